	.target	sm_100a

	.elftype	@"ET_EXEC"


//--------------------- .note.nv.tkinfo           --------------------------
	.section	.note.nv.tkinfo,"",@"SHT_NOTE"
	.sectionflags	@"SHF_NOTE_NV_TKINFO"
	.tkinfo
        /*0018*/ 	.word	0x00000002
        /*0030*/ 	.string	""
        /*0030*/ 	.string	"ptxas"
        /*0030*/ 	.string	"Cuda compilation tools, release 13.0, V13.0.88"
        /*0030*/ 	.string	"Build cuda_13.0.r13.0/compiler.36424714_0"
        /*0030*/ 	.string	"-arch sm_100a -m 64 "



//--------------------- .note.nv.cuinfo           --------------------------
	.section	.note.nv.cuinfo,"",@"SHT_NOTE"
	.sectionflags	@"SHF_NOTE_NV_CUINFO"
        /*0018*/ 	.short	0x0002
        /*001a*/ 	.short	0x0064
        /*001c*/ 	.short	0x0082
	.zero		2


//--------------------- .nv.info                  --------------------------
	.section	.nv.info,"",@"SHT_CUDA_INFO"
	.align	4


	//----- nvinfo : EIATTR_REGCOUNT
	.align		4
        /*0000*/ 	.byte	0x04, 0x2f
        /*0002*/ 	.short	(.L_12 - .L_11)
	.align		4
.L_11:
        /*0004*/ 	.word	index@(_ZN5flash16flash_fwd_kernelI23Flash_fwd_kernel_traitsILi96ELi64ELi64ELi4ELb0ELb0EN7cutlass6half_tE19Flash_kernel_traitsILi96ELi64ELi64ELi4ES3_EELb0ELb1ELb0ELb1ELb0ELb0ELb1ELb0EEEvNS_16Flash_fwd_paramsE)
        /*0008*/ 	.word	0x000000a8


	//----- nvinfo : EIATTR_FRAME_SIZE
	.align		4
.L_12:
        /*000c*/ 	.byte	0x04, 0x11
        /*000e*/ 	.short	(.L_14 - .L_13)
	.align		4
.L_13:
        /*0010*/ 	.word	index@(_ZN5flash16flash_fwd_kernelI23Flash_fwd_kernel_traitsILi96ELi64ELi64ELi4ELb0ELb0EN7cutlass6half_tE19Flash_kernel_traitsILi96ELi64ELi64ELi4ES3_EELb0ELb1ELb0ELb1ELb0ELb0ELb1ELb0EEEvNS_16Flash_fwd_paramsE)
        /*0014*/ 	.word	0x00000000


	//----- nvinfo : EIATTR_REGCOUNT
	.align		4
.L_14:
        /*0018*/ 	.byte	0x04, 0x2f
        /*001a*/ 	.short	(.L_16 - .L_15)
	.align		4
.L_15:
        /*001c*/ 	.word	index@(_ZN5flash16flash_fwd_kernelI23Flash_fwd_kernel_traitsILi96ELi64ELi64ELi4ELb0ELb0EN7cutlass6half_tE19Flash_kernel_traitsILi96ELi64ELi64ELi4ES3_EELb1ELb1ELb0ELb1ELb0ELb0ELb0ELb1EEEvNS_16Flash_fwd_paramsE)
        /*0020*/ 	.word	0x000000cd


	//----- nvinfo : EIATTR_FRAME_SIZE
	.align		4
.L_16:
        /*0024*/ 	.byte	0x04, 0x11
        /*0026*/ 	.short	(.L_18 - .L_17)
	.align		4
.L_17:
        /*0028*/ 	.word	index@(_ZN5flash16flash_fwd_kernelI23Flash_fwd_kernel_traitsILi96ELi64ELi64ELi4ELb0ELb0EN7cutlass6half_tE19Flash_kernel_traitsILi96ELi64ELi64ELi4ES3_EELb1ELb1ELb0ELb1ELb0ELb0ELb0ELb1EEEvNS_16Flash_fwd_paramsE)
        /*002c*/ 	.word	0x00000000


	//----- nvinfo : EIATTR_REGCOUNT
	.align		4
.L_18:
        /*0030*/ 	.byte	0x04, 0x2f
        /*0032*/ 	.short	(.L_20 - .L_19)
	.align		4
.L_19:
        /*0034*/ 	.word	index@(_ZN5flash16flash_fwd_kernelI23Flash_fwd_kernel_traitsILi96ELi64ELi64ELi4ELb0ELb0EN7cutlass6half_tE19Flash_kernel_traitsILi96ELi64ELi64ELi4ES3_EELb0ELb1ELb0ELb0ELb0ELb0ELb1ELb0EEEvNS_16Flash_fwd_paramsE)
        /*0038*/ 	.word	0x000000a7


	//----- nvinfo : EIATTR_FRAME_SIZE
	.align		4
.L_20:
        /*003c*/ 	.byte	0x04, 0x11
        /*003e*/ 	.short	(.L_22 - .L_21)
	.align		4
.L_21:
        /*0040*/ 	.word	index@(_ZN5flash16flash_fwd_kernelI23Flash_fwd_kernel_traitsILi96ELi64ELi64ELi4ELb0ELb0EN7cutlass6half_tE19Flash_kernel_traitsILi96ELi64ELi64ELi4ES3_EELb0ELb1ELb0ELb0ELb0ELb0ELb1ELb0EEEvNS_16Flash_fwd_paramsE)
        /*0044*/ 	.word	0x00000000


	//----- nvinfo : EIATTR_REGCOUNT
	.align		4
.L_22:
        /*0048*/ 	.byte	0x04, 0x2f
        /*004a*/ 	.short	(.L_24 - .L_23)
	.align		4
.L_23:
        /*004c*/ 	.word	index@(_ZN5flash16flash_fwd_kernelI23Flash_fwd_kernel_traitsILi96ELi64ELi64ELi4ELb0ELb0EN7cutlass6half_tE19Flash_kernel_traitsILi96ELi64ELi64ELi4ES3_EELb1ELb1ELb0ELb0ELb0ELb0ELb0ELb1EEEvNS_16Flash_fwd_paramsE)
        /*0050*/ 	.word	0x000000cd


	//----- nvinfo : EIATTR_FRAME_SIZE
	.align		4
.L_24:
        /*0054*/ 	.byte	0x04, 0x11
        /*0056*/ 	.short	(.L_26 - .L_25)
	.align		4
.L_25:
        /*0058*/ 	.word	index@(_ZN5flash16flash_fwd_kernelI23Flash_fwd_kernel_traitsILi96ELi64ELi64ELi4ELb0ELb0EN7cutlass6half_tE19Flash_kernel_traitsILi96ELi64ELi64ELi4ES3_EELb1ELb1ELb0ELb0ELb0ELb0ELb0ELb1EEEvNS_16Flash_fwd_paramsE)
        /*005c*/ 	.word	0x00000000


	//----- nvinfo : EIATTR_REGCOUNT
	.align		4
.L_26:
        /*0060*/ 	.byte	0x04, 0x2f
        /*0062*/ 	.short	(.L_28 - .L_27)
	.align		4
.L_27:
        /*0064*/ 	.word	index@(_ZN5flash16flash_fwd_kernelI23Flash_fwd_kernel_traitsILi96ELi64ELi64ELi4ELb0ELb0EN7cutlass6half_tE19Flash_kernel_traitsILi96ELi64ELi64ELi4ES3_EELb1ELb1ELb0ELb1ELb0ELb0ELb0ELb0EEEvNS_16Flash_fwd_paramsE)
        /*0068*/ 	.word	0x000000a0


	//----- nvinfo : EIATTR_FRAME_SIZE
	.align		4
.L_28:
        /*006c*/ 	.byte	0x04, 0x11
        /*006e*/ 	.short	(.L_30 - .L_29)
	.align		4
.L_29:
        /*0070*/ 	.word	index@(_ZN5flash16flash_fwd_kernelI23Flash_fwd_kernel_traitsILi96ELi64ELi64ELi4ELb0ELb0EN7cutlass6half_tE19Flash_kernel_traitsILi96ELi64ELi64ELi4ES3_EELb1ELb1ELb0ELb1ELb0ELb0ELb0ELb0EEEvNS_16Flash_fwd_paramsE)
        /*0074*/ 	.word	0x00000000


	//----- nvinfo : EIATTR_REGCOUNT
	.align		4
.L_30:
        /*0078*/ 	.byte	0x04, 0x2f
        /*007a*/ 	.short	(.L_32 - .L_31)
	.align		4
.L_31:
        /*007c*/ 	.word	index@(_ZN5flash16flash_fwd_kernelI23Flash_fwd_kernel_traitsILi96ELi64ELi64ELi4ELb0ELb0EN7cutlass6half_tE19Flash_kernel_traitsILi96ELi64ELi64ELi4ES3_EELb0ELb1ELb0ELb0ELb0ELb1ELb1ELb0EEEvNS_16Flash_fwd_paramsE)
        /*0080*/ 	.word	0x000000a6


	//----- nvinfo : EIATTR_FRAME_SIZE
	.align		4
.L_32:
        /*0084*/ 	.byte	0x04, 0x11
        /*0086*/ 	.short	(.L_34 - .L_33)
	.align		4
.L_33:
        /*0088*/ 	.word	index@(_ZN5flash16flash_fwd_kernelI23Flash_fwd_kernel_traitsILi96ELi64ELi64ELi4ELb0ELb0EN7cutlass6half_tE19Flash_kernel_traitsILi96ELi64ELi64ELi4ES3_EELb0ELb1ELb0ELb0ELb0ELb1ELb1ELb0EEEvNS_16Flash_fwd_paramsE)
        /*008c*/ 	.word	0x00000000


	//----- nvinfo : EIATTR_REGCOUNT
	.align		4
.L_34:
        /*0090*/ 	.byte	0x04, 0x2f
        /*0092*/ 	.short	(.L_36 - .L_35)
	.align		4
.L_35:
        /*0094*/ 	.word	index@(_ZN5flash16flash_fwd_kernelI23Flash_fwd_kernel_traitsILi96ELi64ELi64ELi4ELb0ELb0EN7cutlass6half_tE19Flash_kernel_traitsILi96ELi64ELi64ELi4ES3_EELb1ELb1ELb0ELb0ELb0ELb1ELb0ELb0EEEvNS_16Flash_fwd_paramsE)
        /*0098*/ 	.word	0x0000009c


	//----- nvinfo : EIATTR_FRAME_SIZE
	.align		4
.L_36:
        /*009c*/ 	.byte	0x04, 0x11
        /*009e*/ 	.short	(.L_38 - .L_37)
	.align		4
.L_37:
        /*00a0*/ 	.word	index@(_ZN5flash16flash_fwd_kernelI23Flash_fwd_kernel_traitsILi96ELi64ELi64ELi4ELb0ELb0EN7cutlass6half_tE19Flash_kernel_traitsILi96ELi64ELi64ELi4ES3_EELb1ELb1ELb0ELb0ELb0ELb1ELb0ELb0EEEvNS_16Flash_fwd_paramsE)
        /*00a4*/ 	.word	0x00000000


	//----- nvinfo : EIATTR_REGCOUNT
	.align		4
.L_38:
        /*00a8*/ 	.byte	0x04, 0x2f
        /*00aa*/ 	.short	(.L_40 - .L_39)
	.align		4
.L_39:
        /*00ac*/ 	.word	index@(_ZN5flash16flash_fwd_kernelI23Flash_fwd_kernel_traitsILi96ELi64ELi64ELi4ELb0ELb0EN7cutlass6half_tE19Flash_kernel_traitsILi96ELi64ELi64ELi4ES3_EELb0ELb1ELb0ELb0ELb1ELb1ELb1ELb0EEEvNS_16Flash_fwd_paramsE)
        /*00b0*/ 	.word	0x000000a6


	//----- nvinfo : EIATTR_FRAME_SIZE
	.align		4
.L_40:
        /*00b4*/ 	.byte	0x04, 0x11
        /*00b6*/ 	.short	(.L_42 - .L_41)
	.align		4
.L_41:
        /*00b8*/ 	.word	index@(_ZN5flash16flash_fwd_kernelI23Flash_fwd_kernel_traitsILi96ELi64ELi64ELi4ELb0ELb0EN7cutlass6half_tE19Flash_kernel_traitsILi96ELi64ELi64ELi4ES3_EELb0ELb1ELb0ELb0ELb1ELb1ELb1ELb0EEEvNS_16Flash_fwd_paramsE)
        /*00bc*/ 	.word	0x00000000


	//----- nvinfo : EIATTR_REGCOUNT
	.align		4
.L_42:
        /*00c0*/ 	.byte	0x04, 0x2f
        /*00c2*/ 	.short	(.L_44 - .L_43)
	.align		4
.L_43:
        /*00c4*/ 	.word	index@(_ZN5flash16flash_fwd_kernelI23Flash_fwd_kernel_traitsILi96ELi64ELi64ELi4ELb0ELb0EN7cutlass6half_tE19Flash_kernel_traitsILi96ELi64ELi64ELi4ES3_EELb1ELb1ELb0ELb0ELb1ELb1ELb0ELb0EEEvNS_16Flash_fwd_paramsE)
        /*00c8*/ 	.word	0x00000092


	//----- nvinfo : EIATTR_FRAME_SIZE
	.align		4
.L_44:
        /*00cc*/ 	.byte	0x04, 0x11
        /*00ce*/ 	.short	(.L_46 - .L_45)
	.align		4
.L_45:
        /*00d0*/ 	.word	index@(_ZN5flash16flash_fwd_kernelI23Flash_fwd_kernel_traitsILi96ELi64ELi64ELi4ELb0ELb0EN7cutlass6half_tE19Flash_kernel_traitsILi96ELi64ELi64ELi4ES3_EELb1ELb1ELb0ELb0ELb1ELb1ELb0ELb0EEEvNS_16Flash_fwd_paramsE)
        /*00d4*/ 	.word	0x00000000


	//----- nvinfo : EIATTR_REGCOUNT
	.align		4
.L_46:
        /*00d8*/ 	.byte	0x04, 0x2f
        /*00da*/ 	.short	(.L_48 - .L_47)
	.align		4
.L_47:
        /*00dc*/ 	.word	index@(_ZN5flash16flash_fwd_kernelI23Flash_fwd_kernel_traitsILi96ELi64ELi64ELi4ELb0ELb0EN7cutlass6half_tE19Flash_kernel_traitsILi96ELi64ELi64ELi4ES3_EELb1ELb1ELb0ELb0ELb0ELb0ELb0ELb0EEEvNS_16Flash_fwd_paramsE)
        /*00e0*/ 	.word	0x000000a0


	//----- nvinfo : EIATTR_FRAME_SIZE
	.align		4
.L_48:
        /*00e4*/ 	.byte	0x04, 0x11
        /*00e6*/ 	.short	(.L_50 - .L_49)
	.align		4
.L_49:
        /*00e8*/ 	.word	index@(_ZN5flash16flash_fwd_kernelI23Flash_fwd_kernel_traitsILi96ELi64ELi64ELi4ELb0ELb0EN7cutlass6half_tE19Flash_kernel_traitsILi96ELi64ELi64ELi4ES3_EELb1ELb1ELb0ELb0ELb0ELb0ELb0ELb0EEEvNS_16Flash_fwd_paramsE)
        /*00ec*/ 	.word	0x00000000


	//----- nvinfo : EIATTR_REGCOUNT
	.align		4
.L_50:
        /*00f0*/ 	.byte	0x04, 0x2f
        /*00f2*/ 	.short	(.L_52 - .L_51)
	.align		4
.L_51:
        /*00f4*/ 	.word	index@(_ZN5flash16flash_fwd_kernelI23Flash_fwd_kernel_traitsILi96ELi128ELi64ELi4ELb0ELb0EN7cutlass6half_tE19Flash_kernel_traitsILi96ELi128ELi64ELi4ES3_EELb0ELb1ELb0ELb1ELb0ELb0ELb1ELb0EEEvNS_16Flash_fwd_paramsE)
        /*00f8*/ 	.word	0x000000ff


	//----- nvinfo : EIATTR_FRAME_SIZE
	.align		4
.L_52:
        /*00fc*/ 	.byte	0x04, 0x11
        /*00fe*/ 	.short	(.L_54 - .L_53)
	.align		4
.L_53:
        /*0100*/ 	.word	index@(_ZN5flash16flash_fwd_kernelI23Flash_fwd_kernel_traitsILi96ELi128ELi64ELi4ELb0ELb0EN7cutlass6half_tE19Flash_kernel_traitsILi96ELi128ELi64ELi4ES3_EELb0ELb1ELb0ELb1ELb0ELb0ELb1ELb0EEEvNS_16Flash_fwd_paramsE)
        /*0104*/ 	.word	0x00000000


	//----- nvinfo : EIATTR_REGCOUNT
	.align		4
.L_54:
        /*0108*/ 	.byte	0x04, 0x2f
        /*010a*/ 	.short	(.L_56 - .L_55)
	.align		4
.L_55:
        /*010c*/ 	.word	index@(_ZN5flash16flash_fwd_kernelI23Flash_fwd_kernel_traitsILi96ELi128ELi64ELi4ELb0ELb0EN7cutlass6half_tE19Flash_kernel_traitsILi96ELi128ELi64ELi4ES3_EELb1ELb1ELb0ELb1ELb0ELb0ELb0ELb1EEEvNS_16Flash_fwd_paramsE)
        /*0110*/ 	.word	0x000000ff


	//----- nvinfo : EIATTR_FRAME_SIZE
	.align		4
.L_56:
        /*0114*/ 	.byte	0x04, 0x11
        /*0116*/ 	.short	(.L_58 - .L_57)
	.align		4
.L_57:
        /*0118*/ 	.word	index@(_ZN5flash16flash_fwd_kernelI23Flash_fwd_kernel_traitsILi96ELi128ELi64ELi4ELb0ELb0EN7cutlass6half_tE19Flash_kernel_traitsILi96ELi128ELi64ELi4ES3_EELb1ELb1ELb0ELb1ELb0ELb0ELb0ELb1EEEvNS_16Flash_fwd_paramsE)
        /*011c*/ 	.word	0x00000220


	//----- nvinfo : EIATTR_REGCOUNT
	.align		4
.L_58:
        /*0120*/ 	.byte	0x04, 0x2f
        /*0122*/ 	.short	(.L_60 - .L_59)
	.align		4
.L_59:
        /*0124*/ 	.word	index@(_ZN5flash16flash_fwd_kernelI23Flash_fwd_kernel_traitsILi96ELi128ELi64ELi4ELb0ELb0EN7cutlass6half_tE19Flash_kernel_traitsILi96ELi128ELi64ELi4ES3_EELb0ELb1ELb0ELb0ELb0ELb0ELb1ELb0EEEvNS_16Flash_fwd_paramsE)
        /*0128*/ 	.word	0x000000ff


	//----- nvinfo : EIATTR_FRAME_SIZE
	.align		4
.L_60:
        /*012c*/ 	.byte	0x04, 0x11
        /*012e*/ 	.short	(.L_62 - .L_61)
	.align		4
.L_61:
        /*0130*/ 	.word	index@(_ZN5flash16flash_fwd_kernelI23Flash_fwd_kernel_traitsILi96ELi128ELi64ELi4ELb0ELb0EN7cutlass6half_tE19Flash_kernel_traitsILi96ELi128ELi64ELi4ES3_EELb0ELb1ELb0ELb0ELb0ELb0ELb1ELb0EEEvNS_16Flash_fwd_paramsE)
        /*0134*/ 	.word	0x00000000


	//----- nvinfo : EIATTR_REGCOUNT
	.align		4
.L_62:
        /*0138*/ 	.byte	0x04, 0x2f
        /*013a*/ 	.short	(.L_64 - .L_63)
	.align		4
.L_63:
        /*013c*/ 	.word	index@(_ZN5flash16flash_fwd_kernelI23Flash_fwd_kernel_traitsILi96ELi128ELi64ELi4ELb0ELb0EN7cutlass6half_tE19Flash_kernel_traitsILi96ELi128ELi64ELi4ES3_EELb1ELb1ELb0ELb0ELb0ELb0ELb0ELb1EEEvNS_16Flash_fwd_paramsE)
        /*0140*/ 	.word	0x000000ff


	//----- nvinfo : EIATTR_FRAME_SIZE
	.align		4
.L_64:
        /*0144*/ 	.byte	0x04, 0x11
        /*0146*/ 	.short	(.L_66 - .L_65)
	.align		4
.L_65:
        /*0148*/ 	.word	index@(_ZN5flash16flash_fwd_kernelI23Flash_fwd_kernel_traitsILi96ELi128ELi64ELi4ELb0ELb0EN7cutlass6half_tE19Flash_kernel_traitsILi96ELi128ELi64ELi4ES3_EELb1ELb1ELb0ELb0ELb0ELb0ELb0ELb1EEEvNS_16Flash_fwd_paramsE)
        /*014c*/ 	.word	0x000001f8


	//----- nvinfo : EIATTR_REGCOUNT
	.align		4
.L_66:
        /*0150*/ 	.byte	0x04, 0x2f
        /*0152*/ 	.short	(.L_68 - .L_67)
	.align		4
.L_67:
        /*0154*/ 	.word	index@(_ZN5flash16flash_fwd_kernelI23Flash_fwd_kernel_traitsILi96ELi128ELi64ELi4ELb0ELb0EN7cutlass6half_tE19Flash_kernel_traitsILi96ELi128ELi64ELi4ES3_EELb1ELb1ELb0ELb1ELb0ELb0ELb0ELb0EEEvNS_16Flash_fwd_paramsE)
        /*0158*/ 	.word	0x000000ff


	//----- nvinfo : EIATTR_FRAME_SIZE
	.align		4
.L_68:
        /*015c*/ 	.byte	0x04, 0x11
        /*015e*/ 	.short	(.L_70 - .L_69)
	.align		4
.L_69:
        /*0160*/ 	.word	index@(_ZN5flash16flash_fwd_kernelI23Flash_fwd_kernel_traitsILi96ELi128ELi64ELi4ELb0ELb0EN7cutlass6half_tE19Flash_kernel_traitsILi96ELi128ELi64ELi4ES3_EELb1ELb1ELb0ELb1ELb0ELb0ELb0ELb0EEEvNS_16Flash_fwd_paramsE)
        /*0164*/ 	.word	0x00000038


	//----- nvinfo : EIATTR_REGCOUNT
	.align		4
.L_70:
        /*0168*/ 	.byte	0x04, 0x2f
        /*016a*/ 	.short	(.L_72 - .L_71)
	.align		4
.L_71:
        /*016c*/ 	.word	index@(_ZN5flash16flash_fwd_kernelI23Flash_fwd_kernel_traitsILi96ELi128ELi64ELi4ELb0ELb0EN7cutlass6half_tE19Flash_kernel_traitsILi96ELi128ELi64ELi4ES3_EELb0ELb1ELb0ELb0ELb0ELb1ELb1ELb0EEEvNS_16Flash_fwd_paramsE)
        /*0170*/ 	.word	0x000000ff


	//----- nvinfo : EIATTR_FRAME_SIZE
	.align		4
.L_72:
        /*0174*/ 	.byte	0x04, 0x11
        /*0176*/ 	.short	(.L_74 - .L_73)
	.align		4
.L_73:
        /*0178*/ 	.word	index@(_ZN5flash16flash_fwd_kernelI23Flash_fwd_kernel_traitsILi96ELi128ELi64ELi4ELb0ELb0EN7cutlass6half_tE19Flash_kernel_traitsILi96ELi128ELi64ELi4ES3_EELb0ELb1ELb0ELb0ELb0ELb1ELb1ELb0EEEvNS_16Flash_fwd_paramsE)
        /*017c*/ 	.word	0x00000000


	//----- nvinfo : EIATTR_REGCOUNT
	.align		4
.L_74:
        /*0180*/ 	.byte	0x04, 0x2f
        /*0182*/ 	.short	(.L_76 - .L_75)
	.align		4
.L_75:
        /*0184*/ 	.word	index@(_ZN5flash16flash_fwd_kernelI23Flash_fwd_kernel_traitsILi96ELi128ELi64ELi4ELb0ELb0EN7cutlass6half_tE19Flash_kernel_traitsILi96ELi128ELi64ELi4ES3_EELb1ELb1ELb0ELb0ELb0ELb1ELb0ELb0EEEvNS_16Flash_fwd_paramsE)
        /*0188*/ 	.word	0x000000ff


	//----- nvinfo : EIATTR_FRAME_SIZE
	.align		4
.L_76:
        /*018c*/ 	.byte	0x04, 0x11
        /*018e*/ 	.short	(.L_78 - .L_77)
	.align		4
.L_77:
        /*0190*/ 	.word	index@(_ZN5flash16flash_fwd_kernelI23Flash_fwd_kernel_traitsILi96ELi128ELi64ELi4ELb0ELb0EN7cutlass6half_tE19Flash_kernel_traitsILi96ELi128ELi64ELi4ES3_EELb1ELb1ELb0ELb0ELb0ELb1ELb0ELb0EEEvNS_16Flash_fwd_paramsE)
        /*0194*/ 	.word	0x00000020


	//----- nvinfo : EIATTR_REGCOUNT
	.align		4
.L_78:
        /*0198*/ 	.byte	0x04, 0x2f
        /*019a*/ 	.short	(.L_80 - .L_79)
	.align		4
.L_79:
        /*019c*/ 	.word	index@(_ZN5flash16flash_fwd_kernelI23Flash_fwd_kernel_traitsILi96ELi128ELi64ELi4ELb0ELb0EN7cutlass6half_tE19Flash_kernel_traitsILi96ELi128ELi64ELi4ES3_EELb0ELb1ELb0ELb0ELb1ELb1ELb1ELb0EEEvNS_16Flash_fwd_paramsE)
        /*01a0*/ 	.word	0x000000ff


	//----- nvinfo : EIATTR_FRAME_SIZE
	.align		4
.L_80:
        /*01a4*/ 	.byte	0x04, 0x11
        /*01a6*/ 	.short	(.L_82 - .L_81)
	.align		4
.L_81:
        /*01a8*/ 	.word	index@(_ZN5flash16flash_fwd_kernelI23Flash_fwd_kernel_traitsILi96ELi128ELi64ELi4ELb0ELb0EN7cutlass6half_tE19Flash_kernel_traitsILi96ELi128ELi64ELi4ES3_EELb0ELb1ELb0ELb0ELb1ELb1ELb1ELb0EEEvNS_16Flash_fwd_paramsE)
        /*01ac*/ 	.word	0x00000000


	//----- nvinfo : EIATTR_REGCOUNT
	.align		4
.L_82:
        /*01b0*/ 	.byte	0x04, 0x2f
        /*01b2*/ 	.short	(.L_84 - .L_83)
	.align		4
.L_83:
        /*01b4*/ 	.word	index@(_ZN5flash16flash_fwd_kernelI23Flash_fwd_kernel_traitsILi96ELi128ELi64ELi4ELb0ELb0EN7cutlass6half_tE19Flash_kernel_traitsILi96ELi128ELi64ELi4ES3_EELb1ELb1ELb0ELb0ELb1ELb1ELb0ELb0EEEvNS_16Flash_fwd_paramsE)
        /*01b8*/ 	.word	0x000000ff


	//----- nvinfo : EIATTR_FRAME_SIZE
	.align		4
.L_84:
        /*01bc*/ 	.byte	0x04, 0x11
        /*01be*/ 	.short	(.L_86 - .L_85)
	.align		4
.L_85:
        /*01c0*/ 	.word	index@(_ZN5flash16flash_fwd_kernelI23Flash_fwd_kernel_traitsILi96ELi128ELi64ELi4ELb0ELb0EN7cutlass6half_tE19Flash_kernel_traitsILi96ELi128ELi64ELi4ES3_EELb1ELb1ELb0ELb0ELb1ELb1ELb0ELb0EEEvNS_16Flash_fwd_paramsE)
        /*01c4*/ 	.word	0x00000018


	//----- nvinfo : EIATTR_REGCOUNT
	.align		4
.L_86:
        /*01c8*/ 	.byte	0x04, 0x2f
        /*01ca*/ 	.short	(.L_88 - .L_87)
	.align		4
.L_87:
        /*01cc*/ 	.word	index@(_ZN5flash16flash_fwd_kernelI23Flash_fwd_kernel_traitsILi96ELi128ELi64ELi4ELb0ELb0EN7cutlass6half_tE19Flash_kernel_traitsILi96ELi128ELi64ELi4ES3_EELb1ELb1ELb0ELb0ELb0ELb0ELb0ELb0EEEvNS_16Flash_fwd_paramsE)
        /*01d0*/ 	.word	0x000000ff


	//----- nvinfo : EIATTR_FRAME_SIZE
	.align		4
.L_88:
        /*01d4*/ 	.byte	0x04, 0x11
        /*01d6*/ 	.short	(.L_90 - .L_89)
	.align		4
.L_89:
        /*01d8*/ 	.word	index@(_ZN5flash16flash_fwd_kernelI23Flash_fwd_kernel_traitsILi96ELi128ELi64ELi4ELb0ELb0EN7cutlass6half_tE19Flash_kernel_traitsILi96ELi128ELi64ELi4ES3_EELb1ELb1ELb0ELb0ELb0ELb0ELb0ELb0EEEvNS_16Flash_fwd_paramsE)
        /*01dc*/ 	.word	0x00000030


	//----- nvinfo : EIATTR_REGCOUNT
	.align		4
.L_90:
        /*01e0*/ 	.byte	0x04, 0x2f
        /*01e2*/ 	.short	(.L_92 - .L_91)
	.align		4
.L_91:
        /*01e4*/ 	.word	index@(_ZN5flash16flash_fwd_kernelI23Flash_fwd_kernel_traitsILi96ELi64ELi64ELi4ELb0ELb0EN7cutlass6half_tE19Flash_kernel_traitsILi96ELi64ELi64ELi4ES3_EELb0ELb1ELb0ELb1ELb0ELb0ELb0ELb0EEEvNS_16Flash_fwd_paramsE)
        /*01e8*/ 	.word	0x000000a1


	//----- nvinfo : EIATTR_FRAME_SIZE
	.align		4
.L_92:
        /*01ec*/ 	.byte	0x04, 0x11
        /*01ee*/ 	.short	(.L_94 - .L_93)
	.align		4
.L_93:
        /*01f0*/ 	.word	index@(_ZN5flash16flash_fwd_kernelI23Flash_fwd_kernel_traitsILi96ELi64ELi64ELi4ELb0ELb0EN7cutlass6half_tE19Flash_kernel_traitsILi96ELi64ELi64ELi4ES3_EELb0ELb1ELb0ELb1ELb0ELb0ELb0ELb0EEEvNS_16Flash_fwd_paramsE)
        /*01f4*/ 	.word	0x00000000


	//----- nvinfo : EIATTR_REGCOUNT
	.align		4
.L_94:
        /*01f8*/ 	.byte	0x04, 0x2f
        /*01fa*/ 	.short	(.L_96 - .L_95)
	.align		4
.L_95:
        /*01fc*/ 	.word	index@(_ZN5flash16flash_fwd_kernelI23Flash_fwd_kernel_traitsILi96ELi64ELi64ELi4ELb0ELb0EN7cutlass6half_tE19Flash_kernel_traitsILi96ELi64ELi64ELi4ES3_EELb0ELb1ELb0ELb0ELb0ELb0ELb0ELb0EEEvNS_16Flash_fwd_paramsE)
        /*0200*/ 	.word	0x000000a3


	//----- nvinfo : EIATTR_FRAME_SIZE
	.align		4
.L_96:
        /*0204*/ 	.byte	0x04, 0x11
        /*0206*/ 	.short	(.L_98 - .L_97)
	.align		4
.L_97:
        /*0208*/ 	.word	index@(_ZN5flash16flash_fwd_kernelI23Flash_fwd_kernel_traitsILi96ELi64ELi64ELi4ELb0ELb0EN7cutlass6half_tE19Flash_kernel_traitsILi96ELi64ELi64ELi4ES3_EELb0ELb1ELb0ELb0ELb0ELb0ELb0ELb0EEEvNS_16Flash_fwd_paramsE)
        /*020c*/ 	.word	0x00000000


	//----- nvinfo : EIATTR_REGCOUNT
	.align		4
.L_98:
        /*0210*/ 	.byte	0x04, 0x2f
        /*0212*/ 	.short	(.L_100 - .L_99)
	.align		4
.L_99:
        /*0214*/ 	.word	index@(_ZN5flash16flash_fwd_kernelI23Flash_fwd_kernel_traitsILi96ELi64ELi64ELi4ELb0ELb0EN7cutlass6half_tE19Flash_kernel_traitsILi96ELi64ELi64ELi4ES3_EELb0ELb1ELb0ELb0ELb0ELb1ELb0ELb0EEEvNS_16Flash_fwd_paramsE)
        /*0218*/ 	.word	0x000000a2


	//----- nvinfo : EIATTR_FRAME_SIZE
	.align		4
.L_100:
        /*021c*/ 	.byte	0x04, 0x11
        /*021e*/ 	.short	(.L_102 - .L_101)
	.align		4
.L_101:
        /*0220*/ 	.word	index@(_ZN5flash16flash_fwd_kernelI23Flash_fwd_kernel_traitsILi96ELi64ELi64ELi4ELb0ELb0EN7cutlass6half_tE19Flash_kernel_traitsILi96ELi64ELi64ELi4ES3_EELb0ELb1ELb0ELb0ELb0ELb1ELb0ELb0EEEvNS_16Flash_fwd_paramsE)
        /*0224*/ 	.word	0x00000000


	//----- nvinfo : EIATTR_REGCOUNT
	.align		4
.L_102:
        /*0228*/ 	.byte	0x04, 0x2f
        /*022a*/ 	.short	(.L_104 - .L_103)
	.align		4
.L_103:
        /*022c*/ 	.word	index@(_ZN5flash16flash_fwd_kernelI23Flash_fwd_kernel_traitsILi96ELi64ELi64ELi4ELb0ELb0EN7cutlass6half_tE19Flash_kernel_traitsILi96ELi64ELi64ELi4ES3_EELb0ELb1ELb0ELb0ELb1ELb1ELb0ELb0EEEvNS_16Flash_fwd_paramsE)
        /*0230*/ 	.word	0x00000098


	//----- nvinfo : EIATTR_FRAME_SIZE
	.align		4
.L_104:
        /*0234*/ 	.byte	0x04, 0x11
        /*0236*/ 	.short	(.L_106 - .L_105)
	.align		4
.L_105:
        /*0238*/ 	.word	index@(_ZN5flash16flash_fwd_kernelI23Flash_fwd_kernel_traitsILi96ELi64ELi64ELi4ELb0ELb0EN7cutlass6half_tE19Flash_kernel_traitsILi96ELi64ELi64ELi4ES3_EELb0ELb1ELb0ELb0ELb1ELb1ELb0ELb0EEEvNS_16Flash_fwd_paramsE)
        /*023c*/ 	.word	0x00000000


	//----- nvinfo : EIATTR_REGCOUNT
	.align		4
.L_106:
        /*0240*/ 	.byte	0x04, 0x2f
        /*0242*/ 	.short	(.L_108 - .L_107)
	.align		4
.L_107:
        /*0244*/ 	.word	index@(_ZN5flash16flash_fwd_kernelI23Flash_fwd_kernel_traitsILi96ELi128ELi64ELi4ELb0ELb0EN7cutlass6half_tE19Flash_kernel_traitsILi96ELi128ELi64ELi4ES3_EELb0ELb1ELb0ELb1ELb0ELb0ELb0ELb0EEEvNS_16Flash_fwd_paramsE)
        /*0248*/ 	.word	0x000000ff


	//----- nvinfo : EIATTR_FRAME_SIZE
	.align		4
.L_108:
        /*024c*/ 	.byte	0x04, 0x11
        /*024e*/ 	.short	(.L_110 - .L_109)
	.align		4
.L_109:
        /*0250*/ 	.word	index@(_ZN5flash16flash_fwd_kernelI23Flash_fwd_kernel_traitsILi96ELi128ELi64ELi4ELb0ELb0EN7cutlass6half_tE19Flash_kernel_traitsILi96ELi128ELi64ELi4ES3_EELb0ELb1ELb0ELb1ELb0ELb0ELb0ELb0EEEvNS_16Flash_fwd_paramsE)
        /*0254*/ 	.word	0x00000000


	//----- nvinfo : EIATTR_REGCOUNT
	.align		4
.L_110:
        /*0258*/ 	.byte	0x04, 0x2f
        /*025a*/ 	.short	(.L_112 - .L_111)
	.align		4
.L_111:
        /*025c*/ 	.word	index@(_ZN5flash16flash_fwd_kernelI23Flash_fwd_kernel_traitsILi96ELi128ELi64ELi4ELb0ELb0EN7cutlass6half_tE19Flash_kernel_traitsILi96ELi128ELi64ELi4ES3_EELb0ELb1ELb0ELb0ELb0ELb0ELb0ELb0EEEvNS_16Flash_fwd_paramsE)
        /*0260*/ 	.word	0x000000fe


	//----- nvinfo : EIATTR_FRAME_SIZE
	.align		4
.L_112:
        /*0264*/ 	.byte	0x04, 0x11
        /*0266*/ 	.short	(.L_114 - .L_113)
	.align		4
.L_113:
        /*0268*/ 	.word	index@(_ZN5flash16flash_fwd_kernelI23Flash_fwd_kernel_traitsILi96ELi128ELi64ELi4ELb0ELb0EN7cutlass6half_tE19Flash_kernel_traitsILi96ELi128ELi64ELi4ES3_EELb0ELb1ELb0ELb0ELb0ELb0ELb0ELb0EEEvNS_16Flash_fwd_paramsE)
        /*026c*/ 	.word	0x00000000


	//----- nvinfo : EIATTR_REGCOUNT
	.align		4
.L_114:
        /*0270*/ 	.byte	0x04, 0x2f
        /*0272*/ 	.short	(.L_116 - .L_115)
	.align		4
.L_115:
        /*0274*/ 	.word	index@(_ZN5flash16flash_fwd_kernelI23Flash_fwd_kernel_traitsILi96ELi128ELi64ELi4ELb0ELb0EN7cutlass6half_tE19Flash_kernel_traitsILi96ELi128ELi64ELi4ES3_EELb0ELb1ELb0ELb0ELb0ELb1ELb0ELb0EEEvNS_16Flash_fwd_paramsE)
        /*0278*/ 	.word	0x000000fe


	//----- nvinfo : EIATTR_FRAME_SIZE
	.align		4
.L_116:
        /*027c*/ 	.byte	0x04, 0x11
        /*027e*/ 	.short	(.L_118 - .L_117)
	.align		4
.L_117:
        /*0280*/ 	.word	index@(_ZN5flash16flash_fwd_kernelI23Flash_fwd_kernel_traitsILi96ELi128ELi64ELi4ELb0ELb0EN7cutlass6half_tE19Flash_kernel_traitsILi96ELi128ELi64ELi4ES3_EELb0ELb1ELb0ELb0ELb0ELb1ELb0ELb0EEEvNS_16Flash_fwd_paramsE)
        /*0284*/ 	.word	0x00000000


	//----- nvinfo : EIATTR_REGCOUNT
	.align		4
.L_118:
        /*0288*/ 	.byte	0x04, 0x2f
        /*028a*/ 	.short	(.L_120 - .L_119)
	.align		4
.L_119:
        /*028c*/ 	.word	index@(_ZN5flash16flash_fwd_kernelI23Flash_fwd_kernel_traitsILi96ELi128ELi64ELi4ELb0ELb0EN7cutlass6half_tE19Flash_kernel_traitsILi96ELi128ELi64ELi4ES3_EELb0ELb1ELb0ELb0ELb1ELb1ELb0ELb0EEEvNS_16Flash_fwd_paramsE)
        /*0290*/ 	.word	0x000000fe


	//----- nvinfo : EIATTR_FRAME_SIZE
	.align		4
.L_120:
        /*0294*/ 	.byte	0x04, 0x11
        /*0296*/ 	.short	(.L_122 - .L_121)
	.align		4
.L_121:
        /*0298*/ 	.word	index@(_ZN5flash16flash_fwd_kernelI23Flash_fwd_kernel_traitsILi96ELi128ELi64ELi4ELb0ELb0EN7cutlass6half_tE19Flash_kernel_traitsILi96ELi128ELi64ELi4ES3_EELb0ELb1ELb0ELb0ELb1ELb1ELb0ELb0EEEvNS_16Flash_fwd_paramsE)
        /*029c*/ 	.word	0x00000000


	//----- nvinfo : EIATTR_MIN_STACK_SIZE
	.align		4
.L_122:
        /*02a0*/ 	.byte	0x04, 0x12
        /*02a2*/ 	.short	(.L_124 - .L_123)
	.align		4
.L_123:
        /*02a4*/ 	.word	index@(_ZN5flash16flash_fwd_kernelI23Flash_fwd_kernel_traitsILi96ELi128ELi64ELi4ELb0ELb0EN7cutlass6half_tE19Flash_kernel_traitsILi96ELi128ELi64ELi4ES3_EELb0ELb1ELb0ELb0ELb1ELb1ELb0ELb0EEEvNS_16Flash_fwd_paramsE)
        /*02a8*/ 	.word	0x00000000


	//----- nvinfo : EIATTR_MIN_STACK_SIZE
	.align		4
.L_124:
        /*02ac*/ 	.byte	0x04, 0x12
        /*02ae*/ 	.short	(.L_126 - .L_125)
	.align		4
.L_125:
        /*02b0*/ 	.word	index@(_ZN5flash16flash_fwd_kernelI23Flash_fwd_kernel_traitsILi96ELi128ELi64ELi4ELb0ELb0EN7cutlass6half_tE19Flash_kernel_traitsILi96ELi128ELi64ELi4ES3_EELb0ELb1ELb0ELb0ELb0ELb1ELb0ELb0EEEvNS_16Flash_fwd_paramsE)
        /*02b4*/ 	.word	0x00000000


	//----- nvinfo : EIATTR_MIN_STACK_SIZE
	.align		4
.L_126:
        /*02b8*/ 	.byte	0x04, 0x12
        /*02ba*/ 	.short	(.L_128 - .L_127)
	.align		4
.L_127:
        /*02bc*/ 	.word	index@(_ZN5flash16flash_fwd_kernelI23Flash_fwd_kernel_traitsILi96ELi128ELi64ELi4ELb0ELb0EN7cutlass6half_tE19Flash_kernel_traitsILi96ELi128ELi64ELi4ES3_EELb0ELb1ELb0ELb0ELb0ELb0ELb0ELb0EEEvNS_16Flash_fwd_paramsE)
        /*02c0*/ 	.word	0x00000000


	//----- nvinfo : EIATTR_MIN_STACK_SIZE
	.align		4
.L_128:
        /*02c4*/ 	.byte	0x04, 0x12
        /*02c6*/ 	.short	(.L_130 - .L_129)
	.align		4
.L_129:
        /*02c8*/ 	.word	index@(_ZN5flash16flash_fwd_kernelI23Flash_fwd_kernel_traitsILi96ELi128ELi64ELi4ELb0ELb0EN7cutlass6half_tE19Flash_kernel_traitsILi96ELi128ELi64ELi4ES3_EELb0ELb1ELb0ELb1ELb0ELb0ELb0ELb0EEEvNS_16Flash_fwd_paramsE)
        /*02cc*/ 	.word	0x00000000


	//----- nvinfo : EIATTR_MIN_STACK_SIZE
	.align		4
.L_130:
        /*02d0*/ 	.byte	0x04, 0x12
        /*02d2*/ 	.short	(.L_132 - .L_131)
	.align		4
.L_131:
        /*02d4*/ 	.word	index@(_ZN5flash16flash_fwd_kernelI23Flash_fwd_kernel_traitsILi96ELi64ELi64ELi4ELb0ELb0EN7cutlass6half_tE19Flash_kernel_traitsILi96ELi64ELi64ELi4ES3_EELb0ELb1ELb0ELb0ELb1ELb1ELb0ELb0EEEvNS_16Flash_fwd_paramsE)
        /*02d8*/ 	.word	0x00000000


	//----- nvinfo : EIATTR_MIN_STACK_SIZE
	.align		4
.L_132:
        /*02dc*/ 	.byte	0x04, 0x12
        /*02de*/ 	.short	(.L_134 - .L_133)
	.align		4
.L_133:
        /*02e0*/ 	.word	index@(_ZN5flash16flash_fwd_kernelI23Flash_fwd_kernel_traitsILi96ELi64ELi64ELi4ELb0ELb0EN7cutlass6half_tE19Flash_kernel_traitsILi96ELi64ELi64ELi4ES3_EELb0ELb1ELb0ELb0ELb0ELb1ELb0ELb0EEEvNS_16Flash_fwd_paramsE)
        /*02e4*/ 	.word	0x00000000


	//----- nvinfo : EIATTR_MIN_STACK_SIZE
	.align		4
.L_134:
        /*02e8*/ 	.byte	0x04, 0x12
        /*02ea*/ 	.short	(.L_136 - .L_135)
	.align		4
.L_135:
        /*02ec*/ 	.word	index@(_ZN5flash16flash_fwd_kernelI23Flash_fwd_kernel_traitsILi96ELi64ELi64ELi4ELb0ELb0EN7cutlass6half_tE19Flash_kernel_traitsILi96ELi64ELi64ELi4ES3_EELb0ELb1ELb0ELb0ELb0ELb0ELb0ELb0EEEvNS_16Flash_fwd_paramsE)
        /*02f0*/ 	.word	0x00000000


	//----- nvinfo : EIATTR_MIN_STACK_SIZE
	.align		4
.L_136:
        /*02f4*/ 	.byte	0x04, 0x12
        /*02f6*/ 	.short	(.L_138 - .L_137)
	.align		4
.L_137:
        /*02f8*/ 	.word	index@(_ZN5flash16flash_fwd_kernelI23Flash_fwd_kernel_traitsILi96ELi64ELi64ELi4ELb0ELb0EN7cutlass6half_tE19Flash_kernel_traitsILi96ELi64ELi64ELi4ES3_EELb0ELb1ELb0ELb1ELb0ELb0ELb0ELb0EEEvNS_16Flash_fwd_paramsE)
        /*02fc*/ 	.word	0x00000000


	//----- nvinfo : EIATTR_MIN_STACK_SIZE
	.align		4
.L_138:
        /*0300*/ 	.byte	0x04, 0x12
        /*0302*/ 	.short	(.L_140 - .L_139)
	.align		4
.L_139:
        /*0304*/ 	.word	index@(_ZN5flash16flash_fwd_kernelI23Flash_fwd_kernel_traitsILi96ELi128ELi64ELi4ELb0ELb0EN7cutlass6half_tE19Flash_kernel_traitsILi96ELi128ELi64ELi4ES3_EELb1ELb1ELb0ELb0ELb0ELb0ELb0ELb0EEEvNS_16Flash_fwd_paramsE)
        /*0308*/ 	.word	0x00000030


	//----- nvinfo : EIATTR_MIN_STACK_SIZE
	.align		4
.L_140:
        /*030c*/ 	.byte	0x04, 0x12
        /*030e*/ 	.short	(.L_142 - .L_141)
	.align		4
.L_141:
        /*0310*/ 	.word	index@(_ZN5flash16flash_fwd_kernelI23Flash_fwd_kernel_traitsILi96ELi128ELi64ELi4ELb0ELb0EN7cutlass6half_tE19Flash_kernel_traitsILi96ELi128ELi64ELi4ES3_EELb1ELb1ELb0ELb0ELb1ELb1ELb0ELb0EEEvNS_16Flash_fwd_paramsE)
        /*0314*/ 	.word	0x00000018


	//----- nvinfo : EIATTR_MIN_STACK_SIZE
	.align		4
.L_142:
        /*0318*/ 	.byte	0x04, 0x12
        /*031a*/ 	.short	(.L_144 - .L_143)
	.align		4
.L_143:
        /*031c*/ 	.word	index@(_ZN5flash16flash_fwd_kernelI23Flash_fwd_kernel_traitsILi96ELi128ELi64ELi4ELb0ELb0EN7cutlass6half_tE19Flash_kernel_traitsILi96ELi128ELi64ELi4ES3_EELb0ELb1ELb0ELb0ELb1ELb1ELb1ELb0EEEvNS_16Flash_fwd_paramsE)
        /*0320*/ 	.word	0x00000000


	//----- nvinfo : EIATTR_MIN_STACK_SIZE
	.align		4
.L_144:
        /*0324*/ 	.byte	0x04, 0x12
        /*0326*/ 	.short	(.L_146 - .L_145)
	.align		4
.L_145:
        /*0328*/ 	.word	index@(_ZN5flash16flash_fwd_kernelI23Flash_fwd_kernel_traitsILi96ELi128ELi64ELi4ELb0ELb0EN7cutlass6half_tE19Flash_kernel_traitsILi96ELi128ELi64ELi4ES3_EELb1ELb1ELb0ELb0ELb0ELb1ELb0ELb0EEEvNS_16Flash_fwd_paramsE)
        /*032c*/ 	.word	0x00000020


	//----- nvinfo : EIATTR_MIN_STACK_SIZE
	.align		4
.L_146:
        /*0330*/ 	.byte	0x04, 0x12
        /*0332*/ 	.short	(.L_148 - .L_147)
	.align		4
.L_147:
        /*0334*/ 	.word	index@(_ZN5flash16flash_fwd_kernelI23Flash_fwd_kernel_traitsILi96ELi128ELi64ELi4ELb0ELb0EN7cutlass6half_tE19Flash_kernel_traitsILi96ELi128ELi64ELi4ES3_EELb0ELb1ELb0ELb0ELb0ELb1ELb1ELb0EEEvNS_16Flash_fwd_paramsE)
        /*0338*/ 	.word	0x00000000


	//----- nvinfo : EIATTR_MIN_STACK_SIZE
	.align		4
.L_148:
        /*033c*/ 	.byte	0x04, 0x12
        /*033e*/ 	.short	(.L_150 - .L_149)
	.align		4
.L_149:
        /*0340*/ 	.word	index@(_ZN5flash16flash_fwd_kernelI23Flash_fwd_kernel_traitsILi96ELi128ELi64ELi4ELb0ELb0EN7cutlass6half_tE19Flash_kernel_traitsILi96ELi128ELi64ELi4ES3_EELb1ELb1ELb0ELb1ELb0ELb0ELb0ELb0EEEvNS_16Flash_fwd_paramsE)
        /*0344*/ 	.word	0x00000038


	//----- nvinfo : EIATTR_MIN_STACK_SIZE
	.align		4
.L_150:
        /*0348*/ 	.byte	0x04, 0x12
        /*034a*/ 	.short	(.L_152 - .L_151)
	.align		4
.L_151:
        /*034c*/ 	.word	index@(_ZN5flash16flash_fwd_kernelI23Flash_fwd_kernel_traitsILi96ELi128ELi64ELi4ELb0ELb0EN7cutlass6half_tE19Flash_kernel_traitsILi96ELi128ELi64ELi4ES3_EELb1ELb1ELb0ELb0ELb0ELb0ELb0ELb1EEEvNS_16Flash_fwd_paramsE)
        /*0350*/ 	.word	0x000001f8


	//----- nvinfo : EIATTR_MIN_STACK_SIZE
	.align		4
.L_152:
        /*0354*/ 	.byte	0x04, 0x12
        /*0356*/ 	.short	(.L_154 - .L_153)
	.align		4
.L_153:
        /*0358*/ 	.word	index@(_ZN5flash16flash_fwd_kernelI23Flash_fwd_kernel_traitsILi96ELi128ELi64ELi4ELb0ELb0EN7cutlass6half_tE19Flash_kernel_traitsILi96ELi128ELi64ELi4ES3_EELb0ELb1ELb0ELb0ELb0ELb0ELb1ELb0EEEvNS_16Flash_fwd_paramsE)
        /*035c*/ 	.word	0x00000000


	//----- nvinfo : EIATTR_MIN_STACK_SIZE
	.align		4
.L_154:
        /*0360*/ 	.byte	0x04, 0x12
        /*0362*/ 	.short	(.L_156 - .L_155)
	.align		4
.L_155:
        /*0364*/ 	.word	index@(_ZN5flash16flash_fwd_kernelI23Flash_fwd_kernel_traitsILi96ELi128ELi64ELi4ELb0ELb0EN7cutlass6half_tE19Flash_kernel_traitsILi96ELi128ELi64ELi4ES3_EELb1ELb1ELb0ELb1ELb0ELb0ELb0ELb1EEEvNS_16Flash_fwd_paramsE)
        /*0368*/ 	.word	0x00000220


	//----- nvinfo : EIATTR_MIN_STACK_SIZE
	.align		4
.L_156:
        /*036c*/ 	.byte	0x04, 0x12
        /*036e*/ 	.short	(.L_158 - .L_157)
	.align		4
.L_157:
        /*0370*/ 	.word	index@(_ZN5flash16flash_fwd_kernelI23Flash_fwd_kernel_traitsILi96ELi128ELi64ELi4ELb0ELb0EN7cutlass6half_tE19Flash_kernel_traitsILi96ELi128ELi64ELi4ES3_EELb0ELb1ELb0ELb1ELb0ELb0ELb1ELb0EEEvNS_16Flash_fwd_paramsE)
        /*0374*/ 	.word	0x00000000


	//----- nvinfo : EIATTR_MIN_STACK_SIZE
	.align		4
.L_158:
        /*0378*/ 	.byte	0x04, 0x12
        /*037a*/ 	.short	(.L_160 - .L_159)
	.align		4
.L_159:
        /*037c*/ 	.word	index@(_ZN5flash16flash_fwd_kernelI23Flash_fwd_kernel_traitsILi96ELi64ELi64ELi4ELb0ELb0EN7cutlass6half_tE19Flash_kernel_traitsILi96ELi64ELi64ELi4ES3_EELb1ELb1ELb0ELb0ELb0ELb0ELb0ELb0EEEvNS_16Flash_fwd_paramsE)
        /*0380*/ 	.word	0x00000000


	//----- nvinfo : EIATTR_MIN_STACK_SIZE
	.align		4
.L_160:
        /*0384*/ 	.byte	0x04, 0x12
        /*0386*/ 	.short	(.L_162 - .L_161)
	.align		4
.L_161:
        /*0388*/ 	.word	index@(_ZN5flash16flash_fwd_kernelI23Flash_fwd_kernel_traitsILi96ELi64ELi64ELi4ELb0ELb0EN7cutlass6half_tE19Flash_kernel_traitsILi96ELi64ELi64ELi4ES3_EELb1ELb1ELb0ELb0ELb1ELb1ELb0ELb0EEEvNS_16Flash_fwd_paramsE)
        /*038c*/ 	.word	0x00000000


	//----- nvinfo : EIATTR_MIN_STACK_SIZE
	.align		4
.L_162:
        /*0390*/ 	.byte	0x04, 0x12
        /*0392*/ 	.short	(.L_164 - .L_163)
	.align		4
.L_163:
        /*0394*/ 	.word	index@(_ZN5flash16flash_fwd_kernelI23Flash_fwd_kernel_traitsILi96ELi64ELi64ELi4ELb0ELb0EN7cutlass6half_tE19Flash_kernel_traitsILi96ELi64ELi64ELi4ES3_EELb0ELb1ELb0ELb0ELb1ELb1ELb1ELb0EEEvNS_16Flash_fwd_paramsE)
        /*0398*/ 	.word	0x00000000


	//----- nvinfo : EIATTR_MIN_STACK_SIZE
	.align		4
.L_164:
        /*039c*/ 	.byte	0x04, 0x12
        /*039e*/ 	.short	(.L_166 - .L_165)
	.align		4
.L_165:
        /*03a0*/ 	.word	index@(_ZN5flash16flash_fwd_kernelI23Flash_fwd_kernel_traitsILi96ELi64ELi64ELi4ELb0ELb0EN7cutlass6half_tE19Flash_kernel_traitsILi96ELi64ELi64ELi4ES3_EELb1ELb1ELb0ELb0ELb0ELb1ELb0ELb0EEEvNS_16Flash_fwd_paramsE)
        /*03a4*/ 	.word	0x00000000


	//----- nvinfo : EIATTR_MIN_STACK_SIZE
	.align		4
.L_166:
        /*03a8*/ 	.byte	0x04, 0x12
        /*03aa*/ 	.short	(.L_168 - .L_167)
	.align		4
.L_167:
        /*03ac*/ 	.word	index@(_ZN5flash16flash_fwd_kernelI23Flash_fwd_kernel_traitsILi96ELi64ELi64ELi4ELb0ELb0EN7cutlass6half_tE19Flash_kernel_traitsILi96ELi64ELi64ELi4ES3_EELb0ELb1ELb0ELb0ELb0ELb1ELb1ELb0EEEvNS_16Flash_fwd_paramsE)
        /*03b0*/ 	.word	0x00000000


	//----- nvinfo : EIATTR_MIN_STACK_SIZE
	.align		4
.L_168:
        /*03b4*/ 	.byte	0x04, 0x12
        /*03b6*/ 	.short	(.L_170 - .L_169)
	.align		4
.L_169:
        /*03b8*/ 	.word	index@(_ZN5flash16flash_fwd_kernelI23Flash_fwd_kernel_traitsILi96ELi64ELi64ELi4ELb0ELb0EN7cutlass6half_tE19Flash_kernel_traitsILi96ELi64ELi64ELi4ES3_EELb1ELb1ELb0ELb1ELb0ELb0ELb0ELb0EEEvNS_16Flash_fwd_paramsE)
        /*03bc*/ 	.word	0x00000000


	//----- nvinfo : EIATTR_MIN_STACK_SIZE
	.align		4
.L_170:
        /*03c0*/ 	.byte	0x04, 0x12
        /*03c2*/ 	.short	(.L_172 - .L_171)
	.align		4
.L_171:
        /*03c4*/ 	.word	index@(_ZN5flash16flash_fwd_kernelI23Flash_fwd_kernel_traitsILi96ELi64ELi64ELi4ELb0ELb0EN7cutlass6half_tE19Flash_kernel_traitsILi96ELi64ELi64ELi4ES3_EELb1ELb1ELb0ELb0ELb0ELb0ELb0ELb1EEEvNS_16Flash_fwd_paramsE)
        /*03c8*/ 	.word	0x00000000


	//----- nvinfo : EIATTR_MIN_STACK_SIZE
	.align		4
.L_172:
        /*03cc*/ 	.byte	0x04, 0x12
        /*03ce*/ 	.short	(.L_174 - .L_173)
	.align		4
.L_173:
        /*03d0*/ 	.word	index@(_ZN5flash16flash_fwd_kernelI23Flash_fwd_kernel_traitsILi96ELi64ELi64ELi4ELb0ELb0EN7cutlass6half_tE19Flash_kernel_traitsILi96ELi64ELi64ELi4ES3_EELb0ELb1ELb0ELb0ELb0ELb0ELb1ELb0EEEvNS_16Flash_fwd_paramsE)
        /*03d4*/ 	.word	0x00000000


	//----- nvinfo : EIATTR_MIN_STACK_SIZE
	.align		4
.L_174:
        /*03d8*/ 	.byte	0x04, 0x12
        /*03da*/ 	.short	(.L_176 - .L_175)
	.align		4
.L_175:
        /*03dc*/ 	.word	index@(_ZN5flash16flash_fwd_kernelI23Flash_fwd_kernel_traitsILi96ELi64ELi64ELi4ELb0ELb0EN7cutlass6half_tE19Flash_kernel_traitsILi96ELi64ELi64ELi4ES3_EELb1ELb1ELb0ELb1ELb0ELb0ELb0ELb1EEEvNS_16Flash_fwd_paramsE)
        /*03e0*/ 	.word	0x00000000


	//----- nvinfo : EIATTR_MIN_STACK_SIZE
	.align		4
.L_176:
        /*03e4*/ 	.byte	0x04, 0x12
        /*03e6*/ 	.short	(.L_178 - .L_177)
	.align		4
.L_177:
        /*03e8*/ 	.word	index@(_ZN5flash16flash_fwd_kernelI23Flash_fwd_kernel_traitsILi96ELi64ELi64ELi4ELb0ELb0EN7cutlass6half_tE19Flash_kernel_traitsILi96ELi64ELi64ELi4ES3_EELb0ELb1ELb0ELb1ELb0ELb0ELb1ELb0EEEvNS_16Flash_fwd_paramsE)
        /*03ec*/ 	.word	0x00000000
.L_178:


//--------------------- .nv.compat                --------------------------
	.section	.nv.compat,"",@"SHT_CUDA_COMPAT_INFO"
	.align	4
        /*0000*/ 	.byte	0x02, 0x09, 0x01, 0x00, 0x02, 0x02, 0x01, 0x00, 0x02, 0x05, 0x05, 0x00, 0x03, 0x07, 0x01, 0x01
        /*0010*/ 	.byte	0x02, 0x03, 0x00, 0x00, 0x02, 0x06, 0x01, 0x00, 0x04, 0x0b, 0x08, 0x00, 0x01, 0x00, 0x00, 0x00
        /*0020*/ 	.byte	0x00, 0x00, 0x00, 0x00


//--------------------- .nv.info._ZN5flash16flash_fwd_kernelI23Flash_fwd_kernel_traitsILi96ELi128ELi64ELi4ELb0ELb0EN7cutlass6half_tE19Flash_kernel_traitsILi96ELi128ELi64ELi4ES3_EELb0ELb1ELb0ELb0ELb1ELb1ELb0ELb0EEEvNS_16Flash_fwd_paramsE --------------------------
	.section	.nv.info._ZN5flash16flash_fwd_kernelI23Flash_fwd_kernel_traitsILi96ELi128ELi64ELi4ELb0ELb0EN7cutlass6half_tE19Flash_kernel_traitsILi96ELi128ELi64ELi4ES3_EELb0ELb1ELb0ELb0ELb1ELb1ELb0ELb0EEEvNS_16Flash_fwd_paramsE,"",@"SHT_CUDA_INFO"
	.sectionflags	@""
	.align	4


	//----- nvinfo : EIATTR_CUDA_API_VERSION
	.align		4
        /*0000*/ 	.byte	0x04, 0x37
        /*0002*/ 	.short	(.L_180 - .L_179)
.L_179:
        /*0004*/ 	.word	0x00000082


	//----- nvinfo : EIATTR_KPARAM_INFO
	.align		4
.L_180:
        /*0008*/ 	.byte	0x04, 0x17
        /*000a*/ 	.short	(.L_182 - .L_181)
.L_181:
        /*000c*/ 	.word	0x00000000
        /*0010*/ 	.short	0x0000
        /*0012*/ 	.short	0x0000
        /*0014*/ 	.byte	0x00, 0xf0, 0x41, 0x07


	//----- nvinfo : EIATTR_SPARSE_MMA_MASK
	.align		4
.L_182:
        /*0018*/ 	.byte	0x03, 0x50
        /*001a*/ 	.short	0x0000


	//----- nvinfo : EIATTR_MAXREG_COUNT
	.align		4
        /*001c*/ 	.byte	0x03, 0x1b
        /*001e*/ 	.short	0x00ff


	//----- nvinfo : EIATTR_NUM_BARRIERS
	.align		4
        /*0020*/ 	.byte	0x02, 0x4c
        /*0022*/ 	.byte	0x01
	.zero		1


	//----- nvinfo : EIATTR_MERCURY_ISA_VERSION
	.align		4
        /*0024*/ 	.byte	0x03, 0x5f
        /*0026*/ 	.short	0x0101


	//----- nvinfo : EIATTR_COOP_GROUP_MASK_REGIDS
	.align		4
        /*0028*/ 	.byte	0x04, 0x29
        /*002a*/ 	.short	(.L_184 - .L_183)


	//   ....[0]....
.L_183:
        /*002c*/ 	.word	0xffffffff


	//   ....[1]....
        /*0030*/ 	.word	0xffffffff


	//   ....[2]....
        /*0034*/ 	.word	0xffffffff


	//   ....[3]....
        /*0038*/ 	.word	0xffffffff


	//   ....[4]....
        /*003c*/ 	.word	0xffffffff


	//   ....[5]....
        /*0040*/ 	.word	0xffffffff


	//   ....[6]....
        /*0044*/ 	.word	0xffffffff


	//   ....[7]....
        /*0048*/ 	.word	0xffffffff


	//   ....[8]....
        /*004c*/ 	.word	0xffffffff


	//   ....[9]....
        /*0050*/ 	.word	0xffffffff


	//   ....[10]....
        /*0054*/ 	.word	0xffffffff


	//   ....[11]....
        /*0058*/ 	.word	0xffffffff


	//   ....[12]....
        /*005c*/ 	.word	0xffffffff


	//   ....[13]....
        /*0060*/ 	.word	0xffffffff


	//   ....[14]....
        /*0064*/ 	.word	0xffffffff


	//   ....[15]....
        /*0068*/ 	.word	0xffffffff


	//   ....[16]....
        /*006c*/ 	.word	0xffffffff


	//   ....[17]....
        /*0070*/ 	.word	0xffffffff


	//   ....[18]....
        /*0074*/ 	.word	0xffffffff


	//   ....[19]....
        /*0078*/ 	.word	0xffffffff


	//   ....[20]....
        /*007c*/ 	.word	0xffffffff


	//   ....[21]....
        /*0080*/ 	.word	0xffffffff


	//   ....[22]....
        /*0084*/ 	.word	0xffffffff


	//   ....[23]....
        /*0088*/ 	.word	0xffffffff


	//   ....[24]....
        /*008c*/ 	.word	0xffffffff


	//   ....[25]....
        /*0090*/ 	.word	0xffffffff


	//   ....[26]....
        /*0094*/ 	.word	0xffffffff


	//   ....[27]....
        /*0098*/ 	.word	0xffffffff


	//   ....[28]....
        /*009c*/ 	.word	0xffffffff


	//   ....[29]....
        /*00a0*/ 	.word	0xffffffff


	//   ....[30]....
        /*00a4*/ 	.word	0xffffffff


	//   ....[31]....
        /*00a8*/ 	.word	0xffffffff


	//----- nvinfo : EIATTR_COOP_GROUP_INSTR_OFFSETS
	.align		4
.L_184:
        /*00ac*/ 	.byte	0x04, 0x28
        /*00ae*/ 	.short	(.L_186 - .L_185)


	//   ....[0]....
.L_185:
        /*00b0*/ 	.word	0x00002860


	//   ....[1]....
        /*00b4*/ 	.word	0x000028a0


	//   ....[2]....
        /*00b8*/ 	.word	0x00002a90


	//   ....[3]....
        /*00bc*/ 	.word	0x00002b40


	//   ....[4]....
        /*00c0*/ 	.word	0x00002c30


	//   ....[5]....
        /*00c4*/ 	.word	0x00002c60


	//   ....[6]....
        /*00c8*/ 	.word	0x00002c90


	//   ....[7]....
        /*00cc*/ 	.word	0x00002de0


	//   ....[8]....
        /*00d0*/ 	.word	0x00005540


	//   ....[9]....
        /*00d4*/ 	.word	0x00005670


	//   ....[10]....
        /*00d8*/ 	.word	0x000056a0


	//   ....[11]....
        /*00dc*/ 	.word	0x00005810


	//   ....[12]....
        /*00e0*/ 	.word	0x00005a50


	//   ....[13]....
        /*00e4*/ 	.word	0x00005a80


	//   ....[14]....
        /*00e8*/ 	.word	0x00005bf0


	//   ....[15]....
        /*00ec*/ 	.word	0x00005c30


	//   ....[16]....
        /*00f0*/ 	.word	0x000085c0


	//   ....[17]....
        /*00f4*/ 	.word	0x00008640


	//   ....[18]....
        /*00f8*/ 	.word	0x00008660


	//   ....[19]....
        /*00fc*/ 	.word	0x00008670


	//   ....[20]....
        /*0100*/ 	.word	0x00008690


	//   ....[21]....
        /*0104*/ 	.word	0x000086c0


	//   ....[22]....
        /*0108*/ 	.word	0x000086e0


	//   ....[23]....
        /*010c*/ 	.word	0x000086f0


	//   ....[24]....
        /*0110*/ 	.word	0x0000a4b0


	//   ....[25]....
        /*0114*/ 	.word	0x0000a4e0


	//   ....[26]....
        /*0118*/ 	.word	0x0000a4f0


	//   ....[27]....
        /*011c*/ 	.word	0x0000a510


	//   ....[28]....
        /*0120*/ 	.word	0x0000a590


	//   ....[29]....
        /*0124*/ 	.word	0x0000a5b0


	//   ....[30]....
        /*0128*/ 	.word	0x0000a5d0


	//   ....[31]....
        /*012c*/ 	.word	0x0000a5e0


	//----- nvinfo : EIATTR_VRC_CTA_INIT_COUNT
	.align		4
.L_186:
        /*0130*/ 	.byte	0x02, 0x4a
	.zero		1
	.zero		1


	//----- nvinfo : EIATTR_EXIT_INSTR_OFFSETS
	.align		4
        /*0134*/ 	.byte	0x04, 0x1c
        /*0136*/ 	.short	(.L_188 - .L_187)


	//   ....[0]....
.L_187:
        /*0138*/ 	.word	0x00000170


	//   ....[1]....
        /*013c*/ 	.word	0x000009e0


	//   ....[2]....
        /*0140*/ 	.word	0x00000a70


	//   ....[3]....
        /*0144*/ 	.word	0x0000bd60


	//----- nvinfo : EIATTR_CRS_STACK_SIZE
	.align		4
.L_188:
        /*0148*/ 	.byte	0x04, 0x1e
        /*014a*/ 	.short	(.L_190 - .L_189)
.L_189:
        /*014c*/ 	.word	0x00000000


	//----- nvinfo : EIATTR_CBANK_PARAM_SIZE
	.align		4
.L_190:
        /*0150*/ 	.byte	0x03, 0x19
        /*0152*/ 	.short	0x01d0


	//----- nvinfo : EIATTR_PARAM_CBANK
	.align		4
        /*0154*/ 	.byte	0x04, 0x0a
        /*0156*/ 	.short	(.L_192 - .L_191)
	.align		4
.L_191:
        /*0158*/ 	.word	index@(.nv.constant0._ZN5flash16flash_fwd_kernelI23Flash_fwd_kernel_traitsILi96ELi128ELi64ELi4ELb0ELb0EN7cutlass6half_tE19Flash_kernel_traitsILi96ELi128ELi64ELi4ES3_EELb0ELb1ELb0ELb0ELb1ELb1ELb0ELb0EEEvNS_16Flash_fwd_paramsE)
        /*015c*/ 	.short	0x0380
        /*015e*/ 	.short	0x01d0


	//----- nvinfo : EIATTR_SW_WAR
	.align		4
.L_192:
        /*0160*/ 	.byte	0x04, 0x36
        /*0162*/ 	.short	(.L_194 - .L_193)
.L_193:
        /*0164*/ 	.word	0x00000008
.L_194:


//--------------------- .nv.info._ZN5flash16flash_fwd_kernelI23Flash_fwd_kernel_traitsILi96ELi128ELi64ELi4ELb0ELb0EN7cutlass6half_tE19Flash_kernel_traitsILi96ELi128ELi64ELi4ES3_EELb0ELb1ELb0ELb0ELb0ELb1ELb0ELb0EEEvNS_16Flash_fwd_paramsE --------------------------
	.section	.nv.info._ZN5flash16flash_fwd_kernelI23Flash_fwd_kernel_traitsILi96ELi128ELi64ELi4ELb0ELb0EN7cutlass6half_tE19Flash_kernel_traitsILi96ELi128ELi64ELi4ES3_EELb0ELb1ELb0ELb0ELb0ELb1ELb0ELb0EEEvNS_16Flash_fwd_paramsE,"",@"SHT_CUDA_INFO"
	.sectionflags	@""
	.align	4


	//----- nvinfo : EIATTR_CUDA_API_VERSION
	.align		4
        /*0000*/ 	.byte	0x04, 0x37
        /*0002*/ 	.short	(.L_196 - .L_195)
.L_195:
        /*0004*/ 	.word	0x00000082


	//----- nvinfo : EIATTR_KPARAM_INFO
	.align		4
.L_196:
        /*0008*/ 	.byte	0x04, 0x17
        /*000a*/ 	.short	(.L_198 - .L_197)
.L_197:
        /*000c*/ 	.word	0x00000000
        /*0010*/ 	.short	0x0000
        /*0012*/ 	.short	0x0000
        /*0014*/ 	.byte	0x00, 0xf0, 0x41, 0x07


	//----- nvinfo : EIATTR_SPARSE_MMA_MASK
	.align		4
.L_198:
        /*0018*/ 	.byte	0x03, 0x50
        /*001a*/ 	.short	0x0000


	//----- nvinfo : EIATTR_MAXREG_COUNT
	.align		4
        /*001c*/ 	.byte	0x03, 0x1b
        /*001e*/ 	.short	0x00ff


	//----- nvinfo : EIATTR_NUM_BARRIERS
	.align		4
        /*0020*/ 	.byte	0x02, 0x4c
        /*0022*/ 	.byte	0x01
	.zero		1


	//----- nvinfo : EIATTR_MERCURY_ISA_VERSION
	.align		4
        /*0024*/ 	.byte	0x03, 0x5f
        /*0026*/ 	.short	0x0101


	//----- nvinfo : EIATTR_COOP_GROUP_MASK_REGIDS
	.align		4
        /*0028*/ 	.byte	0x04, 0x29
        /*002a*/ 	.short	(.L_200 - .L_199)


	//   ....[0]....
.L_199:
        /*002c*/ 	.word	0xffffffff


	//   ....[1]....
        /*0030*/ 	.word	0xffffffff


	//   ....[2]....
        /*0034*/ 	.word	0xffffffff


	//   ....[3]....
        /*0038*/ 	.word	0xffffffff


	//   ....[4]....
        /*003c*/ 	.word	0xffffffff


	//   ....[5]....
        /*0040*/ 	.word	0xffffffff


	//   ....[6]....
        /*0044*/ 	.word	0xffffffff


	//   ....[7]....
        /*0048*/ 	.word	0xffffffff


	//   ....[8]....
        /*004c*/ 	.word	0xffffffff


	//   ....[9]....
        /*0050*/ 	.word	0xffffffff


	//   ....[10]....
        /*0054*/ 	.word	0xffffffff


	//   ....[11]....
        /*0058*/ 	.word	0xffffffff


	//   ....[12]....
        /*005c*/ 	.word	0xffffffff


	//   ....[13]....
        /*0060*/ 	.word	0xffffffff


	//   ....[14]....
        /*0064*/ 	.word	0xffffffff


	//   ....[15]....
        /*0068*/ 	.word	0xffffffff


	//   ....[16]....
        /*006c*/ 	.word	0xffffffff


	//   ....[17]....
        /*0070*/ 	.word	0xffffffff


	//   ....[18]....
        /*0074*/ 	.word	0xffffffff


	//   ....[19]....
        /*0078*/ 	.word	0xffffffff


	//   ....[20]....
        /*007c*/ 	.word	0xffffffff


	//   ....[21]....
        /*0080*/ 	.word	0xffffffff


	//   ....[22]....
        /*0084*/ 	.word	0xffffffff


	//   ....[23]....
        /*0088*/ 	.word	0xffffffff


	//   ....[24]....
        /*008c*/ 	.word	0xffffffff


	//   ....[25]....
        /*0090*/ 	.word	0xffffffff


	//   ....[26]....
        /*0094*/ 	.word	0xffffffff


	//   ....[27]....
        /*0098*/ 	.word	0xffffffff


	//   ....[28]....
        /*009c*/ 	.word	0xffffffff


	//   ....[29]....
        /*00a0*/ 	.word	0xffffffff


	//   ....[30]....
        /*00a4*/ 	.word	0xffffffff


	//   ....[31]....
        /*00a8*/ 	.word	0xffffffff


	//   ....[32]....
        /*00ac*/ 	.word	0xffffffff


	//   ....[33]....
        /*00b0*/ 	.word	0xffffffff


	//   ....[34]....
        /*00b4*/ 	.word	0xffffffff


	//   ....[35]....
        /*00b8*/ 	.word	0xffffffff


	//   ....[36]....
        /*00bc*/ 	.word	0xffffffff


	//   ....[37]....
        /*00c0*/ 	.word	0xffffffff


	//   ....[38]....
        /*00c4*/ 	.word	0xffffffff


	//   ....[39]....
        /*00c8*/ 	.word	0xffffffff


	//----- nvinfo : EIATTR_COOP_GROUP_INSTR_OFFSETS
	.align		4
.L_200:
        /*00cc*/ 	.byte	0x04, 0x28
        /*00ce*/ 	.short	(.L_202 - .L_201)


	//   ....[0]....
.L_201:
        /*00d0*/ 	.word	0x000031b0


	//   ....[1]....
        /*00d4*/ 	.word	0x000033f0


	//   ....[2]....
        /*00d8*/ 	.word	0x000034d0


	//   ....[3]....
        /*00dc*/ 	.word	0x00003530


	//   ....[4]....
        /*00e0*/ 	.word	0x00003570


	//   ....[5]....
        /*00e4*/ 	.word	0x000035a0


	//   ....[6]....
        /*00e8*/ 	.word	0x00003670


	//   ....[7]....
        /*00ec*/ 	.word	0x00003710


	//   ....[8]....
        /*00f0*/ 	.word	0x00005e60


	//   ....[9]....
        /*00f4*/ 	.word	0x00005fb0


	//   ....[10]....
        /*00f8*/ 	.word	0x00006160


	//   ....[11]....
        /*00fc*/ 	.word	0x000062b0


	//   ....[12]....
        /*0100*/ 	.word	0x00006370


	//   ....[13]....
        /*0104*/ 	.word	0x000063a0


	//   ....[14]....
        /*0108*/ 	.word	0x00006410


	//   ....[15]....
        /*010c*/ 	.word	0x00006520


	//   ....[16]....
        /*0110*/ 	.word	0x00009420


	//   ....[17]....
        /*0114*/ 	.word	0x00009520


	//   ....[18]....
        /*0118*/ 	.word	0x00009550


	//   ....[19]....
        /*011c*/ 	.word	0x000097b0


	//   ....[20]....
        /*0120*/ 	.word	0x000097e0


	//   ....[21]....
        /*0124*/ 	.word	0x000098e0


	//   ....[22]....
        /*0128*/ 	.word	0x00009910


	//   ....[23]....
        /*012c*/ 	.word	0x00009ac0


	//   ....[24]....
        /*0130*/ 	.word	0x0000c470


	//   ....[25]....
        /*0134*/ 	.word	0x0000c4d0


	//   ....[26]....
        /*0138*/ 	.word	0x0000c500


	//   ....[27]....
        /*013c*/ 	.word	0x0000c510


	//   ....[28]....
        /*0140*/ 	.word	0x0000c530


	//   ....[29]....
        /*0144*/ 	.word	0x0000c550


	//   ....[30]....
        /*0148*/ 	.word	0x0000c580


	//   ....[31]....
        /*014c*/ 	.word	0x0000c590


	//   ....[32]....
        /*0150*/ 	.word	0x0000e380


	//   ....[33]....
        /*0154*/ 	.word	0x0000e3c0


	//   ....[34]....
        /*0158*/ 	.word	0x0000e3d0


	//   ....[35]....
        /*015c*/ 	.word	0x0000e3f0


	//   ....[36]....
        /*0160*/ 	.word	0x0000e460


	//   ....[37]....
        /*0164*/ 	.word	0x0000e480


	//   ....[38]....
        /*0168*/ 	.word	0x0000e4a0


	//   ....[39]....
        /*016c*/ 	.word	0x0000e4b0


	//----- nvinfo : EIATTR_VRC_CTA_INIT_COUNT
	.align		4
.L_202:
        /*0170*/ 	.byte	0x02, 0x4a
	.zero		1
	.zero		1


	//----- nvinfo : EIATTR_EXIT_INSTR_OFFSETS
	.align		4
        /*0174*/ 	.byte	0x04, 0x1c
        /*0176*/ 	.short	(.L_204 - .L_203)


	//   ....[0]....
.L_203:
        /*0178*/ 	.word	0x00000330


	//   ....[1]....
        /*017c*/ 	.word	0x00000ef0


	//   ....[2]....
        /*0180*/ 	.word	0x00000f80


	//   ....[3]....
        /*0184*/ 	.word	0x0000fe40


	//   ....[4]....
        /*0188*/ 	.word	0x0000ff40


	//----- nvinfo : EIATTR_CRS_STACK_SIZE
	.align		4
.L_204:
        /*018c*/ 	.byte	0x04, 0x1e
        /*018e*/ 	.short	(.L_206 - .L_205)
.L_205:
        /*0190*/ 	.word	0x00000000


	//----- nvinfo : EIATTR_CBANK_PARAM_SIZE
	.align		4
.L_206:
        /*0194*/ 	.byte	0x03, 0x19
        /*0196*/ 	.short	0x01d0


	//----- nvinfo : EIATTR_PARAM_CBANK
	.align		4
        /*0198*/ 	.byte	0x04, 0x0a
        /*019a*/ 	.short	(.L_208 - .L_207)
	.align		4
.L_207:
        /*019c*/ 	.word	index@(.nv.constant0._ZN5flash16flash_fwd_kernelI23Flash_fwd_kernel_traitsILi96ELi128ELi64ELi4ELb0ELb0EN7cutlass6half_tE19Flash_kernel_traitsILi96ELi128ELi64ELi4ES3_EELb0ELb1ELb0ELb0ELb0ELb1ELb0ELb0EEEvNS_16Flash_fwd_paramsE)
        /*01a0*/ 	.short	0x0380
        /*01a2*/ 	.short	0x01d0


	//----- nvinfo : EIATTR_SW_WAR
	.align		4
.L_208:
        /*01a4*/ 	.byte	0x04, 0x36
        /*01a6*/ 	.short	(.L_210 - .L_209)
.L_209:
        /*01a8*/ 	.word	0x00000008
.L_210:


//--------------------- .nv.info._ZN5flash16flash_fwd_kernelI23Flash_fwd_kernel_traitsILi96ELi128ELi64ELi4ELb0ELb0EN7cutlass6half_tE19Flash_kernel_traitsILi96ELi128ELi64ELi4ES3_EELb0ELb1ELb0ELb0ELb0ELb0ELb0ELb0EEEvNS_16Flash_fwd_paramsE --------------------------
	.section	.nv.info._ZN5flash16flash_fwd_kernelI23Flash_fwd_kernel_traitsILi96ELi128ELi64ELi4ELb0ELb0EN7cutlass6half_tE19Flash_kernel_traitsILi96ELi128ELi64ELi4ES3_EELb0ELb1ELb0ELb0ELb0ELb0ELb0ELb0EEEvNS_16Flash_fwd_paramsE,"",@"SHT_CUDA_INFO"
	.sectionflags	@""
	.align	4


	//----- nvinfo : EIATTR_CUDA_API_VERSION
	.align		4
        /*0000*/ 	.byte	0x04, 0x37
        /*0002*/ 	.short	(.L_212 - .L_211)
.L_211:
        /*0004*/ 	.word	0x00000082


	//----- nvinfo : EIATTR_KPARAM_INFO
	.align		4
.L_212:
        /*0008*/ 	.byte	0x04, 0x17
        /*000a*/ 	.short	(.L_214 - .L_213)
.L_213:
        /*000c*/ 	.word	0x00000000
        /*0010*/ 	.short	0x0000
        /*0012*/ 	.short	0x0000
        /*0014*/ 	.byte	0x00, 0xf0, 0x41, 0x07


	//----- nvinfo : EIATTR_SPARSE_MMA_MASK
	.align		4
.L_214:
        /*0018*/ 	.byte	0x03, 0x50
        /*001a*/ 	.short	0x0000


	//----- nvinfo : EIATTR_MAXREG_COUNT
	.align		4
        /*001c*/ 	.byte	0x03, 0x1b
        /*001e*/ 	.short	0x00ff


	//----- nvinfo : EIATTR_NUM_BARRIERS
	.align		4
        /*0020*/ 	.byte	0x02, 0x4c
        /*0022*/ 	.byte	0x01
	.zero		1


	//----- nvinfo : EIATTR_MERCURY_ISA_VERSION
	.align		4
        /*0024*/ 	.byte	0x03, 0x5f
        /*0026*/ 	.short	0x0101


	//----- nvinfo : EIATTR_COOP_GROUP_MASK_REGIDS
	.align		4
        /*0028*/ 	.byte	0x04, 0x29
        /*002a*/ 	.short	(.L_216 - .L_215)


	//   ....[0]....
.L_215:
        /*002c*/ 	.word	0xffffffff


	//   ....[1]....
        /*0030*/ 	.word	0xffffffff


	//   ....[2]....
        /*0034*/ 	.word	0xffffffff


	//   ....[3]....
        /*0038*/ 	.word	0xffffffff


	//   ....[4]....
        /*003c*/ 	.word	0xffffffff


	//   ....[5]....
        /*0040*/ 	.word	0xffffffff


	//   ....[6]....
        /*0044*/ 	.word	0xffffffff


	//   ....[7]....
        /*0048*/ 	.word	0xffffffff


	//   ....[8]....
        /*004c*/ 	.word	0xffffffff


	//   ....[9]....
        /*0050*/ 	.word	0xffffffff


	//   ....[10]....
        /*0054*/ 	.word	0xffffffff


	//   ....[11]....
        /*0058*/ 	.word	0xffffffff


	//   ....[12]....
        /*005c*/ 	.word	0xffffffff


	//   ....[13]....
        /*0060*/ 	.word	0xffffffff


	//   ....[14]....
        /*0064*/ 	.word	0xffffffff


	//   ....[15]....
        /*0068*/ 	.word	0xffffffff


	//   ....[16]....
        /*006c*/ 	.word	0xffffffff


	//   ....[17]....
        /*0070*/ 	.word	0xffffffff


	//   ....[18]....
        /*0074*/ 	.word	0xffffffff


	//   ....[19]....
        /*0078*/ 	.word	0xffffffff


	//   ....[20]....
        /*007c*/ 	.word	0xffffffff


	//   ....[21]....
        /*0080*/ 	.word	0xffffffff


	//   ....[22]....
        /*0084*/ 	.word	0xffffffff


	//   ....[23]....
        /*0088*/ 	.word	0xffffffff


	//   ....[24]....
        /*008c*/ 	.word	0xffffffff


	//   ....[25]....
        /*0090*/ 	.word	0xffffffff


	//   ....[26]....
        /*0094*/ 	.word	0xffffffff


	//   ....[27]....
        /*0098*/ 	.word	0xffffffff


	//   ....[28]....
        /*009c*/ 	.word	0xffffffff


	//   ....[29]....
        /*00a0*/ 	.word	0xffffffff


	//   ....[30]....
        /*00a4*/ 	.word	0xffffffff


	//   ....[31]....
        /*00a8*/ 	.word	0xffffffff


	//   ....[32]....
        /*00ac*/ 	.word	0xffffffff


	//   ....[33]....
        /*00b0*/ 	.word	0xffffffff


	//   ....[34]....
        /*00b4*/ 	.word	0xffffffff


	//   ....[35]....
        /*00b8*/ 	.word	0xffffffff


	//   ....[36]....
        /*00bc*/ 	.word	0xffffffff


	//   ....[37]....
        /*00c0*/ 	.word	0xffffffff


	//   ....[38]....
        /*00c4*/ 	.word	0xffffffff


	//   ....[39]....
        /*00c8*/ 	.word	0xffffffff


	//----- nvinfo : EIATTR_COOP_GROUP_INSTR_OFFSETS
	.align		4
.L_216:
        /*00cc*/ 	.byte	0x04, 0x28
        /*00ce*/ 	.short	(.L_218 - .L_217)


	//   ....[0]....
.L_217:
        /*00d0*/ 	.word	0x00004240


	//   ....[1]....
        /*00d4*/ 	.word	0x00004270


	//   ....[2]....
        /*00d8*/ 	.word	0x00004350


	//   ....[3]....
        /*00dc*/ 	.word	0x00004510


	//   ....[4]....
        /*00e0*/ 	.word	0x000045a0


	//   ....[5]....
        /*00e4*/ 	.word	0x00004680


	//   ....[6]....
        /*00e8*/ 	.word	0x000046b0


	//   ....[7]....
        /*00ec*/ 	.word	0x00004840


	//   ....[8]....
        /*00f0*/ 	.word	0x000073c0


	//   ....[9]....
        /*00f4*/ 	.word	0x000074c0


	//   ....[10]....
        /*00f8*/ 	.word	0x00007630


	//   ....[11]....
        /*00fc*/ 	.word	0x000078d0


	//   ....[12]....
        /*0100*/ 	.word	0x00007900


	//   ....[13]....
        /*0104*/ 	.word	0x00007930


	//   ....[14]....
        /*0108*/ 	.word	0x00007a90


	//   ....[15]....
        /*010c*/ 	.word	0x00007ac0


	//   ....[16]....
        /*0110*/ 	.word	0x0000b180


	//   ....[17]....
        /*0114*/ 	.word	0x0000b1b0


	//   ....[18]....
        /*0118*/ 	.word	0x0000b280


	//   ....[19]....
        /*011c*/ 	.word	0x0000b2c0


	//   ....[20]....
        /*0120*/ 	.word	0x0000b2e0


	//   ....[21]....
        /*0124*/ 	.word	0x0000b370


	//   ....[22]....
        /*0128*/ 	.word	0x0000b3a0


	//   ....[23]....
        /*012c*/ 	.word	0x0000b520


	//   ....[24]....
        /*0130*/ 	.word	0x0000e350


	//   ....[25]....
        /*0134*/ 	.word	0x0000e3d0


	//   ....[26]....
        /*0138*/ 	.word	0x0000e400


	//   ....[27]....
        /*013c*/ 	.word	0x0000e410


	//   ....[28]....
        /*0140*/ 	.word	0x0000e430


	//   ....[29]....
        /*0144*/ 	.word	0x0000e450


	//   ....[30]....
        /*0148*/ 	.word	0x0000e480


	//   ....[31]....
        /*014c*/ 	.word	0x0000e490


	//   ....[32]....
        /*0150*/ 	.word	0x00010260


	//   ....[33]....
        /*0154*/ 	.word	0x00010290


	//   ....[34]....
        /*0158*/ 	.word	0x000102c0


	//   ....[35]....
        /*015c*/ 	.word	0x000102f0


	//   ....[36]....
        /*0160*/ 	.word	0x00010370


	//   ....[37]....
        /*0164*/ 	.word	0x00010390


	//   ....[38]....
        /*0168*/ 	.word	0x000103c0


	//   ....[39]....
        /*016c*/ 	.word	0x000103e0


	//----- nvinfo : EIATTR_VRC_CTA_INIT_COUNT
	.align		4
.L_218:
        /*0170*/ 	.byte	0x02, 0x4a
	.zero		1
	.zero		1


	//----- nvinfo : EIATTR_EXIT_INSTR_OFFSETS
	.align		4
        /*0174*/ 	.byte	0x04, 0x1c
        /*0176*/ 	.short	(.L_220 - .L_219)


	//   ....[0]....
.L_219:
        /*0178*/ 	.word	0x000004a0


	//   ....[1]....
        /*017c*/ 	.word	0x00001190


	//   ....[2]....
        /*0180*/ 	.word	0x00001220


	//   ....[3]....
        /*0184*/ 	.word	0x00011d70


	//   ....[4]....
        /*0188*/ 	.word	0x00011eb0


	//   ....[5]....
        /*018c*/ 	.word	0x00011ed0


	//----- nvinfo : EIATTR_CRS_STACK_SIZE
	.align		4
.L_220:
        /*0190*/ 	.byte	0x04, 0x1e
        /*0192*/ 	.short	(.L_222 - .L_221)
.L_221:
        /*0194*/ 	.word	0x00000000


	//----- nvinfo : EIATTR_CBANK_PARAM_SIZE
	.align		4
.L_222:
        /*0198*/ 	.byte	0x03, 0x19
        /*019a*/ 	.short	0x01d0


	//----- nvinfo : EIATTR_PARAM_CBANK
	.align		4
        /*019c*/ 	.byte	0x04, 0x0a
        /*019e*/ 	.short	(.L_224 - .L_223)
	.align		4
.L_223:
        /*01a0*/ 	.word	index@(.nv.constant0._ZN5flash16flash_fwd_kernelI23Flash_fwd_kernel_traitsILi96ELi128ELi64ELi4ELb0ELb0EN7cutlass6half_tE19Flash_kernel_traitsILi96ELi128ELi64ELi4ES3_EELb0ELb1ELb0ELb0ELb0ELb0ELb0ELb0EEEvNS_16Flash_fwd_paramsE)
        /*01a4*/ 	.short	0x0380
        /*01a6*/ 	.short	0x01d0


	//----- nvinfo : EIATTR_SW_WAR
	.align		4
.L_224:
        /*01a8*/ 	.byte	0x04, 0x36
        /*01aa*/ 	.short	(.L_226 - .L_225)
.L_225:
        /*01ac*/ 	.word	0x00000008
.L_226:


//--------------------- .nv.info._ZN5flash16flash_fwd_kernelI23Flash_fwd_kernel_traitsILi96ELi128ELi64ELi4ELb0ELb0EN7cutlass6half_tE19Flash_kernel_traitsILi96ELi128ELi64ELi4ES3_EELb0ELb1ELb0ELb1ELb0ELb0ELb0ELb0EEEvNS_16Flash_fwd_paramsE --------------------------
	.section	.nv.info._ZN5flash16flash_fwd_kernelI23Flash_fwd_kernel_traitsILi96ELi128ELi64ELi4ELb0ELb0EN7cutlass6half_tE19Flash_kernel_traitsILi96ELi128ELi64ELi4ES3_EELb0ELb1ELb0ELb1ELb0ELb0ELb0ELb0EEEvNS_16Flash_fwd_paramsE,"",@"SHT_CUDA_INFO"
	.sectionflags	@""
	.align	4


	//----- nvinfo : EIATTR_CUDA_API_VERSION
	.align		4
        /*0000*/ 	.byte	0x04, 0x37
        /*0002*/ 	.short	(.L_228 - .L_227)
.L_227:
        /*0004*/ 	.word	0x00000082


	//----- nvinfo : EIATTR_KPARAM_INFO
	.align		4
.L_228:
        /*0008*/ 	.byte	0x04, 0x17
        /*000a*/ 	.short	(.L_230 - .L_229)
.L_229:
        /*000c*/ 	.word	0x00000000
        /*0010*/ 	.short	0x0000
        /*0012*/ 	.short	0x0000
        /*0014*/ 	.byte	0x00, 0xf0, 0x41, 0x07


	//----- nvinfo : EIATTR_SPARSE_MMA_MASK
	.align		4
.L_230:
        /*0018*/ 	.byte	0x03, 0x50
        /*001a*/ 	.short	0x0000


	//----- nvinfo : EIATTR_MAXREG_COUNT
	.align		4
        /*001c*/ 	.byte	0x03, 0x1b
        /*001e*/ 	.short	0x00ff


	//----- nvinfo : EIATTR_NUM_BARRIERS
	.align		4
        /*0020*/ 	.byte	0x02, 0x4c
        /*0022*/ 	.byte	0x01
	.zero		1


	//----- nvinfo : EIATTR_MERCURY_ISA_VERSION
	.align		4
        /*0024*/ 	.byte	0x03, 0x5f
        /*0026*/ 	.short	0x0101


	//----- nvinfo : EIATTR_COOP_GROUP_MASK_REGIDS
	.align		4
        /*0028*/ 	.byte	0x04, 0x29
        /*002a*/ 	.short	(.L_232 - .L_231)


	//   ....[0]....
.L_231:
        /*002c*/ 	.word	0xffffffff


	//   ....[1]....
        /*0030*/ 	.word	0xffffffff


	//   ....[2]....
        /*0034*/ 	.word	0xffffffff


	//   ....[3]....
        /*0038*/ 	.word	0xffffffff


	//   ....[4]....
        /*003c*/ 	.word	0xffffffff


	//   ....[5]....
        /*0040*/ 	.word	0xffffffff


	//   ....[6]....
        /*0044*/ 	.word	0xffffffff


	//   ....[7]....
        /*0048*/ 	.word	0xffffffff


	//   ....[8]....
        /*004c*/ 	.word	0xffffffff


	//   ....[9]....
        /*0050*/ 	.word	0xffffffff


	//   ....[10]....
        /*0054*/ 	.word	0xffffffff


	//   ....[11]....
        /*0058*/ 	.word	0xffffffff


	//   ....[12]....
        /*005c*/ 	.word	0xffffffff


	//   ....[13]....
        /*0060*/ 	.word	0xffffffff


	//   ....[14]....
        /*0064*/ 	.word	0xffffffff


	//   ....[15]....
        /*0068*/ 	.word	0xffffffff


	//   ....[16]....
        /*006c*/ 	.word	0xffffffff


	//   ....[17]....
        /*0070*/ 	.word	0xffffffff


	//   ....[18]....
        /*0074*/ 	.word	0xffffffff


	//   ....[19]....
        /*0078*/ 	.word	0xffffffff


	//   ....[20]....
        /*007c*/ 	.word	0xffffffff


	//   ....[21]....
        /*0080*/ 	.word	0xffffffff


	//   ....[22]....
        /*0084*/ 	.word	0xffffffff


	//   ....[23]....
        /*0088*/ 	.word	0xffffffff


	//   ....[24]....
        /*008c*/ 	.word	0xffffffff


	//   ....[25]....
        /*0090*/ 	.word	0xffffffff


	//   ....[26]....
        /*0094*/ 	.word	0xffffffff


	//   ....[27]....
        /*0098*/ 	.word	0xffffffff


	//   ....[28]....
        /*009c*/ 	.word	0xffffffff


	//   ....[29]....
        /*00a0*/ 	.word	0xffffffff


	//   ....[30]....
        /*00a4*/ 	.word	0xffffffff


	//   ....[31]....
        /*00a8*/ 	.word	0xffffffff


	//   ....[32]....
        /*00ac*/ 	.word	0xffffffff


	//   ....[33]....
        /*00b0*/ 	.word	0xffffffff


	//   ....[34]....
        /*00b4*/ 	.word	0xffffffff


	//   ....[35]....
        /*00b8*/ 	.word	0xffffffff


	//   ....[36]....
        /*00bc*/ 	.word	0xffffffff


	//   ....[37]....
        /*00c0*/ 	.word	0xffffffff


	//   ....[38]....
        /*00c4*/ 	.word	0xffffffff


	//   ....[39]....
        /*00c8*/ 	.word	0xffffffff


	//----- nvinfo : EIATTR_COOP_GROUP_INSTR_OFFSETS
	.align		4
.L_232:
        /*00cc*/ 	.byte	0x04, 0x28
        /*00ce*/ 	.short	(.L_234 - .L_233)


	//   ....[0]....
.L_233:
        /*00d0*/ 	.word	0x00004ac0


	//   ....[1]....
        /*00d4*/ 	.word	0x00004af0


	//   ....[2]....
        /*00d8*/ 	.word	0x00004b70


	//   ....[3]....
        /*00dc*/ 	.word	0x00004bc0


	//   ....[4]....
        /*00e0*/ 	.word	0x00004be0


	//   ....[5]....
        /*00e4*/ 	.word	0x00004c70


	//   ....[6]....
        /*00e8*/ 	.word	0x00004ce0


	//   ....[7]....
        /*00ec*/ 	.word	0x00004e80


	//   ....[8]....
        /*00f0*/ 	.word	0x00008310


	//   ....[9]....
        /*00f4*/ 	.word	0x00008340


	//   ....[10]....
        /*00f8*/ 	.word	0x000083d0


	//   ....[11]....
        /*00fc*/ 	.word	0x00008400


	//   ....[12]....
        /*0100*/ 	.word	0x000084c0


	//   ....[13]....
        /*0104*/ 	.word	0x00008500


	//   ....[14]....
        /*0108*/ 	.word	0x00008660


	//   ....[15]....
        /*010c*/ 	.word	0x000086a0


	//   ....[16]....
        /*0110*/ 	.word	0x0000c220


	//   ....[17]....
        /*0114*/ 	.word	0x0000c280


	//   ....[18]....
        /*0118*/ 	.word	0x0000c330


	//   ....[19]....
        /*011c*/ 	.word	0x0000c370


	//   ....[20]....
        /*0120*/ 	.word	0x0000c380


	//   ....[21]....
        /*0124*/ 	.word	0x0000c3a0


	//   ....[22]....
        /*0128*/ 	.word	0x0000c400


	//   ....[23]....
        /*012c*/ 	.word	0x0000c500


	//   ....[24]....
        /*0130*/ 	.word	0x0000f9f0


	//   ....[25]....
        /*0134*/ 	.word	0x0000fa70


	//   ....[26]....
        /*0138*/ 	.word	0x0000fad0


	//   ....[27]....
        /*013c*/ 	.word	0x0000fae0


	//   ....[28]....
        /*0140*/ 	.word	0x0000fb30


	//   ....[29]....
        /*0144*/ 	.word	0x0000fb40


	//   ....[30]....
        /*0148*/ 	.word	0x0000fb50


	//   ....[31]....
        /*014c*/ 	.word	0x0000fb60


	//   ....[32]....
        /*0150*/ 	.word	0x00011930


	//   ....[33]....
        /*0154*/ 	.word	0x00011960


	//   ....[34]....
        /*0158*/ 	.word	0x00011980


	//   ....[35]....
        /*015c*/ 	.word	0x000119b0


	//   ....[36]....
        /*0160*/ 	.word	0x00011a00


	//   ....[37]....
        /*0164*/ 	.word	0x00011a30


	//   ....[38]....
        /*0168*/ 	.word	0x00011a70


	//   ....[39]....
        /*016c*/ 	.word	0x00011a90


	//----- nvinfo : EIATTR_VRC_CTA_INIT_COUNT
	.align		4
.L_234:
        /*0170*/ 	.byte	0x02, 0x4a
	.zero		1
	.zero		1


	//----- nvinfo : EIATTR_EXIT_INSTR_OFFSETS
	.align		4
        /*0174*/ 	.byte	0x04, 0x1c
        /*0176*/ 	.short	(.L_236 - .L_235)


	//   ....[0]....
.L_235:
        /*0178*/ 	.word	0x000004a0


	//   ....[1]....
        /*017c*/ 	.word	0x00001190


	//   ....[2]....
        /*0180*/ 	.word	0x00001220


	//   ....[3]....
        /*0184*/ 	.word	0x00013420


	//   ....[4]....
        /*0188*/ 	.word	0x00013560


	//   ....[5]....
        /*018c*/ 	.word	0x00013580


	//----- nvinfo : EIATTR_CRS_STACK_SIZE
	.align		4
.L_236:
        /*0190*/ 	.byte	0x04, 0x1e
        /*0192*/ 	.short	(.L_238 - .L_237)
.L_237:
        /*0194*/ 	.word	0x00000000


	//----- nvinfo : EIATTR_CBANK_PARAM_SIZE
	.align		4
.L_238:
        /*0198*/ 	.byte	0x03, 0x19
        /*019a*/ 	.short	0x01d0


	//----- nvinfo : EIATTR_PARAM_CBANK
	.align		4
        /*019c*/ 	.byte	0x04, 0x0a
        /*019e*/ 	.short	(.L_240 - .L_239)
	.align		4
.L_239:
        /*01a0*/ 	.word	index@(.nv.constant0._ZN5flash16flash_fwd_kernelI23Flash_fwd_kernel_traitsILi96ELi128ELi64ELi4ELb0ELb0EN7cutlass6half_tE19Flash_kernel_traitsILi96ELi128ELi64ELi4ES3_EELb0ELb1ELb0ELb1ELb0ELb0ELb0ELb0EEEvNS_16Flash_fwd_paramsE)
        /*01a4*/ 	.short	0x0380
        /*01a6*/ 	.short	0x01d0


	//----- nvinfo : EIATTR_SW_WAR
	.align		4
.L_240:
        /*01a8*/ 	.byte	0x04, 0x36
        /*01aa*/ 	.short	(.L_242 - .L_241)
.L_241:
        /*01ac*/ 	.word	0x00000008
.L_242:


//--------------------- .nv.info._ZN5flash16flash_fwd_kernelI23Flash_fwd_kernel_traitsILi96ELi64ELi64ELi4ELb0ELb0EN7cutlass6half_tE19Flash_kernel_traitsILi96ELi64ELi64ELi4ES3_EELb0ELb1ELb0ELb0ELb1ELb1ELb0ELb0EEEvNS_16Flash_fwd_paramsE --------------------------
	.section	.nv.info._ZN5flash16flash_fwd_kernelI23Flash_fwd_kernel_traitsILi96ELi64ELi64ELi4ELb0ELb0EN7cutlass6half_tE19Flash_kernel_traitsILi96ELi64ELi64ELi4ES3_EELb0ELb1ELb0ELb0ELb1ELb1ELb0ELb0EEEvNS_16Flash_fwd_paramsE,"",@"SHT_CUDA_INFO"
	.sectionflags	@""
	.align	4


	//----- nvinfo : EIATTR_CUDA_API_VERSION
	.align		4
        /*0000*/ 	.byte	0x04, 0x37
        /*0002*/ 	.short	(.L_244 - .L_243)
.L_243:
        /*0004*/ 	.word	0x00000082


	//----- nvinfo : EIATTR_KPARAM_INFO
	.align		4
.L_244:
        /*0008*/ 	.byte	0x04, 0x17
        /*000a*/ 	.short	(.L_246 - .L_245)
.L_245:
        /*000c*/ 	.word	0x00000000
        /*0010*/ 	.short	0x0000
        /*0012*/ 	.short	0x0000
        /*0014*/ 	.byte	0x00, 0xf0, 0x41, 0x07


	//----- nvinfo : EIATTR_SPARSE_MMA_MASK
	.align		4
.L_246:
        /*0018*/ 	.byte	0x03, 0x50
        /*001a*/ 	.short	0x0000


	//----- nvinfo : EIATTR_MAXREG_COUNT
	.align		4
        /*001c*/ 	.byte	0x03, 0x1b
        /*001e*/ 	.short	0x00ff


	//----- nvinfo : EIATTR_NUM_BARRIERS
	.align		4
        /*0020*/ 	.byte	0x02, 0x4c
        /*0022*/ 	.byte	0x01
	.zero		1


	//----- nvinfo : EIATTR_MERCURY_ISA_VERSION
	.align		4
        /*0024*/ 	.byte	0x03, 0x5f
        /*0026*/ 	.short	0x0101


	//----- nvinfo : EIATTR_COOP_GROUP_MASK_REGIDS
	.align		4
        /*0028*/ 	.byte	0x04, 0x29
        /*002a*/ 	.short	(.L_248 - .L_247)


	//   ....[0]....
.L_247:
        /*002c*/ 	.word	0xffffffff


	//   ....[1]....
        /*0030*/ 	.word	0xffffffff


	//   ....[2]....
        /*0034*/ 	.word	0xffffffff


	//   ....[3]....
        /*0038*/ 	.word	0xffffffff


	//   ....[4]....
        /*003c*/ 	.word	0xffffffff


	//   ....[5]....
        /*0040*/ 	.word	0xffffffff


	//   ....[6]....
        /*0044*/ 	.word	0xffffffff


	//   ....[7]....
        /*0048*/ 	.word	0xffffffff


	//   ....[8]....
        /*004c*/ 	.word	0xffffffff


	//   ....[9]....
        /*0050*/ 	.word	0xffffffff


	//   ....[10]....
        /*0054*/ 	.word	0xffffffff


	//   ....[11]....
        /*0058*/ 	.word	0xffffffff


	//----- nvinfo : EIATTR_COOP_GROUP_INSTR_OFFSETS
	.align		4
.L_248:
        /*005c*/ 	.byte	0x04, 0x28
        /*005e*/ 	.short	(.L_250 - .L_249)


	//   ....[0]....
.L_249:
        /*0060*/ 	.word	0x00001e40


	//   ....[1]....
        /*0064*/ 	.word	0x00001f90


	//   ....[2]....
        /*0068*/ 	.word	0x00001fb0


	//   ....[3]....
        /*006c*/ 	.word	0x00002050


	//   ....[4]....
        /*0070*/ 	.word	0x00003610


	//   ....[5]....
        /*0074*/ 	.word	0x00003660


	//   ....[6]....
        /*0078*/ 	.word	0x000036a0


	//   ....[7]....
        /*007c*/ 	.word	0x000036c0


	//   ....[8]....
        /*0080*/ 	.word	0x00004660


	//   ....[9]....
        /*0084*/ 	.word	0x00004690


	//   ....[10]....
        /*0088*/ 	.word	0x00004740


	//   ....[11]....
        /*008c*/ 	.word	0x00004750


	//----- nvinfo : EIATTR_VRC_CTA_INIT_COUNT
	.align		4
.L_250:
        /*0090*/ 	.byte	0x02, 0x4a
	.zero		1
	.zero		1


	//----- nvinfo : EIATTR_EXIT_INSTR_OFFSETS
	.align		4
        /*0094*/ 	.byte	0x04, 0x1c
        /*0096*/ 	.short	(.L_252 - .L_251)


	//   ....[0]....
.L_251:
        /*0098*/ 	.word	0x00000170


	//   ....[1]....
        /*009c*/ 	.word	0x00000750


	//   ....[2]....
        /*00a0*/ 	.word	0x000007e0


	//   ....[3]....
        /*00a4*/ 	.word	0x00005550


	//----- nvinfo : EIATTR_CRS_STACK_SIZE
	.align		4
.L_252:
        /*00a8*/ 	.byte	0x04, 0x1e
        /*00aa*/ 	.short	(.L_254 - .L_253)
.L_253:
        /*00ac*/ 	.word	0x00000000


	//----- nvinfo : EIATTR_CBANK_PARAM_SIZE
	.align		4
.L_254:
        /*00b0*/ 	.byte	0x03, 0x19
        /*00b2*/ 	.short	0x01d0


	//----- nvinfo : EIATTR_PARAM_CBANK
	.align		4
        /*00b4*/ 	.byte	0x04, 0x0a
        /*00b6*/ 	.short	(.L_256 - .L_255)
	.align		4
.L_255:
        /*00b8*/ 	.word	index@(.nv.constant0._ZN5flash16flash_fwd_kernelI23Flash_fwd_kernel_traitsILi96ELi64ELi64ELi4ELb0ELb0EN7cutlass6half_tE19Flash_kernel_traitsILi96ELi64ELi64ELi4ES3_EELb0ELb1ELb0ELb0ELb1ELb1ELb0ELb0EEEvNS_16Flash_fwd_paramsE)
        /*00bc*/ 	.short	0x0380
        /*00be*/ 	.short	0x01d0


	//----- nvinfo : EIATTR_SW_WAR
	.align		4
.L_256:
        /*00c0*/ 	.byte	0x04, 0x36
        /*00c2*/ 	.short	(.L_258 - .L_257)
.L_257:
        /*00c4*/ 	.word	0x00000008
.L_258:


//--------------------- .nv.info._ZN5flash16flash_fwd_kernelI23Flash_fwd_kernel_traitsILi96ELi64ELi64ELi4ELb0ELb0EN7cutlass6half_tE19Flash_kernel_traitsILi96ELi64ELi64ELi4ES3_EELb0ELb1ELb0ELb0ELb0ELb1ELb0ELb0EEEvNS_16Flash_fwd_paramsE --------------------------
	.section	.nv.info._ZN5flash16flash_fwd_kernelI23Flash_fwd_kernel_traitsILi96ELi64ELi64ELi4ELb0ELb0EN7cutlass6half_tE19Flash_kernel_traitsILi96ELi64ELi64ELi4ES3_EELb0ELb1ELb0ELb0ELb0ELb1ELb0ELb0EEEvNS_16Flash_fwd_paramsE,"",@"SHT_CUDA_INFO"
	.sectionflags	@""
	.align	4


	//----- nvinfo : EIATTR_CUDA_API_VERSION
	.align		4
        /*0000*/ 	.byte	0x04, 0x37
        /*0002*/ 	.short	(.L_260 - .L_259)
.L_259:
        /*0004*/ 	.word	0x00000082


	//----- nvinfo : EIATTR_KPARAM_INFO
	.align		4
.L_260:
        /*0008*/ 	.byte	0x04, 0x17
        /*000a*/ 	.short	(.L_262 - .L_261)
.L_261:
        /*000c*/ 	.word	0x00000000
        /*0010*/ 	.short	0x0000
        /*0012*/ 	.short	0x0000
        /*0014*/ 	.byte	0x00, 0xf0, 0x41, 0x07


	//----- nvinfo : EIATTR_SPARSE_MMA_MASK
	.align		4
.L_262:
        /*0018*/ 	.byte	0x03, 0x50
        /*001a*/ 	.short	0x0000


	//----- nvinfo : EIATTR_MAXREG_COUNT
	.align		4
        /*001c*/ 	.byte	0x03, 0x1b
        /*001e*/ 	.short	0x00ff


	//----- nvinfo : EIATTR_NUM_BARRIERS
	.align		4
        /*0020*/ 	.byte	0x02, 0x4c
        /*0022*/ 	.byte	0x01
	.zero		1


	//----- nvinfo : EIATTR_MERCURY_ISA_VERSION
	.align		4
        /*0024*/ 	.byte	0x03, 0x5f
        /*0026*/ 	.short	0x0101


	//----- nvinfo : EIATTR_COOP_GROUP_MASK_REGIDS
	.align		4
        /*0028*/ 	.byte	0x04, 0x29
        /*002a*/ 	.short	(.L_264 - .L_263)


	//   ....[0]....
.L_263:
        /*002c*/ 	.word	0xffffffff


	//   ....[1]....
        /*0030*/ 	.word	0xffffffff


	//   ....[2]....
        /*0034*/ 	.word	0xffffffff


	//   ....[3]....
        /*0038*/ 	.word	0xffffffff


	//   ....[4]....
        /*003c*/ 	.word	0xffffffff


	//   ....[5]....
        /*0040*/ 	.word	0xffffffff


	//   ....[6]....
        /*0044*/ 	.word	0xffffffff


	//   ....[7]....
        /*0048*/ 	.word	0xffffffff


	//   ....[8]....
        /*004c*/ 	.word	0xffffffff


	//   ....[9]....
        /*0050*/ 	.word	0xffffffff


	//   ....[10]....
        /*0054*/ 	.word	0xffffffff


	//   ....[11]....
        /*0058*/ 	.word	0xffffffff


	//   ....[12]....
        /*005c*/ 	.word	0xffffffff


	//   ....[13]....
        /*0060*/ 	.word	0xffffffff


	//   ....[14]....
        /*0064*/ 	.word	0xffffffff


	//   ....[15]....
        /*0068*/ 	.word	0xffffffff


	//----- nvinfo : EIATTR_COOP_GROUP_INSTR_OFFSETS
	.align		4
.L_264:
        /*006c*/ 	.byte	0x04, 0x28
        /*006e*/ 	.short	(.L_266 - .L_265)


	//   ....[0]....
.L_265:
        /*0070*/ 	.word	0x00002560


	//   ....[1]....
        /*0074*/ 	.word	0x000026b0


	//   ....[2]....
        /*0078*/ 	.word	0x000026d0


	//   ....[3]....
        /*007c*/ 	.word	0x00002770


	//   ....[4]....
        /*0080*/ 	.word	0x00004090


	//   ....[5]....
        /*0084*/ 	.word	0x00004180


	//   ....[6]....
        /*0088*/ 	.word	0x00004190


	//   ....[7]....
        /*008c*/ 	.word	0x000041c0


	//   ....[8]....
        /*0090*/ 	.word	0x00005b90


	//   ....[9]....
        /*0094*/ 	.word	0x00005be0


	//   ....[10]....
        /*0098*/ 	.word	0x00005c20


	//   ....[11]....
        /*009c*/ 	.word	0x00005c40


	//   ....[12]....
        /*00a0*/ 	.word	0x00006be0


	//   ....[13]....
        /*00a4*/ 	.word	0x00006c20


	//   ....[14]....
        /*00a8*/ 	.word	0x00006cb0


	//   ....[15]....
        /*00ac*/ 	.word	0x00006cc0


	//----- nvinfo : EIATTR_VRC_CTA_INIT_COUNT
	.align		4
.L_266:
        /*00b0*/ 	.byte	0x02, 0x4a
	.zero		1
	.zero		1


	//----- nvinfo : EIATTR_EXIT_INSTR_OFFSETS
	.align		4
        /*00b4*/ 	.byte	0x04, 0x1c
        /*00b6*/ 	.short	(.L_268 - .L_267)


	//   ....[0]....
.L_267:
        /*00b8*/ 	.word	0x00000330


	//   ....[1]....
        /*00bc*/ 	.word	0x00000af0


	//   ....[2]....
        /*00c0*/ 	.word	0x00000b80


	//   ....[3]....
        /*00c4*/ 	.word	0x00007b30


	//   ....[4]....
        /*00c8*/ 	.word	0x00007c30


	//----- nvinfo : EIATTR_CRS_STACK_SIZE
	.align		4
.L_268:
        /*00cc*/ 	.byte	0x04, 0x1e
        /*00ce*/ 	.short	(.L_270 - .L_269)
.L_269:
        /*00d0*/ 	.word	0x00000000


	//----- nvinfo : EIATTR_CBANK_PARAM_SIZE
	.align		4
.L_270:
        /*00d4*/ 	.byte	0x03, 0x19
        /*00d6*/ 	.short	0x01d0


	//----- nvinfo : EIATTR_PARAM_CBANK
	.align		4
        /*00d8*/ 	.byte	0x04, 0x0a
        /*00da*/ 	.short	(.L_272 - .L_271)
	.align		4
.L_271:
        /*00dc*/ 	.word	index@(.nv.constant0._ZN5flash16flash_fwd_kernelI23Flash_fwd_kernel_traitsILi96ELi64ELi64ELi4ELb0ELb0EN7cutlass6half_tE19Flash_kernel_traitsILi96ELi64ELi64ELi4ES3_EELb0ELb1ELb0ELb0ELb0ELb1ELb0ELb0EEEvNS_16Flash_fwd_paramsE)
        /*00e0*/ 	.short	0x0380
        /*00e2*/ 	.short	0x01d0


	//----- nvinfo : EIATTR_SW_WAR
	.align		4
.L_272:
        /*00e4*/ 	.byte	0x04, 0x36
        /*00e6*/ 	.short	(.L_274 - .L_273)
.L_273:
        /*00e8*/ 	.word	0x00000008
.L_274:


//--------------------- .nv.info._ZN5flash16flash_fwd_kernelI23Flash_fwd_kernel_traitsILi96ELi64ELi64ELi4ELb0ELb0EN7cutlass6half_tE19Flash_kernel_traitsILi96ELi64ELi64ELi4ES3_EELb0ELb1ELb0ELb0ELb0ELb0ELb0ELb0EEEvNS_16Flash_fwd_paramsE --------------------------
	.section	.nv.info._ZN5flash16flash_fwd_kernelI23Flash_fwd_kernel_traitsILi96ELi64ELi64ELi4ELb0ELb0EN7cutlass6half_tE19Flash_kernel_traitsILi96ELi64ELi64ELi4ES3_EELb0ELb1ELb0ELb0ELb0ELb0ELb0ELb0EEEvNS_16Flash_fwd_paramsE,"",@"SHT_CUDA_INFO"
	.sectionflags	@""
	.align	4


	//----- nvinfo : EIATTR_CUDA_API_VERSION
	.align		4
        /*0000*/ 	.byte	0x04, 0x37
        /*0002*/ 	.short	(.L_276 - .L_275)
.L_275:
        /*0004*/ 	.word	0x00000082


	//----- nvinfo : EIATTR_KPARAM_INFO
	.align		4
.L_276:
        /*0008*/ 	.byte	0x04, 0x17
        /*000a*/ 	.short	(.L_278 - .L_277)
.L_277:
        /*000c*/ 	.word	0x00000000
        /*0010*/ 	.short	0x0000
        /*0012*/ 	.short	0x0000
        /*0014*/ 	.byte	0x00, 0xf0, 0x41, 0x07


	//----- nvinfo : EIATTR_SPARSE_MMA_MASK
	.align		4
.L_278:
        /*0018*/ 	.byte	0x03, 0x50
        /*001a*/ 	.short	0x0000


	//----- nvinfo : EIATTR_MAXREG_COUNT
	.align		4
        /*001c*/ 	.byte	0x03, 0x1b
        /*001e*/ 	.short	0x00ff


	//----- nvinfo : EIATTR_NUM_BARRIERS
	.align		4
        /*0020*/ 	.byte	0x02, 0x4c
        /*0022*/ 	.byte	0x01
	.zero		1


	//----- nvinfo : EIATTR_MERCURY_ISA_VERSION
	.align		4
        /*0024*/ 	.byte	0x03, 0x5f
        /*0026*/ 	.short	0x0101


	//----- nvinfo : EIATTR_COOP_GROUP_MASK_REGIDS
	.align		4
        /*0028*/ 	.byte	0x04, 0x29
        /*002a*/ 	.short	(.L_280 - .L_279)


	//   ....[0]....
.L_279:
        /*002c*/ 	.word	0xffffffff


	//   ....[1]....
        /*0030*/ 	.word	0xffffffff


	//   ....[2]....
        /*0034*/ 	.word	0xffffffff


	//   ....[3]....
        /*0038*/ 	.word	0xffffffff


	//   ....[4]....
        /*003c*/ 	.word	0xffffffff


	//   ....[5]....
        /*0040*/ 	.word	0xffffffff


	//   ....[6]....
        /*0044*/ 	.word	0xffffffff


	//   ....[7]....
        /*0048*/ 	.word	0xffffffff


	//   ....[8]....
        /*004c*/ 	.word	0xffffffff


	//   ....[9]....
        /*0050*/ 	.word	0xffffffff


	//   ....[10]....
        /*0054*/ 	.word	0xffffffff


	//   ....[11]....
        /*0058*/ 	.word	0xffffffff


	//   ....[12]....
        /*005c*/ 	.word	0xffffffff


	//   ....[13]....
        /*0060*/ 	.word	0xffffffff


	//   ....[14]....
        /*0064*/ 	.word	0xffffffff


	//   ....[15]....
        /*0068*/ 	.word	0xffffffff


	//----- nvinfo : EIATTR_COOP_GROUP_INSTR_OFFSETS
	.align		4
.L_280:
        /*006c*/ 	.byte	0x04, 0x28
        /*006e*/ 	.short	(.L_282 - .L_281)


	//   ....[0]....
.L_281:
        /*0070*/ 	.word	0x00002ea0


	//   ....[1]....
        /*0074*/ 	.word	0x000030d0


	//   ....[2]....
        /*0078*/ 	.word	0x00003130


	//   ....[3]....
        /*007c*/ 	.word	0x000031d0


	//   ....[4]....
        /*0080*/ 	.word	0x00004f30


	//   ....[5]....
        /*0084*/ 	.word	0x00005030


	//   ....[6]....
        /*0088*/ 	.word	0x00005040


	//   ....[7]....
        /*008c*/ 	.word	0x00005090


	//   ....[8]....
        /*0090*/ 	.word	0x00006f40


	//   ....[9]....
        /*0094*/ 	.word	0x00006f70


	//   ....[10]....
        /*0098*/ 	.word	0x00006f90


	//   ....[11]....
        /*009c*/ 	.word	0x00006fb0


	//   ....[12]....
        /*00a0*/ 	.word	0x00007f90


	//   ....[13]....
        /*00a4*/ 	.word	0x00007fd0


	//   ....[14]....
        /*00a8*/ 	.word	0x000080e0


	//   ....[15]....
        /*00ac*/ 	.word	0x000080f0


	//----- nvinfo : EIATTR_VRC_CTA_INIT_COUNT
	.align		4
.L_282:
        /*00b0*/ 	.byte	0x02, 0x4a
	.zero		1
	.zero		1


	//----- nvinfo : EIATTR_EXIT_INSTR_OFFSETS
	.align		4
        /*00b4*/ 	.byte	0x04, 0x1c
        /*00b6*/ 	.short	(.L_284 - .L_283)


	//   ....[0]....
.L_283:
        /*00b8*/ 	.word	0x00000330


	//   ....[1]....
        /*00bc*/ 	.word	0x00000ba0


	//   ....[2]....
        /*00c0*/ 	.word	0x00000c30


	//   ....[3]....
        /*00c4*/ 	.word	0x00008e90


	//   ....[4]....
        /*00c8*/ 	.word	0x00008fd0


	//   ....[5]....
        /*00cc*/ 	.word	0x00008ff0


	//----- nvinfo : EIATTR_CRS_STACK_SIZE
	.align		4
.L_284:
        /*00d0*/ 	.byte	0x04, 0x1e
        /*00d2*/ 	.short	(.L_286 - .L_285)
.L_285:
        /*00d4*/ 	.word	0x00000000


	//----- nvinfo : EIATTR_CBANK_PARAM_SIZE
	.align		4
.L_286:
        /*00d8*/ 	.byte	0x03, 0x19
        /*00da*/ 	.short	0x01d0


	//----- nvinfo : EIATTR_PARAM_CBANK
	.align		4
        /*00dc*/ 	.byte	0x04, 0x0a
        /*00de*/ 	.short	(.L_288 - .L_287)
	.align		4
.L_287:
        /*00e0*/ 	.word	index@(.nv.constant0._ZN5flash16flash_fwd_kernelI23Flash_fwd_kernel_traitsILi96ELi64ELi64ELi4ELb0ELb0EN7cutlass6half_tE19Flash_kernel_traitsILi96ELi64ELi64ELi4ES3_EELb0ELb1ELb0ELb0ELb0ELb0ELb0ELb0EEEvNS_16Flash_fwd_paramsE)
        /*00e4*/ 	.short	0x0380
        /*00e6*/ 	.short	0x01d0


	//----- nvinfo : EIATTR_SW_WAR
	.align		4
.L_288:
        /*00e8*/ 	.byte	0x04, 0x36
        /*00ea*/ 	.short	(.L_290 - .L_289)
.L_289:
        /*00ec*/ 	.word	0x00000008
.L_290:


//--------------------- .nv.info._ZN5flash16flash_fwd_kernelI23Flash_fwd_kernel_traitsILi96ELi64ELi64ELi4ELb0ELb0EN7cutlass6half_tE19Flash_kernel_traitsILi96ELi64ELi64ELi4ES3_EELb0ELb1ELb0ELb1ELb0ELb0ELb0ELb0EEEvNS_16Flash_fwd_paramsE --------------------------
	.section	.nv.info._ZN5flash16flash_fwd_kernelI23Flash_fwd_kernel_traitsILi96ELi64ELi64ELi4ELb0ELb0EN7cutlass6half_tE19Flash_kernel_traitsILi96ELi64ELi64ELi4ES3_EELb0ELb1ELb0ELb1ELb0ELb0ELb0ELb0EEEvNS_16Flash_fwd_paramsE,"",@"SHT_CUDA_INFO"
	.sectionflags	@""
	.align	4


	//----- nvinfo : EIATTR_CUDA_API_VERSION
	.align		4
        /*0000*/ 	.byte	0x04, 0x37
        /*0002*/ 	.short	(.L_292 - .L_291)
.L_291:
        /*0004*/ 	.word	0x00000082


	//----- nvinfo : EIATTR_KPARAM_INFO
	.align		4
.L_292:
        /*0008*/ 	.byte	0x04, 0x17
        /*000a*/ 	.short	(.L_294 - .L_293)
.L_293:
        /*000c*/ 	.word	0x00000000
        /*0010*/ 	.short	0x0000
        /*0012*/ 	.short	0x0000
        /*0014*/ 	.byte	0x00, 0xf0, 0x41, 0x07


	//----- nvinfo : EIATTR_SPARSE_MMA_MASK
	.align		4
.L_294:
        /*0018*/ 	.byte	0x03, 0x50
        /*001a*/ 	.short	0x0000


	//----- nvinfo : EIATTR_MAXREG_COUNT
	.align		4
        /*001c*/ 	.byte	0x03, 0x1b
        /*001e*/ 	.short	0x00ff


	//----- nvinfo : EIATTR_NUM_BARRIERS
	.align		4
        /*0020*/ 	.byte	0x02, 0x4c
        /*0022*/ 	.byte	0x01
	.zero		1


	//----- nvinfo : EIATTR_MERCURY_ISA_VERSION
	.align		4
        /*0024*/ 	.byte	0x03, 0x5f
        /*0026*/ 	.short	0x0101


	//----- nvinfo : EIATTR_COOP_GROUP_MASK_REGIDS
	.align		4
        /*0028*/ 	.byte	0x04, 0x29
        /*002a*/ 	.short	(.L_296 - .L_295)


	//   ....[0]....
.L_295:
        /*002c*/ 	.word	0xffffffff


	//   ....[1]....
        /*0030*/ 	.word	0xffffffff


	//   ....[2]....
        /*0034*/ 	.word	0xffffffff


	//   ....[3]....
        /*0038*/ 	.word	0xffffffff


	//   ....[4]....
        /*003c*/ 	.word	0xffffffff


	//   ....[5]....
        /*0040*/ 	.word	0xffffffff


	//   ....[6]....
        /*0044*/ 	.word	0xffffffff


	//   ....[7]....
        /*0048*/ 	.word	0xffffffff


	//   ....[8]....
        /*004c*/ 	.word	0xffffffff


	//   ....[9]....
        /*0050*/ 	.word	0xffffffff


	//   ....[10]....
        /*0054*/ 	.word	0xffffffff


	//   ....[11]....
        /*0058*/ 	.word	0xffffffff


	//   ....[12]....
        /*005c*/ 	.word	0xffffffff


	//   ....[13]....
        /*0060*/ 	.word	0xffffffff


	//   ....[14]....
        /*0064*/ 	.word	0xffffffff


	//   ....[15]....
        /*0068*/ 	.word	0xffffffff


	//----- nvinfo : EIATTR_COOP_GROUP_INSTR_OFFSETS
	.align		4
.L_296:
        /*006c*/ 	.byte	0x04, 0x28
        /*006e*/ 	.short	(.L_298 - .L_297)


	//   ....[0]....
.L_297:
        /*0070*/ 	.word	0x00003480


	//   ....[1]....
        /*0074*/ 	.word	0x000034a0


	//   ....[2]....
        /*0078*/ 	.word	0x00003500


	//   ....[3]....
        /*007c*/ 	.word	0x00003520


	//   ....[4]....
        /*0080*/ 	.word	0x00005640


	//   ....[5]....
        /*0084*/ 	.word	0x00005650


	//   ....[6]....
        /*0088*/ 	.word	0x00005680


	//   ....[7]....
        /*008c*/ 	.word	0x00005690


	//   ....[8]....
        /*0090*/ 	.word	0x00007990


	//   ....[9]....
        /*0094*/ 	.word	0x000079b0


	//   ....[10]....
        /*0098*/ 	.word	0x000079e0


	//   ....[11]....
        /*009c*/ 	.word	0x000079f0


	//   ....[12]....
        /*00a0*/ 	.word	0x000089e0


	//   ....[13]....
        /*00a4*/ 	.word	0x00008a20


	//   ....[14]....
        /*00a8*/ 	.word	0x00008ac0


	//   ....[15]....
        /*00ac*/ 	.word	0x00008ae0


	//----- nvinfo : EIATTR_VRC_CTA_INIT_COUNT
	.align		4
.L_298:
        /*00b0*/ 	.byte	0x02, 0x4a
	.zero		1
	.zero		1


	//----- nvinfo : EIATTR_EXIT_INSTR_OFFSETS
	.align		4
        /*00b4*/ 	.byte	0x04, 0x1c
        /*00b6*/ 	.short	(.L_300 - .L_299)


	//   ....[0]....
.L_299:
        /*00b8*/ 	.word	0x00000330


	//   ....[1]....
        /*00bc*/ 	.word	0x00000b90


	//   ....[2]....
        /*00c0*/ 	.word	0x00000c20


	//   ....[3]....
        /*00c4*/ 	.word	0x000098e0


	//   ....[4]....
        /*00c8*/ 	.word	0x00009a20


	//   ....[5]....
        /*00cc*/ 	.word	0x00009a40


	//----- nvinfo : EIATTR_CRS_STACK_SIZE
	.align		4
.L_300:
        /*00d0*/ 	.byte	0x04, 0x1e
        /*00d2*/ 	.short	(.L_302 - .L_301)
.L_301:
        /*00d4*/ 	.word	0x00000000


	//----- nvinfo : EIATTR_CBANK_PARAM_SIZE
	.align		4
.L_302:
        /*00d8*/ 	.byte	0x03, 0x19
        /*00da*/ 	.short	0x01d0


	//----- nvinfo : EIATTR_PARAM_CBANK
	.align		4
        /*00dc*/ 	.byte	0x04, 0x0a
        /*00de*/ 	.short	(.L_304 - .L_303)
	.align		4
.L_303:
        /*00e0*/ 	.word	index@(.nv.constant0._ZN5flash16flash_fwd_kernelI23Flash_fwd_kernel_traitsILi96ELi64ELi64ELi4ELb0ELb0EN7cutlass6half_tE19Flash_kernel_traitsILi96ELi64ELi64ELi4ES3_EELb0ELb1ELb0ELb1ELb0ELb0ELb0ELb0EEEvNS_16Flash_fwd_paramsE)
        /*00e4*/ 	.short	0x0380
        /*00e6*/ 	.short	0x01d0


	//----- nvinfo : EIATTR_SW_WAR
	.align		4
.L_304:
        /*00e8*/ 	.byte	0x04, 0x36
        /*00ea*/ 	.short	(.L_306 - .L_305)
.L_305:
        /*00ec*/ 	.word	0x00000008
.L_306:


//--------------------- .nv.info._ZN5flash16flash_fwd_kernelI23Flash_fwd_kernel_traitsILi96ELi128ELi64ELi4ELb0ELb0EN7cutlass6half_tE19Flash_kernel_traitsILi96ELi128ELi64ELi4ES3_EELb1ELb1ELb0ELb0ELb0ELb0ELb0ELb0EEEvNS_16Flash_fwd_paramsE --------------------------
	.section	.nv.info._ZN5flash16flash_fwd_kernelI23Flash_fwd_kernel_traitsILi96ELi128ELi64ELi4ELb0ELb0EN7cutlass6half_tE19Flash_kernel_traitsILi96ELi128ELi64ELi4ES3_EELb1ELb1ELb0ELb0ELb0ELb0ELb0ELb0EEEvNS_16Flash_fwd_paramsE,"",@"SHT_CUDA_INFO"
	.sectionflags	@""
	.align	4


	//----- nvinfo : EIATTR_CUDA_API_VERSION
	.align		4
        /*0000*/ 	.byte	0x04, 0x37
        /*0002*/ 	.short	(.L_308 - .L_307)
.L_307:
        /*0004*/ 	.word	0x00000082


	//----- nvinfo : EIATTR_KPARAM_INFO
	.align		4
.L_308:
        /*0008*/ 	.byte	0x04, 0x17
        /*000a*/ 	.short	(.L_310 - .L_309)
.L_309:
        /*000c*/ 	.word	0x00000000
        /*0010*/ 	.short	0x0000
        /*0012*/ 	.short	0x0000
        /*0014*/ 	.byte	0x00, 0xf0, 0x41, 0x07


	//----- nvinfo : EIATTR_SPARSE_MMA_MASK
	.align		4
.L_310:
        /*0018*/ 	.byte	0x03, 0x50
        /*001a*/ 	.short	0x0000


	//----- nvinfo : EIATTR_MAXREG_COUNT
	.align		4
        /*001c*/ 	.byte	0x03, 0x1b
        /*001e*/ 	.short	0x00ff


	//----- nvinfo : EIATTR_NUM_BARRIERS
	.align		4
        /*0020*/ 	.byte	0x02, 0x4c
        /*0022*/ 	.byte	0x01
	.zero		1


	//----- nvinfo : EIATTR_ANNOTATIONS
	.align		4
        /*0024*/ 	.byte	0x04, 0x55
        /*0026*/ 	.short	(.L_312 - .L_311)


	//   ....[0]....
.L_311:
        /*0028*/ 	.word	0x00000001
        /*002c*/ 	.byte	0x50, 0x3c, 0x00, 0x00, 0x01, 0x00, 0x00, 0x00, 0x90, 0x40, 0x00, 0x00, 0x01, 0x00, 0x00, 0x00
        /* <DEDUP_REMOVED lines=16> */
        /*013c*/ 	.byte	0xe0, 0x57, 0x01, 0x00


	//----- nvinfo : EIATTR_MERCURY_ISA_VERSION
	.align		4
.L_312:
        /*0140*/ 	.byte	0x03, 0x5f
        /*0142*/ 	.short	0x0101


	//----- nvinfo : EIATTR_INT_WARP_WIDE_INSTR_OFFSETS
	.align		4
        /*0144*/ 	.byte	0x04, 0x31
        /*0146*/ 	.short	(.L_314 - .L_313)


	//   ....[0]....
.L_313:
        /*0148*/ 	.word	0x00008a50


	//   ....[1]....
        /*014c*/ 	.word	0x00008b00


	//----- nvinfo : EIATTR_COOP_GROUP_MASK_REGIDS
	.align		4
.L_314:
        /*0150*/ 	.byte	0x04, 0x29
        /*0152*/ 	.short	(.L_316 - .L_315)


	//   ....[0]....
.L_315:
        /*0154*/ 	.word	0xffffffff


	//   ....[1]....
        /*0158*/ 	.word	0xffffffff


	//   ....[2]....
        /*015c*/ 	.word	0xffffffff


	//   ....[3]....
        /*0160*/ 	.word	0xffffffff


	//   ....[4]....
        /*0164*/ 	.word	0xffffffff


	//   ....[5]....
        /*0168*/ 	.word	0xffffffff


	//   ....[6]....
        /*016c*/ 	.word	0xffffffff


	//   ....[7]....
        /*0170*/ 	.word	0xffffffff


	//   ....[8]....
        /*0174*/ 	.word	0xffffffff


	//   ....[9]....
        /*0178*/ 	.word	0xffffffff


	//   ....[10]....
        /*017c*/ 	.word	0xffffffff


	//   ....[11]....
        /*0180*/ 	.word	0xffffffff


	//   ....[12]....
        /*0184*/ 	.word	0xffffffff


	//   ....[13]....
        /*0188*/ 	.word	0xffffffff


	//   ....[14]....
        /*018c*/ 	.word	0xffffffff


	//   ....[15]....
        /*0190*/ 	.word	0xffffffff


	//   ....[16]....
        /*0194*/ 	.word	0xffffffff


	//   ....[17]....
        /*0198*/ 	.word	0xffffffff


	//   ....[18]....
        /*019c*/ 	.word	0xffffffff


	//   ....[19]....
        /*01a0*/ 	.word	0xffffffff


	//   ....[20]....
        /*01a4*/ 	.word	0xffffffff


	//   ....[21]....
        /*01a8*/ 	.word	0xffffffff


	//   ....[22]....
        /*01ac*/ 	.word	0xffffffff


	//   ....[23]....
        /*01b0*/ 	.word	0xffffffff


	//   ....[24]....
        /*01b4*/ 	.word	0xffffffff


	//   ....[25]....
        /*01b8*/ 	.word	0xffffffff


	//   ....[26]....
        /*01bc*/ 	.word	0xffffffff


	//   ....[27]....
        /*01c0*/ 	.word	0xffffffff


	//   ....[28]....
        /*01c4*/ 	.word	0xffffffff


	//   ....[29]....
        /*01c8*/ 	.word	0xffffffff


	//   ....[30]....
        /*01cc*/ 	.word	0xffffffff


	//   ....[31]....
        /*01d0*/ 	.word	0xffffffff


	//   ....[32]....
        /*01d4*/ 	.word	0xffffffff


	//   ....[33]....
        /*01d8*/ 	.word	0xffffffff


	//   ....[34]....
        /*01dc*/ 	.word	0xffffffff


	//   ....[35]....
        /*01e0*/ 	.word	0xffffffff


	//   ....[36]....
        /*01e4*/ 	.word	0xffffffff


	//   ....[37]....
        /*01e8*/ 	.word	0xffffffff


	//   ....[38]....
        /*01ec*/ 	.word	0xffffffff


	//   ....[39]....
        /*01f0*/ 	.word	0xffffffff


	//----- nvinfo : EIATTR_COOP_GROUP_INSTR_OFFSETS
	.align		4
.L_316:
        /*01f4*/ 	.byte	0x04, 0x28
        /*01f6*/ 	.short	(.L_318 - .L_317)


	//   ....[0]....
.L_317:
        /*01f8*/ 	.word	0x00004390


	//   ....[1]....
        /*01fc*/ 	.word	0x00004530


	//   ....[2]....
        /*0200*/ 	.word	0x00004580


	//   ....[3]....
        /*0204*/ 	.word	0x000047f0


	//   ....[4]....
        /*0208*/ 	.word	0x00004c30


	//   ....[5]....
        /*020c*/ 	.word	0x00004da0


	//   ....[6]....
        /*0210*/ 	.word	0x00004de0


	//   ....[7]....
        /*0214*/ 	.word	0x00004fc0


	//   ....[8]....
        /*0218*/ 	.word	0x00008ff0


	//   ....[9]....
        /*021c*/ 	.word	0x00009180


	//   ....[10]....
        /*0220*/ 	.word	0x00009260


	//   ....[11]....
        /*0224*/ 	.word	0x00009300


	//   ....[12]....
        /*0228*/ 	.word	0x00009310


	//   ....[13]....
        /*022c*/ 	.word	0x00009400


	//   ....[14]....
        /*0230*/ 	.word	0x000095f0


	//   ....[15]....
        /*0234*/ 	.word	0x00009610


	//   ....[16]....
        /*0238*/ 	.word	0x0000ddb0


	//   ....[17]....
        /*023c*/ 	.word	0x0000dfc0


	//   ....[18]....
        /*0240*/ 	.word	0x0000e050


	//   ....[19]....
        /*0244*/ 	.word	0x0000e100


	//   ....[20]....
        /*0248*/ 	.word	0x0000e1b0


	//   ....[21]....
        /*024c*/ 	.word	0x0000e1e0


	//   ....[22]....
        /*0250*/ 	.word	0x0000e260


	//   ....[23]....
        /*0254*/ 	.word	0x0000e370


	//   ....[24]....
        /*0258*/ 	.word	0x00012470


	//   ....[25]....
        /*025c*/ 	.word	0x000124b0


	//   ....[26]....
        /*0260*/ 	.word	0x00012530


	//   ....[27]....
        /*0264*/ 	.word	0x000126a0


	//   ....[28]....
        /*0268*/ 	.word	0x000126c0


	//   ....[29]....
        /*026c*/ 	.word	0x000126e0


	//   ....[30]....
        /*0270*/ 	.word	0x00012900


	//   ....[31]....
        /*0274*/ 	.word	0x00012ab0


	//   ....[32]....
        /*0278*/ 	.word	0x00015820


	//   ....[33]....
        /*027c*/ 	.word	0x00015890


	//   ....[34]....
        /*0280*/ 	.word	0x00015930


	//   ....[35]....
        /*0284*/ 	.word	0x00015940


	//   ....[36]....
        /*0288*/ 	.word	0x00015960


	//   ....[37]....
        /*028c*/ 	.word	0x00015980


	//   ....[38]....
        /*0290*/ 	.word	0x00015990


	//   ....[39]....
        /*0294*/ 	.word	0x000159c0


	//----- nvinfo : EIATTR_VRC_CTA_INIT_COUNT
	.align		4
.L_318:
        /*0298*/ 	.byte	0x02, 0x4a
	.zero		1
	.zero		1


	//----- nvinfo : EIATTR_EXIT_INSTR_OFFSETS
	.align		4
        /*029c*/ 	.byte	0x04, 0x1c
        /*029e*/ 	.short	(.L_320 - .L_319)


	//   ....[0]....
.L_319:
        /*02a0*/ 	.word	0x00000610


	//   ....[1]....
        /*02a4*/ 	.word	0x000012e0


	//   ....[2]....
        /*02a8*/ 	.word	0x00001370


	//   ....[3]....
        /*02ac*/ 	.word	0x00017340


	//   ....[4]....
        /*02b0*/ 	.word	0x00017470


	//   ....[5]....
        /*02b4*/ 	.word	0x00017490


	//----- nvinfo : EIATTR_CRS_STACK_SIZE
	.align		4
.L_320:
        /*02b8*/ 	.byte	0x04, 0x1e
        /*02ba*/ 	.short	(.L_322 - .L_321)
.L_321:
        /*02bc*/ 	.word	0x00000000


	//----- nvinfo : EIATTR_CBANK_PARAM_SIZE
	.align		4
.L_322:
        /*02c0*/ 	.byte	0x03, 0x19
        /*02c2*/ 	.short	0x01d0


	//----- nvinfo : EIATTR_PARAM_CBANK
	.align		4
        /*02c4*/ 	.byte	0x04, 0x0a
        /*02c6*/ 	.short	(.L_324 - .L_323)
	.align		4
.L_323:
        /*02c8*/ 	.word	index@(.nv.constant0._ZN5flash16flash_fwd_kernelI23Flash_fwd_kernel_traitsILi96ELi128ELi64ELi4ELb0ELb0EN7cutlass6half_tE19Flash_kernel_traitsILi96ELi128ELi64ELi4ES3_EELb1ELb1ELb0ELb0ELb0ELb0ELb0ELb0EEEvNS_16Flash_fwd_paramsE)
        /*02cc*/ 	.short	0x0380
        /*02ce*/ 	.short	0x01d0


	//----- nvinfo : EIATTR_SW_WAR
	.align		4
.L_324:
        /*02d0*/ 	.byte	0x04, 0x36
        /*02d2*/ 	.short	(.L_326 - .L_325)
.L_325:
        /*02d4*/ 	.word	0x00000008
.L_326:


//--------------------- .nv.info._ZN5flash16flash_fwd_kernelI23Flash_fwd_kernel_traitsILi96ELi128ELi64ELi4ELb0ELb0EN7cutlass6half_tE19Flash_kernel_traitsILi96ELi128ELi64ELi4ES3_EELb1ELb1ELb0ELb0ELb1ELb1ELb0ELb0EEEvNS_16Flash_fwd_paramsE --------------------------
	.section	.nv.info._ZN5flash16flash_fwd_kernelI23Flash_fwd_kernel_traitsILi96ELi128ELi64ELi4ELb0ELb0EN7cutlass6half_tE19Flash_kernel_traitsILi96ELi128ELi64ELi4ES3_EELb1ELb1ELb0ELb0ELb1ELb1ELb0ELb0EEEvNS_16Flash_fwd_paramsE,"",@"SHT_CUDA_INFO"
	.sectionflags	@""
	.align	4


	//----- nvinfo : EIATTR_CUDA_API_VERSION
	.align		4
        /*0000*/ 	.byte	0x04, 0x37
        /*0002*/ 	.short	(.L_328 - .L_327)
.L_327:
        /*0004*/ 	.word	0x00000082


	//----- nvinfo : EIATTR_KPARAM_INFO
	.align		4
.L_328:
        /*0008*/ 	.byte	0x04, 0x17
        /*000a*/ 	.short	(.L_330 - .L_329)
.L_329:
        /*000c*/ 	.word	0x00000000
        /*0010*/ 	.short	0x0000
        /*0012*/ 	.short	0x0000
        /*0014*/ 	.byte	0x00, 0xf0, 0x41, 0x07


	//----- nvinfo : EIATTR_SPARSE_MMA_MASK
	.align		4
.L_330:
        /*0018*/ 	.byte	0x03, 0x50
        /*001a*/ 	.short	0x0000


	//----- nvinfo : EIATTR_MAXREG_COUNT
	.align		4
        /*001c*/ 	.byte	0x03, 0x1b
        /*001e*/ 	.short	0x00ff


	//----- nvinfo : EIATTR_NUM_BARRIERS
	.align		4
        /*0020*/ 	.byte	0x02, 0x4c
        /*0022*/ 	.byte	0x01
	.zero		1


	//----- nvinfo : EIATTR_ANNOTATIONS
	.align		4
        /*0024*/ 	.byte	0x04, 0x55
        /*0026*/ 	.short	(.L_332 - .L_331)


	//   ....[0]....
.L_331:
        /*0028*/ 	.word	0x00000001
        /*002c*/ 	.byte	0x50, 0x66, 0x00, 0x00, 0x01, 0x00, 0x00, 0x00, 0xb0, 0x66, 0x00, 0x00, 0x01, 0x00, 0x00, 0x00
        /*003c*/ 	.byte	0xf0, 0x66, 0x00, 0x00, 0x01, 0x00, 0x00, 0x00, 0xe0, 0x6a, 0x00, 0x00, 0x01, 0x00, 0x00, 0x00
        /*004c*/ 	.byte	0xe0, 0x6b, 0x00, 0x00, 0x01, 0x00, 0x00, 0x00, 0xf0, 0x6b, 0x00, 0x00, 0x01, 0x00, 0x00, 0x00
        /*005c*/ 	.byte	0x40, 0x6c, 0x00, 0x00, 0x01, 0x00, 0x00, 0x00, 0xb0, 0x7f, 0x00, 0x00, 0x01, 0x00, 0x00, 0x00
        /*006c*/ 	.byte	0x50, 0x80, 0x00, 0x00, 0x01, 0x00, 0x00, 0x00, 0x20, 0x84, 0x00, 0x00


	//----- nvinfo : EIATTR_MERCURY_ISA_VERSION
	.align		4
.L_332:
        /*0078*/ 	.byte	0x03, 0x5f
        /*007a*/ 	.short	0x0101


	//----- nvinfo : EIATTR_COOP_GROUP_MASK_REGIDS
	.align		4
        /*007c*/ 	.byte	0x04, 0x29
        /*007e*/ 	.short	(.L_334 - .L_333)


	//   ....[0]....
.L_333:
        /*0080*/ 	.word	0xffffffff


	//   ....[1]....
        /*0084*/ 	.word	0xffffffff


	//   ....[2]....
        /*0088*/ 	.word	0xffffffff


	//   ....[3]....
        /*008c*/ 	.word	0xffffffff


	//   ....[4]....
        /*0090*/ 	.word	0xffffffff


	//   ....[5]....
        /*0094*/ 	.word	0xffffffff


	//   ....[6]....
        /*0098*/ 	.word	0xffffffff


	//   ....[7]....
        /*009c*/ 	.word	0xffffffff


	//   ....[8]....
        /*00a0*/ 	.word	0xffffffff


	//   ....[9]....
        /*00a4*/ 	.word	0xffffffff


	//   ....[10]....
        /*00a8*/ 	.word	0xffffffff


	//   ....[11]....
        /*00ac*/ 	.word	0xffffffff


	//   ....[12]....
        /*00b0*/ 	.word	0xffffffff


	//   ....[13]....
        /*00b4*/ 	.word	0xffffffff


	//   ....[14]....
        /*00b8*/ 	.word	0xffffffff


	//   ....[15]....
        /*00bc*/ 	.word	0xffffffff


	//   ....[16]....
        /*00c0*/ 	.word	0xffffffff


	//   ....[17]....
        /*00c4*/ 	.word	0xffffffff


	//   ....[18]....
        /*00c8*/ 	.word	0xffffffff


	//   ....[19]....
        /*00cc*/ 	.word	0xffffffff


	//   ....[20]....
        /*00d0*/ 	.word	0xffffffff


	//   ....[21]....
        /*00d4*/ 	.word	0xffffffff


	//   ....[22]....
        /*00d8*/ 	.word	0xffffffff


	//   ....[23]....
        /*00dc*/ 	.word	0xffffffff


	//   ....[24]....
        /*00e0*/ 	.word	0xffffffff


	//   ....[25]....
        /*00e4*/ 	.word	0xffffffff


	//   ....[26]....
        /*00e8*/ 	.word	0xffffffff


	//   ....[27]....
        /*00ec*/ 	.word	0xffffffff


	//   ....[28]....
        /*00f0*/ 	.word	0xffffffff


	//   ....[29]....
        /*00f4*/ 	.word	0xffffffff


	//   ....[30]....
        /*00f8*/ 	.word	0xffffffff


	//   ....[31]....
        /*00fc*/ 	.word	0xffffffff


	//----- nvinfo : EIATTR_COOP_GROUP_INSTR_OFFSETS
	.align		4
.L_334:
        /*0100*/ 	.byte	0x04, 0x28
        /*0102*/ 	.short	(.L_336 - .L_335)


	//   ....[0]....
.L_335:
        /*0104*/ 	.word	0x00002950


	//   ....[1]....
        /*0108*/ 	.word	0x00002bd0


	//   ....[2]....
        /*010c*/ 	.word	0x00002c00


	//   ....[3]....
        /*0110*/ 	.word	0x00002d10


	//   ....[4]....
        /*0114*/ 	.word	0x00002ff0


	//   ....[5]....
        /*0118*/ 	.word	0x00003380


	//   ....[6]....
        /*011c*/ 	.word	0x000033d0


	//   ....[7]....
        /*0120*/ 	.word	0x00003680


	//   ....[8]....
        /*0124*/ 	.word	0x00006c70


	//   ....[9]....
        /*0128*/ 	.word	0x00006d70


	//   ....[10]....
        /*012c*/ 	.word	0x00006fa0


	//   ....[11]....
        /*0130*/ 	.word	0x00007030


	//   ....[12]....
        /*0134*/ 	.word	0x000080c0


	//   ....[13]....
        /*0138*/ 	.word	0x00008110


	//   ....[14]....
        /*013c*/ 	.word	0x000081e0


	//   ....[15]....
        /*0140*/ 	.word	0x00008210


	//   ....[16]....
        /*0144*/ 	.word	0x0000bbe0


	//   ....[17]....
        /*0148*/ 	.word	0x0000bc40


	//   ....[18]....
        /*014c*/ 	.word	0x0000bca0


	//   ....[19]....
        /*0150*/ 	.word	0x0000be30


	//   ....[20]....
        /*0154*/ 	.word	0x0000be60


	//   ....[21]....
        /*0158*/ 	.word	0x0000be90


	//   ....[22]....
        /*015c*/ 	.word	0x0000c230


	//   ....[23]....
        /*0160*/ 	.word	0x0000c3e0


	//   ....[24]....
        /*0164*/ 	.word	0x0000ee80


	//   ....[25]....
        /*0168*/ 	.word	0x0000eec0


	//   ....[26]....
        /*016c*/ 	.word	0x0000eef0


	//   ....[27]....
        /*0170*/ 	.word	0x0000ef30


	//   ....[28]....
        /*0174*/ 	.word	0x0000ef60


	//   ....[29]....
        /*0178*/ 	.word	0x0000ef90


	//   ....[30]....
        /*017c*/ 	.word	0x0000efb0


	//   ....[31]....
        /*0180*/ 	.word	0x0000eff0


	//----- nvinfo : EIATTR_VRC_CTA_INIT_COUNT
	.align		4
.L_336:
        /*0184*/ 	.byte	0x02, 0x4a
	.zero		1
	.zero		1


	//----- nvinfo : EIATTR_EXIT_INSTR_OFFSETS
	.align		4
        /*0188*/ 	.byte	0x04, 0x1c
        /*018a*/ 	.short	(.L_338 - .L_337)


	//   ....[0]....
.L_337:
        /*018c*/ 	.word	0x00000340


	//   ....[1]....
        /*0190*/ 	.word	0x00000b90


	//   ....[2]....
        /*0194*/ 	.word	0x00000c20


	//   ....[3]....
        /*0198*/ 	.word	0x00010730


	//----- nvinfo : EIATTR_CRS_STACK_SIZE
	.align		4
.L_338:
        /*019c*/ 	.byte	0x04, 0x1e
        /*019e*/ 	.short	(.L_340 - .L_339)
.L_339:
        /*01a0*/ 	.word	0x00000000


	//----- nvinfo : EIATTR_CBANK_PARAM_SIZE
	.align		4
.L_340:
        /*01a4*/ 	.byte	0x03, 0x19
        /*01a6*/ 	.short	0x01d0


	//----- nvinfo : EIATTR_PARAM_CBANK
	.align		4
        /*01a8*/ 	.byte	0x04, 0x0a
        /*01aa*/ 	.short	(.L_342 - .L_341)
	.align		4
.L_341:
        /*01ac*/ 	.word	index@(.nv.constant0._ZN5flash16flash_fwd_kernelI23Flash_fwd_kernel_traitsILi96ELi128ELi64ELi4ELb0ELb0EN7cutlass6half_tE19Flash_kernel_traitsILi96ELi128ELi64ELi4ES3_EELb1ELb1ELb0ELb0ELb1ELb1ELb0ELb0EEEvNS_16Flash_fwd_paramsE)
        /*01b0*/ 	.short	0x0380
        /*01b2*/ 	.short	0x01d0


	//----- nvinfo : EIATTR_SW_WAR
	.align		4
.L_342:
        /*01b4*/ 	.byte	0x04, 0x36
        /*01b6*/ 	.short	(.L_344 - .L_343)
.L_343:
        /*01b8*/ 	.word	0x00000008
.L_344:


//--------------------- .nv.info._ZN5flash16flash_fwd_kernelI23Flash_fwd_kernel_traitsILi96ELi128ELi64ELi4ELb0ELb0EN7cutlass6half_tE19Flash_kernel_traitsILi96ELi128ELi64ELi4ES3_EELb0ELb1ELb0ELb0ELb1ELb1ELb1ELb0EEEvNS_16Flash_fwd_paramsE --------------------------
	.section	.nv.info._ZN5flash16flash_fwd_kernelI23Flash_fwd_kernel_traitsILi96ELi128ELi64ELi4ELb0ELb0EN7cutlass6half_tE19Flash_kernel_traitsILi96ELi128ELi64ELi4ES3_EELb0ELb1ELb0ELb0ELb1ELb1ELb1ELb0EEEvNS_16Flash_fwd_paramsE,"",@"SHT_CUDA_INFO"
	.sectionflags	@""
	.align	4


	//----- nvinfo : EIATTR_CUDA_API_VERSION
	.align		4
        /*0000*/ 	.byte	0x04, 0x37
        /*0002*/ 	.short	(.L_346 - .L_345)
.L_345:
        /*0004*/ 	.word	0x00000082


	//----- nvinfo : EIATTR_KPARAM_INFO
	.align		4
.L_346:
        /*0008*/ 	.byte	0x04, 0x17
        /*000a*/ 	.short	(.L_348 - .L_347)
.L_347:
        /*000c*/ 	.word	0x00000000
        /*0010*/ 	.short	0x0000
        /*0012*/ 	.short	0x0000
        /*0014*/ 	.byte	0x00, 0xf0, 0x41, 0x07


	//----- nvinfo : EIATTR_SPARSE_MMA_MASK
	.align		4
.L_348:
        /*0018*/ 	.byte	0x03, 0x50
        /*001a*/ 	.short	0x0000


	//----- nvinfo : EIATTR_MAXREG_COUNT
	.align		4
        /*001c*/ 	.byte	0x03, 0x1b
        /*001e*/ 	.short	0x00ff


	//----- nvinfo : EIATTR_NUM_BARRIERS
	.align		4
        /*0020*/ 	.byte	0x02, 0x4c
        /*0022*/ 	.byte	0x01
	.zero		1


	//----- nvinfo : EIATTR_MERCURY_ISA_VERSION
	.align		4
        /*0024*/ 	.byte	0x03, 0x5f
        /*0026*/ 	.short	0x0101


	//----- nvinfo : EIATTR_COOP_GROUP_MASK_REGIDS
	.align		4
        /*0028*/ 	.byte	0x04, 0x29
        /*002a*/ 	.short	(.L_350 - .L_349)


	//   ....[0]....
.L_349:
        /*002c*/ 	.word	0xffffffff


	//   ....[1]....
        /*0030*/ 	.word	0xffffffff


	//   ....[2]....
        /*0034*/ 	.word	0xffffffff


	//   ....[3]....
        /*0038*/ 	.word	0xffffffff


	//   ....[4]....
        /*003c*/ 	.word	0xffffffff


	//   ....[5]....
        /*0040*/ 	.word	0xffffffff


	//   ....[6]....
        /*0044*/ 	.word	0xffffffff


	//   ....[7]....
        /*0048*/ 	.word	0xffffffff


	//   ....[8]....
        /*004c*/ 	.word	0xffffffff


	//   ....[9]....
        /*0050*/ 	.word	0xffffffff


	//   ....[10]....
        /*0054*/ 	.word	0xffffffff


	//   ....[11]....
        /*0058*/ 	.word	0xffffffff


	//   ....[12]....
        /*005c*/ 	.word	0xffffffff


	//   ....[13]....
        /*0060*/ 	.word	0xffffffff


	//   ....[14]....
        /*0064*/ 	.word	0xffffffff


	//   ....[15]....
        /*0068*/ 	.word	0xffffffff


	//   ....[16]....
        /*006c*/ 	.word	0xffffffff


	//   ....[17]....
        /*0070*/ 	.word	0xffffffff


	//   ....[18]....
        /*0074*/ 	.word	0xffffffff


	//   ....[19]....
        /*0078*/ 	.word	0xffffffff


	//   ....[20]....
        /*007c*/ 	.word	0xffffffff


	//   ....[21]....
        /*0080*/ 	.word	0xffffffff


	//   ....[22]....
        /*0084*/ 	.word	0xffffffff


	//   ....[23]....
        /*0088*/ 	.word	0xffffffff


	//   ....[24]....
        /*008c*/ 	.word	0xffffffff


	//   ....[25]....
        /*0090*/ 	.word	0xffffffff


	//   ....[26]....
        /*0094*/ 	.word	0xffffffff


	//   ....[27]....
        /*0098*/ 	.word	0xffffffff


	//   ....[28]....
        /*009c*/ 	.word	0xffffffff


	//   ....[29]....
        /*00a0*/ 	.word	0xffffffff


	//   ....[30]....
        /*00a4*/ 	.word	0xffffffff


	//   ....[31]....
        /*00a8*/ 	.word	0xffffffff


	//----- nvinfo : EIATTR_COOP_GROUP_INSTR_OFFSETS
	.align		4
.L_350:
        /*00ac*/ 	.byte	0x04, 0x28
        /*00ae*/ 	.short	(.L_352 - .L_351)


	//   ....[0]....
.L_351:
        /*00b0*/ 	.word	0x00003270


	//   ....[1]....
        /*00b4*/ 	.word	0x00003310


	//   ....[2]....
        /*00b8*/ 	.word	0x00003460


	//   ....[3]....
        /*00bc*/ 	.word	0x00003490


	//   ....[4]....
        /*00c0*/ 	.word	0x000034c0


	//   ....[5]....
        /*00c4*/ 	.word	0x000034e0


	//   ....[6]....
        /*00c8*/ 	.word	0x00003540


	//   ....[7]....
        /*00cc*/ 	.word	0x00003560


	//   ....[8]....
        /*00d0*/ 	.word	0x000065a0


	//   ....[9]....
        /*00d4*/ 	.word	0x00006900


	//   ....[10]....
        /*00d8*/ 	.word	0x00006930


	//   ....[11]....
        /*00dc*/ 	.word	0x00006a40


	//   ....[12]....
        /*00e0*/ 	.word	0x00006ae0


	//   ....[13]....
        /*00e4*/ 	.word	0x00006b00


	//   ....[14]....
        /*00e8*/ 	.word	0x00006b70


	//   ....[15]....
        /*00ec*/ 	.word	0x00006c90


	//   ....[16]....
        /*00f0*/ 	.word	0x00009e50


	//   ....[17]....
        /*00f4*/ 	.word	0x00009e80


	//   ....[18]....
        /*00f8*/ 	.word	0x00009ef0


	//   ....[19]....
        /*00fc*/ 	.word	0x00009f00


	//   ....[20]....
        /*0100*/ 	.word	0x00009f50


	//   ....[21]....
        /*0104*/ 	.word	0x00009f70


	//   ....[22]....
        /*0108*/ 	.word	0x00009f90


	//   ....[23]....
        /*010c*/ 	.word	0x00009fa0


	//   ....[24]....
        /*0110*/ 	.word	0x0000be60


	//   ....[25]....
        /*0114*/ 	.word	0x0000be90


	//   ....[26]....
        /*0118*/ 	.word	0x0000bea0


	//   ....[27]....
        /*011c*/ 	.word	0x0000bf00


	//   ....[28]....
        /*0120*/ 	.word	0x0000bf50


	//   ....[29]....
        /*0124*/ 	.word	0x0000bf60


	//   ....[30]....
        /*0128*/ 	.word	0x0000bf70


	//   ....[31]....
        /*012c*/ 	.word	0x0000bfb0


	//----- nvinfo : EIATTR_VRC_CTA_INIT_COUNT
	.align		4
.L_352:
        /*0130*/ 	.byte	0x02, 0x4a
	.zero		1
	.zero		1


	//----- nvinfo : EIATTR_EXIT_INSTR_OFFSETS
	.align		4
        /*0134*/ 	.byte	0x04, 0x1c
        /*0136*/ 	.short	(.L_354 - .L_353)


	//   ....[0]....
.L_353:
        /*0138*/ 	.word	0x00000170


	//   ....[1]....
        /*013c*/ 	.word	0x000009e0


	//   ....[2]....
        /*0140*/ 	.word	0x00000a70


	//   ....[3]....
        /*0144*/ 	.word	0x0000d710


	//----- nvinfo : EIATTR_CRS_STACK_SIZE
	.align		4
.L_354:
        /*0148*/ 	.byte	0x04, 0x1e
        /*014a*/ 	.short	(.L_356 - .L_355)
.L_355:
        /*014c*/ 	.word	0x00000000


	//----- nvinfo : EIATTR_CBANK_PARAM_SIZE
	.align		4
.L_356:
        /*0150*/ 	.byte	0x03, 0x19
        /*0152*/ 	.short	0x01d0


	//----- nvinfo : EIATTR_PARAM_CBANK
	.align		4
        /*0154*/ 	.byte	0x04, 0x0a
        /*0156*/ 	.short	(.L_358 - .L_357)
	.align		4
.L_357:
        /*0158*/ 	.word	index@(.nv.constant0._ZN5flash16flash_fwd_kernelI23Flash_fwd_kernel_traitsILi96ELi128ELi64ELi4ELb0ELb0EN7cutlass6half_tE19Flash_kernel_traitsILi96ELi128ELi64ELi4ES3_EELb0ELb1ELb0ELb0ELb1ELb1ELb1ELb0EEEvNS_16Flash_fwd_paramsE)
        /*015c*/ 	.short	0x0380
        /*015e*/ 	.short	0x01d0


	//----- nvinfo : EIATTR_SW_WAR
	.align		4
.L_358:
        /*0160*/ 	.byte	0x04, 0x36
        /*0162*/ 	.short	(.L_360 - .L_359)
.L_359:
        /*0164*/ 	.word	0x00000008
.L_360:


//--------------------- .nv.info._ZN5flash16flash_fwd_kernelI23Flash_fwd_kernel_traitsILi96ELi128ELi64ELi4ELb0ELb0EN7cutlass6half_tE19Flash_kernel_traitsILi96ELi128ELi64ELi4ES3_EELb1ELb1ELb0ELb0ELb0ELb1ELb0ELb0EEEvNS_16Flash_fwd_paramsE --------------------------
	.section	.nv.info._ZN5flash16flash_fwd_kernelI23Flash_fwd_kernel_traitsILi96ELi128ELi64ELi4ELb0ELb0EN7cutlass6half_tE19Flash_kernel_traitsILi96ELi128ELi64ELi4ES3_EELb1ELb1ELb0ELb0ELb0ELb1ELb0ELb0EEEvNS_16Flash_fwd_paramsE,"",@"SHT_CUDA_INFO"
	.sectionflags	@""
	.align	4


	//----- nvinfo : EIATTR_CUDA_API_VERSION
	.align		4
        /*0000*/ 	.byte	0x04, 0x37
        /*0002*/ 	.short	(.L_362 - .L_361)
.L_361:
        /*0004*/ 	.word	0x00000082


	//----- nvinfo : EIATTR_KPARAM_INFO
	.align		4
.L_362:
        /*0008*/ 	.byte	0x04, 0x17
        /*000a*/ 	.short	(.L_364 - .L_363)
.L_363:
        /*000c*/ 	.word	0x00000000
        /*0010*/ 	.short	0x0000
        /*0012*/ 	.short	0x0000
        /*0014*/ 	.byte	0x00, 0xf0, 0x41, 0x07


	//----- nvinfo : EIATTR_SPARSE_MMA_MASK
	.align		4
.L_364:
        /*0018*/ 	.byte	0x03, 0x50
        /*001a*/ 	.short	0x0000


	//----- nvinfo : EIATTR_MAXREG_COUNT
	.align		4
        /*001c*/ 	.byte	0x03, 0x1b
        /*001e*/ 	.short	0x00ff


	//----- nvinfo : EIATTR_NUM_BARRIERS
	.align		4
        /*0020*/ 	.byte	0x02, 0x4c
        /*0022*/ 	.byte	0x01
	.zero		1


	//----- nvinfo : EIATTR_ANNOTATIONS
	.align		4
        /*0024*/ 	.byte	0x04, 0x55
        /*0026*/ 	.short	(.L_366 - .L_365)


	//   ....[0]....
.L_365:
        /*0028*/ 	.word	0x00000001
        /*002c*/ 	.byte	0x60, 0x38, 0x00, 0x00, 0x01, 0x00, 0x00, 0x00, 0xc0, 0x54, 0x00, 0x00, 0x01, 0x00, 0x00, 0x00
        /*003c*/ 	.byte	0x60, 0x7a, 0x00, 0x00, 0x01, 0x00, 0x00, 0x00, 0xa0, 0x7a, 0x00, 0x00, 0x01, 0x00, 0x00, 0x00
        /*004c*/ 	.byte	0x00, 0x7b, 0x00, 0x00, 0x01, 0x00, 0x00, 0x00, 0xa0, 0x7b, 0x00, 0x00, 0x01, 0x00, 0x00, 0x00
        /*005c*/ 	.byte	0xe0, 0x91, 0x00, 0x00, 0x01, 0x00, 0x00, 0x00, 0xc0, 0x9f, 0x00, 0x00, 0x01, 0x00, 0x00, 0x00
        /*006c*/ 	.byte	0xf0, 0x9f, 0x00, 0x00, 0x01, 0x00, 0x00, 0x00, 0x30, 0xa0, 0x00, 0x00, 0x01, 0x00, 0x00, 0x00
        /*007c*/ 	.byte	0x60, 0xc0, 0x00, 0x00, 0x01, 0x00, 0x00, 0x00, 0x50, 0xe2, 0x00, 0x00


	//----- nvinfo : EIATTR_MERCURY_ISA_VERSION
	.align		4
.L_366:
        /*0088*/ 	.byte	0x03, 0x5f
        /*008a*/ 	.short	0x0101


	//----- nvinfo : EIATTR_COOP_GROUP_MASK_REGIDS
	.align		4
        /*008c*/ 	.byte	0x04, 0x29
        /*008e*/ 	.short	(.L_368 - .L_367)


	//   ....[0]....
.L_367:
        /*0090*/ 	.word	0xffffffff


	//   ....[1]....
        /*0094*/ 	.word	0xffffffff


	//   ....[2]....
        /*0098*/ 	.word	0xffffffff


	//   ....[3]....
        /*009c*/ 	.word	0xffffffff


	//   ....[4]....
        /*00a0*/ 	.word	0xffffffff


	//   ....[5]....
        /*00a4*/ 	.word	0xffffffff


	//   ....[6]....
        /*00a8*/ 	.word	0xffffffff


	//   ....[7]....
        /*00ac*/ 	.word	0xffffffff


	//   ....[8]....
        /*00b0*/ 	.word	0xffffffff


	//   ....[9]....
        /*00b4*/ 	.word	0xffffffff


	//   ....[10]....
        /*00b8*/ 	.word	0xffffffff


	//   ....[11]....
        /*00bc*/ 	.word	0xffffffff


	//   ....[12]....
        /*00c0*/ 	.word	0xffffffff


	//   ....[13]....
        /*00c4*/ 	.word	0xffffffff


	//   ....[14]....
        /*00c8*/ 	.word	0xffffffff


	//   ....[15]....
        /*00cc*/ 	.word	0xffffffff


	//   ....[16]....
        /*00d0*/ 	.word	0xffffffff


	//   ....[17]....
        /*00d4*/ 	.word	0xffffffff


	//   ....[18]....
        /*00d8*/ 	.word	0xffffffff


	//   ....[19]....
        /*00dc*/ 	.word	0xffffffff


	//   ....[20]....
        /*00e0*/ 	.word	0xffffffff


	//   ....[21]....
        /*00e4*/ 	.word	0xffffffff


	//   ....[22]....
        /*00e8*/ 	.word	0xffffffff


	//   ....[23]....
        /*00ec*/ 	.word	0xffffffff


	//   ....[24]....
        /*00f0*/ 	.word	0xffffffff


	//   ....[25]....
        /*00f4*/ 	.word	0xffffffff


	//   ....[26]....
        /*00f8*/ 	.word	0xffffffff


	//   ....[27]....
        /*00fc*/ 	.word	0xffffffff


	//   ....[28]....
        /*0100*/ 	.word	0xffffffff


	//   ....[29]....
        /*0104*/ 	.word	0xffffffff


	//   ....[30]....
        /*0108*/ 	.word	0xffffffff


	//   ....[31]....
        /*010c*/ 	.word	0xffffffff


	//   ....[32]....
        /*0110*/ 	.word	0xffffffff


	//   ....[33]....
        /*0114*/ 	.word	0xffffffff


	//   ....[34]....
        /*0118*/ 	.word	0xffffffff


	//   ....[35]....
        /*011c*/ 	.word	0xffffffff


	//   ....[36]....
        /*0120*/ 	.word	0xffffffff


	//   ....[37]....
        /*0124*/ 	.word	0xffffffff


	//   ....[38]....
        /*0128*/ 	.word	0xffffffff


	//   ....[39]....
        /*012c*/ 	.word	0xffffffff


	//----- nvinfo : EIATTR_COOP_GROUP_INSTR_OFFSETS
	.align		4
.L_368:
        /*0130*/ 	.byte	0x04, 0x28
        /*0132*/ 	.short	(.L_370 - .L_369)


	//   ....[0]....
.L_369:
        /*0134*/ 	.word	0x00003540


	//   ....[1]....
        /*0138*/ 	.word	0x000036c0


	//   ....[2]....
        /*013c*/ 	.word	0x00003740


	//   ....[3]....
        /*0140*/ 	.word	0x000038a0


	//   ....[4]....
        /*0144*/ 	.word	0x00003c50


	//   ....[5]....
        /*0148*/ 	.word	0x00003d50


	//   ....[6]....
        /*014c*/ 	.word	0x00003e40


	//   ....[7]....
        /*0150*/ 	.word	0x000040b0


	//   ....[8]....
        /*0154*/ 	.word	0x00007920


	//   ....[9]....
        /*0158*/ 	.word	0x00007b40


	//   ....[10]....
        /*015c*/ 	.word	0x00007bf0


	//   ....[11]....
        /*0160*/ 	.word	0x00007c20


	//   ....[12]....
        /*0164*/ 	.word	0x00007d20


	//   ....[13]....
        /*0168*/ 	.word	0x00007d70


	//   ....[14]....
        /*016c*/ 	.word	0x00007da0


	//   ....[15]....
        /*0170*/ 	.word	0x00007f70


	//   ....[16]....
        /*0174*/ 	.word	0x0000bf40


	//   ....[17]....
        /*0178*/ 	.word	0x0000c1e0


	//   ....[18]....
        /*017c*/ 	.word	0x0000c210


	//   ....[19]....
        /*0180*/ 	.word	0x0000c330


	//   ....[20]....
        /*0184*/ 	.word	0x0000d510


	//   ....[21]....
        /*0188*/ 	.word	0x0000d580


	//   ....[22]....
        /*018c*/ 	.word	0x0000d620


	//   ....[23]....
        /*0190*/ 	.word	0x0000d670


	//   ....[24]....
        /*0194*/ 	.word	0x00010f10


	//   ....[25]....
        /*0198*/ 	.word	0x00010f50


	//   ....[26]....
        /*019c*/ 	.word	0x00010fb0


	//   ....[27]....
        /*01a0*/ 	.word	0x00011090


	//   ....[28]....
        /*01a4*/ 	.word	0x000110c0


	//   ....[29]....
        /*01a8*/ 	.word	0x000110f0


	//   ....[30]....
        /*01ac*/ 	.word	0x000113c0


	//   ....[31]....
        /*01b0*/ 	.word	0x00011580


	//   ....[32]....
        /*01b4*/ 	.word	0x000141b0


	//   ....[33]....
        /*01b8*/ 	.word	0x000141f0


	//   ....[34]....
        /*01bc*/ 	.word	0x00014210


	//   ....[35]....
        /*01c0*/ 	.word	0x00014220


	//   ....[36]....
        /*01c4*/ 	.word	0x00014280


	//   ....[37]....
        /*01c8*/ 	.word	0x000142a0


	//   ....[38]....
        /*01cc*/ 	.word	0x000142c0


	//   ....[39]....
        /*01d0*/ 	.word	0x000142d0


	//----- nvinfo : EIATTR_VRC_CTA_INIT_COUNT
	.align		4
.L_370:
        /*01d4*/ 	.byte	0x02, 0x4a
	.zero		1
	.zero		1


	//----- nvinfo : EIATTR_EXIT_INSTR_OFFSETS
	.align		4
        /*01d8*/ 	.byte	0x04, 0x1c
        /*01da*/ 	.short	(.L_372 - .L_371)


	//   ....[0]....
.L_371:
        /*01dc*/ 	.word	0x00000520


	//   ....[1]....
        /*01e0*/ 	.word	0x00001100


	//   ....[2]....
        /*01e4*/ 	.word	0x00001190


	//   ....[3]....
        /*01e8*/ 	.word	0x00015c70


	//   ....[4]....
        /*01ec*/ 	.word	0x00015d70


	//----- nvinfo : EIATTR_CRS_STACK_SIZE
	.align		4
.L_372:
        /*01f0*/ 	.byte	0x04, 0x1e
        /*01f2*/ 	.short	(.L_374 - .L_373)
.L_373:
        /*01f4*/ 	.word	0x00000000


	//----- nvinfo : EIATTR_CBANK_PARAM_SIZE
	.align		4
.L_374:
        /*01f8*/ 	.byte	0x03, 0x19
        /*01fa*/ 	.short	0x01d0


	//----- nvinfo : EIATTR_PARAM_CBANK
	.align		4
        /*01fc*/ 	.byte	0x04, 0x0a
        /*01fe*/ 	.short	(.L_376 - .L_375)
	.align		4
.L_375:
        /*0200*/ 	.word	index@(.nv.constant0._ZN5flash16flash_fwd_kernelI23Flash_fwd_kernel_traitsILi96ELi128ELi64ELi4ELb0ELb0EN7cutlass6half_tE19Flash_kernel_traitsILi96ELi128ELi64ELi4ES3_EELb1ELb1ELb0ELb0ELb0ELb1ELb0ELb0EEEvNS_16Flash_fwd_paramsE)
        /*0204*/ 	.short	0x0380
        /*0206*/ 	.short	0x01d0


	//----- nvinfo : EIATTR_SW_WAR
	.align		4
.L_376:
        /*0208*/ 	.byte	0x04, 0x36
        /*020a*/ 	.short	(.L_378 - .L_377)
.L_377:
        /*020c*/ 	.word	0x00000008
.L_378:


//--------------------- .nv.info._ZN5flash16flash_fwd_kernelI23Flash_fwd_kernel_traitsILi96ELi128ELi64ELi4ELb0ELb0EN7cutlass6half_tE19Flash_kernel_traitsILi96ELi128ELi64ELi4ES3_EELb0ELb1ELb0ELb0ELb0ELb1ELb1ELb0EEEvNS_16Flash_fwd_paramsE --------------------------
	.section	.nv.info._ZN5flash16flash_fwd_kernelI23Flash_fwd_kernel_traitsILi96ELi128ELi64ELi4ELb0ELb0EN7cutlass6half_tE19Flash_kernel_traitsILi96ELi128ELi64ELi4ES3_EELb0ELb1ELb0ELb0ELb0ELb1ELb1ELb0EEEvNS_16Flash_fwd_paramsE,"",@"SHT_CUDA_INFO"
	.sectionflags	@""
	.align	4


	//----- nvinfo : EIATTR_CUDA_API_VERSION
	.align		4
        /*0000*/ 	.byte	0x04, 0x37
        /*0002*/ 	.short	(.L_380 - .L_379)
.L_379:
        /*0004*/ 	.word	0x00000082


	//----- nvinfo : EIATTR_KPARAM_INFO
	.align		4
.L_380:
        /*0008*/ 	.byte	0x04, 0x17
        /*000a*/ 	.short	(.L_382 - .L_381)
.L_381:
        /*000c*/ 	.word	0x00000000
        /*0010*/ 	.short	0x0000
        /*0012*/ 	.short	0x0000
        /*0014*/ 	.byte	0x00, 0xf0, 0x41, 0x07


	//----- nvinfo : EIATTR_SPARSE_MMA_MASK
	.align		4
.L_382:
        /*0018*/ 	.byte	0x03, 0x50
        /*001a*/ 	.short	0x0000


	//----- nvinfo : EIATTR_MAXREG_COUNT
	.align		4
        /*001c*/ 	.byte	0x03, 0x1b
        /*001e*/ 	.short	0x00ff


	//----- nvinfo : EIATTR_NUM_BARRIERS
	.align		4
        /*0020*/ 	.byte	0x02, 0x4c
        /*0022*/ 	.byte	0x01
	.zero		1


	//----- nvinfo : EIATTR_MERCURY_ISA_VERSION
	.align		4
        /*0024*/ 	.byte	0x03, 0x5f
        /*0026*/ 	.short	0x0101


	//----- nvinfo : EIATTR_COOP_GROUP_MASK_REGIDS
	.align		4
        /*0028*/ 	.byte	0x04, 0x29
        /*002a*/ 	.short	(.L_384 - .L_383)


	//   ....[0]....
.L_383:
        /*002c*/ 	.word	0xffffffff


	//   ....[1]....
        /*0030*/ 	.word	0xffffffff


	//   ....[2]....
        /*0034*/ 	.word	0xffffffff


	//   ....[3]....
        /*0038*/ 	.word	0xffffffff


	//   ....[4]....
        /*003c*/ 	.word	0xffffffff


	//   ....[5]....
        /*0040*/ 	.word	0xffffffff


	//   ....[6]....
        /*0044*/ 	.word	0xffffffff


	//   ....[7]....
        /*0048*/ 	.word	0xffffffff


	//   ....[8]....
        /*004c*/ 	.word	0xffffffff


	//   ....[9]....
        /*0050*/ 	.word	0xffffffff


	//   ....[10]....
        /*0054*/ 	.word	0xffffffff


	//   ....[11]....
        /*0058*/ 	.word	0xffffffff


	//   ....[12]....
        /*005c*/ 	.word	0xffffffff


	//   ....[13]....
        /*0060*/ 	.word	0xffffffff


	//   ....[14]....
        /*0064*/ 	.word	0xffffffff


	//   ....[15]....
        /*0068*/ 	.word	0xffffffff


	//   ....[16]....
        /*006c*/ 	.word	0xffffffff


	//   ....[17]....
        /*0070*/ 	.word	0xffffffff


	//   ....[18]....
        /*0074*/ 	.word	0xffffffff


	//   ....[19]....
        /*0078*/ 	.word	0xffffffff


	//   ....[20]....
        /*007c*/ 	.word	0xffffffff


	//   ....[21]....
        /*0080*/ 	.word	0xffffffff


	//   ....[22]....
        /*0084*/ 	.word	0xffffffff


	//   ....[23]....
        /*0088*/ 	.word	0xffffffff


	//   ....[24]....
        /*008c*/ 	.word	0xffffffff


	//   ....[25]....
        /*0090*/ 	.word	0xffffffff


	//   ....[26]....
        /*0094*/ 	.word	0xffffffff


	//   ....[27]....
        /*0098*/ 	.word	0xffffffff


	//   ....[28]....
        /*009c*/ 	.word	0xffffffff


	//   ....[29]....
        /*00a0*/ 	.word	0xffffffff


	//   ....[30]....
        /*00a4*/ 	.word	0xffffffff


	//   ....[31]....
        /*00a8*/ 	.word	0xffffffff


	//   ....[32]....
        /*00ac*/ 	.word	0xffffffff


	//   ....[33]....
        /*00b0*/ 	.word	0xffffffff


	//   ....[34]....
        /*00b4*/ 	.word	0xffffffff


	//   ....[35]....
        /*00b8*/ 	.word	0xffffffff


	//   ....[36]....
        /*00bc*/ 	.word	0xffffffff


	//   ....[37]....
        /*00c0*/ 	.word	0xffffffff


	//   ....[38]....
        /*00c4*/ 	.word	0xffffffff


	//   ....[39]....
        /*00c8*/ 	.word	0xffffffff


	//----- nvinfo : EIATTR_COOP_GROUP_INSTR_OFFSETS
	.align		4
.L_384:
        /*00cc*/ 	.byte	0x04, 0x28
        /*00ce*/ 	.short	(.L_386 - .L_385)


	//   ....[0]....
.L_385:
        /*00d0*/ 	.word	0x00003ce0


	//   ....[1]....
        /*00d4*/ 	.word	0x00003d50


	//   ....[2]....
        /*00d8*/ 	.word	0x00003d80


	//   ....[3]....
        /*00dc*/ 	.word	0x00003db0


	//   ....[4]....
        /*00e0*/ 	.word	0x00003e00


	//   ....[5]....
        /*00e4*/ 	.word	0x00003e50


	//   ....[6]....
        /*00e8*/ 	.word	0x00003e70


	//   ....[7]....
        /*00ec*/ 	.word	0x00003e80


	//   ....[8]....
        /*00f0*/ 	.word	0x00006ea0


	//   ....[9]....
        /*00f4*/ 	.word	0x000070f0


	//   ....[10]....
        /*00f8*/ 	.word	0x00007120


	//   ....[11]....
        /*00fc*/ 	.word	0x00007340


	//   ....[12]....
        /*0100*/ 	.word	0x00007390


	//   ....[13]....
        /*0104*/ 	.word	0x000074b0


	//   ....[14]....
        /*0108*/ 	.word	0x00007570


	//   ....[15]....
        /*010c*/ 	.word	0x00007680


	//   ....[16]....
        /*0110*/ 	.word	0x0000ac70


	//   ....[17]....
        /*0114*/ 	.word	0x0000ada0


	//   ....[18]....
        /*0118*/ 	.word	0x0000af10


	//   ....[19]....
        /*011c*/ 	.word	0x0000b150


	//   ....[20]....
        /*0120*/ 	.word	0x0000b190


	//   ....[21]....
        /*0124*/ 	.word	0x0000b1d0


	//   ....[22]....
        /*0128*/ 	.word	0x0000b320


	//   ....[23]....
        /*012c*/ 	.word	0x0000b360


	//   ....[24]....
        /*0130*/ 	.word	0x0000e500


	//   ....[25]....
        /*0134*/ 	.word	0x0000e580


	//   ....[26]....
        /*0138*/ 	.word	0x0000e5a0


	//   ....[27]....
        /*013c*/ 	.word	0x0000e5b0


	//   ....[28]....
        /*0140*/ 	.word	0x0000e5e0


	//   ....[29]....
        /*0144*/ 	.word	0x0000e610


	//   ....[30]....
        /*0148*/ 	.word	0x0000e630


	//   ....[31]....
        /*014c*/ 	.word	0x0000e640


	//   ....[32]....
        /*0150*/ 	.word	0x000105b0


	//   ....[33]....
        /*0154*/ 	.word	0x000105f0


	//   ....[34]....
        /*0158*/ 	.word	0x00010600


	//   ....[35]....
        /*015c*/ 	.word	0x00010650


	//   ....[36]....
        /*0160*/ 	.word	0x000106b0


	//   ....[37]....
        /*0164*/ 	.word	0x000106d0


	//   ....[38]....
        /*0168*/ 	.word	0x000106e0


	//   ....[39]....
        /*016c*/ 	.word	0x00010730


	//----- nvinfo : EIATTR_VRC_CTA_INIT_COUNT
	.align		4
.L_386:
        /*0170*/ 	.byte	0x02, 0x4a
	.zero		1
	.zero		1


	//----- nvinfo : EIATTR_EXIT_INSTR_OFFSETS
	.align		4
        /*0174*/ 	.byte	0x04, 0x1c
        /*0176*/ 	.short	(.L_388 - .L_387)


	//   ....[0]....
.L_387:
        /*0178*/ 	.word	0x00000330


	//   ....[1]....
        /*017c*/ 	.word	0x00000ef0


	//   ....[2]....
        /*0180*/ 	.word	0x00000f80


	//   ....[3]....
        /*0184*/ 	.word	0x00012070


	//   ....[4]....
        /*0188*/ 	.word	0x00012160


	//----- nvinfo : EIATTR_CRS_STACK_SIZE
	.align		4
.L_388:
        /*018c*/ 	.byte	0x04, 0x1e
        /*018e*/ 	.short	(.L_390 - .L_389)
.L_389:
        /*0190*/ 	.word	0x00000000


	//----- nvinfo : EIATTR_CBANK_PARAM_SIZE
	.align		4
.L_390:
        /*0194*/ 	.byte	0x03, 0x19
        /*0196*/ 	.short	0x01d0


	//----- nvinfo : EIATTR_PARAM_CBANK
	.align		4
        /*0198*/ 	.byte	0x04, 0x0a
        /*019a*/ 	.short	(.L_392 - .L_391)
	.align		4
.L_391:
        /*019c*/ 	.word	index@(.nv.constant0._ZN5flash16flash_fwd_kernelI23Flash_fwd_kernel_traitsILi96ELi128ELi64ELi4ELb0ELb0EN7cutlass6half_tE19Flash_kernel_traitsILi96ELi128ELi64ELi4ES3_EELb0ELb1ELb0ELb0ELb0ELb1ELb1ELb0EEEvNS_16Flash_fwd_paramsE)
        /*01a0*/ 	.short	0x0380
        /*01a2*/ 	.short	0x01d0


	//----- nvinfo : EIATTR_SW_WAR
	.align		4
.L_392:
        /*01a4*/ 	.byte	0x04, 0x36
        /*01a6*/ 	.short	(.L_394 - .L_393)
.L_393:
        /*01a8*/ 	.word	0x00000008
.L_394:


//--------------------- .nv.info._ZN5flash16flash_fwd_kernelI23Flash_fwd_kernel_traitsILi96ELi128ELi64ELi4ELb0ELb0EN7cutlass6half_tE19Flash_kernel_traitsILi96ELi128ELi64ELi4ES3_EELb1ELb1ELb0ELb1ELb0ELb0ELb0ELb0EEEvNS_16Flash_fwd_paramsE --------------------------
	.section	.nv.info._ZN5flash16flash_fwd_kernelI23Flash_fwd_kernel_traitsILi96ELi128ELi64ELi4ELb0ELb0EN7cutlass6half_tE19Flash_kernel_traitsILi96ELi128ELi64ELi4ES3_EELb1ELb1ELb0ELb1ELb0ELb0ELb0ELb0EEEvNS_16Flash_fwd_paramsE,"",@"SHT_CUDA_INFO"
	.sectionflags	@""
	.align	4


	//----- nvinfo : EIATTR_CUDA_API_VERSION
	.align		4
        /*0000*/ 	.byte	0x04, 0x37
        /*0002*/ 	.short	(.L_396 - .L_395)
.L_395:
        /*0004*/ 	.word	0x00000082


	//----- nvinfo : EIATTR_KPARAM_INFO
	.align		4
.L_396:
        /*0008*/ 	.byte	0x04, 0x17
        /*000a*/ 	.short	(.L_398 - .L_397)
.L_397:
        /*000c*/ 	.word	0x00000000
        /*0010*/ 	.short	0x0000
        /*0012*/ 	.short	0x0000
        /*0014*/ 	.byte	0x00, 0xf0, 0x41, 0x07


	//----- nvinfo : EIATTR_SPARSE_MMA_MASK
	.align		4
.L_398:
        /*0018*/ 	.byte	0x03, 0x50
        /*001a*/ 	.short	0x0000


	//----- nvinfo : EIATTR_MAXREG_COUNT
	.align		4
        /*001c*/ 	.byte	0x03, 0x1b
        /*001e*/ 	.short	0x00ff


	//----- nvinfo : EIATTR_NUM_BARRIERS
	.align		4
        /*0020*/ 	.byte	0x02, 0x4c
        /*0022*/ 	.byte	0x01
	.zero		1


	//----- nvinfo : EIATTR_ANNOTATIONS
	.align		4
        /*0024*/ 	.byte	0x04, 0x55
        /*0026*/ 	.short	(.L_400 - .L_399)


	//   ....[0]....
.L_399:
        /* <DEDUP_REMOVED lines=20> */
        /*015c*/ 	.byte	0x50, 0x6e, 0x01, 0x00, 0x01, 0x00, 0x00, 0x00, 0xa0, 0x6e, 0x01, 0x00


	//----- nvinfo : EIATTR_MERCURY_ISA_VERSION
	.align		4
.L_400:
        /*0168*/ 	.byte	0x03, 0x5f
        /*016a*/ 	.short	0x0101


	//----- nvinfo : EIATTR_INT_WARP_WIDE_INSTR_OFFSETS
	.align		4
        /*016c*/ 	.byte	0x04, 0x31
        /*016e*/ 	.short	(.L_402 - .L_401)


	//   ....[0]....
.L_401:
        /*0170*/ 	.word	0x00009570


	//   ....[1]....
        /*0174*/ 	.word	0x000095f0


	//----- nvinfo : EIATTR_COOP_GROUP_MASK_REGIDS
	.align		4
.L_402:
        /*0178*/ 	.byte	0x04, 0x29
        /*017a*/ 	.short	(.L_404 - .L_403)


	//   ....[0]....
.L_403:
        /*017c*/ 	.word	0xffffffff


	//   ....[1]....
        /*0180*/ 	.word	0xffffffff


	//   ....[2]....
        /*0184*/ 	.word	0xffffffff


	//   ....[3]....
        /*0188*/ 	.word	0xffffffff


	//   ....[4]....
        /*018c*/ 	.word	0xffffffff


	//   ....[5]....
        /*0190*/ 	.word	0xffffffff


	//   ....[6]....
        /*0194*/ 	.word	0xffffffff


	//   ....[7]....
        /*0198*/ 	.word	0xffffffff


	//   ....[8]....
        /*019c*/ 	.word	0xffffffff


	//   ....[9]....
        /*01a0*/ 	.word	0xffffffff


	//   ....[10]....
        /*01a4*/ 	.word	0xffffffff


	//   ....[11]....
        /*01a8*/ 	.word	0xffffffff


	//   ....[12]....
        /*01ac*/ 	.word	0xffffffff


	//   ....[13]....
        /*01b0*/ 	.word	0xffffffff


	//   ....[14]....
        /*01b4*/ 	.word	0xffffffff


	//   ....[15]....
        /*01b8*/ 	.word	0xffffffff


	//   ....[16]....
        /*01bc*/ 	.word	0xffffffff


	//   ....[17]....
        /*01c0*/ 	.word	0xffffffff


	//   ....[18]....
        /*01c4*/ 	.word	0xffffffff


	//   ....[19]....
        /*01c8*/ 	.word	0xffffffff


	//   ....[20]....
        /*01cc*/ 	.word	0xffffffff


	//   ....[21]....
        /*01d0*/ 	.word	0xffffffff


	//   ....[22]....
        /*01d4*/ 	.word	0xffffffff


	//   ....[23]....
        /*01d8*/ 	.word	0xffffffff


	//   ....[24]....
        /*01dc*/ 	.word	0xffffffff


	//   ....[25]....
        /*01e0*/ 	.word	0xffffffff


	//   ....[26]....
        /*01e4*/ 	.word	0xffffffff


	//   ....[27]....
        /*01e8*/ 	.word	0xffffffff


	//   ....[28]....
        /*01ec*/ 	.word	0xffffffff


	//   ....[29]....
        /*01f0*/ 	.word	0xffffffff


	//   ....[30]....
        /*01f4*/ 	.word	0xffffffff


	//   ....[31]....
        /*01f8*/ 	.word	0xffffffff


	//   ....[32]....
        /*01fc*/ 	.word	0xffffffff


	//   ....[33]....
        /*0200*/ 	.word	0xffffffff


	//   ....[34]....
        /*0204*/ 	.word	0xffffffff


	//   ....[35]....
        /*0208*/ 	.word	0xffffffff


	//   ....[36]....
        /*020c*/ 	.word	0xffffffff


	//   ....[37]....
        /*0210*/ 	.word	0xffffffff


	//   ....[38]....
        /*0214*/ 	.word	0xffffffff


	//   ....[39]....
        /*0218*/ 	.word	0xffffffff


	//----- nvinfo : EIATTR_COOP_GROUP_INSTR_OFFSETS
	.align		4
.L_404:
        /*021c*/ 	.byte	0x04, 0x28
        /*021e*/ 	.short	(.L_406 - .L_405)


	//   ....[0]....
.L_405:
        /*0220*/ 	.word	0x00004cf0


	//   ....[1]....
        /*0224*/ 	.word	0x00004d20


	//   ....[2]....
        /*0228*/ 	.word	0x00004e40


	//   ....[3]....
        /*022c*/ 	.word	0x00004e70


	//   ....[4]....
        /*0230*/ 	.word	0x00005250


	//   ....[5]....
        /*0234*/ 	.word	0x00005400


	//   ....[6]....
        /*0238*/ 	.word	0x00005430


	//   ....[7]....
        /*023c*/ 	.word	0x00005590


	//   ....[8]....
        /*0240*/ 	.word	0x00009c50


	//   ....[9]....
        /*0244*/ 	.word	0x00009de0


	//   ....[10]....
        /*0248*/ 	.word	0x00009eb0


	//   ....[11]....
        /*024c*/ 	.word	0x00009ec0


	//   ....[12]....
        /*0250*/ 	.word	0x00009f00


	//   ....[13]....
        /*0254*/ 	.word	0x00009f30


	//   ....[14]....
        /*0258*/ 	.word	0x00009fb0


	//   ....[15]....
        /*025c*/ 	.word	0x00009fd0


	//   ....[16]....
        /*0260*/ 	.word	0x0000ece0


	//   ....[17]....
        /*0264*/ 	.word	0x0000eeb0


	//   ....[18]....
        /*0268*/ 	.word	0x0000ef50


	//   ....[19]....
        /*026c*/ 	.word	0x0000f080


	//   ....[20]....
        /*0270*/ 	.word	0x0000f0c0


	//   ....[21]....
        /*0274*/ 	.word	0x0000f150


	//   ....[22]....
        /*0278*/ 	.word	0x0000f240


	//   ....[23]....
        /*027c*/ 	.word	0x0000f310


	//   ....[24]....
        /*0280*/ 	.word	0x00013a00


	//   ....[25]....
        /*0284*/ 	.word	0x00013a40


	//   ....[26]....
        /*0288*/ 	.word	0x00013a80


	//   ....[27]....
        /*028c*/ 	.word	0x00013be0


	//   ....[28]....
        /*0290*/ 	.word	0x00013c10


	//   ....[29]....
        /*0294*/ 	.word	0x00013c40


	//   ....[30]....
        /*0298*/ 	.word	0x00013ee0


	//   ....[31]....
        /*029c*/ 	.word	0x00014090


	//   ....[32]....
        /*02a0*/ 	.word	0x00016e60


	//   ....[33]....
        /*02a4*/ 	.word	0x00016f60


	//   ....[34]....
        /*02a8*/ 	.word	0x00016f70


	//   ....[35]....
        /*02ac*/ 	.word	0x00016f90


	//   ....[36]....
        /*02b0*/ 	.word	0x00016fb0


	//   ....[37]....
        /*02b4*/ 	.word	0x00016fc0


	//   ....[38]....
        /*02b8*/ 	.word	0x00017000


	//   ....[39]....
        /*02bc*/ 	.word	0x00017030


	//----- nvinfo : EIATTR_VRC_CTA_INIT_COUNT
	.align		4
.L_406:
        /*02c0*/ 	.byte	0x02, 0x4a
	.zero		1
	.zero		1


	//----- nvinfo : EIATTR_EXIT_INSTR_OFFSETS
	.align		4
        /*02c4*/ 	.byte	0x04, 0x1c
        /*02c6*/ 	.short	(.L_408 - .L_407)


	//   ....[0]....
.L_407:
        /*02c8*/ 	.word	0x000005e0


	//   ....[1]....
        /*02cc*/ 	.word	0x000012b0


	//   ....[2]....
        /*02d0*/ 	.word	0x00001340


	//   ....[3]....
        /*02d4*/ 	.word	0x000189b0


	//   ....[4]....
        /*02d8*/ 	.word	0x00018ae0


	//   ....[5]....
        /*02dc*/ 	.word	0x00018b00


	//----- nvinfo : EIATTR_CRS_STACK_SIZE
	.align		4
.L_408:
        /*02e0*/ 	.byte	0x04, 0x1e
        /*02e2*/ 	.short	(.L_410 - .L_409)
.L_409:
        /*02e4*/ 	.word	0x00000000


	//----- nvinfo : EIATTR_CBANK_PARAM_SIZE
	.align		4
.L_410:
        /*02e8*/ 	.byte	0x03, 0x19
        /*02ea*/ 	.short	0x01d0


	//----- nvinfo : EIATTR_PARAM_CBANK
	.align		4
        /*02ec*/ 	.byte	0x04, 0x0a
        /*02ee*/ 	.short	(.L_412 - .L_411)
	.align		4
.L_411:
        /*02f0*/ 	.word	index@(.nv.constant0._ZN5flash16flash_fwd_kernelI23Flash_fwd_kernel_traitsILi96ELi128ELi64ELi4ELb0ELb0EN7cutlass6half_tE19Flash_kernel_traitsILi96ELi128ELi64ELi4ES3_EELb1ELb1ELb0ELb1ELb0ELb0ELb0ELb0EEEvNS_16Flash_fwd_paramsE)
        /*02f4*/ 	.short	0x0380
        /*02f6*/ 	.short	0x01d0


	//----- nvinfo : EIATTR_SW_WAR
	.align		4
.L_412:
        /*02f8*/ 	.byte	0x04, 0x36
        /*02fa*/ 	.short	(.L_414 - .L_413)
.L_413:
        /*02fc*/ 	.word	0x00000008
.L_414:


//--------------------- .nv.info._ZN5flash16flash_fwd_kernelI23Flash_fwd_kernel_traitsILi96ELi128ELi64ELi4ELb0ELb0EN7cutlass6half_tE19Flash_kernel_traitsILi96ELi128ELi64ELi4ES3_EELb1ELb1ELb0ELb0ELb0ELb0ELb0ELb1EEEvNS_16Flash_fwd_paramsE --------------------------
	.section	.nv.info._ZN5flash16flash_fwd_kernelI23Flash_fwd_kernel_traitsILi96ELi128ELi64ELi4ELb0ELb0EN7cutlass6half_tE19Flash_kernel_traitsILi96ELi128ELi64ELi4ES3_EELb1ELb1ELb0ELb0ELb0ELb0ELb0ELb1EEEvNS_16Flash_fwd_paramsE,"",@"SHT_CUDA_INFO"
	.sectionflags	@""
	.align	4


	//----- nvinfo : EIATTR_CUDA_API_VERSION
	.align		4
        /*0000*/ 	.byte	0x04, 0x37
        /*0002*/ 	.short	(.L_416 - .L_415)
.L_415:
        /*0004*/ 	.word	0x00000082


	//----- nvinfo : EIATTR_KPARAM_INFO
	.align		4
.L_416:
        /*0008*/ 	.byte	0x04, 0x17
        /*000a*/ 	.short	(.L_418 - .L_417)
.L_417:
        /*000c*/ 	.word	0x00000000
        /*0010*/ 	.short	0x0000
        /*0012*/ 	.short	0x0000
        /*0014*/ 	.byte	0x00, 0xf0, 0x41, 0x07


	//----- nvinfo : EIATTR_SPARSE_MMA_MASK
	.align		4
.L_418:
        /*0018*/ 	.byte	0x03, 0x50
        /*001a*/ 	.short	0x0000


	//----- nvinfo : EIATTR_MAXREG_COUNT
	.align		4
        /*001c*/ 	.byte	0x03, 0x1b
        /*001e*/ 	.short	0x00ff


	//----- nvinfo : EIATTR_NUM_BARRIERS
	.align		4
        /*0020*/ 	.byte	0x02, 0x4c
        /*0022*/ 	.byte	0x01
	.zero		1


	//----- nvinfo : EIATTR_ANNOTATIONS
	.align		4
        /*0024*/ 	.byte	0x04, 0x55
        /*0026*/ 	.short	(.L_420 - .L_419)


	//   ....[0]....
.L_419:
        /* <DEDUP_REMOVED lines=172> */


	//----- nvinfo : EIATTR_MERCURY_ISA_VERSION
	.align		4
.L_420:
        /*0ad0*/ 	.byte	0x03, 0x5f
        /*0ad2*/ 	.short	0x0101


	//----- nvinfo : EIATTR_COOP_GROUP_MASK_REGIDS
	.align		4
        /*0ad4*/ 	.byte	0x04, 0x29
        /*0ad6*/ 	.short	(.L_422 - .L_421)


	//   ....[0]....
.L_421:
        /*0ad8*/ 	.word	0xffffffff


	//   ....[1]....
        /*0adc*/ 	.word	0xffffffff


	//   ....[2]....
        /*0ae0*/ 	.word	0xffffffff


	//   ....[3]....
        /*0ae4*/ 	.word	0xffffffff


	//   ....[4]....
        /*0ae8*/ 	.word	0xffffffff


	//   ....[5]....
        /*0aec*/ 	.word	0xffffffff


	//   ....[6]....
        /*0af0*/ 	.word	0xffffffff


	//   ....[7]....
        /*0af4*/ 	.word	0xffffffff


	//   ....[8]....
        /*0af8*/ 	.word	0xffffffff


	//   ....[9]....
        /*0afc*/ 	.word	0xffffffff


	//   ....[10]....
        /*0b00*/ 	.word	0xffffffff


	//   ....[11]....
        /*0b04*/ 	.word	0xffffffff


	//   ....[12]....
        /*0b08*/ 	.word	0xffffffff


	//   ....[13]....
        /*0b0c*/ 	.word	0xffffffff


	//   ....[14]....
        /*0b10*/ 	.word	0xffffffff


	//   ....[15]....
        /*0b14*/ 	.word	0xffffffff


	//   ....[16]....
        /*0b18*/ 	.word	0xffffffff


	//   ....[17]....
        /*0b1c*/ 	.word	0xffffffff


	//   ....[18]....
        /*0b20*/ 	.word	0xffffffff


	//   ....[19]....
        /*0b24*/ 	.word	0xffffffff


	//   ....[20]....
        /*0b28*/ 	.word	0xffffffff


	//   ....[21]....
        /*0b2c*/ 	.word	0xffffffff


	//   ....[22]....
        /*0b30*/ 	.word	0xffffffff


	//   ....[23]....
        /*0b34*/ 	.word	0xffffffff


	//   ....[24]....
        /*0b38*/ 	.word	0xffffffff


	//   ....[25]....
        /*0b3c*/ 	.word	0xffffffff


	//   ....[26]....
        /*0b40*/ 	.word	0xffffffff


	//   ....[27]....
        /*0b44*/ 	.word	0xffffffff


	//   ....[28]....
        /*0b48*/ 	.word	0xffffffff


	//   ....[29]....
        /*0b4c*/ 	.word	0xffffffff


	//   ....[30]....
        /*0b50*/ 	.word	0xffffffff


	//   ....[31]....
        /*0b54*/ 	.word	0xffffffff


	//   ....[32]....
        /*0b58*/ 	.word	0xffffffff


	//   ....[33]....
        /*0b5c*/ 	.word	0xffffffff


	//   ....[34]....
        /*0b60*/ 	.word	0xffffffff


	//   ....[35]....
        /*0b64*/ 	.word	0xffffffff


	//   ....[36]....
        /*0b68*/ 	.word	0xffffffff


	//   ....[37]....
        /*0b6c*/ 	.word	0xffffffff


	//   ....[38]....
        /*0b70*/ 	.word	0xffffffff


	//   ....[39]....
        /*0b74*/ 	.word	0xffffffff


	//----- nvinfo : EIATTR_COOP_GROUP_INSTR_OFFSETS
	.align		4
.L_422:
        /*0b78*/ 	.byte	0x04, 0x28
        /*0b7a*/ 	.short	(.L_424 - .L_423)


	//   ....[0]....
.L_423:
        /*0b7c*/ 	.word	0x00004cd0


	//   ....[1]....
        /*0b80*/ 	.word	0x00004d20


	//   ....[2]....
        /*0b84*/ 	.word	0x00004e00


	//   ....[3]....
        /*0b88*/ 	.word	0x00004e40


	//   ....[4]....
        /*0b8c*/ 	.word	0x00004e70


	//   ....[5]....
        /*0b90*/ 	.word	0x00004eb0


	//   ....[6]....
        /*0b94*/ 	.word	0x00004f70


	//   ....[7]....
        /*0b98*/ 	.word	0x00005020


	//   ....[8]....
        /*0b9c*/ 	.word	0x0000ada0


	//   ....[9]....
        /*0ba0*/ 	.word	0x0000adb0


	//   ....[10]....
        /*0ba4*/ 	.word	0x0000ade0


	//   ....[11]....
        /*0ba8*/ 	.word	0x0000adf0


	//   ....[12]....
        /*0bac*/ 	.word	0x0000b6a0


	//   ....[13]....
        /*0bb0*/ 	.word	0x0000b6d0


	//   ....[14]....
        /*0bb4*/ 	.word	0x0000b9f0


	//   ....[15]....
        /*0bb8*/ 	.word	0x0000bb00


	//   ....[16]....
        /*0bbc*/ 	.word	0x00012f40


	//   ....[17]....
        /*0bc0*/ 	.word	0x00013180


	//   ....[18]....
        /*0bc4*/ 	.word	0x000131b0


	//   ....[19]....
        /*0bc8*/ 	.word	0x00013230


	//   ....[20]....
        /*0bcc*/ 	.word	0x000132a0


	//   ....[21]....
        /*0bd0*/ 	.word	0x000132d0


	//   ....[22]....
        /*0bd4*/ 	.word	0x00013300


	//   ....[23]....
        /*0bd8*/ 	.word	0x000135d0


	//   ....[24]....
        /*0bdc*/ 	.word	0x0001aff0


	//   ....[25]....
        /*0be0*/ 	.word	0x0001b050


	//   ....[26]....
        /*0be4*/ 	.word	0x0001b090


	//   ....[27]....
        /*0be8*/ 	.word	0x0001b0d0


	//   ....[28]....
        /*0bec*/ 	.word	0x0001b1f0


	//   ....[29]....
        /*0bf0*/ 	.word	0x0001b230


	//   ....[30]....
        /*0bf4*/ 	.word	0x0001b290


	//   ....[31]....
        /*0bf8*/ 	.word	0x0001b2d0


	//   ....[32]....
        /*0bfc*/ 	.word	0x00020b80


	//   ....[33]....
        /*0c00*/ 	.word	0x00020b90


	//   ....[34]....
        /*0c04*/ 	.word	0x00020ba0


	//   ....[35]....
        /*0c08*/ 	.word	0x00020bb0


	//   ....[36]....
        /*0c0c*/ 	.word	0x00020be0


	//   ....[37]....
        /*0c10*/ 	.word	0x00020c00


	//   ....[38]....
        /*0c14*/ 	.word	0x00020c10


	//   ....[39]....
        /*0c18*/ 	.word	0x00020c30


	//----- nvinfo : EIATTR_VRC_CTA_INIT_COUNT
	.align		4
.L_424:
        /*0c1c*/ 	.byte	0x02, 0x4a
	.zero		1
	.zero		1


	//----- nvinfo : EIATTR_EXIT_INSTR_OFFSETS
	.align		4
        /*0c20*/ 	.byte	0x04, 0x1c
        /*0c22*/ 	.short	(.L_426 - .L_425)


	//   ....[0]....
.L_425:
        /*0c24*/ 	.word	0x00000660


	//   ....[1]....
        /*0c28*/ 	.word	0x00001360


	//   ....[2]....
        /*0c2c*/ 	.word	0x000013f0


	//   ....[3]....
        /*0c30*/ 	.word	0x00022690


	//   ....[4]....
        /*0c34*/ 	.word	0x000227d0


	//   ....[5]....
        /*0c38*/ 	.word	0x000227f0


	//----- nvinfo : EIATTR_CRS_STACK_SIZE
	.align		4
.L_426:
        /*0c3c*/ 	.byte	0x04, 0x1e
        /*0c3e*/ 	.short	(.L_428 - .L_427)
.L_427:
        /*0c40*/ 	.word	0x00000000


	//----- nvinfo : EIATTR_CBANK_PARAM_SIZE
	.align		4
.L_428:
        /*0c44*/ 	.byte	0x03, 0x19
        /*0c46*/ 	.short	0x01d0


	//----- nvinfo : EIATTR_PARAM_CBANK
	.align		4
        /*0c48*/ 	.byte	0x04, 0x0a
        /*0c4a*/ 	.short	(.L_430 - .L_429)
	.align		4
.L_429:
        /*0c4c*/ 	.word	index@(.nv.constant0._ZN5flash16flash_fwd_kernelI23Flash_fwd_kernel_traitsILi96ELi128ELi64ELi4ELb0ELb0EN7cutlass6half_tE19Flash_kernel_traitsILi96ELi128ELi64ELi4ES3_EELb1ELb1ELb0ELb0ELb0ELb0ELb0ELb1EEEvNS_16Flash_fwd_paramsE)
        /*0c50*/ 	.short	0x0380
        /*0c52*/ 	.short	0x01d0


	//----- nvinfo : EIATTR_SW_WAR
	.align		4
.L_430:
        /*0c54*/ 	.byte	0x04, 0x36
        /*0c56*/ 	.short	(.L_432 - .L_431)
.L_431:
        /*0c58*/ 	.word	0x00000008
.L_432:


//--------------------- .nv.info._ZN5flash16flash_fwd_kernelI23Flash_fwd_kernel_traitsILi96ELi128ELi64ELi4ELb0ELb0EN7cutlass6half_tE19Flash_kernel_traitsILi96ELi128ELi64ELi4ES3_EELb0ELb1ELb0ELb0ELb0ELb0ELb1ELb0EEEvNS_16Flash_fwd_paramsE --------------------------
	.section	.nv.info._ZN5flash16flash_fwd_kernelI23Flash_fwd_kernel_traitsILi96ELi128ELi64ELi4ELb0ELb0EN7cutlass6half_tE19Flash_kernel_traitsILi96ELi128ELi64ELi4ES3_EELb0ELb1ELb0ELb0ELb0ELb0ELb1ELb0EEEvNS_16Flash_fwd_paramsE,"",@"SHT_CUDA_INFO"
	.sectionflags	@""
	.align	4


	//----- nvinfo : EIATTR_CUDA_API_VERSION
	.align		4
        /*0000*/ 	.byte	0x04, 0x37
        /*0002*/ 	.short	(.L_434 - .L_433)
.L_433:
        /*0004*/ 	.word	0x00000082


	//----- nvinfo : EIATTR_KPARAM_INFO
	.align		4
.L_434:
        /*0008*/ 	.byte	0x04, 0x17
        /*000a*/ 	.short	(.L_436 - .L_435)
.L_435:
        /*000c*/ 	.word	0x00000000
        /*0010*/ 	.short	0x0000
        /*0012*/ 	.short	0x0000
        /*0014*/ 	.byte	0x00, 0xf0, 0x41, 0x07


	//----- nvinfo : EIATTR_SPARSE_MMA_MASK
	.align		4
.L_436:
        /*0018*/ 	.byte	0x03, 0x50
        /*001a*/ 	.short	0x0000


	//----- nvinfo : EIATTR_MAXREG_COUNT
	.align		4
        /*001c*/ 	.byte	0x03, 0x1b
        /*001e*/ 	.short	0x00ff


	//----- nvinfo : EIATTR_NUM_BARRIERS
	.align		4
        /*0020*/ 	.byte	0x02, 0x4c
        /*0022*/ 	.byte	0x01
	.zero		1


	//----- nvinfo : EIATTR_MERCURY_ISA_VERSION
	.align		4
        /*0024*/ 	.byte	0x03, 0x5f
        /*0026*/ 	.short	0x0101


	//----- nvinfo : EIATTR_COOP_GROUP_MASK_REGIDS
	.align		4
        /*0028*/ 	.byte	0x04, 0x29
        /*002a*/ 	.short	(.L_438 - .L_437)


	//   ....[0]....
.L_437:
        /*002c*/ 	.word	0xffffffff


	//   ....[1]....
        /*0030*/ 	.word	0xffffffff


	//   ....[2]....
        /*0034*/ 	.word	0xffffffff


	//   ....[3]....
        /*0038*/ 	.word	0xffffffff


	//   ....[4]....
        /*003c*/ 	.word	0xffffffff


	//   ....[5]....
        /*0040*/ 	.word	0xffffffff


	//   ....[6]....
        /*0044*/ 	.word	0xffffffff


	//   ....[7]....
        /*0048*/ 	.word	0xffffffff


	//   ....[8]....
        /*004c*/ 	.word	0xffffffff


	//   ....[9]....
        /*0050*/ 	.word	0xffffffff


	//   ....[10]....
        /*0054*/ 	.word	0xffffffff


	//   ....[11]....
        /*0058*/ 	.word	0xffffffff


	//   ....[12]....
        /*005c*/ 	.word	0xffffffff


	//   ....[13]....
        /*0060*/ 	.word	0xffffffff


	//   ....[14]....
        /*0064*/ 	.word	0xffffffff


	//   ....[15]....
        /*0068*/ 	.word	0xffffffff


	//   ....[16]....
        /*006c*/ 	.word	0xffffffff


	//   ....[17]....
        /*0070*/ 	.word	0xffffffff


	//   ....[18]....
        /*0074*/ 	.word	0xffffffff


	//   ....[19]....
        /*0078*/ 	.word	0xffffffff


	//   ....[20]....
        /*007c*/ 	.word	0xffffffff


	//   ....[21]....
        /*0080*/ 	.word	0xffffffff


	//   ....[22]....
        /*0084*/ 	.word	0xffffffff


	//   ....[23]....
        /*0088*/ 	.word	0xffffffff


	//   ....[24]....
        /*008c*/ 	.word	0xffffffff


	//   ....[25]....
        /*0090*/ 	.word	0xffffffff


	//   ....[26]....
        /*0094*/ 	.word	0xffffffff


	//   ....[27]....
        /*0098*/ 	.word	0xffffffff


	//   ....[28]....
        /*009c*/ 	.word	0xffffffff


	//   ....[29]....
        /*00a0*/ 	.word	0xffffffff


	//   ....[30]....
        /*00a4*/ 	.word	0xffffffff


	//   ....[31]....
        /*00a8*/ 	.word	0xffffffff


	//   ....[32]....
        /*00ac*/ 	.word	0xffffffff


	//   ....[33]....
        /*00b0*/ 	.word	0xffffffff


	//   ....[34]....
        /*00b4*/ 	.word	0xffffffff


	//   ....[35]....
        /*00b8*/ 	.word	0xffffffff


	//   ....[36]....
        /*00bc*/ 	.word	0xffffffff


	//   ....[37]....
        /*00c0*/ 	.word	0xffffffff


	//   ....[38]....
        /*00c4*/ 	.word	0xffffffff


	//   ....[39]....
        /*00c8*/ 	.word	0xffffffff


	//----- nvinfo : EIATTR_COOP_GROUP_INSTR_OFFSETS
	.align		4
.L_438:
        /*00cc*/ 	.byte	0x04, 0x28
        /*00ce*/ 	.short	(.L_440 - .L_439)


	//   ....[0]....
.L_439:
        /*00d0*/ 	.word	0x00004c20


	//   ....[1]....
        /*00d4*/ 	.word	0x00004d00


	//   ....[2]....
        /*00d8*/ 	.word	0x00004e00


	//   ....[3]....
        /*00dc*/ 	.word	0x00004e20


	//   ....[4]....
        /*00e0*/ 	.word	0x00004e30


	//   ....[5]....
        /*00e4*/ 	.word	0x00004e40


	//   ....[6]....
        /*00e8*/ 	.word	0x00004e80


	//   ....[7]....
        /*00ec*/ 	.word	0x00004ea0


	//   ....[8]....
        /*00f0*/ 	.word	0x00008720


	//   ....[9]....
        /*00f4*/ 	.word	0x00008850


	//   ....[10]....
        /*00f8*/ 	.word	0x00008880


	//   ....[11]....
        /*00fc*/ 	.word	0x000088b0


	//   ....[12]....
        /*0100*/ 	.word	0x000088c0


	//   ....[13]....
        /*0104*/ 	.word	0x000088f0


	//   ....[14]....
        /*0108*/ 	.word	0x00008900


	//   ....[15]....
        /*010c*/ 	.word	0x00008950


	//   ....[16]....
        /*0110*/ 	.word	0x0000c9c0


	//   ....[17]....
        /*0114*/ 	.word	0x0000caa0


	//   ....[18]....
        /*0118*/ 	.word	0x0000cad0


	//   ....[19]....
        /*011c*/ 	.word	0x0000cb40


	//   ....[20]....
        /*0120*/ 	.word	0x0000cb60


	//   ....[21]....
        /*0124*/ 	.word	0x0000cb90


	//   ....[22]....
        /*0128*/ 	.word	0x0000cc90


	//   ....[23]....
        /*012c*/ 	.word	0x0000ccd0


	//   ....[24]....
        /*0130*/ 	.word	0x000103b0


	//   ....[25]....
        /*0134*/ 	.word	0x00010440


	//   ....[26]....
        /*0138*/ 	.word	0x00010460


	//   ....[27]....
        /*013c*/ 	.word	0x00010490


	//   ....[28]....
        /*0140*/ 	.word	0x000104b0


	//   ....[29]....
        /*0144*/ 	.word	0x000104e0


	//   ....[30]....
        /*0148*/ 	.word	0x000104f0


	//   ....[31]....
        /*014c*/ 	.word	0x00010510


	//   ....[32]....
        /*0150*/ 	.word	0x000124b0


	//   ....[33]....
        /*0154*/ 	.word	0x000124f0


	//   ....[34]....
        /*0158*/ 	.word	0x00012520


	//   ....[35]....
        /*015c*/ 	.word	0x00012590


	//   ....[36]....
        /*0160*/ 	.word	0x000125c0


	//   ....[37]....
        /*0164*/ 	.word	0x000125f0


	//   ....[38]....
        /*0168*/ 	.word	0x00012620


	//   ....[39]....
        /*016c*/ 	.word	0x00012690


	//----- nvinfo : EIATTR_VRC_CTA_INIT_COUNT
	.align		4
.L_440:
        /*0170*/ 	.byte	0x02, 0x4a
	.zero		1
	.zero		1


	//----- nvinfo : EIATTR_EXIT_INSTR_OFFSETS
	.align		4
        /*0174*/ 	.byte	0x04, 0x1c
        /*0176*/ 	.short	(.L_442 - .L_441)


	//   ....[0]....
.L_441:
        /*0178*/ 	.word	0x000004a0


	//   ....[1]....
        /*017c*/ 	.word	0x00001190


	//   ....[2]....
        /*0180*/ 	.word	0x00001220


	//   ....[3]....
        /*0184*/ 	.word	0x00013fc0


	//   ....[4]....
        /*0188*/ 	.word	0x00014100


	//   ....[5]....
        /*018c*/ 	.word	0x00014120


	//----- nvinfo : EIATTR_CRS_STACK_SIZE
	.align		4
.L_442:
        /*0190*/ 	.byte	0x04, 0x1e
        /*0192*/ 	.short	(.L_444 - .L_443)
.L_443:
        /*0194*/ 	.word	0x00000000


	//----- nvinfo : EIATTR_CBANK_PARAM_SIZE
	.align		4
.L_444:
        /*0198*/ 	.byte	0x03, 0x19
        /*019a*/ 	.short	0x01d0


	//----- nvinfo : EIATTR_PARAM_CBANK
	.align		4
        /*019c*/ 	.byte	0x04, 0x0a
        /*019e*/ 	.short	(.L_446 - .L_445)
	.align		4
.L_445:
        /*01a0*/ 	.word	index@(.nv.constant0._ZN5flash16flash_fwd_kernelI23Flash_fwd_kernel_traitsILi96ELi128ELi64ELi4ELb0ELb0EN7cutlass6half_tE19Flash_kernel_traitsILi96ELi128ELi64ELi4ES3_EELb0ELb1ELb0ELb0ELb0ELb0ELb1ELb0EEEvNS_16Flash_fwd_paramsE)
        /*01a4*/ 	.short	0x0380
        /*01a6*/ 	.short	0x01d0


	//----- nvinfo : EIATTR_SW_WAR
	.align		4
.L_446:
        /*01a8*/ 	.byte	0x04, 0x36
        /*01aa*/ 	.short	(.L_448 - .L_447)
.L_447:
        /*01ac*/ 	.word	0x00000008
.L_448:


//--------------------- .nv.info._ZN5flash16flash_fwd_kernelI23Flash_fwd_kernel_traitsILi96ELi128ELi64ELi4ELb0ELb0EN7cutlass6half_tE19Flash_kernel_traitsILi96ELi128ELi64ELi4ES3_EELb1ELb1ELb0ELb1ELb0ELb0ELb0ELb1EEEvNS_16Flash_fwd_paramsE --------------------------
	.section	.nv.info._ZN5flash16flash_fwd_kernelI23Flash_fwd_kernel_traitsILi96ELi128ELi64ELi4ELb0ELb0EN7cutlass6half_tE19Flash_kernel_traitsILi96ELi128ELi64ELi4ES3_EELb1ELb1ELb0ELb1ELb0ELb0ELb0ELb1EEEvNS_16Flash_fwd_paramsE,"",@"SHT_CUDA_INFO"
	.sectionflags	@""
	.align	4


	//----- nvinfo : EIATTR_CUDA_API_VERSION
	.align		4
        /*0000*/ 	.byte	0x04, 0x37
        /*0002*/ 	.short	(.L_450 - .L_449)
.L_449:
        /*0004*/ 	.word	0x00000082


	//----- nvinfo : EIATTR_KPARAM_INFO
	.align		4
.L_450:
        /*0008*/ 	.byte	0x04, 0x17
        /*000a*/ 	.short	(.L_452 - .L_451)
.L_451:
        /*000c*/ 	.word	0x00000000
        /*0010*/ 	.short	0x0000
        /*0012*/ 	.short	0x0000
        /*0014*/ 	.byte	0x00, 0xf0, 0x41, 0x07


	//----- nvinfo : EIATTR_SPARSE_MMA_MASK
	.align		4
.L_452:
        /*0018*/ 	.byte	0x03, 0x50
        /*001a*/ 	.short	0x0000


	//----- nvinfo : EIATTR_MAXREG_COUNT
	.align		4
        /*001c*/ 	.byte	0x03, 0x1b
        /*001e*/ 	.short	0x00ff


	//----- nvinfo : EIATTR_NUM_BARRIERS
	.align		4
        /*0020*/ 	.byte	0x02, 0x4c
        /*0022*/ 	.byte	0x01
	.zero		1


	//----- nvinfo : EIATTR_ANNOTATIONS
	.align		4
        /*0024*/ 	.byte	0x04, 0x55
        /*0026*/ 	.short	(.L_454 - .L_453)


	//   ....[0]....
.L_453:
        /* <DEDUP_REMOVED lines=181> */


	//----- nvinfo : EIATTR_MERCURY_ISA_VERSION
	.align		4
.L_454:
        /*0b60*/ 	.byte	0x03, 0x5f
        /*0b62*/ 	.short	0x0101


	//----- nvinfo : EIATTR_COOP_GROUP_MASK_REGIDS
	.align		4
        /*0b64*/ 	.byte	0x04, 0x29
        /*0b66*/ 	.short	(.L_456 - .L_455)


	//   ....[0]....
.L_455:
        /*0b68*/ 	.word	0xffffffff


	//   ....[1]....
        /*0b6c*/ 	.word	0xffffffff


	//   ....[2]....
        /*0b70*/ 	.word	0xffffffff


	//   ....[3]....
        /*0b74*/ 	.word	0xffffffff


	//   ....[4]....
        /*0b78*/ 	.word	0xffffffff


	//   ....[5]....
        /*0b7c*/ 	.word	0xffffffff


	//   ....[6]....
        /*0b80*/ 	.word	0xffffffff


	//   ....[7]....
        /*0b84*/ 	.word	0xffffffff


	//   ....[8]....
        /*0b88*/ 	.word	0xffffffff


	//   ....[9]....
        /*0b8c*/ 	.word	0xffffffff


	//   ....[10]....
        /*0b90*/ 	.word	0xffffffff


	//   ....[11]....
        /*0b94*/ 	.word	0xffffffff


	//   ....[12]....
        /*0b98*/ 	.word	0xffffffff


	//   ....[13]....
        /*0b9c*/ 	.word	0xffffffff


	//   ....[14]....
        /*0ba0*/ 	.word	0xffffffff


	//   ....[15]....
        /*0ba4*/ 	.word	0xffffffff


	//   ....[16]....
        /*0ba8*/ 	.word	0xffffffff


	//   ....[17]....
        /*0bac*/ 	.word	0xffffffff


	//   ....[18]....
        /*0bb0*/ 	.word	0xffffffff


	//   ....[19]....
        /*0bb4*/ 	.word	0xffffffff


	//   ....[20]....
        /*0bb8*/ 	.word	0xffffffff


	//   ....[21]....
        /*0bbc*/ 	.word	0xffffffff


	//   ....[22]....
        /*0bc0*/ 	.word	0xffffffff


	//   ....[23]....
        /*0bc4*/ 	.word	0xffffffff


	//   ....[24]....
        /*0bc8*/ 	.word	0xffffffff


	//   ....[25]....
        /*0bcc*/ 	.word	0xffffffff


	//   ....[26]....
        /*0bd0*/ 	.word	0xffffffff


	//   ....[27]....
        /*0bd4*/ 	.word	0xffffffff


	//   ....[28]....
        /*0bd8*/ 	.word	0xffffffff


	//   ....[29]....
        /*0bdc*/ 	.word	0xffffffff


	//   ....[30]....
        /*0be0*/ 	.word	0xffffffff


	//   ....[31]....
        /*0be4*/ 	.word	0xffffffff


	//   ....[32]....
        /*0be8*/ 	.word	0xffffffff


	//   ....[33]....
        /*0bec*/ 	.word	0xffffffff


	//   ....[34]....
        /*0bf0*/ 	.word	0xffffffff


	//   ....[35]....
        /*0bf4*/ 	.word	0xffffffff


	//   ....[36]....
        /*0bf8*/ 	.word	0xffffffff


	//   ....[37]....
        /*0bfc*/ 	.word	0xffffffff


	//   ....[38]....
        /*0c00*/ 	.word	0xffffffff


	//   ....[39]....
        /*0c04*/ 	.word	0xffffffff


	//----- nvinfo : EIATTR_COOP_GROUP_INSTR_OFFSETS
	.align		4
.L_456:
        /*0c08*/ 	.byte	0x04, 0x28
        /*0c0a*/ 	.short	(.L_458 - .L_457)


	//   ....[0]....
.L_457:
        /*0c0c*/ 	.word	0x000051e0


	//   ....[1]....
        /*0c10*/ 	.word	0x00005210


	//   ....[2]....
        /*0c14*/ 	.word	0x00005250


	//   ....[3]....
        /*0c18*/ 	.word	0x00005270


	//   ....[4]....
        /*0c1c*/ 	.word	0x000053e0


	//   ....[5]....
        /*0c20*/ 	.word	0x00005420


	//   ....[6]....
        /*0c24*/ 	.word	0x00005460


	//   ....[7]....
        /*0c28*/ 	.word	0x000054a0


	//   ....[8]....
        /*0c2c*/ 	.word	0x0000b950


	//   ....[9]....
        /*0c30*/ 	.word	0x0000bbb0


	//   ....[10]....
        /*0c34*/ 	.word	0x0000bbe0


	//   ....[11]....
        /*0c38*/ 	.word	0x0000bc30


	//   ....[12]....
        /*0c3c*/ 	.word	0x0000bf50


	//   ....[13]....
        /*0c40*/ 	.word	0x0000c070


	//   ....[14]....
        /*0c44*/ 	.word	0x0000c090


	//   ....[15]....
        /*0c48*/ 	.word	0x0000c170


	//   ....[16]....
        /*0c4c*/ 	.word	0x00013ea0


	//   ....[17]....
        /*0c50*/ 	.word	0x00013f60


	//   ....[18]....
        /*0c54*/ 	.word	0x00014080


	//   ....[19]....
        /*0c58*/ 	.word	0x000140a0


	//   ....[20]....
        /*0c5c*/ 	.word	0x000140b0


	//   ....[21]....
        /*0c60*/ 	.word	0x000140e0


	//   ....[22]....
        /*0c64*/ 	.word	0x00014130


	//   ....[23]....
        /*0c68*/ 	.word	0x00014150


	//   ....[24]....
        /*0c6c*/ 	.word	0x0001bb20


	//   ....[25]....
        /*0c70*/ 	.word	0x0001bb60


	//   ....[26]....
        /*0c74*/ 	.word	0x0001bba0


	//   ....[27]....
        /*0c78*/ 	.word	0x0001bbe0


	//   ....[28]....
        /*0c7c*/ 	.word	0x0001bcf0


	//   ....[29]....
        /*0c80*/ 	.word	0x0001bd40


	//   ....[30]....
        /*0c84*/ 	.word	0x0001bd90


	//   ....[31]....
        /*0c88*/ 	.word	0x0001be20


	//   ....[32]....
        /*0c8c*/ 	.word	0x000217f0


	//   ....[33]....
        /*0c90*/ 	.word	0x00021800


	//   ....[34]....
        /*0c94*/ 	.word	0x00021810


	//   ....[35]....
        /*0c98*/ 	.word	0x00021820


	//   ....[36]....
        /*0c9c*/ 	.word	0x00021840


	//   ....[37]....
        /*0ca0*/ 	.word	0x00021870


	//   ....[38]....
        /*0ca4*/ 	.word	0x00021880


	//   ....[39]....
        /*0ca8*/ 	.word	0x000218a0


	//----- nvinfo : EIATTR_VRC_CTA_INIT_COUNT
	.align		4
.L_458:
        /*0cac*/ 	.byte	0x02, 0x4a
	.zero		1
	.zero		1


	//----- nvinfo : EIATTR_EXIT_INSTR_OFFSETS
	.align		4
        /*0cb0*/ 	.byte	0x04, 0x1c
        /*0cb2*/ 	.short	(.L_460 - .L_459)


	//   ....[0]....
.L_459:
        /*0cb4*/ 	.word	0x00000660


	//   ....[1]....
        /*0cb8*/ 	.word	0x00001350


	//   ....[2]....
        /*0cbc*/ 	.word	0x000013e0


	//   ....[3]....
        /*0cc0*/ 	.word	0x000232f0


	//   ....[4]....
        /*0cc4*/ 	.word	0x00023430


	//   ....[5]....
        /*0cc8*/ 	.word	0x00023450


	//----- nvinfo : EIATTR_CRS_STACK_SIZE
	.align		4
.L_460:
        /*0ccc*/ 	.byte	0x04, 0x1e
        /*0cce*/ 	.short	(.L_462 - .L_461)
.L_461:
        /*0cd0*/ 	.word	0x00000000


	//----- nvinfo : EIATTR_CBANK_PARAM_SIZE
	.align		4
.L_462:
        /*0cd4*/ 	.byte	0x03, 0x19
        /*0cd6*/ 	.short	0x01d0


	//----- nvinfo : EIATTR_PARAM_CBANK
	.align		4
        /*0cd8*/ 	.byte	0x04, 0x0a
        /*0cda*/ 	.short	(.L_464 - .L_463)
	.align		4
.L_463:
        /*0cdc*/ 	.word	index@(.nv.constant0._ZN5flash16flash_fwd_kernelI23Flash_fwd_kernel_traitsILi96ELi128ELi64ELi4ELb0ELb0EN7cutlass6half_tE19Flash_kernel_traitsILi96ELi128ELi64ELi4ES3_EELb1ELb1ELb0ELb1ELb0ELb0ELb0ELb1EEEvNS_16Flash_fwd_paramsE)
        /*0ce0*/ 	.short	0x0380
        /*0ce2*/ 	.short	0x01d0


	//----- nvinfo : EIATTR_SW_WAR
	.align		4
.L_464:
        /*0ce4*/ 	.byte	0x04, 0x36
        /*0ce6*/ 	.short	(.L_466 - .L_465)
.L_465:
        /*0ce8*/ 	.word	0x00000008
.L_466:


//--------------------- .nv.info._ZN5flash16flash_fwd_kernelI23Flash_fwd_kernel_traitsILi96ELi128ELi64ELi4ELb0ELb0EN7cutlass6half_tE19Flash_kernel_traitsILi96ELi128ELi64ELi4ES3_EELb0ELb1ELb0ELb1ELb0ELb0ELb1ELb0EEEvNS_16Flash_fwd_paramsE --------------------------
	.section	.nv.info._ZN5flash16flash_fwd_kernelI23Flash_fwd_kernel_traitsILi96ELi128ELi64ELi4ELb0ELb0EN7cutlass6half_tE19Flash_kernel_traitsILi96ELi128ELi64ELi4ES3_EELb0ELb1ELb0ELb1ELb0ELb0ELb1ELb0EEEvNS_16Flash_fwd_paramsE,"",@"SHT_CUDA_INFO"
	.sectionflags	@""
	.align	4


	//----- nvinfo : EIATTR_CUDA_API_VERSION
	.align		4
        /*0000*/ 	.byte	0x04, 0x37
        /*0002*/ 	.short	(.L_468 - .L_467)
.L_467:
        /*0004*/ 	.word	0x00000082


	//----- nvinfo : EIATTR_KPARAM_INFO
	.align		4
.L_468:
        /*0008*/ 	.byte	0x04, 0x17
        /*000a*/ 	.short	(.L_470 - .L_469)
.L_469:
        /*000c*/ 	.word	0x00000000
        /*0010*/ 	.short	0x0000
        /*0012*/ 	.short	0x0000
        /*0014*/ 	.byte	0x00, 0xf0, 0x41, 0x07


	//----- nvinfo : EIATTR_SPARSE_MMA_MASK
	.align		4
.L_470:
        /*0018*/ 	.byte	0x03, 0x50
        /*001a*/ 	.short	0x0000


	//----- nvinfo : EIATTR_MAXREG_COUNT
	.align		4
        /*001c*/ 	.byte	0x03, 0x1b
        /*001e*/ 	.short	0x00ff


	//----- nvinfo : EIATTR_NUM_BARRIERS
	.align		4
        /*0020*/ 	.byte	0x02, 0x4c
        /*0022*/ 	.byte	0x01
	.zero		1


	//----- nvinfo : EIATTR_MERCURY_ISA_VERSION
	.align		4
        /*0024*/ 	.byte	0x03, 0x5f
        /*0026*/ 	.short	0x0101


	//----- nvinfo : EIATTR_COOP_GROUP_MASK_REGIDS
	.align		4
        /*0028*/ 	.byte	0x04, 0x29
        /*002a*/ 	.short	(.L_472 - .L_471)


	//   ....[0]....
.L_471:
        /*002c*/ 	.word	0xffffffff


	//   ....[1]....
        /*0030*/ 	.word	0xffffffff


	//   ....[2]....
        /*0034*/ 	.word	0xffffffff


	//   ....[3]....
        /*0038*/ 	.word	0xffffffff


	//   ....[4]....
        /*003c*/ 	.word	0xffffffff


	//   ....[5]....
        /*0040*/ 	.word	0xffffffff


	//   ....[6]....
        /*0044*/ 	.word	0xffffffff


	//   ....[7]....
        /*0048*/ 	.word	0xffffffff


	//   ....[8]....
        /*004c*/ 	.word	0xffffffff


	//   ....[9]....
        /*0050*/ 	.word	0xffffffff


	//   ....[10]....
        /*0054*/ 	.word	0xffffffff


	//   ....[11]....
        /*0058*/ 	.word	0xffffffff


	//   ....[12]....
        /*005c*/ 	.word	0xffffffff


	//   ....[13]....
        /*0060*/ 	.word	0xffffffff


	//   ....[14]....
        /*0064*/ 	.word	0xffffffff


	//   ....[15]....
        /*0068*/ 	.word	0xffffffff


	//   ....[16]....
        /*006c*/ 	.word	0xffffffff


	//   ....[17]....
        /*0070*/ 	.word	0xffffffff


	//   ....[18]....
        /*0074*/ 	.word	0xffffffff


	//   ....[19]....
        /*0078*/ 	.word	0xffffffff


	//   ....[20]....
        /*007c*/ 	.word	0xffffffff


	//   ....[21]....
        /*0080*/ 	.word	0xffffffff


	//   ....[22]....
        /*0084*/ 	.word	0xffffffff


	//   ....[23]....
        /*0088*/ 	.word	0xffffffff


	//   ....[24]....
        /*008c*/ 	.word	0xffffffff


	//   ....[25]....
        /*0090*/ 	.word	0xffffffff


	//   ....[26]....
        /*0094*/ 	.word	0xffffffff


	//   ....[27]....
        /*0098*/ 	.word	0xffffffff


	//   ....[28]....
        /*009c*/ 	.word	0xffffffff


	//   ....[29]....
        /*00a0*/ 	.word	0xffffffff


	//   ....[30]....
        /*00a4*/ 	.word	0xffffffff


	//   ....[31]....
        /*00a8*/ 	.word	0xffffffff


	//   ....[32]....
        /*00ac*/ 	.word	0xffffffff


	//   ....[33]....
        /*00b0*/ 	.word	0xffffffff


	//   ....[34]....
        /*00b4*/ 	.word	0xffffffff


	//   ....[35]....
        /*00b8*/ 	.word	0xffffffff


	//   ....[36]....
        /*00bc*/ 	.word	0xffffffff


	//   ....[37]....
        /*00c0*/ 	.word	0xffffffff


	//   ....[38]....
        /*00c4*/ 	.word	0xffffffff


	//   ....[39]....
        /*00c8*/ 	.word	0xffffffff


	//----- nvinfo : EIATTR_COOP_GROUP_INSTR_OFFSETS
	.align		4
.L_472:
        /*00cc*/ 	.byte	0x04, 0x28
        /*00ce*/ 	.short	(.L_474 - .L_473)


	//   ....[0]....
.L_473:
        /*00d0*/ 	.word	0x000052c0


	//   ....[1]....
        /*00d4*/ 	.word	0x000052f0


	//   ....[2]....
        /*00d8*/ 	.word	0x00005370


	//   ....[3]....
        /*00dc*/ 	.word	0x000053c0


	//   ....[4]....
        /*00e0*/ 	.word	0x000053e0


	//   ....[5]....
        /*00e4*/ 	.word	0x00005460


	//   ....[6]....
        /*00e8*/ 	.word	0x000054d0


	//   ....[7]....
        /*00ec*/ 	.word	0x00005680


	//   ....[8]....
        /*00f0*/ 	.word	0x000092c0


	//   ....[9]....
        /*00f4*/ 	.word	0x000092f0


	//   ....[10]....
        /*00f8*/ 	.word	0x000093d0


	//   ....[11]....
        /*00fc*/ 	.word	0x00009400


	//   ....[12]....
        /*0100*/ 	.word	0x00009420


	//   ....[13]....
        /*0104*/ 	.word	0x000094e0


	//   ....[14]....
        /*0108*/ 	.word	0x00009560


	//   ....[15]....
        /*010c*/ 	.word	0x000096b0


	//   ....[16]....
        /*0110*/ 	.word	0x0000da50


	//   ....[17]....
        /*0114*/ 	.word	0x0000dab0


	//   ....[18]....
        /*0118*/ 	.word	0x0000db60


	//   ....[19]....
        /*011c*/ 	.word	0x0000db90


	//   ....[20]....
        /*0120*/ 	.word	0x0000dbd0


	//   ....[21]....
        /*0124*/ 	.word	0x0000dc10


	//   ....[22]....
        /*0128*/ 	.word	0x0000dc50


	//   ....[23]....
        /*012c*/ 	.word	0x0000dd80


	//   ....[24]....
        /*0130*/ 	.word	0x00011a50


	//   ....[25]....
        /*0134*/ 	.word	0x00011ad0


	//   ....[26]....
        /*0138*/ 	.word	0x00011b10


	//   ....[27]....
        /*013c*/ 	.word	0x00011b50


	//   ....[28]....
        /*0140*/ 	.word	0x00011b80


	//   ....[29]....
        /*0144*/ 	.word	0x00011bb0


	//   ....[30]....
        /*0148*/ 	.word	0x00011bc0


	//   ....[31]....
        /*014c*/ 	.word	0x00011be0


	//   ....[32]....
        /*0150*/ 	.word	0x00013b10


	//   ....[33]....
        /*0154*/ 	.word	0x00013b40


	//   ....[34]....
        /*0158*/ 	.word	0x00013b60


	//   ....[35]....
        /*015c*/ 	.word	0x00013b90


	//   ....[36]....
        /*0160*/ 	.word	0x00013be0


	//   ....[37]....
        /*0164*/ 	.word	0x00013c10


	//   ....[38]....
        /*0168*/ 	.word	0x00013c50


	//   ....[39]....
        /*016c*/ 	.word	0x00013c70


	//----- nvinfo : EIATTR_VRC_CTA_INIT_COUNT
	.align		4
.L_474:
        /*0170*/ 	.byte	0x02, 0x4a
	.zero		1
	.zero		1


	//----- nvinfo : EIATTR_EXIT_INSTR_OFFSETS
	.align		4
        /*0174*/ 	.byte	0x04, 0x1c
        /*0176*/ 	.short	(.L_476 - .L_475)


	//   ....[0]....
.L_475:
        /*0178*/ 	.word	0x000004a0


	//   ....[1]....
        /*017c*/ 	.word	0x00001190


	//   ....[2]....
        /*0180*/ 	.word	0x00001220


	//   ....[3]....
        /*0184*/ 	.word	0x00015600


	//   ....[4]....
        /*0188*/ 	.word	0x00015740


	//   ....[5]....
        /*018c*/ 	.word	0x00015760


	//----- nvinfo : EIATTR_CRS_STACK_SIZE
	.align		4
.L_476:
        /*0190*/ 	.byte	0x04, 0x1e
        /*0192*/ 	.short	(.L_478 - .L_477)
.L_477:
        /*0194*/ 	.word	0x00000000


	//----- nvinfo : EIATTR_CBANK_PARAM_SIZE
	.align		4
.L_478:
        /*0198*/ 	.byte	0x03, 0x19
        /*019a*/ 	.short	0x01d0


	//----- nvinfo : EIATTR_PARAM_CBANK
	.align		4
        /*019c*/ 	.byte	0x04, 0x0a
        /*019e*/ 	.short	(.L_480 - .L_479)
	.align		4
.L_479:
        /*01a0*/ 	.word	index@(.nv.constant0._ZN5flash16flash_fwd_kernelI23Flash_fwd_kernel_traitsILi96ELi128ELi64ELi4ELb0ELb0EN7cutlass6half_tE19Flash_kernel_traitsILi96ELi128ELi64ELi4ES3_EELb0ELb1ELb0ELb1ELb0ELb0ELb1ELb0EEEvNS_16Flash_fwd_paramsE)
        /*01a4*/ 	.short	0x0380
        /*01a6*/ 	.short	0x01d0


	//----- nvinfo : EIATTR_SW_WAR
	.align		4
.L_480:
        /*01a8*/ 	.byte	0x04, 0x36
        /*01aa*/ 	.short	(.L_482 - .L_481)
.L_481:
        /*01ac*/ 	.word	0x00000008
.L_482:


//--------------------- .nv.info._ZN5flash16flash_fwd_kernelI23Flash_fwd_kernel_traitsILi96ELi64ELi64ELi4ELb0ELb0EN7cutlass6half_tE19Flash_kernel_traitsILi96ELi64ELi64ELi4ES3_EELb1ELb1ELb0ELb0ELb0ELb0ELb0ELb0EEEvNS_16Flash_fwd_paramsE --------------------------
	.section	.nv.info._ZN5flash16flash_fwd_kernelI23Flash_fwd_kernel_traitsILi96ELi64ELi64ELi4ELb0ELb0EN7cutlass6half_tE19Flash_kernel_traitsILi96ELi64ELi64ELi4ES3_EELb1ELb1ELb0ELb0ELb0ELb0ELb0ELb0EEEvNS_16Flash_fwd_paramsE,"",@"SHT_CUDA_INFO"
	.sectionflags	@""
	.align	4


	//----- nvinfo : EIATTR_CUDA_API_VERSION
	.align		4
        /*0000*/ 	.byte	0x04, 0x37
        /*0002*/ 	.short	(.L_484 - .L_483)
.L_483:
        /*0004*/ 	.word	0x00000082


	//----- nvinfo : EIATTR_KPARAM_INFO
	.align		4
.L_484:
        /*0008*/ 	.byte	0x04, 0x17
        /*000a*/ 	.short	(.L_486 - .L_485)
.L_485:
        /*000c*/ 	.word	0x00000000
        /*0010*/ 	.short	0x0000
        /*0012*/ 	.short	0x0000
        /*0014*/ 	.byte	0x00, 0xf0, 0x41, 0x07


	//----- nvinfo : EIATTR_SPARSE_MMA_MASK
	.align		4
.L_486:
        /*0018*/ 	.byte	0x03, 0x50
        /*001a*/ 	.short	0x0000


	//----- nvinfo : EIATTR_MAXREG_COUNT
	.align		4
        /*001c*/ 	.byte	0x03, 0x1b
        /*001e*/ 	.short	0x00ff


	//----- nvinfo : EIATTR_NUM_BARRIERS
	.align		4
        /*0020*/ 	.byte	0x02, 0x4c
        /*0022*/ 	.byte	0x01
	.zero		1


	//----- nvinfo : EIATTR_MERCURY_ISA_VERSION
	.align		4
        /*0024*/ 	.byte	0x03, 0x5f
        /*0026*/ 	.short	0x0101


	//----- nvinfo : EIATTR_COOP_GROUP_MASK_REGIDS
	.align		4
        /*0028*/ 	.byte	0x04, 0x29
        /*002a*/ 	.short	(.L_488 - .L_487)


	//   ....[0]....
.L_487:
        /*002c*/ 	.word	0xffffffff


	//   ....[1]....
        /*0030*/ 	.word	0xffffffff


	//   ....[2]....
        /*0034*/ 	.word	0xffffffff


	//   ....[3]....
        /*0038*/ 	.word	0xffffffff


	//   ....[4]....
        /*003c*/ 	.word	0xffffffff


	//   ....[5]....
        /*0040*/ 	.word	0xffffffff


	//   ....[6]....
        /*0044*/ 	.word	0xffffffff


	//   ....[7]....
        /*0048*/ 	.word	0xffffffff


	//   ....[8]....
        /*004c*/ 	.word	0xffffffff


	//   ....[9]....
        /*0050*/ 	.word	0xffffffff


	//   ....[10]....
        /*0054*/ 	.word	0xffffffff


	//   ....[11]....
        /*0058*/ 	.word	0xffffffff


	//   ....[12]....
        /*005c*/ 	.word	0xffffffff


	//   ....[13]....
        /*0060*/ 	.word	0xffffffff


	//   ....[14]....
        /*0064*/ 	.word	0xffffffff


	//   ....[15]....
        /*0068*/ 	.word	0xffffffff


	//----- nvinfo : EIATTR_COOP_GROUP_INSTR_OFFSETS
	.align		4
.L_488:
        /*006c*/ 	.byte	0x04, 0x28
        /*006e*/ 	.short	(.L_490 - .L_489)


	//   ....[0]....
.L_489:
        /*0070*/ 	.word	0x000031c0


	//   ....[1]....
        /*0074*/ 	.word	0x000032d0


	//   ....[2]....
        /*0078*/ 	.word	0x000034b0


	//   ....[3]....
        /*007c*/ 	.word	0x00003690


	//   ....[4]....
        /*0080*/ 	.word	0x00005bb0


	//   ....[5]....
        /*0084*/ 	.word	0x00005bc0


	//   ....[6]....
        /*0088*/ 	.word	0x00005bf0


	//   ....[7]....
        /*008c*/ 	.word	0x00005c10


	//   ....[8]....
        /*0090*/ 	.word	0x00008060


	//   ....[9]....
        /*0094*/ 	.word	0x00008130


	//   ....[10]....
        /*0098*/ 	.word	0x000081c0


	//   ....[11]....
        /*009c*/ 	.word	0x000081e0


	//   ....[12]....
        /*00a0*/ 	.word	0x000099e0


	//   ....[13]....
        /*00a4*/ 	.word	0x00009a20


	//   ....[14]....
        /*00a8*/ 	.word	0x00009a80


	//   ....[15]....
        /*00ac*/ 	.word	0x00009a90


	//----- nvinfo : EIATTR_VRC_CTA_INIT_COUNT
	.align		4
.L_490:
        /*00b0*/ 	.byte	0x02, 0x4a
	.zero		1
	.zero		1


	//----- nvinfo : EIATTR_EXIT_INSTR_OFFSETS
	.align		4
        /*00b4*/ 	.byte	0x04, 0x1c
        /*00b6*/ 	.short	(.L_492 - .L_491)


	//   ....[0]....
.L_491:
        /*00b8*/ 	.word	0x00000510


	//   ....[1]....
        /*00bc*/ 	.word	0x00000d70


	//   ....[2]....
        /*00c0*/ 	.word	0x00000e00


	//   ....[3]....
        /*00c4*/ 	.word	0x0000a920


	//   ....[4]....
        /*00c8*/ 	.word	0x0000aa60


	//   ....[5]....
        /*00cc*/ 	.word	0x0000aa80


	//----- nvinfo : EIATTR_CRS_STACK_SIZE
	.align		4
.L_492:
        /*00d0*/ 	.byte	0x04, 0x1e
        /*00d2*/ 	.short	(.L_494 - .L_493)
.L_493:
        /*00d4*/ 	.word	0x00000000


	//----- nvinfo : EIATTR_CBANK_PARAM_SIZE
	.align		4
.L_494:
        /*00d8*/ 	.byte	0x03, 0x19
        /*00da*/ 	.short	0x01d0


	//----- nvinfo : EIATTR_PARAM_CBANK
	.align		4
        /*00dc*/ 	.byte	0x04, 0x0a
        /*00de*/ 	.short	(.L_496 - .L_495)
	.align		4
.L_495:
        /*00e0*/ 	.word	index@(.nv.constant0._ZN5flash16flash_fwd_kernelI23Flash_fwd_kernel_traitsILi96ELi64ELi64ELi4ELb0ELb0EN7cutlass6half_tE19Flash_kernel_traitsILi96ELi64ELi64ELi4ES3_EELb1ELb1ELb0ELb0ELb0ELb0ELb0ELb0EEEvNS_16Flash_fwd_paramsE)
        /*00e4*/ 	.short	0x0380
        /*00e6*/ 	.short	0x01d0


	//----- nvinfo : EIATTR_SW_WAR
	.align		4
.L_496:
        /*00e8*/ 	.byte	0x04, 0x36
        /*00ea*/ 	.short	(.L_498 - .L_497)
.L_497:
        /*00ec*/ 	.word	0x00000008
.L_498:


//--------------------- .nv.info._ZN5flash16flash_fwd_kernelI23Flash_fwd_kernel_traitsILi96ELi64ELi64ELi4ELb0ELb0EN7cutlass6half_tE19Flash_kernel_traitsILi96ELi64ELi64ELi4ES3_EELb1ELb1ELb0ELb0ELb1ELb1ELb0ELb0EEEvNS_16Flash_fwd_paramsE --------------------------
	.section	.nv.info._ZN5flash16flash_fwd_kernelI23Flash_fwd_kernel_traitsILi96ELi64ELi64ELi4ELb0ELb0EN7cutlass6half_tE19Flash_kernel_traitsILi96ELi64ELi64ELi4ES3_EELb1ELb1ELb0ELb0ELb1ELb1ELb0ELb0EEEvNS_16Flash_fwd_paramsE,"",@"SHT_CUDA_INFO"
	.sectionflags	@""
	.align	4


	//----- nvinfo : EIATTR_CUDA_API_VERSION
	.align		4
        /*0000*/ 	.byte	0x04, 0x37
        /*0002*/ 	.short	(.L_500 - .L_499)
.L_499:
        /*0004*/ 	.word	0x00000082


	//----- nvinfo : EIATTR_KPARAM_INFO
	.align		4
.L_500:
        /*0008*/ 	.byte	0x04, 0x17
        /*000a*/ 	.short	(.L_502 - .L_501)
.L_501:
        /*000c*/ 	.word	0x00000000
        /*0010*/ 	.short	0x0000
        /*0012*/ 	.short	0x0000
        /*0014*/ 	.byte	0x00, 0xf0, 0x41, 0x07


	//----- nvinfo : EIATTR_SPARSE_MMA_MASK
	.align		4
.L_502:
        /*0018*/ 	.byte	0x03, 0x50
        /*001a*/ 	.short	0x0000


	//----- nvinfo : EIATTR_MAXREG_COUNT
	.align		4
        /*001c*/ 	.byte	0x03, 0x1b
        /*001e*/ 	.short	0x00ff


	//----- nvinfo : EIATTR_NUM_BARRIERS
	.align		4
        /*0020*/ 	.byte	0x02, 0x4c
        /*0022*/ 	.byte	0x01
	.zero		1


	//----- nvinfo : EIATTR_MERCURY_ISA_VERSION
	.align		4
        /*0024*/ 	.byte	0x03, 0x5f
        /*0026*/ 	.short	0x0101


	//----- nvinfo : EIATTR_COOP_GROUP_MASK_REGIDS
	.align		4
        /*0028*/ 	.byte	0x04, 0x29
        /*002a*/ 	.short	(.L_504 - .L_503)


	//   ....[0]....
.L_503:
        /*002c*/ 	.word	0xffffffff


	//   ....[1]....
        /*0030*/ 	.word	0xffffffff


	//   ....[2]....
        /*0034*/ 	.word	0xffffffff


	//   ....[3]....
        /*0038*/ 	.word	0xffffffff


	//   ....[4]....
        /*003c*/ 	.word	0xffffffff


	//   ....[5]....
        /*0040*/ 	.word	0xffffffff


	//   ....[6]....
        /*0044*/ 	.word	0xffffffff


	//   ....[7]....
        /*0048*/ 	.word	0xffffffff


	//   ....[8]....
        /*004c*/ 	.word	0xffffffff


	//   ....[9]....
        /*0050*/ 	.word	0xffffffff


	//   ....[10]....
        /*0054*/ 	.word	0xffffffff


	//   ....[11]....
        /*0058*/ 	.word	0xffffffff


	//----- nvinfo : EIATTR_COOP_GROUP_INSTR_OFFSETS
	.align		4
.L_504:
        /*005c*/ 	.byte	0x04, 0x28
        /*005e*/ 	.short	(.L_506 - .L_505)


	//   ....[0]....
.L_505:
        /*0060*/ 	.word	0x00001ea0


	//   ....[1]....
        /*0064*/ 	.word	0x000020e0


	//   ....[2]....
        /*0068*/ 	.word	0x000022f0


	//   ....[3]....
        /*006c*/ 	.word	0x000024b0


	//   ....[4]....
        /*0070*/ 	.word	0x00004130


	//   ....[5]....
        /*0074*/ 	.word	0x000041a0


	//   ....[6]....
        /*0078*/ 	.word	0x00004270


	//   ....[7]....
        /*007c*/ 	.word	0x00004280


	//   ....[8]....
        /*0080*/ 	.word	0x00005a60


	//   ....[9]....
        /*0084*/ 	.word	0x00005a90


	//   ....[10]....
        /*0088*/ 	.word	0x00005ae0


	//   ....[11]....
        /*008c*/ 	.word	0x00005af0


	//----- nvinfo : EIATTR_VRC_CTA_INIT_COUNT
	.align		4
.L_506:
        /*0090*/ 	.byte	0x02, 0x4a
	.zero		1
	.zero		1


	//----- nvinfo : EIATTR_EXIT_INSTR_OFFSETS
	.align		4
        /*0094*/ 	.byte	0x04, 0x1c
        /*0096*/ 	.short	(.L_508 - .L_507)


	//   ....[0]....
.L_507:
        /*0098*/ 	.word	0x000002f0


	//   ....[1]....
        /*009c*/ 	.word	0x000008b0


	//   ....[2]....
        /*00a0*/ 	.word	0x00000940


	//   ....[3]....
        /*00a4*/ 	.word	0x000068d0


	//----- nvinfo : EIATTR_CRS_STACK_SIZE
	.align		4
.L_508:
        /*00a8*/ 	.byte	0x04, 0x1e
        /*00aa*/ 	.short	(.L_510 - .L_509)
.L_509:
        /*00ac*/ 	.word	0x00000000


	//----- nvinfo : EIATTR_CBANK_PARAM_SIZE
	.align		4
.L_510:
        /*00b0*/ 	.byte	0x03, 0x19
        /*00b2*/ 	.short	0x01d0


	//----- nvinfo : EIATTR_PARAM_CBANK
	.align		4
        /*00b4*/ 	.byte	0x04, 0x0a
        /*00b6*/ 	.short	(.L_512 - .L_511)
	.align		4
.L_511:
        /*00b8*/ 	.word	index@(.nv.constant0._ZN5flash16flash_fwd_kernelI23Flash_fwd_kernel_traitsILi96ELi64ELi64ELi4ELb0ELb0EN7cutlass6half_tE19Flash_kernel_traitsILi96ELi64ELi64ELi4ES3_EELb1ELb1ELb0ELb0ELb1ELb1ELb0ELb0EEEvNS_16Flash_fwd_paramsE)
        /*00bc*/ 	.short	0x0380
        /*00be*/ 	.short	0x01d0


	//----- nvinfo : EIATTR_SW_WAR
	.align		4
.L_512:
        /*00c0*/ 	.byte	0x04, 0x36
        /*00c2*/ 	.short	(.L_514 - .L_513)
.L_513:
        /*00c4*/ 	.word	0x00000008
.L_514:


//--------------------- .nv.info._ZN5flash16flash_fwd_kernelI23Flash_fwd_kernel_traitsILi96ELi64ELi64ELi4ELb0ELb0EN7cutlass6half_tE19Flash_kernel_traitsILi96ELi64ELi64ELi4ES3_EELb0ELb1ELb0ELb0ELb1ELb1ELb1ELb0EEEvNS_16Flash_fwd_paramsE --------------------------
	.section	.nv.info._ZN5flash16flash_fwd_kernelI23Flash_fwd_kernel_traitsILi96ELi64ELi64ELi4ELb0ELb0EN7cutlass6half_tE19Flash_kernel_traitsILi96ELi64ELi64ELi4ES3_EELb0ELb1ELb0ELb0ELb1ELb1ELb1ELb0EEEvNS_16Flash_fwd_paramsE,"",@"SHT_CUDA_INFO"
	.sectionflags	@""
	.align	4


	//----- nvinfo : EIATTR_CUDA_API_VERSION
	.align		4
        /*0000*/ 	.byte	0x04, 0x37
        /*0002*/ 	.short	(.L_516 - .L_515)
.L_515:
        /*0004*/ 	.word	0x00000082


	//----- nvinfo : EIATTR_KPARAM_INFO
	.align		4
.L_516:
        /*0008*/ 	.byte	0x04, 0x17
        /*000a*/ 	.short	(.L_518 - .L_517)
.L_517:
        /*000c*/ 	.word	0x00000000
        /*0010*/ 	.short	0x0000
        /*0012*/ 	.short	0x0000
        /*0014*/ 	.byte	0x00, 0xf0, 0x41, 0x07


	//----- nvinfo : EIATTR_SPARSE_MMA_MASK
	.align		4
.L_518:
        /*0018*/ 	.byte	0x03, 0x50
        /*001a*/ 	.short	0x0000


	//----- nvinfo : EIATTR_MAXREG_COUNT
	.align		4
        /*001c*/ 	.byte	0x03, 0x1b
        /*001e*/ 	.short	0x00ff


	//----- nvinfo : EIATTR_NUM_BARRIERS
	.align		4
        /*0020*/ 	.byte	0x02, 0x4c
        /*0022*/ 	.byte	0x01
	.zero		1


	//----- nvinfo : EIATTR_MERCURY_ISA_VERSION
	.align		4
        /*0024*/ 	.byte	0x03, 0x5f
        /*0026*/ 	.short	0x0101


	//----- nvinfo : EIATTR_COOP_GROUP_MASK_REGIDS
	.align		4
        /*0028*/ 	.byte	0x04, 0x29
        /*002a*/ 	.short	(.L_520 - .L_519)


	//   ....[0]....
.L_519:
        /*002c*/ 	.word	0xffffffff


	//   ....[1]....
        /*0030*/ 	.word	0xffffffff


	//   ....[2]....
        /*0034*/ 	.word	0xffffffff


	//   ....[3]....
        /*0038*/ 	.word	0xffffffff


	//   ....[4]....
        /*003c*/ 	.word	0xffffffff


	//   ....[5]....
        /*0040*/ 	.word	0xffffffff


	//   ....[6]....
        /*0044*/ 	.word	0xffffffff


	//   ....[7]....
        /*0048*/ 	.word	0xffffffff


	//   ....[8]....
        /*004c*/ 	.word	0xffffffff


	//   ....[9]....
        /*0050*/ 	.word	0xffffffff


	//   ....[10]....
        /*0054*/ 	.word	0xffffffff


	//   ....[11]....
        /*0058*/ 	.word	0xffffffff


	//----- nvinfo : EIATTR_COOP_GROUP_INSTR_OFFSETS
	.align		4
.L_520:
        /*005c*/ 	.byte	0x04, 0x28
        /*005e*/ 	.short	(.L_522 - .L_521)


	//   ....[0]....
.L_521:
        /*0060*/ 	.word	0x00002250


	//   ....[1]....
        /*0064*/ 	.word	0x000023b0


	//   ....[2]....
        /*0068*/ 	.word	0x000023d0


	//   ....[3]....
        /*006c*/ 	.word	0x00002450


	//   ....[4]....
        /*0070*/ 	.word	0x00003e40


	//   ....[5]....
        /*0074*/ 	.word	0x00003e90


	//   ....[6]....
        /*0078*/ 	.word	0x00003ed0


	//   ....[7]....
        /*007c*/ 	.word	0x00003ef0


	//   ....[8]....
        /*0080*/ 	.word	0x00004e90


	//   ....[9]....
        /*0084*/ 	.word	0x00004ec0


	//   ....[10]....
        /*0088*/ 	.word	0x00004f70


	//   ....[11]....
        /*008c*/ 	.word	0x00004f80


	//----- nvinfo : EIATTR_VRC_CTA_INIT_COUNT
	.align		4
.L_522:
        /*0090*/ 	.byte	0x02, 0x4a
	.zero		1
	.zero		1


	//----- nvinfo : EIATTR_EXIT_INSTR_OFFSETS
	.align		4
        /*0094*/ 	.byte	0x04, 0x1c
        /*0096*/ 	.short	(.L_524 - .L_523)


	//   ....[0]....
.L_523:
        /*0098*/ 	.word	0x00000170


	//   ....[1]....
        /*009c*/ 	.word	0x00000750


	//   ....[2]....
        /*00a0*/ 	.word	0x000007e0


	//   ....[3]....
        /*00a4*/ 	.word	0x00005d80


	//----- nvinfo : EIATTR_CRS_STACK_SIZE
	.align		4
.L_524:
        /*00a8*/ 	.byte	0x04, 0x1e
        /*00aa*/ 	.short	(.L_526 - .L_525)
.L_525:
        /*00ac*/ 	.word	0x00000000


	//----- nvinfo : EIATTR_CBANK_PARAM_SIZE
	.align		4
.L_526:
        /*00b0*/ 	.byte	0x03, 0x19
        /*00b2*/ 	.short	0x01d0


	//----- nvinfo : EIATTR_PARAM_CBANK
	.align		4
        /*00b4*/ 	.byte	0x04, 0x0a
        /*00b6*/ 	.short	(.L_528 - .L_527)
	.align		4
.L_527:
        /*00b8*/ 	.word	index@(.nv.constant0._ZN5flash16flash_fwd_kernelI23Flash_fwd_kernel_traitsILi96ELi64ELi64ELi4ELb0ELb0EN7cutlass6half_tE19Flash_kernel_traitsILi96ELi64ELi64ELi4ES3_EELb0ELb1ELb0ELb0ELb1ELb1ELb1ELb0EEEvNS_16Flash_fwd_paramsE)
        /*00bc*/ 	.short	0x0380
        /*00be*/ 	.short	0x01d0


	//----- nvinfo : EIATTR_SW_WAR
	.align		4
.L_528:
        /*00c0*/ 	.byte	0x04, 0x36
        /*00c2*/ 	.short	(.L_530 - .L_529)
.L_529:
        /*00c4*/ 	.word	0x00000008
.L_530:


//--------------------- .nv.info._ZN5flash16flash_fwd_kernelI23Flash_fwd_kernel_traitsILi96ELi64ELi64ELi4ELb0ELb0EN7cutlass6half_tE19Flash_kernel_traitsILi96ELi64ELi64ELi4ES3_EELb1ELb1ELb0ELb0ELb0ELb1ELb0ELb0EEEvNS_16Flash_fwd_paramsE --------------------------
	.section	.nv.info._ZN5flash16flash_fwd_kernelI23Flash_fwd_kernel_traitsILi96ELi64ELi64ELi4ELb0ELb0EN7cutlass6half_tE19Flash_kernel_traitsILi96ELi64ELi64ELi4ES3_EELb1ELb1ELb0ELb0ELb0ELb1ELb0ELb0EEEvNS_16Flash_fwd_paramsE,"",@"SHT_CUDA_INFO"
	.sectionflags	@""
	.align	4


	//----- nvinfo : EIATTR_CUDA_API_VERSION
	.align		4
        /*0000*/ 	.byte	0x04, 0x37
        /*0002*/ 	.short	(.L_532 - .L_531)
.L_531:
        /*0004*/ 	.word	0x00000082


	//----- nvinfo : EIATTR_KPARAM_INFO
	.align		4
.L_532:
        /*0008*/ 	.byte	0x04, 0x17
        /*000a*/ 	.short	(.L_534 - .L_533)
.L_533:
        /*000c*/ 	.word	0x00000000
        /*0010*/ 	.short	0x0000
        /*0012*/ 	.short	0x0000
        /*0014*/ 	.byte	0x00, 0xf0, 0x41, 0x07


	//----- nvinfo : EIATTR_SPARSE_MMA_MASK
	.align		4
.L_534:
        /*0018*/ 	.byte	0x03, 0x50
        /*001a*/ 	.short	0x0000


	//----- nvinfo : EIATTR_MAXREG_COUNT
	.align		4
        /*001c*/ 	.byte	0x03, 0x1b
        /*001e*/ 	.short	0x00ff


	//----- nvinfo : EIATTR_NUM_BARRIERS
	.align		4
        /*0020*/ 	.byte	0x02, 0x4c
        /*0022*/ 	.byte	0x01
	.zero		1


	//----- nvinfo : EIATTR_MERCURY_ISA_VERSION
	.align		4
        /*0024*/ 	.byte	0x03, 0x5f
        /*0026*/ 	.short	0x0101


	//----- nvinfo : EIATTR_COOP_GROUP_MASK_REGIDS
	.align		4
        /*0028*/ 	.byte	0x04, 0x29
        /*002a*/ 	.short	(.L_536 - .L_535)


	//   ....[0]....
.L_535:
        /*002c*/ 	.word	0xffffffff


	//   ....[1]....
        /*0030*/ 	.word	0xffffffff


	//   ....[2]....
        /*0034*/ 	.word	0xffffffff


	//   ....[3]....
        /*0038*/ 	.word	0xffffffff


	//   ....[4]....
        /*003c*/ 	.word	0xffffffff


	//   ....[5]....
        /*0040*/ 	.word	0xffffffff


	//   ....[6]....
        /*0044*/ 	.word	0xffffffff


	//   ....[7]....
        /*0048*/ 	.word	0xffffffff


	//   ....[8]....
        /*004c*/ 	.word	0xffffffff


	//   ....[9]....
        /*0050*/ 	.word	0xffffffff


	//   ....[10]....
        /*0054*/ 	.word	0xffffffff


	//   ....[11]....
        /*0058*/ 	.word	0xffffffff


	//   ....[12]....
        /*005c*/ 	.word	0xffffffff


	//   ....[13]....
        /*0060*/ 	.word	0xffffffff


	//   ....[14]....
        /*0064*/ 	.word	0xffffffff


	//   ....[15]....
        /*0068*/ 	.word	0xffffffff


	//----- nvinfo : EIATTR_COOP_GROUP_INSTR_OFFSETS
	.align		4
.L_536:
        /*006c*/ 	.byte	0x04, 0x28
        /*006e*/ 	.short	(.L_538 - .L_537)


	//   ....[0]....
.L_537:
        /*0070*/ 	.word	0x00002650


	//   ....[1]....
        /*0074*/ 	.word	0x00002a30


	//   ....[2]....
        /*0078*/ 	.word	0x00002a90


	//   ....[3]....
        /*007c*/ 	.word	0x00002bf0


	//   ....[4]....
        /*0080*/ 	.word	0x00004ea0


	//   ....[5]....
        /*0084*/ 	.word	0x00004f10


	//   ....[6]....
        /*0088*/ 	.word	0x00004fd0


	//   ....[7]....
        /*008c*/ 	.word	0x00005030


	//   ....[8]....
        /*0090*/ 	.word	0x00007010


	//   ....[9]....
        /*0094*/ 	.word	0x000070a0


	//   ....[10]....
        /*0098*/ 	.word	0x00007180


	//   ....[11]....
        /*009c*/ 	.word	0x00007190


	//   ....[12]....
        /*00a0*/ 	.word	0x00008940


	//   ....[13]....
        /*00a4*/ 	.word	0x00008980


	//   ....[14]....
        /*00a8*/ 	.word	0x00008a20


	//   ....[15]....
        /*00ac*/ 	.word	0x00008a50


	//----- nvinfo : EIATTR_VRC_CTA_INIT_COUNT
	.align		4
.L_538:
        /*00b0*/ 	.byte	0x02, 0x4a
	.zero		1
	.zero		1


	//----- nvinfo : EIATTR_EXIT_INSTR_OFFSETS
	.align		4
        /*00b4*/ 	.byte	0x04, 0x1c
        /*00b6*/ 	.short	(.L_540 - .L_539)


	//   ....[0]....
.L_539:
        /*00b8*/ 	.word	0x00000510


	//   ....[1]....
        /*00bc*/ 	.word	0x00000cd0


	//   ....[2]....
        /*00c0*/ 	.word	0x00000d60


	//   ....[3]....
        /*00c4*/ 	.word	0x00009880


	//   ....[4]....
        /*00c8*/ 	.word	0x00009980


	//----- nvinfo : EIATTR_CRS_STACK_SIZE
	.align		4
.L_540:
        /*00cc*/ 	.byte	0x04, 0x1e
        /*00ce*/ 	.short	(.L_542 - .L_541)
.L_541:
        /*00d0*/ 	.word	0x00000000


	//----- nvinfo : EIATTR_CBANK_PARAM_SIZE
	.align		4
.L_542:
        /*00d4*/ 	.byte	0x03, 0x19
        /*00d6*/ 	.short	0x01d0


	//----- nvinfo : EIATTR_PARAM_CBANK
	.align		4
        /*00d8*/ 	.byte	0x04, 0x0a
        /*00da*/ 	.short	(.L_544 - .L_543)
	.align		4
.L_543:
        /*00dc*/ 	.word	index@(.nv.constant0._ZN5flash16flash_fwd_kernelI23Flash_fwd_kernel_traitsILi96ELi64ELi64ELi4ELb0ELb0EN7cutlass6half_tE19Flash_kernel_traitsILi96ELi64ELi64ELi4ES3_EELb1ELb1ELb0ELb0ELb0ELb1ELb0ELb0EEEvNS_16Flash_fwd_paramsE)
        /*00e0*/ 	.short	0x0380
        /*00e2*/ 	.short	0x01d0


	//----- nvinfo : EIATTR_SW_WAR
	.align		4
.L_544:
        /*00e4*/ 	.byte	0x04, 0x36
        /*00e6*/ 	.short	(.L_546 - .L_545)
.L_545:
        /*00e8*/ 	.word	0x00000008
.L_546:


//--------------------- .nv.info._ZN5flash16flash_fwd_kernelI23Flash_fwd_kernel_traitsILi96ELi64ELi64ELi4ELb0ELb0EN7cutlass6half_tE19Flash_kernel_traitsILi96ELi64ELi64ELi4ES3_EELb0ELb1ELb0ELb0ELb0ELb1ELb1ELb0EEEvNS_16Flash_fwd_paramsE --------------------------
	.section	.nv.info._ZN5flash16flash_fwd_kernelI23Flash_fwd_kernel_traitsILi96ELi64ELi64ELi4ELb0ELb0EN7cutlass6half_tE19Flash_kernel_traitsILi96ELi64ELi64ELi4ES3_EELb0ELb1ELb0ELb0ELb0ELb1ELb1ELb0EEEvNS_16Flash_fwd_paramsE,"",@"SHT_CUDA_INFO"
	.sectionflags	@""
	.align	4


	//----- nvinfo : EIATTR_CUDA_API_VERSION
	.align		4
        /*0000*/ 	.byte	0x04, 0x37
        /*0002*/ 	.short	(.L_548 - .L_547)
.L_547:
        /*0004*/ 	.word	0x00000082


	//----- nvinfo : EIATTR_KPARAM_INFO
	.align		4
.L_548:
        /*0008*/ 	.byte	0x04, 0x17
        /*000a*/ 	.short	(.L_550 - .L_549)
.L_549:
        /*000c*/ 	.word	0x00000000
        /*0010*/ 	.short	0x0000
        /*0012*/ 	.short	0x0000
        /*0014*/ 	.byte	0x00, 0xf0, 0x41, 0x07


	//----- nvinfo : EIATTR_SPARSE_MMA_MASK
	.align		4
.L_550:
        /*0018*/ 	.byte	0x03, 0x50
        /*001a*/ 	.short	0x0000


	//----- nvinfo : EIATTR_MAXREG_COUNT
	.align		4
        /*001c*/ 	.byte	0x03, 0x1b
        /*001e*/ 	.short	0x00ff


	//----- nvinfo : EIATTR_NUM_BARRIERS
	.align		4
        /*0020*/ 	.byte	0x02, 0x4c
        /*0022*/ 	.byte	0x01
	.zero		1


	//----- nvinfo : EIATTR_MERCURY_ISA_VERSION
	.align		4
        /*0024*/ 	.byte	0x03, 0x5f
        /*0026*/ 	.short	0x0101


	//----- nvinfo : EIATTR_COOP_GROUP_MASK_REGIDS
	.align		4
        /*0028*/ 	.byte	0x04, 0x29
        /*002a*/ 	.short	(.L_552 - .L_551)


	//   ....[0]....
.L_551:
        /*002c*/ 	.word	0xffffffff


	//   ....[1]....
        /*0030*/ 	.word	0xffffffff


	//   ....[2]....
        /*0034*/ 	.word	0xffffffff


	//   ....[3]....
        /*0038*/ 	.word	0xffffffff


	//   ....[4]....
        /*003c*/ 	.word	0xffffffff


	//   ....[5]....
        /*0040*/ 	.word	0xffffffff


	//   ....[6]....
        /*0044*/ 	.word	0xffffffff


	//   ....[7]....
        /*0048*/ 	.word	0xffffffff


	//   ....[8]....
        /*004c*/ 	.word	0xffffffff


	//   ....[9]....
        /*0050*/ 	.word	0xffffffff


	//   ....[10]....
        /*0054*/ 	.word	0xffffffff


	//   ....[11]....
        /*0058*/ 	.word	0xffffffff


	//   ....[12]....
        /*005c*/ 	.word	0xffffffff


	//   ....[13]....
        /*0060*/ 	.word	0xffffffff


	//   ....[14]....
        /*0064*/ 	.word	0xffffffff


	//   ....[15]....
        /*0068*/ 	.word	0xffffffff


	//----- nvinfo : EIATTR_COOP_GROUP_INSTR_OFFSETS
	.align		4
.L_552:
        /*006c*/ 	.byte	0x04, 0x28
        /*006e*/ 	.short	(.L_554 - .L_553)


	//   ....[0]....
.L_553:
        /*0070*/ 	.word	0x000029a0


	//   ....[1]....
        /*0074*/ 	.word	0x00002ae0


	//   ....[2]....
        /*0078*/ 	.word	0x00002b00


	//   ....[3]....
        /*007c*/ 	.word	0x00002b80


	//   ....[4]....
        /*0080*/ 	.word	0x000049a0


	//   ....[5]....
        /*0084*/ 	.word	0x000049c0


	//   ....[6]....
        /*0088*/ 	.word	0x000049f0


	//   ....[7]....
        /*008c*/ 	.word	0x00004a00


	//   ....[8]....
        /*0090*/ 	.word	0x000067f0


	//   ....[9]....
        /*0094*/ 	.word	0x00006840


	//   ....[10]....
        /*0098*/ 	.word	0x00006890


	//   ....[11]....
        /*009c*/ 	.word	0x000068b0


	//   ....[12]....
        /*00a0*/ 	.word	0x00007850


	//   ....[13]....
        /*00a4*/ 	.word	0x00007890


	//   ....[14]....
        /*00a8*/ 	.word	0x00007920


	//   ....[15]....
        /*00ac*/ 	.word	0x00007930


	//----- nvinfo : EIATTR_VRC_CTA_INIT_COUNT
	.align		4
.L_554:
        /*00b0*/ 	.byte	0x02, 0x4a
	.zero		1
	.zero		1


	//----- nvinfo : EIATTR_EXIT_INSTR_OFFSETS
	.align		4
        /*00b4*/ 	.byte	0x04, 0x1c
        /*00b6*/ 	.short	(.L_556 - .L_555)


	//   ....[0]....
.L_555:
        /*00b8*/ 	.word	0x00000330


	//   ....[1]....
        /*00bc*/ 	.word	0x00000af0


	//   ....[2]....
        /*00c0*/ 	.word	0x00000b80


	//   ....[3]....
        /*00c4*/ 	.word	0x000087a0


	//   ....[4]....
        /*00c8*/ 	.word	0x000088a0


	//----- nvinfo : EIATTR_CRS_STACK_SIZE
	.align		4
.L_556:
        /*00cc*/ 	.byte	0x04, 0x1e
        /*00ce*/ 	.short	(.L_558 - .L_557)
.L_557:
        /*00d0*/ 	.word	0x00000000


	//----- nvinfo : EIATTR_CBANK_PARAM_SIZE
	.align		4
.L_558:
        /*00d4*/ 	.byte	0x03, 0x19
        /*00d6*/ 	.short	0x01d0


	//----- nvinfo : EIATTR_PARAM_CBANK
	.align		4
        /*00d8*/ 	.byte	0x04, 0x0a
        /*00da*/ 	.short	(.L_560 - .L_559)
	.align		4
.L_559:
        /*00dc*/ 	.word	index@(.nv.constant0._ZN5flash16flash_fwd_kernelI23Flash_fwd_kernel_traitsILi96ELi64ELi64ELi4ELb0ELb0EN7cutlass6half_tE19Flash_kernel_traitsILi96ELi64ELi64ELi4ES3_EELb0ELb1ELb0ELb0ELb0ELb1ELb1ELb0EEEvNS_16Flash_fwd_paramsE)
        /*00e0*/ 	.short	0x0380
        /*00e2*/ 	.short	0x01d0


	//----- nvinfo : EIATTR_SW_WAR
	.align		4
.L_560:
        /*00e4*/ 	.byte	0x04, 0x36
        /*00e6*/ 	.short	(.L_562 - .L_561)
.L_561:
        /*00e8*/ 	.word	0x00000008
.L_562:


//--------------------- .nv.info._ZN5flash16flash_fwd_kernelI23Flash_fwd_kernel_traitsILi96ELi64ELi64ELi4ELb0ELb0EN7cutlass6half_tE19Flash_kernel_traitsILi96ELi64ELi64ELi4ES3_EELb1ELb1ELb0ELb1ELb0ELb0ELb0ELb0EEEvNS_16Flash_fwd_paramsE --------------------------
	.section	.nv.info._ZN5flash16flash_fwd_kernelI23Flash_fwd_kernel_traitsILi96ELi64ELi64ELi4ELb0ELb0EN7cutlass6half_tE19Flash_kernel_traitsILi96ELi64ELi64ELi4ES3_EELb1ELb1ELb0ELb1ELb0ELb0ELb0ELb0EEEvNS_16Flash_fwd_paramsE,"",@"SHT_CUDA_INFO"
	.sectionflags	@""
	.align	4


	//----- nvinfo : EIATTR_CUDA_API_VERSION
	.align		4
        /*0000*/ 	.byte	0x04, 0x37
        /*0002*/ 	.short	(.L_564 - .L_563)
.L_563:
        /*0004*/ 	.word	0x00000082


	//----- nvinfo : EIATTR_KPARAM_INFO
	.align		4
.L_564:
        /*0008*/ 	.byte	0x04, 0x17
        /*000a*/ 	.short	(.L_566 - .L_565)
.L_565:
        /*000c*/ 	.word	0x00000000
        /*0010*/ 	.short	0x0000
        /*0012*/ 	.short	0x0000
        /*0014*/ 	.byte	0x00, 0xf0, 0x41, 0x07


	//----- nvinfo : EIATTR_SPARSE_MMA_MASK
	.align		4
.L_566:
        /*0018*/ 	.byte	0x03, 0x50
        /*001a*/ 	.short	0x0000


	//----- nvinfo : EIATTR_MAXREG_COUNT
	.align		4
        /*001c*/ 	.byte	0x03, 0x1b
        /*001e*/ 	.short	0x00ff


	//----- nvinfo : EIATTR_NUM_BARRIERS
	.align		4
        /*0020*/ 	.byte	0x02, 0x4c
        /*0022*/ 	.byte	0x01
	.zero		1


	//----- nvinfo : EIATTR_MERCURY_ISA_VERSION
	.align		4
        /*0024*/ 	.byte	0x03, 0x5f
        /*0026*/ 	.short	0x0101


	//----- nvinfo : EIATTR_COOP_GROUP_MASK_REGIDS
	.align		4
        /*0028*/ 	.byte	0x04, 0x29
        /*002a*/ 	.short	(.L_568 - .L_567)


	//   ....[0]....
.L_567:
        /*002c*/ 	.word	0xffffffff


	//   ....[1]....
        /*0030*/ 	.word	0xffffffff


	//   ....[2]....
        /*0034*/ 	.word	0xffffffff


	//   ....[3]....
        /*0038*/ 	.word	0xffffffff


	//   ....[4]....
        /*003c*/ 	.word	0xffffffff


	//   ....[5]....
        /*0040*/ 	.word	0xffffffff


	//   ....[6]....
        /*0044*/ 	.word	0xffffffff


	//   ....[7]....
        /*0048*/ 	.word	0xffffffff


	//   ....[8]....
        /*004c*/ 	.word	0xffffffff


	//   ....[9]....
        /*0050*/ 	.word	0xffffffff


	//   ....[10]....
        /*0054*/ 	.word	0xffffffff


	//   ....[11]....
        /*0058*/ 	.word	0xffffffff


	//   ....[12]....
        /*005c*/ 	.word	0xffffffff


	//   ....[13]....
        /*0060*/ 	.word	0xffffffff


	//   ....[14]....
        /*0064*/ 	.word	0xffffffff


	//   ....[15]....
        /*0068*/ 	.word	0xffffffff


	//----- nvinfo : EIATTR_COOP_GROUP_INSTR_OFFSETS
	.align		4
.L_568:
        /*006c*/ 	.byte	0x04, 0x28
        /*006e*/ 	.short	(.L_570 - .L_569)


	//   ....[0]....
.L_569:
        /*0070*/ 	.word	0x00003860


	//   ....[1]....
        /*0074*/ 	.word	0x00003930


	//   ....[2]....
        /*0078*/ 	.word	0x00003940


	//   ....[3]....
        /*007c*/ 	.word	0x00003980


	//   ....[4]....
        /*0080*/ 	.word	0x00006220


	//   ....[5]....
        /*0084*/ 	.word	0x00006230


	//   ....[6]....
        /*0088*/ 	.word	0x000062a0


	//   ....[7]....
        /*008c*/ 	.word	0x000062b0


	//   ....[8]....
        /*0090*/ 	.word	0x00008b40


	//   ....[9]....
        /*0094*/ 	.word	0x00008b60


	//   ....[10]....
        /*0098*/ 	.word	0x00008be0


	//   ....[11]....
        /*009c*/ 	.word	0x00008bf0


	//   ....[12]....
        /*00a0*/ 	.word	0x0000a440


	//   ....[13]....
        /*00a4*/ 	.word	0x0000a480


	//   ....[14]....
        /*00a8*/ 	.word	0x0000a570


	//   ....[15]....
        /*00ac*/ 	.word	0x0000a590


	//----- nvinfo : EIATTR_VRC_CTA_INIT_COUNT
	.align		4
.L_570:
        /*00b0*/ 	.byte	0x02, 0x4a
	.zero		1
	.zero		1


	//----- nvinfo : EIATTR_EXIT_INSTR_OFFSETS
	.align		4
        /*00b4*/ 	.byte	0x04, 0x1c
        /*00b6*/ 	.short	(.L_572 - .L_571)


	//   ....[0]....
.L_571:
        /*00b8*/ 	.word	0x000004f0


	//   ....[1]....
        /*00bc*/ 	.word	0x00000d60


	//   ....[2]....
        /*00c0*/ 	.word	0x00000df0


	//   ....[3]....
        /*00c4*/ 	.word	0x0000b360


	//   ....[4]....
        /*00c8*/ 	.word	0x0000b4a0


	//   ....[5]....
        /*00cc*/ 	.word	0x0000b4c0


	//----- nvinfo : EIATTR_CRS_STACK_SIZE
	.align		4
.L_572:
        /*00d0*/ 	.byte	0x04, 0x1e
        /*00d2*/ 	.short	(.L_574 - .L_573)
.L_573:
        /*00d4*/ 	.word	0x00000000


	//----- nvinfo : EIATTR_CBANK_PARAM_SIZE
	.align		4
.L_574:
        /*00d8*/ 	.byte	0x03, 0x19
        /*00da*/ 	.short	0x01d0


	//----- nvinfo : EIATTR_PARAM_CBANK
	.align		4
        /*00dc*/ 	.byte	0x04, 0x0a
        /*00de*/ 	.short	(.L_576 - .L_575)
	.align		4
.L_575:
        /*00e0*/ 	.word	index@(.nv.constant0._ZN5flash16flash_fwd_kernelI23Flash_fwd_kernel_traitsILi96ELi64ELi64ELi4ELb0ELb0EN7cutlass6half_tE19Flash_kernel_traitsILi96ELi64ELi64ELi4ES3_EELb1ELb1ELb0ELb1ELb0ELb0ELb0ELb0EEEvNS_16Flash_fwd_paramsE)
        /*00e4*/ 	.short	0x0380
        /*00e6*/ 	.short	0x01d0


	//----- nvinfo : EIATTR_SW_WAR
	.align		4
.L_576:
        /*00e8*/ 	.byte	0x04, 0x36
        /*00ea*/ 	.short	(.L_578 - .L_577)
.L_577:
        /*00ec*/ 	.word	0x00000008
.L_578:


//--------------------- .nv.info._ZN5flash16flash_fwd_kernelI23Flash_fwd_kernel_traitsILi96ELi64ELi64ELi4ELb0ELb0EN7cutlass6half_tE19Flash_kernel_traitsILi96ELi64ELi64ELi4ES3_EELb1ELb1ELb0ELb0ELb0ELb0ELb0ELb1EEEvNS_16Flash_fwd_paramsE --------------------------
	.section	.nv.info._ZN5flash16flash_fwd_kernelI23Flash_fwd_kernel_traitsILi96ELi64ELi64ELi4ELb0ELb0EN7cutlass6half_tE19Flash_kernel_traitsILi96ELi64ELi64ELi4ES3_EELb1ELb1ELb0ELb0ELb0ELb0ELb0ELb1EEEvNS_16Flash_fwd_paramsE,"",@"SHT_CUDA_INFO"
	.sectionflags	@""
	.align	4


	//----- nvinfo : EIATTR_CUDA_API_VERSION
	.align		4
        /*0000*/ 	.byte	0x04, 0x37
        /*0002*/ 	.short	(.L_580 - .L_579)
.L_579:
        /*0004*/ 	.word	0x00000082


	//----- nvinfo : EIATTR_KPARAM_INFO
	.align		4
.L_580:
        /*0008*/ 	.byte	0x04, 0x17
        /*000a*/ 	.short	(.L_582 - .L_581)
.L_581:
        /*000c*/ 	.word	0x00000000
        /*0010*/ 	.short	0x0000
        /*0012*/ 	.short	0x0000
        /*0014*/ 	.byte	0x00, 0xf0, 0x41, 0x07


	//----- nvinfo : EIATTR_SPARSE_MMA_MASK
	.align		4
.L_582:
        /*0018*/ 	.byte	0x03, 0x50
        /*001a*/ 	.short	0x0000


	//----- nvinfo : EIATTR_MAXREG_COUNT
	.align		4
        /*001c*/ 	.byte	0x03, 0x1b
        /*001e*/ 	.short	0x00ff


	//----- nvinfo : EIATTR_NUM_BARRIERS
	.align		4
        /*0020*/ 	.byte	0x02, 0x4c
        /*0022*/ 	.byte	0x01
	.zero		1


	//----- nvinfo : EIATTR_MERCURY_ISA_VERSION
	.align		4
        /*0024*/ 	.byte	0x03, 0x5f
        /*0026*/ 	.short	0x0101


	//----- nvinfo : EIATTR_COOP_GROUP_MASK_REGIDS
	.align		4
        /*0028*/ 	.byte	0x04, 0x29
        /*002a*/ 	.short	(.L_584 - .L_583)


	//   ....[0]....
.L_583:
        /*002c*/ 	.word	0xffffffff


	//   ....[1]....
        /*0030*/ 	.word	0xffffffff


	//   ....[2]....
        /*0034*/ 	.word	0xffffffff


	//   ....[3]....
        /*0038*/ 	.word	0xffffffff


	//   ....[4]....
        /*003c*/ 	.word	0xffffffff


	//   ....[5]....
        /*0040*/ 	.word	0xffffffff


	//   ....[6]....
        /*0044*/ 	.word	0xffffffff


	//   ....[7]....
        /*0048*/ 	.word	0xffffffff


	//   ....[8]....
        /*004c*/ 	.word	0xffffffff


	//   ....[9]....
        /*0050*/ 	.word	0xffffffff


	//   ....[10]....
        /*0054*/ 	.word	0xffffffff


	//   ....[11]....
        /*0058*/ 	.word	0xffffffff


	//   ....[12]....
        /*005c*/ 	.word	0xffffffff


	//   ....[13]....
        /*0060*/ 	.word	0xffffffff


	//   ....[14]....
        /*0064*/ 	.word	0xffffffff


	//   ....[15]....
        /*0068*/ 	.word	0xffffffff


	//----- nvinfo : EIATTR_COOP_GROUP_INSTR_OFFSETS
	.align		4
.L_584:
        /*006c*/ 	.byte	0x04, 0x28
        /*006e*/ 	.short	(.L_586 - .L_585)


	//   ....[0]....
.L_585:
        /*0070*/ 	.word	0x00003300


	//   ....[1]....
        /*0074*/ 	.word	0x00003500


	//   ....[2]....
        /*0078*/ 	.word	0x00003520


	//   ....[3]....
        /*007c*/ 	.word	0x000035d0


	//   ....[4]....
        /*0080*/ 	.word	0x000066d0


	//   ....[5]....
        /*0084*/ 	.word	0x000066e0


	//   ....[6]....
        /*0088*/ 	.word	0x00006790


	//   ....[7]....
        /*008c*/ 	.word	0x000067c0


	//   ....[8]....
        /*0090*/ 	.word	0x000097e0


	//   ....[9]....
        /*0094*/ 	.word	0x00009830


	//   ....[10]....
        /*0098*/ 	.word	0x000098b0


	//   ....[11]....
        /*009c*/ 	.word	0x00009900


	//   ....[12]....
        /*00a0*/ 	.word	0x0000bc20


	//   ....[13]....
        /*00a4*/ 	.word	0x0000bc60


	//   ....[14]....
        /*00a8*/ 	.word	0x0000bcd0


	//   ....[15]....
        /*00ac*/ 	.word	0x0000bce0


	//----- nvinfo : EIATTR_VRC_CTA_INIT_COUNT
	.align		4
.L_586:
        /*00b0*/ 	.byte	0x02, 0x4a
	.zero		1
	.zero		1


	//----- nvinfo : EIATTR_EXIT_INSTR_OFFSETS
	.align		4
        /*00b4*/ 	.byte	0x04, 0x1c
        /*00b6*/ 	.short	(.L_588 - .L_587)


	//   ....[0]....
.L_587:
        /*00b8*/ 	.word	0x00000510


	//   ....[1]....
        /*00bc*/ 	.word	0x00000d70


	//   ....[2]....
        /*00c0*/ 	.word	0x00000e00


	//   ....[3]....
        /*00c4*/ 	.word	0x0000cb60


	//   ....[4]....
        /*00c8*/ 	.word	0x0000cca0


	//   ....[5]....
        /*00cc*/ 	.word	0x0000ccc0


	//----- nvinfo : EIATTR_CRS_STACK_SIZE
	.align		4
.L_588:
        /*00d0*/ 	.byte	0x04, 0x1e
        /*00d2*/ 	.short	(.L_590 - .L_589)
.L_589:
        /*00d4*/ 	.word	0x00000000


	//----- nvinfo : EIATTR_CBANK_PARAM_SIZE
	.align		4
.L_590:
        /*00d8*/ 	.byte	0x03, 0x19
        /*00da*/ 	.short	0x01d0


	//----- nvinfo : EIATTR_PARAM_CBANK
	.align		4
        /*00dc*/ 	.byte	0x04, 0x0a
        /*00de*/ 	.short	(.L_592 - .L_591)
	.align		4
.L_591:
        /*00e0*/ 	.word	index@(.nv.constant0._ZN5flash16flash_fwd_kernelI23Flash_fwd_kernel_traitsILi96ELi64ELi64ELi4ELb0ELb0EN7cutlass6half_tE19Flash_kernel_traitsILi96ELi64ELi64ELi4ES3_EELb1ELb1ELb0ELb0ELb0ELb0ELb0ELb1EEEvNS_16Flash_fwd_paramsE)
        /*00e4*/ 	.short	0x0380
        /*00e6*/ 	.short	0x01d0


	//----- nvinfo : EIATTR_SW_WAR
	.align		4
.L_592:
        /*00e8*/ 	.byte	0x04, 0x36
        /*00ea*/ 	.short	(.L_594 - .L_593)
.L_593:
        /*00ec*/ 	.word	0x00000008
.L_594:


//--------------------- .nv.info._ZN5flash16flash_fwd_kernelI23Flash_fwd_kernel_traitsILi96ELi64ELi64ELi4ELb0ELb0EN7cutlass6half_tE19Flash_kernel_traitsILi96ELi64ELi64ELi4ES3_EELb0ELb1ELb0ELb0ELb0ELb0ELb1ELb0EEEvNS_16Flash_fwd_paramsE --------------------------
	.section	.nv.info._ZN5flash16flash_fwd_kernelI23Flash_fwd_kernel_traitsILi96ELi64ELi64ELi4ELb0ELb0EN7cutlass6half_tE19Flash_kernel_traitsILi96ELi64ELi64ELi4ES3_EELb0ELb1ELb0ELb0ELb0ELb0ELb1ELb0EEEvNS_16Flash_fwd_paramsE,"",@"SHT_CUDA_INFO"
	.sectionflags	@""
	.align	4


	//----- nvinfo : EIATTR_CUDA_API_VERSION
	.align		4
        /*0000*/ 	.byte	0x04, 0x37
        /*0002*/ 	.short	(.L_596 - .L_595)
.L_595:
        /*0004*/ 	.word	0x00000082


	//----- nvinfo : EIATTR_KPARAM_INFO
	.align		4
.L_596:
        /*0008*/ 	.byte	0x04, 0x17
        /*000a*/ 	.short	(.L_598 - .L_597)
.L_597:
        /*000c*/ 	.word	0x00000000
        /*0010*/ 	.short	0x0000
        /*0012*/ 	.short	0x0000
        /*0014*/ 	.byte	0x00, 0xf0, 0x41, 0x07


	//----- nvinfo : EIATTR_SPARSE_MMA_MASK
	.align		4
.L_598:
        /*0018*/ 	.byte	0x03, 0x50
        /*001a*/ 	.short	0x0000


	//----- nvinfo : EIATTR_MAXREG_COUNT
	.align		4
        /*001c*/ 	.byte	0x03, 0x1b
        /*001e*/ 	.short	0x00ff


	//----- nvinfo : EIATTR_NUM_BARRIERS
	.align		4
        /*0020*/ 	.byte	0x02, 0x4c
        /*0022*/ 	.byte	0x01
	.zero		1


	//----- nvinfo : EIATTR_MERCURY_ISA_VERSION
	.align		4
        /*0024*/ 	.byte	0x03, 0x5f
        /*0026*/ 	.short	0x0101


	//----- nvinfo : EIATTR_COOP_GROUP_MASK_REGIDS
	.align		4
        /*0028*/ 	.byte	0x04, 0x29
        /*002a*/ 	.short	(.L_600 - .L_599)


	//   ....[0]....
.L_599:
        /*002c*/ 	.word	0xffffffff


	//   ....[1]....
        /*0030*/ 	.word	0xffffffff


	//   ....[2]....
        /*0034*/ 	.word	0xffffffff


	//   ....[3]....
        /*0038*/ 	.word	0xffffffff


	//   ....[4]....
        /*003c*/ 	.word	0xffffffff


	//   ....[5]....
        /*0040*/ 	.word	0xffffffff


	//   ....[6]....
        /*0044*/ 	.word	0xffffffff


	//   ....[7]....
        /*0048*/ 	.word	0xffffffff


	//   ....[8]....
        /*004c*/ 	.word	0xffffffff


	//   ....[9]....
        /*0050*/ 	.word	0xffffffff


	//   ....[10]....
        /*0054*/ 	.word	0xffffffff


	//   ....[11]....
        /*0058*/ 	.word	0xffffffff


	//   ....[12]....
        /*005c*/ 	.word	0xffffffff


	//   ....[13]....
        /*0060*/ 	.word	0xffffffff


	//   ....[14]....
        /*0064*/ 	.word	0xffffffff


	//   ....[15]....
        /*0068*/ 	.word	0xffffffff


	//----- nvinfo : EIATTR_COOP_GROUP_INSTR_OFFSETS
	.align		4
.L_600:
        /*006c*/ 	.byte	0x04, 0x28
        /*006e*/ 	.short	(.L_602 - .L_601)


	//   ....[0]....
.L_601:
        /*0070*/ 	.word	0x000033e0


	//   ....[1]....
        /*0074*/ 	.word	0x00003540


	//   ....[2]....
        /*0078*/ 	.word	0x00003550


	//   ....[3]....
        /*007c*/ 	.word	0x000035b0


	//   ....[4]....
        /*0080*/ 	.word	0x00005750


	//   ....[5]....
        /*0084*/ 	.word	0x00005780


	//   ....[6]....
        /*0088*/ 	.word	0x000057a0


	//   ....[7]....
        /*008c*/ 	.word	0x000057c0


	//   ....[8]....
        /*0090*/ 	.word	0x00007ab0


	//   ....[9]....
        /*0094*/ 	.word	0x00007ae0


	//   ....[10]....
        /*0098*/ 	.word	0x00007b10


	//   ....[11]....
        /*009c*/ 	.word	0x00007b30


	//   ....[12]....
        /*00a0*/ 	.word	0x00008b00


	//   ....[13]....
        /*00a4*/ 	.word	0x00008b40


	//   ....[14]....
        /*00a8*/ 	.word	0x00008bd0


	//   ....[15]....
        /*00ac*/ 	.word	0x00008be0


	//----- nvinfo : EIATTR_VRC_CTA_INIT_COUNT
	.align		4
.L_602:
        /*00b0*/ 	.byte	0x02, 0x4a
	.zero		1
	.zero		1


	//----- nvinfo : EIATTR_EXIT_INSTR_OFFSETS
	.align		4
        /*00b4*/ 	.byte	0x04, 0x1c
        /*00b6*/ 	.short	(.L_604 - .L_603)


	//   ....[0]....
.L_603:
        /*00b8*/ 	.word	0x00000330


	//   ....[1]....
        /*00bc*/ 	.word	0x00000ba0


	//   ....[2]....
        /*00c0*/ 	.word	0x00000c30


	//   ....[3]....
        /*00c4*/ 	.word	0x00009a00


	//   ....[4]....
        /*00c8*/ 	.word	0x00009b40


	//   ....[5]....
        /*00cc*/ 	.word	0x00009b60


	//----- nvinfo : EIATTR_CRS_STACK_SIZE
	.align		4
.L_604:
        /*00d0*/ 	.byte	0x04, 0x1e
        /*00d2*/ 	.short	(.L_606 - .L_605)
.L_605:
        /*00d4*/ 	.word	0x00000000


	//----- nvinfo : EIATTR_CBANK_PARAM_SIZE
	.align		4
.L_606:
        /*00d8*/ 	.byte	0x03, 0x19
        /*00da*/ 	.short	0x01d0


	//----- nvinfo : EIATTR_PARAM_CBANK
	.align		4
        /*00dc*/ 	.byte	0x04, 0x0a
        /*00de*/ 	.short	(.L_608 - .L_607)
	.align		4
.L_607:
        /*00e0*/ 	.word	index@(.nv.constant0._ZN5flash16flash_fwd_kernelI23Flash_fwd_kernel_traitsILi96ELi64ELi64ELi4ELb0ELb0EN7cutlass6half_tE19Flash_kernel_traitsILi96ELi64ELi64ELi4ES3_EELb0ELb1ELb0ELb0ELb0ELb0ELb1ELb0EEEvNS_16Flash_fwd_paramsE)
        /*00e4*/ 	.short	0x0380
        /*00e6*/ 	.short	0x01d0


	//----- nvinfo : EIATTR_SW_WAR
	.align		4
.L_608:
        /*00e8*/ 	.byte	0x04, 0x36
        /*00ea*/ 	.short	(.L_610 - .L_609)
.L_609:
        /*00ec*/ 	.word	0x00000008
.L_610:


//--------------------- .nv.info._ZN5flash16flash_fwd_kernelI23Flash_fwd_kernel_traitsILi96ELi64ELi64ELi4ELb0ELb0EN7cutlass6half_tE19Flash_kernel_traitsILi96ELi64ELi64ELi4ES3_EELb1ELb1ELb0ELb1ELb0ELb0ELb0ELb1EEEvNS_16Flash_fwd_paramsE --------------------------
	.section	.nv.info._ZN5flash16flash_fwd_kernelI23Flash_fwd_kernel_traitsILi96ELi64ELi64ELi4ELb0ELb0EN7cutlass6half_tE19Flash_kernel_traitsILi96ELi64ELi64ELi4ES3_EELb1ELb1ELb0ELb1ELb0ELb0ELb0ELb1EEEvNS_16Flash_fwd_paramsE,"",@"SHT_CUDA_INFO"
	.sectionflags	@""
	.align	4


	//----- nvinfo : EIATTR_CUDA_API_VERSION
	.align		4
        /*0000*/ 	.byte	0x04, 0x37
        /*0002*/ 	.short	(.L_612 - .L_611)
.L_611:
        /*0004*/ 	.word	0x00000082


	//----- nvinfo : EIATTR_KPARAM_INFO
	.align		4
.L_612:
        /*0008*/ 	.byte	0x04, 0x17
        /*000a*/ 	.short	(.L_614 - .L_613)
.L_613:
        /*000c*/ 	.word	0x00000000
        /*0010*/ 	.short	0x0000
        /*0012*/ 	.short	0x0000
        /*0014*/ 	.byte	0x00, 0xf0, 0x41, 0x07


	//----- nvinfo : EIATTR_SPARSE_MMA_MASK
	.align		4
.L_614:
        /*0018*/ 	.byte	0x03, 0x50
        /*001a*/ 	.short	0x0000


	//----- nvinfo : EIATTR_MAXREG_COUNT
	.align		4
        /*001c*/ 	.byte	0x03, 0x1b
        /*001e*/ 	.short	0x00ff


	//----- nvinfo : EIATTR_NUM_BARRIERS
	.align		4
        /*0020*/ 	.byte	0x02, 0x4c
        /*0022*/ 	.byte	0x01
	.zero		1


	//----- nvinfo : EIATTR_MERCURY_ISA_VERSION
	.align		4
        /*0024*/ 	.byte	0x03, 0x5f
        /*0026*/ 	.short	0x0101


	//----- nvinfo : EIATTR_COOP_GROUP_MASK_REGIDS
	.align		4
        /*0028*/ 	.byte	0x04, 0x29
        /*002a*/ 	.short	(.L_616 - .L_615)


	//   ....[0]....
.L_615:
        /*002c*/ 	.word	0xffffffff


	//   ....[1]....
        /*0030*/ 	.word	0xffffffff


	//   ....[2]....
        /*0034*/ 	.word	0xffffffff


	//   ....[3]....
        /*0038*/ 	.word	0xffffffff


	//   ....[4]....
        /*003c*/ 	.word	0xffffffff


	//   ....[5]....
        /*0040*/ 	.word	0xffffffff


	//   ....[6]....
        /*0044*/ 	.word	0xffffffff


	//   ....[7]....
        /*0048*/ 	.word	0xffffffff


	//   ....[8]....
        /*004c*/ 	.word	0xffffffff


	//   ....[9]....
        /*0050*/ 	.word	0xffffffff


	//   ....[10]....
        /*0054*/ 	.word	0xffffffff


	//   ....[11]....
        /*0058*/ 	.word	0xffffffff


	//   ....[12]....
        /*005c*/ 	.word	0xffffffff


	//   ....[13]....
        /*0060*/ 	.word	0xffffffff


	//   ....[14]....
        /*0064*/ 	.word	0xffffffff


	//   ....[15]....
        /*0068*/ 	.word	0xffffffff


	//----- nvinfo : EIATTR_COOP_GROUP_INSTR_OFFSETS
	.align		4
.L_616:
        /*006c*/ 	.byte	0x04, 0x28
        /*006e*/ 	.short	(.L_618 - .L_617)


	//   ....[0]....
.L_617:
        /*0070*/ 	.word	0x000038d0


	//   ....[1]....
        /*0074*/ 	.word	0x000039e0


	//   ....[2]....
        /*0078*/ 	.word	0x000039f0


	//   ....[3]....
        /*007c*/ 	.word	0x00003a40


	//   ....[4]....
        /*0080*/ 	.word	0x00006de0


	//   ....[5]....
        /*0084*/ 	.word	0x00006df0


	//   ....[6]....
        /*0088*/ 	.word	0x00006ea0


	//   ....[7]....
        /*008c*/ 	.word	0x00006ed0


	//   ....[8]....
        /*0090*/ 	.word	0x0000a350


	//   ....[9]....
        /*0094*/ 	.word	0x0000a370


	//   ....[10]....
        /*0098*/ 	.word	0x0000a470


	//   ....[11]....
        /*009c*/ 	.word	0x0000a500


	//   ....[12]....
        /*00a0*/ 	.word	0x0000c6d0


	//   ....[13]....
        /*00a4*/ 	.word	0x0000c710


	//   ....[14]....
        /*00a8*/ 	.word	0x0000c790


	//   ....[15]....
        /*00ac*/ 	.word	0x0000c7a0


	//----- nvinfo : EIATTR_VRC_CTA_INIT_COUNT
	.align		4
.L_618:
        /*00b0*/ 	.byte	0x02, 0x4a
	.zero		1
	.zero		1


	//----- nvinfo : EIATTR_EXIT_INSTR_OFFSETS
	.align		4
        /*00b4*/ 	.byte	0x04, 0x1c
        /*00b6*/ 	.short	(.L_620 - .L_619)


	//   ....[0]....
.L_619:
        /*00b8*/ 	.word	0x00000510


	//   ....[1]....
        /*00bc*/ 	.word	0x00000d70


	//   ....[2]....
        /*00c0*/ 	.word	0x00000e00


	//   ....[3]....
        /*00c4*/ 	.word	0x0000d600


	//   ....[4]....
        /*00c8*/ 	.word	0x0000d740


	//   ....[5]....
        /*00cc*/ 	.word	0x0000d760


	//----- nvinfo : EIATTR_CRS_STACK_SIZE
	.align		4
.L_620:
        /*00d0*/ 	.byte	0x04, 0x1e
        /*00d2*/ 	.short	(.L_622 - .L_621)
.L_621:
        /*00d4*/ 	.word	0x00000000


	//----- nvinfo : EIATTR_CBANK_PARAM_SIZE
	.align		4
.L_622:
        /*00d8*/ 	.byte	0x03, 0x19
        /*00da*/ 	.short	0x01d0


	//----- nvinfo : EIATTR_PARAM_CBANK
	.align		4
        /*00dc*/ 	.byte	0x04, 0x0a
        /*00de*/ 	.short	(.L_624 - .L_623)
	.align		4
.L_623:
        /*00e0*/ 	.word	index@(.nv.constant0._ZN5flash16flash_fwd_kernelI23Flash_fwd_kernel_traitsILi96ELi64ELi64ELi4ELb0ELb0EN7cutlass6half_tE19Flash_kernel_traitsILi96ELi64ELi64ELi4ES3_EELb1ELb1ELb0ELb1ELb0ELb0ELb0ELb1EEEvNS_16Flash_fwd_paramsE)
        /*00e4*/ 	.short	0x0380
        /*00e6*/ 	.short	0x01d0


	//----- nvinfo : EIATTR_SW_WAR
	.align		4
.L_624:
        /*00e8*/ 	.byte	0x04, 0x36
        /*00ea*/ 	.short	(.L_626 - .L_625)
.L_625:
        /*00ec*/ 	.word	0x00000008
.L_626:


//--------------------- .nv.info._ZN5flash16flash_fwd_kernelI23Flash_fwd_kernel_traitsILi96ELi64ELi64ELi4ELb0ELb0EN7cutlass6half_tE19Flash_kernel_traitsILi96ELi64ELi64ELi4ES3_EELb0ELb1ELb0ELb1ELb0ELb0ELb1ELb0EEEvNS_16Flash_fwd_paramsE --------------------------
	.section	.nv.info._ZN5flash16flash_fwd_kernelI23Flash_fwd_kernel_traitsILi96ELi64ELi64ELi4ELb0ELb0EN7cutlass6half_tE19Flash_kernel_traitsILi96ELi64ELi64ELi4ES3_EELb0ELb1ELb0ELb1ELb0ELb0ELb1ELb0EEEvNS_16Flash_fwd_paramsE,"",@"SHT_CUDA_INFO"
	.sectionflags	@""
	.align	4


	//----- nvinfo : EIATTR_CUDA_API_VERSION
	.align		4
        /*0000*/ 	.byte	0x04, 0x37
        /*0002*/ 	.short	(.L_628 - .L_627)
.L_627:
        /*0004*/ 	.word	0x00000082


	//----- nvinfo : EIATTR_KPARAM_INFO
	.align		4
.L_628:
        /*0008*/ 	.byte	0x04, 0x17
        /*000a*/ 	.short	(.L_630 - .L_629)
.L_629:
        /*000c*/ 	.word	0x00000000
        /*0010*/ 	.short	0x0000
        /*0012*/ 	.short	0x0000
        /*0014*/ 	.byte	0x00, 0xf0, 0x41, 0x07


	//----- nvinfo : EIATTR_SPARSE_MMA_MASK
	.align		4
.L_630:
        /*0018*/ 	.byte	0x03, 0x50
        /*001a*/ 	.short	0x0000


	//----- nvinfo : EIATTR_MAXREG_COUNT
	.align		4
        /*001c*/ 	.byte	0x03, 0x1b
        /*001e*/ 	.short	0x00ff


	//----- nvinfo : EIATTR_NUM_BARRIERS
	.align		4
        /*0020*/ 	.byte	0x02, 0x4c
        /*0022*/ 	.byte	0x01
	.zero		1


	//----- nvinfo : EIATTR_MERCURY_ISA_VERSION
	.align		4
        /*0024*/ 	.byte	0x03, 0x5f
        /*0026*/ 	.short	0x0101


	//----- nvinfo : EIATTR_COOP_GROUP_MASK_REGIDS
	.align		4
        /*0028*/ 	.byte	0x04, 0x29
        /*002a*/ 	.short	(.L_632 - .L_631)


	//   ....[0]....
.L_631:
        /*002c*/ 	.word	0xffffffff


	//   ....[1]....
        /*0030*/ 	.word	0xffffffff


	//   ....[2]....
        /*0034*/ 	.word	0xffffffff


	//   ....[3]....
        /*0038*/ 	.word	0xffffffff


	//   ....[4]....
        /*003c*/ 	.word	0xffffffff


	//   ....[5]....
        /*0040*/ 	.word	0xffffffff


	//   ....[6]....
        /*0044*/ 	.word	0xffffffff


	//   ....[7]....
        /*0048*/ 	.word	0xffffffff


	//   ....[8]....
        /*004c*/ 	.word	0xffffffff


	//   ....[9]....
        /*0050*/ 	.word	0xffffffff


	//   ....[10]....
        /*0054*/ 	.word	0xffffffff


	//   ....[11]....
        /*0058*/ 	.word	0xffffffff


	//   ....[12]....
        /*005c*/ 	.word	0xffffffff


	//   ....[13]....
        /*0060*/ 	.word	0xffffffff


	//   ....[14]....
        /*0064*/ 	.word	0xffffffff


	//   ....[15]....
        /*0068*/ 	.word	0xffffffff


	//----- nvinfo : EIATTR_COOP_GROUP_INSTR_OFFSETS
	.align		4
.L_632:
        /*006c*/ 	.byte	0x04, 0x28
        /*006e*/ 	.short	(.L_634 - .L_633)


	//   ....[0]....
.L_633:
        /*0070*/ 	.word	0x00003880


	//   ....[1]....
        /*0074*/ 	.word	0x000038b0


	//   ....[2]....
        /*0078*/ 	.word	0x00003940


	//   ....[3]....
        /*007c*/ 	.word	0x000039b0


	//   ....[4]....
        /*0080*/ 	.word	0x00005e40


	//   ....[5]....
        /*0084*/ 	.word	0x00005e60


	//   ....[6]....
        /*0088*/ 	.word	0x00005e80


	//   ....[7]....
        /*008c*/ 	.word	0x00005ea0


	//   ....[8]....
        /*0090*/ 	.word	0x00008580


	//   ....[9]....
        /*0094*/ 	.word	0x000085b0


	//   ....[10]....
        /*0098*/ 	.word	0x00008600


	//   ....[11]....
        /*009c*/ 	.word	0x00008630


	//   ....[12]....
        /*00a0*/ 	.word	0x000095d0


	//   ....[13]....
        /*00a4*/ 	.word	0x00009610


	//   ....[14]....
        /*00a8*/ 	.word	0x000096b0


	//   ....[15]....
        /*00ac*/ 	.word	0x000096d0


	//----- nvinfo : EIATTR_VRC_CTA_INIT_COUNT
	.align		4
.L_634:
        /*00b0*/ 	.byte	0x02, 0x4a
	.zero		1
	.zero		1


	//----- nvinfo : EIATTR_EXIT_INSTR_OFFSETS
	.align		4
        /*00b4*/ 	.byte	0x04, 0x1c
        /*00b6*/ 	.short	(.L_636 - .L_635)


	//   ....[0]....
.L_635:
        /*00b8*/ 	.word	0x00000330


	//   ....[1]....
        /*00bc*/ 	.word	0x00000b90


	//   ....[2]....
        /*00c0*/ 	.word	0x00000c20


	//   ....[3]....
        /*00c4*/ 	.word	0x0000a4d0


	//   ....[4]....
        /*00c8*/ 	.word	0x0000a610


	//   ....[5]....
        /*00cc*/ 	.word	0x0000a630


	//----- nvinfo : EIATTR_CRS_STACK_SIZE
	.align		4
.L_636:
        /*00d0*/ 	.byte	0x04, 0x1e
        /*00d2*/ 	.short	(.L_638 - .L_637)
.L_637:
        /*00d4*/ 	.word	0x00000000


	//----- nvinfo : EIATTR_CBANK_PARAM_SIZE
	.align		4
.L_638:
        /*00d8*/ 	.byte	0x03, 0x19
        /*00da*/ 	.short	0x01d0


	//----- nvinfo : EIATTR_PARAM_CBANK
	.align		4
        /*00dc*/ 	.byte	0x04, 0x0a
        /*00de*/ 	.short	(.L_640 - .L_639)
	.align		4
.L_639:
        /*00e0*/ 	.word	index@(.nv.constant0._ZN5flash16flash_fwd_kernelI23Flash_fwd_kernel_traitsILi96ELi64ELi64ELi4ELb0ELb0EN7cutlass6half_tE19Flash_kernel_traitsILi96ELi64ELi64ELi4ES3_EELb0ELb1ELb0ELb1ELb0ELb0ELb1ELb0EEEvNS_16Flash_fwd_paramsE)
        /*00e4*/ 	.short	0x0380
        /*00e6*/ 	.short	0x01d0


	//----- nvinfo : EIATTR_SW_WAR
	.align		4
.L_640:
        /*00e8*/ 	.byte	0x04, 0x36
        /*00ea*/ 	.short	(.L_642 - .L_641)
.L_641:
        /*00ec*/ 	.word	0x00000008
.L_642:


//--------------------- .nv.callgraph             --------------------------
	.section	.nv.callgraph,"",@"SHT_CUDA_CALLGRAPH"
	.align	4
	.sectionentsize	8
	.align		4
        /*0000*/ 	.word	0x00000000
	.align		4
        /*0004*/ 	.word	0xffffffff
	.align		4
        /*0008*/ 	.word	0x00000000
	.align		4
        /*000c*/ 	.word	0xfffffffe
	.align		4
        /*0010*/ 	.word	0x00000000
	.align		4
        /*0014*/ 	.word	0xfffffffd
	.align		4
        /*0018*/ 	.word	0x00000000
	.align		4
        /*001c*/ 	.word	0xfffffffc


//--------------------- .nv.constant4             --------------------------
	.section	.nv.constant4,"a",@progbits
	.align	8
	.align		8
.nv.constant4:
        /*0000*/ 	.dword	_ZN72_INTERNAL_9204a569_36_flash_fwd_hdim96_fp16_causal_sm80_cu_e763cb1e_26754cuda3std3__45__cpo5beginE
	.align		8
        /*0008*/ 	.dword	_ZN72_INTERNAL_9204a569_36_flash_fwd_hdim96_fp16_causal_sm80_cu_e763cb1e_26754cuda3std3__45__cpo3endE
	.align		8
        /*0010*/ 	.dword	_ZN72_INTERNAL_9204a569_36_flash_fwd_hdim96_fp16_causal_sm80_cu_e763cb1e_26754cuda3std3__45__cpo6cbeginE
	.align		8
        /*0018*/ 	.dword	_ZN72_INTERNAL_9204a569_36_flash_fwd_hdim96_fp16_causal_sm80_cu_e763cb1e_26754cuda3std3__45__cpo4cendE
	.align		8
        /*0020*/ 	.dword	_ZN72_INTERNAL_9204a569_36_flash_fwd_hdim96_fp16_causal_sm80_cu_e763cb1e_26754cuda3std3__474_GLOBAL__N__9204a569_36_flash_fwd_hdim96_fp16_causal_sm80_cu_e763cb1e_26756ignoreE
	.align		8
        /*0028*/ 	.dword	_ZN72_INTERNAL_9204a569_36_flash_fwd_hdim96_fp16_causal_sm80_cu_e763cb1e_26754cuda3std3__419piecewise_constructE
	.align		8
        /*0030*/ 	.dword	_ZN72_INTERNAL_9204a569_36_flash_fwd_hdim96_fp16_causal_sm80_cu_e763cb1e_26754cuda3std3__48in_placeE
	.align		8
        /*0038*/ 	.dword	_ZN72_INTERNAL_9204a569_36_flash_fwd_hdim96_fp16_causal_sm80_cu_e763cb1e_26754cuda3std6ranges3__45__cpo4swapE
	.align		8
        /*0040*/ 	.dword	_ZN72_INTERNAL_9204a569_36_flash_fwd_hdim96_fp16_causal_sm80_cu_e763cb1e_26754cuda3std6ranges3__45__cpo9iter_moveE
	.align		8
        /*0048*/ 	.dword	_ZN72_INTERNAL_9204a569_36_flash_fwd_hdim96_fp16_causal_sm80_cu_e763cb1e_26754cute7productE
	.align		8
        /*0050*/ 	.dword	_ZN72_INTERNAL_9204a569_36_flash_fwd_hdim96_fp16_causal_sm80_cu_e763cb1e_26754cute1_E


//--------------------- .text._ZN5flash16flash_fwd_kernelI23Flash_fwd_kernel_traitsILi96ELi128ELi64ELi4ELb0ELb0EN7cutlass6half_tE19Flash_kernel_traitsILi96ELi128ELi64ELi4ES3_EELb0ELb1ELb0ELb0ELb1ELb1ELb0ELb0EEEvNS_16Flash_fwd_paramsE --------------------------
	.section	.text._ZN5flash16flash_fwd_kernelI23Flash_fwd_kernel_traitsILi96ELi128ELi64ELi4ELb0ELb0EN7cutlass6half_tE19Flash_kernel_traitsILi96ELi128ELi64ELi4ES3_EELb0ELb1ELb0ELb0ELb1ELb1ELb0ELb0EEEvNS_16Flash_fwd_paramsE,"ax",@progbits
	.align	128
        .global         _ZN5flash16flash_fwd_kernelI23Flash_fwd_kernel_traitsILi96ELi128ELi64ELi4ELb0ELb0EN7cutlass6half_tE19Flash_kernel_traitsILi96ELi128ELi64ELi4ES3_EELb0ELb1ELb0ELb0ELb1ELb1ELb0ELb0EEEvNS_16Flash_fwd_paramsE
        .type           _ZN5flash16flash_fwd_kernelI23Flash_fwd_kernel_traitsILi96ELi128ELi64ELi4ELb0ELb0EN7cutlass6half_tE19Flash_kernel_traitsILi96ELi128ELi64ELi4ES3_EELb0ELb1ELb0ELb0ELb1ELb1ELb0ELb0EEEvNS_16Flash_fwd_paramsE,@function
        .size           _ZN5flash16flash_fwd_kernelI23Flash_fwd_kernel_traitsILi96ELi128ELi64ELi4ELb0ELb0EN7cutlass6half_tE19Flash_kernel_traitsILi96ELi128ELi64ELi4ES3_EELb0ELb1ELb0ELb0ELb1ELb1ELb0ELb0EEEvNS_16Flash_fwd_paramsE,(.L_x_1259 - _ZN5flash16flash_fwd_kernelI23Flash_fwd_kernel_traitsILi96ELi128ELi64ELi4ELb0ELb0EN7cutlass6half_tE19Flash_kernel_traitsILi96ELi128ELi64ELi4ES3_EELb0ELb1ELb0ELb0ELb1ELb1ELb0ELb0EEEvNS_16Flash_fwd_paramsE)
        .other          _ZN5flash16flash_fwd_kernelI23Flash_fwd_kernel_traitsILi96ELi128ELi64ELi4ELb0ELb0EN7cutlass6half_tE19Flash_kernel_traitsILi96ELi128ELi64ELi4ES3_EELb0ELb1ELb0ELb0ELb1ELb1ELb0ELb0EEEvNS_16Flash_fwd_paramsE,@"STO_CUDA_ENTRY STV_DEFAULT"
_ZN5flash16flash_fwd_kernelI23Flash_fwd_kernel_traitsILi96ELi128ELi64ELi4ELb0ELb0EN7cutlass6half_tE19Flash_kernel_traitsILi96ELi128ELi64ELi4ES3_EELb0ELb1ELb0ELb0ELb1ELb1ELb0ELb0EEEvNS_16Flash_fwd_paramsE:
.text._ZN5flash16flash_fwd_kernelI23Flash_fwd_kernel_traitsILi96ELi128ELi64ELi4ELb0ELb0EN7cutlass6half_tE19Flash_kernel_traitsILi96ELi128ELi64ELi4ES3_EELb0ELb1ELb0ELb0ELb1ELb1ELb0ELb0EEEvNS_16Flash_fwd_paramsE:
[----:B------:R-:W-:Y:S08]  /*0000*/  LDC R1, c[0x0][0x37c] ;  /* 0x0000df00ff017b82 */ /* 0x000ff00000000800 */
[----:B------:R-:W1:Y:S01]  /*0010*/  LDC.64 R2, c[0x0][0x478] ;  /* 0x00011e00ff027b82 */ /* 0x000e620000000a00 */
[----:B------:R-:W2:Y:S01]  /*0020*/  S2R R12, SR_CTAID.Y ;  /* 0x00000000000c7919 */ /* 0x000ea20000002600 */
[----:B------:R-:W3:Y:S01]  /*0030*/  LDCU.64 UR26, c[0x0][0x358] ;  /* 0x00006b00ff1a77ac */ /* 0x000ee20008000a00 */
[----:B------:R-:W-:-:S05]  /*0040*/  IMAD.MOV.U32 R11, RZ, RZ, RZ ;  /* 0x000000ffff0b7224 */ /* 0x000fca00078e00ff */
[----:B------:R-:W4:Y:S01]  /*0050*/  LDC.64 R4, c[0x0][0x470] ;  /* 0x00011c00ff047b82 */ /* 0x000f220000000a00 */
[----:B------:R-:W3:Y:S07]  /*0060*/  S2R R19, SR_CTAID.X ;  /* 0x0000000000137919 */ /* 0x000eee0000002500 */
[----:B------:R-:W3:Y:S01]  /*0070*/  LDC R35, c[0x0][0x434] ;  /* 0x00010d00ff237b82 */ /* 0x000ee20000000800 */
[----:B-1----:R-:W-:-:S04]  /*0080*/  ISETP.NE.U32.AND P2, PT, R2, RZ, PT ;  /* 0x000000ff0200720c */ /* 0x002fc80003f45070 */
[----:B------:R-:W-:Y:S02]  /*0090*/  ISETP.NE.AND.EX P2, PT, R3, RZ, PT, P2 ;  /* 0x000000ff0300720c */ /* 0x000fe40003f45320 */
[----:B----4-:R-:W-:-:S04]  /*00a0*/  ISETP.NE.U32.AND P0, PT, R4, RZ, PT ;  /* 0x000000ff0400720c */ /* 0x010fc80003f05070 */
[----:B------:R-:W-:-:S07]  /*00b0*/  ISETP.NE.AND.EX P0, PT, R5, RZ, PT, P0 ;  /* 0x000000ff0500720c */ /* 0x000fce0003f05300 */
[----:B------:R-:W2:Y:S08]  /*00c0*/  @P2 LDC.64 R2, c[0x0][0x478] ;  /* 0x00011e00ff022b82 */ /* 0x000eb00000000a00 */
[----:B------:R-:W1:Y:S01]  /*00d0*/  @P0 LDC.64 R4, c[0x0][0x470] ;  /* 0x00011c00ff040b82 */ /* 0x000e620000000a00 */
[----:B--2---:R-:W-:-:S07]  /*00e0*/  @P2 IMAD.WIDE.U32 R8, R12, 0x4, R2 ;  /* 0x000000040c082825 */ /* 0x004fce00078e0002 */
[----:B------:R-:W2:Y:S01]  /*00f0*/  @!P2 LDC.64 R2, c[0x0][0x488] ;  /* 0x00012200ff02ab82 */ /* 0x000ea20000000a00 */
[----:B---3--:R3:W5:Y:S01]  /*0100*/  @P2 LDG.E R0, desc[UR26][R8.64] ;  /* 0x0000001a08002981 */ /* 0x008762000c1e1900 */
[----:B------:R-:W-:Y:S02]  /*0110*/  IMAD.SHL.U32 R222, R19, 0x80, RZ ;  /* 0x0000008013de7824 */ /* 0x000fe400078e00ff */
[----:B-1----:R-:W-:-:S04]  /*0120*/  @P0 IMAD.WIDE.U32 R6, R12, 0x4, R4 ;  /* 0x000000040c060825 */ /* 0x002fc800078e0004 */
[----:B------:R-:W1:Y:S01]  /*0130*/  @!P2 LDC.64 R4, c[0x0][0x438] ;  /* 0x00010e00ff04ab82 */ /* 0x000e620000000a00 */
[----:B------:R-:W-:Y:S01]  /*0140*/  ISETP.GE.AND P1, PT, R222, R35, PT ;  /* 0x00000023de00720c */ /* 0x000fe20003f26270 */
[----:B------:R3:W5:Y:S01]  /*0150*/  @P0 LDG.E R11, desc[UR26][R6.64] ;  /* 0x0000001a060b0981 */ /* 0x000762000c1e1900 */
[----:B--2---:R-:W-:-:S11]  /*0160*/  @!P2 ISETP.NE.U32.AND P0, PT, R2, RZ, PT ;  /* 0x000000ff0200a20c */ /* 0x004fd60003f05070 */
[----:B---3--:R-:W-:Y:S05]  /*0170*/  @P1 EXIT ;  /* 0x000000000000194d */ /* 0x008fea0003800000 */
[----:B------:R-:W2:Y:S01]  /*0180*/  LDCU UR24, c[0x0][0x508] ;  /* 0x0000a100ff1877ac */ /* 0x000ea20008000800 */
[----:B------:R-:W-:Y:S01]  /*0190*/  @!P2 ISETP.NE.AND.EX P0, PT, R3, RZ, PT, P0 ;  /* 0x000000ff0300a20c */ /* 0x000fe20003f05300 */
[----:B-----5:R-:W-:Y:S01]  /*01a0*/  @P2 IMAD.IADD R2, R0, 0x1, -R11 ;  /* 0x0000000100022824 */ /* 0x020fe200078e0a0b */
[----:B------:R-:W3:Y:S01]  /*01b0*/  S2R R7, SR_CTAID.Z ;  /* 0x0000000000077919 */ /* 0x000ee20000002700 */
[----:B------:R-:W-:Y:S01]  /*01c0*/  VIADD R0, R19, 0x1 ;  /* 0x0000000113007836 */ /* 0x000fe20000000000 */
[----:B-1----:R-:W-:Y:S01]  /*01d0*/  @!P2 SEL R5, R5, RZ, P0 ;  /* 0x000000ff0505a207 */ /* 0x002fe20000000000 */
[----:B------:R-:W1:Y:S02]  /*01e0*/  S2R R132, SR_TID.X ;  /* 0x0000000000847919 */ /* 0x000e640000002100 */
[----:B------:R-:W-:Y:S01]  /*01f0*/  IMAD R0, R0, 0x80, -R35 ;  /* 0x0000008000007824 */ /* 0x000fe200078e0a23 */
[----:B------:R-:W-:-:S05]  /*0200*/  @!P2 IADD3 R2, PT, PT, R5, R4, -R11 ;  /* 0x000000040502a210 */ /* 0x000fca0007ffe80b */
[----:B------:R-:W-:-:S05]  /*0210*/  VIADD R5, R2, 0x3f ;  /* 0x0000003f02057836 */ /* 0x000fca0000000000 */
[----:B--2---:R-:W-:Y:S02]  /*0220*/  IADD3 R3, PT, PT, R5, UR24, R0 ;  /* 0x0000001805037c10 */ /* 0x004fe4000fffe000 */
[----:B------:R-:W-:Y:S02]  /*0230*/  SHF.R.S32.HI R4, RZ, 0x1f, R5 ;  /* 0x0000001fff047819 */ /* 0x000fe40000011405 */
[----:B------:R-:W-:Y:S02]  /*0240*/  SHF.R.S32.HI R0, RZ, 0x1f, R3 ;  /* 0x0000001fff007819 */ /* 0x000fe40000011403 */
[----:B------:R-:W-:Y:S02]  /*0250*/  LEA.HI R4, R4, R5, RZ, 0x6 ;  /* 0x0000000504047211 */ /* 0x000fe400078f30ff */
[----:B------:R-:W-:Y:S02]  /*0260*/  LEA.HI R0, R0, R3, RZ, 0x6 ;  /* 0x0000000300007211 */ /* 0x000fe400078f30ff */
[----:B------:R-:W-:-:S02]  /*0270*/  SHF.R.S32.HI R4, RZ, 0x6, R4 ;  /* 0x00000006ff047819 */ /* 0x000fc40000011404 */
[----:B------:R-:W-:-:S04]  /*0280*/  SHF.R.S32.HI R3, RZ, 0x6, R0 ;  /* 0x00000006ff037819 */ /* 0x000fc80000011400 */
[----:B------:R-:W-:-:S04]  /*0290*/  VIMNMX R0, PT, PT, R4, R3, PT ;  /* 0x0000000304007248 */ /* 0x000fc80003fe0100 */
[----:B------:R-:W-:-:S13]  /*02a0*/  ISETP.GT.AND P0, PT, R0, RZ, PT ;  /* 0x000000ff0000720c */ /* 0x000fda0003f04270 */
[----:B-1-3--:R-:W-:Y:S05]  /*02b0*/  @P0 BRA `(.L_x_0) ;  /* 0x0000000400f00947 */ /* 0x00afea0003800000 */
[----:B------:R-:W1:Y:S01]  /*02c0*/  LDCU.U8 UR4, c[0x0][0x549] ;  /* 0x0000a920ff0477ac */ /* 0x000e620008000000 */
[----:B------:R-:W2:Y:S01]  /*02d0*/  LDC.64 R4, c[0x0][0x400] ;  /* 0x00010000ff047b82 */ /* 0x000ea20000000a00 */
[----:B------:R-:W-:Y:S01]  /*02e0*/  IMAD.SHL.U32 R14, R132, 0x8, RZ ;  /* 0x00000008840e7824 */ /* 0x000fe200078e00ff */
[----:B------:R-:W3:Y:S04]  /*02f0*/  LDCU.U8 UR6, c[0x0][0x548] ;  /* 0x0000a900ff0677ac */ /* 0x000ee80008000000 */
[----:B------:R-:W-:Y:S02]  /*0300*/  LOP3.LUT R14, R14, 0x18, RZ, 0xc0, !PT ;  /* 0x000000180e0e7812 */ /* 0x000fe400078ec0ff */
[----:B-1----:R-:W-:-:S13]  /*0310*/  ISETP.NE.AND P1, PT, RZ, UR4, PT ;  /* 0x00000004ff007c0c */ /* 0x002fda000bf25270 */
[----:B------:R-:W1:Y:S01]  /*0320*/  @P1 LDC R6, c[0x0][0x430] ;  /* 0x00010c00ff061b82 */ /* 0x000e620000000800 */
[----:B------:R-:W-:-:S07]  /*0330*/  @P1 MOV R9, 0x1 ;  /* 0x0000000100091802 */ /* 0x000fce0000000f00 */
[----:B------:R-:W4:Y:S01]  /*0340*/  @P1 LDC R11, c[0x0][0x430] ;  /* 0x00010c00ff0b1b82 */ /* 0x000f220000000800 */
[----:B-1----:R-:W-:Y:S01]  /*0350*/  @P1 IMAD R6, R35, R6, RZ ;  /* 0x0000000623061224 */ /* 0x002fe200078e02ff */
[----:B--23--:R-:W-:Y:S06]  /*0360*/  @P1 BRA `(.L_x_1) ;  /* 0x0000000000241947 */ /* 0x00cfec0003800000 */
[----:B------:R-:W-:Y:S01]  /*0370*/  ISETP.NE.AND P0, PT, RZ, UR6, PT ;  /* 0x00000006ff007c0c */ /* 0x000fe2000bf05270 */
[----:B------:R-:W1:-:S12]  /*0380*/  LDC R0, c[0x0][0x3e0] ;  /* 0x0000f800ff007b82 */ /* 0x000e580000000800 */
[----:B------:R-:W2:Y:S01]  /*0390*/  @P0 LDC R6, c[0x0][0x454] ;  /* 0x00011500ff060b82 */ /* 0x000ea20000000800 */
[----:B----4-:R-:W-:Y:S02]  /*03a0*/  @P0 MOV R11, 0x1 ;  /* 0x00000001000b0802 */ /* 0x010fe40000000f00 */
[----:B------:R-:W-:-:S05]  /*03b0*/  @!P0 MOV R11, 0x1 ;  /* 0x00000001000b8802 */ /* 0x000fca0000000f00 */
[----:B------:R-:W1:Y:S08]  /*03c0*/  @P0 LDC R9, c[0x0][0x454] ;  /* 0x00011500ff090b82 */ /* 0x000e700000000800 */
[----:B------:R-:W3:Y:S01]  /*03d0*/  @!P0 LDC R6, c[0x0][0x434] ;  /* 0x00010d00ff068b82 */ /* 0x000ee20000000800 */
[-C--:B-1----:R-:W-:Y:S02]  /*03e0*/  @P0 IMAD R9, R9, R0.reuse, RZ ;  /* 0x0000000009090224 */ /* 0x082fe400078e02ff */
[----:B--2---:R-:W-:-:S07]  /*03f0*/  @!P0 IMAD R9, R35, R0, RZ ;  /* 0x0000000023098224 */ /* 0x004fce00078e02ff */
.L_x_1:
[----:B------:R-:W1:Y:S01]  /*0400*/  LDCU.64 UR4, c[0x0][0x410] ;  /* 0x00008200ff0477ac */ /* 0x000e620008000a00 */
[----:B------:R-:W2:Y:S01]  /*0410*/  LDC.64 R2, c[0x0][0x408] ;  /* 0x00010200ff027b82 */ /* 0x000ea20000000a00 */
[----:B------:R-:W-:Y:S01]  /*0420*/  IMAD.MOV.U32 R15, RZ, RZ, RZ ;  /* 0x000000ffff0f7224 */ /* 0x000fe200078e00ff */
[----:B------:R-:W-:Y:S01]  /*0430*/  ISETP.NE.AND P0, PT, RZ, UR6, !P1 ;  /* 0x00000006ff007c0c */ /* 0x000fe2000cf05270 */
[----:B------:R-:W-:Y:S01]  /*0440*/  BSSY.RECONVERGENT B0, `(.L_x_2) ;  /* 0x0000043000007945 */ /* 0x000fe20003800200 */
[----:B------:R-:W-:Y:S01]  /*0450*/  IMAD.WIDE.U32 R14, R12, R4, R14 ;  /* 0x000000040c0e7225 */ /* 0x000fe200078e000e */
[----:B------:R-:W-:Y:S02]  /*0460*/  SHF.R.U32.HI R4, RZ, 0x2, R132 ;  /* 0x00000002ff047819 */ /* 0x000fe40000011684 */
[----:B------:R-:W-:Y:S01]  /*0470*/  LOP3.LUT P6, R132, R132, 0x3, RZ, 0xc0, !PT ;  /* 0x0000000384847812 */ /* 0x000fe200078cc0ff */
[----:B------:R-:W-:Y:S01]  /*0480*/  IMAD R15, R12, R5, R15 ;  /* 0x000000050c0f7224 */ /* 0x000fe200078e020f */
[----:B------:R-:W-:Y:S01]  /*0490*/  LEA R0, P1, R19, R4, 0x7 ;  /* 0x0000000413007211 */ /* 0x000fe200078238ff */
[----:B---3--:R-:W-:-:S02]  /*04a0*/  IMAD R5, R7, R6, RZ ;  /* 0x0000000607057224 */ /* 0x008fc400078e02ff */
[----:B------:R-:W-:Y:S01]  /*04b0*/  VIADD R10, R4, 0x20 ;  /* 0x00000020040a7836 */ /* 0x000fe20000000000 */
[----:B------:R-:W-:Y:S02]  /*04c0*/  LEA.HI.X R19, R19, RZ, RZ, 0x7, P1 ;  /* 0x000000ff13137211 */ /* 0x000fe400008f3cff */
[----:B------:R-:W-:Y:S02]  /*04d0*/  @!P0 IMAD R5, R12, R9, R5 ;  /* 0x000000090c058224 */ /* 0x000fe400078e0205 */
[----:B-1----:R-:W-:-:S04]  /*04e0*/  IMAD.WIDE.U32 R14, R7, UR4, R14 ;  /* 0x00000004070e7c25 */ /* 0x002fc8000f8e000e */
[----:B------:R-:W-:Y:S01]  /*04f0*/  IMAD R15, R7, UR5, R15 ;  /* 0x00000005070f7c24 */ /* 0x000fe2000f8e020f */
[----:B------:R-:W1:Y:S01]  /*0500*/  LDCU.64 UR4, c[0x0][0x3f0] ;  /* 0x00007e00ff0477ac */ /* 0x000e620008000a00 */
[----:B------:R-:W-:Y:S02]  /*0510*/  IMAD R12, R12, R35, RZ ;  /* 0x000000230c0c7224 */ /* 0x000fe400078e02ff */
[-C--:B--2---:R-:W-:Y:S02]  /*0520*/  IMAD R6, R19, R2.reuse, RZ ;  /* 0x0000000213067224 */ /* 0x084fe400078e02ff */
[----:B------:R-:W-:Y:S02]  /*0530*/  IMAD.IADD R35, R35, 0x1, -R222 ;  /* 0x0000000123237824 */ /* 0x000fe400078e0ade */
[C---:B------:R-:W-:Y:S02]  /*0540*/  IMAD R6, R0.reuse, R3, R6 ;  /* 0x0000000300067224 */ /* 0x040fe400078e0206 */
[----:B------:R-:W-:Y:S01]  /*0550*/  IMAD.WIDE.U32 R14, R0, R2, R14 ;  /* 0x00000002000e7225 */ /* 0x000fe200078e000e */
[----:B------:R-:W-:-:S02]  /*0560*/  SHF.R.S32.HI R0, RZ, 0x1f, R12 ;  /* 0x0000001fff007819 */ /* 0x000fc4000001140c */
[----:B------:R-:W-:Y:S01]  /*0570*/  SEL R12, R12, RZ, P0 ;  /* 0x000000ff0c0c7207 */ /* 0x000fe20000000000 */
[----:B----4-:R-:W-:Y:S01]  /*0580*/  IMAD R222, R222, R11, RZ ;  /* 0x0000000bdede7224 */ /* 0x010fe200078e02ff */
[----:B------:R-:W-:Y:S01]  /*0590*/  SEL R0, R0, RZ, P0 ;  /* 0x000000ff00007207 */ /* 0x000fe20000000000 */
[----:B------:R-:W-:Y:S01]  /*05a0*/  IMAD.IADD R9, R15, 0x1, R6 ;  /* 0x000000010f097824 */ /* 0x000fe200078e0206 */
[C---:B------:R-:W-:Y:S01]  /*05b0*/  ISETP.GE.OR P6, PT, R4.reuse, R35, P6 ;  /* 0x000000230400720c */ /* 0x040fe200037c6670 */
[----:B------:R-:W-:Y:S01]  /*05c0*/  VIADD R8, R4, 0x40 ;  /* 0x0000004004087836 */ /* 0x000fe20000000000 */
[--C-:B------:R-:W-:Y:S01]  /*05d0*/  IADD3 R12, P2, P1, R222, R12, R5.reuse ;  /* 0x0000000cde0c7210 */ /* 0x100fe2000795e005 */
[----:B------:R-:W-:Y:S01]  /*05e0*/  VIADD R16, R4, 0x60 ;  /* 0x0000006004107836 */ /* 0x000fe20000000000 */
[----:B------:R-:W-:Y:S02]  /*05f0*/  SHF.R.S32.HI R7, RZ, 0x1f, R222 ;  /* 0x0000001fff077819 */ /* 0x000fe400000114de */
[----:B------:R-:W-:-:S02]  /*0600*/  SHF.R.S32.HI R5, RZ, 0x1f, R5 ;  /* 0x0000001fff057819 */ /* 0x000fc40000011405 */
[C---:B-1----:R-:W-:Y:S02]  /*0610*/  LEA R6, P0, R14.reuse, UR4, 0x1 ;  /* 0x000000040e067c11 */ /* 0x042fe4000f8008ff */
[----:B------:R-:W-:Y:S02]  /*0620*/  IADD3.X R0, PT, PT, R7, R0, R5, P2, P1 ;  /* 0x0000000007007210 */ /* 0x000fe400017e2405 */
[----:B------:R-:W-:Y:S01]  /*0630*/  LEA.HI.X R7, R14, UR5, R9, 0x1, P0 ;  /* 0x000000050e077c11 */ /* 0x000fe200080f0c09 */
[C---:B------:R-:W-:Y:S01]  /*0640*/  IMAD.SHL.U32 R9, R2.reuse, 0x40, RZ ;  /* 0x0000004002097824 */ /* 0x040fe200078e00ff */
[CC--:B------:R-:W-:Y:S02]  /*0650*/  LEA R14, P0, R2.reuse, R6.reuse, 0x7 ;  /* 0x00000006020e7211 */ /* 0x0c0fe400078038ff */
[----:B------:R-:W-:Y:S01]  /*0660*/  SHF.L.U64.HI R5, R2, 0x6, R3 ;  /* 0x0000000602057819 */ /* 0x000fe20000010203 */
[----:B------:R1:W-:Y:S01]  /*0670*/  STG.E.128 desc[UR26][R6.64], RZ ;  /* 0x000000ff06007986 */ /* 0x0003e2000c101d1a */
[----:B------:R-:W-:-:S02]  /*0680*/  IADD3 R18, P1, PT, R9, R6, RZ ;  /* 0x0000000609127210 */ /* 0x000fc40007f3e0ff */
[----:B------:R-:W-:Y:S01]  /*0690*/  LEA.HI.X R15, R2, R7, R3, 0x7, P0 ;  /* 0x00000007020f7211 */ /* 0x000fe200000f3c03 */
[----:B------:R1:W-:Y:S01]  /*06a0*/  STG.E.128 desc[UR26][R6.64+0x40], RZ ;  /* 0x000040ff06007986 */ /* 0x0003e2000c101d1a */
[----:B------:R-:W-:Y:S01]  /*06b0*/  IADD3 R2, P0, PT, R9, R14, RZ ;  /* 0x0000000e09027210 */ /* 0x000fe20007f1e0ff */
[C---:B------:R-:W-:Y:S01]  /*06c0*/  IMAD.X R19, R5.reuse, 0x1, R7, P1 ;  /* 0x0000000105137824 */ /* 0x040fe200008e0607 */
[-C--:B------:R-:W-:Y:S01]  /*06d0*/  ISETP.GE.AND P5, PT, R10, R35.reuse, PT ;  /* 0x000000230a00720c */ /* 0x080fe20003fa6270 */
[----:B------:R1:W-:Y:S01]  /*06e0*/  STG.E.128 desc[UR26][R6.64+0x80], RZ ;  /* 0x000080ff06007986 */ /* 0x0003e2000c101d1a */
[-C--:B------:R-:W-:Y:S01]  /*06f0*/  ISETP.GE.AND P4, PT, R8, R35.reuse, PT ;  /* 0x000000230800720c */ /* 0x080fe20003f86270 */
[----:B------:R-:W-:Y:S01]  /*0700*/  IMAD.X R3, R5, 0x1, R15, P0 ;  /* 0x0000000105037824 */ /* 0x000fe200000e060f */
[----:B------:R-:W-:Y:S01]  /*0710*/  ISETP.GE.AND P3, PT, R16, R35, PT ;  /* 0x000000231000720c */ /* 0x000fe20003f66270 */
[----:B------:R1:W-:Y:S01]  /*0720*/  STG.E.128 desc[UR26][R18.64], RZ ;  /* 0x000000ff12007986 */ /* 0x0003e2000c101d1a */
[----:B------:R-:W-:-:S02]  /*0730*/  ISETP.NE.OR P5, PT, R132, RZ, P5 ;  /* 0x000000ff8400720c */ /* 0x000fc40002fa5670 */
[C---:B------:R-:W-:Y:S01]  /*0740*/  ISETP.NE.OR P4, PT, R132.reuse, RZ, P4 ;  /* 0x000000ff8400720c */ /* 0x040fe20002785670 */
[----:B------:R1:W-:Y:S01]  /*0750*/  STG.E.128 desc[UR26][R18.64+0x40], RZ ;  /* 0x000040ff12007986 */ /* 0x0003e2000c101d1a */
[----:B------:R-:W-:-:S03]  /*0760*/  ISETP.NE.OR P3, PT, R132, RZ, P3 ;  /* 0x000000ff8400720c */ /* 0x000fc60001f65670 */
[----:B------:R1:W-:Y:S04]  /*0770*/  STG.E.128 desc[UR26][R18.64+0x80], RZ ;  /* 0x000080ff12007986 */ /* 0x0003e8000c101d1a */
[----:B------:R1:W-:Y:S04]  /*0780*/  STG.E.128 desc[UR26][R14.64], RZ ;  /* 0x000000ff0e007986 */ /* 0x0003e8000c101d1a */
[----:B------:R1:W-:Y:S04]  /*0790*/  STG.E.128 desc[UR26][R14.64+0x40], RZ ;  /* 0x000040ff0e007986 */ /* 0x0003e8000c101d1a */
[----:B------:R1:W-:Y:S04]  /*07a0*/  STG.E.128 desc[UR26][R14.64+0x80], RZ ;  /* 0x000080ff0e007986 */ /* 0x0003e8000c101d1a */
[----:B------:R1:W-:Y:S04]  /*07b0*/  STG.E.128 desc[UR26][R2.64], RZ ;  /* 0x000000ff02007986 */ /* 0x0003e8000c101d1a */
[----:B------:R1:W-:Y:S04]  /*07c0*/  STG.E.128 desc[UR26][R2.64+0x40], RZ ;  /* 0x000040ff02007986 */ /* 0x0003e8000c101d1a */
[----:B------:R1:W-:Y:S01]  /*07d0*/  STG.E.128 desc[UR26][R2.64+0x80], RZ ;  /* 0x000080ff02007986 */ /* 0x0003e2000c101d1a */
[----:B------:R-:W-:Y:S05]  /*07e0*/  @P6 BRA `(.L_x_3) ;  /* 0x0000000000206947 */ /* 0x000fea0003800000 */
[----:B------:R-:W2:Y:S01]  /*07f0*/  LDCU.64 UR4, c[0x0][0x420] ;  /* 0x00008400ff0477ac */ /* 0x000ea20008000a00 */
[----:B------:R-:W-:-:S05]  /*0800*/  IMAD R5, R4, R11, RZ ;  /* 0x0000000b04057224 */ /* 0x000fca00078e02ff */
[----:B-1----:R-:W-:-:S04]  /*0810*/  IADD3 R3, P0, PT, R5, R12, RZ ;  /* 0x0000000c05037210 */ /* 0x002fc80007f1e0ff */
[----:B------:R-:W-:Y:S02]  /*0820*/  LEA.HI.X.SX32 R2, R5, R0, 0x1, P0 ;  /* 0x0000000005027211 */ /* 0x000fe400000f0eff */
[----:B--2---:R-:W-:-:S04]  /*0830*/  LEA R4, P0, R3, UR4, 0x2 ;  /* 0x0000000403047c11 */ /* 0x004fc8000f8010ff */
[----:B------:R-:W-:Y:S01]  /*0840*/  LEA.HI.X R5, R3, UR5, R2, 0x2, P0 ;  /* 0x0000000503057c11 */ /* 0x000fe200080f1402 */
[----:B------:R-:W-:-:S05]  /*0850*/  IMAD.MOV.U32 R3, RZ, RZ, 0x7f800000 ;  /* 0x7f800000ff037424 */ /* 0x000fca00078e00ff */
[----:B------:R2:W-:Y:S03]  /*0860*/  STG.E desc[UR26][R4.64], R3 ;  /* 0x0000000304007986 */ /* 0x0005e6000c10191a */
.L_x_3:
[----:B------:R-:W-:Y:S05]  /*0870*/  BSYNC.RECONVERGENT B0 ;  /* 0x0000000000007941 */ /* 0x000fea0003800200 */
.L_x_2:
[----:B------:R-:W-:Y:S04]  /*0880*/  BSSY.RECONVERGENT B0, `(.L_x_4) ;  /* 0x000000a000007945 */ /* 0x000fe80003800200 */
[----:B------:R-:W-:Y:S05]  /*0890*/  @P5 BRA `(.L_x_5) ;  /* 0x0000000000205947 */ /* 0x000fea0003800000 */
[----:B------:R-:W3:Y:S01]  /*08a0*/  LDCU.64 UR4, c[0x0][0x420] ;  /* 0x00008400ff0477ac */ /* 0x000ee20008000a00 */
[----:B--2---:R-:W-:-:S05]  /*08b0*/  IMAD R5, R10, R11, RZ ;  /* 0x0000000b0a057224 */ /* 0x004fca00078e02ff */
[----:B-1----:R-:W-:-:S04]  /*08c0*/  IADD3 R3, P0, PT, R5, R12, RZ ;  /* 0x0000000c05037210 */ /* 0x002fc80007f1e0ff */
[----:B------:R-:W-:Y:S02]  /*08d0*/  LEA.HI.X.SX32 R2, R5, R0, 0x1, P0 ;  /* 0x0000000005027211 */ /* 0x000fe400000f0eff */
[----:B---3--:R-:W-:-:S04]  /*08e0*/  LEA R4, P0, R3, UR4, 0x2 ;  /* 0x0000000403047c11 */ /* 0x008fc8000f8010ff */
[----:B------:R-:W-:Y:S01]  /*08f0*/  LEA.HI.X R5, R3, UR5, R2, 0x2, P0 ;  /* 0x0000000503057c11 */ /* 0x000fe200080f1402 */
[----:B------:R-:W-:-:S05]  /*0900*/  IMAD.MOV.U32 R3, RZ, RZ, 0x7f800000 ;  /* 0x7f800000ff037424 */ /* 0x000fca00078e00ff */
[----:B------:R3:W-:Y:S03]  /*0910*/  STG.E desc[UR26][R4.64], R3 ;  /* 0x0000000304007986 */ /* 0x0007e6000c10191a */
.L_x_5:
[----:B------:R-:W-:Y:S05]  /*0920*/  BSYNC.RECONVERGENT B0 ;  /* 0x0000000000007941 */ /* 0x000fea0003800200 */
.L_x_4:
[----:B------:R-:W-:Y:S04]  /*0930*/  BSSY.RECONVERGENT B0, `(.L_x_6) ;  /* 0x000000a000007945 */ /* 0x000fe80003800200 */
[----:B------:R-:W-:Y:S05]  /*0940*/  @P4 BRA `(.L_x_7) ;  /* 0x0000000000204947 */ /* 0x000fea0003800000 */
[----:B------:R-:W4:Y:S01]  /*0950*/  LDCU.64 UR4, c[0x0][0x420] ;  /* 0x00008400ff0477ac */ /* 0x000f220008000a00 */
[----:B--23--:R-:W-:-:S05]  /*0960*/  IMAD R5, R8, R11, RZ ;  /* 0x0000000b08057224 */ /* 0x00cfca00078e02ff */
[----:B-1----:R-:W-:-:S04]  /*0970*/  IADD3 R3, P0, PT, R5, R12, RZ ;  /* 0x0000000c05037210 */ /* 0x002fc80007f1e0ff */
[----:B------:R-:W-:Y:S02]  /*0980*/  LEA.HI.X.SX32 R2, R5, R0, 0x1, P0 ;  /* 0x0000000005027211 */ /* 0x000fe400000f0eff */
[----:B----4-:R-:W-:-:S04]  /*0990*/  LEA R4, P0, R3, UR4, 0x2 ;  /* 0x0000000403047c11 */ /* 0x010fc8000f8010ff */
[----:B------:R-:W-:Y:S01]  /*09a0*/  LEA.HI.X R5, R3, UR5, R2, 0x2, P0 ;  /* 0x0000000503057c11 */ /* 0x000fe200080f1402 */
[----:B------:R-:W-:-:S05]  /*09b0*/  IMAD.MOV.U32 R3, RZ, RZ, 0x7f800000 ;  /* 0x7f800000ff037424 */ /* 0x000fca00078e00ff */
[----:B------:R4:W-:Y:S03]  /*09c0*/  STG.E desc[UR26][R4.64], R3 ;  /* 0x0000000304007986 */ /* 0x0009e6000c10191a */
.L_x_7:
[----:B------:R-:W-:Y:S05]  /*09d0*/  BSYNC.RECONVERGENT B0 ;  /* 0x0000000000007941 */ /* 0x000fea0003800200 */
.L_x_6:
[----:B------:R-:W-:Y:S05]  /*09e0*/  @P3 EXIT ;  /* 0x000000000000394d */ /* 0x000fea0003800000 */
[----:B------:R-:W1:Y:S01]  /*09f0*/  LDCU.64 UR4, c[0x0][0x420] ;  /* 0x00008400ff0477ac */ /* 0x000e620008000a00 */
[----:B------:R-:W-:Y:S02]  /*0a00*/  IMAD R11, R16, R11, RZ ;  /* 0x0000000b100b7224 */ /* 0x000fe400078e02ff */
[----:B--234-:R-:W-:-:S03]  /*0a10*/  IMAD.MOV.U32 R5, RZ, RZ, 0x7f800000 ;  /* 0x7f800000ff057424 */ /* 0x01cfc600078e00ff */
[----:B------:R-:W-:-:S04]  /*0a20*/  IADD3 R12, P0, PT, R11, R12, RZ ;  /* 0x0000000c0b0c7210 */ /* 0x000fc80007f1e0ff */
[----:B------:R-:W-:Y:S02]  /*0a30*/  LEA.HI.X.SX32 R11, R11, R0, 0x1, P0 ;  /* 0x000000000b0b7211 */ /* 0x000fe400000f0eff */
[----:B-1----:R-:W-:-:S04]  /*0a40*/  LEA R2, P0, R12, UR4, 0x2 ;  /* 0x000000040c027c11 */ /* 0x002fc8000f8010ff */
[----:B------:R-:W-:-:S05]  /*0a50*/  LEA.HI.X R3, R12, UR5, R11, 0x2, P0 ;  /* 0x000000050c037c11 */ /* 0x000fca00080f140b */
[----:B------:R-:W-:Y:S01]  /*0a60*/  STG.E desc[UR26][R2.64], R5 ;  /* 0x0000000502007986 */ /* 0x000fe2000c10191a */
[----:B------:R-:W-:Y:S05]  /*0a70*/  EXIT ;  /* 0x000000000000794d */ /* 0x000fea0003800000 */
.L_x_0:
[----:B------:R-:W1:Y:S01]  /*0a80*/  LDC R4, c[0x0][0x3e8] ;  /* 0x0000fa00ff047b82 */ /* 0x000e620000000800 */
[----:B------:R-:W-:Y:S01]  /*0a90*/  IABS R8, R7 ;  /* 0x0000000700087213 */ /* 0x000fe20000000000 */
[----:B------:R-:W2:Y:S01]  /*0aa0*/  LDCU.128 UR4, c[0x0][0x3b0] ;  /* 0x00007600ff0477ac */ /* 0x000ea20008000c00 */
[----:B------:R-:W-:Y:S01]  /*0ab0*/  IMAD.SHL.U32 R221, R132, 0x8, RZ ;  /* 0x0000000884dd7824 */ /* 0x000fe200078e00ff */
[--C-:B------:R-:W-:Y:S01]  /*0ac0*/  SHF.R.U32.HI R134, RZ, 0x2, R132.reuse ;  /* 0x00000002ff867819 */ /* 0x100fe20000011684 */
[----:B------:R-:W-:Y:S01]  /*0ad0*/  IMAD.MOV.U32 R23, RZ, RZ, RZ ;  /* 0x000000ffff177224 */ /* 0x000fe200078e00ff */
[----:B------:R-:W3:Y:S01]  /*0ae0*/  LDCU.128 UR20, c[0x0][0x3a0] ;  /* 0x00007400ff1477ac */ /* 0x000ee20008000c00 */
[----:B------:R-:W-:Y:S01]  /*0af0*/  VIADD R32, R0, 0xffffffff ;  /* 0xffffffff00207836 */ /* 0x000fe20000000000 */
[----:B------:R-:W4:Y:S01]  /*0b00*/  LDC.64 R170, c[0x0][0x3c0] ;  /* 0x0000f000ffaa7b82 */ /* 0x000f220000000a00 */
[----:B------:R-:W-:Y:S01]  /*0b10*/  LOP3.LUT R22, R221, 0x18, RZ, 0xc0, !PT ;  /* 0x00000018dd167812 */ /* 0x000fe200078ec0ff */
[----:B------:R-:W5:Y:S01]  /*0b20*/  LDCU.128 UR16, c[0x0][0x3d0] ;  /* 0x00007a00ff1077ac */ /* 0x000f620008000c00 */
[C---:B------:R-:W-:Y:S01]  /*0b30*/  IMAD.SHL.U32 R34, R132.reuse, 0x20, RZ ;  /* 0x0000002084227824 */ /* 0x040fe200078e00ff */
[----:B------:R-:W-:Y:S01]  /*0b40*/  SHF.R.U32.HI R133, RZ, 0x1, R132 ;  /* 0x00000001ff857819 */ /* 0x000fe20000011684 */
[----:B------:R-:W-:Y:S01]  /*0b50*/  IMAD.SHL.U32 R33, R132, 0x4, RZ ;  /* 0x0000000484217824 */ /* 0x000fe200078e00ff */
[----:B------:R-:W5:Y:S01]  /*0b60*/  LDCU.128 UR12, c[0x0][0x390] ;  /* 0x00007200ff0c77ac */ /* 0x000f620008000c00 */
[----:B------:R-:W-:Y:S01]  /*0b70*/  IMAD.MOV.U32 R135, RZ, RZ, RZ ;  /* 0x000000ffff877224 */ /* 0x000fe200078e00ff */
[----:B------:R-:W-:Y:S01]  /*0b80*/  LOP3.LUT R216, R34, 0x120, RZ, 0xc0, !PT ;  /* 0x0000012022d87812 */ /* 0x000fe200078ec0ff */
[C---:B------:R-:W-:Y:S01]  /*0b90*/  IMAD.SHL.U32 R225, R132.reuse, 0x2, RZ ;  /* 0x0000000284e17824 */ /* 0x040fe200078e00ff */
[----:B------:R-:W5:Y:S01]  /*0ba0*/  LDCU.128 UR8, c[0x0][0x380] ;  /* 0x00007000ff0877ac */ /* 0x000f620008000c00 */
[----:B------:R-:W-:Y:S01]  /*0bb0*/  IMAD.WIDE.U32 R18, R19, 0x80, R134 ;  /* 0x0000008013127825 */ /* 0x000fe200078e0086 */
[----:B------:R-:W-:-:S02]  /*0bc0*/  LOP3.LUT P6, RZ, R132, 0x4, RZ, 0xc0, !PT ;  /* 0x0000000484ff7812 */ /* 0x000fc400078cc0ff */
[----:B------:R-:W-:Y:S02]  /*0bd0*/  LOP3.LUT R225, R225, 0x6, RZ, 0xc0, !PT ;  /* 0x00000006e1e17812 */ /* 0x000fe400078ec0ff */
[----:B-1----:R-:W-:-:S04]  /*0be0*/  IABS R5, R4 ;  /* 0x0000000400057213 */ /* 0x002fc80000000000 */
[----:B------:R-:W1:Y:S08]  /*0bf0*/  I2F.RP R6, R5 ;  /* 0x0000000500067306 */ /* 0x000e700000209400 */
[----:B-1----:R-:W1:Y:S02]  /*0c00*/  MUFU.RCP R14, R6 ;  /* 0x00000006000e7308 */ /* 0x002e640000001000 */
[----:B-1----:R-:W-:-:S06]  /*0c10*/  VIADD R14, R14, 0xffffffe ;  /* 0x0ffffffe0e0e7836 */ /* 0x002fcc0000000000 */
[----:B------:R-:W1:Y:S02]  /*0c20*/  F2I.FTZ.U32.TRUNC.NTZ R15, R14 ;  /* 0x0000000e000f7305 */ /* 0x000e64000021f000 */
[----:B-1----:R-:W-:Y:S02]  /*0c30*/  IMAD.MOV R3, RZ, RZ, -R15 ;  /* 0x000000ffff037224 */ /* 0x002fe400078e0a0f */
[----:B------:R-:W-:Y:S02]  /*0c40*/  IMAD.MOV.U32 R14, RZ, RZ, RZ ;  /* 0x000000ffff0e7224 */ /* 0x000fe400078e00ff */
[----:B------:R-:W-:-:S04]  /*0c50*/  IMAD R3, R3, R5, RZ ;  /* 0x0000000503037224 */ /* 0x000fc800078e02ff */
[----:B------:R-:W-:-:S04]  /*0c60*/  IMAD.HI.U32 R3, R15, R3, R14 ;  /* 0x000000030f037227 */ /* 0x000fc800078e000e */
[----:B--2---:R-:W-:-:S04]  /*0c70*/  IMAD.WIDE.U32 R14, R11, UR6, R22 ;  /* 0x000000060b0e7c25 */ /* 0x004fc8000f8e0016 */
[----:B------:R-:W-:Y:S01]  /*0c80*/  IMAD.HI.U32 R16, R3, R8, RZ ;  /* 0x0000000803107227 */ /* 0x000fe200078e00ff */
[----:B------:R-:W-:-:S03]  /*0c90*/  SHF.R.S32.HI R3, RZ, 0x1f, R11 ;  /* 0x0000001fff037819 */ /* 0x000fc6000001140b */
[----:B------:R-:W-:-:S04]  /*0ca0*/  IMAD.MOV R6, RZ, RZ, -R16 ;  /* 0x000000ffff067224 */ /* 0x000fc800078e0a10 */
[----:B------:R-:W-:Y:S02]  /*0cb0*/  IMAD R6, R5, R6, R8 ;  /* 0x0000000605067224 */ /* 0x000fe400078e0208 */
[----:B------:R-:W-:-:S03]  /*0cc0*/  IMAD R8, R3, UR6, RZ ;  /* 0x0000000603087c24 */ /* 0x000fc6000f8e02ff */
[----:B------:R-:W-:Y:S01]  /*0cd0*/  ISETP.GT.U32.AND P1, PT, R5, R6, PT ;  /* 0x000000060500720c */ /* 0x000fe20003f24070 */
[----:B------:R-:W-:-:S04]  /*0ce0*/  IMAD R8, R11, UR7, R8 ;  /* 0x000000070b087c24 */ /* 0x000fc8000f8e0208 */
[----:B------:R-:W-:Y:S01]  /*0cf0*/  IMAD.IADD R15, R15, 0x1, R8 ;  /* 0x000000010f0f7824 */ /* 0x000fe200078e0208 */
[----:B------:R-:W-:Y:S01]  /*0d00*/  LOP3.LUT R8, R34, 0xc0, RZ, 0xc0, !PT ;  /* 0x000000c022087812 */ /* 0x000fe200078ec0ff */
[----:B---3--:R-:W-:Y:S01]  /*0d10*/  IMAD.WIDE.U32 R14, R12, UR20, R14 ;  /* 0x000000140c0e7c25 */ /* 0x008fe2000f8e000e */
[----:B------:R-:W-:Y:S02]  /*0d20*/  USHF.L.U64.HI UR20, UR6, 0x6, UR7 ;  /* 0x0000000606147899 */ /* 0x000fe40008010207 */
[----:B------:R-:W-:-:S03]  /*0d30*/  LOP3.LUT R33, R8, 0x18, R33, 0xf8, !PT ;  /* 0x0000001808217812 */ /* 0x000fc600078ef821 */
[----:B------:R-:W-:Y:S02]  /*0d40*/  @!P1 IMAD.IADD R6, R6, 0x1, -R5 ;  /* 0x0000000106069824 */ /* 0x000fe400078e0a05 */
[----:B------:R-:W-:Y:S01]  /*0d50*/  @!P1 VIADD R16, R16, 0x1 ;  /* 0x0000000110109836 */ /* 0x000fe20000000000 */
[----:B------:R-:W-:Y:S01]  /*0d60*/  ISETP.NE.AND P1, PT, R4, RZ, PT ;  /* 0x000000ff0400720c */ /* 0x000fe20003f25270 */
[----:B------:R-:W-:Y:S01]  /*0d70*/  IMAD R15, R12, UR21, R15 ;  /* 0x000000150c0f7c24 */ /* 0x000fe2000f8e020f */
[----:B------:R-:W-:Y:S01]  /*0d80*/  ISETP.GE.U32.AND P2, PT, R6, R5, PT ;  /* 0x000000050600720c */ /* 0x000fe20003f46070 */
[----:B------:R-:W-:Y:S01]  /*0d90*/  USHF.L.U32 UR21, UR6, 0x6, URZ ;  /* 0x0000000606157899 */ /* 0x000fe200080006ff */
[----:B------:R-:W-:Y:S01]  /*0da0*/  LOP3.LUT R5, R7, R4, RZ, 0x3c, !PT ;  /* 0x0000000407057212 */ /* 0x000fe200078e3cff */
[C---:B------:R-:W-:Y:S01]  /*0db0*/  IMAD.WIDE.U32 R14, R134.reuse, UR6, R14 ;  /* 0x00000006860e7c25 */ /* 0x040fe2000f8e000e */
[--C-:B------:R-:W-:Y:S02]  /*0dc0*/  LOP3.LUT R215, R33, 0x8, R132.reuse, 0x78, !PT ;  /* 0x0000000821d77812 */ /* 0x100fe400078e7884 */
[----:B------:R-:W-:Y:S01]  /*0dd0*/  ISETP.GE.AND P0, PT, R5, RZ, PT ;  /* 0x000000ff0500720c */ /* 0x000fe20003f06270 */
[----:B------:R-:W-:Y:S01]  /*0de0*/  IMAD R15, R134, UR7, R15 ;  /* 0x00000007860f7c24 */ /* 0x000fe2000f8e020f */
[----:B------:R-:W-:Y:S01]  /*0df0*/  LOP3.LUT R5, R221, 0xd8, RZ, 0xc0, !PT ;  /* 0x000000d8dd057812 */ /* 0x000fe200078ec0ff */
[C---:B------:R-:W-:Y:S01]  /*0e00*/  IMAD R9, R32.reuse, UR20, RZ ;  /* 0x0000001420097c24 */ /* 0x040fe2000f8e02ff */
[----:B------:R-:W-:Y:S01]  /*0e10*/  LOP3.LUT R33, R33, 0x8, R133, 0x78, !PT ;  /* 0x0000000821217812 */ /* 0x000fe200078e7885 */
[----:B------:R-:W-:Y:S01]  /*0e20*/  IMAD.WIDE.U32 R20, R32, UR21, RZ ;  /* 0x0000001520147c25 */ /* 0x000fe2000f8e00ff */
[----:B------:R-:W-:-:S02]  /*0e30*/  LOP3.LUT R6, R5, 0x18, R132, 0x78, !PT ;  /* 0x0000001805067812 */ /* 0x000fc400078e7884 */
[----:B------:R-:W-:Y:S01]  /*0e40*/  LOP3.LUT R133, R133, 0x1f0, RZ, 0xc0, !PT ;  /* 0x000001f085857812 */ /* 0x000fe200078ec0ff */
[----:B------:R-:W-:Y:S01]  /*0e50*/  @P2 VIADD R16, R16, 0x1 ;  /* 0x0000000110102836 */ /* 0x000fe20000000000 */
[----:B------:R-:W-:Y:S01]  /*0e60*/  LOP3.LUT R221, R6, 0x1f20, R221, 0xf8, !PT ;  /* 0x00001f2006dd7812 */ /* 0x000fe200078ef8dd */
[----:B----4-:R-:W-:Y:S02]  /*0e70*/  IMAD R6, R3, R170, RZ ;  /* 0x000000aa03067224 */ /* 0x010fe400078e02ff */
[----:B------:R-:W-:Y:S01]  /*0e80*/  @!P0 IMAD.MOV R16, RZ, RZ, -R16 ;  /* 0x000000ffff108224 */ /* 0x000fe200078e0a10 */
[----:B------:R-:W-:Y:S01]  /*0e90*/  @!P1 LOP3.LUT R16, RZ, R4, RZ, 0x33, !PT ;  /* 0x00000004ff109212 */ /* 0x000fe200078e33ff */
[C---:B------:R-:W-:Y:S01]  /*0ea0*/  IMAD R6, R11.reuse, R171, R6 ;  /* 0x000000ab0b067224 */ /* 0x040fe200078e0206 */
[----:B------:R-:W1:Y:S01]  /*0eb0*/  LDC.64 R4, c[0x0][0x3c8] ;  /* 0x0000f200ff047b82 */ /* 0x000e620000000a00 */
[----:B------:R-:W-:Y:S01]  /*0ec0*/  IMAD.WIDE.U32 R10, R11, R170, R22 ;  /* 0x000000aa0b0a7225 */ /* 0x000fe200078e0016 */
[----:B------:R-:W-:-:S03]  /*0ed0*/  SHF.R.S32.HI R3, RZ, 0x1f, R16 ;  /* 0x0000001fff037819 */ /* 0x000fc60000011410 */
[----:B-----5:R-:W-:-:S04]  /*0ee0*/  IMAD.WIDE.U32 R14, R16, UR16, R14 ;  /* 0x00000010100e7c25 */ /* 0x020fc8000f8e000e */
[----:B------:R-:W-:Y:S01]  /*0ef0*/  IMAD R219, R3, UR16, RZ ;  /* 0x0000001003db7c24 */ /* 0x000fe2000f8e02ff */
[----:B------:R-:W-:Y:S01]  /*0f00*/  LEA R220, P0, R14, UR10, 0x1 ;  /* 0x0000000a0edc7c11 */ /* 0x000fe2000f8008ff */
[----:B------:R-:W-:Y:S01]  /*0f10*/  IMAD.WIDE.U32 R22, R12, UR14, R22 ;  /* 0x0000000e0c167c25 */ /* 0x000fe2000f8e0016 */
[----:B------:R-:W-:Y:S01]  /*0f20*/  USHF.L.U32 UR14, UR6, 0x5, URZ ;  /* 0x00000005060e7899 */ /* 0x000fe200080006ff */
[----:B------:R-:W2:Y:S01]  /*0f30*/  S2UR UR16, SR_CgaCtaId ;  /* 0x00000000001079c3 */ /* 0x000ea20000008800 */
[----:B------:R-:W-:Y:S01]  /*0f40*/  USHF.L.U64.HI UR6, UR6, 0x5, UR7 ;  /* 0x0000000506067899 */ /* 0x000fe20008010207 */
[----:B------:R-:W-:Y:S01]  /*0f50*/  IMAD R219, R16, UR17, R219 ;  /* 0x0000001110db7c24 */ /* 0x000fe2000f8e02db */
[----:B------:R-:W-:Y:S01]  /*0f60*/  USHF.L.U64.HI UR7, UR4, 0x5, UR5 ;  /* 0x0000000504077899 */ /* 0x000fe20008010205 */
[----:B------:R-:W-:Y:S01]  /*0f70*/  IMAD.IADD R11, R11, 0x1, R6 ;  /* 0x000000010b0b7824 */ /* 0x000fe200078e0206 */
[----:B------:R-:W-:Y:S01]  /*0f80*/  USHF.L.U32 UR10, UR4, 0x5, URZ ;  /* 0x00000005040a7899 */ /* 0x000fe200080006ff */
[----:B------:R-:W-:-:S02]  /*0f90*/  IMAD.IADD R219, R15, 0x1, R219 ;  /* 0x000000010fdb7824 */ /* 0x000fc400078e02db */
[----:B------:R-:W-:Y:S02]  /*0fa0*/  IMAD.IADD R6, R21, 0x1, R9 ;  /* 0x0000000115067824 */ /* 0x000fe400078e0209 */
[----:B------:R-:W-:Y:S01]  /*0fb0*/  IMAD R23, R12, UR15, R23 ;  /* 0x0000000f0c177c24 */ /* 0x000fe2000f8e0217 */
[----:B------:R-:W-:Y:S01]  /*0fc0*/  LEA.HI.X R219, R14, UR11, R219, 0x1, P0 ;  /* 0x0000000b0edb7c11 */ /* 0x000fe200080f0cdb */
[----:B------:R-:W-:Y:S01]  /*0fd0*/  IMAD.WIDE.U32 R24, R12, UR22, R10 ;  /* 0x000000160c187c25 */ /* 0x000fe2000f8e000a */
[C---:B------:R-:W-:Y:S01]  /*0fe0*/  IADD3 R9, P0, PT, R20.reuse, UR14, RZ ;  /* 0x0000000e14097c10 */ /* 0x040fe2000ff1e0ff */
[----:B------:R-:W-:Y:S01]  /*0ff0*/  USHF.L.U32 UR15, UR4, 0x6, URZ ;  /* 0x00000006040f7899 */ /* 0x000fe200080006ff */
[-C--:B------:R-:W-:Y:S01]  /*1000*/  LEA R14, P1, R20, R220.reuse, 0x1 ;  /* 0x000000dc140e7211 */ /* 0x080fe200078208ff */
[----:B------:R-:W-:Y:S01]  /*1010*/  USHF.L.U64.HI UR11, UR4, 0x6, UR5 ;  /* 0x00000006040b7899 */ /* 0x000fe20008010205 */
[----:B------:R-:W-:Y:S01]  /*1020*/  IADD3.X R8, PT, PT, R6, UR6, RZ, P0, !PT ;  /* 0x0000000606087c10 */ /* 0x000fe200087fe4ff */
[----:B------:R-:W-:Y:S01]  /*1030*/  IMAD R25, R12, UR23, R25 ;  /* 0x000000170c197c24 */ /* 0x000fe2000f8e0219 */
[----:B------:R-:W-:Y:S01]  /*1040*/  LEA R10, P0, R9, R220, 0x1 ;  /* 0x000000dc090a7211 */ /* 0x000fe200078008ff */
[----:B------:R-:W-:Y:S01]  /*1050*/  IMAD R3, R3, UR18, RZ ;  /* 0x0000001203037c24 */ /* 0x000fe2000f8e02ff */
[-C--:B------:R-:W-:Y:S01]  /*1060*/  LEA.HI.X R15, R20, R219.reuse, R6, 0x1, P1 ;  /* 0x000000db140f7211 */ /* 0x080fe200008f0c06 */
[----:B-1----:R-:W-:Y:S01]  /*1070*/  IMAD.WIDE.U32 R20, R7, R4, R22 ;  /* 0x0000000407147225 */ /* 0x002fe200078e0016 */
[----:B------:R-:W-:-:S03]  /*1080*/  LEA.HI.X R11, R9, R219, R8, 0x1, P0 ;  /* 0x000000db090b7211 */ /* 0x000fc600000f0c08 */
[----:B------:R-:W-:Y:S02]  /*1090*/  IMAD.U32 R22, RZ, RZ, UR10 ;  /* 0x0000000aff167e24 */ /* 0x000fe4000f8e00ff */
[----:B------:R-:W-:Y:S02]  /*10a0*/  IMAD.U32 R23, RZ, RZ, UR7 ;  /* 0x00000007ff177e24 */ /* 0x000fe4000f8e00ff */
[----:B------:R-:W-:-:S04]  /*10b0*/  IMAD.WIDE.U32 R8, R134, R170, R24 ;  /* 0x000000aa86087225 */ /* 0x000fc800078e0018 */
[----:B------:R-:W-:Y:S02]  /*10c0*/  IMAD R21, R7, R5, R21 ;  /* 0x0000000507157224 */ /* 0x000fe400078e0215 */
[----:B------:R-:W-:Y:S02]  /*10d0*/  IMAD.U32 R24, RZ, RZ, UR15 ;  /* 0x0000000fff187e24 */ /* 0x000fe4000f8e00ff */
[----:B------:R-:W-:Y:S02]  /*10e0*/  IMAD.U32 R25, RZ, RZ, UR11 ;  /* 0x0000000bff197e24 */ /* 0x000fe4000f8e00ff */
[----:B------:R-:W-:Y:S02]  /*10f0*/  IMAD R5, R19, UR4, RZ ;  /* 0x0000000413057c24 */ /* 0x000fe4000f8e02ff */
[----:B------:R-:W-:-:S04]  /*1100*/  IMAD.WIDE.U32 R22, R18, UR4, R22 ;  /* 0x0000000412167c25 */ /* 0x000fc8000f8e0016 */
[C---:B------:R-:W-:Y:S01]  /*1110*/  IMAD R9, R134.reuse, R171, R9 ;  /* 0x000000ab86097224 */ /* 0x040fe200078e0209 */
[----:B------:R-:W-:Y:S01]  /*1120*/  LOP3.LUT R134, R134, 0x7, RZ, 0xc0, !PT ;  /* 0x0000000786867812 */ /* 0x000fe200078ec0ff */
[----:B------:R-:W-:Y:S01]  /*1130*/  IMAD R12, R18, UR5, R5 ;  /* 0x00000005120c7c24 */ /* 0x000fe2000f8e0205 */
[----:B------:R-:W-:Y:S01]  /*1140*/  IADD3 R5, P3, PT, R20, R22, RZ ;  /* 0x0000001614057210 */ /* 0x000fe20007f7e0ff */
[----:B------:R-:W-:-:S03]  /*1150*/  IMAD.WIDE.U32 R6, R18, UR4, R24 ;  /* 0x0000000412067c25 */ /* 0x000fc6000f8e0018 */
[----:B------:R-:W-:Y:S01]  /*1160*/  IADD3.X R4, PT, PT, R21, R12, R23, P3, !PT ;  /* 0x0000000c15047210 */ /* 0x000fe20001ffe417 */
[C---:B------:R-:W-:Y:S02]  /*1170*/  IMAD R3, R16.reuse, UR19, R3 ;  /* 0x0000001310037c24 */ /* 0x040fe4000f8e0203 */
[----:B------:R-:W-:Y:S01]  /*1180*/  IMAD.WIDE.U32 R16, R16, UR18, R8 ;  /* 0x0000001210107c25 */ /* 0x000fe2000f8e0008 */
[----:B------:R-:W-:-:S03]  /*1190*/  IADD3 R9, P1, P0, R20, UR10, R6 ;  /* 0x0000000a14097c10 */ /* 0x000fc6000f83e006 */
[----:B------:R-:W-:Y:S01]  /*11a0*/  IMAD.WIDE.U32 R18, R18, UR4, R20 ;  /* 0x0000000412127c25 */ /* 0x000fe2000f8e0014 */
[----:B------:R-:W-:Y:S02]  /*11b0*/  UMOV UR4, 0x400 ;  /* 0x0000040000047882 */ /* 0x000fe40000000000 */
[----:B--2---:R-:W-:Y:S01]  /*11c0*/  ULEA UR4, UR16, UR4, 0x18 ;  /* 0x0000000410047291 */ /* 0x004fe2000f8ec0ff */
[----:B------:R-:W-:Y:S01]  /*11d0*/  IMAD.IADD R8, R12, 0x1, R7 ;  /* 0x000000010c087824 */ /* 0x000fe200078e0207 */
[----:B------:R-:W-:Y:S01]  /*11e0*/  IADD3 R7, P2, PT, R20, R6, RZ ;  /* 0x0000000614077210 */ /* 0x000fe20007f5e0ff */
[----:B------:R-:W-:Y:S01]  /*11f0*/  IMAD.IADD R12, R19, 0x1, R12 ;  /* 0x00000001130c7824 */ /* 0x000fe200078e020c */
[----:B------:R-:W-:Y:S01]  /*1200*/  LEA R20, P3, R18, UR8, 0x1 ;  /* 0x0000000812147c11 */ /* 0x000fe2000f8608ff */
[----:B------:R-:W-:Y:S01]  /*1210*/  IMAD.IADD R3, R17, 0x1, R3 ;  /* 0x0000000111037824 */ /* 0x000fe200078e0203 */
[----:B------:R-:W-:Y:S01]  /*1220*/  LEA R221, R221, UR4, 0x1 ;  /* 0x00000004dddd7c11 */ /* 0x000fe2000f8e08ff */
[----:B------:R-:W-:Y:S01]  /*1230*/  IMAD.X R6, R8, 0x1, R21, P2 ;  /* 0x0000000108067824 */ /* 0x000fe200010e0615 */
[----:B------:R-:W-:-:S02]  /*1240*/  IADD3.X R8, PT, PT, R21, UR7, R8, P1, P0 ;  /* 0x0000000715087c10 */ /* 0x000fc40008fe0408 */
[----:B------:R-:W-:Y:S02]  /*1250*/  LEA R22, P2, R5, UR8, 0x1 ;  /* 0x0000000805167c11 */ /* 0x000fe4000f8408ff */
[----:B------:R-:W-:Y:S02]  /*1260*/  LEA.HI.X R21, R18, UR9, R12, 0x1, P3 ;  /* 0x0000000912157c11 */ /* 0x000fe400098f0c0c */
[----:B------:R-:W-:Y:S02]  /*1270*/  LEA R18, P1, R7, UR8, 0x1 ;  /* 0x0000000807127c11 */ /* 0x000fe4000f8208ff */
[----:B------:R-:W-:Y:S01]  /*1280*/  LEA.HI.X R23, R5, UR9, R4, 0x1, P2 ;  /* 0x0000000905177c11 */ /* 0x000fe200090f0c04 */
[----:B------:R-:W-:Y:S01]  /*1290*/  @!PT LDS RZ, [RZ] ;  /* 0x00000000fffff984 */ /* 0x000fe20000000800 */
[----:B------:R-:W-:Y:S01]  /*12a0*/  @!PT LDS RZ, [RZ] ;  /* 0x00000000fffff984 */ /* 0x000fe20000000800 */
[----:B------:R-:W-:Y:S01]  /*12b0*/  @!PT LDS RZ, [RZ] ;  /* 0x00000000fffff984 */ /* 0x000fe20000000800 */
[----:B------:R-:W-:Y:S01]  /*12c0*/  LDGSTS.E.BYPASS.LTC128B.128 [R221], desc[UR26][R20.64] ;  /* 0x0000000014dd7fae */ /* 0x000fe2000b981a1a */
[----:B------:R-:W-:Y:S01]  /*12d0*/  LEA R12, P0, R9, UR8, 0x1 ;  /* 0x00000008090c7c11 */ /* 0x000fe2000f8008ff */
[----:B------:R-:W-:Y:S01]  /*12e0*/  IMAD.SHL.U32 R5, R132, 0x10, RZ ;  /* 0x0000001084057824 */ /* 0x000fe200078e00ff */
[----:B------:R-:W-:Y:S01]  /*12f0*/  LEA.HI.X R19, R7, UR9, R6, 0x1, P1 ;  /* 0x0000000907137c11 */ /* 0x000fe200088f0c06 */
[----:B------:R-:W-:Y:S01]  /*1300*/  LDGSTS.E.BYPASS.LTC128B.128 [R221+0x2000], desc[UR26][R20.64+0x40] ;  /* 0x0200004014dd7fae */ /* 0x000fe2000b981a1a */
[----:B------:R-:W-:Y:S01]  /*1310*/  LEA.HI.X R13, R9, UR9, R8, 0x1, P0 ;  /* 0x00000009090d7c11 */ /* 0x000fe200080f0c08 */
[----:B------:R-:W-:Y:S01]  /*1320*/  IMAD.WIDE.U32 R8, R32, R170, RZ ;  /* 0x000000aa20087225 */ /* 0x000fe200078e00ff */
[----:B------:R-:W-:Y:S01]  /*1330*/  LEA R218, P0, R16, UR12, 0x1 ;  /* 0x0000000c10da7c11 */ /* 0x000fe2000f8008ff */
[----:B------:R-:W-:Y:S01]  /*1340*/  LDGSTS.E.BYPASS.LTC128B.128 [R221+0x4000], desc[UR26][R20.64+0x80] ;  /* 0x0400008014dd7fae */ /* 0x000fe2000b981a1a */
[----:B------:R-:W-:Y:S01]  /*1350*/  LOP3.LUT R216, R216, 0x3e00, R5, 0xf8, !PT ;  /* 0x00003e00d8d87812 */ /* 0x000fe200078ef805 */
[----:B------:R-:W-:Y:S01]  /*1360*/  IMAD R4, R32, R171, R9 ;  /* 0x000000ab20047224 */ /* 0x000fe200078e0209 */
[----:B------:R-:W-:Y:S01]  /*1370*/  LEA.HI.X R217, R16, UR13, R3, 0x1, P0 ;  /* 0x0000000d10d97c11 */ /* 0x000fe200080f0c03 */
[----:B------:R-:W-:Y:S01]  /*1380*/  LDGSTS.E.BYPASS.LTC128B.128 [R221+0x800], desc[UR26][R22.64] ;  /* 0x0080000016dd7fae */ /* 0x000fe2000b981a1a */
[----:B------:R-:W-:Y:S01]  /*1390*/  IMAD.SHL.U32 R3, R8, 0x40, RZ ;  /* 0x0000004008037824 */ /* 0x000fe200078e00ff */
[----:B------:R-:W-:-:S02]  /*13a0*/  LOP3.LUT R5, R5, 0x100, RZ, 0xc0, !PT ;  /* 0x0000010005057812 */ /* 0x000fc400078ec0ff */
[----:B------:R-:W-:Y:S01]  /*13b0*/  LDGSTS.E.BYPASS.LTC128B.128 [R221+0x2800], desc[UR26][R22.64+0x40] ;  /* 0x0280004016dd7fae */ /* 0x000fe2000b981a1a */
[----:B------:R-:W-:Y:S02]  /*13c0*/  SHF.L.U64.HI R6, R8, 0x6, R4 ;  /* 0x0000000608067819 */ /* 0x000fe40000010204 */
[----:B------:R-:W-:Y:S01]  /*13d0*/  LOP3.LUT R216, R216, R33, RZ, 0xfc, !PT ;  /* 0x00000021d8d87212 */ /* 0x000fe200078efcff */
[----:B------:R-:W-:Y:S03]  /*13e0*/  LDGSTS.E.BYPASS.LTC128B.128 [R221+0x4800], desc[UR26][R22.64+0x80] ;  /* 0x0480008016dd7fae */ /* 0x000fe6000b981a1a */
[----:B------:R-:W-:Y:S01]  /*13f0*/  LEA R216, R216, UR4, 0x1 ;  /* 0x00000004d8d87c11 */ /* 0x000fe2000f8e08ff */
[----:B------:R-:W-:Y:S04]  /*1400*/  LDGSTS.E.BYPASS.LTC128B.128 [R221+0x1000], desc[UR26][R18.64] ;  /* 0x0100000012dd7fae */ /* 0x000fe8000b981a1a */
[----:B------:R-:W-:Y:S04]  /*1410*/  LDGSTS.E.BYPASS.LTC128B.128 [R221+0x3000], desc[UR26][R18.64+0x40] ;  /* 0x0300004012dd7fae */ /* 0x000fe8000b981a1a */
[----:B------:R-:W-:Y:S04]  /*1420*/  LDGSTS.E.BYPASS.LTC128B.128 [R221+0x5000], desc[UR26][R18.64+0x80] ;  /* 0x0500008012dd7fae */ /* 0x000fe8000b981a1a */
[----:B------:R-:W-:Y:S04]  /*1430*/  LDGSTS.E.BYPASS.LTC128B.128 [R221+0x1800], desc[UR26][R12.64] ;  /* 0x018000000cdd7fae */ /* 0x000fe8000b981a1a */
[----:B------:R-:W-:Y:S04]  /*1440*/  LDGSTS.E.BYPASS.LTC128B.128 [R221+0x3800], desc[UR26][R12.64+0x40] ;  /* 0x038000400cdd7fae */ /* 0x000fe8000b981a1a */
[----:B------:R1:W-:Y:S04]  /*1450*/  LDGSTS.E.BYPASS.LTC128B.128 [R221+0x5800], desc[UR26][R12.64+0x80] ;  /* 0x058000800cdd7fae */ /* 0x0003e8000b981a1a */
[----:B------:R-:W-:Y:S04]  /*1460*/  LDGSTS.E.BYPASS.LTC128B.128 [R221+0x6000], desc[UR26][R14.64] ;  /* 0x060000000edd7fae */ /* 0x000fe8000b981a1a */
[----:B------:R-:W-:Y:S04]  /*1470*/  LDGSTS.E.BYPASS.LTC128B.128 [R221+0x7000], desc[UR26][R14.64+0x40] ;  /* 0x070000400edd7fae */ /* 0x000fe8000b981a1a */
[----:B------:R-:W-:Y:S04]  /*1480*/  LDGSTS.E.BYPASS.LTC128B.128 [R221+0x8000], desc[UR26][R14.64+0x80] ;  /* 0x080000800edd7fae */ /* 0x000fe8000b981a1a */
[----:B------:R-:W-:Y:S04]  /*1490*/  LDGSTS.E.BYPASS.LTC128B.128 [R221+0x6800], desc[UR26][R10.64] ;  /* 0x068000000add7fae */ /* 0x000fe8000b981a1a */
[----:B------:R-:W-:Y:S04]  /*14a0*/  LDGSTS.E.BYPASS.LTC128B.128 [R221+0x7800], desc[UR26][R10.64+0x40] ;  /* 0x078000400add7fae */ /* 0x000fe8000b981a1a */
[----:B------:R-:W-:Y:S01]  /*14b0*/  LDGSTS.E.BYPASS.LTC128B.128 [R221+0x8800], desc[UR26][R10.64+0x80] ;  /* 0x088000800add7fae */ /* 0x000fe2000b981a1a */
[----:B-1----:R-:W-:-:S03]  /*14c0*/  LEA R12, P0, R8, R218, 0x7 ;  /* 0x000000da080c7211 */ /* 0x002fc600078038ff */
[----:B------:R-:W0:Y:S01]  /*14d0*/  LDGDEPBAR ;  /* 0x00000000000079af */ /* 0x000e220000000000 */
[----:B------:R-:W-:Y:S02]  /*14e0*/  LEA.HI.X R13, R8, R217, R4, 0x7, P0 ;  /* 0x000000d9080d7211 */ /* 0x000fe400000f3c04 */
[C---:B------:R-:W-:Y:S02]  /*14f0*/  LEA R3, P0, R170.reuse, R3, 0x5 ;  /* 0x00000003aa037211 */ /* 0x040fe400078028ff */
[----:B------:R-:W-:Y:S02]  /*1500*/  LOP3.LUT R8, R5, 0x20, R34, 0xf8, !PT ;  /* 0x0000002005087812 */ /* 0x000fe400078ef822 */
[----:B------:R-:W-:Y:S02]  /*1510*/  LEA.HI.X R6, R170, R6, R171, 0x5, P0 ;  /* 0x00000006aa067211 */ /* 0x000fe400000f2cab */
[----:B------:R-:W-:Y:S02]  /*1520*/  LEA R4, P0, R3, R218, 0x1 ;  /* 0x000000da03047211 */ /* 0x000fe400078008ff */
[----:B------:R-:W-:-:S02]  /*1530*/  LOP3.LUT R215, R8, R215, RZ, 0xfc, !PT ;  /* 0x000000d708d77212 */ /* 0x000fc400078efcff */
[----:B------:R-:W-:Y:S01]  /*1540*/  LEA.HI.X R5, R3, R217, R6, 0x1, P0 ;  /* 0x000000d903057211 */ /* 0x000fe200000f0c06 */
[----:B------:R-:W-:Y:S01]  /*1550*/  IMAD.MOV.U32 R3, RZ, RZ, 0x20 ;  /* 0x00000020ff037424 */ /* 0x000fe200078e00ff */
[----:B------:R-:W-:-:S04]  /*1560*/  LEA R215, R215, UR4, 0x1 ;  /* 0x00000004d7d77c11 */ /* 0x000fc8000f8e08ff */
[----:B------:R-:W-:Y:S01]  /*1570*/  SEL R3, R3, 0xffffffe0, !P6 ;  /* 0xffffffe003037807 */ /* 0x000fe20007000000 */
[----:B------:R-:W-:-:S04]  /*1580*/  DEPBAR.LE SB0, 0x0 ;  /* 0x000080000000791a */ /* 0x000fc80000000000 */
[----:B------:R-:W-:Y:S01]  /*1590*/  BAR.SYNC.DEFER_BLOCKING 0x0 ;  /* 0x0000000000007b1d */ /* 0x000fe20000010000 */
[C---:B------:R-:W-:Y:S02]  /*15a0*/  IMAD.IADD R213, R3.reuse, 0x1, R215 ;  /* 0x0000000103d57824 */ /* 0x040fe400078e02d7 */
[----:B------:R-:W-:-:S03]  /*15b0*/  IMAD.IADD R135, R3, 0x1, R216 ;  /* 0x0000000103877824 */ /* 0x000fc600078e02d8 */
[----:B------:R-:W-:Y:S01]  /*15c0*/  @!PT LDS RZ, [RZ] ;  /* 0x00000000fffff984 */ /* 0x000fe20000000800 */
[----:B------:R-:W-:Y:S01]  /*15d0*/  @!PT LDS RZ, [RZ] ;  /* 0x00000000fffff984 */ /* 0x000fe20000000800 */
[----:B------:R-:W-:Y:S01]  /*15e0*/  @!PT LDS RZ, [RZ] ;  /* 0x00000000fffff984 */ /* 0x000fe20000000800 */
[----:B------:R-:W-:Y:S04]  /*15f0*/  LDGSTS.E.BYPASS.LTC128B.128 [R221+0x9000], desc[UR26][R12.64] ;  /* 0x090000000cdd7fae */ /* 0x000fe8000b981a1a */
[----:B------:R-:W-:Y:S04]  /*1600*/  LDGSTS.E.BYPASS.LTC128B.128 [R221+0xa000], desc[UR26][R12.64+0x40] ;  /* 0x0a0000400cdd7fae */ /* 0x000fe8000b981a1a */
[----:B------:R1:W-:Y:S04]  /*1610*/  LDGSTS.E.BYPASS.LTC128B.128 [R221+0xb000], desc[UR26][R12.64+0x80] ;  /* 0x0b0000800cdd7fae */ /* 0x0003e8000b981a1a */
[----:B------:R-:W-:Y:S04]  /*1620*/  LDGSTS.E.BYPASS.LTC128B.128 [R221+0x9800], desc[UR26][R4.64] ;  /* 0x0980000004dd7fae */ /* 0x000fe8000b981a1a */
[----:B------:R-:W-:Y:S04]  /*1630*/  LDGSTS.E.BYPASS.LTC128B.128 [R221+0xa800], desc[UR26][R4.64+0x40] ;  /* 0x0a80004004dd7fae */ /* 0x000fe8000b981a1a */
[----:B------:R2:W-:Y:S04]  /*1640*/  LDGSTS.E.BYPASS.LTC128B.128 [R221+0xb800], desc[UR26][R4.64+0x80] ;  /* 0x0b80008004dd7fae */ /* 0x0005e8000b981a1a */
[----:B------:R-:W-:Y:S04]  /*1650*/  LDSM.16.M88.4 R28, [R216] ;  /* 0x00000000d81c783b */ /* 0x000fe80000000200 */
[----:B------:R-:W3:Y:S04]  /*1660*/  LDSM.16.M88.4 R64, [R215+0x6000] ;  /* 0x00600000d740783b */ /* 0x000ee80000000200 */
[----:B------:R-:W4:Y:S04]  /*1670*/  LDSM.16.M88.4 R104, [R216+0x1000] ;  /* 0x00100000d868783b */ /* 0x000f280000000200 */
[----:B------:R-:W5:Y:S04]  /*1680*/  LDSM.16.M88.4 R48, [R215+0x6400] ;  /* 0x00640000d730783b */ /* 0x000f680000000200 */
[----:B------:R-:W5:Y:S04]  /*1690*/  LDSM.16.M88.4 R40, [R215+0x6800] ;  /* 0x00680000d728783b */ /* 0x000f680000000200 */
[----:B------:R-:W5:Y:S04]  /*16a0*/  LDSM.16.M88.4 R16, [R215+0x6c00] ;  /* 0x006c0000d710783b */ /* 0x000f680000000200 */
[----:B------:R-:W-:Y:S04]  /*16b0*/  LDSM.16.M88.4 R100, [R135+0x1000] ;  /* 0x001000008764783b */ /* 0x000fe80000000200 */
[----:B-1----:R-:W1:Y:S04]  /*16c0*/  LDSM.16.M88.4 R12, [R213+0x6800] ;  /* 0x00680000d50c783b */ /* 0x002e680000000200 */
[----:B------:R-:W1:Y:S04]  /*16d0*/  LDSM.16.M88.4 R8, [R213+0x6c00] ;  /* 0x006c0000d508783b */ /* 0x000e680000000200 */
[----:B--2---:R-:W2:Y:S04]  /*16e0*/  LDSM.16.M88.4 R4, [R135] ;  /* 0x000000008704783b */ /* 0x004ea80000000200 */
[----:B------:R-:W-:Y:S04]  /*16f0*/  LDSM.16.M88.4 R96, [R213+0x6000] ;  /* 0x00600000d560783b */ /* 0x000fe80000000200 */
[----:B------:R-:W2:Y:S01]  /*1700*/  LDSM.16.M88.4 R92, [R213+0x6400] ;  /* 0x00640000d55c783b */ /* 0x000ea20000000200 */
[-C--:B---3--:R-:W-:Y:S03]  /*1710*/  HMMA.16816.F32 R76, R28, R64.reuse, RZ ;  /* 0x000000401c4c723c */ /* 0x088fe600000018ff */
[----:B------:R-:W-:Y:S04]  /*1720*/  LDSM.16.M88.4 R88, [R216+0x3000] ;  /* 0x00300000d858783b */ /* 0x000fe80000000200 */
[----:B------:R-:W3:Y:S01]  /*1730*/  LDSM.16.M88.4 R80, [R215+0x7400] ;  /* 0x00740000d750783b */ /* 0x000ee20000000200 */
[C---:B----4-:R-:W-:Y:S03]  /*1740*/  HMMA.16816.F32 R72, R104.reuse, R64, RZ ;  /* 0x000000406848723c */ /* 0x050fe600000018ff */
[----:B------:R-:W-:Y:S04]  /*1750*/  LDSM.16.M88.4 R84, [R215+0x7000] ;  /* 0x00700000d754783b */ /* 0x000fe80000000200 */
[----:B------:R-:W-:Y:S01]  /*1760*/  LDSM.16.M88.4 R24, [R215+0x7800] ;  /* 0x00780000d718783b */ /* 0x000fe20000000200 */
[C---:B------:R-:W-:Y:S03]  /*1770*/  HMMA.16816.F32 R68, R104.reuse, R66, RZ ;  /* 0x000000426844723c */ /* 0x040fe600000018ff */
[----:B------:R-:W-:Y:S04]  /*1780*/  LDSM.16.M88.4 R20, [R215+0x7c00] ;  /* 0x007c0000d714783b */ /* 0x000fe80000000200 */
[----:B------:R-:W-:Y:S01]  /*1790*/  LDSM.16.M88.4 R128, [R135+0x3000] ;  /* 0x003000008780783b */ /* 0x000fe20000000200 */
[C---:B-----5:R-:W-:Y:S03]  /*17a0*/  HMMA.16816.F32 R56, R104.reuse, R48, RZ ;  /* 0x000000306838723c */ /* 0x060fe600000018ff */
[----:B------:R-:W-:Y:S04]  /*17b0*/  LDSM.16.M88.4 R124, [R213+0x7800] ;  /* 0x00780000d57c783b */ /* 0x000fe80000000200 */
[----:B------:R-:W-:Y:S01]  /*17c0*/  LDSM.16.M88.4 R120, [R213+0x7c00] ;  /* 0x007c0000d578783b */ /* 0x000fe20000000200 */
[C---:B------:R-:W-:Y:S03]  /*17d0*/  HMMA.16816.F32 R116, R104.reuse, R40, RZ ;  /* 0x000000286874723c */ /* 0x040fe600000018ff */
[----:B------:R-:W0:Y:S05]  /*17e0*/  LDGDEPBAR ;  /* 0x00000000000079af */ /* 0x000e2a0000000000 */
[C---:B------:R-:W-:Y:S08]  /*17f0*/  HMMA.16816.F32 R52, R104.reuse, R50, RZ ;  /* 0x000000326834723c */ /* 0x040ff000000018ff */
[----:B------:R-:W-:Y:S08]  /*1800*/  HMMA.16816.F32 R112, R104, R42, RZ ;  /* 0x0000002a6870723c */ /* 0x000ff000000018ff */
[C---:B------:R-:W-:Y:S08]  /*1810*/  HMMA.16816.F32 R60, R28.reuse, R48, RZ ;  /* 0x000000301c3c723c */ /* 0x040ff000000018ff */
[C---:B------:R-:W-:Y:S08]  /*1820*/  HMMA.16816.F32 R44, R28.reuse, R40, RZ ;  /* 0x000000281c2c723c */ /* 0x040ff000000018ff */
[----:B------:R-:W-:Y:S08]  /*1830*/  HMMA.16816.F32 R64, R28, R66, RZ ;  /* 0x000000421c40723c */ /* 0x000ff000000018ff */
[----:B------:R-:W-:Y:S08]  /*1840*/  HMMA.16816.F32 R108, R104, R16, RZ ;  /* 0x00000010686c723c */ /* 0x000ff000000018ff */
[C---:B------:R-:W-:Y:S08]  /*1850*/  HMMA.16816.F32 R48, R28.reuse, R50, RZ ;  /* 0x000000321c30723c */ /* 0x040ff000000018ff */
[C---:B------:R-:W-:Y:S08]  /*1860*/  HMMA.16816.F32 R40, R28.reuse, R42, RZ ;  /* 0x0000002a1c28723c */ /* 0x040ff000000018ff */
[----:B------:R-:W-:Y:S08]  /*1870*/  HMMA.16816.F32 R36, R28, R16, RZ ;  /* 0x000000101c24723c */ /* 0x000ff000000018ff */
[-C--:B------:R-:W-:Y:S08]  /*1880*/  HMMA.16816.F32 R104, R104, R18.reuse, RZ ;  /* 0x000000126868723c */ /* 0x080ff000000018ff */
[----:B------:R-:W-:Y:S01]  /*1890*/  HMMA.16816.F32 R28, R28, R18, RZ ;  /* 0x000000121c1c723c */ /* 0x000fe200000018ff */
[----:B------:R-:W4:Y:S07]  /*18a0*/  LDSM.16.M88.4 R16, [R216+0x2000] ;  /* 0x00200000d810783b */ /* 0x000f2e0000000200 */
[C---:B-1----:R-:W-:Y:S08]  /*18b0*/  HMMA.16816.F32 R116, R100.reuse, R12, R116 ;  /* 0x0000000c6474723c */ /* 0x042ff00000001874 */
[C---:B------:R-:W-:Y:S08]  /*18c0*/  HMMA.16816.F32 R108, R100.reuse, R8, R108 ;  /* 0x00000008646c723c */ /* 0x040ff0000000186c */
[C---:B------:R-:W-:Y:S08]  /*18d0*/  HMMA.16816.F32 R112, R100.reuse, R14, R112 ;  /* 0x0000000e6470723c */ /* 0x040ff00000001870 */
[----:B------:R-:W-:Y:S08]  /*18e0*/  HMMA.16816.F32 R104, R100, R10, R104 ;  /* 0x0000000a6468723c */ /* 0x000ff00000001868 */
[C---:B--2---:R-:W-:Y:S08]  /*18f0*/  HMMA.16816.F32 R44, R4.reuse, R12, R44 ;  /* 0x0000000c042c723c */ /* 0x044ff0000000182c */
[C---:B------:R-:W-:Y:S08]  /*1900*/  HMMA.16816.F32 R36, R4.reuse, R8, R36 ;  /* 0x000000080424723c */ /* 0x040ff00000001824 */
[C---:B------:R-:W-:Y:S01]  /*1910*/  HMMA.16816.F32 R40, R4.reuse, R14, R40 ;  /* 0x0000000e0428723c */ /* 0x040fe20000001828 */
[----:B------:R-:W-:Y:S07]  /*1920*/  LDSM.16.M88.4 R12, [R213+0x7400] ;  /* 0x00740000d50c783b */ /* 0x000fee0000000200 */
[----:B------:R-:W-:Y:S01]  /*1930*/  HMMA.16816.F32 R28, R4, R10, R28 ;  /* 0x0000000a041c723c */ /* 0x000fe2000000181c */
[----:B------:R-:W1:Y:S07]  /*1940*/  LDSM.16.M88.4 R8, [R135+0x2000] ;  /* 0x002000008708783b */ /* 0x000e6e0000000200 */
[C---:B------:R-:W-:Y:S08]  /*1950*/  HMMA.16816.F32 R56, R100.reuse, R92, R56 ;  /* 0x0000005c6438723c */ /* 0x040ff00000001838 */
[----:B------:R-:W-:Y:S08]  /*1960*/  HMMA.16816.F32 R52, R100, R94, R52 ;  /* 0x0000005e6434723c */ /* 0x000ff00000001834 */
[C---:B------:R-:W-:Y:S08]  /*1970*/  HMMA.16816.F32 R76, R4.reuse, R96, R76 ;  /* 0x00000060044c723c */ /* 0x040ff0000000184c */
[C---:B------:R-:W-:Y:S08]  /*1980*/  HMMA.16816.F32 R60, R4.reuse, R92, R60 ;  /* 0x0000005c043c723c */ /* 0x040ff0000000183c */
[C---:B------:R-:W-:Y:S08]  /*1990*/  HMMA.16816.F32 R64, R4.reuse, R98, R64 ;  /* 0x000000620440723c */ /* 0x040ff00000001840 */
[----:B------:R-:W-:Y:S01]  /*19a0*/  HMMA.16816.F32 R48, R4, R94, R48 ;  /* 0x0000005e0430723c */ /* 0x000fe20000001830 */
[----:B------:R-:W2:Y:S04]  /*19b0*/  LDSM.16.M88.4 R4, [R213+0x7000] ;  /* 0x00700000d504783b */ /* 0x000ea80000000200 */
[----:B------:R-:W-:Y:S03]  /*19c0*/  LDSM.16.M88.4 R92, [R215+0x8000] ;  /* 0x00800000d75c783b */ /* 0x000fe60000000200 */
[C---:B------:R-:W-:Y:S08]  /*19d0*/  HMMA.16816.F32 R72, R100.reuse, R96, R72 ;  /* 0x000000606448723c */ /* 0x040ff00000001848 */
[----:B------:R-:W-:Y:S01]  /*19e0*/  HMMA.16816.F32 R68, R100, R98, R68 ;  /* 0x000000626444723c */ /* 0x000fe20000001844 */
[----:B------:R-:W5:Y:S04]  /*19f0*/  LDSM.16.M88.4 R100, [R216+0x4000] ;  /* 0x00400000d864783b */ /* 0x000f680000000200 */
[----:B------:R-:W5:Y:S03]  /*1a00*/  LDSM.16.M88.4 R96, [R216+0x5000] ;  /* 0x00500000d860783b */ /* 0x000f660000000200 */
[C---:B---3--:R-:W-:Y:S08]  /*1a10*/  HMMA.16816.F32 R56, R88.reuse, R80, R56 ;  /* 0x000000505838723c */ /* 0x048ff00000001838 */
[----:B------:R-:W-:Y:S08]  /*1a20*/  HMMA.16816.F32 R52, R88, R82, R52 ;  /* 0x000000525834723c */ /* 0x000ff00000001834 */
[C---:B----4-:R-:W-:Y:S08]  /*1a30*/  HMMA.16816.F32 R60, R16.reuse, R80, R60 ;  /* 0x00000050103c723c */ /* 0x050ff0000000183c */
[----:B------:R-:W-:Y:S01]  /*1a40*/  HMMA.16816.F32 R48, R16, R82, R48 ;  /* 0x000000521030723c */ /* 0x000fe20000001830 */
[----:B------:R-:W-:Y:S07]  /*1a50*/  LDSM.16.M88.4 R80, [R215+0x8c00] ;  /* 0x008c0000d750783b */ /* 0x000fee0000000200 */
[-C--:B------:R-:W-:Y:S08]  /*1a60*/  HMMA.16816.F32 R72, R88, R84.reuse, R72 ;  /* 0x000000545848723c */ /* 0x080ff00000001848 */
[----:B------:R-:W-:Y:S08]  /*1a70*/  HMMA.16816.F32 R76, R16, R84, R76 ;  /* 0x00000054104c723c */ /* 0x000ff0000000184c */
[C---:B------:R-:W-:Y:S08]  /*1a80*/  HMMA.16816.F32 R116, R88.reuse, R24, R116 ;  /* 0x000000185874723c */ /* 0x040ff00000001874 */
[C---:B------:R-:W-:Y:S08]  /*1a90*/  HMMA.16816.F32 R108, R88.reuse, R20, R108 ;  /* 0x00000014586c723c */ /* 0x040ff0000000186c */
[C---:B------:R-:W-:Y:S08]  /*1aa0*/  HMMA.16816.F32 R68, R88.reuse, R86, R68 ;  /* 0x000000565844723c */ /* 0x040ff00000001844 */
[C---:B------:R-:W-:Y:S08]  /*1ab0*/  HMMA.16816.F32 R112, R88.reuse, R26, R112 ;  /* 0x0000001a5870723c */ /* 0x040ff00000001870 */
[----:B------:R-:W-:Y:S01]  /*1ac0*/  HMMA.16816.F32 R104, R88, R22, R104 ;  /* 0x000000165868723c */ /* 0x000fe20000001868 */
[----:B------:R-:W3:Y:S07]  /*1ad0*/  LDSM.16.M88.4 R88, [R215+0x8400] ;  /* 0x00840000d758783b */ /* 0x000eee0000000200 */
[C---:B------:R-:W-:Y:S01]  /*1ae0*/  HMMA.16816.F32 R64, R16.reuse, R86, R64 ;  /* 0x000000561040723c */ /* 0x040fe20000001840 */
[----:B------:R-:W4:Y:S07]  /*1af0*/  LDSM.16.M88.4 R84, [R215+0x8800] ;  /* 0x00880000d754783b */ /* 0x000f2e0000000200 */
[C---:B------:R-:W-:Y:S08]  /*1b00*/  HMMA.16816.F32 R44, R16.reuse, R24, R44 ;  /* 0x00000018102c723c */ /* 0x040ff0000000182c */
[C---:B------:R-:W-:Y:S01]  /*1b10*/  HMMA.16816.F32 R40, R16.reuse, R26, R40 ;  /* 0x0000001a1028723c */ /* 0x040fe20000001828 */
[----:B------:R-:W-:Y:S07]  /*1b20*/  LDSM.16.M88.4 R24, [R135+0x4000] ;  /* 0x004000008718783b */ /* 0x000fee0000000200 */
[C---:B------:R-:W-:Y:S08]  /*1b30*/  HMMA.16816.F32 R36, R16.reuse, R20, R36 ;  /* 0x000000141024723c */ /* 0x040ff00000001824 */
[----:B------:R-:W-:Y:S01]  /*1b40*/  HMMA.16816.F32 R28, R16, R22, R28 ;  /* 0x00000016101c723c */ /* 0x000fe2000000181c */
[----:B------:R-:W4:Y:S04]  /*1b50*/  LDSM.16.M88.4 R20, [R213+0x8000] ;  /* 0x00800000d514783b */ /* 0x000f280000000200 */
[----:B------:R-:W-:Y:S03]  /*1b60*/  LDSM.16.M88.4 R16, [R213+0x8400] ;  /* 0x00840000d510783b */ /* 0x000fe60000000200 */
[C---:B-1----:R-:W-:Y:S08]  /*1b70*/  HMMA.16816.F32 R60, R8.reuse, R12, R60 ;  /* 0x0000000c083c723c */ /* 0x042ff0000000183c */
[----:B------:R-:W-:Y:S08]  /*1b80*/  HMMA.16816.F32 R48, R8, R14, R48 ;  /* 0x0000000e0830723c */ /* 0x000ff00000001830 */
[C---:B------:R-:W-:Y:S08]  /*1b90*/  HMMA.16816.F32 R56, R128.reuse, R12, R56 ;  /* 0x0000000c8038723c */ /* 0x040ff00000001838 */
[----:B------:R-:W-:Y:S01]  /*1ba0*/  HMMA.16816.F32 R52, R128, R14, R52 ;  /* 0x0000000e8034723c */ /* 0x000fe20000001834 */
[----:B------:R-:W1:Y:S07]  /*1bb0*/  LDSM.16.M88.4 R12, [R135+0x5000] ;  /* 0x00500000870c783b */ /* 0x000e6e0000000200 */
[-C--:B--2---:R-:W-:Y:S08]  /*1bc0*/  HMMA.16816.F32 R76, R8, R4.reuse, R76 ;  /* 0x00000004084c723c */ /* 0x084ff0000000184c */
[C---:B------:R-:W-:Y:S08]  /*1bd0*/  HMMA.16816.F32 R72, R128.reuse, R4, R72 ;  /* 0x000000048048723c */ /* 0x040ff00000001848 */
[-C--:B------:R-:W-:Y:S08]  /*1be0*/  HMMA.16816.F32 R68, R128, R6.reuse, R68 ;  /* 0x000000068044723c */ /* 0x080ff00000001844 */
[C---:B------:R-:W-:Y:S01]  /*1bf0*/  HMMA.16816.F32 R64, R8.reuse, R6, R64 ;  /* 0x000000060840723c */ /* 0x040fe20000001840 */
[----:B------:R-:W-:Y:S07]  /*1c00*/  LDSM.16.M88.4 R4, [R213+0x8c00] ;  /* 0x008c0000d504783b */ /* 0x000fee0000000200 */
[C---:B------:R-:W-:Y:S08]  /*1c10*/  HMMA.16816.F32 R44, R8.reuse, R124, R44 ;  /* 0x0000007c082c723c */ /* 0x040ff0000000182c */
[C---:B------:R-:W-:Y:S08]  /*1c20*/  HMMA.16816.F32 R40, R8.reuse, R126, R40 ;  /* 0x0000007e0828723c */ /* 0x040ff00000001828 */
[C---:B------:R-:W-:Y:S08]  /*1c30*/  HMMA.16816.F32 R36, R8.reuse, R120, R36 ;  /* 0x000000780824723c */ /* 0x040ff00000001824 */
[----:B------:R-:W-:Y:S01]  /*1c40*/  HMMA.16816.F32 R28, R8, R122, R28 ;  /* 0x0000007a081c723c */ /* 0x000fe2000000181c */
[----:B------:R-:W2:Y:S01]  /*1c50*/  LDSM.16.M88.4 R8, [R213+0x8800] ;  /* 0x00880000d508783b */ /* 0x000ea20000000200 */
[----:B------:R-:W-:-:S06]  /*1c60*/  DEPBAR.LE SB0, 0x0 ;  /* 0x000080000000791a */ /* 0x000fcc0000000000 */
[----:B------:R-:W-:Y:S08]  /*1c70*/  HMMA.16816.F32 R116, R128, R124, R116 ;  /* 0x0000007c8074723c */ /* 0x000ff00000001874 */
[-C--:B-----5:R-:W-:Y:S08]  /*1c80*/  HMMA.16816.F32 R76, R100, R92.reuse, R76 ;  /* 0x0000005c644c723c */ /* 0x0a0ff0000000184c */
[----:B------:R-:W-:Y:S08]  /*1c90*/  HMMA.16816.F32 R72, R96, R92, R72 ;  /* 0x0000005c6048723c */ /* 0x000ff00000001848 */
[-C--:B---3--:R-:W-:Y:S08]  /*1ca0*/  HMMA.16816.F32 R60, R100, R88.reuse, R60 ;  /* 0x00000058643c723c */ /* 0x088ff0000000183c */
[C---:B------:R-:W-:Y:S08]  /*1cb0*/  HMMA.16816.F32 R56, R96.reuse, R88, R56 ;  /* 0x000000586038723c */ /* 0x040ff00000001838 */
[----:B------:R-:W-:Y:S08]  /*1cc0*/  HMMA.16816.F32 R68, R96, R94, R68 ;  /* 0x0000005e6044723c */ /* 0x000ff00000001844 */
[-C--:B------:R-:W-:Y:S08]  /*1cd0*/  HMMA.16816.F32 R48, R100, R90.reuse, R48 ;  /* 0x0000005a6430723c */ /* 0x080ff00000001830 */
[----:B------:R-:W-:Y:S08]  /*1ce0*/  HMMA.16816.F32 R52, R96, R90, R52 ;  /* 0x0000005a6034723c */ /* 0x000ff00000001834 */
[-C--:B----4-:R-:W-:Y:S08]  /*1cf0*/  HMMA.16816.F32 R44, R100, R84.reuse, R44 ;  /* 0x00000054642c723c */ /* 0x090ff0000000182c */
[----:B------:R-:W-:Y:S08]  /*1d00*/  HMMA.16816.F32 R116, R96, R84, R116 ;  /* 0x000000546074723c */ /* 0x000ff00000001874 */
[-C--:B------:R-:W-:Y:S08]  /*1d10*/  HMMA.16816.F32 R76, R24, R20.reuse, R76 ;  /* 0x00000014184c723c */ /* 0x080ff0000000184c */
[----:B-1----:R-:W-:Y:S01]  /*1d20*/  HMMA.16816.F32 R72, R12, R20, R72 ;  /* 0x000000140c48723c */ /* 0x002fe20000001848 */
[----:B------:R-:W-:-:S07]  /*1d30*/  IADD3 R20, PT, PT, R133, 0x1, R222 ;  /* 0x0000000185147810 */ /* 0x000fce0007ffe0de */
[----:B------:R-:W-:Y:S08]  /*1d40*/  HMMA.16816.F32 R108, R128, R120, R108 ;  /* 0x00000078806c723c */ /* 0x000ff0000000186c */
[-C--:B------:R-:W-:Y:S08]  /*1d50*/  HMMA.16816.F32 R60, R24, R16.reuse, R60 ;  /* 0x00000010183c723c */ /* 0x080ff0000000183c */
[----:B------:R-:W-:Y:S01]  /*1d60*/  HMMA.16816.F32 R56, R12, R16, R56 ;  /* 0x000000100c38723c */ /* 0x000fe20000001838 */
[----:B------:R-:W-:Y:S01]  /*1d70*/  IADD3 R17, PT, PT, R20, -R35, R134 ;  /* 0x8000002314117210 */ /* 0x000fe20007ffe086 */
[----:B------:R-:W-:-:S03]  /*1d80*/  IMAD R16, R32, 0x40, R225 ;  /* 0x0000004020107824 */ /* 0x000fc600078e02e1 */
[--C-:B------:R-:W-:Y:S01]  /*1d90*/  IADD3 R17, PT, PT, R17, UR24, R2.reuse ;  /* 0x0000001811117c10 */ /* 0x100fe2000fffe002 */
[C---:B------:R-:W-:Y:S02]  /*1da0*/  VIADD R35, R16.reuse, 0x30 ;  /* 0x0000003010237836 */ /* 0x040fe40000000000 */
[----:B------:R-:W-:Y:S01]  /*1db0*/  HMMA.16816.F32 R68, R12, R22, R68 ;  /* 0x000000160c44723c */ /* 0x000fe20000001844 */
[C---:B------:R-:W-:Y:S02]  /*1dc0*/  VIMNMX R223, PT, PT, R17.reuse, R2, PT ;  /* 0x0000000211df7248 */ /* 0x040fe40003fe0100 */
[C-C-:B------:R-:W-:Y:S02]  /*1dd0*/  VIADDMNMX R169, R17.reuse, 0x8, R2.reuse, PT ;  /* 0x0000000811a97846 */ /* 0x140fe40003800102 */
[C-C-:B------:R-:W-:Y:S02]  /*1de0*/  VIADDMNMX R164, R17.reuse, 0x40, R2.reuse, PT ;  /* 0x0000004011a47846 */ /* 0x140fe40003800102 */
[----:B------:R-:W-:Y:S01]  /*1df0*/  VIADDMNMX R2, R17, 0x48, R2, PT ;  /* 0x0000004811027846 */ /* 0x000fe20003800102 */
[----:B------:R-:W-:Y:S01]  /*1e00*/  HMMA.16816.F32 R112, R128, R126, R112 ;  /* 0x0000007e8070723c */ /* 0x000fe20000001870 */
[----:B------:R-:W-:-:S02]  /*1e10*/  ISETP.GE.AND P4, PT, R16, R164, PT ;  /* 0x000000a41000720c */ /* 0x000fc40003f86270 */
[----:B------:R-:W-:Y:S02]  /*1e20*/  ISETP.GE.AND P1, PT, R16, R2, PT ;  /* 0x000000021000720c */ /* 0x000fe40003f26270 */
[----:B------:R-:W-:-:S03]  /*1e30*/  FSEL R21, R72, -INF , !P4 ;  /* 0xff80000048157808 */ /* 0x000fc60006000000 */
[----:B------:R-:W-:Y:S08]  /*1e40*/  HMMA.16816.F32 R64, R100, R94, R64 ;  /* 0x0000005e6440723c */ /* 0x000ff00000001840 */
[-C--:B------:R-:W-:Y:S08]  /*1e50*/  HMMA.16816.F32 R48, R24, R18.reuse, R48 ;  /* 0x000000121830723c */ /* 0x080ff00000001830 */
[----:B------:R-:W-:Y:S01]  /*1e60*/  HMMA.16816.F32 R52, R12, R18, R52 ;  /* 0x000000120c34723c */ /* 0x000fe20000001834 */
[----:B------:R-:W-:-:S05]  /*1e70*/  VIADD R18, R16, 0x1 ;  /* 0x0000000110127836 */ /* 0x000fca0000000000 */
[C---:B------:R-:W-:Y:S02]  /*1e80*/  ISETP.GE.AND P0, PT, R18.reuse, R2, PT ;  /* 0x000000021200720c */ /* 0x040fe40003f06270 */
[----:B------:R-:W-:Y:S01]  /*1e90*/  HMMA.16816.F32 R40, R100, R86, R40 ;  /* 0x000000566428723c */ /* 0x000fe20000001828 */
[C---:B------:R-:W-:Y:S02]  /*1ea0*/  ISETP.GE.AND P3, PT, R18.reuse, R223, PT ;  /* 0x000000df1200720c */ /* 0x040fe40003f66270 */
[C---:B------:R-:W-:Y:S02]  /*1eb0*/  ISETP.GE.AND P5, PT, R18.reuse, R169, PT ;  /* 0x000000a91200720c */ /* 0x040fe40003fa6270 */
[----:B------:R-:W-:-:S03]  /*1ec0*/  ISETP.GE.AND P2, PT, R18, R164, PT ;  /* 0x000000a41200720c */ /* 0x000fc60003f46270 */
[----:B------:R-:W-:Y:S01]  /*1ed0*/  HMMA.16816.F32 R36, R100, R80, R36 ;  /* 0x000000506424723c */ /* 0x000fe20000001824 */
[----:B------:R-:W-:-:S07]  /*1ee0*/  FSEL R73, R73, -INF , !P2 ;  /* 0xff80000049497808 */ /* 0x000fce0005000000 */
[----:B------:R-:W-:Y:S08]  /*1ef0*/  HMMA.16816.F32 R28, R100, R82, R28 ;  /* 0x00000052641c723c */ /* 0x000ff0000000181c */
[-C--:B--2---:R-:W-:Y:S08]  /*1f00*/  HMMA.16816.F32 R44, R24, R8.reuse, R44 ;  /* 0x00000008182c723c */ /* 0x084ff0000000182c */
[----:B------:R-:W-:Y:S01]  /*1f10*/  HMMA.16816.F32 R116, R12, R8, R116 ;  /* 0x000000080c74723c */ /* 0x000fe20000001874 */
[----:B------:R-:W-:-:S02]  /*1f20*/  VIADD R9, R16, 0x8 ;  /* 0x0000000810097836 */ /* 0x000fc40000000000 */
[----:B------:R-:W-:-:S03]  /*1f30*/  VIADD R8, R16, 0x9 ;  /* 0x0000000910087836 */ /* 0x000fc60000000000 */
[----:B------:R-:W-:Y:S02]  /*1f40*/  ISETP.GE.AND P4, PT, R9, R164, PT ;  /* 0x000000a40900720c */ /* 0x000fe40003f86270 */
[C---:B------:R-:W-:Y:S01]  /*1f50*/  HMMA.16816.F32 R108, R96.reuse, R80, R108 ;  /* 0x00000050606c723c */ /* 0x040fe2000000186c */
[----:B------:R-:W-:Y:S02]  /*1f60*/  FSEL R80, R74, -INF , !P1 ;  /* 0xff8000004a507808 */ /* 0x000fe40004800000 */
[----:B------:R-:W-:Y:S02]  /*1f70*/  FSEL R74, R75, -INF , !P0 ;  /* 0xff8000004b4a7808 */ /* 0x000fe40004000000 */
[----:B------:R-:W-:Y:S02]  /*1f80*/  ISETP.GE.AND P0, PT, R9, R2, PT ;  /* 0x000000020900720c */ /* 0x000fe40003f06270 */
[----:B------:R-:W-:Y:S01]  /*1f90*/  ISETP.GE.AND P1, PT, R8, R164, PT ;  /* 0x000000a40800720c */ /* 0x000fe20003f26270 */
[----:B------:R-:W-:Y:S01]  /*1fa0*/  HMMA.16816.F32 R112, R96, R86, R112 ;  /* 0x000000566070723c */ /* 0x000fe20000001870 */
[----:B------:R-:W-:-:S02]  /*1fb0*/  FSEL R72, R70, -INF , !P0 ;  /* 0xff80000046487808 */ /* 0x000fc40004000000 */
[----:B------:R-:W-:Y:S02]  /*1fc0*/  ISETP.GE.AND P0, PT, R8, R2, PT ;  /* 0x000000020800720c */ /* 0x000fe40003f06270 */
[----:B------:R-:W-:Y:S02]  /*1fd0*/  FSEL R69, R69, -INF , !P1 ;  /* 0xff80000045457808 */ /* 0x000fe40004800000 */
[----:B------:R-:W-:Y:S01]  /*1fe0*/  FSEL R70, R71, -INF , !P0 ;  /* 0xff80000047467808 */ /* 0x000fe20004000000 */
[----:B------:R-:W-:Y:S01]  /*1ff0*/  HMMA.16816.F32 R64, R24, R22, R64 ;  /* 0x000000161840723c */ /* 0x000fe20000001840 */
[C---:B------:R-:W-:Y:S01]  /*2000*/  VIADD R71, R16.reuse, 0x10 ;  /* 0x0000001010477836 */ /* 0x040fe20000000000 */
[C---:B------:R-:W-:Y:S02]  /*2010*/  ISETP.GE.AND P0, PT, R16.reuse, R169, PT ;  /* 0x000000a91000720c */ /* 0x040fe40003f06270 */
[----:B------:R-:W-:Y:S02]  /*2020*/  ISETP.GE.AND P1, PT, R16, R223, PT ;  /* 0x000000df1000720c */ /* 0x000fe40003f26270 */
[----:B------:R-:W-:-:S02]  /*2030*/  FSEL R19, R78, -INF , !P0 ;  /* 0xff8000004e137808 */ /* 0x000fc40004000000 */
[C---:B------:R-:W-:Y:S01]  /*2040*/  HMMA.16816.F32 R40, R24.reuse, R10, R40 ;  /* 0x0000000a1828723c */ /* 0x040fe20000001828 */
[----:B------:R-:W-:Y:S02]  /*2050*/  ISETP.GE.AND P0, PT, R71, R2, PT ;  /* 0x000000024700720c */ /* 0x000fe40003f06270 */
[----:B------:R-:W-:Y:S02]  /*2060*/  ISETP.GE.AND P2, PT, R9, R223, PT ;  /* 0x000000df0900720c */ /* 0x000fe40003f46270 */
[----:B------:R-:W-:Y:S01]  /*2070*/  FSEL R18, R58, -INF , !P0 ;  /* 0xff8000003a127808 */ /* 0x000fe20004000000 */
[----:B------:R-:W-:Y:S01]  /*2080*/  VIADD R58, R16, 0x19 ;  /* 0x00000019103a7836 */ /* 0x000fe20000000000 */
[----:B------:R-:W-:Y:S01]  /*2090*/  FSEL R76, R76, -INF , !P1 ;  /* 0xff8000004c4c7808 */ /* 0x000fe20004800000 */
[----:B------:R-:W-:Y:S01]  /*20a0*/  HMMA.16816.F32 R36, R24, R4, R36 ;  /* 0x000000041824723c */ /* 0x000fe20000001824 */
[----:B------:R-:W-:Y:S01]  /*20b0*/  BAR.SYNC.DEFER_BLOCKING 0x0 ;  /* 0x0000000000007b1d */ /* 0x000fe20000010000 */
[----:B------:R-:W-:-:S02]  /*20c0*/  ISETP.GE.AND P1, PT, R71, R164, PT ;  /* 0x000000a44700720c */ /* 0x000fc40003f26270 */
[----:B------:R-:W-:Y:S02]  /*20d0*/  FSEL R23, R68, -INF , !P4 ;  /* 0xff80000044177808 */ /* 0x000fe40006000000 */
[----:B------:R-:W-:Y:S02]  /*20e0*/  ISETP.GE.AND P4, PT, R9, R169, PT ;  /* 0x000000a90900720c */ /* 0x000fe40003f86270 */
[----:B------:R-:W-:Y:S01]  /*20f0*/  HMMA.16816.F32 R28, R24, R6, R28 ;  /* 0x00000006181c723c */ /* 0x000fe2000000181c */
[----:B------:R-:W-:Y:S01]  /*2100*/  VIADD R25, R16, 0x11 ;  /* 0x0000001110197836 */ /* 0x000fe20000000000 */
[----:B------:R-:W-:Y:S01]  /*2110*/  FSEL R64, R64, -INF , !P2 ;  /* 0xff80000040407808 */ /* 0x000fe20005000000 */
[----:B------:R-:W-:Y:S01]  /*2120*/  VIADD R27, R16, 0x21 ;  /* 0x00000021101b7836 */ /* 0x000fe20000000000 */
[----:B------:R-:W-:Y:S01]  /*2130*/  FSEL R9, R56, -INF , !P1 ;  /* 0xff80000038097808 */ /* 0x000fe20004800000 */
[----:B------:R-:W-:Y:S01]  /*2140*/  VIADD R56, R16, 0x20 ;  /* 0x0000002010387836 */ /* 0x000fe20000000000 */
[----:B------:R-:W-:-:S02]  /*2150*/  ISETP.GE.AND P0, PT, R25, R2, PT ;  /* 0x000000021900720c */ /* 0x000fc40003f06270 */
[----:B------:R-:W-:Y:S01]  /*2160*/  HMMA.16816.F32 R104, R128, R122, R104 ;  /* 0x0000007a8068723c */ /* 0x000fe20000001868 */
[-C--:B------:R-:W-:Y:S02]  /*2170*/  ISETP.GE.AND P2, PT, R71, R223.reuse, PT ;  /* 0x000000df4700720c */ /* 0x080fe40003f46270 */
[----:B------:R-:W-:Y:S01]  /*2180*/  FSEL R20, R59, -INF , !P0 ;  /* 0xff8000003b147808 */ /* 0x000fe20004000000 */
[----:B------:R-:W-:Y:S01]  /*2190*/  VIADD R59, R16, 0x18 ;  /* 0x00000018103b7836 */ /* 0x000fe20000000000 */
[-C--:B------:R-:W-:Y:S02]  /*21a0*/  ISETP.GE.AND P0, PT, R25, R223.reuse, PT ;  /* 0x000000df1900720c */ /* 0x080fe40003f06270 */
[-C--:B------:R-:W-:Y:S01]  /*21b0*/  ISETP.GE.AND P1, PT, R8, R223.reuse, PT ;  /* 0x000000df0800720c */ /* 0x080fe20003f26270 */
[----:B------:R-:W-:Y:S01]  /*21c0*/  HMMA.16816.F32 R112, R12, R10, R112 ;  /* 0x0000000a0c70723c */ /* 0x000fe20000001870 */
[----:B------:R-:W-:Y:S02]  /*21d0*/  FSEL R10, R61, -INF , !P0 ;  /* 0xff8000003d0a7808 */ /* 0x000fe40004000000 */
[----:B------:R-:W-:-:S02]  /*21e0*/  ISETP.GE.AND P0, PT, R58, R223, PT ;  /* 0x000000df3a00720c */ /* 0x000fc40003f06270 */
[----:B------:R-:W-:Y:S02]  /*21f0*/  FSEL R68, R77, -INF , !P3 ;  /* 0xff8000004d447808 */ /* 0x000fe40005800000 */
[----:B------:R-:W-:Y:S01]  /*2200*/  ISETP.GE.AND P3, PT, R25, R164, PT ;  /* 0x000000a41900720c */ /* 0x000fe20003f66270 */
[----:B------:R-:W-:Y:S01]  /*2210*/  HMMA.16816.F32 R108, R12, R4, R108 ;  /* 0x000000040c6c723c */ /* 0x000fe2000000186c */
[----:B------:R-:W-:Y:S01]  /*2220*/  FSEL R24, R60, -INF , !P2 ;  /* 0xff8000003c187808 */ /* 0x000fe20005000000 */
[C---:B------:R-:W-:Y:S01]  /*2230*/  VIADD R5, R16.reuse, 0x29 ;  /* 0x0000002910057836 */ /* 0x040fe20000000000 */
[----:B------:R-:W-:Y:S01]  /*2240*/  FSEL R26, R65, -INF , !P1 ;  /* 0xff800000411a7808 */ /* 0x000fe20004800000 */
[----:B------:R-:W-:Y:S01]  /*2250*/  VIADD R4, R16, 0x28 ;  /* 0x0000002810047836 */ /* 0x000fe20000000000 */
[----:B------:R-:W-:Y:S02]  /*2260*/  FSEL R60, R49, -INF , !P0 ;  /* 0xff800000313c7808 */ /* 0x000fe40004000000 */
[-C--:B------:R-:W-:Y:S01]  /*2270*/  ISETP.GE.AND P1, PT, R59, R223.reuse, PT ;  /* 0x000000df3b00720c */ /* 0x080fe20003f26270 */
[----:B------:R-:W-:Y:S01]  /*2280*/  HMMA.16816.F32 R104, R96, R82, R104 ;  /* 0x000000526068723c */ /* 0x000fe20000001868 */
[----:B------:R-:W-:-:S02]  /*2290*/  ISETP.GE.AND P0, PT, R27, R223, PT ;  /* 0x000000df1b00720c */ /* 0x000fc40003f06270 */
[----:B------:R-:W-:Y:S02]  /*22a0*/  FSEL R57, R57, -INF , !P3 ;  /* 0xff80000039397808 */ /* 0x000fe40005800000 */
[----:B------:R-:W-:Y:S02]  /*22b0*/  ISETP.GE.AND P3, PT, R8, R169, PT ;  /* 0x000000a90800720c */ /* 0x000fe40003f66270 */
[----:B------:R-:W-:Y:S01]  /*22c0*/  FSEL R8, R48, -INF , !P1 ;  /* 0xff80000030087808 */ /* 0x000fe20004800000 */
[----:B------:R-:W-:Y:S01]  /*22d0*/  VIADD R48, R16, 0x31 ;  /* 0x0000003110307836 */ /* 0x000fe20000000000 */
[----:B------:R-:W-:Y:S02]  /*22e0*/  FSEL R204, R45, -INF , !P0 ;  /* 0xff8000002dcc7808 */ /* 0x000fe40004000000 */
[-C--:B------:R-:W-:Y:S02]  /*22f0*/  ISETP.GE.AND P1, PT, R56, R223.reuse, PT ;  /* 0x000000df3800720c */ /* 0x080fe40003f26270 */
[----:B------:R-:W-:-:S02]  /*2300*/  ISETP.GE.AND P0, PT, R5, R223, PT ;  /* 0x000000df0500720c */ /* 0x000fc40003f06270 */
[----:B------:R-:W-:Y:S01]  /*2310*/  FSEL R174, R44, -INF , !P1 ;  /* 0xff8000002cae7808 */ /* 0x000fe20004800000 */
[----:B------:R-:W-:Y:S01]  /*2320*/  VIADD R44, R16, 0x38 ;  /* 0x00000038102c7836 */ /* 0x000fe20000000000 */
[----:B------:R-:W-:Y:S02]  /*2330*/  FSEL R200, R41, -INF , !P0 ;  /* 0xff80000029c87808 */ /* 0x000fe40004000000 */
[-C--:B------:R-:W-:Y:S01]  /*2340*/  ISETP.GE.AND P1, PT, R4, R223.reuse, PT ;  /* 0x000000df0400720c */ /* 0x080fe20003f26270 */
[----:B------:R-:W-:Y:S01]  /*2350*/  HMMA.16816.F32 R104, R12, R6, R104 ;  /* 0x000000060c68723c */ /* 0x000fe20000001868 */
[----:B------:R-:W-:Y:S02]  /*2360*/  ISETP.GE.AND P0, PT, R48, R223, PT ;  /* 0x000000df3000720c */ /* 0x000fe40003f06270 */
[----:B------:R-:W-:Y:S01]  /*2370*/  FSEL R202, R40, -INF , !P1 ;  /* 0xff80000028ca7808 */ /* 0x000fe20004800000 */
[----:B------:R-:W-:Y:S01]  /*2380*/  VIADD R40, R16, 0x39 ;  /* 0x0000003910287836 */ /* 0x000fe20000000000 */
[----:B------:R-:W-:-:S02]  /*2390*/  FSEL R180, R37, -INF , !P0 ;  /* 0xff80000025b47808 */ /* 0x000fc40004000000 */
[-C--:B------:R-:W-:Y:S02]  /*23a0*/  ISETP.GE.AND P0, PT, R58, R164.reuse, PT ;  /* 0x000000a43a00720c */ /* 0x080fe40003f06270 */
[-C--:B------:R-:W-:Y:S02]  /*23b0*/  ISETP.GE.AND P1, PT, R35, R223.reuse, PT ;  /* 0x000000df2300720c */ /* 0x080fe40003f26270 */
[----:B------:R-:W-:Y:S02]  /*23c0*/  FSEL R11, R53, -INF , !P0 ;  /* 0xff800000350b7808 */ /* 0x000fe40004000000 */
[----:B------:R-:W-:Y:S02]  /*23d0*/  ISETP.GE.AND P0, PT, R40, R223, PT ;  /* 0x000000df2800720c */ /* 0x000fe40003f06270 */
[----:B------:R-:W-:Y:S02]  /*23e0*/  FSEL R192, R36, -INF , !P1 ;  /* 0xff80000024c07808 */ /* 0x000fe40004800000 */
[----:B------:R-:W-:-:S02]  /*23f0*/  ISETP.GE.AND P1, PT, R59, R164, PT ;  /* 0x000000a43b00720c */ /* 0x000fc40003f26270 */
[----:B------:R-:W-:Y:S02]  /*2400*/  FSEL R172, R29, -INF , !P0 ;  /* 0xff8000001dac7808 */ /* 0x000fe40004000000 */
[----:B------:R-:W-:Y:S02]  /*2410*/  ISETP.GE.AND P0, PT, R27, R164, PT ;  /* 0x000000a41b00720c */ /* 0x000fe40003f06270 */
[-C--:B------:R-:W-:Y:S02]  /*2420*/  ISETP.GE.AND P2, PT, R59, R2.reuse, PT ;  /* 0x000000023b00720c */ /* 0x080fe40003f46270 */
[----:B------:R-:W-:Y:S02]  /*2430*/  FSEL R17, R52, -INF , !P1 ;  /* 0xff80000034117808 */ /* 0x000fe40004800000 */
[----:B------:R-:W-:Y:S02]  /*2440*/  ISETP.GE.AND P1, PT, R58, R2, PT ;  /* 0x000000023a00720c */ /* 0x000fe40003f26270 */
[----:B------:R-:W-:-:S02]  /*2450*/  FSEL R177, R117, -INF , !P0 ;  /* 0xff80000075b17808 */ /* 0x000fc40004000000 */
[----:B------:R-:W-:Y:S02]  /*2460*/  FSEL R22, R54, -INF , !P2 ;  /* 0xff80000036167808 */ /* 0x000fe40005000000 */
[----:B------:R-:W-:Y:S02]  /*2470*/  ISETP.GE.AND P0, PT, R4, R164, PT ;  /* 0x000000a40400720c */ /* 0x000fe40003f06270 */
[----:B------:R-:W-:Y:S02]  /*2480*/  ISETP.GE.AND P2, PT, R44, R223, PT ;  /* 0x000000df2c00720c */ /* 0x000fe40003f46270 */
[----:B------:R-:W-:Y:S02]  /*2490*/  FSEL R16, R55, -INF , !P1 ;  /* 0xff80000037107808 */ /* 0x000fe40004800000 */
[----:B------:R-:W-:Y:S02]  /*24a0*/  ISETP.GE.AND P1, PT, R56, R2, PT ;  /* 0x000000023800720c */ /* 0x000fe40003f26270 */
[----:B------:R-:W-:-:S02]  /*24b0*/  FMNMX3.FTZ R7, R76, R68, R64, !PT ;  /* 0x000000444c077276 */ /* 0x000fc40007810040 */
[----:B------:R-:W-:Y:S02]  /*24c0*/  FMNMX3.FTZ R6, R21, R73, R23, !PT ;  /* 0x0000004915067276 */ /* 0x000fe40007810017 */
[----:B------:R-:W-:Y:S02]  /*24d0*/  FSEL R191, R112, -INF , !P0 ;  /* 0xff80000070bf7808 */ /* 0x000fe40004000000 */
[----:B------:R-:W-:Y:S02]  /*24e0*/  FSEL R178, R28, -INF , !P2 ;  /* 0xff8000001cb27808 */ /* 0x000fe40005000000 */
[-C--:B------:R-:W-:Y:S02]  /*24f0*/  ISETP.GE.AND P0, PT, R35, R164.reuse, PT ;  /* 0x000000a42300720c */ /* 0x080fe40003f06270 */
[----:B------:R-:W-:Y:S02]  /*2500*/  ISETP.GE.AND P2, PT, R56, R164, PT ;  /* 0x000000a43800720c */ /* 0x000fe40003f46270 */
[----:B------:R-:W-:-:S02]  /*2510*/  FSEL R190, R118, -INF , !P1 ;  /* 0xff80000076be7808 */ /* 0x000fc40004800000 */
[----:B------:R-:W-:Y:S02]  /*2520*/  FMNMX3.FTZ R7, R7, R26, R24, !PT ;  /* 0x0000001a07077276 */ /* 0x000fe40007810018 */
[----:B------:R-:W-:Y:S02]  /*2530*/  FMNMX3.FTZ R6, R6, R69, R9, !PT ;  /* 0x0000004506067276 */ /* 0x000fe40007810009 */
[----:B------:R-:W-:Y:S02]  /*2540*/  ISETP.GE.AND P1, PT, R27, R2, PT ;  /* 0x000000021b00720c */ /* 0x000fe40003f26270 */
[----:B------:R-:W-:Y:S02]  /*2550*/  FSEL R193, R108, -INF , !P0 ;  /* 0xff8000006cc17808 */ /* 0x000fe40004000000 */
[----:B------:R-:W-:Y:S02]  /*2560*/  FSEL R181, R116, -INF , !P2 ;  /* 0xff80000074b57808 */ /* 0x000fe40005000000 */
[----:B------:R-:W-:-:S02]  /*2570*/  FMNMX3.FTZ R7, R7, R10, R8, !PT ;  /* 0x0000000a07077276 */ /* 0x000fc40007810008 */
[----:B------:R-:W-:Y:S02]  /*2580*/  FMNMX3.FTZ R6, R6, R57, R17, !PT ;  /* 0x0000003906067276 */ /* 0x000fe40007810011 */
[-C--:B------:R-:W-:Y:S02]  /*2590*/  ISETP.GE.AND P0, PT, R44, R164.reuse, PT ;  /* 0x000000a42c00720c */ /* 0x080fe40003f06270 */
[----:B------:R-:W-:Y:S02]  /*25a0*/  FSEL R208, R119, -INF , !P1 ;  /* 0xff80000077d07808 */ /* 0x000fe40004800000 */
[----:B------:R-:W-:Y:S02]  /*25b0*/  ISETP.GE.AND P1, PT, R5, R164, PT ;  /* 0x000000a40500720c */ /* 0x000fe40003f26270 */
[----:B------:R-:W-:Y:S02]  /*25c0*/  FMNMX3.FTZ R7, R7, R60, R174, !PT ;  /* 0x0000003c07077276 */ /* 0x000fe400078100ae */
[----:B------:R-:W-:-:S02]  /*25d0*/  FMNMX3.FTZ R6, R6, R11, R181, !PT ;  /* 0x0000000b06067276 */ /* 0x000fc400078100b5 */
[----:B------:R-:W-:Y:S02]  /*25e0*/  FSEL R189, R104, -INF , !P0 ;  /* 0xff80000068bd7808 */ /* 0x000fe40004000000 */
[----:B------:R-:W-:Y:S02]  /*25f0*/  ISETP.NE.AND P0, PT, R0, 0x1, PT ;  /* 0x000000010000780c */ /* 0x000fe40003f05270 */
[----:B------:R-:W-:Y:S02]  /*2600*/  FSEL R185, R113, -INF , !P1 ;  /* 0xff80000071b97808 */ /* 0x000fe40004800000 */
[----:B------:R-:W-:Y:S02]  /*2610*/  ISETP.GE.AND P1, PT, R48, R164, PT ;  /* 0x000000a43000720c */ /* 0x000fe40003f26270 */
[----:B------:R-:W-:Y:S02]  /*2620*/  FMNMX3.FTZ R7, R7, R204, R202, !PT ;  /* 0x000000cc07077276 */ /* 0x000fe400078100ca */
[----:B------:R-:W-:-:S02]  /*2630*/  FMNMX3.FTZ R6, R6, R177, R191, !PT ;  /* 0x000000b106067276 */ /* 0x000fc400078100bf */
[----:B------:R-:W-:Y:S02]  /*2640*/  FSEL R194, R109, -INF , !P1 ;  /* 0xff8000006dc27808 */ /* 0x000fe40004800000 */
[----:B------:R-:W-:Y:S02]  /*2650*/  ISETP.GE.AND P1, PT, R40, R164, PT ;  /* 0x000000a42800720c */ /* 0x000fe40003f26270 */
[----:B------:R-:W-:Y:S02]  /*2660*/  FMNMX3.FTZ R7, R7, R200, R192, !PT ;  /* 0x000000c807077276 */ /* 0x000fe400078100c0 */
[----:B------:R-:W-:Y:S02]  /*2670*/  FMNMX3.FTZ R6, R6, R185, R193, !PT ;  /* 0x000000b906067276 */ /* 0x000fe400078100c1 */
[----:B------:R-:W-:Y:S02]  /*2680*/  FSEL R187, R105, -INF , !P1 ;  /* 0xff80000069bb7808 */ /* 0x000fe40004800000 */
[----:B------:R-:W-:-:S02]  /*2690*/  FMNMX3.FTZ R7, R7, R180, R178, !PT ;  /* 0x000000b407077276 */ /* 0x000fc400078100b2 */
[----:B------:R-:W-:Y:S02]  /*26a0*/  FMNMX3.FTZ R6, R6, R194, R189, !PT ;  /* 0x000000c206067276 */ /* 0x000fe400078100bd */
[----:B------:R-:W-:Y:S02]  /*26b0*/  ISETP.GE.AND P2, PT, R71, R169, PT ;  /* 0x000000a94700720c */ /* 0x000fe40003f46270 */
[----:B------:R-:W-:Y:S02]  /*26c0*/  ISETP.GE.AND P1, PT, R4, R2, PT ;  /* 0x000000020400720c */ /* 0x000fe40003f26270 */
[----:B------:R-:W-:Y:S02]  /*26d0*/  FMNMX3.FTZ R15, R80, R74, R72, !PT ;  /* 0x0000004a500f7276 */ /* 0x000fe40007810048 */
[----:B------:R-:W-:Y:S02]  /*26e0*/  FMNMX.FTZ R14, R172, R7, !PT ;  /* 0x00000007ac0e7209 */ /* 0x000fe40007810000 */
[----:B------:R-:W-:Y:S01]  /*26f0*/  FMNMX.FTZ R13, R187, R6, !PT ;  /* 0x00000006bb0d7209 */ /* 0x000fe20007810000 */
[----:B------:R-:W-:Y:S06]  /*2700*/  @!P0 BRA `(.L_x_8) ;  /* 0x0000000000508947 */ /* 0x000fec0003800000 */
[----:B------:R-:W-:-:S04]  /*2710*/  VIADD R36, R0, 0xfffffffe ;  /* 0xfffffffe00247836 */ /* 0x000fc80000000000 */
[C---:B------:R-:W-:Y:S02]  /*2720*/  IMAD R7, R36.reuse, UR20, RZ ;  /* 0x0000001424077c24 */ /* 0x040fe4000f8e02ff */
[----:B------:R-:W-:-:S04]  /*2730*/  IMAD.WIDE.U32 R36, R36, UR21, RZ ;  /* 0x0000001524247c25 */ /* 0x000fc8000f8e00ff */
[----:B------:R-:W-:Y:S01]  /*2740*/  IMAD.IADD R6, R37, 0x1, R7 ;  /* 0x0000000125067824 */ /* 0x000fe200078e0207 */
[----:B------:R-:W-:-:S04]  /*2750*/  LEA R28, P0, R36, R220, 0x1 ;  /* 0x000000dc241c7211 */ /* 0x000fc800078008ff */
[C---:B------:R-:W-:Y:S02]  /*2760*/  LEA.HI.X R29, R36.reuse, R219, R6, 0x1, P0 ;  /* 0x000000db241d7211 */ /* 0x040fe400000f0c06 */
[----:B------:R-:W-:-:S03]  /*2770*/  IADD3 R7, P0, PT, R36, UR14, RZ ;  /* 0x0000000e24077c10 */ /* 0x000fc6000ff1e0ff */
[----:B------:R-:W-:Y:S01]  /*2780*/  @!PT LDS RZ, [RZ] ;  /* 0x00000000fffff984 */ /* 0x000fe20000000800 */
[----:B------:R-:W-:Y:S01]  /*2790*/  @!PT LDS RZ, [RZ] ;  /* 0x00000000fffff984 */ /* 0x000fe20000000800 */
[----:B------:R-:W-:Y:S01]  /*27a0*/  @!PT LDS RZ, [RZ] ;  /* 0x00000000fffff984 */ /* 0x000fe20000000800 */
[----:B------:R1:W-:Y:S01]  /*27b0*/  LDGSTS.E.BYPASS.LTC128B.128 [R221+0x6000], desc[UR26][R28.64] ;  /* 0x060000001cdd7fae */ /* 0x0003e2000b981a1a */
[----:B------:R-:W-:Y:S02]  /*27c0*/  IADD3.X R6, PT, PT, R6, UR6, RZ, P0, !PT ;  /* 0x0000000606067c10 */ /* 0x000fe400087fe4ff */
[C---:B------:R-:W-:Y:S01]  /*27d0*/  LEA R36, P0, R7.reuse, R220, 0x1 ;  /* 0x000000dc07247211 */ /* 0x040fe200078008ff */
[----:B------:R1:W-:Y:S03]  /*27e0*/  LDGSTS.E.BYPASS.LTC128B.128 [R221+0x7000], desc[UR26][R28.64+0x40] ;  /* 0x070000401cdd7fae */ /* 0x0003e6000b981a1a */
[----:B------:R-:W-:Y:S01]  /*27f0*/  LEA.HI.X R37, R7, R219, R6, 0x1, P0 ;  /* 0x000000db07257211 */ /* 0x000fe200000f0c06 */
[----:B------:R1:W-:Y:S04]  /*2800*/  LDGSTS.E.BYPASS.LTC128B.128 [R221+0x8000], desc[UR26][R28.64+0x80] ;  /* 0x080000801cdd7fae */ /* 0x0003e8000b981a1a */
[----:B------:R1:W-:Y:S04]  /*2810*/  LDGSTS.E.BYPASS.LTC128B.128 [R221+0x6800], desc[UR26][R36.64] ;  /* 0x0680000024dd7fae */ /* 0x0003e8000b981a1a */
[----:B------:R1:W-:Y:S04]  /*2820*/  LDGSTS.E.BYPASS.LTC128B.128 [R221+0x7800], desc[UR26][R36.64+0x40] ;  /* 0x0780004024dd7fae */ /* 0x0003e8000b981a1a */
[----:B------:R1:W-:Y:S04]  /*2830*/  LDGSTS.E.BYPASS.LTC128B.128 [R221+0x8800], desc[UR26][R36.64+0x80] ;  /* 0x0880008024dd7fae */ /* 0x0003e8000b981a1a */
[----:B------:R-:W0:Y:S02]  /*2840*/  LDGDEPBAR ;  /* 0x00000000000079af */ /* 0x000e240000000000 */
.L_x_8:
[----:B------:R-:W-:Y:S01]  /*2850*/  FMNMX3.FTZ R15, R15, R70, R18, !PT ;  /* 0x000000460f0f7276 */ /* 0x000fe20007810012 */
[----:B------:R-:W2:Y:S01]  /*2860*/  SHFL.BFLY PT, R6, R13, 0x2, 0x1f ;  /* 0x0c401f000d067f89 */ /* 0x000ea200000e0000 */
[----:B------:R-:W-:Y:S01]  /*2870*/  FSEL R206, R114, -INF , !P1 ;  /* 0xff80000072ce7808 */ /* 0x000fe20004800000 */
[----:B------:R-:W3:Y:S01]  /*2880*/  LDCU UR5, c[0x0][0x45c] ;  /* 0x00008b80ff0577ac */ /* 0x000ee20008000800 */
[----:B------:R-:W-:Y:S01]  /*2890*/  FMNMX3.FTZ R15, R15, R20, R22, !PT ;  /* 0x000000140f0f7276 */ /* 0x000fe20007810016 */
[----:B------:R-:W-:Y:S01]  /*28a0*/  SHFL.BFLY PT, R7, R14, 0x2, 0x1f ;  /* 0x0c401f000e077f89 */ /* 0x000fe200000e0000 */
[-C--:B------:R-:W-:Y:S02]  /*28b0*/  ISETP.GE.AND P0, PT, R5, R2.reuse, PT ;  /* 0x000000020500720c */ /* 0x080fe40003f06270 */
[----:B------:R-:W-:Y:S02]  /*28c0*/  ISETP.GE.AND P1, PT, R35, R2, PT ;  /* 0x000000022300720c */ /* 0x000fe40003f26270 */
[----:B------:R-:W-:-:S02]  /*28d0*/  FMNMX3.FTZ R15, R15, R16, R190, !PT ;  /* 0x000000100f0f7276 */ /* 0x000fc400078100be */
[----:B------:R-:W-:Y:S02]  /*28e0*/  FSEL R196, R115, -INF , !P0 ;  /* 0xff80000073c47808 */ /* 0x000fe40004000000 */
[----:B------:R-:W-:Y:S02]  /*28f0*/  FSEL R188, R110, -INF , !P1 ;  /* 0xff8000006ebc7808 */ /* 0x000fe40004800000 */
[-C--:B------:R-:W-:Y:S02]  /*2900*/  ISETP.GE.AND P0, PT, R48, R2.reuse, PT ;  /* 0x000000023000720c */ /* 0x080fe40003f06270 */
[----:B------:R-:W-:Y:S02]  /*2910*/  ISETP.GE.AND P1, PT, R44, R2, PT ;  /* 0x000000022c00720c */ /* 0x000fe40003f26270 */
[----:B------:R-:W-:Y:S02]  /*2920*/  FMNMX3.FTZ R15, R15, R208, R206, !PT ;  /* 0x000000d00f0f7276 */ /* 0x000fe400078100ce */
[----:B------:R-:W-:-:S02]  /*2930*/  FSEL R186, R111, -INF , !P0 ;  /* 0xff8000006fba7808 */ /* 0x000fc40004000000 */
[----:B------:R-:W-:Y:S02]  /*2940*/  FSEL R182, R106, -INF , !P1 ;  /* 0xff8000006ab67808 */ /* 0x000fe40004800000 */
[----:B------:R-:W-:Y:S02]  /*2950*/  FMNMX3.FTZ R15, R15, R196, R188, !PT ;  /* 0x000000c40f0f7276 */ /* 0x000fe400078100bc */
[----:B------:R-:W-:Y:S02]  /*2960*/  ISETP.GE.AND P0, PT, R40, R2, PT ;  /* 0x000000022800720c */ /* 0x000fe40003f06270 */
[----:B------:R-:W-:Y:S02]  /*2970*/  FMNMX3.FTZ R12, R15, R186, R182, !PT ;  /* 0x000000ba0f0c7276 */ /* 0x000fe400078100b6 */
[----:B------:R-:W-:Y:S02]  /*2980*/  FSEL R79, R79, -INF , !P5 ;  /* 0xff8000004f4f7808 */ /* 0x000fe40006800000 */
[----:B------:R-:W-:-:S02]  /*2990*/  FSEL R15, R66, -INF , !P4 ;  /* 0xff800000420f7808 */ /* 0x000fc40006000000 */
[----:B------:R-:W-:Y:S02]  /*29a0*/  FSEL R197, R62, -INF , !P2 ;  /* 0xff8000003ec57808 */ /* 0x000fe40005000000 */
[----:B------:R-:W-:Y:S02]  /*29b0*/  FSEL R179, R107, -INF , !P0 ;  /* 0xff8000006bb37808 */ /* 0x000fe40004000000 */
[----:B--2---:R-:W-:Y:S02]  /*29c0*/  FMNMX.FTZ R6, R13, R6, !PT ;  /* 0x000000060d067209 */ /* 0x004fe40007810000 */
[-C--:B------:R-:W-:Y:S02]  /*29d0*/  ISETP.GE.AND P2, PT, R4, R169.reuse, PT ;  /* 0x000000a90400720c */ /* 0x080fe40003f46270 */
[-C--:B------:R-:W-:Y:S02]  /*29e0*/  ISETP.GE.AND P1, PT, R25, R169.reuse, PT ;  /* 0x000000a91900720c */ /* 0x080fe40003f26270 */
[----:B------:R-:W-:-:S02]  /*29f0*/  ISETP.GE.AND P0, PT, R59, R169, PT ;  /* 0x000000a93b00720c */ /* 0x000fc40003f06270 */
[----:B------:R-:W-:Y:S02]  /*2a00*/  FSEL R13, R67, -INF , !P3 ;  /* 0xff800000430d7808 */ /* 0x000fe40005800000 */
[----:B------:R-:W-:Y:S02]  /*2a10*/  FMNMX3.FTZ R4, R19, R79, R15, !PT ;  /* 0x0000004f13047276 */ /* 0x000fe4000781000f */
[-C--:B------:R-:W-:Y:S02]  /*2a20*/  ISETP.GE.AND P5, PT, R58, R169.reuse, PT ;  /* 0x000000a93a00720c */ /* 0x080fe40003fa6270 */
[----:B------:R-:W-:Y:S02]  /*2a30*/  ISETP.GE.AND P4, PT, R56, R169, PT ;  /* 0x000000a93800720c */ /* 0x000fe40003f86270 */
[----:B------:R-:W-:Y:S02]  /*2a40*/  FSEL R59, R63, -INF , !P1 ;  /* 0xff8000003f3b7808 */ /* 0x000fe40004800000 */
[----:B------:R-:W-:-:S02]  /*2a50*/  FSEL R61, R50, -INF , !P0 ;  /* 0xff800000323d7808 */ /* 0x000fc40004000000 */
[----:B------:R-:W-:Y:S02]  /*2a60*/  FMNMX3.FTZ R4, R4, R13, R197, !PT ;  /* 0x0000000d04047276 */ /* 0x000fe400078100c5 */
[----:B------:R-:W-:Y:S02]  /*2a70*/  ISETP.GE.AND P3, PT, R27, R169, PT ;  /* 0x000000a91b00720c */ /* 0x000fe40003f66270 */
[----:B------:R-:W-:Y:S01]  /*2a80*/  FSEL R195, R51, -INF , !P5 ;  /* 0xff80000033c37808 */ /* 0x000fe20006800000 */
[----:B------:R-:W2:Y:S01]  /*2a90*/  SHFL.BFLY PT, R27, R6, 0x1, 0x1f ;  /* 0x0c201f00061b7f89 */ /* 0x000ea200000e0000 */
[----:B------:R-:W-:Y:S02]  /*2aa0*/  FSEL R199, R46, -INF , !P4 ;  /* 0xff8000002ec77808 */ /* 0x000fe40006000000 */
[----:B------:R-:W-:Y:S02]  /*2ab0*/  FMNMX3.FTZ R4, R4, R59, R61, !PT ;  /* 0x0000003b04047276 */ /* 0x000fe4000781003d */
[----:B------:R-:W-:-:S02]  /*2ac0*/  ISETP.GE.AND P1, PT, R5, R169, PT ;  /* 0x000000a90500720c */ /* 0x000fc40003f26270 */
[----:B------:R-:W-:Y:S02]  /*2ad0*/  ISETP.GE.AND P0, PT, R35, R169, PT ;  /* 0x000000a92300720c */ /* 0x000fe40003f06270 */
[----:B------:R-:W-:Y:S02]  /*2ae0*/  FSEL R205, R47, -INF , !P3 ;  /* 0xff8000002fcd7808 */ /* 0x000fe40005800000 */
[----:B------:R-:W-:Y:S02]  /*2af0*/  FSEL R201, R42, -INF , !P2 ;  /* 0xff8000002ac97808 */ /* 0x000fe40005000000 */
[----:B------:R-:W-:Y:S02]  /*2b00*/  FMNMX3.FTZ R4, R4, R195, R199, !PT ;  /* 0x000000c304047276 */ /* 0x000fe400078100c7 */
[----:B------:R-:W-:Y:S02]  /*2b10*/  FMNMX.FTZ R12, R179, R12, !PT ;  /* 0x0000000cb30c7209 */ /* 0x000fe40007810000 */
[----:B------:R-:W-:-:S02]  /*2b20*/  ISETP.GE.AND P5, PT, R48, R169, PT ;  /* 0x000000a93000720c */ /* 0x000fc40003fa6270 */
[----:B------:R-:W-:Y:S01]  /*2b30*/  ISETP.GE.AND P4, PT, R44, R169, PT ;  /* 0x000000a92c00720c */ /* 0x000fe20003f86270 */
[----:B------:R-:W4:Y:S01]  /*2b40*/  SHFL.BFLY PT, R25, R12, 0x2, 0x1f ;  /* 0x0c401f000c197f89 */ /* 0x000f2200000e0000 */
[----:B------:R-:W-:Y:S02]  /*2b50*/  FSEL R203, R43, -INF , !P1 ;  /* 0xff8000002bcb7808 */ /* 0x000fe40004800000 */
[----:B------:R-:W-:Y:S02]  /*2b60*/  FSEL R173, R38, -INF , !P0 ;  /* 0xff80000026ad7808 */ /* 0x000fe40004000000 */
[----:B------:R-:W-:Y:S02]  /*2b70*/  FMNMX3.FTZ R4, R4, R205, R201, !PT ;  /* 0x000000cd04047276 */ /* 0x000fe400078100c9 */
[----:B------:R-:W-:Y:S02]  /*2b80*/  ISETP.GE.AND P3, PT, R40, R169, PT ;  /* 0x000000a92800720c */ /* 0x000fe40003f66270 */
[----:B------:R-:W-:-:S02]  /*2b90*/  FSEL R67, R39, -INF , !P5 ;  /* 0xff80000027437808 */ /* 0x000fc40006800000 */
[----:B------:R-:W-:Y:S02]  /*2ba0*/  FSEL R65, R30, -INF , !P4 ;  /* 0xff8000001e417808 */ /* 0x000fe40006000000 */
[----:B------:R-:W-:Y:S02]  /*2bb0*/  FMNMX3.FTZ R4, R4, R203, R173, !PT ;  /* 0x000000cb04047276 */ /* 0x000fe400078100ad */
[----:B------:R-:W-:Y:S02]  /*2bc0*/  FSEL R63, R31, -INF , !P3 ;  /* 0xff8000001f3f7808 */ /* 0x000fe40005800000 */
[----:B------:R-:W-:Y:S02]  /*2bd0*/  FMNMX3.FTZ R4, R4, R67, R65, !PT ;  /* 0x0000004304047276 */ /* 0x000fe40007810041 */
[----:B--2---:R-:W-:Y:S02]  /*2be0*/  FMNMX.FTZ R166, R6, R27, !PT ;  /* 0x0000001b06a67209 */ /* 0x004fe40007810000 */
[----:B------:R-:W-:-:S02]  /*2bf0*/  FMNMX.FTZ R167, R63, R4, !PT ;  /* 0x000000043fa77209 */ /* 0x000fc40007810000 */
[----:B------:R-:W-:Y:S01]  /*2c00*/  FMNMX.FTZ R7, R14, R7, !PT ;  /* 0x000000070e077209 */ /* 0x000fe20007810000 */
[----:B---3--:R-:W-:Y:S01]  /*2c10*/  FMUL.FTZ R198, R166, UR5 ;  /* 0x00000005a6c67c20 */ /* 0x008fe20008410000 */
[----:B----4-:R-:W-:Y:S01]  /*2c20*/  FMNMX.FTZ R25, R12, R25, !PT ;  /* 0x000000190c197209 */ /* 0x010fe20007810000 */
[----:B------:R-:W2:Y:S01]  /*2c30*/  SHFL.BFLY PT, R4, R167, 0x2, 0x1f ;  /* 0x0c401f00a7047f89 */ /* 0x000ea200000e0000 */
[----:B------:R-:W-:Y:S02]  /*2c40*/  FSETP.NEU.FTZ.AND P0, PT, R166, -INF , PT ;  /* 0xff800000a600780b */ /* 0x000fe40003f1d000 */
[----:B------:R-:W-:Y:S01]  /*2c50*/  LOP3.LUT R214, R33, 0x120, R34, 0xf8, !PT ;  /* 0x0000012021d67812 */ /* 0x000fe200078ef822 */
[----:B------:R-:W3:Y:S01]  /*2c60*/  SHFL.BFLY PT, R6, R25, 0x1, 0x1f ;  /* 0x0c201f0019067f89 */ /* 0x000ee200000e0000 */
[----:B------:R-:W-:Y:S02]  /*2c70*/  FSEL R198, R198, RZ, P0 ;  /* 0x000000ffc6c67208 */ /* 0x000fe40000000000 */
[----:B------:R-:W-:Y:S01]  /*2c80*/  LEA R214, R214, UR4, 0x1 ;  /* 0x00000004d6d67c11 */ /* 0x000fe2000f8e08ff */
[----:B------:R-:W4:Y:S01]  /*2c90*/  SHFL.BFLY PT, R168, R7, 0x1, 0x1f ;  /* 0x0c201f0007a87f89 */ /* 0x000f2200000e0000 */
[----:B------:R-:W-:Y:S01]  /*2ca0*/  MOV R226, 0xffffffff ;  /* 0xffffffff00e27802 */ /* 0x000fe20000000f00 */
[--C-:B------:R-:W-:Y:S01]  /*2cb0*/  FFMA.FTZ R46, R21, UR5, -R198.reuse ;  /* 0x00000005152e7c23 */ /* 0x100fe200080108c6 */
[----:B------:R-:W-:Y:S01]  /*2cc0*/  IADD3 R212, PT, PT, R3, R214, RZ ;  /* 0x000000d603d47210 */ /* 0x000fe20007ffe0ff */
[----:B------:R-:W-:Y:S01]  /*2cd0*/  LDSM.16.MT88.4 R148, [R214+0x9000] ;  /* 0x00900000d694783b */ /* 0x000fe20000004200 */
[--C-:B------:R-:W-:Y:S01]  /*2ce0*/  FFMA.FTZ R45, R73, UR5, -R198.reuse ;  /* 0x00000005492d7c23 */ /* 0x100fe200080108c6 */
[--C-:B------:R-:W-:Y:S01]  /*2cf0*/  FFMA.FTZ R44, R23, UR5, -R198.reuse ;  /* 0x00000005172c7c23 */ /* 0x100fe200080108c6 */
[--C-:B-1----:R-:W-:Y:S01]  /*2d00*/  FFMA.FTZ R37, R69, UR5, -R198.reuse ;  /* 0x0000000545257c23 */ /* 0x102fe200080108c6 */
[----:B------:R-:W-:Y:S01]  /*2d10*/  LDSM.16.MT88.4 R96, [R214+0xa000] ;  /* 0x00a00000d660783b */ /* 0x000fe20000004200 */
[----:B------:R-:W-:Y:S01]  /*2d20*/  MUFU.EX2 R46, R46 ;  /* 0x0000002e002e7308 */ /* 0x000fe20000000800 */
[--C-:B------:R-:W-:Y:S01]  /*2d30*/  FFMA.FTZ R35, R57, UR5, -R198.reuse ;  /* 0x0000000539237c23 */ /* 0x100fe200080108c6 */
[--C-:B------:R-:W-:Y:S01]  /*2d40*/  FFMA.FTZ R42, R9, UR5, -R198.reuse ;  /* 0x00000005092a7c23 */ /* 0x100fe200080108c6 */
[----:B------:R-:W-:Y:S01]  /*2d50*/  LDSM.16.MT88.4 R144, [R212+0xa000] ;  /* 0x00a00000d490783b */ /* 0x000fe20000004200 */
[--C-:B------:R-:W-:Y:S01]  /*2d60*/  FFMA.FTZ R34, R17, UR5, -R198.reuse ;  /* 0x0000000511227c23 */ /* 0x100fe200080108c6 */
[--C-:B------:R-:W-:Y:S01]  /*2d70*/  FFMA.FTZ R33, R11, UR5, -R198.reuse ;  /* 0x000000050b217c23 */ /* 0x100fe200080108c6 */
[--C-:B------:R-:W-:Y:S01]  /*2d80*/  FFMA.FTZ R176, R181, UR5, -R198.reuse ;  /* 0x00000005b5b07c23 */ /* 0x100fe200080108c6 */
[----:B--2---:R-:W-:Y:S01]  /*2d90*/  FMNMX.FTZ R167, R167, R4, !PT ;  /* 0x00000004a7a77209 */ /* 0x004fe20007810000 */
[----:B------:R-:W-:Y:S01]  /*2da0*/  LDSM.16.MT88.4 R120, [R214+0xb000] ;  /* 0x00b00000d678783b */ /* 0x000fe20000004200 */
[----:B------:R-:W1:Y:S01]  /*2db0*/  MUFU.EX2 R45, R45 ;  /* 0x0000002d002d7308 */ /* 0x000e620000000800 */
[--C-:B------:R-:W-:Y:S01]  /*2dc0*/  FFMA.FTZ R184, R185, UR5, -R198.reuse ;  /* 0x00000005b9b87c23 */ /* 0x100fe200080108c6 */
[----:B---3--:R-:W-:Y:S01]  /*2dd0*/  FMNMX.FTZ R165, R25, R6, !PT ;  /* 0x0000000619a57209 */ /* 0x008fe20007810000 */
[----:B------:R-:W2:Y:S01]  /*2de0*/  SHFL.BFLY PT, R4, R167, 0x1, 0x1f ;  /* 0x0c201f00a7047f89 */ /* 0x000ea200000e0000 */
[--C-:B------:R-:W-:Y:S01]  /*2df0*/  FFMA.FTZ R181, R191, UR5, -R198.reuse ;  /* 0x00000005bfb57c23 */ /* 0x100fe200080108c6 */
[--C-:B------:R-:W-:Y:S01]  /*2e00*/  FFMA.FTZ R177, R177, UR5, -R198.reuse ;  /* 0x00000005b1b17c23 */ /* 0x100fe200080108c6 */
[C---:B------:R-:W-:Y:S01]  /*2e10*/  FSETP.NEU.FTZ.AND P0, PT, R165.reuse, -INF , PT ;  /* 0xff800000a500780b */ /* 0x040fe20003f1d000 */
[----:B------:R-:W-:Y:S01]  /*2e20*/  FMUL.FTZ R183, R165, UR5 ;  /* 0x00000005a5b77c20 */ /* 0x000fe20008410000 */
[----:B----4-:R-:W-:Y:S01]  /*2e30*/  FMNMX.FTZ R168, R7, R168, !PT ;  /* 0x000000a807a87209 */ /* 0x010fe20007810000 */
[----:B------:R-:W-:Y:S01]  /*2e40*/  MUFU.EX2 R44, R44 ;  /* 0x0000002c002c7308 */ /* 0x000fe20000000800 */
[----:B------:R-:W-:Y:S01]  /*2e50*/  LDSM.16.MT88.4 R28, [R214+0x9400] ;  /* 0x00940000d61c783b */ /* 0x000fe20000004200 */
[--C-:B------:R-:W-:Y:S01]  /*2e60*/  FFMA.FTZ R193, R193, UR5, -R198.reuse ;  /* 0x00000005c1c17c23 */ /* 0x100fe200080108c6 */
[----:B------:R-:W-:Y:S01]  /*2e70*/  FSEL R183, R183, RZ, P0 ;  /* 0x000000ffb7b77208 */ /* 0x000fe20000000000 */
[C---:B------:R-:W-:Y:S01]  /*2e80*/  FMUL.FTZ R175, R168.reuse, UR5 ;  /* 0x00000005a8af7c20 */ /* 0x040fe20008410000 */
[----:B------:R-:W-:Y:S01]  /*2e90*/  FSETP.NEU.FTZ.AND P1, PT, R168, -INF , PT ;  /* 0xff800000a800780b */ /* 0x000fe20003f3d000 */
[--C-:B------:R-:W-:Y:S01]  /*2ea0*/  FFMA.FTZ R194, R194, UR5, -R198.reuse ;  /* 0x00000005c2c27c23 */ /* 0x100fe200080108c6 */
[----:B------:R-:W-:Y:S01]  /*2eb0*/  FFMA.FTZ R189, R189, UR5, -R198 ;  /* 0x00000005bdbd7c23 */ /* 0x000fe200080108c6 */
[--C-:B------:R-:W-:Y:S01]  /*2ec0*/  FFMA.FTZ R47, R80, UR5, -R183.reuse ;  /* 0x00000005502f7c23 */ /* 0x100fe200080108b7 */
[--C-:B------:R-:W-:Y:S01]  /*2ed0*/  FFMA.FTZ R50, R74, UR5, -R183.reuse ;  /* 0x000000054a327c23 */ /* 0x100fe200080108b7 */
[----:B------:R-:W3:Y:S01]  /*2ee0*/  LDSM.16.MT88.4 R80, [R212+0x9000] ;  /* 0x00900000d450783b */ /* 0x000ee20000004200 */
[--C-:B------:R-:W-:Y:S01]  /*2ef0*/  FFMA.FTZ R49, R72, UR5, -R183.reuse ;  /* 0x0000000548317c23 */ /* 0x100fe200080108b7 */
[--C-:B------:R-:W-:Y:S01]  /*2f00*/  FFMA.FTZ R40, R70, UR5, -R183.reuse ;  /* 0x0000000546287c23 */ /* 0x100fe200080108b7 */
[----:B------:R-:W-:Y:S01]  /*2f10*/  FSEL R175, R175, RZ, P1 ;  /* 0x000000ffafaf7208 */ /* 0x000fe20000800000 */
[----:B------:R-:W4:Y:S01]  /*2f20*/  MUFU.EX2 R37, R37 ;  /* 0x0000002500257308 */ /* 0x000f220000000800 */
[--C-:B------:R-:W-:Y:S01]  /*2f30*/  FFMA.FTZ R38, R18, UR5, -R183.reuse ;  /* 0x0000000512267c23 */ /* 0x100fe200080108b7 */
[--C-:B------:R-:W-:Y:S01]  /*2f40*/  FFMA.FTZ R3, R20, UR5, -R183.reuse ;  /* 0x0000000514037c23 */ /* 0x100fe200080108b7 */
[----:B------:R-:W-:Y:S01]  /*2f50*/  FFMA.FTZ R36, R22, UR5, -R183 ;  /* 0x0000000516247c23 */ /* 0x000fe200080108b7 */
[----:B--2---:R-:W-:Y:S01]  /*2f60*/  FMNMX.FTZ R167, R167, R4, !PT ;  /* 0x00000004a7a77209 */ /* 0x004fe20007810000 */
[--C-:B------:R-:W-:Y:S01]  /*2f70*/  FFMA.FTZ R53, R76, UR5, -R175.reuse ;  /* 0x000000054c357c23 */ /* 0x100fe200080108af */
[----:B------:R-:W2:Y:S01]  /*2f80*/  LDSM.16.MT88.4 R4, [R212+0xb000] ;  /* 0x00b00000d404783b */ /* 0x000ea20000004200 */
[--C-:B------:R-:W-:Y:S01]  /*2f90*/  FFMA.FTZ R58, R68, UR5, -R175.reuse ;  /* 0x00000005443a7c23 */ /* 0x100fe200080108af */
[C---:B------:R-:W-:Y:S01]  /*2fa0*/  FSETP.NEU.FTZ.AND P0, PT, R167.reuse, -INF , PT ;  /* 0xff800000a700780b */ /* 0x040fe20003f1d000 */
[----:B------:R-:W-:Y:S01]  /*2fb0*/  FMUL.FTZ R66, R167, UR5 ;  /* 0x00000005a7427c20 */ /* 0x000fe20008410000 */
[----:B------:R-:W-:Y:S01]  /*2fc0*/  MUFU.EX2 R47, R47 ;  /* 0x0000002f002f7308 */ /* 0x000fe20000000800 */
[--C-:B------:R-:W-:Y:S01]  /*2fd0*/  FFMA.FTZ R54, R64, UR5, -R175.reuse ;  /* 0x0000000540367c23 */ /* 0x100fe200080108af */
[--C-:B------:R-:W-:Y:S01]  /*2fe0*/  FFMA.FTZ R51, R26, UR5, -R175.reuse ;  /* 0x000000051a337c23 */ /* 0x100fe200080108af */
[----:B------:R-:W-:Y:S01]  /*2ff0*/  FFMA.FTZ R43, R24, UR5, -R175 ;  /* 0x00000005182b7c23 */ /* 0x000fe200080108af */
[----:B------:R-:W-:Y:S01]  /*3000*/  FSEL R66, R66, RZ, P0 ;  /* 0x000000ff42427208 */ /* 0x000fe20000000000 */
[----:B------:R-:W-:Y:S01]  /*3010*/  FFMA.FTZ R39, R16, UR5, -R183 ;  /* 0x0000000510277c23 */ /* 0x000fe200080108b7 */
[--C-:B------:R-:W-:Y:S01]  /*3020*/  FFMA.FTZ R48, R10, UR5, -R175.reuse ;  /* 0x000000050a307c23 */ /* 0x100fe200080108af */
[--C-:B------:R-:W-:Y:S01]  /*3030*/  FFMA.FTZ R57, R8, UR5, -R175.reuse ;  /* 0x0000000508397c23 */ /* 0x100fe200080108af */
[----:B------:R-:W5:Y:S01]  /*3040*/  MUFU.EX2 R50, R50 ;  /* 0x0000003200327308 */ /* 0x000f620000000800 */
[--C-:B------:R-:W-:Y:S01]  /*3050*/  FFMA.FTZ R56, R19, UR5, -R66.reuse ;  /* 0x0000000513387c23 */ /* 0x100fe20008010842 */
[--C-:B------:R-:W-:Y:S01]  /*3060*/  FFMA.FTZ R55, R79, UR5, -R66.reuse ;  /* 0x000000054f377c23 */ /* 0x100fe20008010842 */
[--C-:B------:R-:W-:Y:S01]  /*3070*/  FFMA.FTZ R52, R15, UR5, -R66.reuse ;  /* 0x000000050f347c23 */ /* 0x100fe20008010842 */
[--C-:B------:R-:W-:Y:S01]  /*3080*/  FFMA.FTZ R41, R13, UR5, -R66.reuse ;  /* 0x000000050d297c23 */ /* 0x100fe20008010842 */
[----:B------:R-:W2:Y:S01]  /*3090*/  LDSM.16.MT88.4 R24, [R212+0x9400] ;  /* 0x00940000d418783b */ /* 0x000ea20000004200 */
[----:B-1----:R-:W-:Y:S01]  /*30a0*/  F2FP.F16.F32.PACK_AB R128, R45, R46 ;  /* 0x0000002e2d80723e */ /* 0x002fe200000000ff */
[----:B------:R-:W-:Y:S01]  /*30b0*/  FFMA.FTZ R60, R60, UR5, -R175 ;  /* 0x000000053c3c7c23 */ /* 0x000fe200080108af */
[----:B------:R-:W-:Y:S01]  /*30c0*/  MUFU.EX2 R49, R49 ;  /* 0x0000003100317308 */ /* 0x000fe20000000800 */
[----:B------:R-:W1:Y:S01]  /*30d0*/  LDSM.16.MT88.4 R20, [R214+0xa400] ;  /* 0x00a40000d614783b */ /* 0x000e620000004200 */
[----:B----4-:R-:W-:Y:S01]  /*30e0*/  F2FP.F16.F32.PACK_AB R130, R37, R44 ;  /* 0x0000002c2582723e */ /* 0x010fe200000000ff */
[--C-:B------:R-:W-:Y:S01]  /*30f0*/  FFMA.FTZ R62, R197, UR5, -R66.reuse ;  /* 0x00000005c53e7c23 */ /* 0x100fe20008010842 */
[--C-:B------:R-:W-:Y:S01]  /*3100*/  FFMA.FTZ R59, R59, UR5, -R66.reuse ;  /* 0x000000053b3b7c23 */ /* 0x100fe20008010842 */
[----:B------:R-:W4:Y:S01]  /*3110*/  LDSM.16.MT88.4 R16, [R212+0xa400] ;  /* 0x00a40000d410783b */ /* 0x000f220000004200 */
[--C-:B------:R-:W-:Y:S01]  /*3120*/  FFMA.FTZ R61, R61, UR5, -R66.reuse ;  /* 0x000000053d3d7c23 */ /* 0x100fe20008010842 */
[--C-:B------:R-:W-:Y:S01]  /*3130*/  FFMA.FTZ R64, R195, UR5, -R66.reuse ;  /* 0x00000005c3407c23 */ /* 0x100fe20008010842 */
[----:B------:R-:W3:Y:S01]  /*3140*/  MUFU.EX2 R40, R40 ;  /* 0x0000002800287308 */ /* 0x000ee20000000800 */
[----:B------:R-:W4:Y:S01]  /*3150*/  LDSM.16.MT88.4 R12, [R214+0xb400] ;  /* 0x00b40000d60c783b */ /* 0x000f220000004200 */
[----:B-----5:R-:W-:Y:S01]  /*3160*/  F2FP.F16.F32.PACK_AB R129, R50, R47 ;  /* 0x0000002f3281723e */ /* 0x020fe200000000ff */
[--C-:B------:R-:W-:Y:S01]  /*3170*/  FFMA.FTZ R185, R190, UR5, -R183.reuse ;  /* 0x00000005beb97c23 */ /* 0x100fe200080108b7 */
[--C-:B------:R-:W-:Y:S01]  /*3180*/  FFMA.FTZ R190, R208, UR5, -R183.reuse ;  /* 0x00000005d0be7c23 */ /* 0x100fe200080108b7 */
[----:B------:R-:W5:Y:S01]  /*3190*/  LDSM.16.MT88.4 R8, [R212+0xb400] ;  /* 0x00b40000d408783b */ /* 0x000f620000004200 */
[--C-:B------:R-:W-:Y:S01]  /*31a0*/  FFMA.FTZ R191, R206, UR5, -R183.reuse ;  /* 0x00000005cebf7c23 */ /* 0x100fe200080108b7 */
[----:B------:R-:W-:Y:S01]  /*31b0*/  FFMA.FTZ R196, R196, UR5, -R183 ;  /* 0x00000005c4c47c23 */ /* 0x000fe200080108b7 */
[----:B------:R-:W-:Y:S01]  /*31c0*/  MUFU.EX2 R53, R53 ;  /* 0x0000003500357308 */ /* 0x000fe20000000800 */
[--C-:B------:R-:W-:Y:S01]  /*31d0*/  FFMA.FTZ R195, R204, UR5, -R175.reuse ;  /* 0x00000005ccc37c23 */ /* 0x100fe200080108af */
[--C-:B------:R-:W-:Y:S01]  /*31e0*/  FFMA.FTZ R197, R202, UR5, -R175.reuse ;  /* 0x00000005cac57c23 */ /* 0x100fe200080108af */
[--C-:B------:R-:W-:Y:S01]  /*31f0*/  FFMA.FTZ R174, R174, UR5, -R175.reuse ;  /* 0x00000005aeae7c23 */ /* 0x100fe200080108af */
[----:B------:R-:W-:Y:S01]  /*3200*/  FFMA.FTZ R200, R200, UR5, -R175 ;  /* 0x00000005c8c87c23 */ /* 0x000fe200080108af */
[--C-:B------:R-:W-:Y:S01]  /*3210*/  FFMA.FTZ R199, R199, UR5, -R66.reuse ;  /* 0x00000005c7c77c23 */ /* 0x100fe20008010842 */
[--C-:B------:R-:W-:Y:S01]  /*3220*/  FFMA.FTZ R202, R205, UR5, -R66.reuse ;  /* 0x00000005cdca7c23 */ /* 0x100fe20008010842 */
[--C-:B------:R-:W-:Y:S01]  /*3230*/  FFMA.FTZ R201, R201, UR5, -R66.reuse ;  /* 0x00000005c9c97c23 */ /* 0x100fe20008010842 */
[----:B------:R-:W2:Y:S01]  /*3240*/  MUFU.EX2 R58, R58 ;  /* 0x0000003a003a7308 */ /* 0x000ea20000000800 */
[----:B---3--:R-:W-:Y:S01]  /*3250*/  F2FP.F16.F32.PACK_AB R131, R40, R49 ;  /* 0x000000312883723e */ /* 0x008fe200000000ff */
[----:B------:R-:W-:Y:S01]  /*3260*/  FFMA.FTZ R204, R203, UR5, -R66 ;  /* 0x00000005cbcc7c23 */ /* 0x000fe20008010842 */
[----:B------:R-:W-:Y:S01]  /*3270*/  FADD.FTZ R45, R46, R45 ;  /* 0x0000002d2e2d7221 */ /* 0x000fe20000010000 */
[----:B------:R-:W-:Y:S01]  /*3280*/  FADD.FTZ R50, R47, R50 ;  /* 0x000000322f327221 */ /* 0x000fe20000010000 */
[----:B------:R-:W-:Y:S01]  /*3290*/  FFMA.FTZ R198, R187, UR5, -R198 ;  /* 0x00000005bbc67c23 */ /* 0x000fe200080108c6 */
[----:B------:R-:W-:Y:S01]  /*32a0*/  FFMA.FTZ R187, R188, UR5, -R183 ;  /* 0x00000005bcbb7c23 */ /* 0x000fe200080108b7 */
[----:B------:R-:W-:Y:S01]  /*32b0*/  FADD.FTZ R44, R44, R45 ;  /* 0x0000002d2c2c7221 */ /* 0x000fe20000010000 */
[----:B------:R-:W-:Y:S01]  /*32c0*/  MUFU.EX2 R54, R54 ;  /* 0x0000003600367308 */ /* 0x000fe20000000800 */
[C---:B------:R-:W-:Y:S01]  /*32d0*/  HMMA.16816.F32 R156, R128.reuse, R148, RZ ;  /* 0x00000094809c723c */ /* 0x040fe200000018ff */
[----:B------:R-:W-:Y:S01]  /*32e0*/  FADD.FTZ R49, R49, R50 ;  /* 0x0000003231317221 */ /* 0x000fe20000010000 */
[----:B------:R-:W-:Y:S01]  /*32f0*/  FADD.FTZ R37, R37, R44 ;  /* 0x0000002c25257221 */ /* 0x000fe20000010000 */
[--C-:B------:R-:W-:Y:S01]  /*3300*/  FFMA.FTZ R186, R186, UR5, -R183.reuse ;  /* 0x00000005baba7c23 */ /* 0x100fe200080108b7 */
[----:B------:R-:W-:Y:S01]  /*3310*/  FFMA.FTZ R182, R182, UR5, -R183 ;  /* 0x00000005b6b67c23 */ /* 0x000fe200080108b7 */
[----:B------:R-:W-:Y:S01]  /*3320*/  FADD.FTZ R49, R40, R49 ;  /* 0x0000003128317221 */ /* 0x000fe20000010000 */
[----:B------:R-:W-:Y:S01]  /*3330*/  FFMA.FTZ R227, R179, UR5, -R183 ;  /* 0x00000005b3e37c23 */ /* 0x000fe200080108b7 */
[----:B------:R-:W3:Y:S01]  /*3340*/  MUFU.EX2 R51, R51 ;  /* 0x0000003300337308 */ /* 0x000ee20000000800 */
[C---:B------:R-:W-:Y:S01]  /*3350*/  HMMA.16816.F32 R72, R128.reuse, R80, RZ ;  /* 0x000000508048723c */ /* 0x040fe200000018ff */
[----:B--2---:R-:W-:Y:S01]  /*3360*/  F2FP.F16.F32.PACK_AB R132, R58, R53 ;  /* 0x000000353a84723e */ /* 0x004fe200000000ff */
[----:B------:R-:W-:Y:S01]  /*3370*/  FADD.FTZ R53, R53, R58 ;  /* 0x0000003a35357221 */ /* 0x000fe20000010000 */
[--C-:B------:R-:W-:Y:S01]  /*3380*/  FFMA.FTZ R231, R172, UR5, -R175.reuse ;  /* 0x00000005ace77c23 */ /* 0x100fe200080108af */
[--C-:B------:R-:W-:Y:S01]  /*3390*/  FFMA.FTZ R192, R192, UR5, -R175.reuse ;  /* 0x00000005c0c07c23 */ /* 0x100fe200080108af */
[--C-:B------:R-:W-:Y:S01]  /*33a0*/  FFMA.FTZ R179, R180, UR5, -R175.reuse ;  /* 0x00000005b4b37c23 */ /* 0x100fe200080108af */
[--C-:B------:R-:W-:Y:S01]  /*33b0*/  FFMA.FTZ R172, R173, UR5, -R66.reuse ;  /* 0x00000005adac7c23 */ /* 0x100fe20008010842 */
[----:B------:R-:W-:Y:S01]  /*33c0*/  MUFU.EX2 R56, R56 ;  /* 0x0000003800387308 */ /* 0x000fe20000000800 */
[----:B------:R-:W-:Y:S01]  /*33d0*/  HMMA.16816.F32 R88, R128, R96, RZ ;  /* 0x000000608058723c */ /* 0x000fe200000018ff */
[--C-:B------:R-:W-:Y:S01]  /*33e0*/  FFMA.FTZ R67, R67, UR5, -R66.reuse ;  /* 0x0000000543437c23 */ /* 0x100fe20008010842 */
[----:B------:R-:W-:Y:S01]  /*33f0*/  FFMA.FTZ R178, R178, UR5, -R175 ;  /* 0x00000005b2b27c23 */ /* 0x000fe200080108af */
[--C-:B------:R-:W-:Y:S01]  /*3400*/  FFMA.FTZ R65, R65, UR5, -R66.reuse ;  /* 0x0000000541417c23 */ /* 0x100fe20008010842 */
[----:B------:R-:W-:Y:S01]  /*3410*/  FFMA.FTZ R228, R63, UR5, -R66 ;  /* 0x000000053fe47c23 */ /* 0x000fe20008010842 */
[----:B------:R-:W-:-:S02]  /*3420*/  ISETP.NE.AND P0, PT, R32, RZ, PT ;  /* 0x000000ff2000720c */ /* 0x000fc40003f05270 */
[----:B------:R-:W2:Y:S01]  /*3430*/  MUFU.EX2 R55, R55 ;  /* 0x0000003700377308 */ /* 0x000ea20000000800 */
[----:B------:R-:W-:Y:S01]  /*3440*/  HMMA.16816.F32 R104, R128, R144, RZ ;  /* 0x000000908068723c */ /* 0x000fe200000018ff */
[----:B---3--:R-:W-:Y:S01]  /*3450*/  F2FP.F16.F32.PACK_AB R134, R51, R54 ;  /* 0x000000363386723e */ /* 0x008fe200000000ff */
[----:B------:R-:W-:-:S04]  /*3460*/  FADD.FTZ R54, R54, R53 ;  /* 0x0000003536367221 */ /* 0x000fc80000010000 */
[----:B------:R-:W-:Y:S01]  /*3470*/  FADD.FTZ R54, R51, R54 ;  /* 0x0000003633367221 */ /* 0x000fe20000010000 */
[----:B------:R-:W-:Y:S01]  /*3480*/  MUFU.EX2 R52, R52 ;  /* 0x0000003400347308 */ /* 0x000fe20000000800 */
[C---:B------:R-:W-:Y:S07]  /*3490*/  HMMA.16816.F32 R116, R128.reuse, R120, RZ ;  /* 0x000000788074723c */ /* 0x040fee00000018ff */
[----:B------:R-:W3:Y:S01]  /*34a0*/  MUFU.EX2 R41, R41 ;  /* 0x0000002900297308 */ /* 0x000ee20000000800 */
[----:B------:R-:W-:Y:S01]  /*34b0*/  HMMA.16816.F32 R136, R128, R4, RZ ;  /* 0x000000048088723c */ /* 0x000fe200000018ff */
[----:B--2---:R-:W-:Y:S01]  /*34c0*/  F2FP.F16.F32.PACK_AB R133, R55, R56 ;  /* 0x000000383785723e */ /* 0x004fe200000000ff */
[----:B------:R-:W-:-:S05]  /*34d0*/  FADD.FTZ R55, R56, R55 ;  /* 0x0000003738377221 */ /* 0x000fca0000010000 */
[----:B------:R-:W-:Y:S01]  /*34e0*/  MUFU.EX2 R42, R42 ;  /* 0x0000002a002a7308 */ /* 0x000fe20000000800 */
[C---:B------:R-:W-:Y:S07]  /*34f0*/  HMMA.16816.F32 R152, R128.reuse, R150, RZ ;  /* 0x000000968098723c */ /* 0x040fee00000018ff */
[----:B------:R-:W2:Y:S01]  /*3500*/  MUFU.EX2 R35, R35 ;  /* 0x0000002300237308 */ /* 0x000ea20000000800 */
[----:B------:R-:W-:Y:S01]  /*3510*/  HMMA.16816.F32 R76, R128, R82, RZ ;  /* 0x00000052804c723c */ /* 0x000fe200000018ff */
[----:B---3--:R-:W-:Y:S01]  /*3520*/  F2FP.F16.F32.PACK_AB R135, R41, R52 ;  /* 0x000000342987723e */ /* 0x008fe200000000ff */
[----:B------:R-:W-:-:S04]  /*3530*/  FADD.FTZ R52, R52, R55 ;  /* 0x0000003734347221 */ /* 0x000fc80000010000 */
[----:B------:R-:W-:Y:S01]  /*3540*/  FADD.FTZ R41, R41, R52 ;  /* 0x0000003429297221 */ /* 0x000fe20000010000 */
[----:B------:R-:W-:Y:S01]  /*3550*/  MUFU.EX2 R34, R34 ;  /* 0x0000002200227308 */ /* 0x000fe20000000800 */
[C---:B------:R-:W-:Y:S07]  /*3560*/  HMMA.16816.F32 R92, R128.reuse, R98, RZ ;  /* 0x00000062805c723c */ /* 0x040fee00000018ff */
[----:B------:R-:W-:Y:S01]  /*3570*/  MUFU.EX2 R33, R33 ;  /* 0x0000002100217308 */ /* 0x000fe20000000800 */
[C---:B------:R-:W-:Y:S07]  /*3580*/  HMMA.16816.F32 R108, R128.reuse, R146, RZ ;  /* 0x00000092806c723c */ /* 0x040fee00000018ff */
[----:B------:R-:W-:Y:S01]  /*3590*/  MUFU.EX2 R38, R38 ;  /* 0x0000002600267308 */ /* 0x000fe20000000800 */
[C---:B------:R-:W-:Y:S07]  /*35a0*/  HMMA.16816.F32 R140, R128.reuse, R122, RZ ;  /* 0x0000007a808c723c */ /* 0x040fee00000018ff */
[----:B------:R-:W3:Y:S01]  /*35b0*/  MUFU.EX2 R3, R3 ;  /* 0x0000000300037308 */ /* 0x000ee20000000800 */
[----:B------:R-:W-:Y:S07]  /*35c0*/  HMMA.16816.F32 R128, R128, R6, RZ ;  /* 0x000000068080723c */ /* 0x000fee00000018ff */
[----:B------:R-:W-:Y:S01]  /*35d0*/  MUFU.EX2 R36, R36 ;  /* 0x0000002400247308 */ /* 0x000fe20000000800 */
[C---:B------:R-:W-:Y:S07]  /*35e0*/  HMMA.16816.F32 R160, R132.reuse, R148, RZ ;  /* 0x0000009484a0723c */ /* 0x040fee00000018ff */
[----:B------:R-:W1:Y:S01]  /*35f0*/  MUFU.EX2 R39, R39 ;  /* 0x0000002700277308 */ /* 0x000e620000000800 */
[C---:B------:R-:W-:Y:S07]  /*3600*/  HMMA.16816.F32 R68, R132.reuse, R80, RZ ;  /* 0x000000508444723c */ /* 0x040fee00000018ff */
[----:B------:R-:W-:Y:S01]  /*3610*/  MUFU.EX2 R43, R43 ;  /* 0x0000002b002b7308 */ /* 0x000fe20000000800 */
[C---:B------:R-:W-:Y:S07]  /*3620*/  HMMA.16816.F32 R84, R132.reuse, R96, RZ ;  /* 0x000000608454723c */ /* 0x040fee00000018ff */
[----:B------:R-:W5:Y:S01]  /*3630*/  MUFU.EX2 R48, R48 ;  /* 0x0000003000307308 */ /* 0x000f620000000800 */
[C---:B------:R-:W-:Y:S07]  /*3640*/  HMMA.16816.F32 R100, R132.reuse, R144, RZ ;  /* 0x000000908464723c */ /* 0x040fee00000018ff */
[----:B------:R-:W-:Y:S01]  /*3650*/  MUFU.EX2 R57, R57 ;  /* 0x0000003900397308 */ /* 0x000fe20000000800 */
[C---:B------:R-:W-:Y:S07]  /*3660*/  HMMA.16816.F32 R112, R132.reuse, R120, RZ ;  /* 0x000000788470723c */ /* 0x040fee00000018ff */
[----:B------:R-:W-:Y:S01]  /*3670*/  MUFU.EX2 R60, R60 ;  /* 0x0000003c003c7308 */ /* 0x000fe20000000800 */
[C---:B------:R-:W-:Y:S07]  /*3680*/  HMMA.16816.F32 R148, R132.reuse, R150, RZ ;  /* 0x000000968494723c */ /* 0x040fee00000018ff */
[----:B------:R-:W-:Y:S01]  /*3690*/  MUFU.EX2 R62, R62 ;  /* 0x0000003e003e7308 */ /* 0x000fe20000000800 */
[C---:B------:R-:W-:Y:S07]  /*36a0*/  HMMA.16816.F32 R80, R132.reuse, R82, RZ ;  /* 0x000000528450723c */ /* 0x040fee00000018ff */
[----:B------:R-:W5:Y:S01]  /*36b0*/  MUFU.EX2 R59, R59 ;  /* 0x0000003b003b7308 */ /* 0x000f620000000800 */
[C---:B------:R-:W-:Y:S07]  /*36c0*/  HMMA.16816.F32 R96, R132.reuse, R98, RZ ;  /* 0x000000628460723c */ /* 0x040fee00000018ff */
[----:B------:R-:W-:Y:S01]  /*36d0*/  MUFU.EX2 R61, R61 ;  /* 0x0000003d003d7308 */ /* 0x000fe20000000800 */
[C---:B------:R-:W-:Y:S07]  /*36e0*/  HMMA.16816.F32 R144, R132.reuse, R146, RZ ;  /* 0x000000928490723c */ /* 0x040fee00000018ff */
[----:B------:R-:W5:Y:S01]  /*36f0*/  MUFU.EX2 R64, R64 ;  /* 0x0000004000407308 */ /* 0x000f620000000800 */
[C---:B------:R-:W-:Y:S07]  /*3700*/  HMMA.16816.F32 R120, R132.reuse, R122, RZ ;  /* 0x0000007a8478723c */ /* 0x040fee00000018ff */
[----:B------:R-:W-:Y:S01]  /*3710*/  MUFU.EX2 R176, R176 ;  /* 0x000000b000b07308 */ /* 0x000fe20000000800 */
[----:B------:R-:W-:Y:S01]  /*3720*/  HMMA.16816.F32 R124, R132, R4, RZ ;  /* 0x00000004847c723c */ /* 0x000fe200000018ff */
[----:B--2---:R-:W-:Y:S01]  /*3730*/  F2FP.F16.F32.PACK_AB R4, R35, R42 ;  /* 0x0000002a2304723e */ /* 0x004fe200000000ff */
[----:B------:R-:W-:Y:S01]  /*3740*/  FADD.FTZ R42, R42, R37 ;  /* 0x000000252a2a7221 */ /* 0x000fe20000010000 */
[----:B---3--:R-:W-:Y:S01]  /*3750*/  F2FP.F16.F32.PACK_AB R5, R3, R38 ;  /* 0x000000260305723e */ /* 0x008fe200000000ff */
[----:B------:R-:W-:-:S02]  /*3760*/  FADD.FTZ R38, R38, R49 ;  /* 0x0000003126267221 */ /* 0x000fc40000010000 */
[----:B------:R-:W-:Y:S01]  /*3770*/  FADD.FTZ R35, R35, R42 ;  /* 0x0000002a23237221 */ /* 0x000fe20000010000 */
[----:B------:R-:W2:Y:S01]  /*3780*/  MUFU.EX2 R177, R177 ;  /* 0x000000b100b17308 */ /* 0x000ea20000000800 */
[----:B------:R-:W-:Y:S01]  /*3790*/  HMMA.16816.F32 R132, R132, R6, RZ ;  /* 0x000000068484723c */ /* 0x000fe200000018ff */
[----:B------:R-:W-:Y:S01]  /*37a0*/  F2FP.F16.F32.PACK_AB R6, R33, R34 ;  /* 0x000000222106723e */ /* 0x000fe200000000ff */
[----:B------:R-:W-:Y:S01]  /*37b0*/  FADD.FTZ R3, R3, R38 ;  /* 0x0000002603037221 */ /* 0x000fe20000010000 */
[----:B-1----:R-:W-:Y:S01]  /*37c0*/  F2FP.F16.F32.PACK_AB R7, R39, R36 ;  /* 0x000000242707723e */ /* 0x002fe200000000ff */
[----:B------:R-:W-:Y:S02]  /*37d0*/  FADD.FTZ R34, R34, R35 ;  /* 0x0000002322227221 */ /* 0x000fe40000010000 */
[----:B------:R-:W-:Y:S01]  /*37e0*/  FADD.FTZ R36, R36, R3 ;  /* 0x0000000324247221 */ /* 0x000fe20000010000 */
[----:B------:R-:W-:Y:S01]  /*37f0*/  MUFU.EX2 R181, R181 ;  /* 0x000000b500b57308 */ /* 0x000fe20000000800 */
[----:B------:R-:W-:-:S02]  /*3800*/  FADD.FTZ R33, R33, R34 ;  /* 0x0000002221217221 */ /* 0x000fc40000010000 */
[----:B------:R-:W-:Y:S01]  /*3810*/  HMMA.16816.F32 R156, R4, R28, R156 ;  /* 0x0000001c049c723c */ /* 0x000fe2000000189c */
[----:B------:R-:W-:-:S04]  /*3820*/  FADD.FTZ R36, R39, R36 ;  /* 0x0000002427247221 */ /* 0x000fc80000010000 */
[----:B------:R-:W1:Y:S03]  /*3830*/  MUFU.EX2 R184, R184 ;  /* 0x000000b800b87308 */ /* 0x000e660000000800 */
[C---:B------:R-:W-:Y:S05]  /*3840*/  HMMA.16816.F32 R72, R4.reuse, R24, R72 ;  /* 0x000000180448723c */ /* 0x040fea0000001848 */
[----:B------:R-:W-:Y:S03]  /*3850*/  MUFU.EX2 R185, R185 ;  /* 0x000000b900b97308 */ /* 0x000fe60000000800 */
[C---:B------:R-:W-:Y:S05]  /*3860*/  HMMA.16816.F32 R88, R4.reuse, R20, R88 ;  /* 0x000000140458723c */ /* 0x040fea0000001858 */
[----:B------:R-:W3:Y:S03]  /*3870*/  MUFU.EX2 R190, R190 ;  /* 0x000000be00be7308 */ /* 0x000ee60000000800 */
[C---:B----4-:R-:W-:Y:S05]  /*3880*/  HMMA.16816.F32 R104, R4.reuse, R16, R104 ;  /* 0x000000100468723c */ /* 0x050fea0000001868 */
[----:B------:R-:W-:Y:S03]  /*3890*/  MUFU.EX2 R191, R191 ;  /* 0x000000bf00bf7308 */ /* 0x000fe60000000800 */
[C---:B------:R-:W-:Y:S05]  /*38a0*/  HMMA.16816.F32 R116, R4.reuse, R12, R116 ;  /* 0x0000000c0474723c */ /* 0x040fea0000001874 */
[----:B------:R-:W4:Y:S03]  /*38b0*/  MUFU.EX2 R196, R196 ;  /* 0x000000c400c47308 */ /* 0x000f260000000800 */
[C---:B-----5:R-:W-:Y:S05]  /*38c0*/  HMMA.16816.F32 R136, R4.reuse, R8, R136 ;  /* 0x000000080488723c */ /* 0x060fea0000001888 */
[----:B------:R-:W-:Y:S03]  /*38d0*/  MUFU.EX2 R174, R174 ;  /* 0x000000ae00ae7308 */ /* 0x000fe60000000800 */
[C---:B------:R-:W-:Y:S05]  /*38e0*/  HMMA.16816.F32 R152, R4.reuse, R30, R152 ;  /* 0x0000001e0498723c */ /* 0x040fea0000001898 */
[----:B------:R-:W5:Y:S03]  /*38f0*/  MUFU.EX2 R195, R195 ;  /* 0x000000c300c37308 */ /* 0x000f660000000800 */
[C---:B------:R-:W-:Y:S05]  /*3900*/  HMMA.16816.F32 R76, R4.reuse, R26, R76 ;  /* 0x0000001a044c723c */ /* 0x040fea000000184c */
[----:B------:R-:W-:Y:S03]  /*3910*/  MUFU.EX2 R197, R197 ;  /* 0x000000c500c57308 */ /* 0x000fe60000000800 */
[C---:B------:R-:W-:Y:S05]  /*3920*/  HMMA.16816.F32 R92, R4.reuse, R22, R92 ;  /* 0x00000016045c723c */ /* 0x040fea000000185c */
[----:B------:R-:W-:Y:S03]  /*3930*/  MUFU.EX2 R200, R200 ;  /* 0x000000c800c87308 */ /* 0x000fe60000000800 */
[C---:B------:R-:W-:Y:S05]  /*3940*/  HMMA.16816.F32 R108, R4.reuse, R18, R108 ;  /* 0x00000012046c723c */ /* 0x040fea000000186c */
[----:B------:R-:W-:Y:S03]  /*3950*/  MUFU.EX2 R199, R199 ;  /* 0x000000c700c77308 */ /* 0x000fe60000000800 */
[C---:B------:R-:W-:Y:S05]  /*3960*/  HMMA.16816.F32 R140, R4.reuse, R14, R140 ;  /* 0x0000000e048c723c */ /* 0x040fea000000188c */
[----:B------:R-:W5:Y:S03]  /*3970*/  MUFU.EX2 R202, R202 ;  /* 0x000000ca00ca7308 */ /* 0x000f660000000800 */
[----:B------:R-:W-:Y:S01]  /*3980*/  HMMA.16816.F32 R128, R4, R10, R128 ;  /* 0x0000000a0480723c */ /* 0x000fe20000001880 */
[----:B------:R-:W-:Y:S01]  /*3990*/  F2FP.F16.F32.PACK_AB R4, R48, R43 ;  /* 0x0000002b3004723e */ /* 0x000fe200000000ff */
[----:B------:R-:W-:Y:S01]  /*39a0*/  FADD.FTZ R43, R43, R54 ;  /* 0x000000362b2b7221 */ /* 0x000fe20000010000 */
[C---:B------:R-:W-:Y:S01]  /*39b0*/  F2FP.F16.F32.PACK_AB R5, R59.reuse, R62 ;  /* 0x0000003e3b05723e */ /* 0x040fe200000000ff */
[----:B------:R-:W-:Y:S01]  /*39c0*/  FADD.FTZ R62, R62, R41 ;  /* 0x000000293e3e7221 */ /* 0x000fe20000010000 */
[----:B------:R-:W-:Y:S01]  /*39d0*/  F2FP.F16.F32.PACK_AB R6, R60, R57 ;  /* 0x000000393c06723e */ /* 0x000fe200000000ff */
[----:B------:R-:W-:Y:S01]  /*39e0*/  MUFU.EX2 R201, R201 ;  /* 0x000000c900c97308 */ /* 0x000fe20000000800 */
[----:B------:R-:W-:Y:S01]  /*39f0*/  F2FP.F16.F32.PACK_AB R7, R64, R61 ;  /* 0x0000003d4007723e */ /* 0x000fe200000000ff */
[----:B------:R-:W-:Y:S01]  /*3a00*/  FADD.FTZ R48, R48, R43 ;  /* 0x0000002b30307221 */ /* 0x000fe20000010000 */
[----:B------:R-:W-:-:S03]  /*3a10*/  FADD.FTZ R62, R59, R62 ;  /* 0x0000003e3b3e7221 */ /* 0x000fc60000010000 */
[----:B------:R-:W-:Y:S01]  /*3a20*/  FADD.FTZ R57, R57, R48 ;  /* 0x0000003039397221 */ /* 0x000fe20000010000 */
[----:B------:R-:W-:Y:S01]  /*3a30*/  FADD.FTZ R61, R61, R62 ;  /* 0x0000003e3d3d7221 */ /* 0x000fe20000010000 */
[----:B------:R-:W-:Y:S01]  /*3a40*/  HMMA.16816.F32 R160, R4, R28, R160 ;  /* 0x0000001c04a0723c */ /* 0x000fe200000018a0 */
[----:B------:R-:W5:Y:S01]  /*3a50*/  MUFU.EX2 R204, R204 ;  /* 0x000000cc00cc7308 */ /* 0x000f620000000800 */
[----:B------:R-:W-:Y:S01]  /*3a60*/  FADD.FTZ R57, R60, R57 ;  /* 0x000000393c397221 */ /* 0x000fe20000010000 */
[----:B------:R-:W-:-:S05]  /*3a70*/  FADD.FTZ R64, R64, R61 ;  /* 0x0000003d40407221 */ /* 0x000fca0000010000 */
[C---:B------:R-:W-:Y:S01]  /*3a80*/  HMMA.16816.F32 R68, R4.reuse, R24, R68 ;  /* 0x000000180444723c */ /* 0x040fe20000001844 */
[----:B------:R-:W-:Y:S07]  /*3a90*/  MUFU.EX2 R193, R193 ;  /* 0x000000c100c17308 */ /* 0x000fee0000000800 */
[C---:B------:R-:W-:Y:S01]  /*3aa0*/  HMMA.16816.F32 R84, R4.reuse, R20, R84 ;  /* 0x000000140454723c */ /* 0x040fe20000001854 */
[----:B------:R-:W5:Y:S07]  /*3ab0*/  MUFU.EX2 R194, R194 ;  /* 0x000000c200c27308 */ /* 0x000f6e0000000800 */
[C---:B------:R-:W-:Y:S01]  /*3ac0*/  HMMA.16816.F32 R100, R4.reuse, R16, R100 ;  /* 0x000000100464723c */ /* 0x040fe20000001864 */
[----:B------:R-:W-:Y:S07]  /*3ad0*/  MUFU.EX2 R189, R189 ;  /* 0x000000bd00bd7308 */ /* 0x000fee0000000800 */
[C---:B------:R-:W-:Y:S01]  /*3ae0*/  HMMA.16816.F32 R112, R4.reuse, R12, R112 ;  /* 0x0000000c0470723c */ /* 0x040fe20000001870 */
[----:B------:R-:W5:Y:S07]  /*3af0*/  MUFU.EX2 R198, R198 ;  /* 0x000000c600c67308 */ /* 0x000f6e0000000800 */
[C---:B------:R-:W-:Y:S01]  /*3b00*/  HMMA.16816.F32 R124, R4.reuse, R8, R124 ;  /* 0x00000008047c723c */ /* 0x040fe2000000187c */
[----:B------:R-:W-:Y:S07]  /*3b10*/  MUFU.EX2 R187, R187 ;  /* 0x000000bb00bb7308 */ /* 0x000fee0000000800 */
[C---:B------:R-:W-:Y:S01]  /*3b20*/  HMMA.16816.F32 R148, R4.reuse, R30, R148 ;  /* 0x0000001e0494723c */ /* 0x040fe20000001894 */
[----:B------:R-:W5:Y:S01]  /*3b30*/  LDSM.16.MT88.4 R28, [R214+0x9800] ;  /* 0x00980000d61c783b */ /* 0x000f620000004200 */
[----:B------:R-:W5:Y:S06]  /*3b40*/  MUFU.EX2 R186, R186 ;  /* 0x000000ba00ba7308 */ /* 0x000f6c0000000800 */
[C---:B------:R-:W-:Y:S01]  /*3b50*/  HMMA.16816.F32 R80, R4.reuse, R26, R80 ;  /* 0x0000001a0450723c */ /* 0x040fe20000001850 */
[----:B------:R-:W5:Y:S01]  /*3b60*/  LDSM.16.MT88.4 R24, [R212+0x9800] ;  /* 0x00980000d418783b */ /* 0x000f620000004200 */
[----:B------:R-:W-:Y:S06]  /*3b70*/  MUFU.EX2 R182, R182 ;  /* 0x000000b600b67308 */ /* 0x000fec0000000800 */
        /* <DEDUP_REMOVED lines=9> */
[----:B------:R-:W-:Y:S01]  /*3c10*/  HMMA.16816.F32 R132, R4, R10, R132 ;  /* 0x0000000a0484723c */ /* 0x000fe20000001884 */
[----:B------:R-:W5:Y:S01]  /*3c20*/  LDSM.16.MT88.4 R8, [R212+0xb800] ;  /* 0x00b80000d408783b */ /* 0x000f620000004200 */
[----:B--2---:R-:W-:Y:S01]  /*3c30*/  F2FP.F16.F32.PACK_AB R4, R177, R176 ;  /* 0x000000b0b104723e */ /* 0x004fe200000000ff */
[----:B------:R-:W-:Y:S01]  /*3c40*/  MUFU.EX2 R172, R172 ;  /* 0x000000ac00ac7308 */ /* 0x000fe20000000800 */
[----:B-1----:R-:W-:Y:S01]  /*3c50*/  F2FP.F16.F32.PACK_AB R6, R184, R181 ;  /* 0x000000b5b806723e */ /* 0x002fe200000000ff */
[----:B------:R-:W-:Y:S01]  /*3c60*/  FADD.FTZ R176, R176, R33 ;  /* 0x00000021b0b07221 */ /* 0x000fe20000010000 */
[----:B---3--:R-:W-:Y:S01]  /*3c70*/  F2FP.F16.F32.PACK_AB R5, R190, R185 ;  /* 0x000000b9be05723e */ /* 0x008fe200000000ff */
[----:B------:R-:W-:Y:S01]  /*3c80*/  FADD.FTZ R185, R185, R36 ;  /* 0x00000024b9b97221 */ /* 0x000fe20000010000 */
[----:B----4-:R-:W-:Y:S01]  /*3c90*/  F2FP.F16.F32.PACK_AB R7, R196, R191 ;  /* 0x000000bfc407723e */ /* 0x010fe200000000ff */
[----:B------:R-:W-:-:S02]  /*3ca0*/  FADD.FTZ R176, R177, R176 ;  /* 0x000000b0b1b07221 */ /* 0x000fc40000010000 */
[----:B------:R-:W1:Y:S01]  /*3cb0*/  MUFU.EX2 R67, R67 ;  /* 0x0000004300437308 */ /* 0x000e620000000800 */
[----:B------:R-:W-:Y:S01]  /*3cc0*/  FADD.FTZ R190, R190, R185 ;  /* 0x000000b9bebe7221 */ /* 0x000fe20000010000 */
[----:B------:R-:W-:Y:S02]  /*3cd0*/  FADD.FTZ R181, R181, R176 ;  /* 0x000000b0b5b57221 */ /* 0x000fe40000010000 */
[----:B-----5:R-:W-:Y:S01]  /*3ce0*/  HMMA.16816.F32 R156, R4, R28, R156 ;  /* 0x0000001c049c723c */ /* 0x020fe2000000189c */
[----:B------:R-:W-:Y:S01]  /*3cf0*/  FADD.FTZ R191, R191, R190 ;  /* 0x000000bebfbf7221 */ /* 0x000fe20000010000 */
[----:B------:R-:W-:Y:S02]  /*3d00*/  FADD.FTZ R184, R184, R181 ;  /* 0x000000b5b8b87221 */ /* 0x000fe40000010000 */
[----:B------:R-:W-:Y:S01]  /*3d10*/  MUFU.EX2 R178, R178 ;  /* 0x000000b200b27308 */ /* 0x000fe20000000800 */
[----:B------:R-:W-:-:S03]  /*3d20*/  FADD.FTZ R196, R196, R191 ;  /* 0x000000bfc4c47221 */ /* 0x000fc60000010000 */
[C---:B------:R-:W-:Y:S04]  /*3d30*/  HMMA.16816.F32 R72, R4.reuse, R24, R72 ;  /* 0x000000180448723c */ /* 0x040fe80000001848 */
[----:B------:R-:W2:Y:S04]  /*3d40*/  MUFU.EX2 R231, R231 ;  /* 0x000000e700e77308 */ /* 0x000ea80000000800 */
[C---:B------:R-:W-:Y:S04]  /*3d50*/  HMMA.16816.F32 R88, R4.reuse, R20, R88 ;  /* 0x000000140458723c */ /* 0x040fe80000001858 */
[----:B------:R-:W-:Y:S04]  /*3d60*/  MUFU.EX2 R65, R65 ;  /* 0x0000004100417308 */ /* 0x000fe80000000800 */
[C---:B------:R-:W-:Y:S04]  /*3d70*/  HMMA.16816.F32 R104, R4.reuse, R16, R104 ;  /* 0x000000100468723c */ /* 0x040fe80000001868 */
[----:B------:R-:W3:Y:S04]  /*3d80*/  MUFU.EX2 R228, R228 ;  /* 0x000000e400e47308 */ /* 0x000ee80000000800 */
[C---:B------:R-:W-:Y:S08]  /*3d90*/  HMMA.16816.F32 R116, R4.reuse, R12, R116 ;  /* 0x0000000c0474723c */ /* 0x040ff00000001874 */
[C---:B------:R-:W-:Y:S08]  /*3da0*/  HMMA.16816.F32 R136, R4.reuse, R8, R136 ;  /* 0x000000080488723c */ /* 0x040ff00000001888 */
[C---:B------:R-:W-:Y:S08]  /*3db0*/  HMMA.16816.F32 R152, R4.reuse, R30, R152 ;  /* 0x0000001e0498723c */ /* 0x040ff00000001898 */
[C---:B------:R-:W-:Y:S08]  /*3dc0*/  HMMA.16816.F32 R76, R4.reuse, R26, R76 ;  /* 0x0000001a044c723c */ /* 0x040ff0000000184c */
[C---:B------:R-:W-:Y:S08]  /*3dd0*/  HMMA.16816.F32 R92, R4.reuse, R22, R92 ;  /* 0x00000016045c723c */ /* 0x040ff0000000185c */
[C---:B------:R-:W-:Y:S08]  /*3de0*/  HMMA.16816.F32 R108, R4.reuse, R18, R108 ;  /* 0x00000012046c723c */ /* 0x040ff0000000186c */
[C---:B------:R-:W-:Y:S08]  /*3df0*/  HMMA.16816.F32 R140, R4.reuse, R14, R140 ;  /* 0x0000000e048c723c */ /* 0x040ff0000000188c */
[----:B------:R-:W-:Y:S01]  /*3e00*/  HMMA.16816.F32 R128, R4, R10, R128 ;  /* 0x0000000a0480723c */ /* 0x000fe20000001880 */
[----:B------:R-:W-:Y:S01]  /*3e10*/  F2FP.F16.F32.PACK_AB R4, R195, R174 ;  /* 0x000000aec304723e */ /* 0x000fe200000000ff */
[----:B------:R-:W-:Y:S01]  /*3e20*/  FADD.FTZ R174, R174, R57 ;  /* 0x00000039aeae7221 */ /* 0x000fe20000010000 */
[----:B------:R-:W-:Y:S01]  /*3e30*/  F2FP.F16.F32.PACK_AB R5, R202, R199 ;  /* 0x000000c7ca05723e */ /* 0x000fe200000000ff */
[----:B------:R-:W-:Y:S01]  /*3e40*/  FADD.FTZ R199, R199, R64 ;  /* 0x00000040c7c77221 */ /* 0x000fe20000010000 */
[----:B------:R-:W-:Y:S01]  /*3e50*/  F2FP.F16.F32.PACK_AB R6, R200, R197 ;  /* 0x000000c5c806723e */ /* 0x000fe200000000ff */
[----:B------:R-:W-:Y:S01]  /*3e60*/  FADD.FTZ R174, R195, R174 ;  /* 0x000000aec3ae7221 */ /* 0x000fe20000010000 */
[----:B------:R-:W-:Y:S01]  /*3e70*/  F2FP.F16.F32.PACK_AB R7, R204, R201 ;  /* 0x000000c9cc07723e */ /* 0x000fe200000000ff */
[----:B------:R-:W-:-:S02]  /*3e80*/  FADD.FTZ R202, R202, R199 ;  /* 0x000000c7caca7221 */ /* 0x000fc40000010000 */
[----:B------:R-:W-:Y:S02]  /*3e90*/  FADD.FTZ R197, R197, R174 ;  /* 0x000000aec5c57221 */ /* 0x000fe40000010000 */
[----:B------:R-:W-:Y:S02]  /*3ea0*/  FADD.FTZ R201, R201, R202 ;  /* 0x000000cac9c97221 */ /* 0x000fe40000010000 */
[----:B------:R-:W-:Y:S01]  /*3eb0*/  HMMA.16816.F32 R160, R4, R28, R160 ;  /* 0x0000001c04a0723c */ /* 0x000fe200000018a0 */
[----:B------:R-:W-:Y:S01]  /*3ec0*/  FADD.FTZ R197, R200, R197 ;  /* 0x000000c5c8c57221 */ /* 0x000fe20000010000 */
[----:B------:R-:W-:-:S06]  /*3ed0*/  FADD.FTZ R201, R204, R201 ;  /* 0x000000c9ccc97221 */ /* 0x000fcc0000010000 */
[C---:B------:R-:W-:Y:S01]  /*3ee0*/  HMMA.16816.F32 R148, R4.reuse, R30, R148 ;  /* 0x0000001e0494723c */ /* 0x040fe20000001894 */
[----:B------:R-:W4:Y:S07]  /*3ef0*/  LDSM.16.MT88.4 R28, [R214+0x9c00] ;  /* 0x009c0000d61c783b */ /* 0x000f2e0000004200 */
[C---:B------:R-:W-:Y:S08]  /*3f00*/  HMMA.16816.F32 R68, R4.reuse, R24, R68 ;  /* 0x000000180444723c */ /* 0x040ff00000001844 */
[C---:B------:R-:W-:Y:S01]  /*3f10*/  HMMA.16816.F32 R80, R4.reuse, R26, R80 ;  /* 0x0000001a0450723c */ /* 0x040fe20000001850 */
[----:B------:R-:W5:Y:S07]  /*3f20*/  LDSM.16.MT88.4 R24, [R212+0x9c00] ;  /* 0x009c0000d418783b */ /* 0x000f6e0000004200 */
[C---:B------:R-:W-:Y:S08]  /*3f30*/  HMMA.16816.F32 R84, R4.reuse, R20, R84 ;  /* 0x000000140454723c */ /* 0x040ff00000001854 */
[C---:B------:R-:W-:Y:S01]  /*3f40*/  HMMA.16816.F32 R96, R4.reuse, R22, R96 ;  /* 0x000000160460723c */ /* 0x040fe20000001860 */
[----:B------:R-:W1:Y:S07]  /*3f50*/  LDSM.16.MT88.4 R20, [R214+0xac00] ;  /* 0x00ac0000d614783b */ /* 0x000e6e0000004200 */
[C---:B------:R-:W-:Y:S08]  /*3f60*/  HMMA.16816.F32 R100, R4.reuse, R16, R100 ;  /* 0x000000100464723c */ /* 0x040ff00000001864 */
[C---:B------:R-:W-:Y:S01]  /*3f70*/  HMMA.16816.F32 R144, R4.reuse, R18, R144 ;  /* 0x000000120490723c */ /* 0x040fe20000001890 */
[----:B------:R-:W2:Y:S07]  /*3f80*/  LDSM.16.MT88.4 R16, [R212+0xac00] ;  /* 0x00ac0000d410783b */ /* 0x000eae0000004200 */
[C---:B------:R-:W-:Y:S08]  /*3f90*/  HMMA.16816.F32 R112, R4.reuse, R12, R112 ;  /* 0x0000000c0470723c */ /* 0x040ff00000001870 */
[C---:B------:R-:W-:Y:S01]  /*3fa0*/  HMMA.16816.F32 R120, R4.reuse, R14, R120 ;  /* 0x0000000e0478723c */ /* 0x040fe20000001878 */
[----:B------:R-:W3:Y:S07]  /*3fb0*/  LDSM.16.MT88.4 R12, [R214+0xbc00] ;  /* 0x00bc0000d60c783b */ /* 0x000eee0000004200 */
[C---:B------:R-:W-:Y:S08]  /*3fc0*/  HMMA.16816.F32 R124, R4.reuse, R8, R124 ;  /* 0x00000008047c723c */ /* 0x040ff0000000187c */
[----:B------:R-:W-:Y:S01]  /*3fd0*/  HMMA.16816.F32 R132, R4, R10, R132 ;  /* 0x0000000a0484723c */ /* 0x000fe20000001884 */
[----:B------:R-:W3:Y:S01]  /*3fe0*/  LDSM.16.MT88.4 R8, [R212+0xbc00] ;  /* 0x00bc0000d408783b */ /* 0x000ee20000004200 */
[----:B------:R-:W-:Y:S01]  /*3ff0*/  F2FP.F16.F32.PACK_AB R4, R194, R193 ;  /* 0x000000c1c204723e */ /* 0x000fe200000000ff */
[----:B------:R-:W-:Y:S01]  /*4000*/  FADD.FTZ R193, R193, R184 ;  /* 0x000000b8c1c17221 */ /* 0x000fe20000010000 */
[----:B------:R-:W-:-:S02]  /*4010*/  F2FP.F16.F32.PACK_AB R6, R198, R189 ;  /* 0x000000bdc606723e */ /* 0x000fc400000000ff */
[----:B------:R-:W-:Y:S01]  /*4020*/  F2FP.F16.F32.PACK_AB R5, R186, R187 ;  /* 0x000000bbba05723e */ /* 0x000fe200000000ff */
[----:B------:R-:W-:Y:S01]  /*4030*/  FADD.FTZ R187, R187, R196 ;  /* 0x000000c4bbbb7221 */ /* 0x000fe20000010000 */
[----:B------:R-:W-:Y:S01]  /*4040*/  F2FP.F16.F32.PACK_AB R7, R227, R182 ;  /* 0x000000b6e307723e */ /* 0x000fe200000000ff */
[----:B------:R-:W-:Y:S02]  /*4050*/  FADD.FTZ R194, R194, R193 ;  /* 0x000000c1c2c27221 */ /* 0x000fe40000010000 */
[----:B------:R-:W-:Y:S02]  /*4060*/  FADD.FTZ R187, R186, R187 ;  /* 0x000000bbbabb7221 */ /* 0x000fe40000010000 */
[----:B------:R-:W-:Y:S02]  /*4070*/  FADD.FTZ R189, R189, R194 ;  /* 0x000000c2bdbd7221 */ /* 0x000fe40000010000 */
[----:B----4-:R-:W-:Y:S01]  /*4080*/  HMMA.16816.F32 R156, R4, R28, R156 ;  /* 0x0000001c049c723c */ /* 0x010fe2000000189c */
[----:B------:R-:W-:Y:S01]  /*4090*/  FADD.FTZ R182, R182, R187 ;  /* 0x000000bbb6b67221 */ /* 0x000fe20000010000 */
[----:B------:R-:W-:-:S03]  /*40a0*/  FADD.FTZ R229, R198, R189 ;  /* 0x000000bdc6e57221 */ /* 0x000fc60000010000 */
[----:B------:R-:W-:-:S03]  /*40b0*/  FADD.FTZ R227, R227, R182 ;  /* 0x000000b6e3e37221 */ /* 0x000fc60000010000 */
[C---:B------:R-:W-:Y:S08]  /*40c0*/  HMMA.16816.F32 R152, R4.reuse, R30, R152 ;  /* 0x0000001e0498723c */ /* 0x040ff00000001898 */
[C---:B-----5:R-:W-:Y:S08]  /*40d0*/  HMMA.16816.F32 R72, R4.reuse, R24, R72 ;  /* 0x000000180448723c */ /* 0x060ff00000001848 */
[C---:B------:R-:W-:Y:S08]  /*40e0*/  HMMA.16816.F32 R76, R4.reuse, R26, R76 ;  /* 0x0000001a044c723c */ /* 0x040ff0000000184c */
[C---:B-1----:R-:W-:Y:S08]  /*40f0*/  HMMA.16816.F32 R88, R4.reuse, R20, R88 ;  /* 0x000000140458723c */ /* 0x042ff00000001858 */
[C---:B------:R-:W-:Y:S08]  /*4100*/  HMMA.16816.F32 R92, R4.reuse, R22, R92 ;  /* 0x00000016045c723c */ /* 0x040ff0000000185c */
[C---:B--2---:R-:W-:Y:S08]  /*4110*/  HMMA.16816.F32 R104, R4.reuse, R16, R104 ;  /* 0x000000100468723c */ /* 0x044ff00000001868 */
[C---:B------:R-:W-:Y:S08]  /*4120*/  HMMA.16816.F32 R108, R4.reuse, R18, R108 ;  /* 0x00000012046c723c */ /* 0x040ff0000000186c */
[C---:B---3--:R-:W-:Y:S08]  /*4130*/  HMMA.16816.F32 R116, R4.reuse, R12, R116 ;  /* 0x0000000c0474723c */ /* 0x048ff00000001874 */
        /* <DEDUP_REMOVED lines=16> */
[C---:B------:R-:W-:Y:S08]  /*4240*/  HMMA.16816.F32 R148, R4.reuse, R30, R148 ;  /* 0x0000001e0494723c */ /* 0x040ff00000001894 */
        /* <DEDUP_REMOVED lines=10> */
[----:B------:R-:W-:-:S04]  /*42f0*/  NOP ;  /* 0x0000000000007918 */ /* 0x000fc80000000000 */
[----:B------:R-:W-:-:S15]  /*4300*/  @!P0 BRA `(.L_x_9) ;  /* 0x0000003400488947 */ /* 0x000fde0003800000 */
[----:B------:R-:W-:-:S04]  /*4310*/  DEPBAR.LE SB0, 0x0 ;  /* 0x000080000000791a */ /* 0x000fc80000000000 */
[C---:B------:R-:W-:Y:S02]  /*4320*/  VIADD R3, R0.reuse, 0xfffffffe ;  /* 0xfffffffe00037836 */ /* 0x040fe40000000000 */
[----:B------:R-:W-:Y:S02]  /*4330*/  IMAD R225, R0, 0x40, R225 ;  /* 0x0000004000e17824 */ /* 0x000fe400078e02e1 */
[----:B------:R-:W-:-:S04]  /*4340*/  IMAD.WIDE.U32 R6, R3, R170, RZ ;  /* 0x000000aa03067225 */ /* 0x000fc800078e00ff */
[----:B------:R-:W-:Y:S01]  /*4350*/  IMAD R4, R3, R171, R7 ;  /* 0x000000ab03047224 */ /* 0x000fe200078e0207 */
[----:B------:R-:W-:Y:S01]  /*4360*/  BAR.SYNC.DEFER_BLOCKING 0x0 ;  /* 0x0000000000007b1d */ /* 0x000fe20000010000 */
[C---:B------:R-:W-:Y:S01]  /*4370*/  IMAD.SHL.U32 R5, R6.reuse, 0x40, RZ ;  /* 0x0000004006057824 */ /* 0x040fe200078e00ff */
[CC--:B------:R-:W-:Y:S02]  /*4380*/  LEA R8, P1, R6.reuse, R218.reuse, 0x7 ;  /* 0x000000da06087211 */ /* 0x0c0fe400078238ff */
[--C-:B------:R-:W-:Y:S02]  /*4390*/  SHF.L.U64.HI R3, R6, 0x6, R4.reuse ;  /* 0x0000000606037819 */ /* 0x100fe40000010204 */
[----:B------:R-:W-:Y:S02]  /*43a0*/  LEA R5, P0, R170, R5, 0x5 ;  /* 0x00000005aa057211 */ /* 0x000fe400078028ff */
[----:B------:R-:W-:Y:S02]  /*43b0*/  LEA.HI.X R9, R6, R217, R4, 0x7, P1 ;  /* 0x000000d906097211 */ /* 0x000fe400008f3c04 */
[----:B------:R-:W-:Y:S01]  /*43c0*/  LEA.HI.X R4, R170, R3, R171, 0x5, P0 ;  /* 0x00000003aa047211 */ /* 0x000fe200000f2cab */
[C---:B------:R-:W-:Y:S01]  /*43d0*/  VIADD R3, R216.reuse, 0x20 ;  /* 0x00000020d8037836 */ /* 0x040fe20000000000 */
[----:B------:R-:W-:Y:S01]  /*43e0*/  LEA R6, P0, R5, R218, 0x1 ;  /* 0x000000da05067211 */ /* 0x000fe200078008ff */
[----:B------:R-:W-:-:S03]  /*43f0*/  @P6 VIADD R3, R216, 0xffffffe0 ;  /* 0xffffffe0d8036836 */ /* 0x000fc60000000000 */
[----:B------:R-:W-:Y:S01]  /*4400*/  LEA.HI.X R7, R5, R217, R4, 0x1, P0 ;  /* 0x000000d905077211 */ /* 0x000fe200000f0c04 */
[----:B------:R-:W-:Y:S01]  /*4410*/  @!PT LDS RZ, [RZ] ;  /* 0x00000000fffff984 */ /* 0x000fe20000000800 */
[----:B------:R-:W-:Y:S01]  /*4420*/  @!PT LDS RZ, [RZ] ;  /* 0x00000000fffff984 */ /* 0x000fe20000000800 */
[----:B------:R-:W-:Y:S01]  /*4430*/  @!PT LDS RZ, [RZ] ;  /* 0x00000000fffff984 */ /* 0x000fe20000000800 */
[----:B------:R-:W-:Y:S04]  /*4440*/  LDGSTS.E.BYPASS.LTC128B.128 [R221+0x9000], desc[UR26][R8.64] ;  /* 0x0900000008dd7fae */ /* 0x000fe8000b981a1a */
[----:B------:R-:W-:Y:S04]  /*4450*/  LDGSTS.E.BYPASS.LTC128B.128 [R221+0xa000], desc[UR26][R8.64+0x40] ;  /* 0x0a00004008dd7fae */ /* 0x000fe8000b981a1a */
[----:B------:R-:W-:Y:S04]  /*4460*/  LDGSTS.E.BYPASS.LTC128B.128 [R221+0xb000], desc[UR26][R8.64+0x80] ;  /* 0x0b00008008dd7fae */ /* 0x000fe8000b981a1a */
[----:B------:R-:W-:Y:S04]  /*4470*/  LDGSTS.E.BYPASS.LTC128B.128 [R221+0x9800], desc[UR26][R6.64] ;  /* 0x0980000006dd7fae */ /* 0x000fe8000b981a1a */
[----:B------:R-:W-:Y:S04]  /*4480*/  LDGSTS.E.BYPASS.LTC128B.128 [R221+0xa800], desc[UR26][R6.64+0x40] ;  /* 0x0a80004006dd7fae */ /* 0x000fe8000b981a1a */
[----:B------:R1:W-:Y:S04]  /*4490*/  LDGSTS.E.BYPASS.LTC128B.128 [R221+0xb800], desc[UR26][R6.64+0x80] ;  /* 0x0b80008006dd7fae */ /* 0x0003e8000b981a1a */
[----:B------:R-:W-:Y:S04]  /*44a0*/  LDSM.16.M88.4 R56, [R216] ;  /* 0x00000000d838783b */ /* 0x000fe80000000200 */
[----:B------:R-:W2:Y:S04]  /*44b0*/  LDSM.16.M88.4 R188, [R215+0x6000] ;  /* 0x00600000d7bc783b */ /* 0x000ea80000000200 */
[----:B------:R-:W3:Y:S04]  /*44c0*/  LDSM.16.M88.4 R60, [R216+0x1000] ;  /* 0x00100000d83c783b */ /* 0x000ee80000000200 */
[----:B------:R-:W4:Y:S04]  /*44d0*/  LDSM.16.M88.4 R180, [R215+0x6400] ;  /* 0x00640000d7b4783b */ /* 0x000f280000000200 */
[----:B------:R-:W5:Y:S04]  /*44e0*/  LDSM.16.M88.4 R172, [R215+0x6800] ;  /* 0x00680000d7ac783b */ /* 0x000f680000000200 */
[----:B------:R-:W1:Y:S04]  /*44f0*/  LDSM.16.M88.4 R196, [R215+0x6c00] ;  /* 0x006c0000d7c4783b */ /* 0x000e680000000200 */
[----:B------:R-:W-:Y:S04]  /*4500*/  LDSM.16.M88.4 R48, [R213+0x6000] ;  /* 0x00600000d530783b */ /* 0x000fe80000000200 */
[----:B------:R-:W1:Y:S04]  /*4510*/  LDSM.16.M88.4 R52, [R3+0x1000] ;  /* 0x001000000334783b */ /* 0x000e680000000200 */
[----:B------:R-:W1:Y:S04]  /*4520*/  LDSM.16.M88.4 R44, [R213+0x6400] ;  /* 0x00640000d52c783b */ /* 0x000e680000000200 */
[----:B------:R-:W1:Y:S04]  /*4530*/  LDSM.16.M88.4 R40, [R213+0x6800] ;  /* 0x00680000d528783b */ /* 0x000e680000000200 */
[----:B------:R-:W1:Y:S04]  /*4540*/  LDSM.16.M88.4 R36, [R213+0x6c00] ;  /* 0x006c0000d524783b */ /* 0x000e680000000200 */
[----:B------:R-:W1:Y:S01]  /*4550*/  LDSM.16.M88.4 R32, [R3] ;  /* 0x000000000320783b */ /* 0x000e620000000200 */
[-C--:B--2---:R-:W-:Y:S03]  /*4560*/  HMMA.16816.F32 R192, R56, R188.reuse, RZ ;  /* 0x000000bc38c0723c */ /* 0x084fe600000018ff */
[----:B------:R-:W-:Y:S04]  /*4570*/  LDSM.16.M88.4 R232, [R216+0x3000] ;  /* 0x00300000d8e8783b */ /* 0x000fe80000000200 */
[----:B------:R-:W2:Y:S01]  /*4580*/  LDSM.16.M88.4 R208, [R215+0x7000] ;  /* 0x00700000d7d0783b */ /* 0x000ea20000000200 */
[C---:B---3--:R-:W-:Y:S03]  /*4590*/  HMMA.16816.F32 R28, R60.reuse, R188, RZ ;  /* 0x000000bc3c1c723c */ /* 0x048fe600000018ff */
[----:B------:R-:W3:Y:S04]  /*45a0*/  LDSM.16.M88.4 R236, [R216+0x2000] ;  /* 0x00200000d8ec783b */ /* 0x000ee80000000200 */
[----:B------:R-:W3:Y:S01]  /*45b0*/  LDSM.16.M88.4 R204, [R215+0x7400] ;  /* 0x00740000d7cc783b */ /* 0x000ee20000000200 */
[C---:B------:R-:W-:Y:S03]  /*45c0*/  HMMA.16816.F32 R24, R60.reuse, R190, RZ ;  /* 0x000000be3c18723c */ /* 0x040fe600000018ff */
[----:B------:R-:W3:Y:S04]  /*45d0*/  LDSM.16.M88.4 R200, [R215+0x7800] ;  /* 0x00780000d7c8783b */ /* 0x000ee80000000200 */
[----:B------:R-:W0:Y:S01]  /*45e0*/  LDGDEPBAR ;  /* 0x00000000000079af */ /* 0x000e220000000000 */
[C---:B----4-:R-:W-:Y:S08]  /*45f0*/  HMMA.16816.F32 R20, R60.reuse, R180, RZ ;  /* 0x000000b43c14723c */ /* 0x050ff000000018ff */
[C---:B-----5:R-:W-:Y:S08]  /*4600*/  HMMA.16816.F32 R12, R60.reuse, R172, RZ ;  /* 0x000000ac3c0c723c */ /* 0x060ff000000018ff */
[C---:B-1----:R-:W-:Y:S08]  /*4610*/  HMMA.16816.F32 R4, R60.reuse, R196, RZ ;  /* 0x000000c43c04723c */ /* 0x042ff000000018ff */
[C---:B------:R-:W-:Y:S08]  /*4620*/  HMMA.16816.F32 R16, R60.reuse, R182, RZ ;  /* 0x000000b63c10723c */ /* 0x040ff000000018ff */
[----:B------:R-:W-:Y:S08]  /*4630*/  HMMA.16816.F32 R8, R60, R174, RZ ;  /* 0x000000ae3c08723c */ /* 0x000ff000000018ff */
[C---:B------:R-:W-:Y:S08]  /*4640*/  HMMA.16816.F32 R184, R56.reuse, R180, RZ ;  /* 0x000000b438b8723c */ /* 0x040ff000000018ff */
[----:B------:R-:W-:Y:S08]  /*4650*/  HMMA.16816.F32 R188, R56, R190, RZ ;  /* 0x000000be38bc723c */ /* 0x000ff000000018ff */
[----:B------:R-:W-:Y:S08]  /*4660*/  HMMA.16816.F32 R60, R60, R198, RZ ;  /* 0x000000c63c3c723c */ /* 0x000ff000000018ff */
[C---:B------:R-:W-:Y:S08]  /*4670*/  HMMA.16816.F32 R180, R56.reuse, R182, RZ ;  /* 0x000000b638b4723c */ /* 0x040ff000000018ff */
[C---:B------:R-:W-:Y:S08]  /*4680*/  HMMA.16816.F32 R176, R56.reuse, R172, RZ ;  /* 0x000000ac38b0723c */ /* 0x040ff000000018ff */
[C---:B------:R-:W-:Y:S08]  /*4690*/  HMMA.16816.F32 R172, R56.reuse, R174, RZ ;  /* 0x000000ae38ac723c */ /* 0x040ff000000018ff */
[C---:B------:R-:W-:Y:S08]  /*46a0*/  HMMA.16816.F32 R64, R56.reuse, R196, RZ ;  /* 0x000000c43840723c */ /* 0x040ff000000018ff */
[----:B------:R-:W-:Y:S01]  /*46b0*/  HMMA.16816.F32 R56, R56, R198, RZ ;  /* 0x000000c63838723c */ /* 0x000fe200000018ff */
[----:B------:R-:W1:Y:S07]  /*46c0*/  LDSM.16.M88.4 R196, [R215+0x7c00] ;  /* 0x007c0000d7c4783b */ /* 0x000e6e0000000200 */
        /* <DEDUP_REMOVED lines=8> */
[----:B------:R-:W-:Y:S07]  /*4750*/  LDSM.16.M88.4 R52, [R3+0x2000] ;  /* 0x002000000334783b */ /* 0x000fee0000000200 */
[C---:B------:R-:W-:Y:S08]  /*4760*/  HMMA.16816.F32 R192, R32.reuse, R48, R192 ;  /* 0x0000003020c0723c */ /* 0x040ff000000018c0 */
[C---:B------:R-:W-:Y:S08]  /*4770*/  HMMA.16816.F32 R184, R32.reuse, R44, R184 ;  /* 0x0000002c20b8723c */ /* 0x040ff000000018b8 */
[C---:B------:R-:W-:Y:S01]  /*4780*/  HMMA.16816.F32 R188, R32.reuse, R50, R188 ;  /* 0x0000003220bc723c */ /* 0x040fe200000018bc */
[----:B------:R-:W-:Y:S07]  /*4790*/  LDSM.16.M88.4 R48, [R3+0x3000] ;  /* 0x003000000330783b */ /* 0x000fee0000000200 */
[C---:B------:R-:W-:Y:S01]  /*47a0*/  HMMA.16816.F32 R180, R32.reuse, R46, R180 ;  /* 0x0000002e20b4723c */ /* 0x040fe200000018b4 */
[----:B------:R-:W4:Y:S07]  /*47b0*/  LDSM.16.M88.4 R44, [R213+0x7000] ;  /* 0x00700000d52c783b */ /* 0x000f2e0000000200 */
[C---:B------:R-:W-:Y:S08]  /*47c0*/  HMMA.16816.F32 R176, R32.reuse, R40, R176 ;  /* 0x0000002820b0723c */ /* 0x040ff000000018b0 */
[C---:B------:R-:W-:Y:S08]  /*47d0*/  HMMA.16816.F32 R64, R32.reuse, R36, R64 ;  /* 0x000000242040723c */ /* 0x040ff00000001840 */
[C---:B------:R-:W-:Y:S01]  /*47e0*/  HMMA.16816.F32 R172, R32.reuse, R42, R172 ;  /* 0x0000002a20ac723c */ /* 0x040fe200000018ac */
[----:B------:R-:W5:Y:S07]  /*47f0*/  LDSM.16.M88.4 R40, [R213+0x7400] ;  /* 0x00740000d528783b */ /* 0x000f6e0000000200 */
[----:B------:R-:W-:Y:S01]  /*4800*/  HMMA.16816.F32 R56, R32, R38, R56 ;  /* 0x000000262038723c */ /* 0x000fe20000001838 */
[----:B------:R-:W5:Y:S04]  /*4810*/  LDSM.16.M88.4 R36, [R213+0x7800] ;  /* 0x00780000d524783b */ /* 0x000f680000000200 */
[----:B------:R-:W5:Y:S03]  /*4820*/  LDSM.16.M88.4 R32, [R213+0x7c00] ;  /* 0x007c0000d520783b */ /* 0x000f660000000200 */
[C---:B--2---:R-:W-:Y:S08]  /*4830*/  HMMA.16816.F32 R28, R232.reuse, R208, R28 ;  /* 0x000000d0e81c723c */ /* 0x044ff0000000181c */
[----:B------:R-:W-:Y:S08]  /*4840*/  HMMA.16816.F32 R24, R232, R210, R24 ;  /* 0x000000d2e818723c */ /* 0x000ff00000001818 */
[C---:B---3--:R-:W-:Y:S08]  /*4850*/  HMMA.16816.F32 R192, R236.reuse, R208, R192 ;  /* 0x000000d0ecc0723c */ /* 0x048ff000000018c0 */
[----:B------:R-:W-:Y:S01]  /*4860*/  HMMA.16816.F32 R188, R236, R210, R188 ;  /* 0x000000d2ecbc723c */ /* 0x000fe200000018bc */
[----:B------:R-:W-:Y:S07]  /*4870*/  LDSM.16.M88.4 R208, [R3+0x5000] ;  /* 0x0050000003d0783b */ /* 0x000fee0000000200 */
[C---:B------:R-:W-:Y:S08]  /*4880*/  HMMA.16816.F32 R20, R232.reuse, R204, R20 ;  /* 0x000000cce814723c */ /* 0x040ff00000001814 */
[C---:B------:R-:W-:Y:S08]  /*4890*/  HMMA.16816.F32 R12, R232.reuse, R200, R12 ;  /* 0x000000c8e80c723c */ /* 0x040ff0000000180c */
[C---:B-1----:R-:W-:Y:S08]  /*48a0*/  HMMA.16816.F32 R4, R232.reuse, R196, R4 ;  /* 0x000000c4e804723c */ /* 0x042ff00000001804 */
[C---:B------:R-:W-:Y:S08]  /*48b0*/  HMMA.16816.F32 R16, R232.reuse, R206, R16 ;  /* 0x000000cee810723c */ /* 0x040ff00000001810 */
[C---:B------:R-:W-:Y:S08]  /*48c0*/  HMMA.16816.F32 R8, R232.reuse, R202, R8 ;  /* 0x000000cae808723c */ /* 0x040ff00000001808 */
[----:B------:R-:W-:Y:S01]  /*48d0*/  HMMA.16816.F32 R60, R232, R198, R60 ;  /* 0x000000c6e83c723c */ /* 0x000fe2000000183c */
[----:B------:R1:W-:Y:S07]  /*48e0*/  LDSM.16.M88.4 R232, [R3+0x4000] ;  /* 0x0040000003e8783b */ /* 0x0003ee0000000200 */
[C---:B------:R-:W-:Y:S08]  /*48f0*/  HMMA.16816.F32 R64, R236.reuse, R196, R64 ;  /* 0x000000c4ec40723c */ /* 0x040ff00000001840 */
[----:B------:R-:W-:Y:S01]  /*4900*/  HMMA.16816.F32 R56, R236, R198, R56 ;  /* 0x000000c6ec38723c */ /* 0x000fe20000001838 */
[----:B------:R-:W-:Y:S07]  /*4910*/  LDSM.16.M88.4 R196, [R216+0x4000] ;  /* 0x00400000d8c4783b */ /* 0x000fee0000000200 */
[----:B----4-:R-:W-:Y:S01]  /*4920*/  HMMA.16816.F32 R28, R48, R44, R28 ;  /* 0x0000002c301c723c */ /* 0x010fe2000000181c */
[----:B-1----:R-:W-:-:S05]  /*4930*/  VIADD R3, R225, 0xffffff80 ;  /* 0xffffff80e1037836 */ /* 0x002fca0000000000 */
[C---:B------:R-:W-:Y:S02]  /*4940*/  ISETP.GE.AND P0, PT, R3.reuse, R223, PT ;  /* 0x000000df0300720c */ /* 0x040fe40003f06270 */
[----:B------:R-:W-:Y:S01]  /*4950*/  HMMA.16816.F32 R24, R48, R46, R24 ;  /* 0x0000002e3018723c */ /* 0x000fe20000001818 */
[C---:B------:R-:W-:Y:S02]  /*4960*/  ISETP.GE.AND P1, PT, R3.reuse, R169, PT ;  /* 0x000000a90300720c */ /* 0x040fe40003f26270 */
[C---:B------:R-:W-:Y:S02]  /*4970*/  ISETP.GE.AND P3, PT, R3.reuse, R164, PT ;  /* 0x000000a40300720c */ /* 0x040fe40003f66270 */
[----:B------:R-:W-:Y:S01]  /*4980*/  ISETP.GE.AND P2, PT, R3, R2, PT ;  /* 0x000000020300720c */ /* 0x000fe20003f46270 */
[----:B------:R-:W-:Y:S02]  /*4990*/  VIADD R3, R225, 0xffffff88 ;  /* 0xffffff88e1037836 */ /* 0x000fe40000000000 */
[C---:B------:R-:W-:Y:S08]  /*49a0*/  HMMA.16816.F32 R192, R52.reuse, R44, R192 ;  /* 0x0000002c34c0723c */ /* 0x040ff000000018c0 */
[----:B------:R-:W-:Y:S01]  /*49b0*/  HMMA.16816.F32 R188, R52, R46, R188 ;  /* 0x0000002e34bc723c */ /* 0x000fe200000018bc */
[----:B------:R-:W1:Y:S07]  /*49c0*/  LDSM.16.M88.4 R44, [R215+0x8000] ;  /* 0x00800000d72c783b */ /* 0x000e6e0000000200 */
[C---:B------:R-:W-:Y:S08]  /*49d0*/  HMMA.16816.F32 R184, R236.reuse, R204, R184 ;  /* 0x000000ccecb8723c */ /* 0x040ff000000018b8 */
[----:B------:R-:W-:Y:S01]  /*49e0*/  HMMA.16816.F32 R180, R236, R206, R180 ;  /* 0x000000ceecb4723c */ /* 0x000fe200000018b4 */
[----:B------:R-:W-:Y:S07]  /*49f0*/  LDSM.16.M88.4 R204, [R213+0x8000] ;  /* 0x00800000d5cc783b */ /* 0x000fee0000000200 */
[C---:B-----5:R-:W-:Y:S08]  /*4a00*/  HMMA.16816.F32 R20, R48.reuse, R40, R20 ;  /* 0x000000283014723c */ /* 0x060ff00000001814 */
[C---:B------:R-:W-:Y:S08]  /*4a10*/  HMMA.16816.F32 R16, R48.reuse, R42, R16 ;  /* 0x0000002a3010723c */ /* 0x040ff00000001810 */
[C---:B------:R-:W-:Y:S08]  /*4a20*/  HMMA.16816.F32 R12, R48.reuse, R36, R12 ;  /* 0x00000024300c723c */ /* 0x040ff0000000180c */
[C---:B------:R-:W-:Y:S08]  /*4a30*/  HMMA.16816.F32 R8, R48.reuse, R38, R8 ;  /* 0x000000263008723c */ /* 0x040ff00000001808 */
[C---:B------:R-:W-:Y:S08]  /*4a40*/  HMMA.16816.F32 R4, R48.reuse, R32, R4 ;  /* 0x000000203004723c */ /* 0x040ff00000001804 */
[----:B------:R-:W-:Y:S01]  /*4a50*/  HMMA.16816.F32 R60, R48, R34, R60 ;  /* 0x00000022303c723c */ /* 0x000fe2000000183c */
[----:B------:R-:W2:Y:S07]  /*4a60*/  LDSM.16.M88.4 R48, [R216+0x5000] ;  /* 0x00500000d830783b */ /* 0x000eae0000000200 */
[C---:B------:R-:W-:Y:S08]  /*4a70*/  HMMA.16816.F32 R176, R236.reuse, R200, R176 ;  /* 0x000000c8ecb0723c */ /* 0x040ff000000018b0 */
[----:B------:R-:W-:Y:S01]  /*4a80*/  HMMA.16816.F32 R172, R236, R202, R172 ;  /* 0x000000caecac723c */ /* 0x000fe200000018ac */
[----:B------:R-:W-:Y:S07]  /*4a90*/  LDSM.16.M88.4 R200, [R215+0x8800] ;  /* 0x00880000d7c8783b */ /* 0x000fee0000000200 */
[C---:B------:R-:W-:Y:S08]  /*4aa0*/  HMMA.16816.F32 R184, R52.reuse, R40, R184 ;  /* 0x0000002834b8723c */ /* 0x040ff000000018b8 */
[C---:B------:R-:W-:Y:S01]  /*4ab0*/  HMMA.16816.F32 R180, R52.reuse, R42, R180 ;  /* 0x0000002a34b4723c */ /* 0x040fe200000018b4 */
[----:B------:R-:W3:Y:S07]  /*4ac0*/  LDSM.16.M88.4 R40, [R215+0x8400] ;  /* 0x00840000d728783b */ /* 0x000eee0000000200 */
[C---:B------:R-:W-:Y:S08]  /*4ad0*/  HMMA.16816.F32 R176, R52.reuse, R36, R176 ;  /* 0x0000002434b0723c */ /* 0x040ff000000018b0 */
[C---:B------:R-:W-:Y:S01]  /*4ae0*/  HMMA.16816.F32 R172, R52.reuse, R38, R172 ;  /* 0x0000002634ac723c */ /* 0x040fe200000018ac */
[----:B------:R-:W4:Y:S07]  /*4af0*/  LDSM.16.M88.4 R36, [R215+0x8c00] ;  /* 0x008c0000d724783b */ /* 0x000f2e0000000200 */
[----:B------:R-:W-:Y:S01]  /*4b00*/  HMMA.16816.F32 R236, R52, R32, R64 ;  /* 0x0000002034ec723c */ /* 0x000fe20000001840 */
[----:B------:R-:W5:Y:S07]  /*4b10*/  LDSM.16.M88.4 R64, [R213+0x8400] ;  /* 0x00840000d540783b */ /* 0x000f6e0000000200 */
[-C--:B-1----:R-:W-:Y:S08]  /*4b20*/  HMMA.16816.F32 R192, R196, R44.reuse, R192 ;  /* 0x0000002cc4c0723c */ /* 0x082ff000000018c0 */
[----:B--2---:R-:W-:Y:S08]  /*4b30*/  HMMA.16816.F32 R28, R48, R44, R28 ;  /* 0x0000002c301c723c */ /* 0x004ff0000000181c */
[-C--:B------:R-:W-:Y:S08]  /*4b40*/  HMMA.16816.F32 R188, R196, R46.reuse, R188 ;  /* 0x0000002ec4bc723c */ /* 0x080ff000000018bc */
[----:B------:R-:W-:Y:S01]  /*4b50*/  HMMA.16816.F32 R24, R48, R46, R24 ;  /* 0x0000002e3018723c */ /* 0x000fe20000001818 */
[----:B------:R-:W-:Y:S07]  /*4b60*/  LDSM.16.M88.4 R44, [R213+0x8c00] ;  /* 0x008c0000d52c783b */ /* 0x000fee0000000200 */
[----:B------:R-:W-:Y:S01]  /*4b70*/  HMMA.16816.F32 R56, R52, R34, R56 ;  /* 0x000000223438723c */ /* 0x000fe20000001838 */
[----:B------:R-:W1:Y:S01]  /*4b80*/  LDSM.16.M88.4 R32, [R213+0x8800] ;  /* 0x00880000d520783b */ /* 0x000e620000000200 */
[----:B------:R-:W-:-:S06]  /*4b90*/  DEPBAR.LE SB0, 0x0 ;  /* 0x000080000000791a */ /* 0x000fcc0000000000 */
[----:B------:R-:W-:Y:S08]  /*4ba0*/  HMMA.16816.F32 R192, R232, R204, R192 ;  /* 0x000000cce8c0723c */ /* 0x000ff000000018c0 */
[----:B---3--:R-:W-:Y:S08]  /*4bb0*/  HMMA.16816.F32 R184, R196, R40, R184 ;  /* 0x00000028c4b8723c */ /* 0x008ff000000018b8 */
[----:B------:R-:W-:Y:S03]  /*4bc0*/  HMMA.16816.F32 R28, R208, R204, R28 ;  /* 0x000000ccd01c723c */ /* 0x000fe6000000181c */
[----:B------:R-:W-:-:S05]  /*4bd0*/  FSEL R241, R194, -INF , !P1 ;  /* 0xff800000c2f17808 */ /* 0x000fca0004800000 */
[----:B------:R-:W-:Y:S08]  /*4be0*/  HMMA.16816.F32 R20, R48, R40, R20 ;  /* 0x000000283014723c */ /* 0x000ff00000001814 */
[----:B------:R-:W-:Y:S03]  /*4bf0*/  HMMA.16816.F32 R188, R232, R206, R188 ;  /* 0x000000cee8bc723c */ /* 0x000fe600000018bc */
[----:B------:R-:W-:-:S02]  /*4c00*/  FSEL R30, R30, -INF , !P2 ;  /* 0xff8000001e1e7808 */ /* 0x000fc40005000000 */
[----:B------:R-:W-:-:S03]  /*4c10*/  ISETP.GE.AND P2, PT, R3, R169, PT ;  /* 0x000000a90300720c */ /* 0x000fc60003f46270 */
[C---:B------:R-:W-:Y:S08]  /*4c20*/  HMMA.16816.F32 R16, R48.reuse, R42, R16 ;  /* 0x0000002a3010723c */ /* 0x040ff00000001810 */
[----:B----4-:R-:W-:Y:S03]  /*4c30*/  HMMA.16816.F32 R4, R48, R36, R4 ;  /* 0x000000243004723c */ /* 0x010fe60000001804 */
[----:B------:R-:W-:-:S05]  /*4c40*/  FSEL R243, R190, -INF , !P2 ;  /* 0xff800000bef37808 */ /* 0x000fca0005000000 */
[----:B------:R-:W-:Y:S01]  /*4c50*/  HMMA.16816.F32 R236, R196, R36, R236 ;  /* 0x00000024c4ec723c */ /* 0x000fe200000018ec */
[----:B------:R-:W-:-:S05]  /*4c60*/  VIADD R36, R225, 0xffffff81 ;  /* 0xffffff81e1247836 */ /* 0x000fca0000000000 */
[C---:B------:R-:W-:Y:S02]  /*4c70*/  ISETP.GE.AND P4, PT, R36.reuse, R223, PT ;  /* 0x000000df2400720c */ /* 0x040fe40003f86270 */
[----:B------:R-:W-:Y:S01]  /*4c80*/  HMMA.16816.F32 R24, R208, R206, R24 ;  /* 0x000000ced018723c */ /* 0x000fe20000001818 */
[C---:B------:R-:W-:Y:S02]  /*4c90*/  ISETP.GE.AND P5, PT, R36.reuse, R169, PT ;  /* 0x000000a92400720c */ /* 0x040fe40003fa6270 */
[----:B------:R-:W-:Y:S02]  /*4ca0*/  ISETP.GE.AND P1, PT, R36, R2, PT ;  /* 0x000000022400720c */ /* 0x000fe40003f26270 */
[----:B------:R-:W-:Y:S02]  /*4cb0*/  FSEL R53, R193, -INF , !P4 ;  /* 0xff800000c1357808 */ /* 0x000fe40006000000 */
[----:B------:R-:W-:Y:S01]  /*4cc0*/  ISETP.GE.AND P4, PT, R3, R164, PT ;  /* 0x000000a40300720c */ /* 0x000fe20003f86270 */
[----:B------:R-:W-:Y:S01]  /*4cd0*/  HMMA.16816.F32 R12, R48, R200, R12 ;  /* 0x000000c8300c723c */ /* 0x000fe2000000180c */
[----:B------:R-:W-:-:S07]  /*4ce0*/  FSEL R245, R195, -INF , !P5 ;  /* 0xff800000c3f57808 */ /* 0x000fce0006800000 */
[----:B------:R-:W-:Y:S03]  /*4cf0*/  HMMA.16816.F32 R8, R48, R202, R8 ;  /* 0x000000ca3008723c */ /* 0x000fe60000001808 */
[----:B------:R-:W-:-:S05]  /*4d00*/  FSEL R24, R24, -INF , !P4 ;  /* 0xff80000018187808 */ /* 0x000fca0006000000 */
[----:B------:R-:W-:Y:S01]  /*4d10*/  HMMA.16816.F32 R60, R48, R38, R60 ;  /* 0x00000026303c723c */ /* 0x000fe2000000183c */
[----:B------:R-:W-:Y:S02]  /*4d20*/  FSEL R51, R192, -INF , !P0 ;  /* 0xff800000c0337808 */ /* 0x000fe40004000000 */
[----:B------:R-:W-:Y:S02]  /*4d30*/  ISETP.GE.AND P0, PT, R36, R164, PT ;  /* 0x000000a42400720c */ /* 0x000fe40003f06270 */
[----:B------:R-:W-:Y:S02]  /*4d40*/  FSEL R36, R28, -INF , !P3 ;  /* 0xff8000001c247808 */ /* 0x000fe40005800000 */
[----:B------:R-:W-:Y:S01]  /*4d50*/  FSEL R28, R29, -INF , !P0 ;  /* 0xff8000001d1c7808 */ /* 0x000fe20004000000 */
[----:B------:R-:W-:Y:S01]  /*4d60*/  HMMA.16816.F32 R176, R196, R200, R176 ;  /* 0x000000c8c4b0723c */ /* 0x000fe200000018b0 */
[----:B------:R-:W-:Y:S01]  /*4d70*/  ISETP.GE.AND P3, PT, R3, R223, PT ;  /* 0x000000df0300720c */ /* 0x000fe20003f66270 */
[----:B------:R-:W-:Y:S01]  /*4d80*/  VIADD R29, R225, 0xffffff89 ;  /* 0xffffff89e11d7836 */ /* 0x000fe20000000000 */
[----:B------:R-:W-:Y:S01]  /*4d90*/  ISETP.GE.AND P0, PT, R3, R2, PT ;  /* 0x000000020300720c */ /* 0x000fe20003f06270 */
[----:B------:R-:W-:Y:S01]  /*4da0*/  VIADD R3, R225, 0xffffff90 ;  /* 0xffffff90e1037836 */ /* 0x000fe20000000000 */
[----:B------:R-:W-:-:S02]  /*4db0*/  FSEL R251, R188, -INF , !P3 ;  /* 0xff800000bcfb7808 */ /* 0x000fc40005800000 */
[----:B------:R-:W-:Y:S01]  /*4dc0*/  ISETP.GE.AND P3, PT, R29, R164, PT ;  /* 0x000000a41d00720c */ /* 0x000fe20003f66270 */
[-C--:B-----5:R-:W-:Y:S01]  /*4dd0*/  HMMA.16816.F32 R184, R232, R64.reuse, R184 ;  /* 0x00000040e8b8723c */ /* 0x0a0fe200000018b8 */
[----:B------:R-:W-:Y:S02]  /*4de0*/  FSEL R26, R26, -INF , !P0 ;  /* 0xff8000001a1a7808 */ /* 0x000fe40004000000 */
[----:B------:R-:W-:Y:S02]  /*4df0*/  FSEL R48, R25, -INF , !P3 ;  /* 0xff80000019307808 */ /* 0x000fe40005800000 */
[C---:B------:R-:W-:Y:S02]  /*4e00*/  ISETP.GE.AND P4, PT, R3.reuse, R223, PT ;  /* 0x000000df0300720c */ /* 0x040fe40003f86270 */
[C---:B------:R-:W-:Y:S01]  /*4e10*/  ISETP.GE.AND P0, PT, R3.reuse, R169, PT ;  /* 0x000000a90300720c */ /* 0x040fe20003f06270 */
[----:B------:R-:W-:Y:S01]  /*4e20*/  HMMA.16816.F32 R20, R208, R64, R20 ;  /* 0x00000040d014723c */ /* 0x000fe20000001814 */
[----:B------:R-:W-:-:S02]  /*4e30*/  ISETP.GE.AND P3, PT, R3, R2, PT ;  /* 0x000000020300720c */ /* 0x000fc40003f66270 */
[C---:B------:R-:W-:Y:S02]  /*4e40*/  ISETP.GE.AND P5, PT, R29.reuse, R169, PT ;  /* 0x000000a91d00720c */ /* 0x040fe40003fa6270 */
[----:B------:R-:W-:Y:S02]  /*4e50*/  ISETP.GE.AND P2, PT, R29, R2, PT ;  /* 0x000000021d00720c */ /* 0x000fe40003f46270 */
[----:B------:R-:W-:Y:S01]  /*4e60*/  FSEL R247, R191, -INF , !P5 ;  /* 0xff800000bff77808 */ /* 0x000fe20006800000 */
[----:B------:R-:W-:Y:S01]  /*4e70*/  HMMA.16816.F32 R180, R196, R42, R180 ;  /* 0x0000002ac4b4723c */ /* 0x000fe200000018b4 */
[----:B------:R-:W-:Y:S02]  /*4e80*/  FSEL R42, R31, -INF , !P1 ;  /* 0xff8000001f2a7808 */ /* 0x000fe40004800000 */
[----:B------:R-:W-:Y:S02]  /*4e90*/  ISETP.GE.AND P1, PT, R29, R223, PT ;  /* 0x000000df1d00720c */ /* 0x000fe40003f26270 */
[----:B------:R-:W-:-:S02]  /*4ea0*/  FSEL R193, R184, -INF , !P4 ;  /* 0xff800000b8c17808 */ /* 0x000fc40006000000 */
[----:B------:R-:W-:Y:S01]  /*4eb0*/  FSEL R249, R189, -INF , !P1 ;  /* 0xff800000bdf97808 */ /* 0x000fe20004800000 */
[C---:B------:R-:W-:Y:S01]  /*4ec0*/  HMMA.16816.F32 R16, R208.reuse, R66, R16 ;  /* 0x00000042d010723c */ /* 0x040fe20000001810 */
[-C--:B------:R-:W-:Y:S01]  /*4ed0*/  ISETP.GE.AND P1, PT, R3, R164.reuse, PT ;  /* 0x000000a40300720c */ /* 0x080fe20003f26270 */
[----:B------:R-:W-:Y:S01]  /*4ee0*/  VIADD R3, R225, 0xffffff91 ;  /* 0xffffff91e1037836 */ /* 0x000fe20000000000 */
[----:B------:R-:W-:Y:S02]  /*4ef0*/  FSEL R201, R186, -INF , !P0 ;  /* 0xff800000bac97808 */ /* 0x000fe40004000000 */
[----:B------:R-:W-:Y:S02]  /*4f00*/  FSEL R224, R20, -INF , !P1 ;  /* 0xff80000014e07808 */ /* 0x000fe40004800000 */
[C---:B------:R-:W-:Y:S01]  /*4f10*/  ISETP.GE.AND P5, PT, R3.reuse, R223, PT ;  /* 0x000000df0300720c */ /* 0x040fe20003fa6270 */
[----:B-1----:R-:W-:Y:S01]  /*4f20*/  HMMA.16816.F32 R12, R208, R32, R12 ;  /* 0x00000020d00c723c */ /* 0x002fe2000000180c */
[----:B------:R-:W-:-:S02]  /*4f30*/  ISETP.GE.AND P4, PT, R3, R164, PT ;  /* 0x000000a40300720c */ /* 0x000fc40003f86270 */
[----:B------:R-:W-:Y:S02]  /*4f40*/  ISETP.GE.AND P0, PT, R3, R2, PT ;  /* 0x000000020300720c */ /* 0x000fe40003f06270 */
[----:B------:R-:W-:Y:S02]  /*4f50*/  FSEL R204, R22, -INF , !P3 ;  /* 0xff80000016cc7808 */ /* 0x000fe40005800000 */
[----:B------:R-:W-:Y:S01]  /*4f60*/  FSEL R206, R23, -INF , !P0 ;  /* 0xff80000017ce7808 */ /* 0x000fe20004000000 */
[----:B------:R-:W-:Y:S01]  /*4f70*/  HMMA.16816.F32 R176, R232, R32, R176 ;  /* 0x00000020e8b0723c */ /* 0x000fe200000018b0 */
[----:B------:R-:W-:Y:S02]  /*4f80*/  FSEL R32, R27, -INF , !P2 ;  /* 0xff8000001b207808 */ /* 0x000fe40005000000 */
[----:B------:R-:W-:Y:S01]  /*4f90*/  ISETP.GE.AND P2, PT, R3, R169, PT ;  /* 0x000000a90300720c */ /* 0x000fe20003f46270 */
[----:B------:R-:W-:Y:S01]  /*4fa0*/  VIADD R3, R225, 0xffffff98 ;  /* 0xffffff98e1037836 */ /* 0x000fe20000000000 */
[----:B------:R-:W-:-:S03]  /*4fb0*/  FSEL R226, R21, -INF , !P4 ;  /* 0xff80000015e27808 */ /* 0x000fc60006000000 */
[C---:B------:R-:W-:Y:S01]  /*4fc0*/  HMMA.16816.F32 R172, R196.reuse, R202, R172 ;  /* 0x000000cac4ac723c */ /* 0x040fe200000018ac */
[----:B------:R-:W-:Y:S02]  /*4fd0*/  FSEL R203, R187, -INF , !P2 ;  /* 0xff800000bbcb7808 */ /* 0x000fe40005000000 */
[C---:B------:R-:W-:Y:S02]  /*4fe0*/  ISETP.GE.AND P2, PT, R3.reuse, R223, PT ;  /* 0x000000df0300720c */ /* 0x040fe40003f46270 */
[C---:B------:R-:W-:Y:S02]  /*4ff0*/  ISETP.GE.AND P1, PT, R3.reuse, R169, PT ;  /* 0x000000a90300720c */ /* 0x040fe40003f26270 */
[----:B------:R-:W-:Y:S01]  /*5000*/  ISETP.GE.AND P3, PT, R3, R2, PT ;  /* 0x000000020300720c */ /* 0x000fe20003f66270 */
[----:B------:R-:W-:Y:S01]  /*5010*/  HMMA.16816.F32 R56, R196, R38, R56 ;  /* 0x00000026c438723c */ /* 0x000fe20000001838 */
[----:B------:R-:W-:Y:S02]  /*5020*/  FSEL R197, R185, -INF , !P5 ;  /* 0xff800000b9c57808 */ /* 0x000fe40006800000 */
[----:B------:R-:W-:Y:S01]  /*5030*/  ISETP.GE.AND P5, PT, R3, R164, PT ;  /* 0x000000a40300720c */ /* 0x000fe20003fa6270 */
[C---:B------:R-:W-:Y:S01]  /*5040*/  VIADD R3, R225.reuse, 0xffffff99 ;  /* 0xffffff99e1037836 */ /* 0x040fe20000000000 */
[----:B------:R-:W-:Y:S01]  /*5050*/  FSEL R202, R18, -INF , !P3 ;  /* 0xff80000012ca7808 */ /* 0x000fe20005800000 */
[----:B------:R-:W-:-:S02]  /*5060*/  VIADD R18, R225, 0xffffffa1 ;  /* 0xffffffa1e1127836 */ /* 0x000fc40000000000 */
[C---:B------:R-:W-:Y:S01]  /*5070*/  HMMA.16816.F32 R8, R208.reuse, R34, R8 ;  /* 0x00000022d008723c */ /* 0x040fe20000001808 */
[----:B------:R-:W-:Y:S01]  /*5080*/  BAR.SYNC.DEFER_BLOCKING 0x0 ;  /* 0x0000000000007b1d */ /* 0x000fe20000010000 */
[C---:B------:R-:W-:Y:S02]  /*5090*/  ISETP.GE.AND P0, PT, R3.reuse, R2, PT ;  /* 0x000000020300720c */ /* 0x040fe40003f06270 */
[----:B------:R-:W-:Y:S02]  /*50a0*/  ISETP.GE.AND P4, PT, R3, R164, PT ;  /* 0x000000a40300720c */ /* 0x000fe40003f86270 */
[----:B------:R-:W-:Y:S01]  /*50b0*/  FSEL R200, R19, -INF , !P0 ;  /* 0xff80000013c87808 */ /* 0x000fe20004000000 */
[----:B------:R-:W-:Y:S01]  /*50c0*/  VIADD R19, R225, 0xffffffa0 ;  /* 0xffffffa0e1137836 */ /* 0x000fe20000000000 */
[----:B------:R-:W-:Y:S01]  /*50d0*/  HMMA.16816.F32 R4, R208, R44, R4 ;  /* 0x0000002cd004723c */ /* 0x000fe20000001804 */
[----:B------:R-:W-:-:S03]  /*50e0*/  ISETP.GE.AND P0, PT, R18, R2, PT ;  /* 0x000000021200720c */ /* 0x000fc60003f06270 */
[----:B------:R-:W-:Y:S02]  /*50f0*/  ISETP.GE.AND P3, PT, R19, R2, PT ;  /* 0x000000021300720c */ /* 0x000fe40003f66270 */
[----:B------:R-:W-:Y:S02]  /*5100*/  FSEL R188, R15, -INF , !P0 ;  /* 0xff8000000fbc7808 */ /* 0x000fe40004000000 */
[----:B------:R-:W-:Y:S01]  /*5110*/  HMMA.16816.F32 R60, R208, R46, R60 ;  /* 0x0000002ed03c723c */ /* 0x000fe2000000183c */
[----:B------:R-:W-:Y:S01]  /*5120*/  FSEL R210, R16, -INF , !P5 ;  /* 0xff80000010d27808 */ /* 0x000fe20006800000 */
[----:B------:R-:W-:Y:S01]  /*5130*/  VIADD R16, R225, 0xffffffa9 ;  /* 0xffffffa9e1107836 */ /* 0x000fe20000000000 */
[----:B------:R-:W-:Y:S01]  /*5140*/  FSEL R208, R17, -INF , !P4 ;  /* 0xff80000011d07808 */ /* 0x000fe20006000000 */
[----:B------:R-:W-:Y:S01]  /*5150*/  VIADD R17, R225, 0xffffffa8 ;  /* 0xffffffa8e1117836 */ /* 0x000fe20000000000 */
[----:B------:R-:W-:Y:S02]  /*5160*/  ISETP.GE.AND P4, PT, R18, R164, PT ;  /* 0x000000a41200720c */ /* 0x000fe40003f86270 */
[----:B------:R-:W-:Y:S01]  /*5170*/  ISETP.GE.AND P0, PT, R16, R2, PT ;  /* 0x000000021000720c */ /* 0x000fe20003f06270 */
[----:B------:R-:W-:Y:S01]  /*5180*/  HMMA.16816.F32 R180, R232, R66, R180 ;  /* 0x00000042e8b4723c */ /* 0x000fe200000018b4 */
[----:B------:R-:W-:-:S02]  /*5190*/  FSEL R196, R13, -INF , !P4 ;  /* 0xff8000000dc47808 */ /* 0x000fc40006000000 */
[----:B------:R-:W-:Y:S02]  /*51a0*/  FMNMX3.FTZ R13, R166, R36, R28, !PT ;  /* 0x00000024a60d7276 */ /* 0x000fe4000781001c */
[----:B------:R-:W-:Y:S01]  /*51b0*/  FSEL R184, R11, -INF , !P0 ;  /* 0xff8000000bb87808 */ /* 0x000fe20004000000 */
[----:B------:R-:W-:Y:S01]  /*51c0*/  VIADD R11, R225, 0xffffffb0 ;  /* 0xffffffb0e10b7836 */ /* 0x000fe20000000000 */
[----:B------:R-:W-:Y:S01]  /*51d0*/  FMNMX3.FTZ R13, R13, R24, R48, !PT ;  /* 0x000000180d0d7276 */ /* 0x000fe20007810030 */
[----:B------:R-:W-:Y:S01]  /*51e0*/  HMMA.16816.F32 R172, R232, R34, R172 ;  /* 0x00000022e8ac723c */ /* 0x000fe200000018ac */
[----:B------:R-:W-:Y:S02]  /*51f0*/  ISETP.GE.AND P5, PT, R19, R164, PT ;  /* 0x000000a41300720c */ /* 0x000fe40003fa6270 */
[----:B------:R-:W-:Y:S02]  /*5200*/  FSEL R190, R14, -INF , !P3 ;  /* 0xff8000000ebe7808 */ /* 0x000fe40005800000 */
[----:B------:R-:W-:-:S02]  /*5210*/  ISETP.GE.AND P3, PT, R17, R2, PT ;  /* 0x000000021100720c */ /* 0x000fc40003f66270 */
[----:B------:R-:W-:Y:S01]  /*5220*/  FMNMX3.FTZ R13, R13, R224, R226, !PT ;  /* 0x000000e00d0d7276 */ /* 0x000fe200078100e2 */
[C---:B------:R-:W-:Y:S01]  /*5230*/  HMMA.16816.F32 R236, R232.reuse, R44, R236 ;  /* 0x0000002ce8ec723c */ /* 0x040fe200000018ec */
[-C--:B------:R-:W-:Y:S02]  /*5240*/  ISETP.GE.AND P0, PT, R11, R164.reuse, PT ;  /* 0x000000a40b00720c */ /* 0x080fe40003f06270 */
[----:B------:R-:W-:Y:S02]  /*5250*/  FSEL R198, R12, -INF , !P5 ;  /* 0xff8000000cc67808 */ /* 0x000fe40006800000 */
[-C--:B------:R-:W-:Y:S02]  /*5260*/  ISETP.GE.AND P5, PT, R17, R164.reuse, PT ;  /* 0x000000a41100720c */ /* 0x080fe40003fa6270 */
[----:B------:R-:W-:Y:S01]  /*5270*/  ISETP.GE.AND P4, PT, R16, R164, PT ;  /* 0x000000a41000720c */ /* 0x000fe20003f86270 */
[----:B------:R-:W-:Y:S01]  /*5280*/  HMMA.16816.F32 R232, R232, R46, R56 ;  /* 0x0000002ee8e8723c */ /* 0x000fe20000001838 */
[----:B------:R-:W-:Y:S01]  /*5290*/  FSEL R186, R10, -INF , !P3 ;  /* 0xff8000000aba7808 */ /* 0x000fe20005800000 */
[----:B------:R-:W-:Y:S01]  /*52a0*/  VIADD R10, R225, 0xffffffb1 ;  /* 0xffffffb1e10a7836 */ /* 0x000fe20000000000 */
[----:B------:R-:W-:-:S02]  /*52b0*/  FMNMX3.FTZ R13, R13, R210, R208, !PT ;  /* 0x000000d20d0d7276 */ /* 0x000fc400078100d0 */
[----:B------:R-:W-:Y:S02]  /*52c0*/  FSEL R185, R4, -INF , !P0 ;  /* 0xff80000004b97808 */ /* 0x000fe40004000000 */
[----:B------:R-:W-:Y:S02]  /*52d0*/  ISETP.GE.U32.AND P0, PT, R0, 0x3, PT ;  /* 0x000000030000780c */ /* 0x000fe40003f06070 */
[----:B------:R-:W-:Y:S01]  /*52e0*/  FSEL R194, R8, -INF , !P5 ;  /* 0xff80000008c27808 */ /* 0x000fe20006800000 */
[----:B------:R-:W-:Y:S01]  /*52f0*/  VIADD R8, R225, 0xffffffb9 ;  /* 0xffffffb9e1087836 */ /* 0x000fe20000000000 */
[----:B------:R-:W-:Y:S01]  /*5300*/  FSEL R192, R9, -INF , !P4 ;  /* 0xff80000009c07808 */ /* 0x000fe20006000000 */
[----:B------:R-:W-:Y:S01]  /*5310*/  VIADD R9, R225, 0xffffffb8 ;  /* 0xffffffb8e1097836 */ /* 0x000fe20000000000 */
[----:B------:R-:W-:Y:S02]  /*5320*/  ISETP.GE.AND P5, PT, R10, R164, PT ;  /* 0x000000a40a00720c */ /* 0x000fe40003fa6270 */
[----:B------:R-:W-:-:S02]  /*5330*/  FMNMX3.FTZ R13, R13, R198, R196, !PT ;  /* 0x000000c60d0d7276 */ /* 0x000fc400078100c4 */
[-C--:B------:R-:W-:Y:S02]  /*5340*/  ISETP.GE.AND P4, PT, R9, R164.reuse, PT ;  /* 0x000000a40900720c */ /* 0x080fe40003f86270 */
[----:B------:R-:W-:Y:S02]  /*5350*/  ISETP.GE.AND P3, PT, R8, R164, PT ;  /* 0x000000a40800720c */ /* 0x000fe40003f66270 */
[----:B------:R-:W-:Y:S02]  /*5360*/  FSEL R66, R5, -INF , !P5 ;  /* 0xff80000005427808 */ /* 0x000fe40006800000 */
[----:B------:R-:W-:Y:S02]  /*5370*/  FMNMX3.FTZ R4, R13, R194, R192, !PT ;  /* 0x000000c20d047276 */ /* 0x000fe400078100c0 */
[----:B------:R-:W-:Y:S02]  /*5380*/  FSEL R67, R60, -INF , !P4 ;  /* 0xff8000003c437808 */ /* 0x000fe40006000000 */
[----:B------:R-:W-:-:S02]  /*5390*/  FSEL R64, R61, -INF , !P3 ;  /* 0xff8000003d407808 */ /* 0x000fc40005800000 */
[----:B------:R-:W-:Y:S02]  /*53a0*/  FMNMX3.FTZ R15, R165, R30, R42, !PT ;  /* 0x0000001ea50f7276 */ /* 0x000fe4000781002a */
[----:B------:R-:W-:Y:S02]  /*53b0*/  FMNMX3.FTZ R4, R4, R185, R66, !PT ;  /* 0x000000b904047276 */ /* 0x000fe40007810042 */
[----:B------:R-:W-:Y:S02]  /*53c0*/  FMNMX3.FTZ R15, R15, R26, R32, !PT ;  /* 0x0000001a0f0f7276 */ /* 0x000fe40007810020 */
[----:B------:R-:W-:Y:S01]  /*53d0*/  FMNMX3.FTZ R5, R4, R67, R64, !PT ;  /* 0x0000004304057276 */ /* 0x000fe20007810040 */
[----:B------:R-:W-:Y:S06]  /*53e0*/  @!P0 BRA `(.L_x_10) ;  /* 0x0000000000508947 */ /* 0x000fec0003800000 */
[----:B------:R-:W-:-:S04]  /*53f0*/  VIADD R20, R0, 0xfffffffd ;  /* 0xfffffffd00147836 */ /* 0x000fc80000000000 */
[C---:B------:R-:W-:Y:S02]  /*5400*/  IMAD R13, R20.reuse, UR20, RZ ;  /* 0x00000014140d7c24 */ /* 0x040fe4000f8e02ff */
[----:B------:R-:W-:-:S04]  /*5410*/  IMAD.WIDE.U32 R20, R20, UR21, RZ ;  /* 0x0000001514147c25 */ /* 0x000fc8000f8e00ff */
[----:B------:R-:W-:Y:S01]  /*5420*/  IMAD.IADD R4, R21, 0x1, R13 ;  /* 0x0000000115047824 */ /* 0x000fe200078e020d */
[C---:B------:R-:W-:Y:S02]  /*5430*/  IADD3 R13, P0, PT, R20.reuse, UR14, RZ ;  /* 0x0000000e140d7c10 */ /* 0x040fe4000ff1e0ff */
[-C--:B------:R-:W-:Y:S02]  /*5440*/  LEA R34, P3, R20, R220.reuse, 0x1 ;  /* 0x000000dc14227211 */ /* 0x080fe400078608ff */
[----:B------:R-:W-:Y:S02]  /*5450*/  IADD3.X R12, PT, PT, R4, UR6, RZ, P0, !PT ;  /* 0x00000006040c7c10 */ /* 0x000fe400087fe4ff */
[C---:B------:R-:W-:Y:S02]  /*5460*/  LEA R22, P0, R13.reuse, R220, 0x1 ;  /* 0x000000dc0d167211 */ /* 0x040fe400078008ff */
[-C--:B------:R-:W-:Y:S02]  /*5470*/  LEA.HI.X R35, R20, R219.reuse, R4, 0x1, P3 ;  /* 0x000000db14237211 */ /* 0x080fe400018f0c04 */
[----:B------:R-:W-:-:S03]  /*5480*/  LEA.HI.X R23, R13, R219, R12, 0x1, P0 ;  /* 0x000000db0d177211 */ /* 0x000fc600000f0c0c */
[----:B------:R-:W-:Y:S01]  /*5490*/  @!PT LDS RZ, [RZ] ;  /* 0x00000000fffff984 */ /* 0x000fe20000000800 */
[----:B------:R-:W-:Y:S01]  /*54a0*/  @!PT LDS RZ, [RZ] ;  /* 0x00000000fffff984 */ /* 0x000fe20000000800 */
[----:B------:R-:W-:Y:S01]  /*54b0*/  @!PT LDS RZ, [RZ] ;  /* 0x00000000fffff984 */ /* 0x000fe20000000800 */
[----:B------:R1:W-:Y:S04]  /*54c0*/  LDGSTS.E.BYPASS.LTC128B.128 [R221+0x6000], desc[UR26][R34.64] ;  /* 0x0600000022dd7fae */ /* 0x0003e8000b981a1a */
[----:B------:R1:W-:Y:S04]  /*54d0*/  LDGSTS.E.BYPASS.LTC128B.128 [R221+0x7000], desc[UR26][R34.64+0x40] ;  /* 0x0700004022dd7fae */ /* 0x0003e8000b981a1a */
[----:B------:R1:W-:Y:S04]  /*54e0*/  LDGSTS.E.BYPASS.LTC128B.128 [R221+0x8000], desc[UR26][R34.64+0x80] ;  /* 0x0800008022dd7fae */ /* 0x0003e8000b981a1a */
[----:B------:R1:W-:Y:S04]  /*54f0*/  LDGSTS.E.BYPASS.LTC128B.128 [R221+0x6800], desc[UR26][R22.64] ;  /* 0x0680000016dd7fae */ /* 0x0003e8000b981a1a */
[----:B------:R1:W-:Y:S04]  /*5500*/  LDGSTS.E.BYPASS.LTC128B.128 [R221+0x7800], desc[UR26][R22.64+0x40] ;  /* 0x0780004016dd7fae */ /* 0x0003e8000b981a1a */
[----:B------:R1:W-:Y:S04]  /*5510*/  LDGSTS.E.BYPASS.LTC128B.128 [R221+0x8800], desc[UR26][R22.64+0x80] ;  /* 0x0880008016dd7fae */ /* 0x0003e8000b981a1a */
[----:B------:R-:W0:Y:S02]  /*5520*/  LDGDEPBAR ;  /* 0x00000000000079af */ /* 0x000e240000000000 */
.L_x_10:
[----:B------:R-:W-:Y:S01]  /*5530*/  FMNMX3.FTZ R13, R15, R204, R206, !PT ;  /* 0x000000cc0f0d7276 */ /* 0x000fe200078100ce */
[----:B------:R-:W2:Y:S01]  /*5540*/  SHFL.BFLY PT, R4, R5, 0x2, 0x1f ;  /* 0x0c401f0005047f89 */ /* 0x000ea200000e0000 */
[----:B------:R-:W-:Y:S02]  /*5550*/  ISETP.GE.AND P5, PT, R11, R2, PT ;  /* 0x000000020b00720c */ /* 0x000fe40003fa6270 */
[----:B------:R-:W-:Y:S01]  /*5560*/  FMNMX3.FTZ R13, R13, R202, R200, !PT ;  /* 0x000000ca0d0d7276 */ /* 0x000fe200078100c8 */
[----:B-1----:R-:W-:Y:S01]  /*5570*/  LDSM.16.MT88.4 R20, [R212+0x9000] ;  /* 0x00900000d414783b */ /* 0x002fe20000004200 */
[----:B------:R-:W-:Y:S02]  /*5580*/  ISETP.GE.AND P0, PT, R10, R2, PT ;  /* 0x000000020a00720c */ /* 0x000fe40003f06270 */
[----:B------:R-:W-:Y:S02]  /*5590*/  FMNMX3.FTZ R13, R13, R190, R188, !PT ;  /* 0x000000be0d0d7276 */ /* 0x000fe400078100bc */
[----:B------:R-:W-:-:S02]  /*55a0*/  ISETP.GE.AND P4, PT, R9, R2, PT ;  /* 0x000000020900720c */ /* 0x000fc40003f86270 */
[----:B------:R-:W-:Y:S02]  /*55b0*/  ISETP.GE.AND P3, PT, R8, R2, PT ;  /* 0x000000020800720c */ /* 0x000fe40003f66270 */
[----:B------:R-:W-:Y:S02]  /*55c0*/  FSEL R65, R6, -INF , !P5 ;  /* 0xff80000006417808 */ /* 0x000fe40006800000 */
[----:B------:R-:W-:Y:S02]  /*55d0*/  FSEL R60, R7, -INF , !P0 ;  /* 0xff800000073c7808 */ /* 0x000fe40004000000 */
[----:B------:R-:W-:Y:S02]  /*55e0*/  FMNMX3.FTZ R2, R13, R186, R184, !PT ;  /* 0x000000ba0d027276 */ /* 0x000fe400078100b8 */
[----:B------:R-:W-:Y:S01]  /*55f0*/  FSEL R57, R62, -INF , !P4 ;  /* 0xff8000003e397808 */ /* 0x000fe20006000000 */
[----:B------:R-:W-:Y:S01]  /*5600*/  LDSM.16.MT88.4 R12, [R212+0xa000] ;  /* 0x00a00000d40c783b */ /* 0x000fe20000004200 */
[----:B------:R-:W-:-:S02]  /*5610*/  FSEL R52, R63, -INF , !P3 ;  /* 0xff8000003f347808 */ /* 0x000fc40005800000 */
[----:B------:R-:W-:Y:S02]  /*5620*/  FMNMX3.FTZ R2, R2, R65, R60, !PT ;  /* 0x0000004102027276 */ /* 0x000fe4000781003c */
[C---:B------:R-:W-:Y:S02]  /*5630*/  ISETP.GE.AND P5, PT, R3.reuse, R223, PT ;  /* 0x000000df0300720c */ /* 0x040fe40003fa6270 */
[----:B------:R-:W-:Y:S02]  /*5640*/  FMNMX3.FTZ R2, R2, R57, R52, !PT ;  /* 0x0000003902027276 */ /* 0x000fe40007810034 */
[----:B------:R-:W-:Y:S02]  /*5650*/  ISETP.GE.AND P0, PT, R3, R169, PT ;  /* 0x000000a90300720c */ /* 0x000fe40003f06270 */
[----:B--2---:R-:W-:Y:S01]  /*5660*/  FMNMX.FTZ R4, R5, R4, !PT ;  /* 0x0000000405047209 */ /* 0x004fe20007810000 */
[----:B------:R-:W1:Y:S01]  /*5670*/  SHFL.BFLY PT, R3, R2, 0x2, 0x1f ;  /* 0x0c401f0002037f89 */ /* 0x000e6200000e0000 */
[----:B------:R-:W-:-:S02]  /*5680*/  FSEL R209, R182, -INF , !P1 ;  /* 0xff800000b6d17808 */ /* 0x000fc40004800000 */
[----:B------:R-:W-:Y:S01]  /*5690*/  ISETP.GE.AND P1, PT, R18, R169, PT ;  /* 0x000000a91200720c */ /* 0x000fe20003f26270 */
[----:B------:R-:W2:Y:S01]  /*56a0*/  SHFL.BFLY PT, R5, R4, 0x1, 0x1f ;  /* 0x0c201f0004057f89 */ /* 0x000ea200000e0000 */
[----:B------:R-:W-:Y:S02]  /*56b0*/  FMNMX3.FTZ R6, R168, R51, R53, !PT ;  /* 0x00000033a8067276 */ /* 0x000fe40007810035 */
[----:B------:R-:W-:Y:S02]  /*56c0*/  ISETP.GE.AND P3, PT, R19, R169, PT ;  /* 0x000000a91300720c */ /* 0x000fe40003f66270 */
[----:B------:R-:W-:Y:S02]  /*56d0*/  FSEL R207, R183, -INF , !P0 ;  /* 0xff800000b7cf7808 */ /* 0x000fe40004000000 */
[----:B------:R-:W-:Y:S02]  /*56e0*/  FSEL R211, R181, -INF , !P5 ;  /* 0xff800000b5d37808 */ /* 0x000fe40006800000 */
[----:B------:R-:W-:-:S02]  /*56f0*/  FSEL R183, R179, -INF , !P1 ;  /* 0xff800000b3b77808 */ /* 0x000fc40004800000 */
[----:B------:R-:W-:Y:S02]  /*5700*/  ISETP.GE.AND P5, PT, R17, R169, PT ;  /* 0x000000a91100720c */ /* 0x000fe40003fa6270 */
[----:B------:R-:W-:Y:S02]  /*5710*/  ISETP.GE.AND P1, PT, R10, R223, PT ;  /* 0x000000df0a00720c */ /* 0x000fe40003f26270 */
[----:B------:R-:W-:Y:S02]  /*5720*/  FMNMX3.FTZ R6, R6, R251, R249, !PT ;  /* 0x000000fb06067276 */ /* 0x000fe400078100f9 */
[----:B------:R-:W-:Y:S02]  /*5730*/  FSEL R189, R178, -INF , !P3 ;  /* 0xff800000b2bd7808 */ /* 0x000fe40005800000 */
[----:B------:R-:W-:Y:S02]  /*5740*/  ISETP.GE.AND P3, PT, R16, R169, PT ;  /* 0x000000a91000720c */ /* 0x000fe40003f66270 */
[----:B------:R-:W-:-:S02]  /*5750*/  FSEL R181, R174, -INF , !P5 ;  /* 0xff800000aeb57808 */ /* 0x000fc40006800000 */
[----:B-1----:R-:W-:Y:S02]  /*5760*/  FMNMX.FTZ R3, R2, R3, !PT ;  /* 0x0000000302037209 */ /* 0x002fe40007810000 */
[----:B------:R-:W-:Y:S02]  /*5770*/  FSEL R61, R237, -INF , !P1 ;  /* 0xff800000ed3d7808 */ /* 0x000fe40004800000 */
[----:B------:R-:W-:Y:S02]  /*5780*/  FSEL R225, R180, -INF , !P2 ;  /* 0xff800000b4e17808 */ /* 0x000fe40005000000 */
[----:B------:R-:W-:Y:S02]  /*5790*/  ISETP.GE.AND P5, PT, R8, R223, PT ;  /* 0x000000df0800720c */ /* 0x000fe40003fa6270 */
[----:B------:R-:W-:Y:S02]  /*57a0*/  FMNMX3.FTZ R6, R6, R193, R197, !PT ;  /* 0x000000c106067276 */ /* 0x000fe400078100c5 */
[----:B------:R-:W-:-:S02]  /*57b0*/  ISETP.GE.AND P1, PT, R8, R169, PT ;  /* 0x000000a90800720c */ /* 0x000fc40003f26270 */
[----:B------:R-:W-:Y:S02]  /*57c0*/  FMNMX3.FTZ R8, R167, R241, R245, !PT ;  /* 0x000000f1a7087276 */ /* 0x000fe400078100f5 */
[----:B------:R-:W-:Y:S02]  /*57d0*/  FSEL R179, R175, -INF , !P3 ;  /* 0xff800000afb37808 */ /* 0x000fe40005800000 */
[----:B------:R-:W-:Y:S02]  /*57e0*/  ISETP.GE.AND P3, PT, R10, R169, PT ;  /* 0x000000a90a00720c */ /* 0x000fe40003f66270 */
[----:B--2---:R-:W-:Y:S02]  /*57f0*/  FMNMX.FTZ R2, R4, R5, !PT ;  /* 0x0000000504027209 */ /* 0x004fe40007810000 */
[----:B------:R-:W-:Y:S01]  /*5800*/  FMNMX3.FTZ R10, R6, R225, R211, !PT ;  /* 0x000000e1060a7276 */ /* 0x000fe200078100d3 */
[----:B------:R-:W1:Y:S01]  /*5810*/  SHFL.BFLY PT, R4, R3, 0x1, 0x1f ;  /* 0x0c201f0003047f89 */ /* 0x000e6200000e0000 */
[----:B------:R-:W-:-:S02]  /*5820*/  FMNMX3.FTZ R6, R8, R243, R247, !PT ;  /* 0x000000f308067276 */ /* 0x000fc400078100f7 */
[-C--:B------:R-:W-:Y:S02]  /*5830*/  ISETP.GE.AND P4, PT, R19, R223.reuse, PT ;  /* 0x000000df1300720c */ /* 0x080fe40003f86270 */
[----:B------:R-:W-:Y:S02]  /*5840*/  ISETP.GE.AND P2, PT, R18, R223, PT ;  /* 0x000000df1200720c */ /* 0x000fe40003f46270 */
[----:B------:R-:W-:Y:S02]  /*5850*/  FMNMX3.FTZ R6, R6, R201, R203, !PT ;  /* 0x000000c906067276 */ /* 0x000fe400078100cb */
[----:B------:R-:W-:Y:S02]  /*5860*/  FSEL R205, R176, -INF , !P4 ;  /* 0xff800000b0cd7808 */ /* 0x000fe40006000000 */
[-C--:B------:R-:W-:Y:S02]  /*5870*/  ISETP.GE.AND P4, PT, R16, R223.reuse, PT ;  /* 0x000000df1000720c */ /* 0x080fe40003f86270 */
[----:B------:R-:W-:-:S02]  /*5880*/  ISETP.GE.AND P0, PT, R17, R223, PT ;  /* 0x000000df1100720c */ /* 0x000fc40003f06270 */
[----:B------:R-:W-:Y:S01]  /*5890*/  FSEL R199, R177, -INF , !P2 ;  /* 0xff800000b1c77808 */ /* 0x000fe20005000000 */
[----:B------:R-:W-:Y:S01]  /*58a0*/  LDSM.16.MT88.4 R16, [R214+0xa000] ;  /* 0x00a00000d610783b */ /* 0x000fe20000004200 */
[----:B------:R-:W-:Y:S02]  /*58b0*/  FMNMX3.FTZ R6, R6, R209, R207, !PT ;  /* 0x000000d106067276 */ /* 0x000fe400078100cf */
[----:B------:R-:W-:Y:S02]  /*58c0*/  ISETP.GE.AND P2, PT, R11, R223, PT ;  /* 0x000000df0b00720c */ /* 0x000fe40003f46270 */
[----:B------:R-:W-:Y:S02]  /*58d0*/  FSEL R191, R173, -INF , !P4 ;  /* 0xff800000adbf7808 */ /* 0x000fe40006000000 */
[----:B------:R-:W-:Y:S02]  /*58e0*/  FSEL R195, R172, -INF , !P0 ;  /* 0xff800000acc37808 */ /* 0x000fe40004000000 */
[----:B------:R-:W-:-:S02]  /*58f0*/  ISETP.GE.AND P4, PT, R11, R169, PT ;  /* 0x000000a90b00720c */ /* 0x000fc40003f86270 */
[----:B------:R-:W-:Y:S02]  /*5900*/  FMNMX3.FTZ R8, R10, R205, R199, !PT ;  /* 0x000000cd0a087276 */ /* 0x000fe400078100c7 */
[----:B------:R-:W-:Y:S02]  /*5910*/  FMNMX3.FTZ R6, R6, R189, R183, !PT ;  /* 0x000000bd06067276 */ /* 0x000fe400078100b7 */
[----:B------:R-:W-:Y:S02]  /*5920*/  FSEL R173, R236, -INF , !P2 ;  /* 0xff800000ecad7808 */ /* 0x000fe40005000000 */
[C---:B------:R-:W-:Y:S02]  /*5930*/  ISETP.GE.AND P0, PT, R9.reuse, R223, PT ;  /* 0x000000df0900720c */ /* 0x040fe40003f06270 */
[----:B------:R-:W-:Y:S01]  /*5940*/  ISETP.GE.AND P2, PT, R9, R169, PT ;  /* 0x000000a90900720c */ /* 0x000fe20003f46270 */
[----:B------:R-:W-:Y:S01]  /*5950*/  FMUL.FTZ R169, R2, UR5 ;  /* 0x0000000502a97c20 */ /* 0x000fe20008410000 */
[----:B------:R-:W-:-:S02]  /*5960*/  FSEL R44, R238, -INF , !P4 ;  /* 0xff800000ee2c7808 */ /* 0x000fc40006000000 */
[----:B------:R-:W-:Y:S02]  /*5970*/  FMNMX3.FTZ R8, R8, R195, R191, !PT ;  /* 0x000000c308087276 */ /* 0x000fe400078100bf */
[----:B------:R-:W-:Y:S02]  /*5980*/  FSEL R49, R239, -INF , !P3 ;  /* 0xff800000ef317808 */ /* 0x000fe40005800000 */
[----:B------:R-:W-:Y:S02]  /*5990*/  FMNMX3.FTZ R5, R6, R181, R179, !PT ;  /* 0x000000b506057276 */ /* 0x000fe400078100b3 */
[----:B------:R-:W-:Y:S02]  /*59a0*/  FSEL R55, R232, -INF , !P0 ;  /* 0xff800000e8377808 */ /* 0x000fe40004000000 */
[----:B------:R-:W-:Y:S02]  /*59b0*/  FSEL R45, R233, -INF , !P5 ;  /* 0xff800000e92d7808 */ /* 0x000fe40006800000 */
[----:B------:R-:W-:-:S02]  /*59c0*/  FMNMX3.FTZ R8, R8, R173, R61, !PT ;  /* 0x000000ad08087276 */ /* 0x000fc4000781003d */
[----:B------:R-:W-:Y:S02]  /*59d0*/  FSEL R47, R234, -INF , !P2 ;  /* 0xff800000ea2f7808 */ /* 0x000fe40005000000 */
[----:B------:R-:W-:Y:S02]  /*59e0*/  FSEL R46, R235, -INF , !P1 ;  /* 0xff800000eb2e7808 */ /* 0x000fe40004800000 */
[----:B------:R-:W-:Y:S02]  /*59f0*/  FMNMX3.FTZ R5, R5, R44, R49, !PT ;  /* 0x0000002c05057276 */ /* 0x000fe40007810031 */
[----:B-1----:R-:W-:Y:S02]  /*5a00*/  FMNMX.FTZ R3, R3, R4, !PT ;  /* 0x0000000403037209 */ /* 0x002fe40007810000 */
[----:B------:R-:W-:Y:S02]  /*5a10*/  FMNMX3.FTZ R33, R8, R55, R45, !PT ;  /* 0x0000003708217276 */ /* 0x000fe4000781002d */
[----:B------:R-:W-:Y:S01]  /*5a20*/  FMNMX3.FTZ R4, R5, R47, R46, !PT ;  /* 0x0000002f05047276 */ /* 0x000fe2000781002e */
[C---:B------:R-:W-:Y:S01]  /*5a30*/  FMUL.FTZ R63, R3.reuse, UR5 ;  /* 0x00000005033f7c20 */ /* 0x040fe20008410000 */
[----:B------:R-:W-:Y:S01]  /*5a40*/  FSETP.NEU.FTZ.AND P0, PT, R2, -INF , PT ;  /* 0xff8000000200780b */ /* 0x000fe20003f1d000 */
[----:B------:R-:W1:Y:S01]  /*5a50*/  SHFL.BFLY PT, R6, R33, 0x2, 0x1f ;  /* 0x0c401f0021067f89 */ /* 0x000e6200000e0000 */
[----:B------:R-:W-:-:S02]  /*5a60*/  FSETP.NEU.FTZ.AND P1, PT, R3, -INF , PT ;  /* 0xff8000000300780b */ /* 0x000fc40003f3d000 */
[----:B------:R-:W-:Y:S01]  /*5a70*/  FSEL R7, R2, RZ, P0 ;  /* 0x000000ff02077208 */ /* 0x000fe20000000000 */
[----:B------:R-:W2:Y:S01]  /*5a80*/  SHFL.BFLY PT, R5, R4, 0x2, 0x1f ;  /* 0x0c401f0004057f89 */ /* 0x000ea200000e0000 */
[----:B------:R-:W-:Y:S02]  /*5a90*/  FSEL R8, R3, RZ, P1 ;  /* 0x000000ff03087208 */ /* 0x000fe40000800000 */
[----:B------:R-:W-:Y:S01]  /*5aa0*/  FSEL R63, R63, RZ, P1 ;  /* 0x000000ff3f3f7208 */ /* 0x000fe20000800000 */
[----:B------:R-:W-:Y:S01]  /*5ab0*/  FADD.FTZ R7, R166, -R7 ;  /* 0x80000007a6077221 */ /* 0x000fe20000010000 */
[----:B------:R-:W-:Y:S01]  /*5ac0*/  FSEL R169, R169, RZ, P0 ;  /* 0x000000ffa9a97208 */ /* 0x000fe20000000000 */
[----:B------:R-:W-:Y:S02]  /*5ad0*/  FADD.FTZ R8, R165, -R8 ;  /* 0x80000008a5087221 */ /* 0x000fe40000010000 */
[----:B------:R-:W-:Y:S01]  /*5ae0*/  FMUL.FTZ R7, R7, UR5 ;  /* 0x0000000507077c20 */ /* 0x000fe20008410000 */
[--C-:B------:R-:W-:Y:S01]  /*5af0*/  FFMA.FTZ R35, R42, UR5, -R63.reuse ;  /* 0x000000052a237c23 */ /* 0x100fe2000801083f */
[----:B------:R-:W-:Y:S01]  /*5b00*/  FFMA.FTZ R41, R32, UR5, -R63 ;  /* 0x0000000520297c23 */ /* 0x000fe2000801083f */
[----:B------:R-:W-:Y:S01]  /*5b10*/  FFMA.FTZ R38, R24, UR5, -R169 ;  /* 0x0000000518267c23 */ /* 0x000fe200080108a9 */
[----:B------:R-:W-:Y:S01]  /*5b20*/  FFMA.FTZ R34, R26, UR5, -R63 ;  /* 0x000000051a227c23 */ /* 0x000fe2000801083f */
[----:B------:R-:W3:Y:S01]  /*5b30*/  MUFU.EX2 R43, R7 ;  /* 0x00000007002b7308 */ /* 0x000ee20000000800 */
[----:B------:R-:W-:Y:S01]  /*5b40*/  FMUL.FTZ R42, R8, UR5 ;  /* 0x00000005082a7c20 */ /* 0x000fe20008410000 */
[----:B------:R-:W-:Y:S01]  /*5b50*/  LDSM.16.MT88.4 R24, [R214+0x9000] ;  /* 0x00900000d618783b */ /* 0x000fe20000004200 */
[--C-:B------:R-:W-:Y:S01]  /*5b60*/  FFMA.FTZ R40, R36, UR5, -R169.reuse ;  /* 0x0000000524287c23 */ /* 0x100fe200080108a9 */
[--C-:B------:R-:W-:Y:S01]  /*5b70*/  FFMA.FTZ R39, R28, UR5, -R169.reuse ;  /* 0x000000051c277c23 */ /* 0x100fe200080108a9 */
[----:B------:R-:W-:Y:S01]  /*5b80*/  FFMA.FTZ R37, R48, UR5, -R169 ;  /* 0x0000000530257c23 */ /* 0x000fe200080108a9 */
[----:B------:R-:W-:Y:S01]  /*5b90*/  LDSM.16.MT88.4 R8, [R212+0xb000] ;  /* 0x00b00000d408783b */ /* 0x000fe20000004200 */
[----:B-1----:R-:W-:Y:S01]  /*5ba0*/  FMNMX.FTZ R33, R33, R6, !PT ;  /* 0x0000000621217209 */ /* 0x002fe20007810000 */
[----:B------:R-:W-:Y:S01]  /*5bb0*/  FFMA.FTZ R36, R30, UR5, -R63 ;  /* 0x000000051e247c23 */ /* 0x000fe2000801083f */
[----:B------:R-:W-:Y:S01]  /*5bc0*/  MUFU.EX2 R40, R40 ;  /* 0x0000002800287308 */ /* 0x000fe20000000800 */
[--C-:B------:R-:W-:Y:S01]  /*5bd0*/  FFMA.FTZ R175, R224, UR5, -R169.reuse ;  /* 0x00000005e0af7c23 */ /* 0x100fe200080108a9 */
[----:B--2---:R-:W-:Y:S01]  /*5be0*/  FMNMX.FTZ R4, R4, R5, !PT ;  /* 0x0000000504047209 */ /* 0x004fe20007810000 */
[----:B------:R-:W1:Y:S01]  /*5bf0*/  SHFL.BFLY PT, R6, R33, 0x1, 0x1f ;  /* 0x0c201f0021067f89 */ /* 0x000e6200000e0000 */
[--C-:B------:R-:W-:Y:S01]  /*5c00*/  FFMA.FTZ R177, R210, UR5, -R169.reuse ;  /* 0x00000005d2b17c23 */ /* 0x100fe200080108a9 */
[----:B------:R-:W-:Y:S01]  /*5c10*/  FFMA.FTZ R172, R208, UR5, -R169 ;  /* 0x00000005d0ac7c23 */ /* 0x000fe200080108a9 */
[----:B------:R-:W-:Y:S01]  /*5c20*/  FFMA.FTZ R187, R204, UR5, -R63 ;  /* 0x00000005ccbb7c23 */ /* 0x000fe2000801083f */
[----:B------:R-:W2:Y:S01]  /*5c30*/  SHFL.BFLY PT, R5, R4, 0x1, 0x1f ;  /* 0x0c201f0004057f89 */ /* 0x000ea200000e0000 */
[----:B------:R-:W4:Y:S01]  /*5c40*/  MUFU.EX2 R39, R39 ;  /* 0x0000002700277308 */ /* 0x000f220000000800 */
[-C--:B---3--:R-:W-:Y:S01]  /*5c50*/  FMUL.FTZ R156, R156, R43.reuse ;  /* 0x0000002b9c9c7220 */ /* 0x088fe20000410000 */
[-C--:B------:R-:W-:Y:S01]  /*5c60*/  FMUL.FTZ R157, R157, R43.reuse ;  /* 0x0000002b9d9d7220 */ /* 0x080fe20000410000 */
[-C--:B------:R-:W-:Y:S01]  /*5c70*/  FMUL.FTZ R152, R152, R43.reuse ;  /* 0x0000002b98987220 */ /* 0x080fe20000410000 */
[-C--:B------:R-:W-:Y:S01]  /*5c80*/  FMUL.FTZ R153, R153, R43.reuse ;  /* 0x0000002b99997220 */ /* 0x080fe20000410000 */
[-C--:B------:R-:W-:Y:S01]  /*5c90*/  FMUL.FTZ R72, R72, R43.reuse ;  /* 0x0000002b48487220 */ /* 0x080fe20000410000 */
[-C--:B------:R-:W-:Y:S01]  /*5ca0*/  FMUL.FTZ R73, R73, R43.reuse ;  /* 0x0000002b49497220 */ /* 0x080fe20000410000 */
[-C--:B------:R-:W-:Y:S01]  /*5cb0*/  FMUL.FTZ R76, R76, R43.reuse ;  /* 0x0000002b4c4c7220 */ /* 0x080fe20000410000 */
[----:B------:R-:W-:Y:S01]  /*5cc0*/  MUFU.EX2 R38, R38 ;  /* 0x0000002600267308 */ /* 0x000fe20000000800 */
[-C--:B------:R-:W-:Y:S01]  /*5cd0*/  FMUL.FTZ R77, R77, R43.reuse ;  /* 0x0000002b4d4d7220 */ /* 0x080fe20000410000 */
[-C--:B------:R-:W-:Y:S01]  /*5ce0*/  FMUL.FTZ R88, R88, R43.reuse ;  /* 0x0000002b58587220 */ /* 0x080fe20000410000 */
[-C--:B------:R-:W-:Y:S01]  /*5cf0*/  FMUL.FTZ R89, R89, R43.reuse ;  /* 0x0000002b59597220 */ /* 0x080fe20000410000 */
[-C--:B------:R-:W-:Y:S01]  /*5d00*/  FMUL.FTZ R92, R92, R43.reuse ;  /* 0x0000002b5c5c7220 */ /* 0x080fe20000410000 */
[-C--:B------:R-:W-:Y:S01]  /*5d10*/  FMUL.FTZ R93, R93, R43.reuse ;  /* 0x0000002b5d5d7220 */ /* 0x080fe20000410000 */
[-C--:B------:R-:W-:Y:S01]  /*5d20*/  FMUL.FTZ R104, R104, R43.reuse ;  /* 0x0000002b68687220 */ /* 0x080fe20000410000 */
[-C--:B------:R-:W-:Y:S01]  /*5d30*/  FMUL.FTZ R105, R105, R43.reuse ;  /* 0x0000002b69697220 */ /* 0x080fe20000410000 */
[----:B------:R-:W3:Y:S01]  /*5d40*/  MUFU.EX2 R37, R37 ;  /* 0x0000002500257308 */ /* 0x000ee20000000800 */
[----:B----4-:R-:W-:Y:S01]  /*5d50*/  F2FP.F16.F32.PACK_AB R28, R39, R40 ;  /* 0x00000028271c723e */ /* 0x010fe200000000ff */
[-C--:B------:R-:W-:Y:S01]  /*5d60*/  FMUL.FTZ R108, R108, R43.reuse ;  /* 0x0000002b6c6c7220 */ /* 0x080fe20000410000 */
[----:B-1----:R-:W-:Y:S01]  /*5d70*/  FMNMX.FTZ R33, R33, R6, !PT ;  /* 0x0000000621217209 */ /* 0x002fe20007810000 */
[-C--:B------:R-:W-:Y:S01]  /*5d80*/  FMUL.FTZ R109, R109, R43.reuse ;  /* 0x0000002b6d6d7220 */ /* 0x080fe20000410000 */
[-C--:B------:R-:W-:Y:S01]  /*5d90*/  FMUL.FTZ R116, R116, R43.reuse ;  /* 0x0000002b74747220 */ /* 0x080fe20000410000 */
[----:B------:R-:W-:Y:S01]  /*5da0*/  FMUL.FTZ R117, R117, R43 ;  /* 0x0000002b75757220 */ /* 0x000fe20000410000 */
[----:B--2---:R-:W-:Y:S01]  /*5db0*/  FMNMX.FTZ R32, R4, R5, !PT ;  /* 0x0000000504207209 */ /* 0x004fe20007810000 */
[C---:B------:R-:W-:Y:S01]  /*5dc0*/  FMUL.FTZ R50, R33.reuse, UR5 ;  /* 0x0000000521327c20 */ /* 0x040fe20008410000 */
[----:B------:R-:W1:Y:S01]  /*5dd0*/  LDSM.16.MT88.4 R4, [R214+0xb000] ;  /* 0x00b00000d604783b */ /* 0x000e620000004200 */
[C---:B------:R-:W-:Y:S01]  /*5de0*/  FSETP.NEU.FTZ.AND P1, PT, R33.reuse, -INF , PT ;  /* 0xff8000002100780b */ /* 0x040fe20003f3d000 */
[----:B------:R-:W-:Y:S01]  /*5df0*/  MUFU.EX2 R36, R36 ;  /* 0x0000002400247308 */ /* 0x000fe20000000800 */
[C---:B------:R-:W-:Y:S01]  /*5e00*/  FSETP.NEU.FTZ.AND P0, PT, R32.reuse, -INF , PT ;  /* 0xff8000002000780b */ /* 0x040fe20003f1d000 */
[----:B------:R-:W-:Y:S01]  /*5e10*/  FMUL.FTZ R54, R32, UR5 ;  /* 0x0000000520367c20 */ /* 0x000fe20008410000 */
[----:B------:R-:W-:Y:S01]  /*5e20*/  FSEL R165, R33, RZ, P1 ;  /* 0x000000ff21a57208 */ /* 0x000fe20000800000 */
[-C--:B------:R-:W-:Y:S01]  /*5e30*/  FMUL.FTZ R140, R140, R43.reuse ;  /* 0x0000002b8c8c7220 */ /* 0x080fe20000410000 */
[----:B------:R-:W-:Y:S01]  /*5e40*/  FSEL R166, R32, RZ, P0 ;  /* 0x000000ff20a67208 */ /* 0x000fe20000000000 */
[-C--:B------:R-:W-:Y:S01]  /*5e50*/  FMUL.FTZ R141, R141, R43.reuse ;  /* 0x0000002b8d8d7220 */ /* 0x080fe20000410000 */
[----:B------:R-:W-:Y:S01]  /*5e60*/  FSEL R50, R50, RZ, P1 ;  /* 0x000000ff32327208 */ /* 0x000fe20000800000 */
[----:B------:R-:W-:Y:S01]  /*5e70*/  FADD.FTZ R164, R168, -R165 ;  /* 0x800000a5a8a47221 */ /* 0x000fe20000010000 */
[----:B------:R-:W-:Y:S01]  /*5e80*/  FSEL R54, R54, RZ, P0 ;  /* 0x000000ff36367208 */ /* 0x000fe20000000000 */
[----:B------:R-:W-:Y:S01]  /*5e90*/  FADD.FTZ R166, R167, -R166 ;  /* 0x800000a6a7a67221 */ /* 0x000fe20000010000 */
[----:B------:R-:W2:Y:S01]  /*5ea0*/  MUFU.EX2 R35, R35 ;  /* 0x0000002300237308 */ /* 0x000ea20000000800 */
[--C-:B------:R-:W-:Y:S01]  /*5eb0*/  FFMA.FTZ R48, R51, UR5, -R50.reuse ;  /* 0x0000000533307c23 */ /* 0x100fe20008010832 */
[--C-:B------:R-:W-:Y:S01]  /*5ec0*/  FFMA.FTZ R51, R53, UR5, -R50.reuse ;  /* 0x0000000535337c23 */ /* 0x100fe20008010832 */
[--C-:B------:R-:W-:Y:S01]  /*5ed0*/  FFMA.FTZ R53, R251, UR5, -R50.reuse ;  /* 0x00000005fb357c23 */ /* 0x100fe20008010832 */
[----:B------:R-:W-:Y:S01]  /*5ee0*/  FFMA.FTZ R56, R249, UR5, -R50 ;  /* 0x00000005f9387c23 */ /* 0x000fe20008010832 */
[--C-:B------:R-:W-:Y:S01]  /*5ef0*/  FFMA.FTZ R59, R241, UR5, -R54.reuse ;  /* 0x00000005f13b7c23 */ /* 0x100fe20008010836 */
[--C-:B------:R-:W-:Y:S01]  /*5f00*/  FFMA.FTZ R58, R245, UR5, -R54.reuse ;  /* 0x00000005f53a7c23 */ /* 0x100fe20008010836 */
[--C-:B------:R-:W-:Y:S01]  /*5f10*/  FFMA.FTZ R62, R243, UR5, -R54.reuse ;  /* 0x00000005f33e7c23 */ /* 0x100fe20008010836 */
[----:B------:R-:W-:Y:S01]  /*5f20*/  MUFU.EX2 R34, R34 ;  /* 0x0000002200227308 */ /* 0x000fe20000000800 */
[----:B------:R-:W-:Y:S01]  /*5f30*/  FFMA.FTZ R165, R247, UR5, -R54 ;  /* 0x00000005f7a57c23 */ /* 0x000fe20008010836 */
[----:B------:R-:W-:Y:S01]  /*5f40*/  FMUL.FTZ R164, R164, UR5 ;  /* 0x00000005a4a47c20 */ /* 0x000fe20008410000 */
[----:B------:R-:W-:Y:S01]  /*5f50*/  FMUL.FTZ R166, R166, UR5 ;  /* 0x00000005a6a67c20 */ /* 0x000fe20008410000 */
[----:B---3--:R-:W-:Y:S01]  /*5f60*/  F2FP.F16.F32.PACK_AB R30, R37, R38 ;  /* 0x00000026251e723e */ /* 0x008fe200000000ff */
[-C--:B------:R-:W-:Y:S01]  /*5f70*/  FMUL.FTZ R136, R136, R43.reuse ;  /* 0x0000002b88887220 */ /* 0x080fe20000410000 */
[-C--:B------:R-:W-:Y:S01]  /*5f80*/  FMUL.FTZ R137, R137, R43.reuse ;  /* 0x0000002b89897220 */ /* 0x080fe20000410000 */
[-C--:B------:R-:W-:Y:S01]  /*5f90*/  FMUL.FTZ R128, R128, R43.reuse ;  /* 0x0000002b80807220 */ /* 0x080fe20000410000 */
[----:B------:R-:W3:Y:S01]  /*5fa0*/  MUFU.EX2 R41, R41 ;  /* 0x0000002900297308 */ /* 0x000ee20000000800 */
[----:B--2---:R-:W-:Y:S01]  /*5fb0*/  F2FP.F16.F32.PACK_AB R29, R35, R36 ;  /* 0x00000024231d723e */ /* 0x004fe200000000ff */
[-C--:B------:R-:W-:Y:S01]  /*5fc0*/  FMUL.FTZ R129, R129, R43.reuse ;  /* 0x0000002b81817220 */ /* 0x080fe20000410000 */
[----:B------:R-:W-:Y:S01]  /*5fd0*/  FFMA.FTZ R167, R193, UR5, -R50 ;  /* 0x00000005c1a77c23 */ /* 0x000fe20008010832 */
[----:B------:R-:W-:Y:S01]  /*5fe0*/  FFMA.FTZ R168, R226, UR5, -R169 ;  /* 0x00000005e2a87c23 */ /* 0x000fe200080108a9 */
[--C-:B------:R-:W-:Y:S01]  /*5ff0*/  FFMA.FTZ R174, R206, UR5, -R63.reuse ;  /* 0x00000005ceae7c23 */ /* 0x100fe2000801083f */
[--C-:B------:R-:W-:Y:S01]  /*6000*/  FFMA.FTZ R176, R202, UR5, -R63.reuse ;  /* 0x00000005cab07c23 */ /* 0x100fe2000801083f */
[----:B------:R-:W-:Y:S01]  /*6010*/  FFMA.FTZ R193, R200, UR5, -R63 ;  /* 0x00000005c8c17c23 */ /* 0x000fe2000801083f */
[----:B------:R-:W2:Y:S01]  /*6020*/  MUFU.EX2 R42, R42 ;  /* 0x0000002a002a7308 */ /* 0x000ea20000000800 */
[----:B------:R-:W-:Y:S01]  /*6030*/  FFMA.FTZ R182, R201, UR5, -R54 ;  /* 0x00000005c9b67c23 */ /* 0x000fe20008010836 */
[----:B------:R-:W-:Y:S01]  /*6040*/  FFMA.FTZ R178, R197, UR5, -R50 ;  /* 0x00000005c5b27c23 */ /* 0x000fe20008010832 */
[----:B------:R-:W-:Y:S01]  /*6050*/  FFMA.FTZ R201, R203, UR5, -R54 ;  /* 0x00000005cbc97c23 */ /* 0x000fe20008010836 */
[--C-:B------:R-:W-:Y:S01]  /*6060*/  FFMA.FTZ R180, R225, UR5, -R50.reuse ;  /* 0x00000005e1b47c23 */ /* 0x100fe20008010832 */
[----:B------:R-:W-:Y:S01]  /*6070*/  FFMA.FTZ R197, R211, UR5, -R50 ;  /* 0x00000005d3c57c23 */ /* 0x000fe20008010832 */
[--C-:B------:R-:W-:Y:S01]  /*6080*/  FFMA.FTZ R200, R209, UR5, -R54.reuse ;  /* 0x00000005d1c87c23 */ /* 0x100fe20008010836 */
[----:B------:R-:W-:Y:S01]  /*6090*/  FFMA.FTZ R203, R207, UR5, -R54 ;  /* 0x00000005cfcb7c23 */ /* 0x000fe20008010836 */
[----:B------:R-:W-:Y:S01]  /*60a0*/  MUFU.EX2 R48, R48 ;  /* 0x0000003000307308 */ /* 0x000fe20000000800 */
[----:B---3--:R-:W-:Y:S01]  /*60b0*/  F2FP.F16.F32.PACK_AB R31, R41, R34 ;  /* 0x00000022291f723e */ /* 0x008fe200000000ff */
[--C-:B------:R-:W-:Y:S01]  /*60c0*/  FFMA.FTZ R202, R205, UR5, -R50.reuse ;  /* 0x00000005cdca7c23 */ /* 0x100fe20008010832 */
[--C-:B------:R-:W-:Y:S01]  /*60d0*/  FFMA.FTZ R198, R198, UR5, -R169.reuse ;  /* 0x00000005c6c67c23 */ /* 0x100fe200080108a9 */
[--C-:B------:R-:W-:Y:S01]  /*60e0*/  FFMA.FTZ R205, R196, UR5, -R169.reuse ;  /* 0x00000005c4cd7c23 */ /* 0x100fe200080108a9 */
[--C-:B------:R-:W-:Y:S01]  /*60f0*/  FFMA.FTZ R194, R194, UR5, -R169.reuse ;  /* 0x00000005c2c27c23 */ /* 0x100fe200080108a9 */
[----:B------:R-:W-:Y:S01]  /*6100*/  FFMA.FTZ R207, R192, UR5, -R169 ;  /* 0x00000005c0cf7c23 */ /* 0x000fe200080108a9 */
[--C-:B------:R-:W-:Y:S01]  /*6110*/  FFMA.FTZ R190, R190, UR5, -R63.reuse ;  /* 0x00000005bebe7c23 */ /* 0x100fe2000801083f */
[----:B------:R-:W-:Y:S01]  /*6120*/  MUFU.EX2 R51, R51 ;  /* 0x0000003300337308 */ /* 0x000fe20000000800 */
[-C--:B--2---:R-:W-:Y:S01]  /*6130*/  FMUL.FTZ R158, R158, R42.reuse ;  /* 0x0000002a9e9e7220 */ /* 0x084fe20000410000 */
        /* <DEDUP_REMOVED lines=26> */
[C---:B------:R-:W-:Y:S01]  /*62e0*/  HMMA.16816.F32 R156, R28.reuse, R24, R156 ;  /* 0x000000181c9c723c */ /* 0x040fe2000000189c */
[--C-:B------:R-:W-:Y:S01]  /*62f0*/  FFMA.FTZ R209, R188, UR5, -R63.reuse ;  /* 0x00000005bcd17c23 */ /* 0x100fe2000801083f */
[--C-:B------:R-:W-:Y:S01]  /*6300*/  FFMA.FTZ R186, R186, UR5, -R63.reuse ;  /* 0x00000005baba7c23 */ /* 0x100fe2000801083f */
[----:B------:R-:W-:Y:S01]  /*6310*/  FFMA.FTZ R211, R184, UR5, -R63 ;  /* 0x00000005b8d37c23 */ /* 0x000fe2000801083f */
[----:B------:R-:W-:Y:S01]  /*6320*/  MUFU.EX2 R58, R58 ;  /* 0x0000003a003a7308 */ /* 0x000fe20000000800 */
[--C-:B------:R-:W-:Y:S01]  /*6330*/  FFMA.FTZ R199, R199, UR5, -R50.reuse ;  /* 0x00000005c7c77c23 */ /* 0x100fe20008010832 */
[--C-:B------:R-:W-:Y:S01]  /*6340*/  FFMA.FTZ R184, R195, UR5, -R50.reuse ;  /* 0x00000005c3b87c23 */ /* 0x100fe20008010832 */
[----:B------:R-:W-:Y:S01]  /*6350*/  FFMA.FTZ R191, R191, UR5, -R50 ;  /* 0x00000005bfbf7c23 */ /* 0x000fe20008010832 */
[C---:B------:R-:W-:Y:S01]  /*6360*/  HMMA.16816.F32 R152, R28.reuse, R26, R152 ;  /* 0x0000001a1c98723c */ /* 0x040fe20000001898 */
[--C-:B------:R-:W-:Y:S01]  /*6370*/  FFMA.FTZ R188, R189, UR5, -R54.reuse ;  /* 0x00000005bdbc7c23 */ /* 0x100fe20008010836 */
[--C-:B------:R-:W-:Y:S01]  /*6380*/  FFMA.FTZ R183, R183, UR5, -R54.reuse ;  /* 0x00000005b7b77c23 */ /* 0x100fe20008010836 */
[--C-:B------:R-:W-:Y:S01]  /*6390*/  FFMA.FTZ R181, R181, UR5, -R54.reuse ;  /* 0x00000005b5b57c23 */ /* 0x100fe20008010836 */
[----:B------:R-:W-:Y:S01]  /*63a0*/  MUFU.EX2 R62, R62 ;  /* 0x0000003e003e7308 */ /* 0x000fe20000000800 */
[----:B------:R-:W-:Y:S01]  /*63b0*/  FFMA.FTZ R192, R179, UR5, -R54 ;  /* 0x00000005b3c07c23 */ /* 0x000fe20008010836 */
[----:B------:R-:W-:Y:S01]  /*63c0*/  FFMA.FTZ R40, R229, R43, R40 ;  /* 0x0000002be5287223 */ /* 0x000fe20000010028 */
[----:B------:R-:W-:Y:S01]  /*63d0*/  FFMA.FTZ R36, R227, R42, R36 ;  /* 0x0000002ae3247223 */ /* 0x000fe20000010024 */
[C---:B------:R-:W-:Y:S01]  /*63e0*/  HMMA.16816.F32 R72, R28.reuse, R20, R72 ;  /* 0x000000141c48723c */ /* 0x040fe20000001848 */
[--C-:B------:R-:W-:Y:S01]  /*63f0*/  FFMA.FTZ R179, R185, UR5, -R169.reuse ;  /* 0x00000005b9b37c23 */ /* 0x100fe200080108a9 */
[--C-:B------:R-:W-:Y:S01]  /*6400*/  FFMA.FTZ R66, R66, UR5, -R169.reuse ;  /* 0x0000000542427c23 */ /* 0x100fe200080108a9 */
[--C-:B------:R-:W-:Y:S01]  /*6410*/  FFMA.FTZ R67, R67, UR5, -R169.reuse ;  /* 0x0000000543437c23 */ /* 0x100fe200080108a9 */
[----:B------:R-:W-:Y:S01]  /*6420*/  MUFU.EX2 R165, R165 ;  /* 0x000000a500a57308 */ /* 0x000fe20000000800 */
[----:B------:R-:W-:Y:S01]  /*6430*/  FFMA.FTZ R64, R64, UR5, -R169 ;  /* 0x0000000540407c23 */ /* 0x000fe200080108a9 */
[--C-:B------:R-:W-:Y:S01]  /*6440*/  FFMA.FTZ R65, R65, UR5, -R63.reuse ;  /* 0x0000000541417c23 */ /* 0x100fe2000801083f */
[--C-:B------:R-:W-:Y:S01]  /*6450*/  FFMA.FTZ R60, R60, UR5, -R63.reuse ;  /* 0x000000053c3c7c23 */ /* 0x100fe2000801083f */
[C---:B------:R-:W-:Y:S01]  /*6460*/  HMMA.16816.F32 R76, R28.reuse, R22, R76 ;  /* 0x000000161c4c723c */ /* 0x040fe2000000184c */
[--C-:B------:R-:W-:Y:S01]  /*6470*/  FFMA.FTZ R57, R57, UR5, -R63.reuse ;  /* 0x0000000539397c23 */ /* 0x100fe2000801083f */
[----:B------:R-:W-:Y:S01]  /*6480*/  FFMA.FTZ R52, R52, UR5, -R63 ;  /* 0x0000000534347c23 */ /* 0x000fe2000801083f */
[----:B------:R-:W-:Y:S01]  /*6490*/  FADD.FTZ R39, R39, R40 ;  /* 0x0000002827277221 */ /* 0x000fe20000010000 */
[----:B------:R-:W2:Y:S01]  /*64a0*/  MUFU.EX2 R164, R164 ;  /* 0x000000a400a47308 */ /* 0x000ea20000000800 */
[----:B------:R-:W-:Y:S01]  /*64b0*/  FADD.FTZ R35, R35, R36 ;  /* 0x0000002423237221 */ /* 0x000fe20000010000 */
[--C-:B------:R-:W-:Y:S01]  /*64c0*/  FFMA.FTZ R173, R173, UR5, -R50.reuse ;  /* 0x00000005adad7c23 */ /* 0x100fe20008010832 */
[----:B------:R-:W-:Y:S01]  /*64d0*/  FADD.FTZ R38, R38, R39 ;  /* 0x0000002726267221 */ /* 0x000fe20000010000 */
[C---:B------:R-:W-:Y:S01]  /*64e0*/  HMMA.16816.F32 R88, R28.reuse, R16, R88 ;  /* 0x000000101c58723c */ /* 0x040fe20000001858 */
[----:B------:R-:W-:Y:S01]  /*64f0*/  FADD.FTZ R34, R34, R35 ;  /* 0x0000002322227221 */ /* 0x000fe20000010000 */
[--C-:B------:R-:W-:Y:S01]  /*6500*/  FFMA.FTZ R196, R61, UR5, -R50.reuse ;  /* 0x000000053dc47c23 */ /* 0x100fe20008010832 */
[--C-:B------:R-:W-:Y:S01]  /*6510*/  FFMA.FTZ R55, R55, UR5, -R50.reuse ;  /* 0x0000000537377c23 */ /* 0x100fe20008010832 */
[----:B------:R-:W3:Y:S01]  /*6520*/  MUFU.EX2 R166, R166 ;  /* 0x000000a600a67308 */ /* 0x000ee20000000800 */
[----:B------:R-:W-:Y:S01]  /*6530*/  FFMA.FTZ R50, R45, UR5, -R50 ;  /* 0x000000052d327c23 */ /* 0x000fe20008010832 */
[--C-:B------:R-:W-:Y:S01]  /*6540*/  FFMA.FTZ R44, R44, UR5, -R54.reuse ;  /* 0x000000052c2c7c23 */ /* 0x100fe20008010836 */
[--C-:B------:R-:W-:Y:S01]  /*6550*/  FFMA.FTZ R45, R49, UR5, -R54.reuse ;  /* 0x00000005312d7c23 */ /* 0x100fe20008010836 */
[C---:B------:R-:W-:Y:S01]  /*6560*/  HMMA.16816.F32 R92, R28.reuse, R18, R92 ;  /* 0x000000121c5c723c */ /* 0x040fe2000000185c */
[--C-:B------:R-:W-:Y:S01]  /*6570*/  FFMA.FTZ R47, R47, UR5, -R54.reuse ;  /* 0x000000052f2f7c23 */ /* 0x100fe20008010836 */
[----:B------:R-:W-:Y:S01]  /*6580*/  FFMA.FTZ R46, R46, UR5, -R54 ;  /* 0x000000052e2e7c23 */ /* 0x000fe20008010836 */
[----:B------:R-:W-:Y:S01]  /*6590*/  FADD.FTZ R38, R37, R38 ;  /* 0x0000002625267221 */ /* 0x000fe20000010000 */
[----:B------:R-:W-:Y:S01]  /*65a0*/  MUFU.EX2 R175, R175 ;  /* 0x000000af00af7308 */ /* 0x000fe20000000800 */
[-C--:B--2---:R-:W-:Y:S01]  /*65b0*/  FMUL.FTZ R160, R160, R164.reuse ;  /* 0x000000a4a0a07220 */ /* 0x084fe20000410000 */
[-C--:B------:R-:W-:Y:S01]  /*65c0*/  FMUL.FTZ R161, R161, R164.reuse ;  /* 0x000000a4a1a17220 */ /* 0x080fe20000410000 */
[-C--:B------:R-:W-:Y:S01]  /*65d0*/  FMUL.FTZ R148, R148, R164.reuse ;  /* 0x000000a494947220 */ /* 0x080fe20000410000 */
[C---:B------:R-:W-:Y:S01]  /*65e0*/  HMMA.16816.F32 R104, R28.reuse, R12, R104 ;  /* 0x0000000c1c68723c */ /* 0x040fe20000001868 */
[-C--:B------:R-:W-:Y:S01]  /*65f0*/  FMUL.FTZ R149, R149, R164.reuse ;  /* 0x000000a495957220 */ /* 0x080fe20000410000 */
[-C--:B------:R-:W-:Y:S01]  /*6600*/  FMUL.FTZ R68, R68, R164.reuse ;  /* 0x000000a444447220 */ /* 0x080fe20000410000 */
[-C--:B------:R-:W-:Y:S01]  /*6610*/  FMUL.FTZ R69, R69, R164.reuse ;  /* 0x000000a445457220 */ /* 0x080fe20000410000 */
[----:B------:R-:W-:Y:S01]  /*6620*/  FMUL.FTZ R80, R80, R164 ;  /* 0x000000a450507220 */ /* 0x000fe20000410000 */
[-C--:B---3--:R-:W-:Y:S01]  /*6630*/  FMUL.FTZ R162, R162, R166.reuse ;  /* 0x000000a6a2a27220 */ /* 0x088fe20000410000 */
[-C--:B------:R-:W-:Y:S01]  /*6640*/  FMUL.FTZ R163, R163, R166.reuse ;  /* 0x000000a6a3a37220 */ /* 0x080fe20000410000 */
[-C--:B------:R-:W-:Y:S01]  /*6650*/  FMUL.FTZ R150, R150, R166.reuse ;  /* 0x000000a696967220 */ /* 0x080fe20000410000 */
[C---:B------:R-:W-:Y:S01]  /*6660*/  HMMA.16816.F32 R108, R28.reuse, R14, R108 ;  /* 0x0000000e1c6c723c */ /* 0x040fe2000000186c */
[-C--:B------:R-:W-:Y:S01]  /*6670*/  FMUL.FTZ R151, R151, R166.reuse ;  /* 0x000000a697977220 */ /* 0x080fe20000410000 */
[-C--:B------:R-:W-:Y:S01]  /*6680*/  FMUL.FTZ R70, R70, R166.reuse ;  /* 0x000000a646467220 */ /* 0x080fe20000410000 */
[----:B------:R-:W-:Y:S01]  /*6690*/  FMUL.FTZ R71, R71, R166 ;  /* 0x000000a647477220 */ /* 0x000fe20000410000 */
[----:B------:R-:W-:Y:S01]  /*66a0*/  FMUL.FTZ R81, R81, R164 ;  /* 0x000000a451517220 */ /* 0x000fe20000410000 */
[-C--:B------:R-:W-:Y:S01]  /*66b0*/  FMUL.FTZ R82, R82, R166.reuse ;  /* 0x000000a652527220 */ /* 0x080fe20000410000 */
[----:B------:R-:W-:Y:S01]  /*66c0*/  FMUL.FTZ R83, R83, R166 ;  /* 0x000000a653537220 */ /* 0x000fe20000410000 */
[-C--:B------:R-:W-:Y:S01]  /*66d0*/  FMUL.FTZ R84, R84, R164.reuse ;  /* 0x000000a454547220 */ /* 0x080fe20000410000 */
[C---:B-1----:R-:W-:Y:S01]  /*66e0*/  HMMA.16816.F32 R116, R28.reuse, R4, R116 ;  /* 0x000000041c74723c */ /* 0x042fe20000001874 */
[----:B------:R-:W-:Y:S01]  /*66f0*/  FMUL.FTZ R85, R85, R164 ;  /* 0x000000a455557220 */ /* 0x000fe20000410000 */
[-C--:B------:R-:W-:Y:S01]  /*6700*/  FMUL.FTZ R86, R86, R166.reuse ;  /* 0x000000a656567220 */ /* 0x080fe20000410000 */
[----:B------:R-:W-:Y:S01]  /*6710*/  FMUL.FTZ R87, R87, R166 ;  /* 0x000000a657577220 */ /* 0x000fe20000410000 */
[-C--:B------:R-:W-:Y:S01]  /*6720*/  FMUL.FTZ R96, R96, R164.reuse ;  /* 0x000000a460607220 */ /* 0x080fe20000410000 */
[----:B------:R-:W-:Y:S01]  /*6730*/  FMUL.FTZ R97, R97, R164 ;  /* 0x000000a461617220 */ /* 0x000fe20000410000 */
[-C--:B------:R-:W-:Y:S01]  /*6740*/  FMUL.FTZ R98, R98, R166.reuse ;  /* 0x000000a662627220 */ /* 0x080fe20000410000 */
[----:B------:R-:W-:Y:S01]  /*6750*/  FMUL.FTZ R99, R99, R166 ;  /* 0x000000a663637220 */ /* 0x000fe20000410000 */
[C---:B------:R-:W-:Y:S01]  /*6760*/  HMMA.16816.F32 R140, R28.reuse, R6, R140 ;  /* 0x000000061c8c723c */ /* 0x040fe2000000188c */
[-C--:B------:R-:W-:Y:S01]  /*6770*/  FMUL.FTZ R100, R100, R164.reuse ;  /* 0x000000a464647220 */ /* 0x080fe20000410000 */
[----:B------:R-:W-:Y:S01]  /*6780*/  FMUL.FTZ R101, R101, R164 ;  /* 0x000000a465657220 */ /* 0x000fe20000410000 */
[-C--:B------:R-:W-:Y:S01]  /*6790*/  FMUL.FTZ R102, R102, R166.reuse ;  /* 0x000000a666667220 */ /* 0x080fe20000410000 */
[----:B------:R-:W-:Y:S01]  /*67a0*/  FMUL.FTZ R103, R103, R166 ;  /* 0x000000a667677220 */ /* 0x000fe20000410000 */
[-C--:B------:R-:W-:Y:S01]  /*67b0*/  FMUL.FTZ R144, R144, R164.reuse ;  /* 0x000000a490907220 */ /* 0x080fe20000410000 */
[----:B------:R-:W-:Y:S01]  /*67c0*/  FMUL.FTZ R145, R145, R164 ;  /* 0x000000a491917220 */ /* 0x000fe20000410000 */
[-C--:B------:R-:W-:Y:S01]  /*67d0*/  FMUL.FTZ R146, R146, R166.reuse ;  /* 0x000000a692927220 */ /* 0x080fe20000410000 */
[C---:B------:R-:W-:Y:S01]  /*67e0*/  HMMA.16816.F32 R136, R28.reuse, R8, R136 ;  /* 0x000000081c88723c */ /* 0x040fe20000001888 */
[----:B------:R-:W-:Y:S01]  /*67f0*/  FMUL.FTZ R147, R147, R166 ;  /* 0x000000a693937220 */ /* 0x000fe20000410000 */
[-C--:B------:R-:W-:Y:S01]  /*6800*/  FMUL.FTZ R112, R112, R164.reuse ;  /* 0x000000a470707220 */ /* 0x080fe20000410000 */
[----:B------:R-:W-:Y:S01]  /*6810*/  FMUL.FTZ R113, R113, R164 ;  /* 0x000000a471717220 */ /* 0x000fe20000410000 */
[-C--:B------:R-:W-:Y:S01]  /*6820*/  FMUL.FTZ R114, R114, R166.reuse ;  /* 0x000000a672727220 */ /* 0x080fe20000410000 */
[----:B------:R-:W-:Y:S01]  /*6830*/  FMUL.FTZ R115, R115, R166 ;  /* 0x000000a673737220 */ /* 0x000fe20000410000 */
[-C--:B------:R-:W-:Y:S01]  /*6840*/  FMUL.FTZ R120, R120, R164.reuse ;  /* 0x000000a478787220 */ /* 0x080fe20000410000 */
[----:B------:R-:W-:Y:S01]  /*6850*/  FMUL.FTZ R121, R121, R164 ;  /* 0x000000a479797220 */ /* 0x000fe20000410000 */
[----:B------:R-:W-:Y:S01]  /*6860*/  HMMA.16816.F32 R128, R28, R10, R128 ;  /* 0x0000000a1c80723c */ /* 0x000fe20000001880 */
[----:B------:R-:W-:Y:S01]  /*6870*/  F2FP.F16.F32.PACK_AB R28, R51, R48 ;  /* 0x00000030331c723e */ /* 0x000fe200000000ff */
[-C--:B------:R-:W-:Y:S01]  /*6880*/  FMUL.FTZ R122, R122, R166.reuse ;  /* 0x000000a67a7a7220 */ /* 0x080fe20000410000 */
[----:B------:R-:W-:Y:S01]  /*6890*/  F2FP.F16.F32.PACK_AB R29, R58, R59 ;  /* 0x0000003b3a1d723e */ /* 0x000fe200000000ff */
[----:B------:R-:W-:Y:S01]  /*68a0*/  FMUL.FTZ R123, R123, R166 ;  /* 0x000000a67b7b7220 */ /* 0x000fe20000410000 */
[----:B------:R-:W-:Y:S01]  /*68b0*/  F2FP.F16.F32.PACK_AB R30, R56, R53 ;  /* 0x00000035381e723e */ /* 0x000fe200000000ff */
[----:B------:R-:W-:Y:S01]  /*68c0*/  FMUL.FTZ R124, R124, R164 ;  /* 0x000000a47c7c7220 */ /* 0x000fe20000410000 */
[----:B------:R-:W-:Y:S01]  /*68d0*/  F2FP.F16.F32.PACK_AB R31, R165, R62 ;  /* 0x0000003ea51f723e */ /* 0x000fe200000000ff */
        /* <DEDUP_REMOVED lines=8> */
[----:B------:R-:W1:Y:S01]  /*6960*/  MUFU.EX2 R168, R168 ;  /* 0x000000a800a87308 */ /* 0x000e620000000800 */
[----:B------:R-:W-:Y:S01]  /*6970*/  FFMA.FTZ R48, R231, R164, R48 ;  /* 0x000000a4e7307223 */ /* 0x000fe20000010030 */
[----:B------:R-:W-:Y:S01]  /*6980*/  FFMA.FTZ R59, R228, R166, R59 ;  /* 0x000000a6e43b7223 */ /* 0x000fe2000001003b */
[----:B------:R-:W-:Y:S01]  /*6990*/  FADD.FTZ R34, R41, R34 ;  /* 0x0000002229227221 */ /* 0x000fe20000010000 */
[----:B------:R-:W-:Y:S01]  /*69a0*/  ISETP.NE.AND P0, PT, R0, 0x2, PT ;  /* 0x000000020000780c */ /* 0x000fe20003f05270 */
[----:B------:R-:W-:Y:S01]  /*69b0*/  FADD.FTZ R48, R51, R48 ;  /* 0x0000003033307221 */ /* 0x000fe20000010000 */
[----:B------:R-:W-:Y:S01]  /*69c0*/  FADD.FTZ R59, R58, R59 ;  /* 0x0000003b3a3b7221 */ /* 0x000fe20000010000 */
[----:B------:R-:W-:Y:S01]  /*69d0*/  HMMA.16816.F32 R148, R28, R26, R148 ;  /* 0x0000001a1c94723c */ /* 0x000fe20000001894 */
[----:B------:R-:W2:Y:S01]  /*69e0*/  LDSM.16.MT88.4 R24, [R214+0x9400] ;  /* 0x00940000d618783b */ /* 0x000ea20000004200 */
[----:B------:R-:W-:Y:S01]  /*69f0*/  MUFU.EX2 R177, R177 ;  /* 0x000000b100b17308 */ /* 0x000fe20000000800 */
[----:B------:R-:W-:Y:S01]  /*6a00*/  FADD.FTZ R53, R53, R48 ;  /* 0x0000003035357221 */ /* 0x000fe20000010000 */
[----:B------:R-:W-:Y:S01]  /*6a10*/  FADD.FTZ R62, R62, R59 ;  /* 0x0000003b3e3e7221 */ /* 0x000fe20000010000 */
[----:B------:R-:W-:-:S02]  /*6a20*/  IADD3 R0, PT, PT, R0, -0x3, RZ ;  /* 0xfffffffd00007810 */ /* 0x000fc40007ffe0ff */
[----:B------:R-:W-:Y:S01]  /*6a30*/  FADD.FTZ R56, R56, R53 ;  /* 0x0000003538387221 */ /* 0x000fe20000010000 */
[----:B------:R-:W-:Y:S01]  /*6a40*/  HMMA.16816.F32 R68, R28, R20, R68 ;  /* 0x000000141c44723c */ /* 0x000fe20000001844 */
[----:B------:R-:W-:Y:S01]  /*6a50*/  FADD.FTZ R165, R165, R62 ;  /* 0x0000003ea5a57221 */ /* 0x000fe20000010000 */
[----:B------:R-:W-:Y:S01]  /*6a60*/  MUFU.EX2 R172, R172 ;  /* 0x000000ac00ac7308 */ /* 0x000fe20000000800 */
[----:B------:R-:W-:Y:S02]  /*6a70*/  SEL R226, R0, 0xffffffff, P0 ;  /* 0xffffffff00e27807 */ /* 0x000fe40000000000 */
[----:B------:R-:W-:-:S03]  /*6a80*/  MOV R166, R2 ;  /* 0x0000000200a67202 */ /* 0x000fc60000000f00 */
[C---:B------:R-:W-:Y:S01]  /*6a90*/  HMMA.16816.F32 R80, R28.reuse, R22, R80 ;  /* 0x000000161c50723c */ /* 0x040fe20000001850 */
[----:B------:R-:W3:Y:S01]  /*6aa0*/  LDSM.16.MT88.4 R20, [R212+0x9400] ;  /* 0x00940000d414783b */ /* 0x000ee20000004200 */
[----:B------:R-:W-:Y:S06]  /*6ab0*/  MUFU.EX2 R187, R187 ;  /* 0x000000bb00bb7308 */ /* 0x000fec0000000800 */
[C---:B------:R-:W-:Y:S02]  /*6ac0*/  HMMA.16816.F32 R84, R28.reuse, R16, R84 ;  /* 0x000000101c54723c */ /* 0x040fe40000001854 */
[----:B------:R-:W4:Y:S06]  /*6ad0*/  MUFU.EX2 R174, R174 ;  /* 0x000000ae00ae7308 */ /* 0x000f2c0000000800 */
[C---:B------:R-:W-:Y:S01]  /*6ae0*/  HMMA.16816.F32 R96, R28.reuse, R18, R96 ;  /* 0x000000121c60723c */ /* 0x040fe20000001860 */
[----:B------:R-:W5:Y:S01]  /*6af0*/  LDSM.16.MT88.4 R16, [R214+0xa400] ;  /* 0x00a40000d610783b */ /* 0x000f620000004200 */
[----:B------:R-:W-:Y:S06]  /*6b00*/  MUFU.EX2 R176, R176 ;  /* 0x000000b000b07308 */ /* 0x000fec0000000800 */
[C---:B------:R-:W-:Y:S02]  /*6b10*/  HMMA.16816.F32 R100, R28.reuse, R12, R100 ;  /* 0x0000000c1c64723c */ /* 0x040fe40000001864 */
[----:B------:R-:W2:Y:S06]  /*6b20*/  MUFU.EX2 R193, R193 ;  /* 0x000000c100c17308 */ /* 0x000eac0000000800 */
[C---:B------:R-:W-:Y:S01]  /*6b30*/  HMMA.16816.F32 R144, R28.reuse, R14, R144 ;  /* 0x0000000e1c90723c */ /* 0x040fe20000001890 */
[----:B------:R-:W5:Y:S01]  /*6b40*/  LDSM.16.MT88.4 R12, [R212+0xa400] ;  /* 0x00a40000d40c783b */ /* 0x000f620000004200 */
[----:B------:R-:W-:Y:S06]  /*6b50*/  MUFU.EX2 R167, R167 ;  /* 0x000000a700a77308 */ /* 0x000fec0000000800 */
[C---:B------:R-:W-:Y:S02]  /*6b60*/  HMMA.16816.F32 R112, R28.reuse, R4, R112 ;  /* 0x000000041c70723c */ /* 0x040fe40000001870 */
[----:B------:R-:W5:Y:S06]  /*6b70*/  MUFU.EX2 R178, R178 ;  /* 0x000000b200b27308 */ /* 0x000f6c0000000800 */
[C---:B------:R-:W-:Y:S01]  /*6b80*/  HMMA.16816.F32 R120, R28.reuse, R6, R120 ;  /* 0x000000061c78723c */ /* 0x040fe20000001878 */
[----:B------:R-:W-:Y:S01]  /*6b90*/  LDSM.16.MT88.4 R4, [R212+0xb400] ;  /* 0x00b40000d404783b */ /* 0x000fe20000004200 */
[----:B------:R-:W-:Y:S06]  /*6ba0*/  MUFU.EX2 R180, R180 ;  /* 0x000000b400b47308 */ /* 0x000fec0000000800 */
[C---:B------:R-:W-:Y:S02]  /*6bb0*/  HMMA.16816.F32 R124, R28.reuse, R8, R124 ;  /* 0x000000081c7c723c */ /* 0x040fe4000000187c */
[----:B------:R-:W-:Y:S06]  /*6bc0*/  MUFU.EX2 R197, R197 ;  /* 0x000000c500c57308 */ /* 0x000fec0000000800 */
[----:B------:R-:W-:Y:S01]  /*6bd0*/  HMMA.16816.F32 R132, R28, R10, R132 ;  /* 0x0000000a1c84723c */ /* 0x000fe20000001884 */
[----:B------:R-:W5:Y:S01]  /*6be0*/  LDSM.16.MT88.4 R8, [R214+0xb400] ;  /* 0x00b40000d608783b */ /* 0x000f620000004200 */
[----:B------:R-:W-:Y:S01]  /*6bf0*/  MUFU.EX2 R182, R182 ;  /* 0x000000b600b67308 */ /* 0x000fe20000000800 */
[----:B-1----:R-:W-:Y:S01]  /*6c00*/  F2FP.F16.F32.PACK_AB R28, R168, R175 ;  /* 0x000000afa81c723e */ /* 0x002fe200000000ff */
[----:B------:R-:W-:Y:S01]  /*6c10*/  FADD.FTZ R175, R175, R38 ;  /* 0x00000026afaf7221 */ /* 0x000fe20000010000 */
[----:B----4-:R-:W-:Y:S01]  /*6c20*/  F2FP.F16.F32.PACK_AB R29, R174, R187 ;  /* 0x000000bbae1d723e */ /* 0x010fe200000000ff */
[----:B------:R-:W-:Y:S01]  /*6c30*/  FADD.FTZ R187, R187, R34 ;  /* 0x00000022bbbb7221 */ /* 0x000fe20000010000 */
[----:B------:R-:W-:Y:S01]  /*6c40*/  F2FP.F16.F32.PACK_AB R30, R172, R177 ;  /* 0x000000b1ac1e723e */ /* 0x000fe200000000ff */
[----:B------:R-:W-:Y:S01]  /*6c50*/  FADD.FTZ R168, R168, R175 ;  /* 0x000000afa8a87221 */ /* 0x000fe20000010000 */
[----:B--2---:R-:W-:Y:S01]  /*6c60*/  F2FP.F16.F32.PACK_AB R31, R193, R176 ;  /* 0x000000b0c11f723e */ /* 0x004fe200000000ff */
[----:B------:R-:W1:Y:S01]  /*6c70*/  MUFU.EX2 R201, R201 ;  /* 0x000000c900c97308 */ /* 0x000e620000000800 */
[----:B------:R-:W-:Y:S01]  /*6c80*/  FADD.FTZ R187, R174, R187 ;  /* 0x000000bbaebb7221 */ /* 0x000fe20000010000 */
[----:B------:R-:W-:Y:S01]  /*6c90*/  FADD.FTZ R177, R177, R168 ;  /* 0x000000a8b1b17221 */ /* 0x000fe20000010000 */
[----:B------:R-:W-:-:S02]  /*6ca0*/  MOV R168, R33 ;  /* 0x0000002100a87202 */ /* 0x000fc40000000f00 */
[----:B------:R-:W-:Y:S01]  /*6cb0*/  FADD.FTZ R176, R176, R187 ;  /* 0x000000bbb0b07221 */ /* 0x000fe20000010000 */
[----:B------:R-:W-:Y:S01]  /*6cc0*/  HMMA.16816.F32 R156, R28, R24, R156 ;  /* 0x000000181c9c723c */ /* 0x000fe2000000189c */
[----:B------:R-:W-:Y:S01]  /*6cd0*/  FADD.FTZ R177, R172, R177 ;  /* 0x000000b1acb17221 */ /* 0x000fe20000010000 */
[----:B------:R-:W-:Y:S01]  /*6ce0*/  MUFU.EX2 R200, R200 ;  /* 0x000000c800c87308 */ /* 0x000fe20000000800 */
[----:B------:R-:W-:-:S05]  /*6cf0*/  FADD.FTZ R193, R193, R176 ;  /* 0x000000b0c1c17221 */ /* 0x000fca0000010000 */
[C---:B------:R-:W-:Y:S02]  /*6d00*/  HMMA.16816.F32 R152, R28.reuse, R26, R152 ;  /* 0x0000001a1c98723c */ /* 0x040fe40000001898 */
[----:B------:R-:W2:Y:S06]  /*6d10*/  MUFU.EX2 R203, R203 ;  /* 0x000000cb00cb7308 */ /* 0x000eac0000000800 */
[C---:B---3--:R-:W-:Y:S02]  /*6d20*/  HMMA.16816.F32 R72, R28.reuse, R20, R72 ;  /* 0x000000141c48723c */ /* 0x048fe40000001848 */
[----:B------:R-:W-:Y:S06]  /*6d30*/  MUFU.EX2 R198, R198 ;  /* 0x000000c600c67308 */ /* 0x000fec0000000800 */
[C---:B------:R-:W-:Y:S02]  /*6d40*/  HMMA.16816.F32 R76, R28.reuse, R22, R76 ;  /* 0x000000161c4c723c */ /* 0x040fe4000000184c */
[----:B------:R-:W3:Y:S06]  /*6d50*/  MUFU.EX2 R205, R205 ;  /* 0x000000cd00cd7308 */ /* 0x000eec0000000800 */
[C---:B-----5:R-:W-:Y:S02]  /*6d60*/  HMMA.16816.F32 R88, R28.reuse, R16, R88 ;  /* 0x000000101c58723c */ /* 0x060fe40000001858 */
[----:B------:R-:W-:Y:S06]  /*6d70*/  MUFU.EX2 R194, R194 ;  /* 0x000000c200c27308 */ /* 0x000fec0000000800 */
[C---:B------:R-:W-:Y:S02]  /*6d80*/  HMMA.16816.F32 R92, R28.reuse, R18, R92 ;  /* 0x000000121c5c723c */ /* 0x040fe4000000185c */
[----:B------:R-:W-:Y:S06]  /*6d90*/  MUFU.EX2 R207, R207 ;  /* 0x000000cf00cf7308 */ /* 0x000fec0000000800 */
[C---:B------:R-:W-:Y:S02]  /*6da0*/  HMMA.16816.F32 R104, R28.reuse, R12, R104 ;  /* 0x0000000c1c68723c */ /* 0x040fe40000001868 */
[----:B------:R-:W-:Y:S06]  /*6db0*/  MUFU.EX2 R190, R190 ;  /* 0x000000be00be7308 */ /* 0x000fec0000000800 */
[C---:B------:R-:W-:Y:S02]  /*6dc0*/  HMMA.16816.F32 R108, R28.reuse, R14, R108 ;  /* 0x0000000e1c6c723c */ /* 0x040fe4000000186c */
[----:B------:R-:W4:Y:S06]  /*6dd0*/  MUFU.EX2 R209, R209 ;  /* 0x000000d100d17308 */ /* 0x000f2c0000000800 */
[C---:B------:R-:W-:Y:S02]  /*6de0*/  HMMA.16816.F32 R116, R28.reuse, R8, R116 ;  /* 0x000000081c74723c */ /* 0x040fe40000001874 */
[----:B------:R-:W-:Y:S06]  /*6df0*/  MUFU.EX2 R186, R186 ;  /* 0x000000ba00ba7308 */ /* 0x000fec0000000800 */
[C---:B------:R-:W-:Y:S02]  /*6e00*/  HMMA.16816.F32 R140, R28.reuse, R10, R140 ;  /* 0x0000000a1c8c723c */ /* 0x040fe4000000188c */
[----:B------:R-:W5:Y:S06]  /*6e10*/  MUFU.EX2 R211, R211 ;  /* 0x000000d300d37308 */ /* 0x000f6c0000000800 */
[C---:B------:R-:W-:Y:S02]  /*6e20*/  HMMA.16816.F32 R136, R28.reuse, R4, R136 ;  /* 0x000000041c88723c */ /* 0x040fe40000001888 */
[----:B------:R-:W-:Y:S06]  /*6e30*/  MUFU.EX2 R202, R202 ;  /* 0x000000ca00ca7308 */ /* 0x000fec0000000800 */
[----:B------:R-:W-:Y:S01]  /*6e40*/  HMMA.16816.F32 R128, R28, R6, R128 ;  /* 0x000000061c80723c */ /* 0x000fe20000001880 */
[----:B------:R-:W-:Y:S01]  /*6e50*/  F2FP.F16.F32.PACK_AB R28, R178, R167 ;  /* 0x000000a7b21c723e */ /* 0x000fe200000000ff */
[----:B------:R-:W5:Y:S01]  /*6e60*/  MUFU.EX2 R199, R199 ;  /* 0x000000c700c77308 */ /* 0x000f620000000800 */
[----:B-1----:R-:W-:Y:S01]  /*6e70*/  F2FP.F16.F32.PACK_AB R29, R201, R182 ;  /* 0x000000b6c91d723e */ /* 0x002fe200000000ff */
[----:B------:R-:W-:Y:S01]  /*6e80*/  FADD.FTZ R167, R167, R56 ;  /* 0x00000038a7a77221 */ /* 0x000fe20000010000 */
[----:B------:R-:W-:Y:S01]  /*6e90*/  F2FP.F16.F32.PACK_AB R30, R197, R180 ;  /* 0x000000b4c51e723e */ /* 0x000fe200000000ff */
[----:B------:R-:W-:Y:S01]  /*6ea0*/  FADD.FTZ R182, R182, R165 ;  /* 0x000000a5b6b67221 */ /* 0x000fe20000010000 */
[----:B--2---:R-:W-:Y:S01]  /*6eb0*/  F2FP.F16.F32.PACK_AB R31, R203, R200 ;  /* 0x000000c8cb1f723e */ /* 0x004fe200000000ff */
[----:B------:R-:W-:Y:S01]  /*6ec0*/  FADD.FTZ R167, R178, R167 ;  /* 0x000000a7b2a77221 */ /* 0x000fe20000010000 */
[----:B------:R-:W-:Y:S01]  /*6ed0*/  MOV R165, R3 ;  /* 0x0000000300a57202 */ /* 0x000fe20000000f00 */
[----:B------:R-:W-:Y:S01]  /*6ee0*/  MUFU.EX2 R184, R184 ;  /* 0x000000b800b87308 */ /* 0x000fe20000000800 */
[----:B------:R-:W-:Y:S01]  /*6ef0*/  FADD.FTZ R201, R201, R182 ;  /* 0x000000b6c9c97221 */ /* 0x000fe20000010000 */
[----:B------:R-:W-:Y:S01]  /*6f00*/  FADD.FTZ R180, R180, R167 ;  /* 0x000000a7b4b47221 */ /* 0x000fe20000010000 */
[----:B------:R-:W-:Y:S01]  /*6f10*/  MOV R167, R32 ;  /* 0x0000002000a77202 */ /* 0x000fe20000000f00 */
[----:B------:R-:W-:Y:S01]  /*6f20*/  HMMA.16816.F32 R160, R28, R24, R160 ;  /* 0x000000181ca0723c */ /* 0x000fe200000018a0 */
[----:B------:R-:W-:Y:S01]  /*6f30*/  FADD.FTZ R200, R200, R201 ;  /* 0x000000c9c8c87221 */ /* 0x000fe20000010000 */
[----:B------:R-:W-:-:S02]  /*6f40*/  FADD.FTZ R197, R197, R180 ;  /* 0x000000b4c5c57221 */ /* 0x000fc40000010000 */
[----:B------:R-:W-:Y:S01]  /*6f50*/  MUFU.EX2 R191, R191 ;  /* 0x000000bf00bf7308 */ /* 0x000fe20000000800 */
[----:B------:R-:W-:-:S03]  /*6f60*/  FADD.FTZ R203, R203, R200 ;  /* 0x000000c8cbcb7221 */ /* 0x000fc60000010000 */
[C---:B------:R-:W-:Y:S01]  /*6f70*/  HMMA.16816.F32 R148, R28.reuse, R26, R148 ;  /* 0x0000001a1c94723c */ /* 0x040fe20000001894 */
[----:B------:R-:W1:Y:S03]  /*6f80*/  LDSM.16.MT88.4 R24, [R214+0x9800] ;  /* 0x00980000d618783b */ /* 0x000e660000004200 */
[----:B------:R-:W-:Y:S04]  /*6f90*/  MUFU.EX2 R188, R188 ;  /* 0x000000bc00bc7308 */ /* 0x000fe80000000800 */
[C---:B------:R-:W-:Y:S04]  /*6fa0*/  HMMA.16816.F32 R68, R28.reuse, R20, R68 ;  /* 0x000000141c44723c */ /* 0x040fe80000001844 */
[----:B------:R-:W2:Y:S04]  /*6fb0*/  MUFU.EX2 R183, R183 ;  /* 0x000000b700b77308 */ /* 0x000ea80000000800 */
[C---:B------:R-:W-:Y:S01]  /*6fc0*/  HMMA.16816.F32 R80, R28.reuse, R22, R80 ;  /* 0x000000161c50723c */ /* 0x040fe20000001850 */
[----:B------:R-:W2:Y:S03]  /*6fd0*/  LDSM.16.MT88.4 R20, [R212+0x9800] ;  /* 0x00980000d414783b */ /* 0x000ea60000004200 */
        /* <DEDUP_REMOVED lines=12> */
[----:B------:R-:W-:Y:S04]  /*70a0*/  MUFU.EX2 R64, R64 ;  /* 0x0000004000407308 */ /* 0x000fe80000000800 */
[C---:B------:R-:W-:Y:S01]  /*70b0*/  HMMA.16816.F32 R120, R28.reuse, R10, R120 ;  /* 0x0000000a1c78723c */ /* 0x040fe20000001878 */
[----:B------:R-:W2:Y:S03]  /*70c0*/  LDSM.16.MT88.4 R8, [R214+0xb800] ;  /* 0x00b80000d608783b */ /* 0x000ea60000004200 */
[----:B------:R-:W-:Y:S04]  /*70d0*/  MUFU.EX2 R65, R65 ;  /* 0x0000004100417308 */ /* 0x000fe80000000800 */
[C---:B------:R-:W-:Y:S04]  /*70e0*/  HMMA.16816.F32 R124, R28.reuse, R4, R124 ;  /* 0x000000041c7c723c */ /* 0x040fe8000000187c */
[----:B------:R-:W2:Y:S04]  /*70f0*/  MUFU.EX2 R60, R60 ;  /* 0x0000003c003c7308 */ /* 0x000ea80000000800 */
[----:B------:R-:W-:Y:S01]  /*7100*/  HMMA.16816.F32 R132, R28, R6, R132 ;  /* 0x000000061c84723c */ /* 0x000fe20000001884 */
[----:B------:R-:W2:Y:S01]  /*7110*/  LDSM.16.MT88.4 R4, [R212+0xb800] ;  /* 0x00b80000d404783b */ /* 0x000ea20000004200 */
[----:B---3--:R-:W-:Y:S01]  /*7120*/  F2FP.F16.F32.PACK_AB R28, R205, R198 ;  /* 0x000000c6cd1c723e */ /* 0x008fe200000000ff */
[----:B------:R-:W-:Y:S01]  /*7130*/  FADD.FTZ R198, R198, R177 ;  /* 0x000000b1c6c67221 */ /* 0x000fe20000010000 */
[----:B----4-:R-:W-:Y:S01]  /*7140*/  F2FP.F16.F32.PACK_AB R29, R209, R190 ;  /* 0x000000bed11d723e */ /* 0x010fe200000000ff */
[----:B------:R-:W-:Y:S01]  /*7150*/  MUFU.EX2 R57, R57 ;  /* 0x0000003900397308 */ /* 0x000fe20000000800 */
[----:B------:R-:W-:Y:S01]  /*7160*/  F2FP.F16.F32.PACK_AB R30, R207, R194 ;  /* 0x000000c2cf1e723e */ /* 0x000fe200000000ff */
[----:B------:R-:W-:Y:S01]  /*7170*/  FADD.FTZ R190, R190, R193 ;  /* 0x000000c1bebe7221 */ /* 0x000fe20000010000 */
[----:B-----5:R-:W-:Y:S01]  /*7180*/  F2FP.F16.F32.PACK_AB R31, R211, R186 ;  /* 0x000000bad31f723e */ /* 0x020fe200000000ff */
[----:B------:R-:W-:-:S02]  /*7190*/  FADD.FTZ R205, R205, R198 ;  /* 0x000000c6cdcd7221 */ /* 0x000fc40000010000 */
[----:B------:R-:W-:Y:S02]  /*71a0*/  FADD.FTZ R209, R209, R190 ;  /* 0x000000bed1d17221 */ /* 0x000fe40000010000 */
[----:B------:R-:W3:Y:S01]  /*71b0*/  MUFU.EX2 R52, R52 ;  /* 0x0000003400347308 */ /* 0x000ee20000000800 */
[----:B------:R-:W-:Y:S01]  /*71c0*/  FADD.FTZ R194, R194, R205 ;  /* 0x000000cdc2c27221 */ /* 0x000fe20000010000 */
[C---:B-1----:R-:W-:Y:S01]  /*71d0*/  HMMA.16816.F32 R156, R28.reuse, R24, R156 ;  /* 0x000000181c9c723c */ /* 0x042fe2000000189c */
[----:B------:R-:W-:Y:S02]  /*71e0*/  FADD.FTZ R186, R186, R209 ;  /* 0x000000d1baba7221 */ /* 0x000fe40000010000 */
[----:B------:R-:W-:Y:S02]  /*71f0*/  FADD.FTZ R194, R207, R194 ;  /* 0x000000c2cfc27221 */ /* 0x000fe40000010000 */
[----:B------:R-:W-:Y:S01]  /*7200*/  FADD.FTZ R186, R211, R186 ;  /* 0x000000bad3ba7221 */ /* 0x000fe20000010000 */
[----:B------:R-:W-:Y:S02]  /*7210*/  MUFU.EX2 R173, R173 ;  /* 0x000000ad00ad7308 */ /* 0x000fe40000000800 */
[C---:B------:R-:W-:Y:S06]  /*7220*/  HMMA.16816.F32 R152, R28.reuse, R26, R152 ;  /* 0x0000001a1c98723c */ /* 0x040fec0000001898 */
[----:B------:R-:W1:Y:S02]  /*7230*/  MUFU.EX2 R196, R196 ;  /* 0x000000c400c47308 */ /* 0x000e640000000800 */
[C---:B--2---:R-:W-:Y:S06]  /*7240*/  HMMA.16816.F32 R72, R28.reuse, R20, R72 ;  /* 0x000000141c48723c */ /* 0x044fec0000001848 */
[----:B------:R-:W-:Y:S02]  /*7250*/  MUFU.EX2 R55, R55 ;  /* 0x0000003700377308 */ /* 0x000fe40000000800 */
[C---:B------:R-:W-:Y:S06]  /*7260*/  HMMA.16816.F32 R76, R28.reuse, R22, R76 ;  /* 0x000000161c4c723c */ /* 0x040fec000000184c */
[----:B------:R-:W-:Y:S02]  /*7270*/  MUFU.EX2 R50, R50 ;  /* 0x0000003200327308 */ /* 0x000fe40000000800 */
[C---:B------:R-:W-:Y:S06]  /*7280*/  HMMA.16816.F32 R88, R28.reuse, R16, R88 ;  /* 0x000000101c58723c */ /* 0x040fec0000001858 */
[----:B------:R-:W-:Y:S02]  /*7290*/  MUFU.EX2 R44, R44 ;  /* 0x0000002c002c7308 */ /* 0x000fe40000000800 */
[C---:B------:R-:W-:Y:S06]  /*72a0*/  HMMA.16816.F32 R92, R28.reuse, R18, R92 ;  /* 0x000000121c5c723c */ /* 0x040fec000000185c */
[----:B------:R-:W2:Y:S02]  /*72b0*/  MUFU.EX2 R45, R45 ;  /* 0x0000002d002d7308 */ /* 0x000ea40000000800 */
[C---:B------:R-:W-:Y:S06]  /*72c0*/  HMMA.16816.F32 R104, R28.reuse, R12, R104 ;  /* 0x0000000c1c68723c */ /* 0x040fec0000001868 */
[----:B------:R-:W-:Y:S02]  /*72d0*/  MUFU.EX2 R47, R47 ;  /* 0x0000002f002f7308 */ /* 0x000fe40000000800 */
[C---:B------:R-:W-:Y:S06]  /*72e0*/  HMMA.16816.F32 R108, R28.reuse, R14, R108 ;  /* 0x0000000e1c6c723c */ /* 0x040fec000000186c */
[----:B------:R-:W4:Y:S02]  /*72f0*/  MUFU.EX2 R46, R46 ;  /* 0x0000002e002e7308 */ /* 0x000f240000000800 */
        /* <DEDUP_REMOVED lines=27> */
[----:B------:R-:W4:Y:S07]  /*74b0*/  LDSM.16.MT88.4 R12, [R212+0xac00] ;  /* 0x00ac0000d40c783b */ /* 0x000f2e0000004200 */
[C---:B------:R-:W-:Y:S08]  /*74c0*/  HMMA.16816.F32 R112, R28.reuse, R8, R112 ;  /* 0x000000081c70723c */ /* 0x040ff00000001870 */
[C---:B------:R-:W-:Y:S01]  /*74d0*/  HMMA.16816.F32 R120, R28.reuse, R10, R120 ;  /* 0x0000000a1c78723c */ /* 0x040fe20000001878 */
[----:B------:R-:W4:Y:S07]  /*74e0*/  LDSM.16.MT88.4 R8, [R214+0xbc00] ;  /* 0x00bc0000d608783b */ /* 0x000f2e0000004200 */
[C---:B------:R-:W-:Y:S08]  /*74f0*/  HMMA.16816.F32 R124, R28.reuse, R4, R124 ;  /* 0x000000041c7c723c */ /* 0x040ff0000000187c */
[----:B------:R-:W-:Y:S01]  /*7500*/  HMMA.16816.F32 R132, R28, R6, R132 ;  /* 0x000000061c84723c */ /* 0x000fe20000001884 */
[----:B------:R-:W4:Y:S01]  /*7510*/  LDSM.16.MT88.4 R4, [R212+0xbc00] ;  /* 0x00bc0000d404783b */ /* 0x000f220000004200 */
[----:B------:R-:W-:Y:S01]  /*7520*/  F2FP.F16.F32.PACK_AB R28, R66, R179 ;  /* 0x000000b3421c723e */ /* 0x000fe200000000ff */
[----:B------:R-:W-:Y:S01]  /*7530*/  FADD.FTZ R179, R179, R194 ;  /* 0x000000c2b3b37221 */ /* 0x000fe20000010000 */
[----:B------:R-:W-:Y:S01]  /*7540*/  F2FP.F16.F32.PACK_AB R29, R60, R65 ;  /* 0x000000413c1d723e */ /* 0x000fe200000000ff */
[----:B------:R-:W-:Y:S01]  /*7550*/  FADD.FTZ R65, R65, R186 ;  /* 0x000000ba41417221 */ /* 0x000fe20000010000 */
[----:B------:R-:W-:Y:S01]  /*7560*/  F2FP.F16.F32.PACK_AB R30, R64, R67 ;  /* 0x00000043401e723e */ /* 0x000fe200000000ff */
[----:B------:R-:W-:Y:S01]  /*7570*/  FADD.FTZ R66, R66, R179 ;  /* 0x000000b342427221 */ /* 0x000fe20000010000 */
[----:B---3--:R-:W-:Y:S01]  /*7580*/  F2FP.F16.F32.PACK_AB R31, R52, R57 ;  /* 0x00000039341f723e */ /* 0x008fe200000000ff */
[----:B------:R-:W-:-:S02]  /*7590*/  FADD.FTZ R60, R60, R65 ;  /* 0x000000413c3c7221 */ /* 0x000fc40000010000 */
[----:B------:R-:W-:Y:S02]  /*75a0*/  FADD.FTZ R67, R67, R66 ;  /* 0x0000004243437221 */ /* 0x000fe40000010000 */
[----:B------:R-:W-:Y:S02]  /*75b0*/  FADD.FTZ R57, R57, R60 ;  /* 0x0000003c39397221 */ /* 0x000fe40000010000 */
[----:B-----5:R-:W-:Y:S01]  /*75c0*/  HMMA.16816.F32 R156, R28, R24, R156 ;  /* 0x000000181c9c723c */ /* 0x020fe2000000189c */
[----:B------:R-:W-:Y:S01]  /*75d0*/  FADD.FTZ R229, R64, R67 ;  /* 0x0000004340e57221 */ /* 0x000fe20000010000 */
[----:B------:R-:W-:-:S06]  /*75e0*/  FADD.FTZ R227, R52, R57 ;  /* 0x0000003934e37221 */ /* 0x000fcc0000010000 */
[C---:B------:R-:W-:Y:S08]  /*75f0*/  HMMA.16816.F32 R152, R28.reuse, R26, R152 ;  /* 0x0000001a1c98723c */ /* 0x040ff00000001898 */
[C---:B-1----:R-:W-:Y:S08]  /*7600*/  HMMA.16816.F32 R72, R28.reuse, R20, R72 ;  /* 0x000000141c48723c */ /* 0x042ff00000001848 */
[C---:B------:R-:W-:Y:S08]  /*7610*/  HMMA.16816.F32 R76, R28.reuse, R22, R76 ;  /* 0x000000161c4c723c */ /* 0x040ff0000000184c */
[C---:B--2---:R-:W-:Y:S08]  /*7620*/  HMMA.16816.F32 R88, R28.reuse, R16, R88 ;  /* 0x000000101c58723c */ /* 0x044ff00000001858 */
[C---:B------:R-:W-:Y:S08]  /*7630*/  HMMA.16816.F32 R92, R28.reuse, R18, R92 ;  /* 0x000000121c5c723c */ /* 0x040ff0000000185c */
[C---:B----4-:R-:W-:Y:S08]  /*7640*/  HMMA.16816.F32 R104, R28.reuse, R12, R104 ;  /* 0x0000000c1c68723c */ /* 0x050ff00000001868 */
[C---:B------:R-:W-:Y:S08]  /*7650*/  HMMA.16816.F32 R108, R28.reuse, R14, R108 ;  /* 0x0000000e1c6c723c */ /* 0x040ff0000000186c */
[C---:B------:R-:W-:Y:S08]  /*7660*/  HMMA.16816.F32 R116, R28.reuse, R8, R116 ;  /* 0x000000081c74723c */ /* 0x040ff00000001874 */
[C---:B------:R-:W-:Y:S08]  /*7670*/  HMMA.16816.F32 R140, R28.reuse, R10, R140 ;  /* 0x0000000a1c8c723c */ /* 0x040ff0000000188c */
[C---:B------:R-:W-:Y:S08]  /*7680*/  HMMA.16816.F32 R136, R28.reuse, R4, R136 ;  /* 0x000000041c88723c */ /* 0x040ff00000001888 */
[----:B------:R-:W-:Y:S01]  /*7690*/  HMMA.16816.F32 R128, R28, R6, R128 ;  /* 0x000000061c80723c */ /* 0x000fe20000001880 */
[----:B------:R-:W-:Y:S01]  /*76a0*/  F2FP.F16.F32.PACK_AB R28, R196, R173 ;  /* 0x000000adc41c723e */ /* 0x000fe200000000ff */
[----:B------:R-:W-:Y:S01]  /*76b0*/  FADD.FTZ R173, R173, R184 ;  /* 0x000000b8adad7221 */ /* 0x000fe20000010000 */
[C---:B------:R-:W-:Y:S01]  /*76c0*/  F2FP.F16.F32.PACK_AB R29, R45.reuse, R44 ;  /* 0x0000002c2d1d723e */ /* 0x040fe200000000ff */
        /* <DEDUP_REMOVED lines=20> */
[----:B------:R-:W-:-:S15]  /*7810*/  HMMA.16816.F32 R132, R28, R6, R132 ;  /* 0x000000061c84723c */ /* 0x000fde0000001884 */
[----:B------:R-:W-:-:S05]  /*7820*/  NOP ;  /* 0x0000000000007918 */ /* 0x000fca0000000000 */
.L_x_9:
[----:B------:R-:W-:-:S13]  /*7830*/  ISETP.GE.AND P0, PT, R226, RZ, PT ;  /* 0x000000ffe200720c */ /* 0x000fda0003f06270 */
[----:B------:R-:W-:Y:S05]  /*7840*/  @!P0 BRA `(.L_x_11) ;  /* 0x0000002c00188947 */ /* 0x000fea0003800000 */
[C---:B------:R-:W-:Y:S01]  /*7850*/  SHF.L.U64.HI R224, R170.reuse, 0x5, R171 ;  /* 0x00000005aae07819 */ /* 0x040fe200000102ab */
[----:B------:R-:W-:Y:S01]  /*7860*/  IMAD.SHL.U32 R225, R170, 0x20, RZ ;  /* 0x00000020aae17824 */ /* 0x000fe200078e00ff */
[----:B------:R-:W-:Y:S01]  /*7870*/  MOV R3, R166 ;  /* 0x000000a600037202 */ /* 0x000fe20000000f00 */
[----:B------:R-:W-:Y:S01]  /*7880*/  IMAD.MOV.U32 R0, RZ, RZ, R165 ;  /* 0x000000ffff007224 */ /* 0x000fe200078e00a5 */
[----:B------:R-:W-:Y:S01]  /*7890*/  MOV R169, R168 ;  /* 0x000000a800a97202 */ /* 0x000fe20000000f00 */
[----:B------:R-:W-:Y:S01]  /*78a0*/  IMAD.MOV.U32 R2, RZ, RZ, R167 ;  /* 0x000000ffff027224 */ /* 0x000fe200078e00a7 */
[----:B------:R-:W-:Y:S01]  /*78b0*/  IADD3 R223, PT, PT, R216, 0x20, RZ ;  /* 0x00000020d8df7810 */ /* 0x000fe20007ffe0ff */
[----:B------:R-:W1:Y:S01]  /*78c0*/  LDCU UR4, c[0x0][0x45c] ;  /* 0x00008b80ff0477ac */ /* 0x000e620008000800 */
[----:B------:R-:W2:Y:S01]  /*78d0*/  LDCU.64 UR8, c[0x0][0x3c0] ;  /* 0x00007800ff0877ac */ /* 0x000ea20008000a00 */
[----:B------:R-:W-:Y:S05]  /*78e0*/  BRA `(.L_x_12) ;  /* 0x0000000000547947 */ /* 0x000fea0003800000 */
.L_x_14:
[----:B------:R-:W-:Y:S04]  /*78f0*/  VIADD R172, R226, 0xffffffff ;  /* 0xffffffffe2ac7836 */ /* 0x000fe80000000000 */
[C---:B------:R-:W-:Y:S02]  /*7900*/  IMAD R165, R172.reuse, UR20, RZ ;  /* 0x00000014aca57c24 */ /* 0x040fe4000f8e02ff */
[----:B------:R-:W-:Y:S04]  /*7910*/  IMAD.WIDE.U32 R172, R172, UR21, RZ ;  /* 0x00000015acac7c25 */ /* 0x000fe8000f8e00ff */
[----:B------:R-:W-:Y:S01]  /*7920*/  IMAD.IADD R164, R173, 0x1, R165 ;  /* 0x00000001ada47824 */ /* 0x000fe200078e02a5 */
[CC--:B------:R-:W-:Y:S02]  /*7930*/  LEA R176, P1, R172.reuse, R220.reuse, 0x1 ;  /* 0x000000dcacb07211 */ /* 0x0c0fe400078208ff */
[C---:B------:R-:W-:Y:S02]  /*7940*/  IADD3 R165, P0, PT, R172.reuse, UR14, RZ ;  /* 0x0000000eaca57c10 */ /* 0x040fe4000ff1e0ff */
[-C--:B------:R-:W-:Y:S02]  /*7950*/  LEA.HI.X R177, R172, R219.reuse, R164, 0x1, P1 ;  /* 0x000000dbacb17211 */ /* 0x080fe400008f0ca4 */
[----:B------:R-:W-:Y:S02]  /*7960*/  IADD3.X R166, PT, PT, R164, UR6, RZ, P0, !PT ;  /* 0x00000006a4a67c10 */ /* 0x000fe400087fe4ff */
[C---:B------:R-:W-:Y:S01]  /*7970*/  LEA R174, P0, R165.reuse, R220, 0x1 ;  /* 0x000000dca5ae7211 */ /* 0x040fe200078008ff */
[----:B------:R-:W-:Y:S01]  /*7980*/  @!PT LDS RZ, [RZ] ;  /* 0x00000000fffff984 */ /* 0x000fe20000000800 */
[----:B------:R-:W-:Y:S01]  /*7990*/  @!PT LDS RZ, [RZ] ;  /* 0x00000000fffff984 */ /* 0x000fe20000000800 */
[----:B------:R-:W-:Y:S01]  /*79a0*/  @!PT LDS RZ, [RZ] ;  /* 0x00000000fffff984 */ /* 0x000fe20000000800 */
[----:B------:R1:W-:Y:S03]  /*79b0*/  LDGSTS.E.BYPASS.LTC128B.128 [R221+0x6000], desc[UR26][R176.64] ;  /* 0x06000000b0dd7fae */ /* 0x0003e6000b981a1a */
[----:B------:R-:W-:Y:S01]  /*79c0*/  LEA.HI.X R175, R165, R219, R166, 0x1, P0 ;  /* 0x000000dba5af7211 */ /* 0x000fe200000f0ca6 */
[----:B------:R1:W-:Y:S04]  /*79d0*/  LDGSTS.E.BYPASS.LTC128B.128 [R221+0x7000], desc[UR26][R176.64+0x40] ;  /* 0x07000040b0dd7fae */ /* 0x0003e8000b981a1a */
[----:B------:R1:W-:Y:S04]  /*79e0*/  LDGSTS.E.BYPASS.LTC128B.128 [R221+0x8000], desc[UR26][R176.64+0x80] ;  /* 0x08000080b0dd7fae */ /* 0x0003e8000b981a1a */
[----:B------:R1:W-:Y:S04]  /*79f0*/  LDGSTS.E.BYPASS.LTC128B.128 [R221+0x6800], desc[UR26][R174.64] ;  /* 0x06800000aedd7fae */ /* 0x0003e8000b981a1a */
[----:B------:R1:W-:Y:S04]  /*7a00*/  LDGSTS.E.BYPASS.LTC128B.128 [R221+0x7800], desc[UR26][R174.64+0x40] ;  /* 0x07800040aedd7fae */ /* 0x0003e8000b981a1a */
[----:B------:R1:W-:Y:S04]  /*7a10*/  LDGSTS.E.BYPASS.LTC128B.128 [R221+0x8800], desc[UR26][R174.64+0x80] ;  /* 0x08800080aedd7fae */ /* 0x0003e8000b981a1a */
[----:B------:R-:W0:Y:S01]  /*7a20*/  LDGDEPBAR ;  /* 0x00000000000079af */ /* 0x000e220000000000 */
[----:B------:R-:W-:Y:S05]  /*7a30*/  BRA `(.L_x_13) ;  /* 0x0000000800dc7947 */ /* 0x000fea0003800000 */
.L_x_12:
[----:B------:R-:W-:Y:S04]  /*7a40*/  DEPBAR.LE SB0, 0x0 ;  /* 0x000080000000791a */ /* 0x000fe80000000000 */
[----:B------:R-:W-:Y:S01]  /*7a50*/  BAR.SYNC.DEFER_BLOCKING 0x0 ;  /* 0x0000000000007b1d */ /* 0x000fe20000010000 */
[C---:B--2---:R-:W-:Y:S04]  /*7a60*/  IMAD.WIDE.U32 R232, R226.reuse, UR8, RZ ;  /* 0x00000008e2e87c25 */ /* 0x044fe8000f8e00ff */
[----:B------:R-:W-:Y:S01]  /*7a70*/  IMAD R170, R226, UR9, R233 ;  /* 0x00000009e2aa7c24 */ /* 0x000fe2000f8e02e9 */
[C---:B------:R-:W-:Y:S01]  /*7a80*/  LEA R236, P1, R232.reuse, R218, 0x7 ;  /* 0x000000dae8ec7211 */ /* 0x040fe200078238ff */
[----:B------:R-:W-:Y:S01]  /*7a90*/  IMAD.MOV.U32 R168, RZ, RZ, R223 ;  /* 0x000000ffffa87224 */ /* 0x000fe200078e00df */
[----:B------:R-:W-:Y:S01]  /*7aa0*/  LEA R171, P0, R232, R225, 0x6 ;  /* 0x000000e1e8ab7211 */ /* 0x000fe200078030ff */
[----:B------:R-:W-:Y:S01]  /*7ab0*/  @P6 VIADD R168, R216, 0xffffffe0 ;  /* 0xffffffe0d8a86836 */ /* 0x000fe20000000000 */
[CCC-:B------:R-:W-:Y:S02]  /*7ac0*/  LEA.HI.X R237, R232.reuse, R217.reuse, R170.reuse, 0x7, P1 ;  /* 0x000000d9e8ed7211 */ /* 0x1c0fe400008f3caa */
[----:B------:R-:W-:Y:S02]  /*7ad0*/  LEA.HI.X R230, R232, R224, R170, 0x6, P0 ;  /* 0x000000e0e8e67211 */ /* 0x000fe400000f34aa */
[C---:B------:R-:W-:Y:S04]  /*7ae0*/  LEA R234, P0, R171.reuse, R218, 0x1 ;  /* 0x000000daabea7211 */ /* 0x040fe800078008ff */
[----:B------:R-:W-:Y:S02]  /*7af0*/  LEA.HI.X R235, R171, R217, R230, 0x1, P0 ;  /* 0x000000d9abeb7211 */ /* 0x000fe400000f0ce6 */
[----:B------:R-:W-:Y:S01]  /*7b00*/  ISETP.NE.AND P0, PT, R226, RZ, PT ;  /* 0x000000ffe200720c */ /* 0x000fe20003f05270 */
[----:B------:R-:W-:Y:S01]  /*7b10*/  @!PT LDS RZ, [RZ] ;  /* 0x00000000fffff984 */ /* 0x000fe20000000800 */
[----:B------:R-:W-:Y:S01]  /*7b20*/  @!PT LDS RZ, [RZ] ;  /* 0x00000000fffff984 */ /* 0x000fe20000000800 */
[----:B------:R-:W-:Y:S01]  /*7b30*/  @!PT LDS RZ, [RZ] ;  /* 0x00000000fffff984 */ /* 0x000fe20000000800 */
[----:B------:R2:W-:Y:S08]  /*7b40*/  LDGSTS.E.BYPASS.LTC128B.128 [R221+0x9000], desc[UR26][R236.64] ;  /* 0x09000000ecdd7fae */ /* 0x0005f0000b981a1a */
[----:B------:R2:W-:Y:S08]  /*7b50*/  LDGSTS.E.BYPASS.LTC128B.128 [R221+0xa000], desc[UR26][R236.64+0x40] ;  /* 0x0a000040ecdd7fae */ /* 0x0005f0000b981a1a */
[----:B------:R2:W-:Y:S08]  /*7b60*/  LDGSTS.E.BYPASS.LTC128B.128 [R221+0xb000], desc[UR26][R236.64+0x80] ;  /* 0x0b000080ecdd7fae */ /* 0x0005f0000b981a1a */
[----:B------:R2:W-:Y:S08]  /*7b70*/  LDGSTS.E.BYPASS.LTC128B.128 [R221+0x9800], desc[UR26][R234.64] ;  /* 0x09800000eadd7fae */ /* 0x0005f0000b981a1a */
[----:B------:R2:W-:Y:S08]  /*7b80*/  LDGSTS.E.BYPASS.LTC128B.128 [R221+0xa800], desc[UR26][R234.64+0x40] ;  /* 0x0a800040eadd7fae */ /* 0x0005f0000b981a1a */
[----:B------:R2:W-:Y:S08]  /*7b90*/  LDGSTS.E.BYPASS.LTC128B.128 [R221+0xb800], desc[UR26][R234.64+0x80] ;  /* 0x0b800080eadd7fae */ /* 0x0005f0000b981a1a */
[----:B------:R-:W-:Y:S08]  /*7ba0*/  LDSM.16.M88.4 R164, [R216] ;  /* 0x00000000d8a4783b */ /* 0x000ff00000000200 */
[----:B------:R-:W3:Y:S08]  /*7bb0*/  LDSM.16.M88.4 R172, [R215+0x6000] ;  /* 0x00600000d7ac783b */ /* 0x000ef00000000200 */
[----:B------:R-:W4:Y:S08]  /*7bc0*/  LDSM.16.M88.4 R176, [R216+0x1000] ;  /* 0x00100000d8b0783b */ /* 0x000f300000000200 */
[----:B------:R-:W5:Y:S08]  /*7bd0*/  LDSM.16.M88.4 R180, [R215+0x6400] ;  /* 0x00640000d7b4783b */ /* 0x000f700000000200 */
[----:B------:R-:W0:Y:S08]  /*7be0*/  LDGDEPBAR ;  /* 0x00000000000079af */ /* 0x000e300000000000 */
[----:B------:R-:W1:Y:S08]  /*7bf0*/  LDSM.16.M88.4 R184, [R215+0x6800] ;  /* 0x00680000d7b8783b */ /* 0x000e700000000200 */
[----:B------:R-:W2:Y:S01]  /*7c00*/  LDSM.16.M88.4 R188, [R215+0x6c00] ;  /* 0x006c0000d7bc783b */ /* 0x000ea20000000200 */
[-C--:B---3--:R-:W-:Y:S07]  /*7c10*/  HMMA.16816.F32 R4, R164, R172.reuse, RZ ;  /* 0x000000aca404723c */ /* 0x088fee00000018ff */
[----:B------:R-:W-:Y:S01]  /*7c20*/  LDSM.16.M88.4 R192, [R168] ;  /* 0x00000000a8c0783b */ /* 0x000fe20000000200 */
[C---:B----4-:R-:W-:Y:S07]  /*7c30*/  HMMA.16816.F32 R8, R176.reuse, R172, RZ ;  /* 0x000000acb008723c */ /* 0x050fee00000018ff */
[----:B------:R-:W3:Y:S01]  /*7c40*/  LDSM.16.M88.4 R196, [R213+0x6000] ;  /* 0x00600000d5c4783b */ /* 0x000ee20000000200 */
[-C--:B------:R-:W-:Y:S07]  /*7c50*/  HMMA.16816.F32 R12, R176, R174.reuse, RZ ;  /* 0x000000aeb00c723c */ /* 0x080fee00000018ff */
[----:B------:R-:W4:Y:S01]  /*7c60*/  LDSM.16.M88.4 R200, [R168+0x1000] ;  /* 0x00100000a8c8783b */ /* 0x000f220000000200 */
[C---:B------:R-:W-:Y:S07]  /*7c70*/  HMMA.16816.F32 R16, R164.reuse, R174, RZ ;  /* 0x000000aea410723c */ /* 0x040fee00000018ff */
[----:B------:R-:W4:Y:S01]  /*7c80*/  LDSM.16.M88.4 R172, [R213+0x6400] ;  /* 0x00640000d5ac783b */ /* 0x000f220000000200 */
[-C--:B-----5:R-:W-:Y:S07]  /*7c90*/  HMMA.16816.F32 R20, R164, R180.reuse, RZ ;  /* 0x000000b4a414723c */ /* 0x0a0fee00000018ff */
[----:B------:R-:W5:Y:S01]  /*7ca0*/  LDSM.16.M88.4 R204, [R213+0x6800] ;  /* 0x00680000d5cc783b */ /* 0x000f620000000200 */
[C---:B------:R-:W-:Y:S07]  /*7cb0*/  HMMA.16816.F32 R24, R176.reuse, R180, RZ ;  /* 0x000000b4b018723c */ /* 0x040fee00000018ff */
[----:B------:R-:W5:Y:S01]  /*7cc0*/  LDSM.16.M88.4 R208, [R213+0x6c00] ;  /* 0x006c0000d5d0783b */ /* 0x000f620000000200 */
[-C--:B------:R-:W-:Y:S08]  /*7cd0*/  HMMA.16816.F32 R28, R176, R182.reuse, RZ ;  /* 0x000000b6b01c723c */ /* 0x080ff000000018ff */
[C---:B------:R-:W-:Y:S01]  /*7ce0*/  HMMA.16816.F32 R32, R164.reuse, R182, RZ ;  /* 0x000000b6a420723c */ /* 0x040fe200000018ff */
[----:B------:R-:W-:Y:S07]  /*7cf0*/  LDSM.16.M88.4 R180, [R216+0x3000] ;  /* 0x00300000d8b4783b */ /* 0x000fee0000000200 */
[-C--:B-1----:R-:W-:Y:S08]  /*7d00*/  HMMA.16816.F32 R36, R164, R184.reuse, RZ ;  /* 0x000000b8a424723c */ /* 0x082ff000000018ff */
[C---:B------:R-:W-:Y:S08]  /*7d10*/  HMMA.16816.F32 R40, R176.reuse, R184, RZ ;  /* 0x000000b8b028723c */ /* 0x040ff000000018ff */
[-C--:B------:R-:W-:Y:S08]  /*7d20*/  HMMA.16816.F32 R44, R176, R186.reuse, RZ ;  /* 0x000000bab02c723c */ /* 0x080ff000000018ff */
[C---:B------:R-:W-:Y:S01]  /*7d30*/  HMMA.16816.F32 R48, R164.reuse, R186, RZ ;  /* 0x000000baa430723c */ /* 0x040fe200000018ff */
[----:B------:R-:W-:Y:S07]  /*7d40*/  LDSM.16.M88.4 R184, [R215+0x7800] ;  /* 0x00780000d7b8783b */ /* 0x000fee0000000200 */
[-C--:B--2---:R-:W-:Y:S08]  /*7d50*/  HMMA.16816.F32 R52, R164, R188.reuse, RZ ;  /* 0x000000bca434723c */ /* 0x084ff000000018ff */
[C---:B------:R-:W-:Y:S08]  /*7d60*/  HMMA.16816.F32 R56, R176.reuse, R188, RZ ;  /* 0x000000bcb038723c */ /* 0x040ff000000018ff */
[-C--:B------:R-:W-:Y:S01]  /*7d70*/  HMMA.16816.F32 R60, R176, R190.reuse, RZ ;  /* 0x000000beb03c723c */ /* 0x080fe200000018ff */
[----:B------:R-:W-:Y:S07]  /*7d80*/  LDSM.16.M88.4 R176, [R215+0x7000] ;  /* 0x00700000d7b0783b */ /* 0x000fee0000000200 */
[----:B------:R-:W-:Y:S01]  /*7d90*/  HMMA.16816.F32 R64, R164, R190, RZ ;  /* 0x000000bea440723c */ /* 0x000fe200000018ff */
[----:B------:R-:W1:Y:S07]  /*7da0*/  LDSM.16.M88.4 R164, [R216+0x2000] ;  /* 0x00200000d8a4783b */ /* 0x000e6e0000000200 */
[-C--:B---3--:R-:W-:Y:S01]  /*7db0*/  HMMA.16816.F32 R4, R192, R196.reuse, R4 ;  /* 0x000000c4c004723c */ /* 0x088fe20000001804 */
[----:B------:R-:W-:Y:S07]  /*7dc0*/  LDSM.16.M88.4 R188, [R215+0x7c00] ;  /* 0x007c0000d7bc783b */ /* 0x000fee0000000200 */
[C---:B----4-:R-:W-:Y:S08]  /*7dd0*/  HMMA.16816.F32 R8, R200.reuse, R196, R8 ;  /* 0x000000c4c808723c */ /* 0x050ff00000001808 */
[-C--:B------:R-:W-:Y:S08]  /*7de0*/  HMMA.16816.F32 R12, R200, R198.reuse, R12 ;  /* 0x000000c6c80c723c */ /* 0x080ff0000000180c */
[C---:B------:R-:W-:Y:S01]  /*7df0*/  HMMA.16816.F32 R16, R192.reuse, R198, R16 ;  /* 0x000000c6c010723c */ /* 0x040fe20000001810 */
[----:B------:R-:W-:Y:S07]  /*7e00*/  LDSM.16.M88.4 R196, [R168+0x2000] ;  /* 0x00200000a8c4783b */ /* 0x000fee0000000200 */
[-C--:B------:R-:W-:Y:S08]  /*7e10*/  HMMA.16816.F32 R20, R192, R172.reuse, R20 ;  /* 0x000000acc014723c */ /* 0x080ff00000001814 */
[C---:B------:R-:W-:Y:S08]  /*7e20*/  HMMA.16816.F32 R24, R200.reuse, R172, R24 ;  /* 0x000000acc818723c */ /* 0x040ff00000001818 */
[-C--:B------:R-:W-:Y:S08]  /*7e30*/  HMMA.16816.F32 R28, R200, R174.reuse, R28 ;  /* 0x000000aec81c723c */ /* 0x080ff0000000181c */
[C---:B------:R-:W-:Y:S01]  /*7e40*/  HMMA.16816.F32 R32, R192.reuse, R174, R32 ;  /* 0x000000aec020723c */ /* 0x040fe20000001820 */
[----:B------:R-:W2:Y:S07]  /*7e50*/  LDSM.16.M88.4 R172, [R215+0x7400] ;  /* 0x00740000d7ac783b */ /* 0x000eae0000000200 */
[-C--:B-----5:R-:W-:Y:S08]  /*7e60*/  HMMA.16816.F32 R36, R192, R204.reuse, R36 ;  /* 0x000000ccc024723c */ /* 0x0a0ff00000001824 */
[C---:B------:R-:W-:Y:S08]  /*7e70*/  HMMA.16816.F32 R40, R200.reuse, R204, R40 ;  /* 0x000000ccc828723c */ /* 0x040ff00000001828 */
[-C--:B------:R-:W-:Y:S08]  /*7e80*/  HMMA.16816.F32 R44, R200, R206.reuse, R44 ;  /* 0x000000cec82c723c */ /* 0x080ff0000000182c */
[C---:B------:R-:W-:Y:S01]  /*7e90*/  HMMA.16816.F32 R48, R192.reuse, R206, R48 ;  /* 0x000000cec030723c */ /* 0x040fe20000001830 */
[----:B------:R-:W-:Y:S07]  /*7ea0*/  LDSM.16.M88.4 R204, [R168+0x3000] ;  /* 0x00300000a8cc783b */ /* 0x000fee0000000200 */
[-C--:B------:R-:W-:Y:S08]  /*7eb0*/  HMMA.16816.F32 R52, R192, R208.reuse, R52 ;  /* 0x000000d0c034723c */ /* 0x080ff00000001834 */
[C---:B------:R-:W-:Y:S08]  /*7ec0*/  HMMA.16816.F32 R56, R200.reuse, R208, R56 ;  /* 0x000000d0c838723c */ /* 0x040ff00000001838 */
[-C--:B------:R-:W-:Y:S01]  /*7ed0*/  HMMA.16816.F32 R60, R200, R210.reuse, R60 ;  /* 0x000000d2c83c723c */ /* 0x080fe2000000183c */
[----:B------:R-:W3:Y:S07]  /*7ee0*/  LDSM.16.M88.4 R200, [R213+0x7000] ;  /* 0x00700000d5c8783b */ /* 0x000eee0000000200 */
[----:B------:R-:W-:Y:S01]  /*7ef0*/  HMMA.16816.F32 R64, R192, R210, R64 ;  /* 0x000000d2c040723c */ /* 0x000fe20000001840 */
[----:B------:R-:W4:Y:S07]  /*7f00*/  LDSM.16.M88.4 R192, [R213+0x7400] ;  /* 0x00740000d5c0783b */ /* 0x000f2e0000000200 */
[-C--:B-1----:R-:W-:Y:S01]  /*7f10*/  HMMA.16816.F32 R4, R164, R176.reuse, R4 ;  /* 0x000000b0a404723c */ /* 0x082fe20000001804 */
[----:B------:R-:W1:Y:S07]  /*7f20*/  LDSM.16.M88.4 R208, [R213+0x7800] ;  /* 0x00780000d5d0783b */ /* 0x000e6e0000000200 */
[C---:B------:R-:W-:Y:S08]  /*7f30*/  HMMA.16816.F32 R8, R180.reuse, R176, R8 ;  /* 0x000000b0b408723c */ /* 0x040ff00000001808 */
[-C--:B------:R-:W-:Y:S08]  /*7f40*/  HMMA.16816.F32 R12, R180, R178.reuse, R12 ;  /* 0x000000b2b40c723c */ /* 0x080ff0000000180c */
[C---:B------:R-:W-:Y:S01]  /*7f50*/  HMMA.16816.F32 R16, R164.reuse, R178, R16 ;  /* 0x000000b2a410723c */ /* 0x040fe20000001810 */
[----:B------:R-:W-:Y:S07]  /*7f60*/  LDSM.16.M88.4 R176, [R215+0x8000] ;  /* 0x00800000d7b0783b */ /* 0x000fee0000000200 */
[-C--:B--2---:R-:W-:Y:S08]  /*7f70*/  HMMA.16816.F32 R20, R164, R172.reuse, R20 ;  /* 0x000000aca414723c */ /* 0x084ff00000001814 */
[C---:B------:R-:W-:Y:S08]  /*7f80*/  HMMA.16816.F32 R24, R180.reuse, R172, R24 ;  /* 0x000000acb418723c */ /* 0x040ff00000001818 */
[-C--:B------:R-:W-:Y:S08]  /*7f90*/  HMMA.16816.F32 R28, R180, R174.reuse, R28 ;  /* 0x000000aeb41c723c */ /* 0x080ff0000000181c */
[C---:B------:R-:W-:Y:S01]  /*7fa0*/  HMMA.16816.F32 R32, R164.reuse, R174, R32 ;  /* 0x000000aea420723c */ /* 0x040fe20000001820 */
[----:B------:R-:W-:Y:S07]  /*7fb0*/  LDSM.16.M88.4 R172, [R216+0x4000] ;  /* 0x00400000d8ac783b */ /* 0x000fee0000000200 */
[-C--:B------:R-:W-:Y:S08]  /*7fc0*/  HMMA.16816.F32 R36, R164, R184.reuse, R36 ;  /* 0x000000b8a424723c */ /* 0x080ff00000001824 */
[C---:B------:R-:W-:Y:S08]  /*7fd0*/  HMMA.16816.F32 R40, R180.reuse, R184, R40 ;  /* 0x000000b8b428723c */ /* 0x040ff00000001828 */
[-C--:B------:R-:W-:Y:S08]  /*7fe0*/  HMMA.16816.F32 R44, R180, R186.reuse, R44 ;  /* 0x000000bab42c723c */ /* 0x080ff0000000182c */
[C---:B------:R-:W-:Y:S01]  /*7ff0*/  HMMA.16816.F32 R48, R164.reuse, R186, R48 ;  /* 0x000000baa430723c */ /* 0x040fe20000001830 */
[----:B------:R-:W-:Y:S07]  /*8000*/  LDSM.16.M88.4 R184, [R215+0x8400] ;  /* 0x00840000d7b8783b */ /* 0x000fee0000000200 */
[-C--:B------:R-:W-:Y:S08]  /*8010*/  HMMA.16816.F32 R52, R164, R188.reuse, R52 ;  /* 0x000000bca434723c */ /* 0x080ff00000001834 */
[C---:B------:R-:W-:Y:S08]  /*8020*/  HMMA.16816.F32 R56, R180.reuse, R188, R56 ;  /* 0x000000bcb438723c */ /* 0x040ff00000001838 */
[-C--:B------:R-:W-:Y:S01]  /*8030*/  HMMA.16816.F32 R60, R180, R190.reuse, R60 ;  /* 0x000000beb43c723c */ /* 0x080fe2000000183c */
[----:B------:R-:W-:Y:S07]  /*8040*/  LDSM.16.M88.4 R180, [R216+0x5000] ;  /* 0x00500000d8b4783b */ /* 0x000fee0000000200 */
[----:B------:R-:W-:Y:S01]  /*8050*/  HMMA.16816.F32 R64, R164, R190, R64 ;  /* 0x000000bea440723c */ /* 0x000fe20000001840 */
[----:B------:R-:W2:Y:S07]  /*8060*/  LDSM.16.M88.4 R164, [R213+0x7c00] ;  /* 0x007c0000d5a4783b */ /* 0x000eae0000000200 */
[-C--:B---3--:R-:W-:Y:S01]  /*8070*/  HMMA.16816.F32 R4, R196, R200.reuse, R4 ;  /* 0x000000c8c404723c */ /* 0x088fe20000001804 */
[----:B------:R-:W3:Y:S07]  /*8080*/  LDSM.16.M88.4 R188, [R215+0x8800] ;  /* 0x00880000d7bc783b */ /* 0x000eee0000000200 */
[C---:B------:R-:W-:Y:S08]  /*8090*/  HMMA.16816.F32 R8, R204.reuse, R200, R8 ;  /* 0x000000c8cc08723c */ /* 0x040ff00000001808 */
[-C--:B------:R-:W-:Y:S08]  /*80a0*/  HMMA.16816.F32 R12, R204, R202.reuse, R12 ;  /* 0x000000cacc0c723c */ /* 0x080ff0000000180c */
[C---:B------:R-:W-:Y:S01]  /*80b0*/  HMMA.16816.F32 R16, R196.reuse, R202, R16 ;  /* 0x000000cac410723c */ /* 0x040fe20000001810 */
[----:B------:R-:W-:Y:S07]  /*80c0*/  LDSM.16.M88.4 R200, [R168+0x5000] ;  /* 0x00500000a8c8783b */ /* 0x000fee0000000200 */
[-C--:B----4-:R-:W-:Y:S08]  /*80d0*/  HMMA.16816.F32 R20, R196, R192.reuse, R20 ;  /* 0x000000c0c414723c */ /* 0x090ff00000001814 */
[C---:B------:R-:W-:Y:S08]  /*80e0*/  HMMA.16816.F32 R24, R204.reuse, R192, R24 ;  /* 0x000000c0cc18723c */ /* 0x040ff00000001818 */
[-C--:B------:R-:W-:Y:S08]  /*80f0*/  HMMA.16816.F32 R28, R204, R194.reuse, R28 ;  /* 0x000000c2cc1c723c */ /* 0x080ff0000000181c */
[C---:B------:R-:W-:Y:S01]  /*8100*/  HMMA.16816.F32 R32, R196.reuse, R194, R32 ;  /* 0x000000c2c420723c */ /* 0x040fe20000001820 */
[----:B------:R-:W-:Y:S07]  /*8110*/  LDSM.16.M88.4 R192, [R168+0x4000] ;  /* 0x00400000a8c0783b */ /* 0x000fee0000000200 */
[-C--:B-1----:R-:W-:Y:S08]  /*8120*/  HMMA.16816.F32 R36, R196, R208.reuse, R36 ;  /* 0x000000d0c424723c */ /* 0x082ff00000001824 */
[C---:B------:R-:W-:Y:S08]  /*8130*/  HMMA.16816.F32 R40, R204.reuse, R208, R40 ;  /* 0x000000d0cc28723c */ /* 0x040ff00000001828 */
[-C--:B------:R-:W-:Y:S08]  /*8140*/  HMMA.16816.F32 R44, R204, R210.reuse, R44 ;  /* 0x000000d2cc2c723c */ /* 0x080ff0000000182c */
[C---:B------:R-:W-:Y:S01]  /*8150*/  HMMA.16816.F32 R48, R196.reuse, R210, R48 ;  /* 0x000000d2c430723c */ /* 0x040fe20000001830 */
[----:B------:R-:W-:Y:S07]  /*8160*/  LDSM.16.M88.4 R208, [R213+0x8800] ;  /* 0x00880000d5d0783b */ /* 0x000fee0000000200 */
[-C--:B--2---:R-:W-:Y:S08]  /*8170*/  HMMA.16816.F32 R52, R196, R164.reuse, R52 ;  /* 0x000000a4c434723c */ /* 0x084ff00000001834 */
[C---:B------:R-:W-:Y:S08]  /*8180*/  HMMA.16816.F32 R56, R204.reuse, R164, R56 ;  /* 0x000000a4cc38723c */ /* 0x040ff00000001838 */
[-C--:B------:R-:W-:Y:S01]  /*8190*/  HMMA.16816.F32 R60, R204, R166.reuse, R60 ;  /* 0x000000a6cc3c723c */ /* 0x080fe2000000183c */
[----:B------:R-:W-:Y:S07]  /*81a0*/  LDSM.16.M88.4 R204, [R213+0x8400] ;  /* 0x00840000d5cc783b */ /* 0x000fee0000000200 */
[----:B------:R-:W-:Y:S01]  /*81b0*/  HMMA.16816.F32 R64, R196, R166, R64 ;  /* 0x000000a6c440723c */ /* 0x000fe20000001840 */
[----:B------:R-:W1:Y:S07]  /*81c0*/  LDSM.16.M88.4 R164, [R215+0x8c00] ;  /* 0x008c0000d7a4783b */ /* 0x000e6e0000000200 */
[-C--:B------:R-:W-:Y:S01]  /*81d0*/  HMMA.16816.F32 R4, R172, R176.reuse, R4 ;  /* 0x000000b0ac04723c */ /* 0x080fe20000001804 */
[----:B------:R-:W2:Y:S07]  /*81e0*/  LDSM.16.M88.4 R196, [R213+0x8000] ;  /* 0x00800000d5c4783b */ /* 0x000eae0000000200 */
[C---:B------:R-:W-:Y:S08]  /*81f0*/  HMMA.16816.F32 R8, R180.reuse, R176, R8 ;  /* 0x000000b0b408723c */ /* 0x040ff00000001808 */
[-C--:B------:R-:W-:Y:S08]  /*8200*/  HMMA.16816.F32 R12, R180, R178.reuse, R12 ;  /* 0x000000b2b40c723c */ /* 0x080ff0000000180c */
[C---:B------:R-:W-:Y:S01]  /*8210*/  HMMA.16816.F32 R16, R172.reuse, R178, R16 ;  /* 0x000000b2ac10723c */ /* 0x040fe20000001810 */
[----:B------:R-:W4:Y:S01]  /*8220*/  LDSM.16.M88.4 R176, [R213+0x8c00] ;  /* 0x008c0000d5b0783b */ /* 0x000f220000000200 */
[----:B------:R-:W-:Y:S06]  /*8230*/  DEPBAR.LE SB0, 0x0 ;  /* 0x000080000000791a */ /* 0x000fec0000000000 */
[-C--:B------:R-:W-:Y:S01]  /*8240*/  HMMA.16816.F32 R20, R172, R184.reuse, R20 ;  /* 0x000000b8ac14723c */ /* 0x080fe20000001814 */
[----:B------:R-:W-:Y:S07]  /*8250*/  BAR.SYNC.DEFER_BLOCKING 0x0 ;  /* 0x0000000000007b1d */ /* 0x000fee0000010000 */
[C---:B------:R-:W-:Y:S08]  /*8260*/  HMMA.16816.F32 R24, R180.reuse, R184, R24 ;  /* 0x000000b8b418723c */ /* 0x040ff00000001818 */
[-C--:B------:R-:W-:Y:S08]  /*8270*/  HMMA.16816.F32 R28, R180, R186.reuse, R28 ;  /* 0x000000bab41c723c */ /* 0x080ff0000000181c */
[C---:B------:R-:W-:Y:S08]  /*8280*/  HMMA.16816.F32 R32, R172.reuse, R186, R32 ;  /* 0x000000baac20723c */ /* 0x040ff00000001820 */
[-C--:B---3--:R-:W-:Y:S08]  /*8290*/  HMMA.16816.F32 R36, R172, R188.reuse, R36 ;  /* 0x000000bcac24723c */ /* 0x088ff00000001824 */
[C---:B------:R-:W-:Y:S08]  /*82a0*/  HMMA.16816.F32 R40, R180.reuse, R188, R40 ;  /* 0x000000bcb428723c */ /* 0x040ff00000001828 */
[-C--:B------:R-:W-:Y:S08]  /*82b0*/  HMMA.16816.F32 R44, R180, R190.reuse, R44 ;  /* 0x000000beb42c723c */ /* 0x080ff0000000182c */
[C---:B------:R-:W-:Y:S08]  /*82c0*/  HMMA.16816.F32 R48, R172.reuse, R190, R48 ;  /* 0x000000beac30723c */ /* 0x040ff00000001830 */
[-C--:B-1----:R-:W-:Y:S08]  /*82d0*/  HMMA.16816.F32 R52, R172, R164.reuse, R52 ;  /* 0x000000a4ac34723c */ /* 0x082ff00000001834 */
[C---:B------:R-:W-:Y:S08]  /*82e0*/  HMMA.16816.F32 R56, R180.reuse, R164, R56 ;  /* 0x000000a4b438723c */ /* 0x040ff00000001838 */
[-C--:B------:R-:W-:Y:S08]  /*82f0*/  HMMA.16816.F32 R60, R180, R166.reuse, R60 ;  /* 0x000000a6b43c723c */ /* 0x080ff0000000183c */
[----:B------:R-:W-:Y:S08]  /*8300*/  HMMA.16816.F32 R64, R172, R166, R64 ;  /* 0x000000a6ac40723c */ /* 0x000ff00000001840 */
[-C--:B--2---:R-:W-:Y:S08]  /*8310*/  HMMA.16816.F32 R4, R192, R196.reuse, R4 ;  /* 0x000000c4c004723c */ /* 0x084ff00000001804 */
[C---:B------:R-:W-:Y:S08]  /*8320*/  HMMA.16816.F32 R8, R200.reuse, R196, R8 ;  /* 0x000000c4c808723c */ /* 0x040ff00000001808 */
[-C--:B------:R-:W-:Y:S03]  /*8330*/  HMMA.16816.F32 R12, R200, R198.reuse, R12 ;  /* 0x000000c6c80c723c */ /* 0x080fe6000000180c */
[----:B------:R-:W-:Y:S02]  /*8340*/  FMNMX3.FTZ R171, R169, R4, R5, !PT ;  /* 0x00000004a9ab7276 */ /* 0x000fe40007810005 */
[----:B------:R-:W-:Y:S03]  /*8350*/  FMNMX3.FTZ R170, R2, R6, R7, !PT ;  /* 0x0000000602aa7276 */ /* 0x000fe60007810007 */
[C---:B------:R-:W-:Y:S08]  /*8360*/  HMMA.16816.F32 R16, R192.reuse, R198, R16 ;  /* 0x000000c6c010723c */ /* 0x040ff00000001810 */
[-C--:B------:R-:W-:Y:S08]  /*8370*/  HMMA.16816.F32 R20, R192, R204.reuse, R20 ;  /* 0x000000ccc014723c */ /* 0x080ff00000001814 */
[C---:B------:R-:W-:Y:S04]  /*8380*/  HMMA.16816.F32 R24, R200.reuse, R204, R24 ;  /* 0x000000ccc818723c */ /* 0x040fe80000001818 */
[----:B------:R-:W-:Y:S02]  /*8390*/  FMNMX3.FTZ R171, R171, R16, R17, !PT ;  /* 0x00000010abab7276 */ /* 0x000fe40007810011 */
[----:B------:R-:W-:Y:S02]  /*83a0*/  FMNMX3.FTZ R170, R170, R18, R19, !PT ;  /* 0x00000012aaaa7276 */ /* 0x000fe40007810013 */
[-C--:B------:R-:W-:Y:S03]  /*83b0*/  HMMA.16816.F32 R28, R200, R206.reuse, R28 ;  /* 0x000000cec81c723c */ /* 0x080fe6000000181c */
[----:B------:R-:W-:Y:S02]  /*83c0*/  FMNMX3.FTZ R230, R171, R20, R21, !PT ;  /* 0x00000014abe67276 */ /* 0x000fe40007810015 */
[----:B------:R-:W-:Y:S02]  /*83d0*/  FMNMX3.FTZ R171, R3, R8, R9, !PT ;  /* 0x0000000803ab7276 */ /* 0x000fe40007810009 */
[----:B------:R-:W-:Y:S01]  /*83e0*/  FMNMX3.FTZ R232, R170, R22, R23, !PT ;  /* 0x00000016aae87276 */ /* 0x000fe20007810017 */
        /* <DEDUP_REMOVED lines=17> */
[-C--:B----4-:R-:W-:Y:S08]  /*8500*/  HMMA.16816.F32 R52, R192, R176.reuse, R52 ;  /* 0x000000b0c034723c */ /* 0x090ff00000001834 */
[C---:B------:R-:W-:Y:S04]  /*8510*/  HMMA.16816.F32 R56, R200.reuse, R176, R56 ;  /* 0x000000b0c838723c */ /* 0x040fe80000001838 */
[----:B------:R-:W-:Y:S02]  /*8520*/  FMNMX3.FTZ R230, R230, R48, R49, !PT ;  /* 0x00000030e6e67276 */ /* 0x000fe40007810031 */
[----:B------:R-:W-:Y:S02]  /*8530*/  FMNMX3.FTZ R232, R232, R50, R51, !PT ;  /* 0x00000032e8e87276 */ /* 0x000fe40007810033 */
[-C--:B------:R-:W-:Y:S03]  /*8540*/  HMMA.16816.F32 R60, R200, R178.reuse, R60 ;  /* 0x000000b2c83c723c */ /* 0x080fe6000000183c */
[----:B------:R-:W-:Y:S02]  /*8550*/  FMNMX3.FTZ R230, R230, R52, R53, !PT ;  /* 0x00000034e6e67276 */ /* 0x000fe40007810035 */
[----:B------:R-:W-:Y:S03]  /*8560*/  FMNMX3.FTZ R232, R232, R54, R55, !PT ;  /* 0x00000036e8e87276 */ /* 0x000fe60007810037 */
[----:B------:R-:W-:Y:S11]  /*8570*/  HMMA.16816.F32 R64, R192, R178, R64 ;  /* 0x000000b2c040723c */ /* 0x000ff60000001840 */
[----:B------:R-:W-:Y:S08]  /*8580*/  @!UPT UIADD3 URZ, UPT, UPT, URZ, URZ, URZ ;  /* 0x000000fffffff290 */ /* 0x000ff0000fffe0ff */
[----:B------:R-:W-:Y:S01]  /*8590*/  FMNMX3.FTZ R230, R230, R64, R65, !PT ;  /* 0x00000040e6e67276 */ /* 0x000fe20007810041 */
[----:B------:R-:W-:Y:S06]  /*85a0*/  @P0 BRA `(.L_x_14) ;  /* 0xfffffff000d00947 */ /* 0x000fec000383ffff */
.L_x_13:
[----:B------:R-:W-:Y:S01]  /*85b0*/  FMNMX3.FTZ R164, R170, R42, R43, !PT ;  /* 0x0000002aaaa47276 */ /* 0x000fe2000781002b */
[----:B-1----:R-:W1:Y:S01]  /*85c0*/  SHFL.BFLY PT, R175, R230, 0x2, 0x1f ;  /* 0x0c401f00e6af7f89 */ /* 0x002e6200000e0000 */
[----:B------:R-:W-:Y:S02]  /*85d0*/  FMNMX3.FTZ R165, R171, R44, R45, !PT ;  /* 0x0000002caba57276 */ /* 0x000fe4000781002d */
[----:B------:R-:W-:Y:S05]  /*85e0*/  FMNMX3.FTZ R164, R164, R46, R47, !PT ;  /* 0x0000002ea4a47276 */ /* 0x000fea000781002f */
[----:B------:R-:W-:Y:S01]  /*85f0*/  LDSM.16.MT88.4 R176, [R212+0x9000] ;  /* 0x00900000d4b0783b */ /* 0x000fe20000004200 */
[----:B------:R-:W-:Y:S02]  /*8600*/  FMNMX3.FTZ R171, R232, R66, R67, !PT ;  /* 0x00000042e8ab7276 */ /* 0x000fe40007810043 */
[----:B------:R-:W-:Y:S02]  /*8610*/  FMNMX3.FTZ R165, R165, R56, R57, !PT ;  /* 0x00000038a5a57276 */ /* 0x000fe40007810039 */
[----:B------:R-:W-:Y:S02]  /*8620*/  FMNMX3.FTZ R164, R164, R58, R59, !PT ;  /* 0x0000003aa4a47276 */ /* 0x000fe4000781003b */
[----:B------:R-:W-:Y:S01]  /*8630*/  FMNMX3.FTZ R166, R165, R60, R61, !PT ;  /* 0x0000003ca5a67276 */ /* 0x000fe2000781003d */
[----:B------:R-:W2:Y:S01]  /*8640*/  SHFL.BFLY PT, R170, R171, 0x2, 0x1f ;  /* 0x0c401f00abaa7f89 */ /* 0x000ea200000e0000 */
[----:B------:R-:W-:Y:S07]  /*8650*/  FMNMX3.FTZ R167, R164, R62, R63, !PT ;  /* 0x0000003ea4a77276 */ /* 0x000fee000781003f */
[----:B------:R-:W3:Y:S08]  /*8660*/  SHFL.BFLY PT, R165, R166, 0x2, 0x1f ;  /* 0x0c401f00a6a57f89 */ /* 0x000ef000000e0000 */
[----:B------:R-:W4:Y:S01]  /*8670*/  SHFL.BFLY PT, R164, R167, 0x2, 0x1f ;  /* 0x0c401f00a7a47f89 */ /* 0x000f2200000e0000 */
[----:B-1----:R-:W-:Y:S07]  /*8680*/  FMNMX.FTZ R175, R230, R175, !PT ;  /* 0x000000afe6af7209 */ /* 0x002fee0007810000 */
[----:B------:R-:W1:Y:S01]  /*8690*/  SHFL.BFLY PT, R168, R175, 0x1, 0x1f ;  /* 0x0c201f00afa87f89 */ /* 0x000e6200000e0000 */
[----:B--2---:R-:W-:Y:S02]  /*86a0*/  FMNMX.FTZ R174, R171, R170, !PT ;  /* 0x000000aaabae7209 */ /* 0x004fe40007810000 */
[----:B---3--:R-:W-:Y:S05]  /*86b0*/  FMNMX.FTZ R172, R166, R165, !PT ;  /* 0x000000a5a6ac7209 */ /* 0x008fea0007810000 */
[----:B------:R-:W2:Y:S01]  /*86c0*/  SHFL.BFLY PT, R173, R174, 0x1, 0x1f ;  /* 0x0c201f00aead7f89 */ /* 0x000ea200000e0000 */
[----:B----4-:R-:W-:Y:S07]  /*86d0*/  FMNMX.FTZ R170, R167, R164, !PT ;  /* 0x000000a4a7aa7209 */ /* 0x010fee0007810000 */
[----:B------:R-:W3:Y:S08]  /*86e0*/  SHFL.BFLY PT, R171, R172, 0x1, 0x1f ;  /* 0x0c201f00acab7f89 */ /* 0x000ef000000e0000 */
[----:B------:R-:W4:Y:S01]  /*86f0*/  SHFL.BFLY PT, R165, R170, 0x1, 0x1f ;  /* 0x0c201f00aaa57f89 */ /* 0x000f2200000e0000 */
[----:B-1----:R-:W-:Y:S04]  /*8700*/  FMNMX.FTZ R168, R175, R168, !PT ;  /* 0x000000a8afa87209 */ /* 0x002fe80007810000 */
[C---:B------:R-:W-:Y:S01]  /*8710*/  FSETP.NEU.FTZ.AND P0, PT, R168.reuse, -INF , PT ;  /* 0xff800000a800780b */ /* 0x040fe20003f1d000 */
[C---:B------:R-:W-:Y:S01]  /*8720*/  FADD.FTZ R166, -R168.reuse, R169 ;  /* 0x000000a9a8a67221 */ /* 0x040fe20000010100 */
[----:B------:R-:W-:Y:S03]  /*8730*/  FMUL.FTZ R196, R168, UR4 ;  /* 0x00000004a8c47c20 */ /* 0x000fe60008410000 */
[----:B------:R-:W-:Y:S02]  /*8740*/  FMUL.FTZ R164, R166, UR4 ;  /* 0x00000004a6a47c20 */ /* 0x000fe40008410000 */
[----:B------:R-:W-:Y:S02]  /*8750*/  FSEL R196, R196, RZ, P0 ;  /* 0x000000ffc4c47208 */ /* 0x000fe40000000000 */
[----:B--2---:R-:W-:Y:S02]  /*8760*/  FMNMX.FTZ R167, R174, R173, !PT ;  /* 0x000000adaea77209 */ /* 0x004fe40007810000 */
[----:B------:R-:W1:Y:S01]  /*8770*/  MUFU.EX2 R164, R164 ;  /* 0x000000a400a47308 */ /* 0x000e620000000800 */
[----:B---3--:R-:W-:Y:S01]  /*8780*/  FMNMX.FTZ R166, R172, R171, !PT ;  /* 0x000000abaca67209 */ /* 0x008fe20007810000 */
[----:B------:R-:W-:Y:S01]  /*8790*/  FFMA.FTZ R180, R17, UR4, -R196 ;  /* 0x0000000411b47c23 */ /* 0x000fe200080108c4 */
[C---:B------:R-:W-:Y:S01]  /*87a0*/  FADD.FTZ R2, -R167.reuse, R2 ;  /* 0x00000002a7027221 */ /* 0x040fe20000010100 */
[C---:B------:R-:W-:Y:S01]  /*87b0*/  FMUL.FTZ R195, R167.reuse, UR4 ;  /* 0x00000004a7c37c20 */ /* 0x040fe20008410000 */
[----:B----4-:R-:W-:Y:S01]  /*87c0*/  FMNMX.FTZ R165, R170, R165, !PT ;  /* 0x000000a5aaa57209 */ /* 0x010fe20007810000 */
[----:B------:R-:W2:Y:S01]  /*87d0*/  LDSM.16.MT88.4 R172, [R214+0x9000] ;  /* 0x00900000d6ac783b */ /* 0x000ea20000004200 */
[----:B------:R-:W-:Y:S01]  /*87e0*/  FMUL.FTZ R169, R2, UR4 ;  /* 0x0000000402a97c20 */ /* 0x000fe20008410000 */
[----:B------:R-:W-:Y:S01]  /*87f0*/  FADD.FTZ R2, -R166, R3 ;  /* 0x00000003a6027221 */ /* 0x000fe20000010100 */
[----:B------:R-:W-:Y:S01]  /*8800*/  FSETP.NEU.FTZ.AND P0, PT, R167, -INF , PT ;  /* 0xff800000a700780b */ /* 0x000fe20003f1d000 */
[----:B------:R-:W-:Y:S01]  /*8810*/  FADD.FTZ R0, -R165, R0 ;  /* 0x00000000a5007221 */ /* 0x000fe20000010100 */
[----:B------:R3:W4:Y:S01]  /*8820*/  MUFU.EX2 R3, R169 ;  /* 0x000000a900037308 */ /* 0x0007220000000800 */
[----:B------:R-:W-:Y:S01]  /*8830*/  FMUL.FTZ R170, R2, UR4 ;  /* 0x0000000402aa7c20 */ /* 0x000fe20008410000 */
[----:B------:R-:W-:Y:S01]  /*8840*/  FSEL R195, R195, RZ, P0 ;  /* 0x000000ffc3c37208 */ /* 0x000fe20000000000 */
[----:B------:R-:W-:Y:S01]  /*8850*/  FMUL.FTZ R171, R0, UR4 ;  /* 0x0000000400ab7c20 */ /* 0x000fe20008410000 */
[C---:B------:R-:W-:Y:S01]  /*8860*/  FMUL.FTZ R194, R166.reuse, UR4 ;  /* 0x00000004a6c27c20 */ /* 0x040fe20008410000 */
[----:B------:R-:W-:Y:S01]  /*8870*/  FSETP.NEU.FTZ.AND P0, PT, R166, -INF , PT ;  /* 0xff800000a600780b */ /* 0x000fe20003f1d000 */
[----:B------:R-:W-:Y:S01]  /*8880*/  FMUL.FTZ R193, R165, UR4 ;  /* 0x00000004a5c17c20 */ /* 0x000fe20008410000 */
[--C-:B------:R-:W-:Y:S03]  /*8890*/  FFMA.FTZ R182, R18, UR4, -R195.reuse ;  /* 0x0000000412b67c23 */ /* 0x100fe600080108c3 */
[----:B------:R5:W4:Y:S01]  /*88a0*/  MUFU.EX2 R2, R170 ;  /* 0x000000aa00027308 */ /* 0x000b220000000800 */
[----:B------:R-:W-:Y:S01]  /*88b0*/  FSEL R194, R194, RZ, P0 ;  /* 0x000000ffc2c27208 */ /* 0x000fe20000000000 */
[--C-:B------:R-:W-:Y:S01]  /*88c0*/  FFMA.FTZ R183, R19, UR4, -R195.reuse ;  /* 0x0000000413b77c23 */ /* 0x100fe200080108c3 */
[----:B------:R-:W-:Y:S01]  /*88d0*/  FSETP.NEU.FTZ.AND P0, PT, R165, -INF , PT ;  /* 0xff800000a500780b */ /* 0x000fe20003f1d000 */
[----:B------:R-:W-:Y:S01]  /*88e0*/  FFMA.FTZ R181, R4, UR4, -R196 ;  /* 0x0000000404b57c23 */ /* 0x000fe200080108c4 */
[----:B------:R-:W-:Y:S01]  /*88f0*/  FFMA.FTZ R184, R6, UR4, -R195 ;  /* 0x0000000406b87c23 */ /* 0x000fe200080108c3 */
[----:B------:R-:W-:Y:S01]  /*8900*/  FFMA.FTZ R189, R12, UR4, -R194 ;  /* 0x000000040cbd7c23 */ /* 0x000fe200080108c2 */
[----:B------:R-:W-:Y:S03]  /*8910*/  FSEL R193, R193, RZ, P0 ;  /* 0x000000ffc1c17208 */ /* 0x000fe60000000000 */
[----:B------:R2:W2:Y:S01]  /*8920*/  MUFU.EX2 R0, R171 ;  /* 0x000000ab00007308 */ /* 0x0004a20000000800 */
[----:B---3--:R-:W-:Y:S01]  /*8930*/  FFMA.FTZ R169, R5, UR4, -R196 ;  /* 0x0000000405a97c23 */ /* 0x008fe200080108c4 */
[--C-:B------:R-:W-:Y:S01]  /*8940*/  FFMA.FTZ R190, R13, UR4, -R194.reuse ;  /* 0x000000040dbe7c23 */ /* 0x100fe200080108c2 */
[--C-:B------:R-:W-:Y:S01]  /*8950*/  FFMA.FTZ R185, R8, UR4, -R194.reuse ;  /* 0x0000000408b97c23 */ /* 0x100fe200080108c2 */
[--C-:B------:R-:W-:Y:S01]  /*8960*/  FFMA.FTZ R191, R14, UR4, -R193.reuse ;  /* 0x000000040ebf7c23 */ /* 0x100fe200080108c1 */
[--C-:B------:R-:W-:Y:S01]  /*8970*/  FFMA.FTZ R192, R15, UR4, -R193.reuse ;  /* 0x000000040fc07c23 */ /* 0x100fe200080108c1 */
[----:B------:R-:W-:Y:S01]  /*8980*/  FFMA.FTZ R186, R9, UR4, -R194 ;  /* 0x0000000409ba7c23 */ /* 0x000fe200080108c2 */
[----:B------:R-:W-:Y:S03]  /*8990*/  FFMA.FTZ R187, R10, UR4, -R193 ;  /* 0x000000040abb7c23 */ /* 0x000fe600080108c1 */
[----:B------:R-:W-:Y:S01]  /*89a0*/  MUFU.EX2 R181, R181 ;  /* 0x000000b500b57308 */ /* 0x000fe20000000800 */
[----:B-----5:R-:W-:Y:S01]  /*89b0*/  FFMA.FTZ R170, R7, UR4, -R195 ;  /* 0x0000000407aa7c23 */ /* 0x020fe200080108c3 */
[----:B------:R-:W-:Y:S01]  /*89c0*/  FFMA.FTZ R188, R11, UR4, -R193 ;  /* 0x000000040bbc7c23 */ /* 0x000fe200080108c1 */
[C---:B-1----:R-:W-:Y:S01]  /*89d0*/  FMUL.FTZ R4, R164.reuse, R160 ;  /* 0x000000a0a4047220 */ /* 0x042fe20000410000 */
[----:B------:R-:W-:Y:S01]  /*89e0*/  FMUL.FTZ R5, R164, R161 ;  /* 0x000000a1a4057220 */ /* 0x000fe20000410000 */
[C---:B----4-:R-:W-:Y:S01]  /*89f0*/  FMUL.FTZ R6, R3.reuse, R162 ;  /* 0x000000a203067220 */ /* 0x050fe20000410000 */
[C---:B------:R-:W-:Y:S01]  /*8a00*/  FMUL.FTZ R7, R3.reuse, R163 ;  /* 0x000000a303077220 */ /* 0x040fe20000410000 */
[----:B------:R-:W-:Y:S03]  /*8a10*/  FMUL.FTZ R8, R2, R156 ;  /* 0x0000009c02087220 */ /* 0x000fe60000410000 */
[----:B------:R-:W1:Y:S01]  /*8a20*/  MUFU.EX2 R169, R169 ;  /* 0x000000a900a97308 */ /* 0x000e620000000800 */
[--C-:B--2---:R-:W-:Y:S01]  /*8a30*/  FFMA.FTZ R171, R16, UR4, -R196.reuse ;  /* 0x0000000410ab7c23 */ /* 0x104fe200080108c4 */
[----:B------:R-:W-:Y:S01]  /*8a40*/  FMUL.FTZ R9, R2, R157 ;  /* 0x0000009d02097220 */ /* 0x000fe20000410000 */
[C---:B------:R-:W-:Y:S01]  /*8a50*/  FMUL.FTZ R10, R0.reuse, R158 ;  /* 0x0000009e000a7220 */ /* 0x040fe20000410000 */
[----:B------:R-:W-:Y:S01]  /*8a60*/  FMUL.FTZ R11, R0, R159 ;  /* 0x0000009f000b7220 */ /* 0x000fe20000410000 */
[C---:B------:R-:W-:Y:S01]  /*8a70*/  FMUL.FTZ R12, R2.reuse, R152 ;  /* 0x00000098020c7220 */ /* 0x040fe20000410000 */
[----:B------:R-:W-:Y:S01]  /*8a80*/  FMUL.FTZ R13, R2, R153 ;  /* 0x00000099020d7220 */ /* 0x000fe20000410000 */
[C---:B------:R-:W-:Y:S03]  /*8a90*/  FMUL.FTZ R14, R0.reuse, R154 ;  /* 0x0000009a000e7220 */ /* 0x040fe60000410000 */
[----:B------:R-:W-:Y:S01]  /*8aa0*/  MUFU.EX2 R184, R184 ;  /* 0x000000b800b87308 */ /* 0x000fe20000000800 */
[----:B------:R-:W-:Y:S01]  /*8ab0*/  FMUL.FTZ R15, R0, R155 ;  /* 0x0000009b000f7220 */ /* 0x000fe20000410000 */
[C---:B------:R-:W-:Y:S01]  /*8ac0*/  FMUL.FTZ R16, R164.reuse, R148 ;  /* 0x00000094a4107220 */ /* 0x040fe20000410000 */
[----:B------:R-:W-:Y:S01]  /*8ad0*/  LDSM.16.MT88.4 R152, [R212+0xa000] ;  /* 0x00a00000d498783b */ /* 0x000fe20000004200 */
[----:B------:R-:W-:Y:S01]  /*8ae0*/  FMUL.FTZ R17, R164, R149 ;  /* 0x00000095a4117220 */ /* 0x000fe20000410000 */
[C---:B------:R-:W-:Y:S01]  /*8af0*/  FMUL.FTZ R18, R3.reuse, R150 ;  /* 0x0000009603127220 */ /* 0x040fe20000410000 */
[----:B------:R-:W-:Y:S01]  /*8b00*/  FMUL.FTZ R19, R3, R151 ;  /* 0x0000009703137220 */ /* 0x000fe20000410000 */
[--C-:B------:R-:W-:Y:S03]  /*8b10*/  FFMA.FTZ R205, R36, UR4, -R196.reuse ;  /* 0x0000000424cd7c23 */ /* 0x100fe600080108c4 */
[----:B------:R-:W2:Y:S01]  /*8b20*/  MUFU.EX2 R170, R170 ;  /* 0x000000aa00aa7308 */ /* 0x000ea20000000800 */
[----:B-1----:R-:W-:Y:S01]  /*8b30*/  F2FP.F16.F32.PACK_AB R160, R169, R181 ;  /* 0x000000b5a9a0723e */ /* 0x002fe200000000ff */
[----:B------:R-:W-:Y:S01]  /*8b40*/  FFMA.FTZ R206, R37, UR4, -R196 ;  /* 0x0000000425ce7c23 */ /* 0x000fe200080108c4 */
[----:B------:R-:W1:Y:S01]  /*8b50*/  LDSM.16.MT88.4 R148, [R214+0xa000] ;  /* 0x00a00000d694783b */ /* 0x000e620000004200 */
[--C-:B------:R-:W-:Y:S01]  /*8b60*/  FFMA.FTZ R207, R38, UR4, -R195.reuse ;  /* 0x0000000426cf7c23 */ /* 0x100fe200080108c3 */
[----:B------:R-:W-:Y:S01]  /*8b70*/  FFMA.FTZ R208, R39, UR4, -R195 ;  /* 0x0000000427d07c23 */ /* 0x000fe200080108c3 */
[--C-:B------:R-:W-:Y:S01]  /*8b80*/  FFMA.FTZ R232, R40, UR4, -R194.reuse ;  /* 0x0000000428e87c23 */ /* 0x100fe200080108c2 */
[----:B------:R-:W-:Y:S03]  /*8b90*/  FFMA.FTZ R233, R41, UR4, -R194 ;  /* 0x0000000429e97c23 */ /* 0x000fe600080108c2 */
[----:B------:R-:W-:Y:S01]  /*8ba0*/  MUFU.EX2 R171, R171 ;  /* 0x000000ab00ab7308 */ /* 0x000fe20000000800 */
[--C-:B------:R-:W-:Y:S01]  /*8bb0*/  FFMA.FTZ R234, R42, UR4, -R193.reuse ;  /* 0x000000042aea7c23 */ /* 0x100fe200080108c1 */
[----:B------:R-:W-:Y:S01]  /*8bc0*/  FFMA.FTZ R235, R43, UR4, -R193 ;  /* 0x000000042beb7c23 */ /* 0x000fe200080108c1 */
[----:B------:R-:W-:Y:S01]  /*8bd0*/  LDSM.16.MT88.4 R36, [R212+0xb400] ;  /* 0x00b40000d424783b */ /* 0x000fe20000004200 */
[--C-:B------:R-:W-:Y:S01]  /*8be0*/  FFMA.FTZ R209, R48, UR4, -R196.reuse ;  /* 0x0000000430d17c23 */ /* 0x100fe200080108c4 */
[--C-:B------:R-:W-:Y:S01]  /*8bf0*/  FFMA.FTZ R210, R49, UR4, -R196.reuse ;  /* 0x0000000431d27c23 */ /* 0x100fe200080108c4 */
[--C-:B------:R-:W-:Y:S01]  /*8c00*/  FFMA.FTZ R211, R50, UR4, -R195.reuse ;  /* 0x0000000432d37c23 */ /* 0x100fe200080108c3 */
[--C-:B------:R-:W-:Y:S03]  /*8c10*/  FFMA.FTZ R230, R51, UR4, -R195.reuse ;  /* 0x0000000433e67c23 */ /* 0x100fe600080108c3 */
[----:B------:R-:W3:Y:S01]  /*8c20*/  MUFU.EX2 R180, R180 ;  /* 0x000000b400b47308 */ /* 0x000ee20000000800 */
[----:B--2---:R-:W-:Y:S01]  /*8c30*/  F2FP.F16.F32.PACK_AB R161, R170, R184 ;  /* 0x000000b8aaa1723e */ /* 0x004fe200000000ff */
[--C-:B------:R-:W-:Y:S01]  /*8c40*/  FFMA.FTZ R240, R52, UR4, -R196.reuse ;  /* 0x0000000434f07c23 */ /* 0x100fe200080108c4 */
[----:B------:R-:W-:Y:S01]  /*8c50*/  LDSM.16.MT88.4 R40, [R214+0x9800] ;  /* 0x00980000d628783b */ /* 0x000fe20000004200 */
[----:B------:R-:W-:Y:S01]  /*8c60*/  FFMA.FTZ R241, R53, UR4, -R196 ;  /* 0x0000000435f17c23 */ /* 0x000fe200080108c4 */
[--C-:B------:R-:W-:Y:S01]  /*8c70*/  FFMA.FTZ R242, R54, UR4, -R195.reuse ;  /* 0x0000000436f27c23 */ /* 0x100fe200080108c3 */
[----:B------:R-:W-:Y:S01]  /*8c80*/  FFMA.FTZ R243, R55, UR4, -R195 ;  /* 0x0000000437f37c23 */ /* 0x000fe200080108c3 */
[C---:B------:R-:W-:Y:S03]  /*8c90*/  FMUL.FTZ R84, R164.reuse, R84 ;  /* 0x00000054a4547220 */ /* 0x040fe60000410000 */
[----:B------:R-:W-:Y:S01]  /*8ca0*/  MUFU.EX2 R182, R182 ;  /* 0x000000b600b67308 */ /* 0x000fe20000000800 */
[----:B------:R-:W-:Y:S01]  /*8cb0*/  FMUL.FTZ R85, R164, R85 ;  /* 0x00000055a4557220 */ /* 0x000fe20000410000 */
[C---:B------:R-:W-:Y:S01]  /*8cc0*/  FMUL.FTZ R86, R3.reuse, R86 ;  /* 0x0000005603567220 */ /* 0x040fe20000410000 */
[----:B------:R-:W-:Y:S01]  /*8cd0*/  LDSM.16.MT88.4 R48, [R212+0x9800] ;  /* 0x00980000d430783b */ /* 0x000fe20000004200 */
[C---:B------:R-:W-:Y:S01]  /*8ce0*/  FMUL.FTZ R87, R3.reuse, R87 ;  /* 0x0000005703577220 */ /* 0x040fe20000410000 */
[C---:B------:R-:W-:Y:S01]  /*8cf0*/  FMUL.FTZ R88, R2.reuse, R88 ;  /* 0x0000005802587220 */ /* 0x040fe20000410000 */
[----:B------:R-:W-:Y:S01]  /*8d00*/  FMUL.FTZ R89, R2, R89 ;  /* 0x0000005902597220 */ /* 0x000fe20000410000 */
[----:B------:R-:W-:Y:S03]  /*8d10*/  FMUL.FTZ R90, R0, R90 ;  /* 0x0000005a005a7220 */ /* 0x000fe60000410000 */
[----:B------:R-:W2:Y:S01]  /*8d20*/  MUFU.EX2 R183, R183 ;  /* 0x000000b700b77308 */ /* 0x000ea20000000800 */
[----:B---3--:R-:W-:Y:S01]  /*8d30*/  F2FP.F16.F32.PACK_AB R162, R180, R171 ;  /* 0x000000abb4a2723e */ /* 0x008fe200000000ff */
[----:B------:R-:W-:Y:S01]  /*8d40*/  FMUL.FTZ R91, R0, R91 ;  /* 0x0000005b005b7220 */ /* 0x000fe20000410000 */
[----:B------:R-:W-:Y:S01]  /*8d50*/  LDSM.16.MT88.4 R52, [R212+0xb800] ;  /* 0x00b80000d434783b */ /* 0x000fe20000004200 */
[C---:B------:R-:W-:Y:S01]  /*8d60*/  FMUL.FTZ R92, R2.reuse, R92 ;  /* 0x0000005c025c7220 */ /* 0x040fe20000410000 */
[----:B------:R-:W-:Y:S01]  /*8d70*/  FMUL.FTZ R93, R2, R93 ;  /* 0x0000005d025d7220 */ /* 0x000fe20000410000 */
[C---:B------:R-:W-:Y:S01]  /*8d80*/  FMUL.FTZ R94, R0.reuse, R94 ;  /* 0x0000005e005e7220 */ /* 0x040fe20000410000 */
[----:B------:R-:W-:Y:S03]  /*8d90*/  FMUL.FTZ R95, R0, R95 ;  /* 0x0000005f005f7220 */ /* 0x000fe60000410000 */
[----:B------:R-:W-:Y:S01]  /*8da0*/  MUFU.EX2 R185, R185 ;  /* 0x000000b900b97308 */ /* 0x000fe20000000800 */
[C---:B------:R-:W-:Y:S01]  /*8db0*/  FMUL.FTZ R96, R164.reuse, R96 ;  /* 0x00000060a4607220 */ /* 0x040fe20000410000 */
[C---:B------:R-:W-:Y:S01]  /*8dc0*/  FMUL.FTZ R97, R164.reuse, R97 ;  /* 0x00000061a4617220 */ /* 0x040fe20000410000 */
[C---:B------:R-:W-:Y:S01]  /*8dd0*/  FMUL.FTZ R98, R3.reuse, R98 ;  /* 0x0000006203627220 */ /* 0x040fe20000410000 */
[C---:B------:R-:W-:Y:S01]  /*8de0*/  FMUL.FTZ R99, R3.reuse, R99 ;  /* 0x0000006303637220 */ /* 0x040fe20000410000 */
[C---:B------:R-:W-:Y:S01]  /*8df0*/  FMUL.FTZ R100, R164.reuse, R100 ;  /* 0x00000064a4647220 */ /* 0x040fe20000410000 */
[----:B------:R-:W-:Y:S01]  /*8e00*/  FMUL.FTZ R101, R164, R101 ;  /* 0x00000065a4657220 */ /* 0x000fe20000410000 */
[----:B------:R-:W-:Y:S03]  /*8e10*/  FMUL.FTZ R102, R3, R102 ;  /* 0x0000006603667220 */ /* 0x000fe60000410000 */
[----:B------:R-:W3:Y:S01]  /*8e20*/  MUFU.EX2 R186, R186 ;  /* 0x000000ba00ba7308 */ /* 0x000ee20000000800 */
[----:B--2---:R-:W-:Y:S01]  /*8e30*/  F2FP.F16.F32.PACK_AB R163, R183, R182 ;  /* 0x000000b6b7a3723e */ /* 0x004fe200000000ff */
[C---:B------:R-:W-:Y:S01]  /*8e40*/  FMUL.FTZ R103, R3.reuse, R103 ;  /* 0x0000006703677220 */ /* 0x040fe20000410000 */
[C---:B------:R-:W-:Y:S01]  /*8e50*/  FMUL.FTZ R104, R2.reuse, R104 ;  /* 0x0000006802687220 */ /* 0x040fe20000410000 */
[----:B------:R-:W-:Y:S01]  /*8e60*/  FMUL.FTZ R105, R2, R105 ;  /* 0x0000006902697220 */ /* 0x000fe20000410000 */
[C---:B------:R-:W-:Y:S01]  /*8e70*/  FMUL.FTZ R106, R0.reuse, R106 ;  /* 0x0000006a006a7220 */ /* 0x040fe20000410000 */
[----:B------:R-:W-:Y:S01]  /*8e80*/  FMUL.FTZ R107, R0, R107 ;  /* 0x0000006b006b7220 */ /* 0x000fe20000410000 */
[C---:B------:R-:W-:Y:S01]  /*8e90*/  FMUL.FTZ R108, R2.reuse, R108 ;  /* 0x0000006c026c7220 */ /* 0x040fe20000410000 */
[-C--:B------:R-:W-:Y:S02]  /*8ea0*/  HMMA.16816.F32 R4, R160, R172.reuse, R4 ;  /* 0x000000aca004723c */ /* 0x080fe40000001804 */
[----:B------:R-:W-:Y:S03]  /*8eb0*/  MUFU.EX2 R187, R187 ;  /* 0x000000bb00bb7308 */ /* 0x000fe60000000800 */
[----:B------:R-:W-:Y:S01]  /*8ec0*/  FMUL.FTZ R109, R2, R109 ;  /* 0x0000006d026d7220 */ /* 0x000fe20000410000 */
[C---:B------:R-:W-:Y:S01]  /*8ed0*/  FMUL.FTZ R110, R0.reuse, R110 ;  /* 0x0000006e006e7220 */ /* 0x040fe20000410000 */
[----:B------:R-:W-:Y:S01]  /*8ee0*/  FMUL.FTZ R111, R0, R111 ;  /* 0x0000006f006f7220 */ /* 0x000fe20000410000 */
[----:B------:R-:W-:Y:S04]  /*8ef0*/  FMUL.FTZ R112, R164, R112 ;  /* 0x00000070a4707220 */ /* 0x000fe80000410000 */
[----:B------:R-:W2:Y:S01]  /*8f00*/  MUFU.EX2 R188, R188 ;  /* 0x000000bc00bc7308 */ /* 0x000ea20000000800 */
[----:B---3--:R-:W-:Y:S01]  /*8f10*/  F2FP.F16.F32.PACK_AB R156, R186, R185 ;  /* 0x000000b9ba9c723e */ /* 0x008fe200000000ff */
[----:B------:R-:W-:Y:S01]  /*8f20*/  FMUL.FTZ R113, R164, R113 ;  /* 0x00000071a4717220 */ /* 0x000fe20000410000 */
[C---:B------:R-:W-:Y:S01]  /*8f30*/  FMUL.FTZ R114, R3.reuse, R114 ;  /* 0x0000007203727220 */ /* 0x040fe20000410000 */
[C---:B------:R-:W-:Y:S01]  /*8f40*/  FMUL.FTZ R115, R3.reuse, R115 ;  /* 0x0000007303737220 */ /* 0x040fe20000410000 */
[C---:B------:R-:W-:Y:S01]  /*8f50*/  FMUL.FTZ R116, R2.reuse, R116 ;  /* 0x0000007402747220 */ /* 0x040fe20000410000 */
[----:B------:R-:W-:Y:S01]  /*8f60*/  FMUL.FTZ R117, R2, R117 ;  /* 0x0000007502757220 */ /* 0x000fe20000410000 */
[C---:B------:R-:W-:Y:S03]  /*8f70*/  FMUL.FTZ R118, R0.reuse, R118 ;  /* 0x0000007600767220 */ /* 0x040fe60000410000 */
[----:B------:R-:W-:Y:S01]  /*8f80*/  MUFU.EX2 R189, R189 ;  /* 0x000000bd00bd7308 */ /* 0x000fe20000000800 */
[----:B------:R-:W-:Y:S01]  /*8f90*/  FMUL.FTZ R119, R0, R119 ;  /* 0x0000007700777220 */ /* 0x000fe20000410000 */
[C---:B------:R-:W-:Y:S01]  /*8fa0*/  FMUL.FTZ R120, R164.reuse, R120 ;  /* 0x00000078a4787220 */ /* 0x040fe20000410000 */
[----:B------:R-:W-:Y:S01]  /*8fb0*/  FMUL.FTZ R121, R164, R121 ;  /* 0x00000079a4797220 */ /* 0x000fe20000410000 */
[C---:B------:R-:W-:Y:S01]  /*8fc0*/  FMUL.FTZ R122, R3.reuse, R122 ;  /* 0x0000007a037a7220 */ /* 0x040fe20000410000 */
[----:B------:R-:W-:Y:S01]  /*8fd0*/  FMUL.FTZ R123, R3, R123 ;  /* 0x0000007b037b7220 */ /* 0x000fe20000410000 */
[--C-:B------:R-:W-:Y:S01]  /*8fe0*/  FFMA.FTZ R197, R24, UR4, -R194.reuse ;  /* 0x0000000418c57c23 */ /* 0x100fe200080108c2 */
[----:B------:R-:W-:Y:S03]  /*8ff0*/  FMUL.FTZ R24, R2, R136 ;  /* 0x0000008802187220 */ /* 0x000fe60000410000 */
[----:B------:R-:W3:Y:S01]  /*9000*/  MUFU.EX2 R190, R190 ;  /* 0x000000be00be7308 */ /* 0x000ee20000000800 */
[----:B--2---:R-:W-:Y:S01]  /*9010*/  F2FP.F16.F32.PACK_AB R157, R188, R187 ;  /* 0x000000bbbc9d723e */ /* 0x004fe200000000ff */
[--C-:B------:R-:W-:Y:S01]  /*9020*/  FFMA.FTZ R198, R25, UR4, -R194.reuse ;  /* 0x0000000419c67c23 */ /* 0x100fe200080108c2 */
[----:B------:R-:W-:Y:S01]  /*9030*/  FMUL.FTZ R25, R2, R137 ;  /* 0x0000008902197220 */ /* 0x000fe20000410000 */
[--C-:B------:R-:W-:Y:S01]  /*9040*/  FFMA.FTZ R199, R26, UR4, -R193.reuse ;  /* 0x000000041ac77c23 */ /* 0x100fe200080108c1 */
[C---:B------:R-:W-:Y:S01]  /*9050*/  FMUL.FTZ R26, R0.reuse, R138 ;  /* 0x0000008a001a7220 */ /* 0x040fe20000410000 */
[--C-:B------:R-:W-:Y:S01]  /*9060*/  FFMA.FTZ R200, R27, UR4, -R193.reuse ;  /* 0x000000041bc87c23 */ /* 0x100fe200080108c1 */
[----:B------:R-:W-:Y:S03]  /*9070*/  FMUL.FTZ R27, R0, R139 ;  /* 0x0000008b001b7220 */ /* 0x000fe60000410000 */
[----:B------:R-:W-:Y:S01]  /*9080*/  MUFU.EX2 R191, R191 ;  /* 0x000000bf00bf7308 */ /* 0x000fe20000000800 */
[----:B------:R-:W-:Y:S01]  /*9090*/  LDSM.16.MT88.4 R136, [R214+0x9400] ;  /* 0x00940000d688783b */ /* 0x000fe20000004200 */
[C---:B------:R-:W-:Y:S01]  /*90a0*/  FMUL.FTZ R124, R164.reuse, R124 ;  /* 0x0000007ca47c7220 */ /* 0x040fe20000410000 */
[----:B------:R-:W-:Y:S01]  /*90b0*/  FMUL.FTZ R125, R164, R125 ;  /* 0x0000007da47d7220 */ /* 0x000fe20000410000 */
[C---:B------:R-:W-:Y:S01]  /*90c0*/  FMUL.FTZ R126, R3.reuse, R126 ;  /* 0x0000007e037e7220 */ /* 0x040fe20000410000 */
[----:B------:R-:W-:Y:S01]  /*90d0*/  FMUL.FTZ R127, R3, R127 ;  /* 0x0000007f037f7220 */ /* 0x000fe20000410000 */
[C---:B------:R-:W-:Y:S01]  /*90e0*/  FMUL.FTZ R128, R2.reuse, R128 ;  /* 0x0000008002807220 */ /* 0x040fe20000410000 */
[----:B------:R-:W-:Y:S03]  /*90f0*/  FMUL.FTZ R129, R2, R129 ;  /* 0x0000008102817220 */ /* 0x000fe60000410000 */
[----:B------:R-:W2:Y:S01]  /*9100*/  MUFU.EX2 R192, R192 ;  /* 0x000000c000c07308 */ /* 0x000ea20000000800 */
[----:B---3--:R-:W-:Y:S01]  /*9110*/  F2FP.F16.F32.PACK_AB R158, R190, R189 ;  /* 0x000000bdbe9e723e */ /* 0x008fe200000000ff */
[C---:B------:R-:W-:Y:S01]  /*9120*/  FMUL.FTZ R130, R0.reuse, R130 ;  /* 0x0000008200827220 */ /* 0x040fe20000410000 */
[----:B------:R-:W-:Y:S01]  /*9130*/  FMUL.FTZ R131, R0, R131 ;  /* 0x0000008300837220 */ /* 0x000fe20000410000 */
[--C-:B------:R-:W-:Y:S01]  /*9140*/  FFMA.FTZ R236, R44, UR4, -R194.reuse ;  /* 0x000000042cec7c23 */ /* 0x100fe200080108c2 */
[----:B------:R-:W-:Y:S01]  /*9150*/  FFMA.FTZ R237, R45, UR4, -R194 ;  /* 0x000000042ded7c23 */ /* 0x000fe200080108c2 */
[--C-:B------:R-:W-:Y:S01]  /*9160*/  FFMA.FTZ R238, R46, UR4, -R193.reuse ;  /* 0x000000042eee7c23 */ /* 0x100fe200080108c1 */
[----:B------:R-:W-:Y:S03]  /*9170*/  FFMA.FTZ R239, R47, UR4, -R193 ;  /* 0x000000042fef7c23 */ /* 0x000fe600080108c1 */
[----:B------:R-:W-:Y:S01]  /*9180*/  MUFU.EX2 R232, R232 ;  /* 0x000000e800e87308 */ /* 0x000fe20000000800 */
[C---:B------:R-:W-:Y:S01]  /*9190*/  FMUL.FTZ R68, R164.reuse, R68 ;  /* 0x00000044a4447220 */ /* 0x040fe20000410000 */
[----:B------:R-:W-:Y:S01]  /*91a0*/  FMUL.FTZ R69, R164, R69 ;  /* 0x00000045a4457220 */ /* 0x000fe20000410000 */
[C---:B------:R-:W-:Y:S01]  /*91b0*/  FMUL.FTZ R70, R3.reuse, R70 ;  /* 0x0000004603467220 */ /* 0x040fe20000410000 */
[----:B------:R-:W-:Y:S01]  /*91c0*/  FMUL.FTZ R71, R3, R71 ;  /* 0x0000004703477220 */ /* 0x000fe20000410000 */
[C---:B------:R-:W-:Y:S01]  /*91d0*/  FMUL.FTZ R72, R2.reuse, R72 ;  /* 0x0000004802487220 */ /* 0x040fe20000410000 */
[----:B------:R-:W-:Y:S01]  /*91e0*/  FMUL.FTZ R73, R2, R73 ;  /* 0x0000004902497220 */ /* 0x000fe20000410000 */
[----:B------:R-:W-:Y:S03]  /*91f0*/  FMUL.FTZ R74, R0, R74 ;  /* 0x0000004a004a7220 */ /* 0x000fe60000410000 */
[----:B------:R-:W3:Y:S01]  /*9200*/  MUFU.EX2 R233, R233 ;  /* 0x000000e900e97308 */ /* 0x000ee20000000800 */
[----:B--2---:R-:W-:Y:S01]  /*9210*/  F2FP.F16.F32.PACK_AB R159, R192, R191 ;  /* 0x000000bfc09f723e */ /* 0x004fe200000000ff */
[----:B------:R-:W-:Y:S01]  /*9220*/  FMUL.FTZ R75, R0, R75 ;  /* 0x0000004b004b7220 */ /* 0x000fe20000410000 */
[C---:B------:R-:W-:Y:S01]  /*9230*/  FMUL.FTZ R76, R2.reuse, R76 ;  /* 0x0000004c024c7220 */ /* 0x040fe20000410000 */
[----:B------:R-:W-:Y:S01]  /*9240*/  FMUL.FTZ R77, R2, R77 ;  /* 0x0000004d024d7220 */ /* 0x000fe20000410000 */
[C---:B------:R-:W-:Y:S01]  /*9250*/  FMUL.FTZ R78, R0.reuse, R78 ;  /* 0x0000004e004e7220 */ /* 0x040fe20000410000 */
[----:B------:R-:W-:Y:S01]  /*9260*/  FMUL.FTZ R79, R0, R79 ;  /* 0x0000004f004f7220 */ /* 0x000fe20000410000 */
[----:B------:R-:W-:Y:S01]  /*9270*/  FMUL.FTZ R80, R164, R80 ;  /* 0x00000050a4507220 */ /* 0x000fe20000410000 */
[C---:B------:R-:W-:Y:S02]  /*9280*/  HMMA.16816.F32 R8, R156.reuse, R172, R8 ;  /* 0x000000ac9c08723c */ /* 0x040fe40000001808 */
[----:B------:R-:W-:Y:S02]  /*9290*/  MUFU.EX2 R234, R234 ;  /* 0x000000ea00ea7308 */ /* 0x000fe40000000800 */
[--C-:B------:R-:W-:Y:S01]  /*92a0*/  FFMA.FTZ R172, R20, UR4, -R196.reuse ;  /* 0x0000000414ac7c23 */ /* 0x100fe200080108c4 */
[C---:B------:R-:W-:Y:S01]  /*92b0*/  FMUL.FTZ R20, R164.reuse, R144 ;  /* 0x00000090a4147220 */ /* 0x040fe20000410000 */
[----:B------:R-:W-:Y:S01]  /*92c0*/  FFMA.FTZ R173, R21, UR4, -R196 ;  /* 0x0000000415ad7c23 */ /* 0x000fe200080108c4 */
[C---:B------:R-:W-:Y:S01]  /*92d0*/  FMUL.FTZ R21, R164.reuse, R145 ;  /* 0x00000091a4157220 */ /* 0x040fe20000410000 */
[-C--:B------:R-:W-:Y:S04]  /*92e0*/  HMMA.16816.F32 R12, R156, R174.reuse, R12 ;  /* 0x000000ae9c0c723c */ /* 0x080fe8000000180c */
[----:B------:R-:W2:Y:S01]  /*92f0*/  MUFU.EX2 R235, R235 ;  /* 0x000000eb00eb7308 */ /* 0x000ea20000000800 */
[----:B---3--:R-:W-:Y:S01]  /*9300*/  F2FP.F16.F32.PACK_AB R44, R233, R232 ;  /* 0x000000e8e92c723e */ /* 0x008fe200000000ff */
[----:B------:R-:W-:Y:S01]  /*9310*/  FMUL.FTZ R81, R164, R81 ;  /* 0x00000051a4517220 */ /* 0x000fe20000410000 */
[C---:B------:R-:W-:Y:S01]  /*9320*/  FMUL.FTZ R82, R3.reuse, R82 ;  /* 0x0000005203527220 */ /* 0x040fe20000410000 */
[C---:B------:R-:W-:Y:S01]  /*9330*/  FMUL.FTZ R83, R3.reuse, R83 ;  /* 0x0000005303537220 */ /* 0x040fe20000410000 */
[--C-:B------:R-:W-:Y:S01]  /*9340*/  FFMA.FTZ R201, R28, UR4, -R194.reuse ;  /* 0x000000041cc97c23 */ /* 0x100fe200080108c2 */
[C---:B------:R-:W-:Y:S04]  /*9350*/  HMMA.16816.F32 R16, R160.reuse, R174, R16 ;  /* 0x000000aea010723c */ /* 0x040fe80000001810 */
[----:B------:R-:W-:Y:S01]  /*9360*/  MUFU.EX2 R236, R236 ;  /* 0x000000ec00ec7308 */ /* 0x000fe20000000800 */
[--C-:B------:R-:W-:Y:S01]  /*9370*/  FFMA.FTZ R174, R22, UR4, -R195.reuse ;  /* 0x0000000416ae7c23 */ /* 0x100fe200080108c3 */
[----:B------:R-:W-:Y:S01]  /*9380*/  FMUL.FTZ R22, R3, R146 ;  /* 0x0000009203167220 */ /* 0x000fe20000410000 */
[----:B------:R-:W-:Y:S01]  /*9390*/  FFMA.FTZ R175, R23, UR4, -R195 ;  /* 0x0000000417af7c23 */ /* 0x000fe200080108c3 */
[----:B------:R-:W-:Y:S01]  /*93a0*/  FMUL.FTZ R23, R3, R147 ;  /* 0x0000009303177220 */ /* 0x000fe20000410000 */
[-C--:B------:R-:W-:Y:S01]  /*93b0*/  HMMA.16816.F32 R68, R160, R176.reuse, R68 ;  /* 0x000000b0a044723c */ /* 0x080fe20000001844 */
[----:B------:R-:W-:Y:S04]  /*93c0*/  LDSM.16.MT88.4 R144, [R212+0xb000] ;  /* 0x00b00000d490783b */ /* 0x000fe80000004200 */
[----:B------:R-:W3:Y:S01]  /*93d0*/  MUFU.EX2 R237, R237 ;  /* 0x000000ed00ed7308 */ /* 0x000ee20000000800 */
[----:B--2---:R-:W-:Y:S01]  /*93e0*/  F2FP.F16.F32.PACK_AB R45, R235, R234 ;  /* 0x000000eaeb2d723e */ /* 0x004fe200000000ff */
[C---:B------:R-:W-:Y:S01]  /*93f0*/  FMUL.FTZ R28, R164.reuse, R132 ;  /* 0x00000084a41c7220 */ /* 0x040fe20000410000 */
[----:B------:R-:W-:Y:S01]  /*9400*/  FFMA.FTZ R202, R29, UR4, -R194 ;  /* 0x000000041dca7c23 */ /* 0x000fe200080108c2 */
[----:B------:R-:W-:Y:S01]  /*9410*/  FMUL.FTZ R29, R164, R133 ;  /* 0x00000085a41d7220 */ /* 0x000fe20000410000 */
[--C-:B------:R-:W-:Y:S01]  /*9420*/  FFMA.FTZ R203, R30, UR4, -R193.reuse ;  /* 0x000000041ecb7c23 */ /* 0x100fe200080108c1 */
[C---:B------:R-:W-:Y:S04]  /*9430*/  HMMA.16816.F32 R72, R156.reuse, R176, R72 ;  /* 0x000000b09c48723c */ /* 0x040fe80000001848 */
[----:B------:R-:W-:Y:S01]  /*9440*/  MUFU.EX2 R238, R238 ;  /* 0x000000ee00ee7308 */ /* 0x000fe20000000800 */
[----:B------:R-:W-:Y:S01]  /*9450*/  FMUL.FTZ R30, R3, R134 ;  /* 0x00000086031e7220 */ /* 0x000fe20000410000 */
[--C-:B------:R-:W-:Y:S01]  /*9460*/  FFMA.FTZ R176, R32, UR4, -R196.reuse ;  /* 0x0000000420b07c23 */ /* 0x100fe200080108c4 */
[C---:B------:R-:W-:Y:S01]  /*9470*/  FMUL.FTZ R32, R2.reuse, R140 ;  /* 0x0000008c02207220 */ /* 0x040fe20000410000 */
[--C-:B------:R-:W-:Y:S01]  /*9480*/  FFMA.FTZ R177, R33, UR4, -R196.reuse ;  /* 0x0000000421b17c23 */ /* 0x100fe200080108c4 */
[-C--:B------:R-:W-:Y:S05]  /*9490*/  HMMA.16816.F32 R76, R156, R178.reuse, R76 ;  /* 0x000000b29c4c723c */ /* 0x080fea000000184c */
[----:B------:R-:W2:Y:S01]  /*94a0*/  MUFU.EX2 R239, R239 ;  /* 0x000000ef00ef7308 */ /* 0x000ea20000000800 */
[----:B---3--:R-:W-:Y:S01]  /*94b0*/  F2FP.F16.F32.PACK_AB R46, R237, R236 ;  /* 0x000000eced2e723e */ /* 0x008fe200000000ff */
[----:B------:R-:W-:Y:S01]  /*94c0*/  FMUL.FTZ R33, R2, R141 ;  /* 0x0000008d02217220 */ /* 0x000fe20000410000 */
[----:B------:R-:W-:Y:S01]  /*94d0*/  FFMA.FTZ R204, R31, UR4, -R193 ;  /* 0x000000041fcc7c23 */ /* 0x000fe200080108c1 */
[----:B------:R-:W-:Y:S01]  /*94e0*/  FMUL.FTZ R31, R3, R135 ;  /* 0x00000087031f7220 */ /* 0x000fe20000410000 */
[--C-:B------:R-:W-:Y:S01]  /*94f0*/  FFMA.FTZ R66, R66, UR4, -R195.reuse ;  /* 0x0000000442427c23 */ /* 0x100fe200080108c3 */
[C---:B------:R-:W-:Y:S04]  /*9500*/  HMMA.16816.F32 R80, R160.reuse, R178, R80 ;  /* 0x000000b2a050723c */ /* 0x040fe80000001850 */
[----:B------:R-:W-:Y:S01]  /*9510*/  MUFU.EX2 R172, R172 ;  /* 0x000000ac00ac7308 */ /* 0x000fe20000000800 */
[--C-:B------:R-:W-:Y:S01]  /*9520*/  FFMA.FTZ R178, R34, UR4, -R195.reuse ;  /* 0x0000000422b27c23 */ /* 0x100fe200080108c3 */
[C---:B------:R-:W-:Y:S01]  /*9530*/  FMUL.FTZ R34, R0.reuse, R142 ;  /* 0x0000008e00227220 */ /* 0x040fe20000410000 */
[--C-:B------:R-:W-:Y:S01]  /*9540*/  FFMA.FTZ R179, R35, UR4, -R195.reuse ;  /* 0x0000000423b37c23 */ /* 0x100fe200080108c3 */
[----:B------:R-:W-:Y:S01]  /*9550*/  FMUL.FTZ R35, R0, R143 ;  /* 0x0000008f00237220 */ /* 0x000fe20000410000 */
[-C--:B-1----:R-:W-:Y:S05]  /*9560*/  HMMA.16816.F32 R84, R160, R148.reuse, R84 ;  /* 0x00000094a054723c */ /* 0x082fea0000001854 */
[----:B------:R-:W1:Y:S01]  /*9570*/  MUFU.EX2 R173, R173 ;  /* 0x000000ad00ad7308 */ /* 0x000e620000000800 */
[----:B--2---:R-:W-:Y:S01]  /*9580*/  F2FP.F16.F32.PACK_AB R47, R239, R238 ;  /* 0x000000eeef2f723e */ /* 0x004fe200000000ff */
[--C-:B------:R-:W-:Y:S01]  /*9590*/  FFMA.FTZ R64, R64, UR4, -R196.reuse ;  /* 0x0000000440407c23 */ /* 0x100fe200080108c4 */
[----:B------:R-:W-:Y:S01]  /*95a0*/  FFMA.FTZ R195, R67, UR4, -R195 ;  /* 0x0000000443c37c23 */ /* 0x000fe200080108c3 */
[----:B------:R-:W-:Y:S01]  /*95b0*/  FFMA.FTZ R196, R65, UR4, -R196 ;  /* 0x0000000441c47c23 */ /* 0x000fe200080108c4 */
[--C-:B------:R-:W-:Y:S01]  /*95c0*/  FFMA.FTZ R58, R58, UR4, -R193.reuse ;  /* 0x000000043a3a7c23 */ /* 0x100fe200080108c1 */
[C---:B------:R-:W-:Y:S04]  /*95d0*/  HMMA.16816.F32 R88, R156.reuse, R148, R88 ;  /* 0x000000949c58723c */ /* 0x040fe80000001858 */
[----:B------:R-:W-:Y:S01]  /*95e0*/  MUFU.EX2 R174, R174 ;  /* 0x000000ae00ae7308 */ /* 0x000fe20000000800 */
[----:B------:R-:W-:Y:S01]  /*95f0*/  ISETP.NE.AND P0, PT, R226, RZ, PT ;  /* 0x000000ffe200720c */ /* 0x000fe20003f05270 */
[----:B------:R-:W-:Y:S01]  /*9600*/  FFMA.FTZ R59, R59, UR4, -R193 ;  /* 0x000000043b3b7c23 */ /* 0x000fe200080108c1 */
[--C-:B------:R-:W-:Y:S01]  /*9610*/  FFMA.FTZ R56, R56, UR4, -R194.reuse ;  /* 0x0000000438387c23 */ /* 0x100fe200080108c2 */
[--C-:B------:R-:W-:Y:S01]  /*9620*/  FFMA.FTZ R57, R57, UR4, -R194.reuse ;  /* 0x0000000439397c23 */ /* 0x100fe200080108c2 */
[-C--:B------:R-:W-:Y:S05]  /*9630*/  HMMA.16816.F32 R92, R156, R150.reuse, R92 ;  /* 0x000000969c5c723c */ /* 0x080fea000000185c */
[----:B------:R-:W2:Y:S01]  /*9640*/  MUFU.EX2 R175, R175 ;  /* 0x000000af00af7308 */ /* 0x000ea20000000800 */
[----:B-1----:R-:W-:Y:S01]  /*9650*/  F2FP.F16.F32.PACK_AB R132, R173, R172 ;  /* 0x000000acad84723e */ /* 0x002fe200000000ff */
[--C-:B------:R-:W-:Y:S01]  /*9660*/  FFMA.FTZ R60, R60, UR4, -R194.reuse ;  /* 0x000000043c3c7c23 */ /* 0x100fe200080108c2 */
[----:B------:R-:W-:Y:S01]  /*9670*/  IADD3 R226, PT, PT, R226, -0x1, RZ ;  /* 0xffffffffe2e27810 */ /* 0x000fe20007ffe0ff */
[----:B------:R-:W-:Y:S01]  /*9680*/  FFMA.FTZ R194, R61, UR4, -R194 ;  /* 0x000000043dc27c23 */ /* 0x000fe200080108c2 */
[----:B------:R-:W-:Y:S01]  /*9690*/  FFMA.FTZ R181, R164, R231, R181 ;  /* 0x000000e7a4b57223 */ /* 0x000fe200000100b5 */
[C---:B------:R-:W-:Y:S01]  /*96a0*/  HMMA.16816.F32 R96, R160.reuse, R150, R96 ;  /* 0x00000096a060723c */ /* 0x040fe20000001860 */
[----:B------:R-:W1:Y:S03]  /*96b0*/  LDSM.16.MT88.4 R148, [R214+0xb000] ;  /* 0x00b00000d694783b */ /* 0x000e660000004200 */
[----:B------:R-:W-:Y:S01]  /*96c0*/  MUFU.EX2 R176, R176 ;  /* 0x000000b000b07308 */ /* 0x000fe20000000800 */
[----:B------:R-:W-:Y:S01]  /*96d0*/  FFMA.FTZ R184, R3, R228, R184 ;  /* 0x000000e403b87223 */ /* 0x000fe200000100b8 */
[----:B------:R-:W-:Y:S01]  /*96e0*/  FFMA.FTZ R185, R2, R229, R185 ;  /* 0x000000e502b97223 */ /* 0x000fe200000100b9 */
[----:B------:R-:W-:Y:S01]  /*96f0*/  FFMA.FTZ R187, R0, R227, R187 ;  /* 0x000000e300bb7223 */ /* 0x000fe200000100bb */
[----:B------:R-:W-:Y:S01]  /*9700*/  FADD.FTZ R0, R169, R181 ;  /* 0x000000b5a9007221 */ /* 0x000fe20000010000 */
[-C--:B------:R-:W-:Y:S05]  /*9710*/  HMMA.16816.F32 R100, R160, R152.reuse, R100 ;  /* 0x00000098a064723c */ /* 0x080fea0000001864 */
[----:B------:R-:W3:Y:S01]  /*9720*/  MUFU.EX2 R177, R177 ;  /* 0x000000b100b17308 */ /* 0x000ee20000000800 */
[----:B--2---:R-:W-:Y:S01]  /*9730*/  F2FP.F16.F32.PACK_AB R133, R175, R174 ;  /* 0x000000aeaf85723e */ /* 0x004fe200000000ff */
[----:B------:R-:W-:Y:S01]  /*9740*/  FADD.FTZ R3, R170, R184 ;  /* 0x000000b8aa037221 */ /* 0x000fe20000010000 */
[----:B------:R-:W-:Y:S01]  /*9750*/  MOV R2, R167 ;  /* 0x000000a700027202 */ /* 0x000fe20000000f00 */
[----:B------:R-:W-:Y:S01]  /*9760*/  FADD.FTZ R186, R186, R185 ;  /* 0x000000b9baba7221 */ /* 0x000fe20000010000 */
[----:B------:R-:W-:Y:S01]  /*9770*/  FADD.FTZ R188, R188, R187 ;  /* 0x000000bbbcbc7221 */ /* 0x000fe20000010000 */
[C---:B------:R-:W-:Y:S04]  /*9780*/  HMMA.16816.F32 R104, R156.reuse, R152, R104 ;  /* 0x000000989c68723c */ /* 0x040fe80000001868 */
[----:B------:R-:W-:Y:S01]  /*9790*/  MUFU.EX2 R178, R178 ;  /* 0x000000b200b27308 */ /* 0x000fe20000000800 */
[----:B------:R-:W-:Y:S01]  /*97a0*/  FADD.FTZ R171, R171, R0 ;  /* 0x00000000abab7221 */ /* 0x000fe20000010000 */
[----:B------:R-:W-:Y:S01]  /*97b0*/  FADD.FTZ R182, R182, R3 ;  /* 0x00000003b6b67221 */ /* 0x000fe20000010000 */
[----:B------:R-:W-:Y:S01]  /*97c0*/  FADD.FTZ R189, R189, R186 ;  /* 0x000000babdbd7221 */ /* 0x000fe20000010000 */
[----:B------:R-:W-:Y:S01]  /*97d0*/  FADD.FTZ R191, R191, R188 ;  /* 0x000000bcbfbf7221 */ /* 0x000fe20000010000 */
[-C--:B------:R-:W-:Y:S05]  /*97e0*/  HMMA.16816.F32 R108, R156, R154.reuse, R108 ;  /* 0x0000009a9c6c723c */ /* 0x080fea000000186c */
[----:B------:R-:W2:Y:S01]  /*97f0*/  MUFU.EX2 R179, R179 ;  /* 0x000000b300b37308 */ /* 0x000ea20000000800 */
[----:B---3--:R-:W-:Y:S01]  /*9800*/  F2FP.F16.F32.PACK_AB R134, R177, R176 ;  /* 0x000000b0b186723e */ /* 0x008fe200000000ff */
[----:B------:R-:W-:Y:S01]  /*9810*/  FADD.FTZ R171, R180, R171 ;  /* 0x000000abb4ab7221 */ /* 0x000fe20000010000 */
[----:B------:R-:W-:Y:S01]  /*9820*/  MOV R0, R165 ;  /* 0x000000a500007202 */ /* 0x000fe20000000f00 */
[----:B------:R-:W-:Y:S01]  /*9830*/  FADD.FTZ R183, R183, R182 ;  /* 0x000000b6b7b77221 */ /* 0x000fe20000010000 */
[----:B------:R-:W-:Y:S01]  /*9840*/  FADD.FTZ R190, R190, R189 ;  /* 0x000000bdbebe7221 */ /* 0x000fe20000010000 */
[C---:B------:R-:W-:Y:S01]  /*9850*/  HMMA.16816.F32 R20, R160.reuse, R154, R20 ;  /* 0x0000009aa014723c */ /* 0x040fe20000001814 */
[----:B------:R-:W-:Y:S03]  /*9860*/  LDSM.16.MT88.4 R152, [R214+0xa400] ;  /* 0x00a40000d698783b */ /* 0x000fe60000004200 */
[----:B------:R-:W-:Y:S01]  /*9870*/  MUFU.EX2 R197, R197 ;  /* 0x000000c500c57308 */ /* 0x000fe20000000800 */
[----:B------:R-:W-:Y:S01]  /*9880*/  FADD.FTZ R192, R192, R191 ;  /* 0x000000bfc0c07221 */ /* 0x000fe20000010000 */
[----:B------:R-:W-:Y:S01]  /*9890*/  FADD.FTZ R172, R172, R171 ;  /* 0x000000abacac7221 */ /* 0x000fe20000010000 */
[----:B------:R-:W-:Y:S01]  /*98a0*/  FADD.FTZ R174, R174, R183 ;  /* 0x000000b7aeae7221 */ /* 0x000fe20000010000 */
[----:B------:R-:W-:Y:S01]  /*98b0*/  MOV R3, R166 ;  /* 0x000000a600037202 */ /* 0x000fe20000000f00 */
[-C--:B-1----:R-:W-:Y:S05]  /*98c0*/  HMMA.16816.F32 R112, R160, R148.reuse, R112 ;  /* 0x00000094a070723c */ /* 0x082fea0000001870 */
[----:B------:R-:W1:Y:S01]  /*98d0*/  MUFU.EX2 R198, R198 ;  /* 0x000000c600c67308 */ /* 0x000e620000000800 */
[----:B--2---:R-:W-:Y:S01]  /*98e0*/  F2FP.F16.F32.PACK_AB R135, R179, R178 ;  /* 0x000000b2b387723e */ /* 0x004fe200000000ff */
[----:B------:R-:W-:Y:S01]  /*98f0*/  FADD.FTZ R173, R173, R172 ;  /* 0x000000acadad7221 */ /* 0x000fe20000010000 */
[----:B------:R-:W-:Y:S01]  /*9900*/  MOV R169, R168 ;  /* 0x000000a800a97202 */ /* 0x000fe20000000f00 */
[----:B------:R-:W-:Y:S01]  /*9910*/  FADD.FTZ R175, R175, R174 ;  /* 0x000000aeafaf7221 */ /* 0x000fe20000010000 */
[C---:B------:R-:W-:Y:S05]  /*9920*/  HMMA.16816.F32 R116, R156.reuse, R148, R116 ;  /* 0x000000949c74723c */ /* 0x040fea0000001874 */
[----:B------:R-:W-:Y:S01]  /*9930*/  MUFU.EX2 R199, R199 ;  /* 0x000000c700c77308 */ /* 0x000fe20000000800 */
[----:B------:R-:W-:Y:S01]  /*9940*/  FADD.FTZ R176, R176, R173 ;  /* 0x000000adb0b07221 */ /* 0x000fe20000010000 */
[----:B------:R-:W-:Y:S01]  /*9950*/  FADD.FTZ R178, R178, R175 ;  /* 0x000000afb2b27221 */ /* 0x000fe20000010000 */
[-C--:B------:R-:W-:Y:S07]  /*9960*/  HMMA.16816.F32 R32, R156, R150.reuse, R32 ;  /* 0x000000969c20723c */ /* 0x080fee0000001820 */
[----:B------:R-:W2:Y:S01]  /*9970*/  MUFU.EX2 R200, R200 ;  /* 0x000000c800c87308 */ /* 0x000ea20000000800 */
[C---:B-1----:R-:W-:Y:S01]  /*9980*/  F2FP.F16.F32.PACK_AB R140, R198.reuse, R197 ;  /* 0x000000c5c68c723e */ /* 0x042fe200000000ff */
[----:B------:R-:W-:Y:S01]  /*9990*/  FADD.FTZ R197, R197, R190 ;  /* 0x000000bec5c57221 */ /* 0x000fe20000010000 */
[----:B------:R-:W-:Y:S01]  /*99a0*/  FADD.FTZ R176, R177, R176 ;  /* 0x000000b0b1b07221 */ /* 0x000fe20000010000 */
[----:B------:R-:W-:Y:S01]  /*99b0*/  FADD.FTZ R178, R179, R178 ;  /* 0x000000b2b3b27221 */ /* 0x000fe20000010000 */
[C---:B------:R-:W-:Y:S01]  /*99c0*/  HMMA.16816.F32 R120, R160.reuse, R150, R120 ;  /* 0x00000096a078723c */ /* 0x040fe20000001878 */
[----:B------:R-:W1:Y:S04]  /*99d0*/  LDSM.16.MT88.4 R148, [R212+0x9400] ;  /* 0x00940000d494783b */ /* 0x000e680000004200 */
[----:B------:R-:W-:Y:S01]  /*99e0*/  MUFU.EX2 R201, R201 ;  /* 0x000000c900c97308 */ /* 0x000fe20000000800 */
[----:B------:R-:W-:Y:S02]  /*99f0*/  FADD.FTZ R198, R198, R197 ;  /* 0x000000c5c6c67221 */ /* 0x000fe40000010000 */
[-C--:B------:R-:W-:Y:S07]  /*9a00*/  HMMA.16816.F32 R124, R160, R144.reuse, R124 ;  /* 0x00000090a07c723c */ /* 0x080fee000000187c */
[----:B------:R-:W3:Y:S01]  /*9a10*/  MUFU.EX2 R202, R202 ;  /* 0x000000ca00ca7308 */ /* 0x000ee20000000800 */
[C---:B--2---:R-:W-:Y:S01]  /*9a20*/  F2FP.F16.F32.PACK_AB R141, R200.reuse, R199 ;  /* 0x000000c7c88d723e */ /* 0x044fe200000000ff */
[----:B------:R-:W-:Y:S01]  /*9a30*/  FADD.FTZ R199, R199, R192 ;  /* 0x000000c0c7c77221 */ /* 0x000fe20000010000 */
[C---:B------:R-:W-:Y:S07]  /*9a40*/  HMMA.16816.F32 R24, R156.reuse, R144, R24 ;  /* 0x000000909c18723c */ /* 0x040fee0000001818 */
[----:B------:R-:W-:Y:S01]  /*9a50*/  MUFU.EX2 R203, R203 ;  /* 0x000000cb00cb7308 */ /* 0x000fe20000000800 */
[----:B------:R-:W-:Y:S01]  /*9a60*/  FADD.FTZ R200, R200, R199 ;  /* 0x000000c7c8c87221 */ /* 0x000fe20000010000 */
[-C--:B------:R-:W-:Y:S08]  /*9a70*/  HMMA.16816.F32 R128, R156, R146.reuse, R128 ;  /* 0x000000929c80723c */ /* 0x080ff00000001880 */
[----:B------:R-:W2:Y:S01]  /*9a80*/  MUFU.EX2 R204, R204 ;  /* 0x000000cc00cc7308 */ /* 0x000ea20000000800 */
[C---:B---3--:R-:W-:Y:S01]  /*9a90*/  F2FP.F16.F32.PACK_AB R142, R202.reuse, R201 ;  /* 0x000000c9ca8e723e */ /* 0x048fe200000000ff */
[----:B------:R-:W-:Y:S01]  /*9aa0*/  FADD.FTZ R201, R201, R198 ;  /* 0x000000c6c9c97221 */ /* 0x000fe20000010000 */
[----:B------:R-:W-:Y:S01]  /*9ab0*/  HMMA.16816.F32 R28, R160, R146, R28 ;  /* 0x00000092a01c723c */ /* 0x000fe2000000181c */
[----:B------:R-:W-:Y:S06]  /*9ac0*/  LDSM.16.MT88.4 R144, [R214+0xb400] ;  /* 0x00b40000d690783b */ /* 0x000fec0000004200 */
[----:B------:R-:W-:Y:S01]  /*9ad0*/  MUFU.EX2 R205, R205 ;  /* 0x000000cd00cd7308 */ /* 0x000fe20000000800 */
[----:B------:R-:W-:Y:S01]  /*9ae0*/  FADD.FTZ R201, R202, R201 ;  /* 0x000000c9cac97221 */ /* 0x000fe20000010000 */
[-C--:B------:R-:W-:Y:S08]  /*9af0*/  HMMA.16816.F32 R4, R132, R136.reuse, R4 ;  /* 0x000000888404723c */ /* 0x080ff00000001804 */
[----:B------:R-:W3:Y:S01]  /*9b00*/  MUFU.EX2 R206, R206 ;  /* 0x000000ce00ce7308 */ /* 0x000ee20000000800 */
[----:B--2---:R-:W-:Y:S01]  /*9b10*/  F2FP.F16.F32.PACK_AB R143, R204, R203 ;  /* 0x000000cbcc8f723e */ /* 0x004fe200000000ff */
[----:B------:R-:W-:Y:S01]  /*9b20*/  FADD.FTZ R203, R203, R200 ;  /* 0x000000c8cbcb7221 */ /* 0x000fe20000010000 */
[----:B------:R-:W-:Y:S07]  /*9b30*/  FADD.FTZ R232, R232, R201 ;  /* 0x000000c9e8e87221 */ /* 0x000fee0000010000 */
[----:B------:R-:W-:Y:S01]  /*9b40*/  MUFU.EX2 R207, R207 ;  /* 0x000000cf00cf7308 */ /* 0x000fe20000000800 */
[----:B------:R-:W-:Y:S01]  /*9b50*/  FADD.FTZ R203, R204, R203 ;  /* 0x000000cbcccb7221 */ /* 0x000fe20000010000 */
[C---:B------:R-:W-:Y:S04]  /*9b60*/  HMMA.16816.F32 R8, R140.reuse, R136, R8 ;  /* 0x000000888c08723c */ /* 0x040fe80000001808 */
[----:B------:R-:W-:Y:S01]  /*9b70*/  FADD.FTZ R234, R234, R203 ;  /* 0x000000cbeaea7221 */ /* 0x000fe20000010000 */
[----:B------:R-:W-:Y:S03]  /*9b80*/  FADD.FTZ R233, R233, R232 ;  /* 0x000000e8e9e97221 */ /* 0x000fe60000010000 */
[----:B------:R-:W2:Y:S01]  /*9b90*/  MUFU.EX2 R208, R208 ;  /* 0x000000d000d07308 */ /* 0x000ea20000000800 */
[-C--:B------:R-:W-:Y:S03]  /*9ba0*/  HMMA.16816.F32 R12, R140, R138.reuse, R12 ;  /* 0x0000008a8c0c723c */ /* 0x080fe6000000180c */
[----:B------:R-:W-:Y:S01]  /*9bb0*/  FADD.FTZ R235, R235, R234 ;  /* 0x000000eaebeb7221 */ /* 0x000fe20000010000 */
[----:B------:R-:W-:Y:S05]  /*9bc0*/  FADD.FTZ R236, R236, R233 ;  /* 0x000000e9ecec7221 */ /* 0x000fea0000010000 */
[----:B------:R-:W-:Y:S01]  /*9bd0*/  MUFU.EX2 R209, R209 ;  /* 0x000000d100d17308 */ /* 0x000fe20000000800 */
[----:B------:R-:W-:Y:S01]  /*9be0*/  FADD.FTZ R238, R238, R235 ;  /* 0x000000ebeeee7221 */ /* 0x000fe20000010000 */
[C---:B------:R-:W-:Y:S01]  /*9bf0*/  HMMA.16816.F32 R16, R132.reuse, R138, R16 ;  /* 0x0000008a8410723c */ /* 0x040fe20000001810 */
[----:B------:R-:W4:Y:S03]  /*9c00*/  LDSM.16.MT88.4 R136, [R212+0xa400] ;  /* 0x00a40000d488783b */ /* 0x000f260000004200 */
[----:B------:R-:W-:Y:S01]  /*9c10*/  FADD.FTZ R237, R237, R236 ;  /* 0x000000eceded7221 */ /* 0x000fe20000010000 */
[----:B------:R-:W-:Y:S03]  /*9c20*/  FADD.FTZ R239, R239, R238 ;  /* 0x000000eeefef7221 */ /* 0x000fe60000010000 */
[----:B------:R-:W5:Y:S01]  /*9c30*/  MUFU.EX2 R210, R210 ;  /* 0x000000d200d27308 */ /* 0x000f620000000800 */
[-C--:B-1----:R-:W-:Y:S09]  /*9c40*/  HMMA.16816.F32 R68, R132, R148.reuse, R68 ;  /* 0x000000948444723c */ /* 0x082ff20000001844 */
[----:B------:R-:W-:Y:S01]  /*9c50*/  MUFU.EX2 R211, R211 ;  /* 0x000000d300d37308 */ /* 0x000fe20000000800 */
[C---:B------:R-:W-:Y:S09]  /*9c60*/  HMMA.16816.F32 R72, R140.reuse, R148, R72 ;  /* 0x000000948c48723c */ /* 0x040ff20000001848 */
[----:B------:R-:W1:Y:S01]  /*9c70*/  MUFU.EX2 R230, R230 ;  /* 0x000000e600e67308 */ /* 0x000e620000000800 */
[-C--:B------:R-:W-:Y:S09]  /*9c80*/  HMMA.16816.F32 R76, R140, R150.reuse, R76 ;  /* 0x000000968c4c723c */ /* 0x080ff2000000184c */
[----:B------:R-:W-:Y:S01]  /*9c90*/  MUFU.EX2 R240, R240 ;  /* 0x000000f000f07308 */ /* 0x000fe20000000800 */
[C---:B------:R-:W-:Y:S01]  /*9ca0*/  HMMA.16816.F32 R80, R132.reuse, R150, R80 ;  /* 0x000000968450723c */ /* 0x040fe20000001850 */
[----:B------:R-:W-:Y:S08]  /*9cb0*/  LDSM.16.MT88.4 R148, [R214+0x9c00] ;  /* 0x009c0000d694783b */ /* 0x000ff00000004200 */
[----:B------:R-:W1:Y:S01]  /*9cc0*/  MUFU.EX2 R241, R241 ;  /* 0x000000f100f17308 */ /* 0x000e620000000800 */
[-C--:B------:R-:W-:Y:S09]  /*9cd0*/  HMMA.16816.F32 R84, R132, R152.reuse, R84 ;  /* 0x000000988454723c */ /* 0x080ff20000001854 */
[----:B------:R-:W-:Y:S01]  /*9ce0*/  MUFU.EX2 R242, R242 ;  /* 0x000000f200f27308 */ /* 0x000fe20000000800 */
[C---:B------:R-:W-:Y:S09]  /*9cf0*/  HMMA.16816.F32 R88, R140.reuse, R152, R88 ;  /* 0x000000988c58723c */ /* 0x040ff20000001858 */
[----:B------:R-:W1:Y:S01]  /*9d00*/  MUFU.EX2 R243, R243 ;  /* 0x000000f300f37308 */ /* 0x000e620000000800 */
[-C--:B------:R-:W-:Y:S09]  /*9d10*/  HMMA.16816.F32 R92, R140, R154.reuse, R92 ;  /* 0x0000009a8c5c723c */ /* 0x080ff2000000185c */
[----:B------:R-:W-:Y:S01]  /*9d20*/  MUFU.EX2 R64, R64 ;  /* 0x0000004000407308 */ /* 0x000fe20000000800 */
[C---:B------:R-:W-:Y:S09]  /*9d30*/  HMMA.16816.F32 R96, R132.reuse, R154, R96 ;  /* 0x0000009a8460723c */ /* 0x040ff20000001860 */
[----:B------:R-:W1:Y:S01]  /*9d40*/  MUFU.EX2 R65, R196 ;  /* 0x000000c400417308 */ /* 0x000e620000000800 */
[-C--:B----4-:R-:W-:Y:S09]  /*9d50*/  HMMA.16816.F32 R100, R132, R136.reuse, R100 ;  /* 0x000000888464723c */ /* 0x090ff20000001864 */
[----:B------:R-:W-:Y:S01]  /*9d60*/  MUFU.EX2 R66, R66 ;  /* 0x0000004200427308 */ /* 0x000fe20000000800 */
[C---:B------:R-:W-:Y:S09]  /*9d70*/  HMMA.16816.F32 R104, R140.reuse, R136, R104 ;  /* 0x000000888c68723c */ /* 0x040ff20000001868 */
[----:B------:R-:W4:Y:S01]  /*9d80*/  MUFU.EX2 R195, R195 ;  /* 0x000000c300c37308 */ /* 0x000f220000000800 */
[-C--:B------:R-:W-:Y:S09]  /*9d90*/  HMMA.16816.F32 R108, R140, R138.reuse, R108 ;  /* 0x0000008a8c6c723c */ /* 0x080ff2000000186c */
[----:B------:R-:W-:Y:S01]  /*9da0*/  MUFU.EX2 R56, R56 ;  /* 0x0000003800387308 */ /* 0x000fe20000000800 */
[C---:B------:R-:W-:Y:S01]  /*9db0*/  HMMA.16816.F32 R20, R132.reuse, R138, R20 ;  /* 0x0000008a8414723c */ /* 0x040fe20000001814 */
[----:B------:R-:W4:Y:S08]  /*9dc0*/  LDSM.16.MT88.4 R136, [R214+0xa800] ;  /* 0x00a80000d688783b */ /* 0x000f300000004200 */
[----:B------:R-:W4:Y:S01]  /*9dd0*/  MUFU.EX2 R57, R57 ;  /* 0x0000003900397308 */ /* 0x000f220000000800 */
[-C--:B------:R-:W-:Y:S09]  /*9de0*/  HMMA.16816.F32 R112, R132, R144.reuse, R112 ;  /* 0x000000908470723c */ /* 0x080ff20000001870 */
[----:B------:R-:W-:Y:S01]  /*9df0*/  MUFU.EX2 R58, R58 ;  /* 0x0000003a003a7308 */ /* 0x000fe20000000800 */
[C---:B------:R-:W-:Y:S09]  /*9e00*/  HMMA.16816.F32 R116, R140.reuse, R144, R116 ;  /* 0x000000908c74723c */ /* 0x040ff20000001874 */
[----:B------:R-:W4:Y:S01]  /*9e10*/  MUFU.EX2 R59, R59 ;  /* 0x0000003b003b7308 */ /* 0x000f220000000800 */
[-C--:B------:R-:W-:Y:S09]  /*9e20*/  HMMA.16816.F32 R32, R140, R146.reuse, R32 ;  /* 0x000000928c20723c */ /* 0x080ff20000001820 */
[----:B------:R-:W-:Y:S01]  /*9e30*/  MUFU.EX2 R60, R60 ;  /* 0x0000003c003c7308 */ /* 0x000fe20000000800 */
[C---:B------:R-:W-:Y:S01]  /*9e40*/  HMMA.16816.F32 R120, R132.reuse, R146, R120 ;  /* 0x000000928478723c */ /* 0x040fe20000001878 */
[----:B------:R-:W-:Y:S08]  /*9e50*/  LDSM.16.MT88.4 R144, [R212+0xac00] ;  /* 0x00ac0000d490783b */ /* 0x000ff00000004200 */
[----:B------:R-:W4:Y:S01]  /*9e60*/  MUFU.EX2 R61, R194 ;  /* 0x000000c2003d7308 */ /* 0x000f220000000800 */
[-C--:B------:R-:W-:Y:S08]  /*9e70*/  HMMA.16816.F32 R124, R132, R36.reuse, R124 ;  /* 0x00000024847c723c */ /* 0x080ff0000000187c */
[C---:B------:R-:W-:Y:S04]  /*9e80*/  HMMA.16816.F32 R24, R140.reuse, R36, R24 ;  /* 0x000000248c18723c */ /* 0x040fe80000001818 */
[----:B---3--:R-:W-:Y:S01]  /*9e90*/  F2FP.F16.F32.PACK_AB R36, R206, R205 ;  /* 0x000000cdce24723e */ /* 0x008fe200000000ff */
[----:B------:R-:W-:Y:S01]  /*9ea0*/  FADD.FTZ R205, R205, R176 ;  /* 0x000000b0cdcd7221 */ /* 0x000fe20000010000 */
[----:B--2---:R-:W-:Y:S01]  /*9eb0*/  F2FP.F16.F32.PACK_AB R37, R208, R207 ;  /* 0x000000cfd025723e */ /* 0x004fe200000000ff */
[----:B------:R-:W-:Y:S01]  /*9ec0*/  FADD.FTZ R207, R207, R178 ;  /* 0x000000b2cfcf7221 */ /* 0x000fe20000010000 */
[-C--:B------:R-:W-:Y:S03]  /*9ed0*/  HMMA.16816.F32 R128, R140, R38.reuse, R128 ;  /* 0x000000268c80723c */ /* 0x080fe60000001880 */
[----:B------:R-:W-:Y:S01]  /*9ee0*/  FADD.FTZ R206, R206, R205 ;  /* 0x000000cdcece7221 */ /* 0x000fe20000010000 */
[----:B------:R-:W-:Y:S04]  /*9ef0*/  FADD.FTZ R208, R208, R207 ;  /* 0x000000cfd0d07221 */ /* 0x000fe80000010000 */
[----:B------:R-:W-:Y:S04]  /*9f00*/  HMMA.16816.F32 R28, R132, R38, R28 ;  /* 0x00000026841c723c */ /* 0x000fe8000000181c */
[----:B-----5:R-:W-:Y:S01]  /*9f10*/  F2FP.F16.F32.PACK_AB R38, R210, R209 ;  /* 0x000000d1d226723e */ /* 0x020fe200000000ff */
[----:B------:R-:W-:Y:S01]  /*9f20*/  FADD.FTZ R209, R209, R206 ;  /* 0x000000ced1d17221 */ /* 0x000fe20000010000 */
[----:B-1----:R-:W-:Y:S01]  /*9f30*/  F2FP.F16.F32.PACK_AB R39, R230, R211 ;  /* 0x000000d3e627723e */ /* 0x002fe200000000ff */
[----:B------:R-:W-:Y:S01]  /*9f40*/  FADD.FTZ R211, R211, R208 ;  /* 0x000000d0d3d37221 */ /* 0x000fe20000010000 */
[----:B------:R-:W-:Y:S01]  /*9f50*/  F2FP.F16.F32.PACK_AB R132, R241, R240 ;  /* 0x000000f0f184723e */ /* 0x000fe200000000ff */
[----:B------:R-:W-:Y:S01]  /*9f60*/  FADD.FTZ R209, R210, R209 ;  /* 0x000000d1d2d17221 */ /* 0x000fe20000010000 */
[----:B------:R-:W-:Y:S01]  /*9f70*/  F2FP.F16.F32.PACK_AB R133, R243, R242 ;  /* 0x000000f2f385723e */ /* 0x000fe200000000ff */
[----:B------:R-:W-:Y:S01]  /*9f80*/  FADD.FTZ R211, R230, R211 ;  /* 0x000000d3e6d37221 */ /* 0x000fe20000010000 */
[----:B------:R-:W-:Y:S01]  /*9f90*/  F2FP.F16.F32.PACK_AB R134, R65, R64 ;  /* 0x000000404186723e */ /* 0x000fe200000000ff */
[-C--:B------:R-:W-:Y:S05]  /*9fa0*/  HMMA.16816.F32 R4, R36, R40.reuse, R4 ;  /* 0x000000282404723c */ /* 0x080fea0000001804 */
[----:B----4-:R-:W-:Y:S01]  /*9fb0*/  F2FP.F16.F32.PACK_AB R135, R195, R66 ;  /* 0x00000042c387723e */ /* 0x010fe200000000ff */
[----:B------:R-:W-:Y:S01]  /*9fc0*/  FADD.FTZ R240, R240, R209 ;  /* 0x000000d1f0f07221 */ /* 0x000fe20000010000 */
[----:B------:R-:W-:Y:S01]  /*9fd0*/  FADD.FTZ R242, R242, R211 ;  /* 0x000000d3f2f27221 */ /* 0x000fe20000010000 */
[C---:B------:R-:W-:Y:S04]  /*9fe0*/  HMMA.16816.F32 R8, R44.reuse, R40, R8 ;  /* 0x000000282c08723c */ /* 0x040fe80000001808 */
[----:B------:R-:W-:Y:S01]  /*9ff0*/  FADD.FTZ R241, R241, R240 ;  /* 0x000000f0f1f17221 */ /* 0x000fe20000010000 */
[----:B------:R-:W-:Y:S03]  /*a000*/  FADD.FTZ R243, R243, R242 ;  /* 0x000000f2f3f37221 */ /* 0x000fe60000010000 */
[-C--:B------:R-:W-:Y:S03]  /*a010*/  HMMA.16816.F32 R12, R44, R42.reuse, R12 ;  /* 0x0000002a2c0c723c */ /* 0x080fe6000000180c */
[----:B------:R-:W-:Y:S01]  /*a020*/  FADD.FTZ R64, R64, R241 ;  /* 0x000000f140407221 */ /* 0x000fe20000010000 */
[----:B------:R-:W-:Y:S03]  /*a030*/  FADD.FTZ R66, R66, R243 ;  /* 0x000000f342427221 */ /* 0x000fe60000010000 */
[----:B------:R-:W-:Y:S01]  /*a040*/  FADD.FTZ R231, R65, R64 ;  /* 0x0000004041e77221 */ /* 0x000fe20000010000 */
[C---:B------:R-:W-:Y:S01]  /*a050*/  HMMA.16816.F32 R16, R36.reuse, R42, R16 ;  /* 0x0000002a2410723c */ /* 0x040fe20000001810 */
[----:B------:R-:W1:Y:S03]  /*a060*/  LDSM.16.MT88.4 R40, [R212+0xa800] ;  /* 0x00a80000d428783b */ /* 0x000e660000004200 */
[----:B------:R-:W-:Y:S04]  /*a070*/  FADD.FTZ R228, R195, R66 ;  /* 0x00000042c3e47221 */ /* 0x000fe80000010000 */
[-C--:B------:R-:W-:Y:S08]  /*a080*/  HMMA.16816.F32 R68, R36, R48.reuse, R68 ;  /* 0x000000302444723c */ /* 0x080ff00000001844 */
[C---:B------:R-:W-:Y:S08]  /*a090*/  HMMA.16816.F32 R72, R44.reuse, R48, R72 ;  /* 0x000000302c48723c */ /* 0x040ff00000001848 */
[-C--:B------:R-:W-:Y:S08]  /*a0a0*/  HMMA.16816.F32 R76, R44, R50.reuse, R76 ;  /* 0x000000322c4c723c */ /* 0x080ff0000000184c */
[C---:B------:R-:W-:Y:S01]  /*a0b0*/  HMMA.16816.F32 R80, R36.reuse, R50, R80 ;  /* 0x000000322450723c */ /* 0x040fe20000001850 */
[----:B------:R-:W2:Y:S07]  /*a0c0*/  LDSM.16.MT88.4 R48, [R214+0xb800] ;  /* 0x00b80000d630783b */ /* 0x000eae0000004200 */
[-C--:B------:R-:W-:Y:S08]  /*a0d0*/  HMMA.16816.F32 R84, R36, R136.reuse, R84 ;  /* 0x000000882454723c */ /* 0x080ff00000001854 */
[C---:B------:R-:W-:Y:S08]  /*a0e0*/  HMMA.16816.F32 R88, R44.reuse, R136, R88 ;  /* 0x000000882c58723c */ /* 0x040ff00000001858 */
[-C--:B------:R-:W-:Y:S08]  /*a0f0*/  HMMA.16816.F32 R92, R44, R138.reuse, R92 ;  /* 0x0000008a2c5c723c */ /* 0x080ff0000000185c */
[C---:B------:R-:W-:Y:S08]  /*a100*/  HMMA.16816.F32 R96, R36.reuse, R138, R96 ;  /* 0x0000008a2460723c */ /* 0x040ff00000001860 */
[-C--:B-1----:R-:W-:Y:S08]  /*a110*/  HMMA.16816.F32 R100, R36, R40.reuse, R100 ;  /* 0x000000282464723c */ /* 0x082ff00000001864 */
[C---:B------:R-:W-:Y:S08]  /*a120*/  HMMA.16816.F32 R104, R44.reuse, R40, R104 ;  /* 0x000000282c68723c */ /* 0x040ff00000001868 */
[-C--:B------:R-:W-:Y:S08]  /*a130*/  HMMA.16816.F32 R108, R44, R42.reuse, R108 ;  /* 0x0000002a2c6c723c */ /* 0x080ff0000000186c */
[C---:B------:R-:W-:Y:S01]  /*a140*/  HMMA.16816.F32 R20, R36.reuse, R42, R20 ;  /* 0x0000002a2414723c */ /* 0x040fe20000001814 */
[----:B------:R-:W1:Y:S07]  /*a150*/  LDSM.16.MT88.4 R40, [R212+0x9c00] ;  /* 0x009c0000d428783b */ /* 0x000e6e0000004200 */
[-C--:B--2---:R-:W-:Y:S08]  /*a160*/  HMMA.16816.F32 R112, R36, R48.reuse, R112 ;  /* 0x000000302470723c */ /* 0x084ff00000001870 */
[C---:B------:R-:W-:Y:S08]  /*a170*/  HMMA.16816.F32 R116, R44.reuse, R48, R116 ;  /* 0x000000302c74723c */ /* 0x040ff00000001874 */
[-C--:B------:R-:W-:Y:S08]  /*a180*/  HMMA.16816.F32 R32, R44, R50.reuse, R32 ;  /* 0x000000322c20723c */ /* 0x080ff00000001820 */
[C---:B------:R-:W-:Y:S01]  /*a190*/  HMMA.16816.F32 R120, R36.reuse, R50, R120 ;  /* 0x000000322478723c */ /* 0x040fe20000001878 */
[----:B------:R-:W2:Y:S07]  /*a1a0*/  LDSM.16.MT88.4 R48, [R214+0xac00] ;  /* 0x00ac0000d630783b */ /* 0x000eae0000004200 */
[-C--:B------:R-:W-:Y:S08]  /*a1b0*/  HMMA.16816.F32 R124, R36, R52.reuse, R124 ;  /* 0x00000034247c723c */ /* 0x080ff0000000187c */
[C---:B------:R-:W-:Y:S04]  /*a1c0*/  HMMA.16816.F32 R24, R44.reuse, R52, R24 ;  /* 0x000000342c18723c */ /* 0x040fe80000001818 */
[--C-:B------:R-:W-:Y:S01]  /*a1d0*/  FFMA.FTZ R52, R62, UR4, -R193.reuse ;  /* 0x000000043e347c23 */ /* 0x100fe200080108c1 */
[----:B------:R-:W-:Y:S03]  /*a1e0*/  FFMA.FTZ R193, R63, UR4, -R193 ;  /* 0x000000043fc17c23 */ /* 0x000fe600080108c1 */
[-C--:B------:R-:W-:Y:S01]  /*a1f0*/  HMMA.16816.F32 R128, R44, R54.reuse, R128 ;  /* 0x000000362c80723c */ /* 0x080fe20000001880 */
[----:B------:R-:W3:Y:S01]  /*a200*/  LDSM.16.MT88.4 R44, [R214+0xbc00] ;  /* 0x00bc0000d62c783b */ /* 0x000ee20000004200 */
[----:B------:R-:W-:Y:S06]  /*a210*/  MUFU.EX2 R52, R52 ;  /* 0x0000003400347308 */ /* 0x000fec0000000800 */
[----:B------:R-:W-:Y:S04]  /*a220*/  HMMA.16816.F32 R28, R36, R54, R28 ;  /* 0x00000036241c723c */ /* 0x000fe8000000181c */
[----:B------:R-:W4:Y:S01]  /*a230*/  MUFU.EX2 R193, R193 ;  /* 0x000000c100c17308 */ /* 0x000f220000000800 */
[----:B------:R-:W-:Y:S01]  /*a240*/  F2FP.F16.F32.PACK_AB R36, R57, R56 ;  /* 0x000000383924723e */ /* 0x000fe200000000ff */
[----:B------:R-:W-:Y:S01]  /*a250*/  FADD.FTZ R56, R56, R237 ;  /* 0x000000ed38387221 */ /* 0x000fe20000010000 */
[----:B------:R-:W-:Y:S01]  /*a260*/  F2FP.F16.F32.PACK_AB R37, R59, R58 ;  /* 0x0000003a3b25723e */ /* 0x000fe200000000ff */
[----:B------:R-:W-:Y:S01]  /*a270*/  FADD.FTZ R58, R58, R239 ;  /* 0x000000ef3a3a7221 */ /* 0x000fe20000010000 */
[-C--:B------:R-:W-:Y:S01]  /*a280*/  HMMA.16816.F32 R160, R132, R148.reuse, R4 ;  /* 0x0000009484a0723c */ /* 0x080fe20000001804 */
[----:B------:R-:W5:Y:S04]  /*a290*/  LDSM.16.MT88.4 R4, [R212+0xbc00] ;  /* 0x00bc0000d404783b */ /* 0x000f680000004200 */
[----:B------:R-:W-:Y:S01]  /*a2a0*/  F2FP.F16.F32.PACK_AB R38, R61, R60 ;  /* 0x0000003c3d26723e */ /* 0x000fe200000000ff */
[----:B------:R-:W-:Y:S01]  /*a2b0*/  FADD.FTZ R57, R57, R56 ;  /* 0x0000003839397221 */ /* 0x000fe20000010000 */
[----:B------:R-:W-:Y:S03]  /*a2c0*/  FADD.FTZ R59, R59, R58 ;  /* 0x0000003a3b3b7221 */ /* 0x000fe60000010000 */
[----:B------:R-:W-:Y:S01]  /*a2d0*/  FADD.FTZ R60, R60, R57 ;  /* 0x000000393c3c7221 */ /* 0x000fe20000010000 */
[----:B----4-:R-:W-:Y:S01]  /*a2e0*/  F2FP.F16.F32.PACK_AB R39, R193, R52 ;  /* 0x00000034c127723e */ /* 0x010fe200000000ff */
[----:B------:R-:W-:Y:S02]  /*a2f0*/  FADD.FTZ R52, R52, R59 ;  /* 0x0000003b34347221 */ /* 0x000fe40000010000 */
[----:B------:R-:W-:Y:S02]  /*a300*/  FADD.FTZ R229, R61, R60 ;  /* 0x0000003c3de57221 */ /* 0x000fe40000010000 */
[----:B------:R-:W-:Y:S02]  /*a310*/  FADD.FTZ R227, R193, R52 ;  /* 0x00000034c1e37221 */ /* 0x000fe40000010000 */
[C---:B------:R-:W-:Y:S08]  /*a320*/  HMMA.16816.F32 R156, R36.reuse, R148, R8 ;  /* 0x00000094249c723c */ /* 0x040ff00000001808 */
[-C--:B------:R-:W-:Y:S08]  /*a330*/  HMMA.16816.F32 R152, R36, R150.reuse, R12 ;  /* 0x000000962498723c */ /* 0x080ff0000000180c */
[C---:B------:R-:W-:Y:S08]  /*a340*/  HMMA.16816.F32 R148, R132.reuse, R150, R16 ;  /* 0x000000968494723c */ /* 0x040ff00000001810 */
[-C--:B-1----:R-:W-:Y:S08]  /*a350*/  HMMA.16816.F32 R68, R132, R40.reuse, R68 ;  /* 0x000000288444723c */ /* 0x082ff00000001844 */
[C---:B------:R-:W-:Y:S08]  /*a360*/  HMMA.16816.F32 R72, R36.reuse, R40, R72 ;  /* 0x000000282448723c */ /* 0x040ff00000001848 */
[-C--:B------:R-:W-:Y:S08]  /*a370*/  HMMA.16816.F32 R76, R36, R42.reuse, R76 ;  /* 0x0000002a244c723c */ /* 0x080ff0000000184c */
[C---:B------:R-:W-:Y:S08]  /*a380*/  HMMA.16816.F32 R80, R132.reuse, R42, R80 ;  /* 0x0000002a8450723c */ /* 0x040ff00000001850 */
[-C--:B--2---:R-:W-:Y:S08]  /*a390*/  HMMA.16816.F32 R84, R132, R48.reuse, R84 ;  /* 0x000000308454723c */ /* 0x084ff00000001854 */
[C---:B------:R-:W-:Y:S08]  /*a3a0*/  HMMA.16816.F32 R88, R36.reuse, R48, R88 ;  /* 0x000000302458723c */ /* 0x040ff00000001858 */
[-C--:B------:R-:W-:Y:S08]  /*a3b0*/  HMMA.16816.F32 R92, R36, R50.reuse, R92 ;  /* 0x00000032245c723c */ /* 0x080ff0000000185c */
[C---:B------:R-:W-:Y:S08]  /*a3c0*/  HMMA.16816.F32 R96, R132.reuse, R50, R96 ;  /* 0x000000328460723c */ /* 0x040ff00000001860 */
[-C--:B------:R-:W-:Y:S08]  /*a3d0*/  HMMA.16816.F32 R100, R132, R144.reuse, R100 ;  /* 0x000000908464723c */ /* 0x080ff00000001864 */
[C---:B------:R-:W-:Y:S08]  /*a3e0*/  HMMA.16816.F32 R104, R36.reuse, R144, R104 ;  /* 0x000000902468723c */ /* 0x040ff00000001868 */
[-C--:B------:R-:W-:Y:S08]  /*a3f0*/  HMMA.16816.F32 R108, R36, R146.reuse, R108 ;  /* 0x00000092246c723c */ /* 0x080ff0000000186c */
[C---:B------:R-:W-:Y:S08]  /*a400*/  HMMA.16816.F32 R144, R132.reuse, R146, R20 ;  /* 0x000000928490723c */ /* 0x040ff00000001814 */
[-C--:B---3--:R-:W-:Y:S08]  /*a410*/  HMMA.16816.F32 R112, R132, R44.reuse, R112 ;  /* 0x0000002c8470723c */ /* 0x088ff00000001870 */
[C---:B------:R-:W-:Y:S08]  /*a420*/  HMMA.16816.F32 R116, R36.reuse, R44, R116 ;  /* 0x0000002c2474723c */ /* 0x040ff00000001874 */
[-C--:B------:R-:W-:Y:S08]  /*a430*/  HMMA.16816.F32 R140, R36, R46.reuse, R32 ;  /* 0x0000002e248c723c */ /* 0x080ff00000001820 */
[C---:B------:R-:W-:Y:S08]  /*a440*/  HMMA.16816.F32 R120, R132.reuse, R46, R120 ;  /* 0x0000002e8478723c */ /* 0x040ff00000001878 */
[-C--:B-----5:R-:W-:Y:S08]  /*a450*/  HMMA.16816.F32 R124, R132, R4.reuse, R124 ;  /* 0x00000004847c723c */ /* 0x0a0ff0000000187c */
[C---:B------:R-:W-:Y:S08]  /*a460*/  HMMA.16816.F32 R136, R36.reuse, R4, R24 ;  /* 0x000000042488723c */ /* 0x040ff00000001818 */
[-C--:B------:R-:W-:Y:S08]  /*a470*/  HMMA.16816.F32 R128, R36, R6.reuse, R128 ;  /* 0x000000062480723c */ /* 0x080ff00000001880 */
[----:B------:R-:W-:Y:S01]  /*a480*/  HMMA.16816.F32 R132, R132, R6, R28 ;  /* 0x000000068484723c */ /* 0x000fe2000000181c */
[----:B------:R-:W-:Y:S08]  /*a490*/  @!UPT UIADD3 URZ, UPT, UPT, URZ, URZ, URZ ;  /* 0x000000fffffff290 */ /* 0x000ff0000fffe0ff */
[----:B------:R-:W-:Y:S11]  /*a4a0*/  @P0 BRA `(.L_x_12) ;  /* 0xffffffd400640947 */ /* 0x000ff6000383ffff */
.L_x_11:
[----:B------:R-:W1:Y:S01]  /*a4b0*/  SHFL.BFLY PT, R4, R231, 0x2, 0x1f ;  /* 0x0c401f00e7047f89 */ /* 0x000e6200000e0000 */
[----:B------:R-:W2:Y:S01]  /*a4c0*/  S2UR UR5, SR_CgaCtaId ;  /* 0x00000000000579c3 */ /* 0x000ea20000008800 */
[----:B------:R-:W-:Y:S02]  /*a4d0*/  UMOV UR4, 0x400 ;  /* 0x0000040000047882 */ /* 0x000fe40000000000 */
[----:B------:R-:W3:Y:S04]  /*a4e0*/  SHFL.BFLY PT, R3, R228, 0x2, 0x1f ;  /* 0x0c401f00e4037f89 */ /* 0x000ee800000e0000 */
[----:B------:R-:W4:Y:S01]  /*a4f0*/  SHFL.BFLY PT, R2, R229, 0x2, 0x1f ;  /* 0x0c401f00e5027f89 */ /* 0x000f2200000e0000 */
[----:B------:R-:W4:Y:S03]  /*a500*/  S2UR UR7, SR_CTAID.Y ;  /* 0x00000000000779c3 */ /* 0x000f260000002600 */
[----:B------:R-:W5:Y:S01]  /*a510*/  SHFL.BFLY PT, R12, R227, 0x2, 0x1f ;  /* 0x0c401f00e30c7f89 */ /* 0x000f6200000e0000 */
[----:B------:R-:W5:Y:S04]  /*a520*/  S2R R0, SR_TID.X ;  /* 0x0000000000007919 */ /* 0x000f680000002100 */
[----:B------:R-:W5:Y:S01]  /*a530*/  S2UR UR6, SR_CTAID.Z ;  /* 0x00000000000679c3 */ /* 0x000f620000002700 */
[----:B------:R-:W5:Y:S01]  /*a540*/  S2R R56, SR_CTAID.X ;  /* 0x0000000000387919 */ /* 0x000f620000002500 */
[----:B-1----:R-:W-:Y:S01]  /*a550*/  FADD.FTZ R4, R4, R231 ;  /* 0x000000e704047221 */ /* 0x002fe20000010000 */
[----:B--2---:R-:W-:Y:S01]  /*a560*/  ULEA UR5, UR5, UR4, 0x18 ;  /* 0x0000000405057291 */ /* 0x004fe2000f8ec0ff */
[----:B------:R-:W1:Y:S01]  /*a570*/  LDCU.U8 UR4, c[0x0][0x549] ;  /* 0x0000a920ff0477ac */ /* 0x000e620008000000 */
[----:B---3--:R-:W-:-:S02]  /*a580*/  FADD.FTZ R14, R3, R228 ;  /* 0x000000e4030e7221 */ /* 0x008fc40000010000 */
[----:B------:R-:W2:Y:S01]  /*a590*/  SHFL.BFLY PT, R7, R4, 0x1, 0x1f ;  /* 0x0c201f0004077f89 */ /* 0x000ea200000e0000 */
[----:B----4-:R-:W-:-:S03]  /*a5a0*/  FADD.FTZ R2, R2, R229 ;  /* 0x000000e502027221 */ /* 0x010fc60000010000 */
[----:B------:R-:W3:Y:S01]  /*a5b0*/  SHFL.BFLY PT, R5, R14, 0x1, 0x1f ;  /* 0x0c201f000e057f89 */ /* 0x000ee200000e0000 */
[----:B-----5:R-:W-:-:S03]  /*a5c0*/  FADD.FTZ R12, R12, R227 ;  /* 0x000000e30c0c7221 */ /* 0x020fc60000010000 */
[----:B------:R-:W4:Y:S04]  /*a5d0*/  SHFL.BFLY PT, R13, R2, 0x1, 0x1f ;  /* 0x0c201f00020d7f89 */ /* 0x000f2800000e0000 */
[----:B------:R-:W5:Y:S01]  /*a5e0*/  SHFL.BFLY PT, R11, R12, 0x1, 0x1f ;  /* 0x0c201f000c0b7f89 */ /* 0x000f6200000e0000 */
[----:B-1----:R-:W-:Y:S01]  /*a5f0*/  ISETP.NE.AND P1, PT, RZ, UR4, PT ;  /* 0x00000004ff007c0c */ /* 0x002fe2000bf25270 */
[----:B------:R-:W1:Y:S01]  /*a600*/  LDCU.U8 UR4, c[0x0][0x548] ;  /* 0x0000a900ff0477ac */ /* 0x000e620008000000 */
[C---:B------:R-:W-:Y:S02]  /*a610*/  SHF.L.U32 R6, R0.reuse, 0x1, RZ ;  /* 0x0000000100067819 */ /* 0x040fe400000006ff */
[----:B------:R-:W-:Y:S02]  /*a620*/  SHF.L.U32 R3, R0, 0x4, RZ ;  /* 0x0000000400037819 */ /* 0x000fe400000006ff */
[----:B------:R-:W-:Y:S01]  /*a630*/  LOP3.LUT R6, R6, 0x6, RZ, 0xc0, !PT ;  /* 0x0000000606067812 */ /* 0x000fe200078ec0ff */
[----:B--2---:R-:W-:Y:S01]  /*a640*/  FADD.FTZ R7, R4, R7 ;  /* 0x0000000704077221 */ /* 0x004fe20000010000 */
[----:B------:R-:W-:-:S02]  /*a650*/  SHF.L.U32 R4, R0, 0x3, RZ ;  /* 0x0000000300047819 */ /* 0x000fc400000006ff */
[----:B------:R-:W-:Y:S01]  /*a660*/  LOP3.LUT R3, R6, 0x3e00, R3, 0xf8, !PT ;  /* 0x00003e0006037812 */ /* 0x000fe200078ef803 */
[----:B---3--:R-:W-:Y:S01]  /*a670*/  FADD.FTZ R5, R14, R5 ;  /* 0x000000050e057221 */ /* 0x008fe20000010000 */
[----:B------:R-:W-:Y:S01]  /*a680*/  LOP3.LUT R9, R4, 0xc0, RZ, 0xc0, !PT ;  /* 0x000000c004097812 */ /* 0x000fe200078ec0ff */
[----:B------:R-:W2:Y:S01]  /*a690*/  MUFU.RCP R10, R7 ;  /* 0x00000007000a7308 */ /* 0x000ea20000001000 */
[----:B------:R-:W-:Y:S01]  /*a6a0*/  LOP3.LUT R6, R3, 0x20, R4, 0xf8, !PT ;  /* 0x0000002003067812 */ /* 0x000fe200078ef804 */
[----:B----4-:R-:W-:Y:S01]  /*a6b0*/  FADD.FTZ R13, R2, R13 ;  /* 0x0000000d020d7221 */ /* 0x010fe20000010000 */
[----:B------:R-:W-:Y:S01]  /*a6c0*/  LOP3.LUT R9, R9, 0x18, R0, 0xf8, !PT ;  /* 0x0000001809097812 */ /* 0x000fe200078ef800 */
[----:B------:R-:W3:Y:S01]  /*a6d0*/  @P1 LDC.64 R20, c[0x0][0x430] ;  /* 0x00010c00ff141b82 */ /* 0x000ee20000000a00 */
[----:B------:R-:W-:Y:S01]  /*a6e0*/  FSETP.NE.FTZ.AND P4, PT, R5, RZ, PT ;  /* 0x000000ff0500720b */ /* 0x000fe20003f95000 */
[----:B-----5:R-:W-:Y:S01]  /*a6f0*/  FADD.FTZ R2, R12, R11 ;  /* 0x0000000b0c027221 */ /* 0x020fe20000010000 */
[----:B------:R-:W-:Y:S01]  /*a700*/  LOP3.LUT R6, R6, R9, RZ, 0xfc, !PT ;  /* 0x0000000906067212 */ /* 0x000fe200078efcff */
[----:B------:R-:W4:Y:S01]  /*a710*/  MUFU.RCP R8, R5 ;  /* 0x0000000500087308 */ /* 0x000f220000001000 */
[----:B------:R-:W-:-:S02]  /*a720*/  FSETP.NE.FTZ.AND P5, PT, R7, RZ, PT ;  /* 0x000000ff0700720b */ /* 0x000fc40003fb5000 */
[----:B------:R-:W-:Y:S02]  /*a730*/  FSETP.NE.FTZ.AND P3, PT, R13, RZ, PT ;  /* 0x000000ff0d00720b */ /* 0x000fe40003f75000 */
[----:B------:R-:W-:Y:S02]  /*a740*/  FSETP.NE.FTZ.AND P2, PT, R2, RZ, PT ;  /* 0x000000ff0200720b */ /* 0x000fe40003f55000 */
[----:B------:R-:W-:Y:S01]  /*a750*/  LEA R11, R6, UR5, 0x1 ;  /* 0x00000005060b7c11 */ /* 0x000fe2000f8e08ff */
[----:B------:R-:W5:Y:S01]  /*a760*/  MUFU.RCP R3, R13 ;  /* 0x0000000d00037308 */ /* 0x000f620000001000 */
[----:B--2---:R-:W-:Y:S01]  /*a770*/  FSEL R10, R10, 1, P5 ;  /* 0x3f8000000a0a7808 */ /* 0x004fe20002800000 */
[----:B------:R-:W2:Y:S01]  /*a780*/  @P4 LDC R30, c[0x0][0x458] ;  /* 0x00011600ff1e4b82 */ /* 0x000ea20000000800 */
[----:B------:R-:W-:Y:S02]  /*a790*/  LOP3.LUT R23, R4, 0xd8, RZ, 0xc0, !PT ;  /* 0x000000d804177812 */ /* 0x000fe400078ec0ff */
[----:B------:R-:W-:Y:S01]  /*a7a0*/  SHF.R.U32.HI R28, RZ, 0x2, R0 ;  /* 0x00000002ff1c7819 */ /* 0x000fe20000011600 */
[C---:B------:R-:W-:Y:S01]  /*a7b0*/  FMUL.FTZ R160, R10.reuse, R160 ;  /* 0x000000a00aa07220 */ /* 0x040fe20000410000 */
[----:B------:R-:W-:Y:S01]  /*a7c0*/  FMUL.FTZ R161, R10, R161 ;  /* 0x000000a10aa17220 */ /* 0x000fe20000410000 */
[----:B------:R-:W1:Y:S01]  /*a7d0*/  MUFU.RCP R9, R2 ;  /* 0x0000000200097308 */ /* 0x000e620000001000 */
[----:B----4-:R-:W-:Y:S01]  /*a7e0*/  FSEL R8, R8, 1, P4 ;  /* 0x3f80000008087808 */ /* 0x010fe20002000000 */
[C---:B------:R-:W-:Y:S01]  /*a7f0*/  FMUL.FTZ R148, R10.reuse, R148 ;  /* 0x000000940a947220 */ /* 0x040fe20000410000 */
[C---:B------:R-:W-:Y:S01]  /*a800*/  FMUL.FTZ R149, R10.reuse, R149 ;  /* 0x000000950a957220 */ /* 0x040fe20000410000 */
[C---:B------:R-:W-:Y:S01]  /*a810*/  FMUL.FTZ R68, R10.reuse, R68 ;  /* 0x000000440a447220 */ /* 0x040fe20000410000 */
[----:B------:R-:W-:Y:S01]  /*a820*/  FMUL.FTZ R69, R10, R69 ;  /* 0x000000450a457220 */ /* 0x000fe20000410000 */
[C---:B------:R-:W-:Y:S01]  /*a830*/  FMUL.FTZ R162, R8.reuse, R162 ;  /* 0x000000a208a27220 */ /* 0x040fe20000410000 */
        /* <DEDUP_REMOVED lines=19> */
[----:B-----5:R-:W-:Y:S01]  /*a970*/  FSEL R3, R3, 1, P3 ;  /* 0x3f80000003037808 */ /* 0x020fe20001800000 */
[C---:B------:R-:W-:Y:S01]  /*a980*/  FMUL.FTZ R126, R8.reuse, R126 ;  /* 0x0000007e087e7220 */ /* 0x040fe20000410000 */
[C---:B------:R-:W-:Y:S01]  /*a990*/  FMUL.FTZ R127, R8.reuse, R127 ;  /* 0x0000007f087f7220 */ /* 0x040fe20000410000 */
[C---:B------:R-:W-:Y:S01]  /*a9a0*/  FMUL.FTZ R134, R8.reuse, R134 ;  /* 0x0000008608867220 */ /* 0x040fe20000410000 */
[----:B------:R-:W-:Y:S01]  /*a9b0*/  FMUL.FTZ R135, R8, R135 ;  /* 0x0000008708877220 */ /* 0x000fe20000410000 */
[----:B-1----:R-:W-:Y:S01]  /*a9c0*/  FSEL R9, R9, 1, P2 ;  /* 0x3f80000009097808 */ /* 0x002fe20001000000 */
[----:B------:R-:W-:Y:S01]  /*a9d0*/  FMUL.FTZ R80, R10, R80 ;  /* 0x000000500a507220 */ /* 0x000fe20000410000 */
[----:B------:R-:W-:Y:S01]  /*a9e0*/  SHF.L.U32 R8, R0, 0x2, RZ ;  /* 0x0000000200087819 */ /* 0x000fe200000006ff */
        /* <DEDUP_REMOVED lines=16> */
[----:B------:R-:W-:Y:S01]  /*aaf0*/  FMUL.FTZ R133, R10, R133 ;  /* 0x000000850a857220 */ /* 0x000fe20000410000 */
[C---:B------:R-:W-:Y:S01]  /*ab00*/  FMUL.FTZ R156, R3.reuse, R156 ;  /* 0x0000009c039c7220 */ /* 0x040fe20000410000 */
[----:B------:R-:W-:Y:S01]  /*ab10*/  FMUL.FTZ R157, R3, R157 ;  /* 0x0000009d039d7220 */ /* 0x000fe20000410000 */
[C---:B------:R-:W-:Y:S01]  /*ab20*/  FMUL.FTZ R158, R9.reuse, R158 ;  /* 0x0000009e099e7220 */ /* 0x040fe20000410000 */
[----:B------:R-:W-:Y:S01]  /*ab30*/  FMUL.FTZ R159, R9, R159 ;  /* 0x0000009f099f7220 */ /* 0x000fe20000410000 */
[C---:B------:R-:W-:Y:S01]  /*ab40*/  LOP3.LUT R10, R8.reuse, 0x20, RZ, 0xc0, !PT ;  /* 0x00000020080a7812 */ /* 0x040fe200078ec0ff */
[C---:B------:R-:W-:Y:S01]  /*ab50*/  FMUL.FTZ R152, R3.reuse, R152 ;  /* 0x0000009803987220 */ /* 0x040fe20000410000 */
[----:B------:R-:W-:Y:S01]  /*ab60*/  FMUL.FTZ R153, R3, R153 ;  /* 0x0000009903997220 */ /* 0x000fe20000410000 */
[C---:B------:R-:W-:Y:S01]  /*ab70*/  FMUL.FTZ R154, R9.reuse, R154 ;  /* 0x0000009a099a7220 */ /* 0x040fe20000410000 */
[----:B------:R-:W-:Y:S01]  /*ab80*/  FMUL.FTZ R155, R9, R155 ;  /* 0x0000009b099b7220 */ /* 0x000fe20000410000 */
[----:B------:R-:W-:Y:S01]  /*ab90*/  F2FP.F16.F32.PACK_AB R160, R161, R160 ;  /* 0x000000a0a1a0723e */ /* 0x000fe200000000ff */
[----:B------:R-:W-:Y:S01]  /*aba0*/  FMUL.FTZ R72, R3, R72 ;  /* 0x0000004803487220 */ /* 0x000fe20000410000 */
[----:B------:R-:W-:Y:S01]  /*abb0*/  F2FP.F16.F32.PACK_AB R162, R163, R162 ;  /* 0x000000a2a3a2723e */ /* 0x000fe200000000ff */
[----:B------:R-:W-:Y:S01]  /*abc0*/  FMUL.FTZ R73, R3, R73 ;  /* 0x0000004903497220 */ /* 0x000fe20000410000 */
[----:B------:R-:W-:Y:S01]  /*abd0*/  LOP3.LUT R8, R8, 0x40, RZ, 0xc0, !PT ;  /* 0x0000004008087812 */ /* 0x000fe200078ec0ff */
[C---:B------:R-:W-:Y:S01]  /*abe0*/  FMUL.FTZ R74, R9.reuse, R74 ;  /* 0x0000004a094a7220 */ /* 0x040fe20000410000 */
[----:B------:R-:W-:Y:S01]  /*abf0*/  FMUL.FTZ R75, R9, R75 ;  /* 0x0000004b094b7220 */ /* 0x000fe20000410000 */
[----:B------:R-:W-:Y:S01]  /*ac00*/  F2FP.F16.F32.PACK_AB R148, R149, R148 ;  /* 0x000000949594723e */ /* 0x000fe200000000ff */
[----:B------:R-:W-:Y:S01]  /*ac10*/  FMUL.FTZ R76, R3, R76 ;  /* 0x0000004c034c7220 */ /* 0x000fe20000410000 */
[----:B------:R-:W-:Y:S01]  /*ac20*/  F2FP.F16.F32.PACK_AB R150, R151, R150 ;  /* 0x000000969796723e */ /* 0x000fe200000000ff */
[----:B------:R-:W-:Y:S01]  /*ac30*/  FMUL.FTZ R77, R3, R77 ;  /* 0x0000004d034d7220 */ /* 0x000fe20000410000 */
[----:B------:R-:W-:Y:S01]  /*ac40*/  IADD3 R15, PT, PT, R11, -R10, RZ ;  /* 0x8000000a0b0f7210 */ /* 0x000fe20007ffe0ff */
[C---:B------:R-:W-:Y:S01]  /*ac50*/  FMUL.FTZ R78, R9.reuse, R78 ;  /* 0x0000004e094e7220 */ /* 0x040fe20000410000 */
[----:B------:R-:W-:Y:S01]  /*ac60*/  FMUL.FTZ R79, R9, R79 ;  /* 0x0000004f094f7220 */ /* 0x000fe20000410000 */
[----:B------:R-:W-:Y:S01]  /*ac70*/  F2FP.F16.F32.PACK_AB R156, R157, R156 ;  /* 0x0000009c9d9c723e */ /* 0x000fe200000000ff */
        /* <DEDUP_REMOVED lines=8> */
[----:B------:R-:W-:Y:S01]  /*ad00*/  STS [R11], R160 ;  /* 0x000000a00b007388 */ /* 0x000fe20000000800 */
[----:B------:R-:W-:Y:S01]  /*ad10*/  F2FP.F16.F32.PACK_AB R70, R71, R70 ;  /* 0x000000464746723e */ /* 0x000fe200000000ff */
[----:B------:R-:W-:Y:S01]  /*ad20*/  FMUL.FTZ R92, R3, R92 ;  /* 0x0000005c035c7220 */ /* 0x000fe20000410000 */
[----:B------:R-:W-:Y:S01]  /*ad30*/  IADD3 R17, PT, PT, R11, -R8, RZ ;  /* 0x800000080b117210 */ /* 0x000fe20007ffe0ff */
[----:B------:R-:W-:Y:S01]  /*ad40*/  STS [R11+0x200], R162 ;  /* 0x000200a20b007388 */ /* 0x000fe20000000800 */
[----:B------:R-:W-:Y:S01]  /*ad50*/  F2FP.F16.F32.PACK_AB R80, R81, R80 ;  /* 0x000000505150723e */ /* 0x000fe200000000ff */
[----:B------:R-:W-:Y:S01]  /*ad60*/  FMUL.FTZ R93, R3, R93 ;  /* 0x0000005d035d7220 */ /* 0x000fe20000410000 */
[----:B------:R-:W-:Y:S01]  /*ad70*/  F2FP.F16.F32.PACK_AB R82, R83, R82 ;  /* 0x000000525352723e */ /* 0x000fe200000000ff */
[----:B------:R-:W-:Y:S01]  /*ad80*/  FMUL.FTZ R94, R9, R94 ;  /* 0x0000005e095e7220 */ /* 0x000fe20000410000 */
[----:B------:R-:W-:Y:S01]  /*ad90*/  IADD3 R19, PT, PT, R15, -R8, RZ ;  /* 0x800000080f137210 */ /* 0x000fe20007ffe0ff */
[----:B------:R-:W-:Y:S01]  /*ada0*/  FMUL.FTZ R95, R9, R95 ;  /* 0x0000005f095f7220 */ /* 0x000fe20000410000 */
[----:B------:R-:W-:Y:S01]  /*adb0*/  F2FP.F16.F32.PACK_AB R72, R73, R72 ;  /* 0x000000484948723e */ /* 0x000fe200000000ff */
[----:B------:R-:W-:Y:S01]  /*adc0*/  STS [R15+0x10], R148 ;  /* 0x000010940f007388 */ /* 0x000fe20000000800 */
[----:B------:R-:W-:Y:S01]  /*add0*/  F2FP.F16.F32.PACK_AB R74, R75, R74 ;  /* 0x0000004a4b4a723e */ /* 0x000fe200000000ff */
        /* <DEDUP_REMOVED lines=8> */
[C---:B------:R-:W-:Y:S01]  /*ae60*/  FMUL.FTZ R106, R9.reuse, R106 ;  /* 0x0000006a096a7220 */ /* 0x040fe20000410000 */
[----:B------:R-:W-:Y:S01]  /*ae70*/  FMUL.FTZ R107, R9, R107 ;  /* 0x0000006b096b7220 */ /* 0x000fe20000410000 */
[----:B------:R-:W-:Y:S01]  /*ae80*/  STS [R11+0x1200], R158 ;  /* 0x0012009e0b007388 */ /* 0x000fe20000000800 */
[----:B------:R-:W-:Y:S01]  /*ae90*/  F2FP.F16.F32.PACK_AB R96, R97, R96 ;  /* 0x000000606160723e */ /* 0x000fe200000000ff */
[----:B------:R-:W-:Y:S01]  /*aea0*/  FMUL.FTZ R108, R3, R108 ;  /* 0x0000006c036c7220 */ /* 0x000fe20000410000 */
[----:B------:R-:W-:Y:S01]  /*aeb0*/  F2FP.F16.F32.PACK_AB R98, R99, R98 ;  /* 0x000000626362723e */ /* 0x000fe200000000ff */
[----:B------:R-:W-:Y:S01]  /*aec0*/  STS [R15+0x1010], R152 ;  /* 0x001010980f007388 */ /* 0x000fe20000000800 */
[----:B------:R-:W-:Y:S01]  /*aed0*/  FMUL.FTZ R109, R3, R109 ;  /* 0x0000006d036d7220 */ /* 0x000fe20000410000 */
[C---:B------:R-:W-:Y:S01]  /*aee0*/  FMUL.FTZ R110, R9.reuse, R110 ;  /* 0x0000006e096e7220 */ /* 0x040fe20000410000 */
[----:B------:R-:W-:Y:S01]  /*aef0*/  FMUL.FTZ R111, R9, R111 ;  /* 0x0000006f096f7220 */ /* 0x000fe20000410000 */
        /* <DEDUP_REMOVED lines=13> */
[----:B------:R-:W-:Y:S01]  /*afd0*/  FMUL.FTZ R119, R9, R119 ;  /* 0x0000007709777220 */ /* 0x000fe20000410000 */
[----:B------:R-:W-:Y:S01]  /*afe0*/  F2FP.F16.F32.PACK_AB R144, R145, R144 ;  /* 0x000000909190723e */ /* 0x000fe200000000ff */
[----:B------:R-:W-:Y:S01]  /*aff0*/  FMUL.FTZ R140, R3, R140 ;  /* 0x0000008c038c7220 */ /* 0x000fe20000410000 */
[----:B------:R-:W-:Y:S01]  /*b000*/  STS [R19+0x230], R82 ;  /* 0x0002305213007388 */ /* 0x000fe20000000800 */
[----:B------:R-:W-:Y:S01]  /*b010*/  F2FP.F16.F32.PACK_AB R146, R147, R146 ;  /* 0x000000929392723e */ /* 0x000fe200000000ff */
[----:B------:R-:W-:Y:S01]  /*b020*/  FMUL.FTZ R141, R3, R141 ;  /* 0x0000008d038d7220 */ /* 0x000fe20000410000 */
[C---:B------:R-:W-:Y:S01]  /*b030*/  FMUL.FTZ R142, R9.reuse, R142 ;  /* 0x0000008e098e7220 */ /* 0x040fe20000410000 */
[----:B------:R-:W-:Y:S01]  /*b040*/  STS [R17+0x1020], R72 ;  /* 0x0010204811007388 */ /* 0x000fe20000000800 */
[----:B------:R-:W-:Y:S01]  /*b050*/  FMUL.FTZ R143, R9, R143 ;  /* 0x0000008f098f7220 */ /* 0x000fe20000410000 */
[----:B------:R-:W-:Y:S01]  /*b060*/  F2FP.F16.F32.PACK_AB R104, R105, R104 ;  /* 0x000000686968723e */ /* 0x000fe200000000ff */
        /* <DEDUP_REMOVED lines=19> */
[----:B------:R1:W4:Y:S01]  /*b1a0*/  @P5 MUFU.LG2 R8, R7 ;  /* 0x0000000700085308 */ /* 0x0003220000000c00 */
[----:B------:R-:W-:Y:S01]  /*b1b0*/  F2FP.F16.F32.PACK_AB R118, R119, R118 ;  /* 0x000000767776723e */ /* 0x000fe200000000ff */
[----:B------:R-:W-:Y:S01]  /*b1c0*/  STS [R15+0x2010], R96 ;  /* 0x002010600f007388 */ /* 0x000fe20000000800 */
[----:B------:R-:W-:Y:S01]  /*b1d0*/  F2FP.F16.F32.PACK_AB R140, R141, R140 ;  /* 0x0000008c8d8c723e */ /* 0x000fe200000000ff */
[----:B------:R-:W2:Y:S01]  /*b1e0*/  @P5 LDC R31, c[0x0][0x458] ;  /* 0x00011600ff1f5b82 */ /* 0x000ea20000000800 */
        /* <DEDUP_REMOVED lines=11> */
[----:B------:R-:W2:Y:S01]  /*b2a0*/  @P4 MUFU.LG2 R5, R5 ;  /* 0x0000000500054308 */ /* 0x000ea20000000c00 */
[----:B------:R-:W-:Y:S01]  /*b2b0*/  F2FP.F16.F32.PACK_AB R138, R139, R138 ;  /* 0x0000008a8b8a723e */ /* 0x000fe200000000ff */
[----:B------:R-:W-:Y:S01]  /*b2c0*/  STS [R15+0x3010], R92 ;  /* 0x0030105c0f007388 */ /* 0x000fe20000000800 */
[----:B------:R-:W-:Y:S01]  /*b2d0*/  F2FP.F16.F32.PACK_AB R9, R9, R130 ;  /* 0x000000820909723e */ /* 0x000fe200000000ff */
[----:B-1----:R-:W1:Y:S01]  /*b2e0*/  @P1 LDC R7, c[0x0][0x430] ;  /* 0x00010c00ff071b82 */ /* 0x002e620000000800 */
[----:B------:R-:W-:Y:S01]  /*b2f0*/  F2FP.F16.F32.PACK_AB R3, R3, R128 ;  /* 0x000000800303723e */ /* 0x000fe200000000ff */
[----:B------:R-:W-:Y:S01]  /*b300*/  STS [R15+0x3210], R94 ;  /* 0x0032105e0f007388 */ /* 0x000fe20000000800 */
[----:B---3--:R-:W-:-:S03]  /*b310*/  @P1 IMAD R12, R21, R20, RZ ;  /* 0x00000014150c1224 */ /* 0x008fc600078e02ff */
[----:B------:R-:W-:Y:S04]  /*b320*/  STS [R17+0x2020], R100 ;  /* 0x0020206411007388 */ /* 0x000fe80000000800 */
        /* <DEDUP_REMOVED lines=12> */
[----:B------:R3:W-:Y:S04]  /*b3f0*/  STS [R11+0x5200], R118 ;  /* 0x005200760b007388 */ /* 0x0007e80000000800 */
[----:B------:R-:W-:Y:S04]  /*b400*/  STS [R15+0x5010], R140 ;  /* 0x0050108c0f007388 */ /* 0x000fe80000000800 */
[----:B------:R5:W-:Y:S04]  /*b410*/  STS [R15+0x5210], R142 ;  /* 0x0052108e0f007388 */ /* 0x000be80000000800 */
[----:B------:R-:W-:Y:S04]  /*b420*/  STS [R17+0x4020], R124 ;  /* 0x0040207c11007388 */ /* 0x000fe80000000800 */
[----:B------:R-:W-:Y:S04]  /*b430*/  STS [R17+0x4220], R126 ;  /* 0x0042207e11007388 */ /* 0x000fe80000000800 */
[----:B------:R-:W-:Y:S04]  /*b440*/  STS [R19+0x4030], R132 ;  /* 0x0040308413007388 */ /* 0x000fe80000000800 */
[----:B------:R-:W-:Y:S01]  /*b450*/  STS [R19+0x4230], R134 ;  /* 0x0042308613007388 */ /* 0x000fe20000000800 */
[----:B---3--:R-:W3:Y:S03]  /*b460*/  LDC.64 R10, c[0x0][0x400] ;  /* 0x00010000ff0a7b82 */ /* 0x008ee60000000a00 */
[----:B------:R-:W-:Y:S04]  /*b470*/  STS [R17+0x5020], R136 ;  /* 0x0050208811007388 */ /* 0x000fe80000000800 */
[----:B------:R-:W-:Y:S01]  /*b480*/  STS [R17+0x5220], R138 ;  /* 0x0052208a11007388 */ /* 0x000fe20000000800 */
[----:B-----5:R-:W1:Y:S03]  /*b490*/  LDC R15, c[0x0][0x434] ;  /* 0x00010d00ff0f7b82 */ /* 0x020e660000000800 */
[----:B------:R-:W-:Y:S04]  /*b4a0*/  STS [R19+0x5230], R9 ;  /* 0x0052300913007388 */ /* 0x000fe80000000800 */
[----:B------:R5:W-:Y:S02]  /*b4b0*/  STS [R19+0x5030], R3 ;  /* 0x0050300313007388 */ /* 0x000be40000000800 */
[----:B-----5:R-:W-:-:S04]  /*b4c0*/  LOP3.LUT R3, R23, 0x18, R0, 0x78, !PT ;  /* 0x0000001817037812 */ /* 0x020fc800078e7800 */
[----:B------:R-:W-:Y:S02]  /*b4d0*/  LOP3.LUT R6, R3, 0x1f20, R4, 0xf8, !PT ;  /* 0x00001f2003067812 */ /* 0x000fe400078ef804 */
[----:B------:R-:W-:Y:S01]  /*b4e0*/  @P1 MOV R3, 0x1 ;  /* 0x0000000100031802 */ /* 0x000fe20000000f00 */
[----:B--2-4-:R-:W-:Y:S06]  /*b4f0*/  @P1 BRA `(.L_x_15) ;  /* 0x0000000000281947 */ /* 0x014fec0003800000 */
[----:B------:R-:W-:Y:S01]  /*b500*/  ISETP.NE.AND P0, PT, RZ, UR4, PT ;  /* 0x00000004ff007c0c */ /* 0x000fe2000bf05270 */
[----:B------:R-:W2:-:S12]  /*b510*/  LDC R14, c[0x0][0x3e0] ;  /* 0x0000f800ff0e7b82 */ /* 0x000e980000000800 */
[----:B------:R-:W4:Y:S01]  /*b520*/  @P0 LDC R12, c[0x0][0x454] ;  /* 0x00011500ff0c0b82 */ /* 0x000f220000000800 */
[----:B-1----:R-:W-:Y:S02]  /*b530*/  @P0 MOV R7, 0x1 ;  /* 0x0000000100070802 */ /* 0x002fe40000000f00 */
[----:B------:R-:W-:-:S05]  /*b540*/  @!P0 MOV R7, 0x1 ;  /* 0x0000000100078802 */ /* 0x000fca0000000f00 */
[----:B------:R-:W2:Y:S08]  /*b550*/  @P0 LDC R3, c[0x0][0x454] ;  /* 0x00011500ff030b82 */ /* 0x000eb00000000800 */
[----:B------:R-:W1:Y:S08]  /*b560*/  @!P0 LDC R9, c[0x0][0x434] ;  /* 0x00010d00ff098b82 */ /* 0x000e700000000800 */
[----:B------:R-:W3:Y:S01]  /*b570*/  @!P0 LDC R12, c[0x0][0x434] ;  /* 0x00010d00ff0c8b82 */ /* 0x000ee20000000800 */
[----:B--2---:R-:W-:-:S02]  /*b580*/  @P0 IMAD R3, R3, R14, RZ ;  /* 0x0000000e03030224 */ /* 0x004fc400078e02ff */
[----:B-1--4-:R-:W-:-:S07]  /*b590*/  @!P0 IMAD R3, R9, R14, RZ ;  /* 0x0000000e09038224 */ /* 0x012fce00078e02ff */
.L_x_15:
[----:B------:R-:W-:Y:S01]  /*b5a0*/  BAR.SYNC.DEFER_BLOCKING 0x0 ;  /* 0x0000000000007b1d */ /* 0x000fe20000010000 */
[----:B------:R-:W-:Y:S01]  /*b5b0*/  LEA R6, R6, UR5, 0x1 ;  /* 0x0000000506067c11 */ /* 0x000fe2000f8e08ff */
[----:B------:R-:W-:Y:S01]  /*b5c0*/  @P5 FMUL.FTZ R33, R8, 0.69314718246459960938 ;  /* 0x3f31721808215820 */ /* 0x000fe20000410000 */
[----:B------:R-:W-:Y:S01]  /*b5d0*/  ISETP.NE.AND P1, PT, RZ, UR4, !P1 ;  /* 0x00000004ff007c0c */ /* 0x000fe2000cf25270 */
[----:B---3--:R-:W-:Y:S01]  /*b5e0*/  IMAD R12, R12, UR6, RZ ;  /* 0x000000060c0c7c24 */ /* 0x008fe2000f8e02ff */
[----:B------:R-:W-:-:S03]  /*b5f0*/  MOV R29, RZ ;  /* 0x000000ff001d7202 */ /* 0x000fc60000000f00 */
[----:B------:R-:W2:Y:S01]  /*b600*/  @P3 LDC R9, c[0x0][0x458] ;  /* 0x00011600ff093b82 */ /* 0x000ea20000000800 */
[----:B------:R-:W3:Y:S01]  /*b610*/  @P3 MUFU.LG2 R13, R13 ;  /* 0x0000000d000d3308 */ /* 0x000ee20000000c00 */
[----:B------:R-:W-:Y:S01]  /*b620*/  @P4 FMUL.FTZ R32, R5, 0.69314718246459960938 ;  /* 0x3f31721805204820 */ /* 0x000fe20000410000 */
[----:B------:R-:W-:Y:S01]  /*b630*/  LOP3.LUT R42, R4, 0x18, RZ, 0xc0, !PT ;  /* 0x00000018042a7812 */ /* 0x000fe200078ec0ff */
[----:B------:R-:W-:Y:S01]  /*b640*/  IMAD.WIDE.U32 R56, R56, 0x80, R28 ;  /* 0x0000008038387825 */ /* 0x000fe200078e001c */
[----:B------:R-:W-:-:S03]  /*b650*/  MOV R29, 0x7f800000 ;  /* 0x7f800000001d7802 */ /* 0x000fc60000000f00 */
[----:B------:R-:W-:Y:S01]  /*b660*/  @P5 FFMA.FTZ R29, R168, R31, R33 ;  /* 0x0000001fa81d5223 */ /* 0x000fe20000010021 */
[----:B------:R-:W-:Y:S01]  /*b670*/  LOP3.LUT P5, RZ, R0, 0x3, RZ, 0xc0, !PT ;  /* 0x0000000300ff7812 */ /* 0x000fe200078ac0ff */
[----:B------:R-:W4:Y:S01]  /*b680*/  @P2 LDC R8, c[0x0][0x458] ;  /* 0x00011600ff082b82 */ /* 0x000f220000000800 */
[----:B------:R5:W5:Y:S01]  /*b690*/  @P2 MUFU.LG2 R14, R2 ;  /* 0x00000002000e2308 */ /* 0x000b620000000c00 */
[----:B------:R-:W-:Y:S01]  /*b6a0*/  @!P1 IMAD R12, R3, UR7, R12 ;  /* 0x00000007030c9c24 */ /* 0x000fe2000f8e020c */
[----:B------:R-:W-:Y:S01]  /*b6b0*/  MOV R28, 0x7f800000 ;  /* 0x7f800000001c7802 */ /* 0x000fe20000000f00 */
[----:B-1----:R-:W-:Y:S02]  /*b6c0*/  IMAD R33, R15, UR7, RZ ;  /* 0x000000070f217c24 */ /* 0x002fe4000f8e02ff */
[----:B------:R-:W-:Y:S01]  /*b6d0*/  @P4 FFMA.FTZ R28, R167, R30, R32 ;  /* 0x0000001ea71c4223 */ /* 0x000fe20000010020 */
[----:B------:R-:W-:Y:S01]  /*b6e0*/  MOV R43, RZ ;  /* 0x000000ff002b7202 */ /* 0x000fe20000000f00 */
[----:B------:R-:W-:Y:S01]  /*b6f0*/  IMAD R35, R222, R7, RZ ;  /* 0x00000007de237224 */ /* 0x000fe200078e02ff */
[----:B------:R-:W1:Y:S01]  /*b700*/  LDC.64 R4, c[0x0][0x410] ;  /* 0x00010400ff047b82 */ /* 0x000e620000000a00 */
[----:B------:R-:W-:Y:S01]  /*b710*/  SEL R30, R33, RZ, P1 ;  /* 0x000000ff211e7207 */ /* 0x000fe20000800000 */
[----:B------:R1:W1:Y:S01]  /*b720*/  LDS.128 R24, [R6] ;  /* 0x0000000006187984 */ /* 0x0002620000000c00 */
[----:B------:R-:W-:Y:S01]  /*b730*/  SHF.R.S32.HI R33, RZ, 0x1f, R33 ;  /* 0x0000001fff217819 */ /* 0x000fe20000011421 */
[----:B------:R-:W-:Y:S01]  /*b740*/  IMAD.WIDE.U32 R42, R10, UR7, R42 ;  /* 0x000000070a2a7c25 */ /* 0x000fe2000f8e002a */
[--C-:B------:R-:W-:Y:S01]  /*b750*/  IADD3 R30, P4, P0, R35, R30, R12.reuse ;  /* 0x0000001e231e7210 */ /* 0x100fe2000789e00c */
[----:B------:R1:W1:Y:S02]  /*b760*/  LDS.128 R20, [R6+0x2000] ;  /* 0x0020000006147984 */ /* 0x0002640000000c00 */
[----:B---3--:R-:W-:Y:S01]  /*b770*/  @P3 FMUL.FTZ R13, R13, 0.69314718246459960938 ;  /* 0x3f3172180d0d3820 */ /* 0x008fe20000410000 */
[----:B------:R-:W-:Y:S01]  /*b780*/  SHF.R.S32.HI R10, RZ, 0x1f, R35 ;  /* 0x0000001fff0a7819 */ /* 0x000fe20000011423 */
[----:B------:R-:W-:Y:S01]  /*b790*/  BSSY.RECONVERGENT B0, `(.L_x_16) ;  /* 0x0000035000007945 */ /* 0x000fe20003800200 */
[----:B------:R3:W1:Y:S01]  /*b7a0*/  LDS.128 R16, [R6+0x4000] ;  /* 0x0040000006107984 */ /* 0x0006620000000c00 */
[----:B-----5:R-:W1:Y:S01]  /*b7b0*/  LDC.64 R2, c[0x0][0x408] ;  /* 0x00010200ff027b82 */ /* 0x020e620000000a00 */
[----:B------:R-:W-:Y:S01]  /*b7c0*/  @P2 FMUL.FTZ R14, R14, 0.69314718246459960938 ;  /* 0x3f3172180e0e2820 */ /* 0x000fe20000410000 */
[----:B------:R-:W-:Y:S01]  /*b7d0*/  SEL R33, R33, RZ, P1 ;  /* 0x000000ff21217207 */ /* 0x000fe20000800000 */
[----:B------:R-:W-:Y:S01]  /*b7e0*/  IMAD R35, R11, UR7, R43 ;  /* 0x000000070b237c24 */ /* 0x000fe2000f8e022b */
[----:B------:R-:W-:-:S02]  /*b7f0*/  SHF.R.S32.HI R12, RZ, 0x1f, R12 ;  /* 0x0000001fff0c7819 */ /* 0x000fc4000001140c */
[----:B------:R-:W-:Y:S01]  /*b800*/  MOV R32, 0x7f800000 ;  /* 0x7f80000000207802 */ /* 0x000fe20000000f00 */
[----:B--2---:R-:W-:Y:S01]  /*b810*/  @P3 FFMA.FTZ R32, R166, R9, R13 ;  /* 0x00000009a6203223 */ /* 0x004fe2000001000d */
[----:B------:R-:W-:Y:S01]  /*b820*/  MOV R31, 0x7f800000 ;  /* 0x7f800000001f7802 */ /* 0x000fe20000000f00 */
[----:B----4-:R-:W-:Y:S01]  /*b830*/  @P2 FFMA.FTZ R31, R165, R8, R14 ;  /* 0x00000008a51f2223 */ /* 0x010fe2000001000e */
[----:B------:R-:W-:Y:S01]  /*b840*/  IADD3.X R33, PT, PT, R10, R33, R12, P4, P0 ;  /* 0x000000210a217210 */ /* 0x000fe200027e040c */
[----:B---3--:R-:W-:Y:S06]  /*b850*/  @P5 BRA `(.L_x_17) ;  /* 0x0000000000a05947 */ /* 0x008fec0003800000 */
[----:B------:R-:W-:Y:S01]  /*b860*/  SHF.R.U32.HI R8, RZ, 0x1, R0 ;  /* 0x00000001ff087819 */ /* 0x000fe20000011600 */
[----:B------:R-:W-:Y:S01]  /*b870*/  IMAD.IADD R15, R15, 0x1, -R222 ;  /* 0x000000010f0f7824 */ /* 0x000fe200078e0ade */
[----:B------:R-:W-:Y:S02]  /*b880*/  SHF.R.U32.HI R0, RZ, 0x2, R0 ;  /* 0x00000002ff007819 */ /* 0x000fe40000011600 */
[----:B------:R-:W-:-:S04]  /*b890*/  LOP3.LUT R9, R8, 0x30, RZ, 0xc0, !PT ;  /* 0x0000003008097812 */ /* 0x000fc800078ec0ff */
[----:B------:R-:W-:-:S04]  /*b8a0*/  LOP3.LUT R0, R9, 0x7, R0, 0xf8, !PT ;  /* 0x0000000709007812 */ /* 0x000fc800078ef800 */
[C---:B------:R-:W-:Y:S01]  /*b8b0*/  LOP3.LUT R36, R0.reuse, 0x40, RZ, 0xfc, !PT ;  /* 0x0000004000247812 */ /* 0x040fe200078efcff */
[C---:B------:R-:W-:Y:S01]  /*b8c0*/  VIADD R38, R0.reuse, 0x8 ;  /* 0x0000000800267836 */ /* 0x040fe20000000000 */
[CC--:B------:R-:W-:Y:S01]  /*b8d0*/  ISETP.GE.AND P6, PT, R0.reuse, R15.reuse, PT ;  /* 0x0000000f0000720c */ /* 0x0c0fe20003fc6270 */
[----:B------:R-:W-:Y:S01]  /*b8e0*/  VIADD R40, R0, 0x48 ;  /* 0x0000004800287836 */ /* 0x000fe20000000000 */
[-C--:B------:R-:W-:Y:S02]  /*b8f0*/  ISETP.GE.AND P4, PT, R36, R15.reuse, PT ;  /* 0x0000000f2400720c */ /* 0x080fe40003f86270 */
[-C--:B------:R-:W-:Y:S02]  /*b900*/  ISETP.GE.AND P5, PT, R38, R15.reuse, PT ;  /* 0x0000000f2600720c */ /* 0x080fe40003fa6270 */
[----:B------:R-:W-:-:S07]  /*b910*/  ISETP.GE.AND P3, PT, R40, R15, PT ;  /* 0x0000000f2800720c */ /* 0x000fce0003f66270 */
[----:B------:R-:W2:Y:S01]  /*b920*/  @!P6 LDC.64 R14, c[0x0][0x420] ;  /* 0x00010800ff0eeb82 */ /* 0x000ea20000000a00 */
[-C--:B------:R-:W-:Y:S02]  /*b930*/  @!P6 IMAD R39, R0, R7.reuse, RZ ;  /* 0x000000070027e224 */ /* 0x080fe400078e02ff */
[-C--:B------:R-:W-:Y:S02]  /*b940*/  @!P4 IMAD R36, R36, R7.reuse, RZ ;  /* 0x000000072424c224 */ /* 0x080fe400078e02ff */
[-C--:B------:R-:W-:Y:S01]  /*b950*/  @!P5 IMAD R37, R38, R7.reuse, RZ ;  /* 0x000000072625d224 */ /* 0x080fe200078e02ff */
[C---:B------:R-:W-:Y:S01]  /*b960*/  @!P6 IADD3 R0, P0, PT, R39.reuse, R30, RZ ;  /* 0x0000001e2700e210 */ /* 0x040fe20007f1e0ff */
[----:B------:R-:W-:Y:S01]  /*b970*/  @!P3 IMAD R40, R40, R7, RZ ;  /* 0x000000072828b224 */ /* 0x000fe200078e02ff */
[----:B------:R-:W3:Y:S02]  /*b980*/  @!P5 LDC.64 R12, c[0x0][0x420] ;  /* 0x00010800ff0cdb82 */ /* 0x000ee40000000a00 */
[----:B------:R-:W-:-:S02]  /*b990*/  @!P6 LEA.HI.X.SX32 R7, R39, R33, 0x1, P0 ;  /* 0x000000212707e211 */ /* 0x000fc400000f0eff */
[CC--:B------:R-:W-:Y:S02]  /*b9a0*/  @!P4 IADD3 R39, P1, PT, R36.reuse, R30.reuse, RZ ;  /* 0x0000001e2427c210 */ /* 0x0c0fe40007f3e0ff */
[CC--:B------:R-:W-:Y:S02]  /*b9b0*/  @!P5 IADD3 R38, P2, PT, R37.reuse, R30.reuse, RZ ;  /* 0x0000001e2526d210 */ /* 0x0c0fe40007f5e0ff */
[----:B------:R-:W4:Y:S01]  /*b9c0*/  @!P4 LDC.64 R10, c[0x0][0x420] ;  /* 0x00010800ff0acb82 */ /* 0x000f220000000a00 */
[-C--:B------:R-:W-:Y:S02]  /*b9d0*/  @!P4 LEA.HI.X.SX32 R36, R36, R33.reuse, 0x1, P1 ;  /* 0x000000212424c211 */ /* 0x080fe400008f0eff */
[----:B------:R-:W-:Y:S02]  /*b9e0*/  @!P5 LEA.HI.X.SX32 R37, R37, R33, 0x1, P2 ;  /* 0x000000212525d211 */ /* 0x000fe400010f0eff */
[----:B------:R-:W-:-:S03]  /*b9f0*/  @!P3 IADD3 R30, P0, PT, R40, R30, RZ ;  /* 0x0000001e281eb210 */ /* 0x000fc60007f1e0ff */
[----:B------:R-:W5:Y:S01]  /*ba00*/  @!P3 LDC.64 R8, c[0x0][0x420] ;  /* 0x00010800ff08bb82 */ /* 0x000f620000000a00 */
[----:B--2---:R-:W-:Y:S02]  /*ba10*/  @!P6 LEA R14, P2, R0, R14, 0x2 ;  /* 0x0000000e000ee211 */ /* 0x004fe400078410ff */
[----:B------:R-:W-:Y:S02]  /*ba20*/  @!P3 LEA.HI.X.SX32 R33, R40, R33, 0x1, P0 ;  /* 0x000000212821b211 */ /* 0x000fe400000f0eff */
[----:B------:R-:W-:Y:S02]  /*ba30*/  @!P6 LEA.HI.X R15, R0, R15, R7, 0x2, P2 ;  /* 0x0000000f000fe211 */ /* 0x000fe400010f1407 */
[----:B---3--:R-:W-:-:S03]  /*ba40*/  @!P5 LEA R12, P1, R38, R12, 0x2 ;  /* 0x0000000c260cd211 */ /* 0x008fc600078210ff */
[----:B------:R2:W-:Y:S01]  /*ba50*/  @!P6 STG.E desc[UR26][R14.64], R29 ;  /* 0x0000001d0e00e986 */ /* 0x0005e2000c10191a */
[----:B------:R-:W-:Y:S02]  /*ba60*/  @!P5 LEA.HI.X R13, R38, R13, R37, 0x2, P1 ;  /* 0x0000000d260dd211 */ /* 0x000fe400008f1425 */
[----:B----4-:R-:W-:-:S03]  /*ba70*/  @!P4 LEA R10, P1, R39, R10, 0x2 ;  /* 0x0000000a270ac211 */ /* 0x010fc600078210ff */
[----:B------:R2:W-:Y:S01]  /*ba80*/  @!P5 STG.E desc[UR26][R12.64], R28 ;  /* 0x0000001c0c00d986 */ /* 0x0005e2000c10191a */
[----:B------:R-:W-:Y:S02]  /*ba90*/  @!P4 LEA.HI.X R11, R39, R11, R36, 0x2, P1 ;  /* 0x0000000b270bc211 */ /* 0x000fe400008f1424 */
[----:B-----5:R-:W-:-:S03]  /*baa0*/  @!P3 LEA R8, P0, R30, R8, 0x2 ;  /* 0x000000081e08b211 */ /* 0x020fc600078010ff */
[----:B------:R2:W-:Y:S01]  /*bab0*/  @!P4 STG.E desc[UR26][R10.64], R32 ;  /* 0x000000200a00c986 */ /* 0x0005e2000c10191a */
[----:B------:R-:W-:-:S05]  /*bac0*/  @!P3 LEA.HI.X R9, R30, R9, R33, 0x2, P0 ;  /* 0x000000091e09b211 */ /* 0x000fca00000f1421 */
[----:B------:R2:W-:Y:S04]  /*bad0*/  @!P3 STG.E desc[UR26][R8.64], R31 ;  /* 0x0000001f0800b986 */ /* 0x0005e8000c10191a */
.L_x_17:
[----:B------:R-:W-:Y:S05]  /*bae0*/  BSYNC.RECONVERGENT B0 ;  /* 0x0000000000007941 */ /* 0x000fea0003800200 */
.L_x_16:
[----:B------:R-:W-:Y:S01]  /*baf0*/  IMAD.MOV.U32 R34, RZ, RZ, R42 ;  /* 0x000000ffff227224 */ /* 0x000fe200078e002a */
[----:B--2---:R-:W2:Y:S01]  /*bb00*/  LDS.128 R28, [R6+0x800] ;  /* 0x00080000061c7984 */ /* 0x004ea20000000c00 */
[----:B------:R-:W3:Y:S01]  /*bb10*/  LDCU.64 UR4, c[0x0][0x3f0] ;  /* 0x00007e00ff0477ac */ /* 0x000ee20008000a00 */
[----:B-1----:R-:W-:Y:S02]  /*bb20*/  IMAD.SHL.U32 R0, R2, 0x40, RZ ;  /* 0x0000004002007824 */ /* 0x002fe400078e00ff */
[----:B------:R-:W1:Y:S01]  /*bb30*/  LDS.128 R12, [R6+0x2800] ;  /* 0x00280000060c7984 */ /* 0x000e620000000c00 */
[----:B------:R-:W-:-:S03]  /*bb40*/  IMAD.WIDE.U32 R58, R4, UR6, R34 ;  /* 0x00000006043a7c25 */ /* 0x000fc6000f8e0022 */
[----:B------:R-:W4:Y:S01]  /*bb50*/  LDS.128 R8, [R6+0x4800] ;  /* 0x0048000006087984 */ /* 0x000f220000000c00 */
[----:B------:R-:W-:Y:S02]  /*bb60*/  IMAD R59, R5, UR6, R59 ;  /* 0x00000006053b7c24 */ /* 0x000fe4000f8e023b */
[-C--:B------:R-:W-:Y:S01]  /*bb70*/  IMAD R4, R57, R2.reuse, RZ ;  /* 0x0000000239047224 */ /* 0x080fe200078e02ff */
[----:B------:R-:W5:Y:S01]  /*bb80*/  LDS.128 R40, [R6+0x1000] ;  /* 0x0010000006287984 */ /* 0x000f620000000c00 */
[----:B------:R-:W-:-:S03]  /*bb90*/  IMAD.WIDE.U32 R58, R56, R2, R58 ;  /* 0x00000002383a7225 */ /* 0x000fc600078e003a */
[----:B------:R-:W5:Y:S01]  /*bba0*/  LDS.128 R36, [R6+0x3000] ;  /* 0x0030000006247984 */ /* 0x000f620000000c00 */
[----:B------:R-:W-:Y:S01]  /*bbb0*/  IMAD R4, R56, R3, R4 ;  /* 0x0000000338047224 */ /* 0x000fe200078e0204 */
[C---:B---3--:R-:W-:Y:S02]  /*bbc0*/  LEA R56, P0, R58.reuse, UR4, 0x1 ;  /* 0x000000043a387c11 */ /* 0x048fe4000f8008ff */
[----:B------:R-:W3:Y:S02]  /*bbd0*/  LDS.128 R32, [R6+0x5000] ;  /* 0x0050000006207984 */ /* 0x000ee40000000c00 */
[----:B------:R-:W-:Y:S02]  /*bbe0*/  IADD3 R4, PT, PT, R59, R4, RZ ;  /* 0x000000043b047210 */ /* 0x000fe40007ffe0ff */
[----:B------:R-:W3:Y:S02]  /*bbf0*/  LDS.128 R48, [R6+0x1800] ;  /* 0x0018000006307984 */ /* 0x000ee40000000c00 */
[----:B------:R-:W-:-:S02]  /*bc00*/  LEA.HI.X R57, R58, UR5, R4, 0x1, P0 ;  /* 0x000000053a397c11 */ /* 0x000fc400080f0c04 */
[----:B------:R-:W3:Y:S01]  /*bc10*/  LDS.128 R44, [R6+0x3800] ;  /* 0x00380000062c7984 */ /* 0x000ee20000000c00 */
[C---:B------:R-:W-:Y:S02]  /*bc20*/  LEA R58, P0, R2.reuse, R56, 0x7 ;  /* 0x00000038023a7211 */ /* 0x040fe400078038ff */
[C-C-:B------:R-:W-:Y:S01]  /*bc30*/  SHF.L.U64.HI R4, R2.reuse, 0x6, R3.reuse ;  /* 0x0000000602047819 */ /* 0x140fe20000010203 */
[----:B------:R2:W3:Y:S01]  /*bc40*/  LDS.128 R52, [R6+0x5800] ;  /* 0x0058000006347984 */ /* 0x0004e20000000c00 */
[----:B------:R-:W-:Y:S02]  /*bc50*/  LEA.HI.X R59, R2, R57, R3, 0x7, P0 ;  /* 0x00000039023b7211 */ /* 0x000fe400000f3c03 */
[----:B------:R-:W-:Y:S01]  /*bc60*/  IADD3 R2, P0, PT, R0, R58, RZ ;  /* 0x0000003a00027210 */ /* 0x000fe20007f1e0ff */
[----:B------:R-:W-:Y:S04]  /*bc70*/  STG.E.128 desc[UR26][R56.64], R24 ;  /* 0x0000001838007986 */ /* 0x000fe8000c101d1a */
[----:B------:R-:W-:Y:S01]  /*bc80*/  IMAD.X R3, R4, 0x1, R59, P0 ;  /* 0x0000000104037824 */ /* 0x000fe200000e063b */
[----:B------:R-:W-:Y:S04]  /*bc90*/  STG.E.128 desc[UR26][R56.64+0x40], R20 ;  /* 0x0000401438007986 */ /* 0x000fe8000c101d1a */
[----:B------:R-:W-:Y:S01]  /*bca0*/  STG.E.128 desc[UR26][R56.64+0x80], R16 ;  /* 0x0000801038007986 */ /* 0x000fe2000c101d1a */
[----:B--2---:R-:W-:-:S04]  /*bcb0*/  IADD3 R6, P1, PT, R56, R0, RZ ;  /* 0x0000000038067210 */ /* 0x004fc80007f3e0ff */
[----:B------:R-:W-:-:S05]  /*bcc0*/  IADD3.X R7, PT, PT, R57, R4, RZ, P1, !PT ;  /* 0x0000000439077210 */ /* 0x000fca0000ffe4ff */
[----:B------:R-:W-:Y:S04]  /*bcd0*/  STG.E.128 desc[UR26][R6.64], R28 ;  /* 0x0000001c06007986 */ /* 0x000fe8000c101d1a */
[----:B-1----:R-:W-:Y:S04]  /*bce0*/  STG.E.128 desc[UR26][R6.64+0x40], R12 ;  /* 0x0000400c06007986 */ /* 0x002fe8000c101d1a */
[----:B----4-:R-:W-:Y:S04]  /*bcf0*/  STG.E.128 desc[UR26][R6.64+0x80], R8 ;  /* 0x0000800806007986 */ /* 0x010fe8000c101d1a */
[----:B-----5:R-:W-:Y:S04]  /*bd00*/  STG.E.128 desc[UR26][R58.64], R40 ;  /* 0x000000283a007986 */ /* 0x020fe8000c101d1a */
[----:B------:R-:W-:Y:S04]  /*bd10*/  STG.E.128 desc[UR26][R58.64+0x40], R36 ;  /* 0x000040243a007986 */ /* 0x000fe8000c101d1a */
[----:B---3--:R-:W-:Y:S04]  /*bd20*/  STG.E.128 desc[UR26][R58.64+0x80], R32 ;  /* 0x000080203a007986 */ /* 0x008fe8000c101d1a */
[----:B------:R-:W-:Y:S04]  /*bd30*/  STG.E.128 desc[UR26][R2.64], R48 ;  /* 0x0000003002007986 */ /* 0x000fe8000c101d1a */
[----:B------:R-:W-:Y:S04]  /*bd40*/  STG.E.128 desc[UR26][R2.64+0x40], R44 ;  /* 0x0000402c02007986 */ /* 0x000fe8000c101d1a */
[----:B------:R-:W-:Y:S01]  /*bd50*/  STG.E.128 desc[UR26][R2.64+0x80], R52 ;  /* 0x0000803402007986 */ /* 0x000fe2000c101d1a */
[----:B------:R-:W-:Y:S05]  /*bd60*/  EXIT ;  /* 0x000000000000794d */ /* 0x000fea0003800000 */
.L_x_18:
[----:B------:R-:W-:-:S00]  /*bd70*/  BRA `(.L_x_18) ;  /* 0xfffffffc00fc7947 */ /* 0x000fc0000383ffff */
[----:B------:R-:W-:-:S00]  /*bd80*/  NOP ;  /* 0x0000000000007918 */ /* 0x000fc00000000000 */
[----:B------:R-:W-:-:S00]  /*bd90*/  NOP ;  /* 0x0000000000007918 */ /* 0x000fc00000000000 */
[----:B------:R-:W-:-:S00]  /*bda0*/  NOP ;  /* 0x0000000000007918 */ /* 0x000fc00000000000 */
[----:B------:R-:W-:-:S00]  /*bdb0*/  NOP ;  /* 0x0000000000007918 */ /* 0x000fc00000000000 */
[----:B------:R-:W-:-:S00]  /*bdc0*/  NOP ;  /* 0x0000000000007918 */ /* 0x000fc00000000000 */
[----:B------:R-:W-:-:S00]  /*bdd0*/  NOP ;  /* 0x0000000000007918 */ /* 0x000fc00000000000 */
[----:B------:R-:W-:-:S00]  /*bde0*/  NOP ;  /* 0x0000000000007918 */ /* 0x000fc00000000000 */
[----:B------:R-:W-:-:S00]  /*bdf0*/  NOP ;  /* 0x0000000000007918 */ /* 0x000fc00000000000 */
.L_x_1259:


//--------------------- .text._ZN5flash16flash_fwd_kernelI23Flash_fwd_kernel_traitsILi96ELi128ELi64ELi4ELb0ELb0EN7cutlass6half_tE19Flash_kernel_traitsILi96ELi128ELi64ELi4ES3_EELb0ELb1ELb0ELb0ELb0ELb1ELb0ELb0EEEvNS_16Flash_fwd_paramsE --------------------------
	.section	.text._ZN5flash16flash_fwd_kernelI23Flash_fwd_kernel_traitsILi96ELi128ELi64ELi4ELb0ELb0EN7cutlass6half_tE19Flash_kernel_traitsILi96ELi128ELi64ELi4ES3_EELb0ELb1ELb0ELb0ELb0ELb1ELb0ELb0EEEvNS_16Flash_fwd_paramsE,"ax",@progbits
	.align	128
        .global         _ZN5flash16flash_fwd_kernelI23Flash_fwd_kernel_traitsILi96ELi128ELi64ELi4ELb0ELb0EN7cutlass6half_tE19Flash_kernel_traitsILi96ELi128ELi64ELi4ES3_EELb0ELb1ELb0ELb0ELb0ELb1ELb0ELb0EEEvNS_16Flash_fwd_paramsE
        .type           _ZN5flash16flash_fwd_kernelI23Flash_fwd_kernel_traitsILi96ELi128ELi64ELi4ELb0ELb0EN7cutlass6half_tE19Flash_kernel_traitsILi96ELi128ELi64ELi4ES3_EELb0ELb1ELb0ELb0ELb0ELb1ELb0ELb0EEEvNS_16Flash_fwd_paramsE,@function
        .size           _ZN5flash16flash_fwd_kernelI23Flash_fwd_kernel_traitsILi96ELi128ELi64ELi4ELb0ELb0EN7cutlass6half_tE19Flash_kernel_traitsILi96ELi128ELi64ELi4ES3_EELb0ELb1ELb0ELb0ELb0ELb1ELb0ELb0EEEvNS_16Flash_fwd_paramsE,(.L_x_1260 - _ZN5flash16flash_fwd_kernelI23Flash_fwd_kernel_traitsILi96ELi128ELi64ELi4ELb0ELb0EN7cutlass6half_tE19Flash_kernel_traitsILi96ELi128ELi64ELi4ES3_EELb0ELb1ELb0ELb0ELb0ELb1ELb0ELb0EEEvNS_16Flash_fwd_paramsE)
        .other          _ZN5flash16flash_fwd_kernelI23Flash_fwd_kernel_traitsILi96ELi128ELi64ELi4ELb0ELb0EN7cutlass6half_tE19Flash_kernel_traitsILi96ELi128ELi64ELi4ES3_EELb0ELb1ELb0ELb0ELb0ELb1ELb0ELb0EEEvNS_16Flash_fwd_paramsE,@"STO_CUDA_ENTRY STV_DEFAULT"
_ZN5flash16flash_fwd_kernelI23Flash_fwd_kernel_traitsILi96ELi128ELi64ELi4ELb0ELb0EN7cutlass6half_tE19Flash_kernel_traitsILi96ELi128ELi64ELi4ES3_EELb0ELb1ELb0ELb0ELb0ELb1ELb0ELb0EEEvNS_16Flash_fwd_paramsE:
.text._ZN5flash16flash_fwd_kernelI23Flash_fwd_kernel_traitsILi96ELi128ELi64ELi4ELb0ELb0EN7cutlass6half_tE19Flash_kernel_traitsILi96ELi128ELi64ELi4ES3_EELb0ELb1ELb0ELb0ELb0ELb1ELb0ELb0EEEvNS_16Flash_fwd_paramsE:
[----:B------:R-:W-:Y:S08]  /*0000*/  LDC R1, c[0x0][0x37c] ;  /* 0x0000df00ff017b82 */ /* 0x000ff00000000800 */
[----:B------:R-:W1:Y:S01]  /*0010*/  LDC.64 R2, c[0x0][0x460] ;  /* 0x00011800ff027b82 */ /* 0x000e620000000a00 */
[----:B------:R-:W2:Y:S01]  /*0020*/  S2R R225, SR_CTAID.Y ;  /* 0x0000000000e17919 */ /* 0x000ea20000002600 */
[----:B------:R-:W3:Y:S01]  /*0030*/  LDCU.64 UR12, c[0x0][0x358] ;  /* 0x00006b00ff0c77ac */ /* 0x000ee20008000a00 */
[----:B------:R-:W-:Y:S01]  /*0040*/  IMAD.MOV.U32 R224, RZ, RZ, -0x1 ;  /* 0xffffffffffe07424 */ /* 0x000fe200078e00ff */
[----:B------:R-:W4:Y:S04]  /*0050*/  LDCU.64 UR4, c[0x0][0x478] ;  /* 0x00008f00ff0477ac */ /* 0x000f280008000a00 */
[----:B------:R-:W2:Y:S01]  /*0060*/  LDC.64 R4, c[0x0][0x460] ;  /* 0x00011800ff047b82 */ /* 0x000ea20000000a00 */
[----:B------:R-:W3:Y:S01]  /*0070*/  LDCU.64 UR6, c[0x0][0x470] ;  /* 0x00008e00ff0677ac */ /* 0x000ee20008000a00 */
[----:B-1----:R-:W-:-:S02]  /*0080*/  ISETP.NE.U32.AND P0, PT, R2, RZ, PT ;  /* 0x000000ff0200720c */ /* 0x002fc40003f05070 */
[----:B------:R-:W-:Y:S02]  /*0090*/  ISETP.NE.U32.AND P4, PT, R2, RZ, PT ;  /* 0x000000ff0200720c */ /* 0x000fe40003f85070 */
[C---:B------:R-:W-:Y:S02]  /*00a0*/  ISETP.NE.AND.EX P0, PT, R3.reuse, RZ, PT, P0 ;  /* 0x000000ff0300720c */ /* 0x040fe40003f05300 */
[----:B------:R-:W-:Y:S02]  /*00b0*/  ISETP.NE.AND.EX P4, PT, R3, RZ, PT, P4 ;  /* 0x000000ff0300720c */ /* 0x000fe40003f85340 */
[----:B----4-:R-:W-:Y:S01]  /*00c0*/  ISETP.NE.U32.AND P2, PT, RZ, UR4, PT ;  /* 0x00000004ff007c0c */ /* 0x010fe2000bf45070 */
[C---:B--2---:R-:W-:Y:S01]  /*00d0*/  IMAD.WIDE.U32 R16, R225.reuse, 0x4, R4 ;  /* 0x00000004e1107825 */ /* 0x044fe200078e0004 */
[----:B---3--:R-:W-:Y:S01]  /*00e0*/  ISETP.NE.U32.AND P3, PT, RZ, UR6, PT ;  /* 0x00000006ff007c0c */ /* 0x008fe2000bf65070 */
[----:B------:R-:W1:Y:S01]  /*00f0*/  LDC.64 R4, c[0x0][0x468] ;  /* 0x00011a00ff047b82 */ /* 0x000e620000000a00 */
[----:B------:R-:W-:Y:S01]  /*0100*/  ISETP.NE.AND.EX P2, PT, RZ, UR5, PT, P2 ;  /* 0x00000005ff007c0c */ /* 0x000fe2000bf45320 */
[----:B------:R-:W-:Y:S01]  /*0110*/  IMAD.SHL.U32 R11, R225, 0x4, RZ ;  /* 0x00000004e10b7824 */ /* 0x000fe200078e00ff */
[----:B------:R-:W-:-:S03]  /*0120*/  ISETP.NE.AND.EX P3, PT, RZ, UR7, PT, P3 ;  /* 0x00000007ff007c0c */ /* 0x000fc6000bf65330 */
[----:B------:R-:W2:Y:S04]  /*0130*/  @P0 LDG.E R224, desc[UR12][R16.64] ;  /* 0x0000000c10e00981 */ /* 0x000ea8000c1e1900 */
[----:B------:R-:W2:Y:S01]  /*0140*/  @P4 LDG.E R13, desc[UR12][R16.64+0x4] ;  /* 0x0000040c100d4981 */ /* 0x000ea2000c1e1900 */
[----:B------:R-:W-:Y:S01]  /*0150*/  SHF.R.U32.HI R0, RZ, 0x1e, R225 ;  /* 0x0000001eff007819 */ /* 0x000fe200000116e1 */
[----:B------:R-:W-:Y:S02]  /*0160*/  IMAD.MOV.U32 R8, RZ, RZ, RZ ;  /* 0x000000ffff087224 */ /* 0x000fe400078e00ff */
[C---:B------:R-:W-:Y:S01]  /*0170*/  @P2 IADD3 R2, P0, PT, R11.reuse, UR4, RZ ;  /* 0x000000040b022c10 */ /* 0x040fe2000ff1e0ff */
[----:B------:R-:W3:Y:S01]  /*0180*/  LDCU.U8 UR4, c[0x0][0x532] ;  /* 0x0000a640ff0477ac */ /* 0x000ee20008000000 */
[----:B------:R-:W-:-:S02]  /*0190*/  @P3 IADD3 R14, P1, PT, R11, UR6, RZ ;  /* 0x000000060b0e3c10 */ /* 0x000fc4000ff3e0ff */
[C---:B------:R-:W-:Y:S01]  /*01a0*/  @P2 IADD3.X R3, PT, PT, R0.reuse, UR5, RZ, P0, !PT ;  /* 0x0000000500032c10 */ /* 0x040fe200087fe4ff */
[----:B------:R-:W4:Y:S01]  /*01b0*/  S2R R23, SR_CTAID.X ;  /* 0x0000000000177919 */ /* 0x000f220000002500 */
[C---:B------:R-:W-:Y:S01]  /*01c0*/  @P3 IADD3.X R15, PT, PT, R0.reuse, UR7, RZ, P1, !PT ;  /* 0x00000007000f3c10 */ /* 0x040fe20008ffe4ff */
[----:B------:R-:W2:Y:S02]  /*01d0*/  @!P4 LDC R142, c[0x0][0x434] ;  /* 0x00010d00ff8ecb82 */ /* 0x000ea40000000800 */
[----:B------:R1:W5:Y:S02]  /*01e0*/  @P2 LDG.E R7, desc[UR12][R2.64] ;  /* 0x0000000c02072981 */ /* 0x000364000c1e1900 */
[----:B-1----:R-:W-:Y:S02]  /*01f0*/  IADD3 R10, P0, PT, R11, R4, RZ ;  /* 0x000000040b0a7210 */ /* 0x002fe40007f1e0ff */
[----:B------:R1:W5:Y:S03]  /*0200*/  @P3 LDG.E R8, desc[UR12][R14.64] ;  /* 0x0000000c0e083981 */ /* 0x000366000c1e1900 */
[----:B------:R-:W-:Y:S01]  /*0210*/  IMAD.X R11, R0, 0x1, R5, P0 ;  /* 0x00000001000b7824 */ /* 0x000fe200000e0605 */
[----:B------:R-:W-:Y:S01]  /*0220*/  ISETP.NE.U32.AND P0, PT, R4, RZ, PT ;  /* 0x000000ff0400720c */ /* 0x000fe20003f05070 */
[----:B------:R-:W1:Y:S03]  /*0230*/  @!P2 LDC R0, c[0x0][0x43c] ;  /* 0x00010f00ff00ab82 */ /* 0x000e660000000800 */
[----:B------:R-:W-:-:S02]  /*0240*/  ISETP.NE.AND.EX P0, PT, R5, RZ, PT, P0 ;  /* 0x000000ff0500720c */ /* 0x000fc40003f05300 */
[----:B---3--:R-:W-:Y:S02]  /*0250*/  ISETP.NE.AND P1, PT, RZ, UR4, PT ;  /* 0x00000004ff007c0c */ /* 0x008fe4000bf25270 */
[----:B------:R-:W-:-:S04]  /*0260*/  ISETP.EQ.U32.AND P3, PT, R4, RZ, PT ;  /* 0x000000ff0400720c */ /* 0x000fc80003f62070 */
[----:B------:R-:W-:-:S05]  /*0270*/  ISETP.EQ.OR.EX P3, PT, R5, RZ, !P1, P3 ;  /* 0x000000ff0500720c */ /* 0x000fca0004f62730 */
[----:B------:R-:W3:Y:S08]  /*0280*/  @!P0 LDC R5, c[0x0][0x438] ;  /* 0x00010e00ff058b82 */ /* 0x000ef00000000800 */
[----:B------:R-:W1:Y:S01]  /*0290*/  @!P2 LDC.64 R2, c[0x0][0x488] ;  /* 0x00012200ff02ab82 */ /* 0x000e620000000a00 */
[----:B------:R-:W-:Y:S02]  /*02a0*/  IMAD.MOV.U32 R9, RZ, RZ, -0x1 ;  /* 0xffffffffff097424 */ /* 0x000fe400078e00ff */
[----:B----4-:R-:W-:-:S04]  /*02b0*/  IMAD.SHL.U32 R141, R23, 0x80, RZ ;  /* 0x00000080178d7824 */ /* 0x010fc800078e00ff */
[----:B------:R4:W5:Y:S01]  /*02c0*/  @!P3 LDG.E R9, desc[UR12][R10.64] ;  /* 0x0000000c0a09b981 */ /* 0x000962000c1e1900 */
[----:B--2---:R-:W-:-:S05]  /*02d0*/  @P4 IMAD.IADD R142, R13, 0x1, -R224 ;  /* 0x000000010d8e4824 */ /* 0x004fca00078e0ae0 */
[----:B------:R-:W-:Y:S01]  /*02e0*/  ISETP.GT.AND P3, PT, R142, R141, PT ;  /* 0x0000008d8e00720c */ /* 0x000fe20003f64270 */
[----:B-1-34-:R-:W-:-:S12]  /*02f0*/  @!P0 BRA `(.L_x_19) ;  /* 0x00000000000c8947 */ /* 0x01afd80003800000 */
[----:B------:R-:W2:Y:S02]  /*0300*/  @P1 LDG.E R4, desc[UR12][R10.64+0x4] ;  /* 0x0000040c0a041981 */ /* 0x000ea4000c1e1900 */
[----:B--2--5:R-:W-:-:S06]  /*0310*/  @P1 IADD3 R5, PT, PT, R4, -R9, RZ ;  /* 0x8000000904051210 */ /* 0x024fcc0007ffe0ff */
[----:B------:R1:W5:Y:S02]  /*0320*/  @!P1 LDG.E R5, desc[UR12][R10.64] ;  /* 0x0000000c0a059981 */ /* 0x000364000c1e1900 */
.L_x_19:
[----:B------:R-:W-:Y:S05]  /*0330*/  @!P3 EXIT ;  /* 0x000000000000b94d */ /* 0x000fea0003800000 */
[----:B------:R-:W2:Y:S01]  /*0340*/  LDC R139, c[0x0][0x508] ;  /* 0x00014200ff8b7b82 */ /* 0x000ea20000000800 */
[----:B------:R-:W-:Y:S01]  /*0350*/  @!P2 ISETP.NE.U32.AND P0, PT, R2, RZ, PT ;  /* 0x000000ff0200a20c */ /* 0x000fe20003f05070 */
[----:B-----5:R-:W-:-:S03]  /*0360*/  @P2 IMAD.IADD R138, R7, 0x1, -R8 ;  /* 0x00000001078a2824 */ /* 0x020fc600078e0a08 */
[----:B------:R-:W-:Y:S01]  /*0370*/  @!P2 ISETP.NE.AND.EX P0, PT, R3, RZ, PT, P0 ;  /* 0x000000ff0300a20c */ /* 0x000fe20003f05300 */
[----:B------:R-:W-:-:S03]  /*0380*/  VIADD R3, R23, 0x1 ;  /* 0x0000000117037836 */ /* 0x000fc60000000000 */
[----:B------:R-:W-:Y:S01]  /*0390*/  @!P2 SEL R0, R0, RZ, P0 ;  /* 0x000000ff0000a207 */ /* 0x000fe20000000000 */
[----:B------:R-:W-:-:S03]  /*03a0*/  IMAD R3, R3, 0x80, -R142 ;  /* 0x0000008003037824 */ /* 0x000fc600078e0a8e */
[----:B------:R-:W-:Y:S02]  /*03b0*/  @!P2 IADD3 R138, PT, PT, R0, R5, -R8 ;  /* 0x00000005008aa210 */ /* 0x000fe40007ffe808 */
[----:B------:R-:W3:Y:S03]  /*03c0*/  S2R R5, SR_CTAID.Z ;  /* 0x0000000000057919 */ /* 0x000ee60000002700 */
[----:B------:R-:W-:Y:S01]  /*03d0*/  VIADD R6, R138, 0x3f ;  /* 0x0000003f8a067836 */ /* 0x000fe20000000000 */
[----:B------:R-:W4:Y:S04]  /*03e0*/  S2R R0, SR_TID.X ;  /* 0x0000000000007919 */ /* 0x000f280000002100 */
[----:B------:R-:W-:-:S02]  /*03f0*/  SHF.R.S32.HI R4, RZ, 0x1f, R6 ;  /* 0x0000001fff047819 */ /* 0x000fc40000011406 */
[----:B--2---:R-:W-:Y:S02]  /*0400*/  IADD3 R3, PT, PT, R6, R139, R3 ;  /* 0x0000008b06037210 */ /* 0x004fe40007ffe003 */
[----:B------:R-:W-:Y:S02]  /*0410*/  LEA.HI R4, R4, R6, RZ, 0x6 ;  /* 0x0000000604047211 */ /* 0x000fe400078f30ff */
[----:B------:R-:W-:Y:S02]  /*0420*/  SHF.R.S32.HI R2, RZ, 0x1f, R3 ;  /* 0x0000001fff027819 */ /* 0x000fe40000011403 */
[----:B------:R-:W-:Y:S02]  /*0430*/  SHF.R.S32.HI R4, RZ, 0x6, R4 ;  /* 0x00000006ff047819 */ /* 0x000fe40000011404 */
[----:B------:R-:W-:-:S04]  /*0440*/  LEA.HI R2, R2, R3, RZ, 0x6 ;  /* 0x0000000302027211 */ /* 0x000fc800078f30ff */
[----:B------:R-:W-:-:S04]  /*0450*/  SHF.R.S32.HI R3, RZ, 0x6, R2 ;  /* 0x00000006ff037819 */ /* 0x000fc80000011402 */
[----:B------:R-:W-:-:S04]  /*0460*/  VIMNMX R212, PT, PT, R4, R3, PT ;  /* 0x0000000304d47248 */ /* 0x000fc80003fe0100 */
[----:B------:R-:W-:-:S13]  /*0470*/  ISETP.GT.AND P0, PT, R212, RZ, PT ;  /* 0x000000ffd400720c */ /* 0x000fda0003f04270 */
[----:B---34-:R-:W-:Y:S05]  /*0480*/  @P0 BRA `(.L_x_20) ;  /* 0x0000000800c00947 */ /* 0x018fea0003800000 */
[----:B------:R-:W-:Y:S01]  /*0490*/  ISETP.NE.AND P1, PT, R224, -0x1, PT ;  /* 0xffffffffe000780c */ /* 0x000fe20003f25270 */
[----:B------:R-:W2:Y:S08]  /*04a0*/  LDC.U8 R2, c[0x0][0x549] ;  /* 0x00015240ff027b82 */ /* 0x000eb00000000000 */
[----:B-1----:R-:W1:Y:S08]  /*04b0*/  LDC.U8 R10, c[0x0][0x548] ;  /* 0x00015200ff0a7b82 */ /* 0x002e700000000000 */
[----:B------:R-:W3:Y:S08]  /*04c0*/  @!P1 LDC.64 R8, c[0x0][0x400] ;  /* 0x00010000ff089b82 */ /* 0x000ef00000000a00 */
[----:B------:R-:W4:Y:S01]  /*04d0*/  @P1 LDC.64 R6, c[0x0][0x408] ;  /* 0x00010200ff061b82 */ /* 0x000f220000000a00 */
[----:B--2---:R-:W-:-:S07]  /*04e0*/  ISETP.NE.AND P0, PT, R2, RZ, PT ;  /* 0x000000ff0200720c */ /* 0x004fce0003f05270 */
[----:B------:R-:W2:Y:S01]  /*04f0*/  LDC R4, c[0x0][0x434] ;  /* 0x00010d00ff047b82 */ /* 0x000ea20000000800 */
[----:B-1----:R-:W-:Y:S01]  /*0500*/  ISETP.NE.AND P5, PT, R10, RZ, !P0 ;  /* 0x000000ff0a00720c */ /* 0x002fe200047a5270 */
[----:B---3--:R-:W-:-:S06]  /*0510*/  @!P1 IMAD.WIDE.U32 R12, R225, R8, RZ ;  /* 0x00000008e10c9225 */ /* 0x008fcc00078e00ff */
[----:B------:R-:W1:Y:S01]  /*0520*/  @P0 LDC.64 R2, c[0x0][0x430] ;  /* 0x00010c00ff020b82 */ /* 0x000e620000000a00 */
[----:B------:R-:W-:Y:S01]  /*0530*/  @!P1 IMAD R9, R225, R9, R13 ;  /* 0x00000009e1099224 */ /* 0x000fe200078e020d */
[----:B------:R-:W-:Y:S01]  /*0540*/  @!P1 MOV R8, R12 ;  /* 0x0000000c00089202 */ /* 0x000fe20000000f00 */
[----:B----4-:R-:W-:-:S04]  /*0550*/  @P1 IMAD.WIDE.U32 R12, R224, R6, RZ ;  /* 0x00000006e00c1225 */ /* 0x010fc800078e00ff */
[----:B------:R-:W-:Y:S01]  /*0560*/  @P1 IMAD R9, R224, R7, R13 ;  /* 0x00000007e0091224 */ /* 0x000fe200078e020d */
[----:B------:R-:W-:Y:S02]  /*0570*/  @P1 MOV R8, R12 ;  /* 0x0000000c00081202 */ /* 0x000fe40000000f00 */
[----:B------:R-:W3:Y:S01]  /*0580*/  @P0 LDC R12, c[0x0][0x430] ;  /* 0x00010c00ff0c0b82 */ /* 0x000ee20000000800 */
[----:B-1----:R-:W-:Y:S01]  /*0590*/  @P0 IMAD R6, R2, R3, RZ ;  /* 0x0000000302060224 */ /* 0x002fe200078e02ff */
[----:B------:R-:W-:Y:S01]  /*05a0*/  @P0 MOV R2, 0x1 ;  /* 0x0000000100020802 */ /* 0x000fe20000000f00 */
[----:B--2---:R-:W-:Y:S06]  /*05b0*/  @P0 BRA `(.L_x_21) ;  /* 0x0000000000280947 */ /* 0x004fec0003800000 */
[----:B------:R-:W-:Y:S02]  /*05c0*/  ISETP.NE.AND P0, PT, R10, RZ, PT ;  /* 0x000000ff0a00720c */ /* 0x000fe40003f05270 */
[----:B------:R-:W1:Y:S11]  /*05d0*/  LDC R10, c[0x0][0x3e0] ;  /* 0x0000f800ff0a7b82 */ /* 0x000e760000000800 */
[----:B------:R-:W2:Y:S01]  /*05e0*/  @P0 LDC R6, c[0x0][0x454] ;  /* 0x00011500ff060b82 */ /* 0x000ea20000000800 */
[----:B---3--:R-:W-:-:S02]  /*05f0*/  @P0 MOV R12, 0x1 ;  /* 0x00000001000c0802 */ /* 0x008fc40000000f00 */
[----:B------:R-:W-:-:S05]  /*0600*/  @!P0 MOV R12, 0x1 ;  /* 0x00000001000c8802 */ /* 0x000fca0000000f00 */
[----:B------:R-:W1:Y:S08]  /*0610*/  @P0 LDC R7, c[0x0][0x454] ;  /* 0x00011500ff070b82 */ /* 0x000e700000000800 */
[----:B------:R-:W3:Y:S08]  /*0620*/  @!P0 LDC R3, c[0x0][0x434] ;  /* 0x00010d00ff038b82 */ /* 0x000ef00000000800 */
[----:B------:R-:W4:Y:S01]  /*0630*/  @!P0 LDC R6, c[0x0][0x434] ;  /* 0x00010d00ff068b82 */ /* 0x000f220000000800 */
[----:B-1----:R-:W-:-:S02]  /*0640*/  @P0 IMAD R2, R7, R10, RZ ;  /* 0x0000000a07020224 */ /* 0x002fc400078e02ff */
[----:B--23--:R-:W-:-:S07]  /*0650*/  @!P0 IMAD R2, R3, R10, RZ ;  /* 0x0000000a03028224 */ /* 0x00cfce00078e02ff */
.L_x_21:
[----:B------:R-:W-:Y:S01]  /*0660*/  IMAD.SHL.U32 R11, R0, 0x8, RZ ;  /* 0x00000008000b7824 */ /* 0x000fe200078e00ff */
[----:B------:R-:W1:Y:S01]  /*0670*/  LDCU.64 UR4, c[0x0][0x410] ;  /* 0x00008200ff0477ac */ /* 0x000e620008000a00 */
[----:B------:R-:W-:Y:S01]  /*0680*/  IMAD.IADD R142, R142, 0x1, -R141 ;  /* 0x000000018e8e7824 */ /* 0x000fe200078e0a8d */
[----:B------:R-:W-:Y:S01]  /*0690*/  SHF.R.U32.HI R10, RZ, 0x2, R0 ;  /* 0x00000002ff0a7819 */ /* 0x000fe20000011600 */
[----:B------:R-:W-:Y:S01]  /*06a0*/  IMAD R3, R225, R4, RZ ;  /* 0x00000004e1037224 */ /* 0x000fe200078e02ff */
[----:B------:R-:W-:Y:S01]  /*06b0*/  LOP3.LUT R11, R11, 0x18, RZ, 0xc0, !PT ;  /* 0x000000180b0b7812 */ /* 0x000fe200078ec0ff */
[----:B----4-:R-:W-:Y:S01]  /*06c0*/  IMAD R6, R5, R6, RZ ;  /* 0x0000000605067224 */ /* 0x010fe200078e02ff */
[C---:B------:R-:W-:Y:S01]  /*06d0*/  ISETP.GE.AND P3, PT, R10.reuse, R142, PT ;  /* 0x0000008e0a00720c */ /* 0x040fe20003f66270 */
[C---:B------:R-:W-:Y:S01]  /*06e0*/  VIADD R13, R10.reuse, 0x20 ;  /* 0x000000200a0d7836 */ /* 0x040fe20000000000 */
[----:B------:R-:W-:Y:S01]  /*06f0*/  IADD3 R8, P4, PT, R11, R8, RZ ;  /* 0x000000080b087210 */ /* 0x000fe20007f9e0ff */
[----:B------:R-:W-:Y:S01]  /*0700*/  VIADD R7, R10, 0x40 ;  /* 0x000000400a077836 */ /* 0x000fe20000000000 */
[----:B------:R-:W-:Y:S01]  /*0710*/  ISETP.NE.AND P0, PT, R224, -0x1, PT ;  /* 0xffffffffe000780c */ /* 0x000fe20003f05270 */
[----:B------:R-:W-:Y:S01]  /*0720*/  IMAD.MOV.U32 R11, RZ, RZ, RZ ;  /* 0x000000ffff0b7224 */ /* 0x000fe200078e00ff */
[----:B------:R-:W-:Y:S01]  /*0730*/  LOP3.LUT P6, R0, R0, 0x3, RZ, 0xc0, !PT ;  /* 0x0000000300007812 */ /* 0x000fe200078cc0ff */
[----:B------:R-:W-:Y:S01]  /*0740*/  IMAD.X R9, RZ, RZ, R9, P4 ;  /* 0x000000ffff097224 */ /* 0x000fe200020e0609 */
[----:B------:R-:W-:Y:S01]  /*0750*/  SEL R224, R3, R224, !P0 ;  /* 0x000000e003e07207 */ /* 0x000fe20004000000 */
[----:B------:R-:W-:Y:S01]  /*0760*/  VIADD R3, R10, 0x60 ;  /* 0x000000600a037836 */ /* 0x000fe20000000000 */
[----:B------:R-:W-:Y:S01]  /*0770*/  ISETP.GE.AND P1, PT, R13, R142, PT ;  /* 0x0000008e0d00720c */ /* 0x000fe20003f26270 */
[----:B------:R-:W-:Y:S01]  /*0780*/  BSSY.RECONVERGENT B0, `(.L_x_22) ;  /* 0x000001a000007945 */ /* 0x000fe20003800200 */
[----:B-1----:R-:W-:Y:S01]  /*0790*/  IMAD.WIDE.U32 R8, R5, UR4, R8 ;  /* 0x0000000405087c25 */ /* 0x002fe2000f8e0008 */
[----:B------:R-:W-:-:S02]  /*07a0*/  SHF.R.S32.HI R4, RZ, 0x1f, R224 ;  /* 0x0000001fff047819 */ /* 0x000fc400000114e0 */
[----:B------:R-:W-:Y:S01]  /*07b0*/  ISETP.GE.AND P2, PT, R7, R142, PT ;  /* 0x0000008e0700720c */ /* 0x000fe20003f46270 */
[----:B------:R-:W-:Y:S01]  /*07c0*/  IMAD R19, R5, UR5, R9 ;  /* 0x0000000505137c24 */ /* 0x000fe2000f8e0209 */
[----:B------:R-:W-:Y:S01]  /*07d0*/  SEL R15, R224, RZ, P5 ;  /* 0x000000ffe00f7207 */ /* 0x000fe20002800000 */
[----:B------:R-:W-:Y:S01]  /*07e0*/  @!P5 IMAD R6, R225, R2, R6 ;  /* 0x00000002e106d224 */ /* 0x000fe200078e0206 */
[----:B------:R-:W-:Y:S01]  /*07f0*/  SEL R4, R4, RZ, P5 ;  /* 0x000000ff04047207 */ /* 0x000fe20002800000 */
[----:B------:R-:W-:Y:S01]  /*0800*/  IMAD.WIDE.U32 R16, R23, 0x80, R10 ;  /* 0x0000008017107825 */ /* 0x000fe200078e000a */
[-C--:B------:R-:W-:Y:S02]  /*0810*/  ISETP.GE.OR P6, PT, R10, R142.reuse, P6 ;  /* 0x0000008e0a00720c */ /* 0x080fe400037c6670 */
[----:B------:R-:W-:Y:S02]  /*0820*/  ISETP.GE.AND P0, PT, R3, R142, PT ;  /* 0x0000008e0300720c */ /* 0x000fe40003f06270 */
[----:B------:R-:W-:-:S02]  /*0830*/  ISETP.NE.OR P5, PT, R0, RZ, P1 ;  /* 0x000000ff0000720c */ /* 0x000fc40000fa5670 */
[----:B------:R-:W-:Y:S01]  /*0840*/  ISETP.NE.OR P4, PT, R0, RZ, P2 ;  /* 0x000000ff0000720c */ /* 0x000fe20001785670 */
[----:B------:R-:W-:-:S12]  /*0850*/  @P3 BRA `(.L_x_23) ;  /* 0x0000000000303947 */ /* 0x000fd80003800000 */
[----:B------:R-:W1:Y:S01]  /*0860*/  LDCU.64 UR4, c[0x0][0x408] ;  /* 0x00008100ff0477ac */ /* 0x000e620008000a00 */
[----:B------:R-:W-:Y:S01]  /*0870*/  MOV R18, R8 ;  /* 0x0000000800127202 */ /* 0x000fe20000000f00 */
[----:B------:R-:W2:Y:S01]  /*0880*/  LDCU.64 UR6, c[0x0][0x3f0] ;  /* 0x00007e00ff0677ac */ /* 0x000ea20008000a00 */
[----:B-1----:R-:W-:-:S03]  /*0890*/  IMAD R2, R17, UR4, RZ ;  /* 0x0000000411027c24 */ /* 0x002fc6000f8e02ff */
[----:B------:R-:W-:-:S04]  /*08a0*/  IMAD.WIDE.U32 R20, R16, UR4, R18 ;  /* 0x0000000410147c25 */ /* 0x000fc8000f8e0012 */
[----:B------:R-:W-:Y:S01]  /*08b0*/  IMAD R2, R16, UR5, R2 ;  /* 0x0000000510027c24 */ /* 0x000fe2000f8e0202 */
[----:B--2---:R-:W-:-:S04]  /*08c0*/  LEA R22, P3, R20, UR6, 0x1 ;  /* 0x0000000614167c11 */ /* 0x004fc8000f8608ff */
[----:B------:R-:W-:-:S04]  /*08d0*/  IADD3 R2, PT, PT, R21, R2, RZ ;  /* 0x0000000215027210 */ /* 0x000fc80007ffe0ff */
[----:B------:R-:W-:-:S05]  /*08e0*/  LEA.HI.X R23, R20, UR7, R2, 0x1, P3 ;  /* 0x0000000714177c11 */ /* 0x000fca00098f0c02 */
[----:B------:R1:W-:Y:S04]  /*08f0*/  STG.E.128 desc[UR12][R22.64], RZ ;  /* 0x000000ff16007986 */ /* 0x0003e8000c101d0c */
[----:B------:R1:W-:Y:S04]  /*0900*/  STG.E.128 desc[UR12][R22.64+0x40], RZ ;  /* 0x000040ff16007986 */ /* 0x0003e8000c101d0c */
[----:B------:R1:W-:Y:S02]  /*0910*/  STG.E.128 desc[UR12][R22.64+0x80], RZ ;  /* 0x000080ff16007986 */ /* 0x0003e4000c101d0c */
.L_x_23:
[----:B------:R-:W-:Y:S05]  /*0920*/  BSYNC.RECONVERGENT B0 ;  /* 0x0000000000007941 */ /* 0x000fea0003800200 */
.L_x_22:
[----:B------:R-:W-:Y:S01]  /*0930*/  BSSY.RECONVERGENT B0, `(.L_x_24) ;  /* 0x0000013000007945 */ /* 0x000fe20003800200 */
[----:B------:R-:W-:Y:S01]  /*0940*/  ISETP.NE.OR P3, PT, R0, RZ, P0 ;  /* 0x000000ff0000720c */ /* 0x000fe20000765670 */
[----:B---3--:R-:W-:Y:S02]  /*0950*/  IMAD R141, R141, R12, RZ ;  /* 0x0000000c8d8d7224 */ /* 0x008fe400078e02ff */
[----:B------:R-:W-:Y:S10]  /*0960*/  @P1 BRA `(.L_x_25) ;  /* 0x00000000003c1947 */ /* 0x000ff40003800000 */
[----:B------:R-:W2:Y:S01]  /*0970*/  LDCU.64 UR6, c[0x0][0x408] ;  /* 0x00008100ff0677ac */ /* 0x000ea20008000a00 */
[----:B------:R-:W-:Y:S01]  /*0980*/  IADD3 R5, P1, PT, R16, 0x20, RZ ;  /* 0x0000002010057810 */ /* 0x000fe20007f3e0ff */
[----:B------:R-:W-:Y:S01]  /*0990*/  IMAD.MOV.U32 R20, RZ, RZ, R8 ;  /* 0x000000ffff147224 */ /* 0x000fe200078e0008 */
[----:B------:R-:W-:Y:S01]  /*09a0*/  MOV R21, R19 ;  /* 0x0000001300157202 */ /* 0x000fe20000000f00 */
[----:B------:R-:W1:Y:S02]  /*09b0*/  LDCU.64 UR4, c[0x0][0x3f0] ;  /* 0x00007e00ff0477ac */ /* 0x000e640008000a00 */
[----:B------:R-:W-:-:S04]  /*09c0*/  IMAD.X R0, RZ, RZ, R17, P1 ;  /* 0x000000ffff007224 */ /* 0x000fc800008e0611 */
[----:B--2---:R-:W-:Y:S02]  /*09d0*/  IMAD R0, R0, UR6, RZ ;  /* 0x0000000600007c24 */ /* 0x004fe4000f8e02ff */
[----:B------:R-:W-:-:S04]  /*09e0*/  IMAD.WIDE.U32 R20, R5, UR6, R20 ;  /* 0x0000000605147c25 */ /* 0x000fc8000f8e0014 */
[----:B------:R-:W-:Y:S01]  /*09f0*/  IMAD R0, R5, UR7, R0 ;  /* 0x0000000705007c24 */ /* 0x000fe2000f8e0200 */
[----:B-1----:R-:W-:-:S04]  /*0a00*/  LEA R22, P1, R20, UR4, 0x1 ;  /* 0x0000000414167c11 */ /* 0x002fc8000f8208ff */
[----:B------:R-:W-:-:S04]  /*0a10*/  IADD3 R0, PT, PT, R21, R0, RZ ;  /* 0x0000000015007210 */ /* 0x000fc80007ffe0ff */
[----:B------:R-:W-:-:S05]  /*0a20*/  LEA.HI.X R23, R20, UR5, R0, 0x1, P1 ;  /* 0x0000000514177c11 */ /* 0x000fca00088f0c00 */
[----:B------:R2:W-:Y:S04]  /*0a30*/  STG.E.128 desc[UR12][R22.64], RZ ;  /* 0x000000ff16007986 */ /* 0x0005e8000c101d0c */
[----:B------:R2:W-:Y:S04]  /*0a40*/  STG.E.128 desc[UR12][R22.64+0x40], RZ ;  /* 0x000040ff16007986 */ /* 0x0005e8000c101d0c */
[----:B------:R2:W-:Y:S02]  /*0a50*/  STG.E.128 desc[UR12][R22.64+0x80], RZ ;  /* 0x000080ff16007986 */ /* 0x0005e4000c101d0c */
.L_x_25:
[----:B------:R-:W-:Y:S05]  /*0a60*/  BSYNC.RECONVERGENT B0 ;  /* 0x0000000000007941 */ /* 0x000fea0003800200 */
.L_x_24:
[----:B------:R-:W-:Y:S04]  /*0a70*/  BSSY.RECONVERGENT B0, `(.L_x_26) ;  /* 0x0000011000007945 */ /* 0x000fe80003800200 */
[----:B------:R-:W-:Y:S05]  /*0a80*/  @P2 BRA `(.L_x_27) ;  /* 0x00000000003c2947 */ /* 0x000fea0003800000 */
[----:B------:R-:W3:Y:S01]  /*0a90*/  LDCU.64 UR6, c[0x0][0x408] ;  /* 0x00008100ff0677ac */ /* 0x000ee20008000a00 */
[----:B------:R-:W-:Y:S01]  /*0aa0*/  IADD3 R5, P1, PT, R16, 0x40, RZ ;  /* 0x0000004010057810 */ /* 0x000fe20007f3e0ff */
[----:B------:R-:W-:Y:S01]  /*0ab0*/  IMAD.MOV.U32 R20, RZ, RZ, R8 ;  /* 0x000000ffff147224 */ /* 0x000fe200078e0008 */
[----:B------:R-:W-:Y:S01]  /*0ac0*/  MOV R21, R19 ;  /* 0x0000001300157202 */ /* 0x000fe20000000f00 */
[----:B------:R-:W1:Y:S02]  /*0ad0*/  LDCU.64 UR4, c[0x0][0x3f0] ;  /* 0x00007e00ff0477ac */ /* 0x000e640008000a00 */
[----:B------:R-:W-:-:S04]  /*0ae0*/  IMAD.X R0, RZ, RZ, R17, P1 ;  /* 0x000000ffff007224 */ /* 0x000fc800008e0611 */
[----:B---3--:R-:W-:Y:S02]  /*0af0*/  IMAD R0, R0, UR6, RZ ;  /* 0x0000000600007c24 */ /* 0x008fe4000f8e02ff */
[----:B------:R-:W-:-:S04]  /*0b00*/  IMAD.WIDE.U32 R20, R5, UR6, R20 ;  /* 0x0000000605147c25 */ /* 0x000fc8000f8e0014 */
[----:B------:R-:W-:Y:S01]  /*0b10*/  IMAD R0, R5, UR7, R0 ;  /* 0x0000000705007c24 */ /* 0x000fe2000f8e0200 */
[----:B-12---:R-:W-:-:S04]  /*0b20*/  LEA R22, P1, R20, UR4, 0x1 ;  /* 0x0000000414167c11 */ /* 0x006fc8000f8208ff */
[----:B------:R-:W-:-:S04]  /*0b30*/  IADD3 R0, PT, PT, R21, R0, RZ ;  /* 0x0000000015007210 */ /* 0x000fc80007ffe0ff */
[----:B------:R-:W-:-:S05]  /*0b40*/  LEA.HI.X R23, R20, UR5, R0, 0x1, P1 ;  /* 0x0000000514177c11 */ /* 0x000fca00088f0c00 */
[----:B------:R3:W-:Y:S04]  /*0b50*/  STG.E.128 desc[UR12][R22.64], RZ ;  /* 0x000000ff16007986 */ /* 0x0007e8000c101d0c */
[----:B------:R3:W-:Y:S04]  /*0b60*/  STG.E.128 desc[UR12][R22.64+0x40], RZ ;  /* 0x000040ff16007986 */ /* 0x0007e8000c101d0c */
[----:B------:R3:W-:Y:S02]  /*0b70*/  STG.E.128 desc[UR12][R22.64+0x80], RZ ;  /* 0x000080ff16007986 */ /* 0x0007e4000c101d0c */
.L_x_27:
[----:B------:R-:W-:Y:S05]  /*0b80*/  BSYNC.RECONVERGENT B0 ;  /* 0x0000000000007941 */ /* 0x000fea0003800200 */
.L_x_26:
[----:B------:R-:W-:Y:S01]  /*0b90*/  BSSY.RECONVERGENT B0, `(.L_x_28) ;  /* 0x0000013000007945 */ /* 0x000fe20003800200 */
[--C-:B------:R-:W-:Y:S02]  /*0ba0*/  IADD3 R15, P2, P1, R141, R15, R6.reuse ;  /* 0x0000000f8d0f7210 */ /* 0x100fe4000795e006 */
[----:B------:R-:W-:Y:S02]  /*0bb0*/  SHF.R.S32.HI R141, RZ, 0x1f, R141 ;  /* 0x0000001fff8d7819 */ /* 0x000fe4000001148d */
[----:B------:R-:W-:Y:S01]  /*0bc0*/  SHF.R.S32.HI R6, RZ, 0x1f, R6 ;  /* 0x0000001fff067819 */ /* 0x000fe20000011406 */
[----:B------:R-:W-:Y:S05]  /*0bd0*/  @P0 BRA `(.L_x_29) ;  /* 0x0000000000380947 */ /* 0x000fea0003800000 */
[----:B------:R-:W4:Y:S01]  /*0be0*/  LDCU.64 UR6, c[0x0][0x408] ;  /* 0x00008100ff0677ac */ /* 0x000f220008000a00 */
[----:B------:R-:W-:Y:S02]  /*0bf0*/  IADD3 R0, P0, PT, R16, 0x60, RZ ;  /* 0x0000006010007810 */ /* 0x000fe40007f1e0ff */
[----:B------:R-:W-:Y:S01]  /*0c00*/  MOV R9, R19 ;  /* 0x0000001300097202 */ /* 0x000fe20000000f00 */
[----:B------:R-:W5:Y:S01]  /*0c10*/  LDCU.64 UR4, c[0x0][0x3f0] ;  /* 0x00007e00ff0477ac */ /* 0x000f620008000a00 */
[----:B------:R-:W-:-:S05]  /*0c20*/  IADD3.X R5, PT, PT, RZ, R17, RZ, P0, !PT ;  /* 0x00000011ff057210 */ /* 0x000fca00007fe4ff */
[----:B----4-:R-:W-:Y:S02]  /*0c30*/  IMAD R5, R5, UR6, RZ ;  /* 0x0000000605057c24 */ /* 0x010fe4000f8e02ff */
[----:B------:R-:W-:-:S04]  /*0c40*/  IMAD.WIDE.U32 R8, R0, UR6, R8 ;  /* 0x0000000600087c25 */ /* 0x000fc8000f8e0008 */
[----:B------:R-:W-:Y:S01]  /*0c50*/  IMAD R5, R0, UR7, R5 ;  /* 0x0000000700057c24 */ /* 0x000fe2000f8e0205 */
[----:B-----5:R-:W-:-:S04]  /*0c60*/  LEA R16, P0, R8, UR4, 0x1 ;  /* 0x0000000408107c11 */ /* 0x020fc8000f8008ff */
[----:B------:R-:W-:-:S04]  /*0c70*/  IADD3 R5, PT, PT, R9, R5, RZ ;  /* 0x0000000509057210 */ /* 0x000fc80007ffe0ff */
[----:B------:R-:W-:-:S05]  /*0c80*/  LEA.HI.X R17, R8, UR5, R5, 0x1, P0 ;  /* 0x0000000508117c11 */ /* 0x000fca00080f0c05 */
[----:B------:R4:W-:Y:S04]  /*0c90*/  STG.E.128 desc[UR12][R16.64], RZ ;  /* 0x000000ff10007986 */ /* 0x0009e8000c101d0c */
[----:B------:R4:W-:Y:S04]  /*0ca0*/  STG.E.128 desc[UR12][R16.64+0x40], RZ ;  /* 0x000040ff10007986 */ /* 0x0009e8000c101d0c */
[----:B------:R4:W-:Y:S02]  /*0cb0*/  STG.E.128 desc[UR12][R16.64+0x80], RZ ;  /* 0x000080ff10007986 */ /* 0x0009e4000c101d0c */
.L_x_29:
[----:B------:R-:W-:Y:S05]  /*0cc0*/  BSYNC.RECONVERGENT B0 ;  /* 0x0000000000007941 */ /* 0x000fea0003800200 */
.L_x_28:
[----:B------:R-:W-:Y:S01]  /*0cd0*/  BSSY.RECONVERGENT B0, `(.L_x_30) ;  /* 0x000000b000007945 */ /* 0x000fe20003800200 */
[----:B------:R-:W-:-:S03]  /*0ce0*/  IADD3.X R4, PT, PT, R141, R4, R6, P2, P1 ;  /* 0x000000048d047210 */ /* 0x000fc600017e2406 */
[----:B------:R-:W-:Y:S05]  /*0cf0*/  @P6 BRA `(.L_x_31) ;  /* 0x0000000000206947 */ /* 0x000fea0003800000 */
[----:B------:R-:W5:Y:S01]  /*0d00*/  LDCU.64 UR4, c[0x0][0x420] ;  /* 0x00008400ff0477ac */ /* 0x000f620008000a00 */
[----:B------:R-:W-:-:S05]  /*0d10*/  IMAD R0, R10, R12, RZ ;  /* 0x0000000c0a007224 */ /* 0x000fca00078e02ff */
[----:B------:R-:W-:-:S04]  /*0d20*/  IADD3 R5, P0, PT, R0, R15, RZ ;  /* 0x0000000f00057210 */ /* 0x000fc80007f1e0ff */
[----:B------:R-:W-:Y:S02]  /*0d30*/  LEA.HI.X.SX32 R0, R0, R4, 0x1, P0 ;  /* 0x0000000400007211 */ /* 0x000fe400000f0eff */
[----:B-----5:R-:W-:-:S04]  /*0d40*/  LEA R8, P0, R5, UR4, 0x2 ;  /* 0x0000000405087c11 */ /* 0x020fc8000f8010ff */
[----:B------:R-:W-:Y:S01]  /*0d50*/  LEA.HI.X R9, R5, UR5, R0, 0x2, P0 ;  /* 0x0000000505097c11 */ /* 0x000fe200080f1400 */
[----:B------:R-:W-:-:S05]  /*0d60*/  IMAD.MOV.U32 R5, RZ, RZ, 0x7f800000 ;  /* 0x7f800000ff057424 */ /* 0x000fca00078e00ff */
[----:B------:R1:W-:Y:S03]  /*0d70*/  STG.E desc[UR12][R8.64], R5 ;  /* 0x0000000508007986 */ /* 0x0003e6000c10190c */
.L_x_31:
[----:B------:R-:W-:Y:S05]  /*0d80*/  BSYNC.RECONVERGENT B0 ;  /* 0x0000000000007941 */ /* 0x000fea0003800200 */
.L_x_30:
[----:B------:R-:W-:Y:S04]  /*0d90*/  BSSY.RECONVERGENT B0, `(.L_x_32) ;  /* 0x000000a000007945 */ /* 0x000fe80003800200 */
[----:B------:R-:W-:Y:S05]  /*0da0*/  @P5 BRA `(.L_x_33) ;  /* 0x0000000000205947 */ /* 0x000fea0003800000 */
[----:B------:R-:W5:Y:S01]  /*0db0*/  LDCU.64 UR4, c[0x0][0x420] ;  /* 0x00008400ff0477ac */ /* 0x000f620008000a00 */
[----:B------:R-:W-:-:S05]  /*0dc0*/  IMAD R0, R13, R12, RZ ;  /* 0x0000000c0d007224 */ /* 0x000fca00078e02ff */
[----:B-1----:R-:W-:-:S04]  /*0dd0*/  IADD3 R5, P0, PT, R0, R15, RZ ;  /* 0x0000000f00057210 */ /* 0x002fc80007f1e0ff */
[----:B------:R-:W-:Y:S02]  /*0de0*/  LEA.HI.X.SX32 R0, R0, R4, 0x1, P0 ;  /* 0x0000000400007211 */ /* 0x000fe400000f0eff */
[----:B-----5:R-:W-:-:S04]  /*0df0*/  LEA R8, P0, R5, UR4, 0x2 ;  /* 0x0000000405087c11 */ /* 0x020fc8000f8010ff */
[----:B------:R-:W-:Y:S01]  /*0e00*/  LEA.HI.X R9, R5, UR5, R0, 0x2, P0 ;  /* 0x0000000505097c11 */ /* 0x000fe200080f1400 */
[----:B------:R-:W-:-:S05]  /*0e10*/  IMAD.MOV.U32 R5, RZ, RZ, 0x7f800000 ;  /* 0x7f800000ff057424 */ /* 0x000fca00078e00ff */
[----:B------:R1:W-:Y:S03]  /*0e20*/  STG.E desc[UR12][R8.64], R5 ;  /* 0x0000000508007986 */ /* 0x0003e6000c10190c */
.L_x_33:
[----:B------:R-:W-:Y:S05]  /*0e30*/  BSYNC.RECONVERGENT B0 ;  /* 0x0000000000007941 */ /* 0x000fea0003800200 */
.L_x_32:
        /* <DEDUP_REMOVED lines=10> */
.L_x_35:
[----:B------:R-:W-:Y:S05]  /*0ee0*/  BSYNC.RECONVERGENT B0 ;  /* 0x0000000000007941 */ /* 0x000fea0003800200 */
.L_x_34:
[----:B------:R-:W-:Y:S05]  /*0ef0*/  @P3 EXIT ;  /* 0x000000000000394d */ /* 0x000fea0003800000 */
[----:B------:R-:W5:Y:S01]  /*0f00*/  LDCU.64 UR4, c[0x0][0x420] ;  /* 0x00008400ff0477ac */ /* 0x000f620008000a00 */
[----:B------:R-:W-:Y:S02]  /*0f10*/  IMAD R3, R3, R12, RZ ;  /* 0x0000000c03037224 */ /* 0x000fe400078e02ff */
[----:B-1----:R-:W-:-:S03]  /*0f20*/  IMAD.MOV.U32 R5, RZ, RZ, 0x7f800000 ;  /* 0x7f800000ff057424 */ /* 0x002fc600078e00ff */
[----:B------:R-:W-:-:S04]  /*0f30*/  IADD3 R15, P0, PT, R3, R15, RZ ;  /* 0x0000000f030f7210 */ /* 0x000fc80007f1e0ff */
[----:B------:R-:W-:Y:S02]  /*0f40*/  LEA.HI.X.SX32 R4, R3, R4, 0x1, P0 ;  /* 0x0000000403047211 */ /* 0x000fe400000f0eff */
[----:B-----5:R-:W-:-:S04]  /*0f50*/  LEA R2, P0, R15, UR4, 0x2 ;  /* 0x000000040f027c11 */ /* 0x020fc8000f8010ff */
[----:B------:R-:W-:-:S05]  /*0f60*/  LEA.HI.X R3, R15, UR5, R4, 0x2, P0 ;  /* 0x000000050f037c11 */ /* 0x000fca00080f1404 */
[----:B------:R-:W-:Y:S01]  /*0f70*/  STG.E desc[UR12][R2.64], R5 ;  /* 0x0000000502007986 */ /* 0x000fe2000c10190c */
[----:B------:R-:W-:Y:S05]  /*0f80*/  EXIT ;  /* 0x000000000000794d */ /* 0x000fea0003800000 */
.L_x_20:
[----:B------:R-:W-:Y:S02]  /*0f90*/  ISETP.NE.AND P0, PT, R224, -0x1, PT ;  /* 0xffffffffe000780c */ /* 0x000fe40003f05270 */
[----:B------:R-:W-:-:S11]  /*0fa0*/  ISETP.NE.AND P2, PT, R9, -0x1, PT ;  /* 0xffffffff0900780c */ /* 0x000fd60003f45270 */
[----:B------:R-:W2:Y:S08]  /*0fb0*/  @!P0 LDC.64 R6, c[0x0][0x398] ;  /* 0x0000e600ff068b82 */ /* 0x000eb00000000a00 */
[----:B------:R-:W1:Y:S01]  /*0fc0*/  @P0 LDC.64 R2, c[0x0][0x3b0] ;  /* 0x0000ec00ff020b82 */ /* 0x000e620000000a00 */
[----:B--2---:R-:W-:-:S04]  /*0fd0*/  @!P0 IMAD.WIDE.U32 R12, R225, R6, RZ ;  /* 0x00000006e10c8225 */ /* 0x004fc800078e00ff */
[----:B------:R-:W-:Y:S01]  /*0fe0*/  @!P0 IMAD R4, R225, R7, R13 ;  /* 0x00000007e1048224 */ /* 0x000fe200078e020d */
[----:B------:R-:W-:Y:S01]  /*0ff0*/  @!P0 MOV R25, R12 ;  /* 0x0000000c00198202 */ /* 0x000fe20000000f00 */
[----:B-1----:R-:W-:-:S04]  /*1000*/  @P0 IMAD.WIDE.U32 R10, R224, R2, RZ ;  /* 0x00000002e00a0225 */ /* 0x002fc800078e00ff */
[----:B------:R-:W-:Y:S01]  /*1010*/  @P0 IMAD R4, R224, R3, R11 ;  /* 0x00000003e0040224 */ /* 0x000fe200078e020b */
[----:B------:R-:W-:Y:S01]  /*1020*/  @P0 MOV R25, R10 ;  /* 0x0000000a00190202 */ /* 0x000fe20000000f00 */
[----:B------:R-:W-:Y:S06]  /*1030*/  @P2 BRA `(.L_x_36) ;  /* 0x0000000000302947 */ /* 0x000fec0003800000 */
[----:B------:R-:W1:Y:S01]  /*1040*/  LDCU.64 UR4, c[0x0][0x3b8] ;  /* 0x00007700ff0477ac */ /* 0x000e620008000a00 */
[----:B------:R-:W-:Y:S01]  /*1050*/  SHF.R.S32.HI R7, RZ, 0x1f, R8 ;  /* 0x0000001fff077819 */ /* 0x000fe20000011408 */
[----:B------:R-:W2:Y:S01]  /*1060*/  LDCU.64 UR6, c[0x0][0x3a0] ;  /* 0x00007400ff0677ac */ /* 0x000ea20008000a00 */
[----:B-1----:R-:W-:Y:S02]  /*1070*/  MOV R2, UR4 ;  /* 0x0000000400027c02 */ /* 0x002fe40008000f00 */
[----:B------:R-:W-:-:S03]  /*1080*/  MOV R3, UR5 ;  /* 0x0000000500037c02 */ /* 0x000fc60008000f00 */
[-C--:B------:R-:W-:Y:S02]  /*1090*/  IMAD R6, R7, R2.reuse, RZ ;  /* 0x0000000207067224 */ /* 0x080fe400078e02ff */
[----:B------:R-:W-:-:S04]  /*10a0*/  IMAD.WIDE.U32 R10, R8, R2, RZ ;  /* 0x00000002080a7225 */ /* 0x000fc800078e00ff */
[----:B------:R-:W-:-:S05]  /*10b0*/  IMAD R6, R8, R3, R6 ;  /* 0x0000000308067224 */ /* 0x000fca00078e0206 */
[----:B------:R-:W-:-:S03]  /*10c0*/  IADD3 R11, PT, PT, R11, R6, RZ ;  /* 0x000000060b0b7210 */ /* 0x000fc60007ffe0ff */
[----:B--2---:R-:W-:-:S04]  /*10d0*/  IMAD.WIDE.U32 R16, R225, UR6, R10 ;  /* 0x00000006e1107c25 */ /* 0x004fc8000f8e000a */
[----:B------:R-:W-:Y:S01]  /*10e0*/  IMAD R7, R225, UR7, R17 ;  /* 0x00000007e1077c24 */ /* 0x000fe2000f8e0211 */
[----:B------:R-:W-:Y:S06]  /*10f0*/  BRA `(.L_x_37) ;  /* 0x0000000000147947 */ /* 0x000fec0003800000 */
.L_x_36:
[----:B------:R-:W1:Y:S01]  /*1100*/  LDC.64 R2, c[0x0][0x3b8] ;  /* 0x0000ee00ff027b82 */ /* 0x000e620000000a00 */
[----:B------:R-:W-:-:S05]  /*1110*/  IADD3 R16, PT, PT, R8, R9, RZ ;  /* 0x0000000908107210 */ /* 0x000fca0007ffe0ff */
[C---:B-1----:R-:W-:Y:S02]  /*1120*/  IMAD R7, R16.reuse, R3, RZ ;  /* 0x0000000310077224 */ /* 0x042fe400078e02ff */
[----:B------:R-:W-:-:S05]  /*1130*/  IMAD.WIDE.U32 R16, R16, R2, RZ ;  /* 0x0000000210107225 */ /* 0x000fca00078e00ff */
[----:B------:R-:W-:Y:S02]  /*1140*/  IADD3 R7, PT, PT, R17, R7, RZ ;  /* 0x0000000711077210 */ /* 0x000fe40007ffe0ff */
.L_x_37:
[----:B------:R-:W1:Y:S02]  /*1150*/  LDC R6, c[0x0][0x3e8] ;  /* 0x0000fa00ff067b82 */ /* 0x000e640000000800 */
[----:B-1----:R-:W-:-:S04]  /*1160*/  IABS R12, R6 ;  /* 0x00000006000c7213 */ /* 0x002fc80000000000 */
[----:B------:R-:W1:Y:S08]  /*1170*/  I2F.RP R13, R12 ;  /* 0x0000000c000d7306 */ /* 0x000e700000209400 */
[----:B-1----:R-:W1:Y:S02]  /*1180*/  MUFU.RCP R14, R13 ;  /* 0x0000000d000e7308 */ /* 0x002e640000001000 */
[----:B-1----:R-:W-:-:S06]  /*1190*/  VIADD R14, R14, 0xffffffe ;  /* 0x0ffffffe0e0e7836 */ /* 0x002fcc0000000000 */
[----:B------:R-:W1:Y:S02]  /*11a0*/  F2I.FTZ.U32.TRUNC.NTZ R15, R14 ;  /* 0x0000000e000f7305 */ /* 0x000e64000021f000 */
[----:B-1----:R-:W-:Y:S01]  /*11b0*/  IMAD.MOV R10, RZ, RZ, -R15 ;  /* 0x000000ffff0a7224 */ /* 0x002fe200078e0a0f */
[----:B------:R-:W-:-:S03]  /*11c0*/  MOV R14, RZ ;  /* 0x000000ff000e7202 */ /* 0x000fc60000000f00 */
[----:B------:R-:W-:Y:S01]  /*11d0*/  IMAD R11, R10, R12, RZ ;  /* 0x0000000c0a0b7224 */ /* 0x000fe200078e02ff */
[----:B------:R-:W-:-:S03]  /*11e0*/  IABS R10, R5 ;  /* 0x00000005000a7213 */ /* 0x000fc60000000000 */
[----:B------:R-:W-:-:S06]  /*11f0*/  IMAD.HI.U32 R11, R15, R11, R14 ;  /* 0x0000000b0f0b7227 */ /* 0x000fcc00078e000e */
[----:B------:R-:W-:-:S04]  /*1200*/  IMAD.HI.U32 R18, R11, R10, RZ ;  /* 0x0000000a0b127227 */ /* 0x000fc800078e00ff */
[----:B------:R-:W-:-:S04]  /*1210*/  IMAD.MOV R11, RZ, RZ, -R18 ;  /* 0x000000ffff0b7224 */ /* 0x000fc800078e0a12 */
[----:B------:R-:W-:Y:S01]  /*1220*/  IMAD R11, R12, R11, R10 ;  /* 0x0000000b0c0b7224 */ /* 0x000fe200078e020a */
[----:B------:R-:W-:-:S04]  /*1230*/  LOP3.LUT R10, R5, R6, RZ, 0x3c, !PT ;  /* 0x00000006050a7212 */ /* 0x000fc800078e3cff */
[----:B------:R-:W-:Y:S02]  /*1240*/  ISETP.GT.U32.AND P1, PT, R12, R11, PT ;  /* 0x0000000b0c00720c */ /* 0x000fe40003f24070 */
[----:B------:R-:W-:-:S11]  /*1250*/  ISETP.GE.AND P0, PT, R10, RZ, PT ;  /* 0x000000ff0a00720c */ /* 0x000fd60003f06270 */
[----:B------:R-:W-:Y:S01]  /*1260*/  @!P1 IMAD.IADD R11, R11, 0x1, -R12 ;  /* 0x000000010b0b9824 */ /* 0x000fe200078e0a0c */
[----:B------:R-:W-:Y:S02]  /*1270*/  @!P1 IADD3 R18, PT, PT, R18, 0x1, RZ ;  /* 0x0000000112129810 */ /* 0x000fe40007ffe0ff */
[----:B------:R-:W-:Y:S02]  /*1280*/  ISETP.NE.AND P1, PT, R6, RZ, PT ;  /* 0x000000ff0600720c */ /* 0x000fe40003f25270 */
[----:B------:R-:W-:-:S13]  /*1290*/  ISETP.GE.U32.AND P3, PT, R11, R12, PT ;  /* 0x0000000c0b00720c */ /* 0x000fda0003f66070 */
[----:B------:R-:W-:-:S05]  /*12a0*/  @P3 VIADD R18, R18, 0x1 ;  /* 0x0000000112123836 */ /* 0x000fca0000000000 */
[----:B------:R-:W-:Y:S02]  /*12b0*/  @!P0 IADD3 R18, PT, PT, -R18, RZ, RZ ;  /* 0x000000ff12128210 */ /* 0x000fe40007ffe1ff */
[----:B------:R-:W-:Y:S01]  /*12c0*/  @!P1 LOP3.LUT R18, RZ, R6, RZ, 0x33, !PT ;  /* 0x00000006ff129212 */ /* 0x000fe200078e33ff */
        /* <DEDUP_REMOVED lines=13> */
.L_x_38:
[----:B------:R-:W1:Y:S01]  /*13a0*/  LDC.64 R32, c[0x0][0x3c0] ;  /* 0x0000f000ff207b82 */ /* 0x000e620000000a00 */
[----:B------:R-:W-:-:S05]  /*13b0*/  IADD3 R9, PT, PT, R8, R9, RZ ;  /* 0x0000000908097210 */ /* 0x000fca0007ffe0ff */
[C---:B-1----:R-:W-:Y:S02]  /*13c0*/  IMAD R8, R9.reuse, R33, RZ ;  /* 0x0000002109087224 */ /* 0x042fe400078e02ff */
[----:B------:R-:W-:-:S05]  /*13d0*/  IMAD.WIDE.U32 R14, R9, R32, RZ ;  /* 0x00000020090e7225 */ /* 0x000fca00078e00ff */
[----:B------:R-:W-:-:S07]  /*13e0*/  IADD3 R8, PT, PT, R15, R8, RZ ;  /* 0x000000080f087210 */ /* 0x000fce0007ffe0ff */
.L_x_39:
[----:B------:R-:W-:Y:S01]  /*13f0*/  IMAD.IADD R217, R142, 0x1, -R141 ;  /* 0x000000018ed97824 */ /* 0x000fe200078e0a8d */
[----:B------:R-:W-:Y:S01]  /*1400*/  SHF.R.U32.HI R144, RZ, 0x2, R0 ;  /* 0x00000002ff907819 */ /* 0x000fe20000011600 */
[----:B------:R-:W-:Y:S01]  /*1410*/  IMAD.SHL.U32 R34, R0, 0x8, RZ ;  /* 0x0000000800227824 */ /* 0x000fe200078e00ff */
[----:B------:R-:W1:Y:S01]  /*1420*/  LDCU.64 UR8, c[0x0][0x3c8] ;  /* 0x00007900ff0877ac */ /* 0x000e620008000a00 */
[----:B------:R-:W-:Y:S01]  /*1430*/  IMAD.MOV.U32 R145, RZ, RZ, RZ ;  /* 0x000000ffff917224 */ /* 0x000fe200078e00ff */
[CC--:B------:R-:W-:Y:S01]  /*1440*/  ISETP.GE.AND P4, PT, R144.reuse, R217.reuse, PT ;  /* 0x000000d99000720c */ /* 0x0c0fe20003f86270 */
[----:B------:R-:W-:Y:S01]  /*1450*/  VIADD R12, R144, 0x20 ;  /* 0x00000020900c7836 */ /* 0x000fe20000000000 */
[----:B------:R-:W-:Y:S01]  /*1460*/  LOP3.LUT R24, R34, 0x18, RZ, 0xc0, !PT ;  /* 0x0000001822187812 */ /* 0x000fe200078ec0ff */
[----:B------:R-:W-:Y:S01]  /*1470*/  VIADD R6, R144, 0x40 ;  /* 0x0000004090067836 */ /* 0x000fe20000000000 */
[----:B------:R-:W2:Y:S01]  /*1480*/  LDCU.128 UR4, c[0x0][0x3d0] ;  /* 0x00007a00ff0477ac */ /* 0x000ea20008000c00 */
[----:B------:R-:W-:Y:S01]  /*1490*/  IMAD.WIDE.U32 R22, R23, 0x80, R144 ;  /* 0x0000008017167825 */ /* 0x000fe200078e0090 */
[----:B------:R-:W-:Y:S01]  /*14a0*/  IADD3 R16, P2, PT, R24, R16, RZ ;  /* 0x0000001018107210 */ /* 0x000fe20007f5e0ff */
[----:B------:R-:W3:Y:S01]  /*14b0*/  S2UR UR14, SR_CgaCtaId ;  /* 0x00000000000e79c3 */ /* 0x000ee20000008800 */
[-C--:B------:R-:W-:Y:S01]  /*14c0*/  ISETP.GE.AND P3, PT, R12, R217.reuse, PT ;  /* 0x000000d90c00720c */ /* 0x080fe20003f66270 */
[----:B------:R-:W4:Y:S01]  /*14d0*/  LDCU.64 UR10, c[0x0][0x390] ;  /* 0x00007200ff0a77ac */ /* 0x000f220008000a00 */
[----:B------:R-:W-:Y:S01]  /*14e0*/  IADD3 R14, P1, PT, R24, R14, RZ ;  /* 0x0000000e180e7210 */ /* 0x000fe20007f3e0ff */
[----:B------:R-:W-:Y:S01]  /*14f0*/  IMAD.X R17, RZ, RZ, R7, P2 ;  /* 0x000000ffff117224 */ /* 0x000fe200010e0607 */
[----:B------:R-:W-:Y:S01]  /*1500*/  LOP3.LUT R7, R34, 0xd8, RZ, 0xc0, !PT ;  /* 0x000000d822077812 */ /* 0x000fe200078ec0ff */
[----:B------:R-:W-:Y:S01]  /*1510*/  IMAD.SHL.U32 R135, R2, 0x40, RZ ;  /* 0x0000004002877824 */ /* 0x000fe200078e00ff */
[----:B------:R-:W-:Y:S01]  /*1520*/  ISETP.GE.AND P6, PT, R6, R217, PT ;  /* 0x000000d90600720c */ /* 0x000fe20003fc6270 */
[----:B------:R-:W5:Y:S01]  /*1530*/  @!P4 LDC.64 R10, c[0x0][0x3b0] ;  /* 0x0000ec00ff0acb82 */ /* 0x000f620000000a00 */
[----:B------:R-:W-:Y:S01]  /*1540*/  VIADD R6, R144, 0x60 ;  /* 0x0000006090067836 */ /* 0x000fe20000000000 */
[----:B------:R-:W-:Y:S01]  /*1550*/  LOP3.LUT R7, R7, 0x18, R0, 0x78, !PT ;  /* 0x0000001807077812 */ /* 0x000fe200078e7800 */
[----:B------:R-:W-:Y:S01]  /*1560*/  IMAD.X R15, RZ, RZ, R8, P1 ;  /* 0x000000ffff0f7224 */ /* 0x000fe200008e0608 */
[----:B------:R-:W-:Y:S01]  /*1570*/  IADD3 R24, P0, PT, R24, R25, RZ ;  /* 0x0000001918187210 */ /* 0x000fe20007f1e0ff */
[----:B------:R-:W-:Y:S01]  /*1580*/  IMAD.WIDE.U32 R28, R144, R2, R16 ;  /* 0x00000002901c7225 */ /* 0x000fe200078e0010 */
[----:B------:R-:W-:-:S02]  /*1590*/  ISETP.GE.AND P5, PT, R6, R217, PT ;  /* 0x000000d90600720c */ /* 0x000fc40003fa6270 */
[----:B------:R-:W-:Y:S01]  /*15a0*/  LOP3.LUT R34, R7, 0x1f20, R34, 0xf8, !PT ;  /* 0x00001f2007227812 */ /* 0x000fe200078ef822 */
[----:B------:R-:W4:Y:S01]  /*15b0*/  @!P4 LDC.64 R8, c[0x0][0x380] ;  /* 0x0000e000ff08cb82 */ /* 0x000f220000000a00 */
[----:B------:R-:W-:Y:S01]  /*15c0*/  IMAD.X R25, RZ, RZ, R4, P0 ;  /* 0x000000ffff197224 */ /* 0x000fe200000e0604 */
[----:B------:R-:W-:Y:S01]  /*15d0*/  SHF.R.S32.HI R21, RZ, 0x1f, R18 ;  /* 0x0000001fff157819 */ /* 0x000fe20000011412 */
[----:B------:R-:W-:Y:S01]  /*15e0*/  IMAD.WIDE.U32 R26, R144, R32, R14 ;  /* 0x00000020901a7225 */ /* 0x000fe200078e000e */
[C---:B------:R-:W-:Y:S02]  /*15f0*/  @!P3 IADD3 R16, P2, PT, R22.reuse, 0x20, RZ ;  /* 0x000000201610b810 */ /* 0x040fe40007f5e0ff */
[----:B------:R-:W-:Y:S01]  /*1600*/  @!P6 IADD3 R15, P1, PT, R22, 0x40, RZ ;  /* 0x00000040160fe810 */ /* 0x000fe20007f3e0ff */
[----:B-1----:R-:W-:Y:S01]  /*1610*/  IMAD.WIDE.U32 R24, R5, UR8, R24 ;  /* 0x0000000805187c25 */ /* 0x002fe2000f8e0018 */
[----:B------:R-:W1:Y:S01]  /*1620*/  @!P3 LDC.64 R6, c[0x0][0x3b0] ;  /* 0x0000ec00ff06bb82 */ /* 0x000e620000000a00 */
[----:B------:R-:W-:-:S02]  /*1630*/  SHF.L.U64.HI R134, R2, 0x6, R3 ;  /* 0x0000000602867819 */ /* 0x000fc40000010203 */
[----:B------:R-:W-:Y:S01]  /*1640*/  @!P5 IADD3 R14, P0, PT, R22, 0x60, RZ ;  /* 0x00000060160ed810 */ /* 0x000fe20007f1e0ff */
[----:B------:R-:W-:Y:S01]  /*1650*/  IMAD R25, R5, UR9, R25 ;  /* 0x0000000905197c24 */ /* 0x000fe2000f8e0219 */
[----:B------:R-:W3:Y:S01]  /*1660*/  LDCU.64 UR8, c[0x0][0x388] ;  /* 0x00007100ff0877ac */ /* 0x000ee20008000a00 */
[----:B--2---:R-:W-:Y:S01]  /*1670*/  IMAD R5, R21, UR4, RZ ;  /* 0x0000000415057c24 */ /* 0x004fe2000f8e02ff */
[----:B------:R-:W-:Y:S01]  /*1680*/  SHF.L.U64.HI R136, R2, 0x5, R3 ;  /* 0x0000000502887819 */ /* 0x000fe20000010203 */
[----:B-----5:R-:W-:Y:S01]  /*1690*/  @!P4 IMAD R20, R23, R10, RZ ;  /* 0x0000000a1714c224 */ /* 0x020fe200078e02ff */
[----:B------:R-:W-:Y:S01]  /*16a0*/  SHF.R.U32.HI R140, RZ, 0x1, R0 ;  /* 0x00000001ff8c7819 */ /* 0x000fe20000011600 */
[----:B------:R-:W-:Y:S02]  /*16b0*/  IMAD R29, R144, R3, R29 ;  /* 0x00000003901d7224 */ /* 0x000fe400078e021d */
[----:B------:R-:W-:Y:S02]  /*16c0*/  @!P4 IMAD R20, R22, R11, R20 ;  /* 0x0000000b1614c224 */ /* 0x000fe400078e0214 */
[----:B------:R-:W-:-:S02]  /*16d0*/  IMAD R21, R21, UR6, RZ ;  /* 0x0000000615157c24 */ /* 0x000fc4000f8e02ff */
[--C-:B------:R-:W-:Y:S02]  /*16e0*/  @!P3 IMAD.X R11, RZ, RZ, R23.reuse, P2 ;  /* 0x000000ffff0bb224 */ /* 0x100fe400010e0617 */
[--C-:B------:R-:W-:Y:S02]  /*16f0*/  @!P6 IMAD.X R17, RZ, RZ, R23.reuse, P1 ;  /* 0x000000ffff11e224 */ /* 0x100fe400008e0617 */
[----:B------:R-:W-:Y:S02]  /*1700*/  @!P5 IMAD.X R13, RZ, RZ, R23, P0 ;  /* 0x000000ffff0dd224 */ /* 0x000fe400000e0617 */
[----:B------:R-:W-:Y:S02]  /*1710*/  IMAD R27, R144, R33, R27 ;  /* 0x00000021901b7224 */ /* 0x000fe400078e021b */
[----:B------:R-:W-:-:S04]  /*1720*/  @!P4 IMAD.WIDE.U32 R22, R22, R10, R24 ;  /* 0x0000000a1616c225 */ /* 0x000fc800078e0018 */
[C---:B------:R-:W-:Y:S01]  /*1730*/  IMAD R222, R18.reuse, UR5, R5 ;  /* 0x0000000512de7c24 */ /* 0x040fe2000f8e0205 */
[----:B------:R-:W-:Y:S01]  /*1740*/  UMOV UR5, 0x400 ;  /* 0x0000040000057882 */ /* 0x000fe20000000000 */
[C---:B------:R-:W-:Y:S01]  /*1750*/  IMAD.WIDE.U32 R28, R18.reuse, UR4, R28 ;  /* 0x00000004121c7c25 */ /* 0x040fe2000f8e001c */
[----:B------:R-:W2:Y:S01]  /*1760*/  @!P3 LDC.64 R4, c[0x0][0x380] ;  /* 0x0000e000ff04bb82 */ /* 0x000ea20000000a00 */
[----:B---3--:R-:W-:Y:S02]  /*1770*/  ULEA UR4, UR14, UR5, 0x18 ;  /* 0x000000050e047291 */ /* 0x008fe4000f8ec0ff */
[----:B------:R-:W-:Y:S01]  /*1780*/  IMAD R21, R18, UR7, R21 ;  /* 0x0000000712157c24 */ /* 0x000fe2000f8e0215 */
[----:B------:R-:W-:Y:S01]  /*1790*/  LEA R223, P1, R28, UR8, 0x1 ;  /* 0x000000081cdf7c11 */ /* 0x000fe2000f8208ff */
[----:B------:R-:W-:Y:S01]  /*17a0*/  IMAD.WIDE.U32 R18, R18, UR6, R26 ;  /* 0x0000000612127c25 */ /* 0x000fe2000f8e001a */
[----:B----4-:R-:W-:Y:S02]  /*17b0*/  @!P4 LEA R26, P0, R22, R8, 0x1 ;  /* 0x00000008161ac211 */ /* 0x010fe400078008ff */
[----:B------:R-:W-:Y:S01]  /*17c0*/  LEA R226, R34, UR4, 0x1 ;  /* 0x0000000422e27c11 */ /* 0x000fe2000f8e08ff */
[----:B-1----:R-:W-:-:S02]  /*17d0*/  @!P3 IMAD R8, R11, R6, RZ ;  /* 0x000000060b08b224 */ /* 0x002fc400078e02ff */
[----:B------:R-:W1:Y:S01]  /*17e0*/  @!P6 LDC.64 R10, c[0x0][0x3b0] ;  /* 0x0000ec00ff0aeb82 */ /* 0x000e620000000a00 */
[----:B------:R-:W-:Y:S02]  /*17f0*/  IMAD.IADD R222, R29, 0x1, R222 ;  /* 0x000000011dde7824 */ /* 0x000fe400078e02de */
[----:B------:R-:W-:Y:S02]  /*1800*/  @!P4 IMAD.IADD R20, R23, 0x1, R20 ;  /* 0x000000011714c824 */ /* 0x000fe400078e0214 */
[----:B------:R-:W-:Y:S01]  /*1810*/  @!P3 IMAD.MOV.U32 R29, RZ, RZ, R25 ;  /* 0x000000ffff1db224 */ /* 0x000fe200078e0019 */
[----:B------:R-:W-:Y:S01]  /*1820*/  LEA.HI.X R222, R28, UR9, R222, 0x1, P1 ;  /* 0x000000091cde7c11 */ /* 0x000fe200088f0cde */
[----:B------:R-:W-:Y:S01]  /*1830*/  @!P3 IMAD.MOV.U32 R28, RZ, RZ, R24 ;  /* 0x000000ffff1cb224 */ /* 0x000fe200078e0018 */
[----:B------:R-:W-:Y:S01]  /*1840*/  @!P4 LEA.HI.X R27, R22, R9, R20, 0x1, P0 ;  /* 0x00000009161bc211 */ /* 0x000fe200000f0c14 */
[----:B------:R-:W-:Y:S01]  /*1850*/  @!P3 IMAD R7, R16, R7, R8 ;  /* 0x000000071007b224 */ /* 0x000fe200078e0208 */
[----:B------:R-:W-:Y:S01]  /*1860*/  LEA R221, P1, R18, UR10, 0x1 ;  /* 0x0000000a12dd7c11 */ /* 0x000fe2000f8208ff */
[----:B------:R-:W-:Y:S01]  /*1870*/  @!P3 IMAD.WIDE.U32 R28, R16, R6, R28 ;  /* 0x00000006101cb225 */ /* 0x000fe200078e001c */
[----:B------:R-:W3:Y:S01]  /*1880*/  @!P5 LDC.64 R8, c[0x0][0x3b0] ;  /* 0x0000ec00ff08db82 */ /* 0x000ee20000000a00 */
[----:B------:R-:W-:Y:S01]  /*1890*/  @!PT LDS RZ, [RZ] ;  /* 0x00000000fffff984 */ /* 0x000fe20000000800 */
[----:B------:R-:W-:Y:S01]  /*18a0*/  @!PT LDS RZ, [RZ] ;  /* 0x00000000fffff984 */ /* 0x000fe20000000800 */
[----:B------:R-:W-:Y:S01]  /*18b0*/  @!PT LDS RZ, [RZ] ;  /* 0x00000000fffff984 */ /* 0x000fe20000000800 */
[----:B------:R-:W-:Y:S02]  /*18c0*/  @!P4 LDGSTS.E.BYPASS.LTC128B.128 [R226], desc[UR12][R26.64] ;  /* 0x000000001ae2cfae */ /* 0x000fe4000b981a0c */
[----:B------:R-:W-:Y:S01]  /*18d0*/  @!P3 IMAD.IADD R6, R29, 0x1, R7 ;  /* 0x000000011d06b824 */ /* 0x000fe200078e0207 */
[----:B--2---:R-:W-:Y:S01]  /*18e0*/  @!P3 LEA R30, P0, R28, R4, 0x1 ;  /* 0x000000041c1eb211 */ /* 0x004fe200078008ff */
[----:B------:R-:W-:Y:S01]  /*18f0*/  IMAD.IADD R220, R19, 0x1, R21 ;  /* 0x0000000113dc7824 */ /* 0x000fe200078e0215 */
[----:B------:R-:W-:Y:S01]  /*1900*/  @!P4 LDGSTS.E.BYPASS.LTC128B.128 [R226+0x2000], desc[UR12][R26.64+0x40] ;  /* 0x020000401ae2cfae */ /* 0x000fe2000b981a0c */
[----:B------:R-:W-:Y:S01]  /*1910*/  VIADD R19, R212, 0xffffffff ;  /* 0xffffffffd4137836 */ /* 0x000fe20000000000 */
[----:B------:R-:W-:Y:S01]  /*1920*/  @!P3 LEA.HI.X R31, R28, R5, R6, 0x1, P0 ;  /* 0x000000051c1fb211 */ /* 0x000fe200000f0c06 */
[----:B------:R-:W-:Y:S01]  /*1930*/  @!P6 IMAD.MOV.U32 R22, RZ, RZ, R24 ;  /* 0x000000ffff16e224 */ /* 0x000fe200078e0018 */
[----:B------:R-:W2:Y:S01]  /*1940*/  @!P6 LDC.64 R6, c[0x0][0x380] ;  /* 0x0000e000ff06eb82 */ /* 0x000ea20000000a00 */
[----:B------:R-:W-:Y:S01]  /*1950*/  IMAD R21, R19, -0x40, R138 ;  /* 0xffffffc013157824 */ /* 0x000fe200078e028a */
[----:B------:R-:W-:Y:S01]  /*1960*/  @!P4 LDGSTS.E.BYPASS.LTC128B.128 [R226+0x4000], desc[UR12][R26.64+0x80] ;  /* 0x040000801ae2cfae */ /* 0x000fe2000b981a0c */
[-C--:B-1----:R-:W-:Y:S01]  /*1970*/  @!P6 IMAD R4, R17, R10.reuse, RZ ;  /* 0x0000000a1104e224 */ /* 0x082fe200078e02ff */
[----:B------:R-:W-:Y:S01]  /*1980*/  LEA.HI.X R220, R18, UR11, R220, 0x1, P1 ;  /* 0x0000000b12dc7c11 */ /* 0x000fe200088f0cdc */
[----:B------:R-:W-:Y:S01]  /*1990*/  @!P6 IMAD.MOV.U32 R23, RZ, RZ, R25 ;  /* 0x000000ffff17e224 */ /* 0x000fe200078e0019 */
[C---:B------:R-:W-:Y:S01]  /*19a0*/  ISETP.GE.AND P4, PT, R144.reuse, R21, PT ;  /* 0x000000159000720c */ /* 0x040fe20003f86270 */
[C---:B------:R-:W-:Y:S01]  /*19b0*/  @!P6 IMAD R11, R15.reuse, R11, R4 ;  /* 0x0000000b0f0be224 */ /* 0x040fe200078e0204 */
[----:B------:R-:W-:Y:S01]  /*19c0*/  @!P3 LDGSTS.E.BYPASS.LTC128B.128 [R226+0x800], desc[UR12][R30.64] ;  /* 0x008000001ee2bfae */ /* 0x000fe2000b981a0c */
[----:B------:R-:W1:Y:S01]  /*19d0*/  @!P5 LDC.64 R4, c[0x0][0x380] ;  /* 0x0000e000ff04db82 */ /* 0x000e620000000a00 */
[----:B------:R-:W-:Y:S01]  /*19e0*/  @!P6 IMAD.WIDE.U32 R22, R15, R10, R22 ;  /* 0x0000000a0f16e225 */ /* 0x000fe200078e0016 */
[----:B------:R-:W-:Y:S01]  /*19f0*/  LOP3.LUT R144, R144, 0x7, RZ, 0xc0, !PT ;  /* 0x0000000790907812 */ /* 0x000fe200078ec0ff */
[----:B------:R-:W-:Y:S02]  /*1a00*/  @!P3 LDGSTS.E.BYPASS.LTC128B.128 [R226+0x2800], desc[UR12][R30.64+0x40] ;  /* 0x028000401ee2bfae */ /* 0x000fe4000b981a0c */
[----:B---3--:R-:W-:-:S02]  /*1a10*/  @!P5 IMAD R13, R13, R8, RZ ;  /* 0x000000080d0dd224 */ /* 0x008fc400078e02ff */
[----:B------:R-:W-:Y:S01]  /*1a20*/  @!P3 LDGSTS.E.BYPASS.LTC128B.128 [R226+0x4800], desc[UR12][R30.64+0x80] ;  /* 0x048000801ee2bfae */ /* 0x000fe2000b981a0c */
[----:B------:R-:W-:Y:S01]  /*1a30*/  ISETP.GE.AND P3, PT, R12, R21, PT ;  /* 0x000000150c00720c */ /* 0x000fe20003f66270 */
[-C--:B------:R-:W-:Y:S02]  /*1a40*/  IMAD R10, R134, R19.reuse, RZ ;  /* 0x00000013860a7224 */ /* 0x080fe400078e02ff */
[----:B------:R-:W-:-:S04]  /*1a50*/  IMAD.WIDE.U32 R16, R135, R19, RZ ;  /* 0x0000001387107225 */ /* 0x000fc800078e00ff */
[C---:B------:R-:W-:Y:S02]  /*1a60*/  @!P5 IMAD R9, R14.reuse, R9, R13 ;  /* 0x000000090e09d224 */ /* 0x040fe400078e020d */
[----:B------:R-:W-:Y:S01]  /*1a70*/  @!P5 IMAD.WIDE.U32 R24, R14, R8, R24 ;  /* 0x000000080e18d225 */ /* 0x000fe200078e0018 */
[----:B------:R-:W-:Y:S02]  /*1a80*/  @!P4 LEA R14, P1, R16, R223, 0x1 ;  /* 0x000000df100ec211 */ /* 0x000fe400078208ff */
[----:B------:R-:W-:Y:S01]  /*1a90*/  SHF.L.U64.HI R8, R32, 0x6, R33 ;  /* 0x0000000620087819 */ /* 0x000fe20000010221 */
[----:B------:R-:W-:Y:S01]  /*1aa0*/  IMAD.IADD R13, R17, 0x1, R10 ;  /* 0x00000001110d7824 */ /* 0x000fe200078e020a */
[----:B--2---:R-:W-:Y:S01]  /*1ab0*/  @!P6 LEA R10, P2, R22, R6, 0x1 ;  /* 0x00000006160ae211 */ /* 0x004fe200078408ff */
[----:B------:R-:W-:Y:S02]  /*1ac0*/  IMAD.SHL.U32 R137, R2, 0x20, RZ ;  /* 0x0000002002897824 */ /* 0x000fe400078e00ff */
[----:B------:R-:W-:Y:S01]  /*1ad0*/  @!P6 IMAD.IADD R11, R23, 0x1, R11 ;  /* 0x00000001170be824 */ /* 0x000fe200078e020b */
[----:B------:R-:W-:Y:S01]  /*1ae0*/  @!P4 LEA.HI.X R15, R16, R222, R13, 0x1, P1 ;  /* 0x000000de100fc211 */ /* 0x000fe200008f0c0d */
[----:B------:R-:W-:Y:S01]  /*1af0*/  @!P5 IMAD.IADD R9, R25, 0x1, R9 ;  /* 0x000000011909d824 */ /* 0x000fe200078e0209 */
[----:B------:R-:W-:Y:S01]  /*1b00*/  @!P3 IADD3 R6, P0, PT, R137, R16, RZ ;  /* 0x000000108906b210 */ /* 0x000fe20007f1e0ff */
[----:B------:R-:W-:Y:S01]  /*1b10*/  IMAD.SHL.U32 R133, R0, 0x20, RZ ;  /* 0x0000002000857824 */ /* 0x000fe200078e00ff */
[----:B-1----:R-:W-:Y:S01]  /*1b20*/  @!P5 LEA R4, P1, R24, R4, 0x1 ;  /* 0x000000041804d211 */ /* 0x002fe200078208ff */
[----:B------:R-:W-:Y:S01]  /*1b30*/  IMAD.SHL.U32 R216, R0, 0x10, RZ ;  /* 0x0000001000d87824 */ /* 0x000fe200078e00ff */
[----:B------:R-:W-:Y:S01]  /*1b40*/  @!P6 LEA.HI.X R11, R22, R7, R11, 0x1, P2 ;  /* 0x00000007160be211 */ /* 0x000fe200010f0c0b */
[----:B------:R-:W-:Y:S01]  /*1b50*/  @!P3 IMAD.X R13, R136, 0x1, R13, P0 ;  /* 0x00000001880db824 */ /* 0x000fe200000e060d */
[----:B------:R-:W-:Y:S01]  /*1b60*/  @!P5 LEA.HI.X R5, R24, R5, R9, 0x1, P1 ;  /* 0x000000051805d211 */ /* 0x000fe200008f0c09 */
[----:B------:R-:W-:Y:S01]  /*1b70*/  IMAD.SHL.U32 R9, R0, 0x4, RZ ;  /* 0x0000000400097824 */ /* 0x000fe200078e00ff */
[----:B------:R-:W-:Y:S01]  /*1b80*/  @!P3 LEA R16, P0, R6, R223, 0x1 ;  /* 0x000000df0610b211 */ /* 0x000fe200078008ff */
[----:B------:R-:W-:Y:S01]  /*1b90*/  @!P6 LDGSTS.E.BYPASS.LTC128B.128 [R226+0x1000], desc[UR12][R10.64] ;  /* 0x010000000ae2efae */ /* 0x000fe2000b981a0c */
[----:B------:R-:W-:Y:S01]  /*1ba0*/  ISETP.GE.AND P2, PT, R12, R21, PT ;  /* 0x000000150c00720c */ /* 0x000fe20003f46270 */
[----:B------:R-:W-:Y:S01]  /*1bb0*/  IMAD.MOV.U32 R35, RZ, RZ, 0x20 ;  /* 0x00000020ff237424 */ /* 0x000fe200078e00ff */
[----:B------:R-:W-:Y:S01]  /*1bc0*/  @!P3 LEA.HI.X R17, R6, R222, R13, 0x1, P0 ;  /* 0x000000de0611b211 */ /* 0x000fe200000f0c0d */
[----:B------:R-:W-:Y:S01]  /*1bd0*/  @!P6 LDGSTS.E.BYPASS.LTC128B.128 [R226+0x3000], desc[UR12][R10.64+0x40] ;  /* 0x030000400ae2efae */ /* 0x000fe2000b981a0c */
[----:B------:R-:W-:-:S02]  /*1be0*/  IMAD.SHL.U32 R6, R32, 0x40, RZ ;  /* 0x0000004020067824 */ /* 0x000fc400078e00ff */
[-C--:B------:R-:W-:Y:S01]  /*1bf0*/  IMAD R13, R8, R19.reuse, RZ ;  /* 0x00000013080d7224 */ /* 0x080fe200078e02ff */
[----:B------:R1:W-:Y:S01]  /*1c00*/  @!P6 LDGSTS.E.BYPASS.LTC128B.128 [R226+0x5000], desc[UR12][R10.64+0x80] ;  /* 0x050000800ae2efae */ /* 0x0003e2000b981a0c */
[----:B------:R-:W-:Y:S01]  /*1c10*/  IMAD.WIDE.U32 R6, R6, R19, RZ ;  /* 0x0000001306067225 */ /* 0x000fe200078e00ff */
[----:B------:R-:W-:Y:S02]  /*1c20*/  LOP3.LUT P6, RZ, R0, 0x4, RZ, 0xc0, !PT ;  /* 0x0000000400ff7812 */ /* 0x000fe400078cc0ff */
[----:B------:R-:W-:Y:S02]  /*1c30*/  @!P5 LDGSTS.E.BYPASS.LTC128B.128 [R226+0x1800], desc[UR12][R4.64] ;  /* 0x0180000004e2dfae */ /* 0x000fe4000b981a0c */
[----:B------:R-:W-:Y:S02]  /*1c40*/  SEL R35, R35, 0xffffffe0, !P6 ;  /* 0xffffffe023237807 */ /* 0x000fe40007000000 */
[----:B------:R-:W-:Y:S04]  /*1c50*/  @!P5 LDGSTS.E.BYPASS.LTC128B.128 [R226+0x3800], desc[UR12][R4.64+0x40] ;  /* 0x0380004004e2dfae */ /* 0x000fe8000b981a0c */
[----:B------:R2:W-:Y:S04]  /*1c60*/  @!P5 LDGSTS.E.BYPASS.LTC128B.128 [R226+0x5800], desc[UR12][R4.64+0x80] ;  /* 0x0580008004e2dfae */ /* 0x0005e8000b981a0c */
[----:B------:R-:W-:Y:S04]  /*1c70*/  @!P4 LDGSTS.E.BYPASS.LTC128B.128 [R226+0x6000], desc[UR12][R14.64] ;  /* 0x060000000ee2cfae */ /* 0x000fe8000b981a0c */
[----:B------:R-:W-:Y:S04]  /*1c80*/  @!P4 LDGSTS.E.BYPASS.LTC128B.128 [R226+0x7000], desc[UR12][R14.64+0x40] ;  /* 0x070000400ee2cfae */ /* 0x000fe8000b981a0c */
[----:B------:R-:W-:Y:S01]  /*1c90*/  @!P4 LDGSTS.E.BYPASS.LTC128B.128 [R226+0x8000], desc[UR12][R14.64+0x80] ;  /* 0x080000800ee2cfae */ /* 0x000fe2000b981a0c */
[----:B-1----:R-:W-:-:S03]  /*1ca0*/  @!P4 LEA R10, P1, R6, R221, 0x1 ;  /* 0x000000dd060ac211 */ /* 0x002fc600078208ff */
[----:B------:R-:W-:Y:S04]  /*1cb0*/  @!P3 LDGSTS.E.BYPASS.LTC128B.128 [R226+0x6800], desc[UR12][R16.64] ;  /* 0x0680000010e2bfae */ /* 0x000fe8000b981a0c */
[----:B------:R-:W-:Y:S04]  /*1cc0*/  @!P3 LDGSTS.E.BYPASS.LTC128B.128 [R226+0x7800], desc[UR12][R16.64+0x40] ;  /* 0x0780004010e2bfae */ /* 0x000fe8000b981a0c */
[----:B------:R1:W-:Y:S01]  /*1cd0*/  @!P3 LDGSTS.E.BYPASS.LTC128B.128 [R226+0x8800], desc[UR12][R16.64+0x80] ;  /* 0x0880008010e2bfae */ /* 0x0003e2000b981a0c */
[----:B--2---:R-:W-:-:S03]  /*1ce0*/  LOP3.LUT R4, R133, 0xc0, RZ, 0xc0, !PT ;  /* 0x000000c085047812 */ /* 0x004fc600078ec0ff */
[----:B------:R-:W0:Y:S01]  /*1cf0*/  LDGDEPBAR ;  /* 0x00000000000079af */ /* 0x000e220000000000 */
[----:B------:R-:W-:Y:S01]  /*1d00*/  IMAD.IADD R5, R7, 0x1, R13 ;  /* 0x0000000107057824 */ /* 0x000fe200078e020d */
[----:B------:R-:W-:Y:S02]  /*1d10*/  LOP3.LUT R7, R133, 0x120, RZ, 0xc0, !PT ;  /* 0x0000012085077812 */ /* 0x000fe400078ec0ff */
[----:B------:R-:W-:Y:S02]  /*1d20*/  LOP3.LUT R9, R4, 0x18, R9, 0xf8, !PT ;  /* 0x0000001804097812 */ /* 0x000fe400078ef809 */
[----:B------:R-:W-:Y:S02]  /*1d30*/  @!P2 LEA R4, P0, R32, R6, 0x5 ;  /* 0x000000062004a211 */ /* 0x000fe400078028ff */
[----:B------:R-:W-:Y:S02]  /*1d40*/  @!P4 LEA.HI.X R11, R6, R220, R5, 0x1, P1 ;  /* 0x000000dc060bc211 */ /* 0x000fe400008f0c05 */
[----:B------:R-:W-:-:S02]  /*1d50*/  LOP3.LUT R6, R216, 0x100, RZ, 0xc0, !PT ;  /* 0x00000100d8067812 */ /* 0x000fc400078ec0ff */
[C---:B------:R-:W-:Y:S02]  /*1d60*/  LOP3.LUT R8, R9.reuse, 0x8, R0, 0x78, !PT ;  /* 0x0000000809087812 */ /* 0x040fe400078e7800 */
[----:B------:R-:W-:Y:S02]  /*1d70*/  LOP3.LUT R215, R6, 0x20, R133, 0xf8, !PT ;  /* 0x0000002006d77812 */ /* 0x000fe400078ef885 */
[----:B------:R-:W-:Y:S02]  /*1d80*/  LOP3.LUT R216, R216, 0x3e00, RZ, 0xc0, !PT ;  /* 0x00003e00d8d87812 */ /* 0x000fe400078ec0ff */
[----:B------:R-:W-:Y:S01]  /*1d90*/  LOP3.LUT R132, R9, 0x8, R140, 0x78, !PT ;  /* 0x0000000809847812 */ /* 0x000fe200078e788c */
[----:B------:R-:W-:Y:S01]  /*1da0*/  IMAD.IADD R215, R8, 0x1, R215 ;  /* 0x0000000108d77824 */ /* 0x000fe200078e02d7 */
[----:B------:R-:W-:Y:S02]  /*1db0*/  @!P2 LEA.HI.X R5, R32, R5, R33, 0x5, P0 ;  /* 0x000000052005a211 */ /* 0x000fe400000f2c21 */
[----:B------:R-:W-:Y:S01]  /*1dc0*/  @!P2 LEA R6, P0, R4, R221, 0x1 ;  /* 0x000000dd0406a211 */ /* 0x000fe200078008ff */
[----:B------:R-:W-:-:S04]  /*1dd0*/  DEPBAR.LE SB0, 0x0 ;  /* 0x000080000000791a */ /* 0x000fc80000000000 */
[----:B------:R-:W-:Y:S01]  /*1de0*/  BAR.SYNC.DEFER_BLOCKING 0x0 ;  /* 0x0000000000007b1d */ /* 0x000fe20000010000 */
[----:B------:R-:W-:Y:S02]  /*1df0*/  IADD3 R216, PT, PT, R132, R7, R216 ;  /* 0x0000000784d87210 */ /* 0x000fe40007ffe0d8 */
[----:B------:R-:W-:Y:S02]  /*1e00*/  @!P2 LEA.HI.X R7, R4, R220, R5, 0x1, P0 ;  /* 0x000000dc0407a211 */ /* 0x000fe400000f0c05 */
[----:B------:R-:W-:Y:S02]  /*1e10*/  LEA R216, R216, UR4, 0x1 ;  /* 0x00000004d8d87c11 */ /* 0x000fe4000f8e08ff */
[----:B------:R-:W-:Y:S02]  /*1e20*/  LEA R215, R215, UR4, 0x1 ;  /* 0x00000004d7d77c11 */ /* 0x000fe4000f8e08ff */
[----:B------:R-:W-:Y:S01]  /*1e30*/  LOP3.LUT R140, R140, 0x1f0, RZ, 0xc0, !PT ;  /* 0x000001f08c8c7812 */ /* 0x000fe200078ec0ff */
[----:B------:R-:W-:-:S02]  /*1e40*/  IMAD.IADD R234, R216, 0x1, R35 ;  /* 0x00000001d8ea7824 */ /* 0x000fc400078e0223 */
[----:B------:R-:W-:Y:S01]  /*1e50*/  IMAD.IADD R235, R215, 0x1, R35 ;  /* 0x00000001d7eb7824 */ /* 0x000fe200078e0223 */
[----:B------:R-:W-:-:S04]  /*1e60*/  IADD3 R141, PT, PT, R140, 0x1, R141 ;  /* 0x000000018c8d7810 */ /* 0x000fc80007ffe08d */
[----:B------:R-:W-:-:S04]  /*1e70*/  IADD3 R141, PT, PT, -R142, R141, R144 ;  /* 0x0000008d8e8d7210 */ /* 0x000fc80007ffe190 */
[--C-:B------:R-:W-:Y:S01]  /*1e80*/  IADD3 R139, PT, PT, R141, R139, R138.reuse ;  /* 0x0000008b8d8b7210 */ /* 0x100fe20007ffe08a */
[----:B------:R-:W-:Y:S01]  /*1e90*/  @!PT LDS RZ, [RZ] ;  /* 0x00000000fffff984 */ /* 0x000fe20000000800 */
[----:B------:R-:W-:Y:S01]  /*1ea0*/  @!PT LDS RZ, [RZ] ;  /* 0x00000000fffff984 */ /* 0x000fe20000000800 */
[----:B------:R-:W-:Y:S01]  /*1eb0*/  @!PT LDS RZ, [RZ] ;  /* 0x00000000fffff984 */ /* 0x000fe20000000800 */
[----:B------:R-:W-:Y:S03]  /*1ec0*/  @!P4 LDGSTS.E.BYPASS.LTC128B.128 [R226+0x9000], desc[UR12][R10.64] ;  /* 0x090000000ae2cfae */ /* 0x000fe6000b981a0c */
[C---:B------:R-:W-:Y:S02]  /*1ed0*/  VIMNMX R227, PT, PT, R139.reuse, R138, PT ;  /* 0x0000008a8be37248 */ /* 0x040fe40003fe0100 */
[C-C-:B------:R-:W-:Y:S01]  /*1ee0*/  VIADDMNMX R218, R139.reuse, 0x40, R138.reuse, PT ;  /* 0x000000408bda7846 */ /* 0x140fe2000380018a */
[----:B------:R-:W-:Y:S01]  /*1ef0*/  @!P4 LDGSTS.E.BYPASS.LTC128B.128 [R226+0xa000], desc[UR12][R10.64+0x40] ;  /* 0x0a0000400ae2cfae */ /* 0x000fe2000b981a0c */
[C-C-:B------:R-:W-:Y:S02]  /*1f00*/  VIADDMNMX R213, R139.reuse, 0x48, R138.reuse, PT ;  /* 0x000000488bd57846 */ /* 0x140fe4000380018a */
[----:B------:R-:W-:Y:S01]  /*1f10*/  VIADDMNMX R219, R139, 0x8, R138, PT ;  /* 0x000000088bdb7846 */ /* 0x000fe2000380018a */
[----:B------:R2:W-:Y:S04]  /*1f20*/  @!P4 LDGSTS.E.BYPASS.LTC128B.128 [R226+0xb000], desc[UR12][R10.64+0x80] ;  /* 0x0b0000800ae2cfae */ /* 0x0005e8000b981a0c */
[----:B------:R-:W-:Y:S04]  /*1f30*/  @P4 STS.128 [R226+0x9000], RZ ;  /* 0x009000ffe2004388 */ /* 0x000fe80000000c00 */
[----:B------:R-:W-:Y:S04]  /*1f40*/  @P4 STS.128 [R226+0xa000], RZ ;  /* 0x00a000ffe2004388 */ /* 0x000fe80000000c00 */
[----:B------:R-:W-:Y:S04]  /*1f50*/  @P4 STS.128 [R226+0xb000], RZ ;  /* 0x00b000ffe2004388 */ /* 0x000fe80000000c00 */
[----:B------:R-:W-:Y:S04]  /*1f60*/  @P2 STS.128 [R226+0x9800], RZ ;  /* 0x009800ffe2002388 */ /* 0x000fe80000000c00 */
[----:B------:R-:W-:Y:S04]  /*1f70*/  @P2 STS.128 [R226+0xa800], RZ ;  /* 0x00a800ffe2002388 */ /* 0x000fe80000000c00 */
[----:B------:R-:W-:Y:S04]  /*1f80*/  @P2 STS.128 [R226+0xb800], RZ ;  /* 0x00b800ffe2002388 */ /* 0x000fe80000000c00 */
[----:B------:R-:W-:Y:S01]  /*1f90*/  @!PT LDS RZ, [RZ] ;  /* 0x00000000fffff984 */ /* 0x000fe20000000800 */
[----:B------:R-:W-:Y:S01]  /*1fa0*/  @!PT LDS RZ, [RZ] ;  /* 0x00000000fffff984 */ /* 0x000fe20000000800 */
[----:B------:R-:W-:Y:S01]  /*1fb0*/  @!PT LDS RZ, [RZ] ;  /* 0x00000000fffff984 */ /* 0x000fe20000000800 */
[----:B------:R-:W-:Y:S04]  /*1fc0*/  @!P2 LDGSTS.E.BYPASS.LTC128B.128 [R226+0x9800], desc[UR12][R6.64] ;  /* 0x0980000006e2afae */ /* 0x000fe8000b981a0c */
[----:B------:R-:W-:Y:S04]  /*1fd0*/  @!P2 LDGSTS.E.BYPASS.LTC128B.128 [R226+0xa800], desc[UR12][R6.64+0x40] ;  /* 0x0a80004006e2afae */ /* 0x000fe8000b981a0c */
[----:B------:R3:W-:Y:S04]  /*1fe0*/  @!P2 LDGSTS.E.BYPASS.LTC128B.128 [R226+0xb800], desc[UR12][R6.64+0x80] ;  /* 0x0b80008006e2afae */ /* 0x0007e8000b981a0c */
[----:B------:R-:W-:Y:S04]  /*1ff0*/  LDSM.16.M88.4 R104, [R216] ;  /* 0x00000000d868783b */ /* 0x000fe80000000200 */
[----:B------:R-:W4:Y:S04]  /*2000*/  LDSM.16.M88.4 R64, [R215+0x6000] ;  /* 0x00600000d740783b */ /* 0x000f280000000200 */
[----:B------:R-:W5:Y:S04]  /*2010*/  LDSM.16.M88.4 R28, [R216+0x1000] ;  /* 0x00100000d81c783b */ /* 0x000f680000000200 */
[----:B------:R-:W5:Y:S04]  /*2020*/  LDSM.16.M88.4 R48, [R215+0x6400] ;  /* 0x00640000d730783b */ /* 0x000f680000000200 */
[----:B------:R-:W5:Y:S04]  /*2030*/  LDSM.16.M88.4 R112, [R215+0x6800] ;  /* 0x00680000d770783b */ /* 0x000f680000000200 */
[----:B-1----:R-:W1:Y:S04]  /*2040*/  LDSM.16.M88.4 R16, [R215+0x6c00] ;  /* 0x006c0000d710783b */ /* 0x002e680000000200 */
[----:B--2---:R-:W-:Y:S04]  /*2050*/  LDSM.16.M88.4 R8, [R235+0x6000] ;  /* 0x00600000eb08783b */ /* 0x004fe80000000200 */
[----:B------:R-:W2:Y:S04]  /*2060*/  LDSM.16.M88.4 R12, [R234+0x1000] ;  /* 0x00100000ea0c783b */ /* 0x000ea80000000200 */
[----:B---3--:R-:W3:Y:S04]  /*2070*/  LDSM.16.M88.4 R4, [R235+0x6400] ;  /* 0x00640000eb04783b */ /* 0x008ee80000000200 */
[----:B------:R-:W3:Y:S04]  /*2080*/  LDSM.16.M88.4 R100, [R235+0x6800] ;  /* 0x00680000eb64783b */ /* 0x000ee80000000200 */
[----:B------:R-:W3:Y:S04]  /*2090*/  LDSM.16.M88.4 R96, [R235+0x6c00] ;  /* 0x006c0000eb60783b */ /* 0x000ee80000000200 */
[----:B------:R-:W3:Y:S01]  /*20a0*/  LDSM.16.M88.4 R92, [R234] ;  /* 0x00000000ea5c783b */ /* 0x000ee20000000200 */
[-C--:B----4-:R-:W-:Y:S03]  /*20b0*/  HMMA.16816.F32 R76, R104, R64.reuse, RZ ;  /* 0x00000040684c723c */ /* 0x090fe600000018ff */
[----:B------:R-:W-:Y:S04]  /*20c0*/  LDSM.16.M88.4 R88, [R216+0x3000] ;  /* 0x00300000d858783b */ /* 0x000fe80000000200 */
[----:B------:R-:W4:Y:S01]  /*20d0*/  LDSM.16.M88.4 R80, [R215+0x7400] ;  /* 0x00740000d750783b */ /* 0x000f220000000200 */
[C---:B-----5:R-:W-:Y:S03]  /*20e0*/  HMMA.16816.F32 R72, R28.reuse, R64, RZ ;  /* 0x000000401c48723c */ /* 0x060fe600000018ff */
[----:B------:R-:W-:Y:S04]  /*20f0*/  LDSM.16.M88.4 R84, [R215+0x7000] ;  /* 0x00700000d754783b */ /* 0x000fe80000000200 */
[----:B------:R-:W-:Y:S01]  /*2100*/  LDSM.16.M88.4 R24, [R215+0x7800] ;  /* 0x00780000d718783b */ /* 0x000fe20000000200 */
[C---:B------:R-:W-:Y:S03]  /*2110*/  HMMA.16816.F32 R68, R28.reuse, R66, RZ ;  /* 0x000000421c44723c */ /* 0x040fe600000018ff */
[----:B------:R-:W-:Y:S04]  /*2120*/  LDSM.16.M88.4 R20, [R215+0x7c00] ;  /* 0x007c0000d714783b */ /* 0x000fe80000000200 */
[----:B------:R-:W-:Y:S01]  /*2130*/  LDSM.16.M88.4 R128, [R234+0x2000] ;  /* 0x00200000ea80783b */ /* 0x000fe20000000200 */
[C---:B------:R-:W-:Y:S03]  /*2140*/  HMMA.16816.F32 R56, R28.reuse, R48, RZ ;  /* 0x000000301c38723c */ /* 0x040fe600000018ff */
        /* <DEDUP_REMOVED lines=9> */
[----:B-1----:R-:W-:Y:S08]  /*21e0*/  HMMA.16816.F32 R36, R28, R16, RZ ;  /* 0x000000101c24723c */ /* 0x002ff000000018ff */
[C---:B------:R-:W-:Y:S08]  /*21f0*/  HMMA.16816.F32 R48, R104.reuse, R50, RZ ;  /* 0x000000326830723c */ /* 0x040ff000000018ff */
[C---:B------:R-:W-:Y:S08]  /*2200*/  HMMA.16816.F32 R112, R104.reuse, R114, RZ ;  /* 0x000000726870723c */ /* 0x040ff000000018ff */
[----:B------:R-:W-:Y:S08]  /*2210*/  HMMA.16816.F32 R108, R104, R16, RZ ;  /* 0x00000010686c723c */ /* 0x000ff000000018ff */
[-C--:B------:R-:W-:Y:S08]  /*2220*/  HMMA.16816.F32 R28, R28, R18.reuse, RZ ;  /* 0x000000121c1c723c */ /* 0x080ff000000018ff */
[----:B------:R-:W-:Y:S01]  /*2230*/  HMMA.16816.F32 R104, R104, R18, RZ ;  /* 0x000000126868723c */ /* 0x000fe200000018ff */
[----:B------:R-:W1:Y:S07]  /*2240*/  LDSM.16.M88.4 R16, [R216+0x2000] ;  /* 0x00200000d810783b */ /* 0x000e6e0000000200 */
[C---:B--2---:R-:W-:Y:S08]  /*2250*/  HMMA.16816.F32 R72, R12.reuse, R8, R72 ;  /* 0x000000080c48723c */ /* 0x044ff00000001848 */
[C---:B---3--:R-:W-:Y:S08]  /*2260*/  HMMA.16816.F32 R56, R12.reuse, R4, R56 ;  /* 0x000000040c38723c */ /* 0x048ff00000001838 */
        /* <DEDUP_REMOVED lines=8> */
[C---:B------:R-:W-:Y:S01]  /*22f0*/  HMMA.16816.F32 R64, R92.reuse, R10, R64 ;  /* 0x0000000a5c40723c */ /* 0x040fe20000001840 */
[----:B------:R-:W2:Y:S07]  /*2300*/  LDSM.16.M88.4 R8, [R234+0x3000] ;  /* 0x00300000ea08783b */ /* 0x000eae0000000200 */
[C---:B------:R-:W-:Y:S08]  /*2310*/  HMMA.16816.F32 R60, R92.reuse, R4, R60 ;  /* 0x000000045c3c723c */ /* 0x040ff0000000183c */
[C---:B------:R-:W-:Y:S01]  /*2320*/  HMMA.16816.F32 R48, R92.reuse, R6, R48 ;  /* 0x000000065c30723c */ /* 0x040fe20000001830 */
[----:B------:R-:W3:Y:S07]  /*2330*/  LDSM.16.M88.4 R4, [R235+0x7000] ;  /* 0x00700000eb04783b */ /* 0x000eee0000000200 */
[C---:B------:R-:W-:Y:S08]  /*2340*/  HMMA.16816.F32 R116, R92.reuse, R100, R116 ;  /* 0x000000645c74723c */ /* 0x040ff00000001874 */
[C---:B------:R-:W-:Y:S08]  /*2350*/  HMMA.16816.F32 R108, R92.reuse, R96, R108 ;  /* 0x000000605c6c723c */ /* 0x040ff0000000186c */
[C---:B------:R-:W-:Y:S01]  /*2360*/  HMMA.16816.F32 R112, R92.reuse, R102, R112 ;  /* 0x000000665c70723c */ /* 0x040fe20000001870 */
[----:B------:R-:W-:Y:S07]  /*2370*/  LDSM.16.M88.4 R100, [R216+0x4000] ;  /* 0x00400000d864783b */ /* 0x000fee0000000200 */
[----:B------:R-:W-:Y:S01]  /*2380*/  HMMA.16816.F32 R104, R92, R98, R104 ;  /* 0x000000625c68723c */ /* 0x000fe20000001868 */
[----:B------:R-:W-:Y:S04]  /*2390*/  LDSM.16.M88.4 R96, [R216+0x5000] ;  /* 0x00500000d860783b */ /* 0x000fe80000000200 */
[----:B------:R-:W5:Y:S03]  /*23a0*/  LDSM.16.M88.4 R92, [R215+0x8000] ;  /* 0x00800000d75c783b */ /* 0x000f660000000200 */
[C---:B----4-:R-:W-:Y:S08]  /*23b0*/  HMMA.16816.F32 R56, R88.reuse, R80, R56 ;  /* 0x000000505838723c */ /* 0x050ff00000001838 */
[----:B------:R-:W-:Y:S08]  /*23c0*/  HMMA.16816.F32 R52, R88, R82, R52 ;  /* 0x000000525834723c */ /* 0x000ff00000001834 */
[C---:B-1----:R-:W-:Y:S08]  /*23d0*/  HMMA.16816.F32 R60, R16.reuse, R80, R60 ;  /* 0x00000050103c723c */ /* 0x042ff0000000183c */
        /* <DEDUP_REMOVED lines=9> */
[----:B------:R-:W1:Y:S07]  /*2470*/  LDSM.16.M88.4 R88, [R215+0x8400] ;  /* 0x00840000d758783b */ /* 0x000e6e0000000200 */
        /* <DEDUP_REMOVED lines=9> */
[C---:B--2---:R-:W-:Y:S08]  /*2510*/  HMMA.16816.F32 R56, R8.reuse, R12, R56 ;  /* 0x0000000c0838723c */ /* 0x044ff00000001838 */
[----:B------:R-:W-:Y:S08]  /*2520*/  HMMA.16816.F32 R52, R8, R14, R52 ;  /* 0x0000000e0834723c */ /* 0x000ff00000001834 */
[C---:B------:R-:W-:Y:S08]  /*2530*/  HMMA.16816.F32 R60, R128.reuse, R12, R60 ;  /* 0x0000000c803c723c */ /* 0x040ff0000000183c */
[----:B------:R-:W-:Y:S01]  /*2540*/  HMMA.16816.F32 R48, R128, R14, R48 ;  /* 0x0000000e8030723c */ /* 0x000fe20000001830 */
[----:B------:R-:W2:Y:S07]  /*2550*/  LDSM.16.M88.4 R12, [R234+0x4000] ;  /* 0x00400000ea0c783b */ /* 0x000eae0000000200 */
[-C--:B---3--:R-:W-:Y:S08]  /*2560*/  HMMA.16816.F32 R72, R8, R4.reuse, R72 ;  /* 0x000000040848723c */ /* 0x088ff00000001848 */
[----:B------:R-:W-:Y:S08]  /*2570*/  HMMA.16816.F32 R76, R128, R4, R76 ;  /* 0x00000004804c723c */ /* 0x000ff0000000184c */
[C---:B------:R-:W-:Y:S08]  /*2580*/  HMMA.16816.F32 R68, R8.reuse, R6, R68 ;  /* 0x000000060844723c */ /* 0x040ff00000001844 */
[C---:B------:R-:W-:Y:S08]  /*2590*/  HMMA.16816.F32 R44, R8.reuse, R124, R44 ;  /* 0x0000007c082c723c */ /* 0x040ff0000000182c */
[C---:B------:R-:W-:Y:S08]  /*25a0*/  HMMA.16816.F32 R40, R8.reuse, R126, R40 ;  /* 0x0000007e0828723c */ /* 0x040ff00000001828 */
[C---:B------:R-:W-:Y:S08]  /*25b0*/  HMMA.16816.F32 R36, R8.reuse, R120, R36 ;  /* 0x000000780824723c */ /* 0x040ff00000001824 */
[----:B------:R-:W-:Y:S01]  /*25c0*/  HMMA.16816.F32 R28, R8, R122, R28 ;  /* 0x0000007a081c723c */ /* 0x000fe2000000181c */
[----:B------:R-:W3:Y:S07]  /*25d0*/  LDSM.16.M88.4 R8, [R235+0x8800] ;  /* 0x00880000eb08783b */ /* 0x000eee0000000200 */
[----:B------:R-:W-:Y:S08]  /*25e0*/  HMMA.16816.F32 R112, R128, R126, R112 ;  /* 0x0000007e8070723c */ /* 0x000ff00000001870 */
[-C--:B-----5:R-:W-:Y:S08]  /*25f0*/  HMMA.16816.F32 R72, R96, R92.reuse, R72 ;  /* 0x0000005c6048723c */ /* 0x0a0ff00000001848 */
[----:B------:R-:W-:Y:S08]  /*2600*/  HMMA.16816.F32 R76, R100, R92, R76 ;  /* 0x0000005c644c723c */ /* 0x000ff0000000184c */
[----:B------:R-:W-:Y:S08]  /*2610*/  HMMA.16816.F32 R116, R128, R124, R116 ;  /* 0x0000007c8074723c */ /* 0x000ff00000001874 */
[-C--:B-1----:R-:W-:Y:S08]  /*2620*/  HMMA.16816.F32 R56, R96, R88.reuse, R56 ;  /* 0x000000586038723c */ /* 0x082ff00000001838 */
[----:B------:R-:W-:Y:S08]  /*2630*/  HMMA.16816.F32 R60, R100, R88, R60 ;  /* 0x00000058643c723c */ /* 0x000ff0000000183c */
[----:B------:R-:W-:Y:S01]  /*2640*/  HMMA.16816.F32 R64, R128, R6, R64 ;  /* 0x000000068040723c */ /* 0x000fe20000001840 */
[----:B------:R-:W1:Y:S01]  /*2650*/  LDSM.16.M88.4 R4, [R235+0x8c00] ;  /* 0x008c0000eb04783b */ /* 0x000e620000000200 */
[----:B------:R-:W-:-:S06]  /*2660*/  DEPBAR.LE SB0, 0x0 ;  /* 0x000080000000791a */ /* 0x000fcc0000000000 */
[C---:B------:R-:W-:Y:S08]  /*2670*/  HMMA.16816.F32 R68, R96.reuse, R94, R68 ;  /* 0x0000005e6044723c */ /* 0x040ff00000001844 */
[-C--:B----4-:R-:W-:Y:S08]  /*2680*/  HMMA.16816.F32 R40, R96, R86.reuse, R40 ;  /* 0x000000566028723c */ /* 0x090ff00000001828 */
[----:B------:R-:W-:Y:S08]  /*2690*/  HMMA.16816.F32 R112, R100, R86, R112 ;  /* 0x000000566470723c */ /* 0x000ff00000001870 */
[-C--:B------:R-:W-:Y:S08]  /*26a0*/  HMMA.16816.F32 R72, R24, R20.reuse, R72 ;  /* 0x000000141848723c */ /* 0x080ff00000001848 */
[----:B--2---:R-:W-:Y:S01]  /*26b0*/  HMMA.16816.F32 R76, R12, R20, R76 ;  /* 0x000000140c4c723c */ /* 0x004fe2000000184c */
[----:B------:R-:W-:-:S07]  /*26c0*/  IMAD.SHL.U32 R20, R0, 0x2, RZ ;  /* 0x0000000200147824 */ /* 0x000fce00078e00ff */
[----:B------:R-:W-:Y:S08]  /*26d0*/  HMMA.16816.F32 R108, R128, R120, R108 ;  /* 0x00000078806c723c */ /* 0x000ff0000000186c */
[-C--:B------:R-:W-:Y:S08]  /*26e0*/  HMMA.16816.F32 R44, R96, R84.reuse, R44 ;  /* 0x00000054602c723c */ /* 0x080ff0000000182c */
[----:B------:R-:W-:Y:S08]  /*26f0*/  HMMA.16816.F32 R116, R100, R84, R116 ;  /* 0x000000546474723c */ /* 0x000ff00000001874 */
[-C--:B------:R-:W-:Y:S08]  /*2700*/  HMMA.16816.F32 R56, R24, R16.reuse, R56 ;  /* 0x000000101838723c */ /* 0x080ff00000001838 */
[----:B------:R-:W-:Y:S01]  /*2710*/  HMMA.16816.F32 R60, R12, R16, R60 ;  /* 0x000000100c3c723c */ /* 0x000fe2000000183c */
[----:B------:R-:W-:-:S05]  /*2720*/  LOP3.LUT R17, R20, 0x6, RZ, 0xc0, !PT ;  /* 0x0000000614117812 */ /* 0x000fca00078ec0ff */
[----:B------:R-:W-:Y:S02]  /*2730*/  IMAD R164, R212, 0x40, R17 ;  /* 0x00000040d4a47824 */ /* 0x000fe400078e0211 */
[----:B------:R-:W-:Y:S02]  /*2740*/  HMMA.16816.F32 R64, R100, R94, R64 ;  /* 0x0000005e6440723c */ /* 0x000fe40000001840 */
[----:B------:R-:W-:-:S05]  /*2750*/  VIADD R16, R164, 0xffffffc0 ;  /* 0xffffffc0a4107836 */ /* 0x000fca0000000000 */
[C---:B------:R-:W-:Y:S01]  /*2760*/  ISETP.GE.AND P0, PT, R16.reuse, R227, PT ;  /* 0x000000e31000720c */ /* 0x040fe20003f06270 */
[----:B------:R-:W-:Y:S01]  /*2770*/  HMMA.16816.F32 R104, R128, R122, R104 ;  /* 0x0000007a8068723c */ /* 0x000fe20000001868 */
[C---:B------:R-:W-:Y:S02]  /*2780*/  ISETP.GE.AND P4, PT, R16.reuse, R218, PT ;  /* 0x000000da1000720c */ /* 0x040fe40003f86270 */
[----:B------:R-:W-:Y:S02]  /*2790*/  ISETP.GE.AND P1, PT, R16, R213, PT ;  /* 0x000000d51000720c */ /* 0x000fe40003f26270 */
[----:B------:R-:W-:Y:S02]  /*27a0*/  FSEL R76, R76, -INF , !P0 ;  /* 0xff8000004c4c7808 */ /* 0x000fe40004000000 */
[----:B------:R-:W-:Y:S01]  /*27b0*/  FSEL R72, R72, -INF , !P4 ;  /* 0xff80000048487808 */ /* 0x000fe20006000000 */
[----:B------:R-:W-:Y:S01]  /*27c0*/  HMMA.16816.F32 R52, R96, R90, R52 ;  /* 0x0000005a6034723c */ /* 0x000fe20000001834 */
[----:B------:R-:W-:Y:S01]  /*27d0*/  FSEL R21, R74, -INF , !P1 ;  /* 0xff8000004a157808 */ /* 0x000fe20004800000 */
[----:B------:R-:W-:Y:S01]  /*27e0*/  VIADD R74, R164, 0xffffffd8 ;  /* 0xffffffd8a44a7836 */ /* 0x000fe20000000000 */
[----:B------:R-:W-:-:S05]  /*27f0*/  ISETP.GE.AND P3, PT, R16, R219, PT ;  /* 0x000000db1000720c */ /* 0x000fca0003f66270 */
[----:B------:R-:W-:Y:S08]  /*2800*/  HMMA.16816.F32 R68, R24, R22, R68 ;  /* 0x000000161844723c */ /* 0x000ff00000001844 */
[----:B------:R-:W-:Y:S08]  /*2810*/  HMMA.16816.F32 R48, R100, R90, R48 ;  /* 0x0000005a6430723c */ /* 0x000ff00000001830 */
[-C--:B---3--:R-:W-:Y:S08]  /*2820*/  HMMA.16816.F32 R40, R24, R10.reuse, R40 ;  /* 0x0000000a1828723c */ /* 0x088ff00000001828 */
[----:B------:R-:W-:Y:S01]  /*2830*/  HMMA.16816.F32 R112, R12, R10, R112 ;  /* 0x0000000a0c70723c */ /* 0x000fe20000001870 */
[----:B------:R-:W-:-:S05]  /*2840*/  VIADD R10, R164, 0xffffffc8 ;  /* 0xffffffc8a40a7836 */ /* 0x000fca0000000000 */
[----:B------:R-:W-:Y:S02]  /*2850*/  ISETP.GE.AND P0, PT, R10, R213, PT ;  /* 0x000000d50a00720c */ /* 0x000fe40003f06270 */
[-C--:B------:R-:W-:Y:S08]  /*2860*/  HMMA.16816.F32 R36, R96, R80.reuse, R36 ;  /* 0x000000506024723c */ /* 0x080ff00000001824 */
[----:B------:R-:W-:Y:S01]  /*2870*/  HMMA.16816.F32 R108, R100, R80, R108 ;  /* 0x00000050646c723c */ /* 0x000fe2000000186c */
[----:B------:R-:W-:-:S07]  /*2880*/  VIADD R80, R164, 0xfffffff9 ;  /* 0xfffffff9a4507836 */ /* 0x000fce0000000000 */
[-C--:B------:R-:W-:Y:S08]  /*2890*/  HMMA.16816.F32 R44, R24, R8.reuse, R44 ;  /* 0x00000008182c723c */ /* 0x080ff0000000182c */
[----:B------:R-:W-:Y:S01]  /*28a0*/  HMMA.16816.F32 R116, R12, R8, R116 ;  /* 0x000000080c74723c */ /* 0x000fe20000001874 */
[----:B------:R-:W-:-:S05]  /*28b0*/  VIADD R8, R164, 0xffffffc1 ;  /* 0xffffffc1a4087836 */ /* 0x000fca0000000000 */
[C---:B------:R-:W-:Y:S02]  /*28c0*/  ISETP.GE.AND P5, PT, R8.reuse, R227, PT ;  /* 0x000000e30800720c */ /* 0x040fe40003fa6270 */
[----:B------:R-:W-:Y:S01]  /*28d0*/  HMMA.16816.F32 R28, R96, R82, R28 ;  /* 0x00000052601c723c */ /* 0x000fe2000000181c */
[C---:B------:R-:W-:Y:S02]  /*28e0*/  ISETP.GE.AND P2, PT, R8.reuse, R219, PT ;  /* 0x000000db0800720c */ /* 0x040fe40003f46270 */
[C---:B------:R-:W-:Y:S02]  /*28f0*/  ISETP.GE.AND P4, PT, R8.reuse, R218, PT ;  /* 0x000000da0800720c */ /* 0x040fe40003f86270 */
[-C--:B------:R-:W-:Y:S01]  /*2900*/  ISETP.GE.AND P1, PT, R8, R213.reuse, PT ;  /* 0x000000d50800720c */ /* 0x080fe20003f26270 */
[----:B------:R-:W-:Y:S01]  /*2910*/  VIADD R8, R164, 0xffffffc9 ;  /* 0xffffffc9a4087836 */ /* 0x000fe20000000000 */
[----:B------:R-:W-:Y:S01]  /*2920*/  FSEL R79, R79, -INF , !P2 ;  /* 0xff8000004f4f7808 */ /* 0x000fe20005000000 */
[----:B------:R-:W-:Y:S01]  /*2930*/  HMMA.16816.F32 R64, R12, R22, R64 ;  /* 0x000000160c40723c */ /* 0x000fe20000001840 */
[----:B------:R-:W-:Y:S01]  /*2940*/  FSEL R23, R70, -INF , !P0 ;  /* 0xff80000046177808 */ /* 0x000fe20004000000 */
[----:B------:R-:W-:Y:S01]  /*2950*/  VIADD R70, R164, 0xffffffd0 ;  /* 0xffffffd0a4467836 */ /* 0x000fe20000000000 */
[----:B------:R-:W-:-:S02]  /*2960*/  ISETP.GE.AND P0, PT, R8, R213, PT ;  /* 0x000000d50800720c */ /* 0x000fc40003f06270 */
[----:B------:R-:W-:Y:S02]  /*2970*/  FSEL R75, R75, -INF , !P1 ;  /* 0xff8000004b4b7808 */ /* 0x000fe40004800000 */
[-C--:B------:R-:W-:Y:S01]  /*2980*/  ISETP.GE.AND P2, PT, R70, R213.reuse, PT ;  /* 0x000000d54600720c */ /* 0x080fe20003f46270 */
[----:B------:R-:W-:Y:S01]  /*2990*/  HMMA.16816.F32 R104, R100, R82, R104 ;  /* 0x000000526468723c */ /* 0x000fe20000001868 */
[----:B------:R-:W-:Y:S02]  /*29a0*/  FSEL R71, R71, -INF , !P0 ;  /* 0xff80000047477808 */ /* 0x000fe40004000000 */
[----:B------:R-:W-:Y:S01]  /*29b0*/  FSEL R17, R58, -INF , !P2 ;  /* 0xff8000003a117808 */ /* 0x000fe20005000000 */
[----:B------:R-:W-:Y:S01]  /*29c0*/  VIADD R58, R164, 0xffffffd9 ;  /* 0xffffffd9a43a7836 */ /* 0x000fe20000000000 */
[----:B------:R-:W-:Y:S02]  /*29d0*/  ISETP.GE.AND P1, PT, R10, R218, PT ;  /* 0x000000da0a00720c */ /* 0x000fe40003f26270 */
[----:B------:R-:W-:Y:S01]  /*29e0*/  ISETP.GE.AND P2, PT, R74, R213, PT ;  /* 0x000000d54a00720c */ /* 0x000fe20003f46270 */
[----:B------:R-:W-:Y:S01]  /*29f0*/  HMMA.16816.F32 R52, R24, R18, R52 ;  /* 0x000000121834723c */ /* 0x000fe20000001834 */
[----:B------:R-:W-:Y:S01]  /*2a00*/  FSEL R68, R68, -INF , !P1 ;  /* 0xff80000044447808 */ /* 0x000fe20004800000 */
[----:B------:R-:W-:Y:S01]  /*2a10*/  BAR.SYNC.DEFER_BLOCKING 0x0 ;  /* 0x0000000000007b1d */ /* 0x000fe20000010000 */
[----:B------:R-:W-:-:S05]  /*2a20*/  ISETP.GE.AND P1, PT, R10, R227, PT ;  /* 0x000000e30a00720c */ /* 0x000fca0003f26270 */
[----:B------:R-:W-:Y:S01]  /*2a30*/  HMMA.16816.F32 R48, R12, R18, R48 ;  /* 0x000000120c30723c */ /* 0x000fe20000001830 */
[----:B------:R-:W-:Y:S01]  /*2a40*/  FSEL R19, R78, -INF , !P3 ;  /* 0xff8000004e137808 */ /* 0x000fe20005800000 */
[----:B------:R-:W-:-:S05]  /*2a50*/  VIADD R78, R164, 0xffffffd1 ;  /* 0xffffffd1a44e7836 */ /* 0x000fca0000000000 */
[CC--:B------:R-:W-:Y:S01]  /*2a60*/  ISETP.GE.AND P0, PT, R78.reuse, R213.reuse, PT ;  /* 0x000000d54e00720c */ /* 0x0c0fe20003f06270 */
[-C--:B-1----:R-:W-:Y:S01]  /*2a70*/  HMMA.16816.F32 R36, R24, R4.reuse, R36 ;  /* 0x000000041824723c */ /* 0x082fe20000001824 */
[----:B------:R-:W-:Y:S02]  /*2a80*/  ISETP.GE.AND P3, PT, R78, R218, PT ;  /* 0x000000da4e00720c */ /* 0x000fe40003f66270 */
[----:B------:R-:W-:Y:S02]  /*2a90*/  FSEL R11, R59, -INF , !P0 ;  /* 0xff8000003b0b7808 */ /* 0x000fe40004000000 */
[----:B------:R-:W-:Y:S02]  /*2aa0*/  ISETP.GE.AND P0, PT, R58, R213, PT ;  /* 0x000000d53a00720c */ /* 0x000fe40003f06270 */
[----:B------:R-:W-:Y:S01]  /*2ab0*/  FSEL R20, R57, -INF , !P3 ;  /* 0xff80000039147808 */ /* 0x000fe20005800000 */
[----:B------:R-:W-:Y:S01]  /*2ac0*/  HMMA.16816.F32 R108, R12, R4, R108 ;  /* 0x000000040c6c723c */ /* 0x000fe2000000186c */
[----:B------:R-:W-:-:S02]  /*2ad0*/  FSEL R4, R77, -INF , !P5 ;  /* 0xff8000004d047808 */ /* 0x000fc40006800000 */
[-C--:B------:R-:W-:Y:S02]  /*2ae0*/  ISETP.GE.AND P5, PT, R70, R218.reuse, PT ;  /* 0x000000da4600720c */ /* 0x080fe40003fa6270 */
[-C--:B------:R-:W-:Y:S02]  /*2af0*/  ISETP.GE.AND P3, PT, R58, R218.reuse, PT ;  /* 0x000000da3a00720c */ /* 0x080fe40003f66270 */
[----:B------:R-:W-:Y:S01]  /*2b00*/  FSEL R22, R56, -INF , !P5 ;  /* 0xff80000038167808 */ /* 0x000fe20006800000 */
[----:B------:R-:W-:Y:S01]  /*2b10*/  HMMA.16816.F32 R28, R24, R6, R28 ;  /* 0x00000006181c723c */ /* 0x000fe2000000181c */
[----:B------:R-:W-:Y:S01]  /*2b20*/  FSEL R24, R73, -INF , !P4 ;  /* 0xff80000049187808 */ /* 0x000fe20006000000 */
[----:B------:R-:W-:Y:S01]  /*2b30*/  VIADD R56, R164, 0xffffffe0 ;  /* 0xffffffe0a4387836 */ /* 0x000fe20000000000 */
[----:B------:R-:W-:Y:S02]  /*2b40*/  ISETP.GE.AND P4, PT, R8, R218, PT ;  /* 0x000000da0800720c */ /* 0x000fe40003f86270 */
[----:B------:R-:W-:-:S02]  /*2b50*/  FSEL R55, R55, -INF , !P0 ;  /* 0xff80000037377808 */ /* 0x000fc40004000000 */
[----:B------:R-:W-:Y:S01]  /*2b60*/  ISETP.GE.AND P5, PT, R74, R218, PT ;  /* 0x000000da4a00720c */ /* 0x000fe20003fa6270 */
[----:B------:R-:W-:Y:S01]  /*2b70*/  HMMA.16816.F32 R104, R12, R6, R104 ;  /* 0x000000060c68723c */ /* 0x000fe20000001868 */
[-C--:B------:R-:W-:Y:S02]  /*2b80*/  ISETP.GE.AND P0, PT, R8, R227.reuse, PT ;  /* 0x000000e30800720c */ /* 0x080fe40003f06270 */
[----:B------:R-:W-:Y:S02]  /*2b90*/  FSEL R6, R64, -INF , !P1 ;  /* 0xff80000040067808 */ /* 0x000fe40004800000 */
[----:B------:R-:W-:Y:S02]  /*2ba0*/  ISETP.GE.AND P1, PT, R78, R227, PT ;  /* 0x000000e34e00720c */ /* 0x000fe40003f26270 */
[----:B------:R-:W-:Y:S02]  /*2bb0*/  FSEL R16, R53, -INF , !P3 ;  /* 0xff80000035107808 */ /* 0x000fe40005800000 */
[----:B------:R-:W-:-:S02]  /*2bc0*/  FSEL R26, R69, -INF , !P4 ;  /* 0xff800000451a7808 */ /* 0x000fc40006000000 */
[----:B------:R-:W-:Y:S02]  /*2bd0*/  ISETP.GE.AND P3, PT, R56, R213, PT ;  /* 0x000000d53800720c */ /* 0x000fe40003f66270 */
[----:B------:R-:W-:Y:S02]  /*2be0*/  ISETP.GE.AND P4, PT, R10, R219, PT ;  /* 0x000000db0a00720c */ /* 0x000fe40003f86270 */
[----:B------:R-:W-:Y:S01]  /*2bf0*/  FSEL R18, R52, -INF , !P5 ;  /* 0xff80000034127808 */ /* 0x000fe20006800000 */
[----:B------:R-:W-:Y:S01]  /*2c00*/  VIADD R52, R164, 0xffffffe1 ;  /* 0xffffffe1a4347836 */ /* 0x000fe20000000000 */
[----:B------:R-:W-:Y:S01]  /*2c10*/  FSEL R9, R54, -INF , !P2 ;  /* 0xff80000036097808 */ /* 0x000fe20005000000 */
[----:B------:R-:W-:Y:S01]  /*2c20*/  VIADD R54, R164, 0xfffffff0 ;  /* 0xfffffff0a4367836 */ /* 0x000fe20000000000 */
[----:B------:R-:W-:Y:S02]  /*2c30*/  FSEL R14, R65, -INF , !P0 ;  /* 0xff800000410e7808 */ /* 0x000fe40004000000 */
[----:B------:R-:W-:-:S02]  /*2c40*/  ISETP.GE.AND P2, PT, R56, R218, PT ;  /* 0x000000da3800720c */ /* 0x000fc40003f46270 */
[-C--:B------:R-:W-:Y:S02]  /*2c50*/  ISETP.GE.AND P0, PT, R74, R227.reuse, PT ;  /* 0x000000e34a00720c */ /* 0x080fe40003f06270 */
[----:B------:R-:W-:Y:S02]  /*2c60*/  FSEL R10, R61, -INF , !P1 ;  /* 0xff8000003d0a7808 */ /* 0x000fe40004800000 */
[----:B------:R-:W-:Y:S02]  /*2c70*/  ISETP.GE.AND P1, PT, R58, R227, PT ;  /* 0x000000e33a00720c */ /* 0x000fe40003f26270 */
[----:B------:R-:W-:Y:S01]  /*2c80*/  FSEL R185, R46, -INF , !P3 ;  /* 0xff8000002eb97808 */ /* 0x000fe20005800000 */
[----:B------:R-:W-:Y:S01]  /*2c90*/  VIADD R46, R164, 0xffffffe9 ;  /* 0xffffffe9a42e7836 */ /* 0x000fe20000000000 */
[----:B------:R-:W-:Y:S02]  /*2ca0*/  ISETP.GE.AND P3, PT, R8, R219, PT ;  /* 0x000000db0800720c */ /* 0x000fe40003f66270 */
[----:B------:R-:W-:Y:S01]  /*2cb0*/  FSEL R180, R44, -INF , !P2 ;  /* 0xff8000002cb47808 */ /* 0x000fe20005000000 */
[----:B------:R-:W-:Y:S01]  /*2cc0*/  VIADD R44, R164, 0xffffffe8 ;  /* 0xffffffe8a42c7836 */ /* 0x000fe20000000000 */
[----:B------:R-:W-:Y:S01]  /*2cd0*/  FSEL R8, R48, -INF , !P0 ;  /* 0xff80000030087808 */ /* 0x000fe20004000000 */
[----:B------:R-:W-:Y:S01]  /*2ce0*/  VIADD R48, R164, 0xfffffff1 ;  /* 0xfffffff1a4307836 */ /* 0x000fe20000000000 */
[----:B------:R-:W-:-:S02]  /*2cf0*/  ISETP.GE.AND P2, PT, R52, R213, PT ;  /* 0x000000d53400720c */ /* 0x000fc40003f46270 */
[-C--:B------:R-:W-:Y:S02]  /*2d00*/  ISETP.GE.AND P0, PT, R56, R227.reuse, PT ;  /* 0x000000e33800720c */ /* 0x080fe40003f06270 */
[----:B------:R-:W-:Y:S02]  /*2d10*/  FSEL R64, R49, -INF , !P1 ;  /* 0xff80000031407808 */ /* 0x000fe40004800000 */
[-C--:B------:R-:W-:Y:S02]  /*2d20*/  ISETP.GE.AND P1, PT, R52, R227.reuse, PT ;  /* 0x000000e33400720c */ /* 0x080fe40003f26270 */
[----:B------:R-:W-:Y:S02]  /*2d30*/  FSEL R195, R47, -INF , !P2 ;  /* 0xff8000002fc37808 */ /* 0x000fe40005000000 */
[----:B------:R-:W-:Y:S02]  /*2d40*/  FSEL R174, R116, -INF , !P0 ;  /* 0xff80000074ae7808 */ /* 0x000fe40004000000 */
[----:B------:R-:W-:-:S02]  /*2d50*/  ISETP.GE.AND P2, PT, R70, R227, PT ;  /* 0x000000e34600720c */ /* 0x000fc40003f46270 */
[-C--:B------:R-:W-:Y:S02]  /*2d60*/  ISETP.GE.AND P0, PT, R44, R227.reuse, PT ;  /* 0x000000e32c00720c */ /* 0x080fe40003f06270 */
[----:B------:R-:W-:Y:S02]  /*2d70*/  FSEL R202, R117, -INF , !P1 ;  /* 0xff80000075ca7808 */ /* 0x000fe40004800000 */
[-C--:B------:R-:W-:Y:S02]  /*2d80*/  ISETP.GE.AND P1, PT, R46, R227.reuse, PT ;  /* 0x000000e32e00720c */ /* 0x080fe40003f26270 */
[----:B------:R-:W-:Y:S01]  /*2d90*/  FSEL R12, R60, -INF , !P2 ;  /* 0xff8000003c0c7808 */ /* 0x000fe20005000000 */
[----:B------:R-:W-:Y:S01]  /*2da0*/  VIADD R60, R164, 0xfffffff8 ;  /* 0xfffffff8a43c7836 */ /* 0x000fe20000000000 */
[----:B------:R-:W-:Y:S02]  /*2db0*/  FSEL R198, R112, -INF , !P0 ;  /* 0xff80000070c67808 */ /* 0x000fe40004000000 */
[----:B------:R-:W-:-:S02]  /*2dc0*/  ISETP.GE.AND P0, PT, R54, R227, PT ;  /* 0x000000e33600720c */ /* 0x000fc40003f06270 */
[----:B------:R-:W-:Y:S02]  /*2dd0*/  FSEL R200, R113, -INF , !P1 ;  /* 0xff80000071c87808 */ /* 0x000fe40004800000 */
[----:B------:R-:W-:Y:S02]  /*2de0*/  FMNMX3.FTZ R7, R76, R4, R6, !PT ;  /* 0x000000044c077276 */ /* 0x000fe40007810006 */
[----:B------:R-:W-:Y:S02]  /*2df0*/  FMNMX3.FTZ R5, R72, R24, R68, !PT ;  /* 0x0000001848057276 */ /* 0x000fe40007810044 */
[----:B------:R-:W-:Y:S02]  /*2e00*/  ISETP.GE.AND P1, PT, R48, R227, PT ;  /* 0x000000e33000720c */ /* 0x000fe40003f26270 */
[----:B------:R-:W-:Y:S02]  /*2e10*/  ISETP.GE.AND P5, PT, R52, R218, PT ;  /* 0x000000da3400720c */ /* 0x000fe40003fa6270 */
[----:B------:R-:W-:-:S02]  /*2e20*/  FSEL R196, R108, -INF , !P0 ;  /* 0xff8000006cc47808 */ /* 0x000fc40004000000 */
[----:B------:R-:W-:Y:S02]  /*2e30*/  FMNMX3.FTZ R7, R7, R14, R12, !PT ;  /* 0x0000000e07077276 */ /* 0x000fe4000781000c */
[----:B------:R-:W-:Y:S02]  /*2e40*/  FMNMX3.FTZ R5, R5, R26, R22, !PT ;  /* 0x0000001a05057276 */ /* 0x000fe40007810016 */
[----:B------:R-:W-:Y:S02]  /*2e50*/  ISETP.GE.AND P0, PT, R60, R227, PT ;  /* 0x000000e33c00720c */ /* 0x000fe40003f06270 */
[----:B------:R-:W-:Y:S02]  /*2e60*/  FSEL R178, R109, -INF , !P1 ;  /* 0xff8000006db27808 */ /* 0x000fe40004800000 */
[----:B------:R-:W-:Y:S02]  /*2e70*/  ISETP.GE.AND P1, PT, R44, R218, PT ;  /* 0x000000da2c00720c */ /* 0x000fe40003f26270 */
[----:B------:R-:W-:-:S02]  /*2e80*/  FSEL R182, R45, -INF , !P5 ;  /* 0xff8000002db67808 */ /* 0x000fc40006800000 */
[----:B------:R-:W-:Y:S02]  /*2e90*/  FMNMX3.FTZ R7, R7, R10, R8, !PT ;  /* 0x0000000a07077276 */ /* 0x000fe40007810008 */
[----:B------:R-:W-:Y:S02]  /*2ea0*/  FMNMX3.FTZ R5, R5, R20, R18, !PT ;  /* 0x0000001405057276 */ /* 0x000fe40007810012 */
[----:B------:R-:W-:Y:S02]  /*2eb0*/  ISETP.NE.AND P5, PT, R212, 0x1, PT ;  /* 0x00000001d400780c */ /* 0x000fe40003fa5270 */
[----:B------:R-:W-:Y:S02]  /*2ec0*/  FSEL R176, R104, -INF , !P0 ;  /* 0xff80000068b07808 */ /* 0x000fe40004000000 */
[----:B------:R-:W-:Y:S02]  /*2ed0*/  ISETP.GE.AND P0, PT, R46, R218, PT ;  /* 0x000000da2e00720c */ /* 0x000fe40003f06270 */
[----:B------:R-:W-:-:S02]  /*2ee0*/  FSEL R192, R40, -INF , !P1 ;  /* 0xff80000028c07808 */ /* 0x000fc40004800000 */
[----:B------:R-:W-:Y:S02]  /*2ef0*/  ISETP.GE.AND P1, PT, R54, R218, PT ;  /* 0x000000da3600720c */ /* 0x000fe40003f26270 */
[----:B------:R-:W-:Y:S02]  /*2f00*/  FMNMX3.FTZ R7, R7, R64, R174, !PT ;  /* 0x0000004007077276 */ /* 0x000fe400078100ae */
[----:B------:R-:W-:Y:S02]  /*2f10*/  FMNMX3.FTZ R5, R5, R16, R180, !PT ;  /* 0x0000001005057276 */ /* 0x000fe400078100b4 */
[----:B------:R-:W-:Y:S02]  /*2f20*/  FSEL R186, R41, -INF , !P0 ;  /* 0xff80000029ba7808 */ /* 0x000fe40004000000 */
[----:B------:R-:W-:Y:S02]  /*2f30*/  ISETP.GE.AND P0, PT, R48, R218, PT ;  /* 0x000000da3000720c */ /* 0x000fe40003f06270 */
[----:B------:R-:W-:-:S02]  /*2f40*/  FSEL R194, R36, -INF , !P1 ;  /* 0xff80000024c27808 */ /* 0x000fc40004800000 */
[----:B------:R-:W-:Y:S02]  /*2f50*/  ISETP.GE.AND P1, PT, R60, R218, PT ;  /* 0x000000da3c00720c */ /* 0x000fe40003f26270 */
[----:B------:R-:W-:Y:S02]  /*2f60*/  FMNMX3.FTZ R7, R7, R202, R198, !PT ;  /* 0x000000ca07077276 */ /* 0x000fe400078100c6 */
[----:B------:R-:W-:Y:S02]  /*2f70*/  FMNMX3.FTZ R5, R5, R182, R192, !PT ;  /* 0x000000b605057276 */ /* 0x000fe400078100c0 */
[----:B------:R-:W-:Y:S02]  /*2f80*/  FSEL R193, R37, -INF , !P0 ;  /* 0xff80000025c17808 */ /* 0x000fe40004000000 */
[C---:B------:R-:W-:Y:S02]  /*2f90*/  ISETP.GE.AND P2, PT, R80.reuse, R227, PT ;  /* 0x000000e35000720c */ /* 0x040fe40003f46270 */
[----:B------:R-:W-:-:S02]  /*2fa0*/  ISETP.GE.AND P0, PT, R80, R218, PT ;  /* 0x000000da5000720c */ /* 0x000fc40003f06270 */
[----:B------:R-:W-:Y:S02]  /*2fb0*/  FSEL R190, R28, -INF , !P1 ;  /* 0xff8000001cbe7808 */ /* 0x000fe40004800000 */
[----:B------:R-:W-:Y:S02]  /*2fc0*/  FMNMX3.FTZ R7, R7, R200, R196, !PT ;  /* 0x000000c807077276 */ /* 0x000fe400078100c4 */
[----:B------:R-:W-:Y:S02]  /*2fd0*/  FMNMX3.FTZ R5, R5, R186, R194, !PT ;  /* 0x000000ba05057276 */ /* 0x000fe400078100c2 */
[----:B------:R-:W-:Y:S02]  /*2fe0*/  FSEL R188, R29, -INF , !P0 ;  /* 0xff8000001dbc7808 */ /* 0x000fe40004000000 */
[----:B------:R-:W-:Y:S02]  /*2ff0*/  FSEL R172, R105, -INF , !P2 ;  /* 0xff80000069ac7808 */ /* 0x000fe40005000000 */
[----:B------:R-:W-:-:S02]  /*3000*/  FMNMX3.FTZ R7, R7, R178, R176, !PT ;  /* 0x000000b207077276 */ /* 0x000fc400078100b0 */
[----:B------:R-:W-:Y:S01]  /*3010*/  FMNMX3.FTZ R5, R5, R193, R190, !PT ;  /* 0x000000c105057276 */ /* 0x000fe200078100be */
[----:B------:R-:W-:Y:S06]  /*3020*/  @!P5 BRA `(.L_x_40) ;  /* 0x000000000050d947 */ /* 0x000fec0003800000 */
[----:B------:R-:W-:-:S04]  /*3030*/  VIADD R28, R212, 0xfffffffe ;  /* 0xfffffffed41c7836 */ /* 0x000fc80000000000 */
[-C--:B------:R-:W-:Y:S02]  /*3040*/  IMAD R134, R134, R28.reuse, RZ ;  /* 0x0000001c86867224 */ /* 0x080fe400078e02ff */
[----:B------:R-:W-:-:S04]  /*3050*/  IMAD.WIDE.U32 R28, R135, R28, RZ ;  /* 0x0000001c871c7225 */ /* 0x000fc800078e00ff */
[----:B------:R-:W-:Y:S01]  /*3060*/  IMAD.IADD R13, R29, 0x1, R134 ;  /* 0x000000011d0d7824 */ /* 0x000fe200078e0286 */
[----:B------:R-:W-:Y:S02]  /*3070*/  IADD3 R137, P0, PT, R137, R28, RZ ;  /* 0x0000001c89897210 */ /* 0x000fe40007f1e0ff */
[----:B------:R-:W-:-:S03]  /*3080*/  LEA R36, P1, R28, R223, 0x1 ;  /* 0x000000df1c247211 */ /* 0x000fc600078208ff */
[--C-:B------:R-:W-:Y:S01]  /*3090*/  IMAD.X R136, R136, 0x1, R13.reuse, P0 ;  /* 0x0000000188887824 */ /* 0x100fe200000e060d */
        /* <DEDUP_REMOVED lines=13> */
.L_x_40:
[----:B------:R-:W-:Y:S01]  /*3170*/  FMNMX.FTZ R28, R188, R5, !PT ;  /* 0x00000005bc1c7209 */ /* 0x000fe20007810000 */
[----:B------:R-:W2:Y:S01]  /*3180*/  LDCU UR6, c[0x0][0x45c] ;  /* 0x00008b80ff0677ac */ /* 0x000ea20008000800 */
[-C--:B------:R-:W-:Y:S02]  /*3190*/  ISETP.GE.AND P1, PT, R44, R213.reuse, PT ;  /* 0x000000d52c00720c */ /* 0x080fe40003f26270 */
[-C--:B------:R-:W-:Y:S01]  /*31a0*/  ISETP.GE.AND P0, PT, R46, R213.reuse, PT ;  /* 0x000000d52e00720c */ /* 0x080fe20003f06270 */
[----:B------:R-:W3:Y:S01]  /*31b0*/  SHFL.BFLY PT, R5, R28, 0x2, 0x1f ;  /* 0x0c401f001c057f89 */ /* 0x000ee200000e0000 */
[----:B------:R-:W-:Y:S02]  /*31c0*/  ISETP.GE.AND P2, PT, R54, R213, PT ;  /* 0x000000d53600720c */ /* 0x000fe40003f46270 */
[----:B-1----:R-:W-:Y:S02]  /*31d0*/  FMNMX3.FTZ R40, R21, R75, R23, !PT ;  /* 0x0000004b15287276 */ /* 0x002fe40007810017 */
[----:B------:R-:W-:-:S02]  /*31e0*/  FSEL R201, R42, -INF , !P1 ;  /* 0xff8000002ac97808 */ /* 0x000fc40004800000 */
[----:B------:R-:W-:Y:S02]  /*31f0*/  FSEL R199, R43, -INF , !P0 ;  /* 0xff8000002bc77808 */ /* 0x000fe40004000000 */
[-C--:B------:R-:W-:Y:S02]  /*3200*/  ISETP.GE.AND P1, PT, R48, R213.reuse, PT ;  /* 0x000000d53000720c */ /* 0x080fe40003f26270 */
[----:B------:R-:W-:Y:S02]  /*3210*/  ISETP.GE.AND P0, PT, R60, R213, PT ;  /* 0x000000d53c00720c */ /* 0x000fe40003f06270 */
[----:B------:R-:W-:Y:S02]  /*3220*/  FSEL R191, R38, -INF , !P2 ;  /* 0xff80000026bf7808 */ /* 0x000fe40005000000 */
[----:B------:R-:W-:Y:S02]  /*3230*/  ISETP.GE.AND P2, PT, R70, R219, PT ;  /* 0x000000db4600720c */ /* 0x000fe40003f46270 */
[----:B------:R-:W-:-:S02]  /*3240*/  FSEL R15, R66, -INF , !P4 ;  /* 0xff800000420f7808 */ /* 0x000fc40006000000 */
[----:B------:R-:W-:Y:S02]  /*3250*/  FMNMX3.FTZ R40, R40, R71, R17, !PT ;  /* 0x0000004728287276 */ /* 0x000fe40007810011 */
[----:B------:R-:W-:Y:S02]  /*3260*/  FSEL R189, R39, -INF , !P1 ;  /* 0xff80000027bd7808 */ /* 0x000fe40004800000 */
[----:B------:R-:W-:Y:S02]  /*3270*/  ISETP.GE.AND P1, PT, R80, R213, PT ;  /* 0x000000d55000720c */ /* 0x000fe40003f26270 */
[----:B------:R-:W-:Y:S02]  /*3280*/  FSEL R187, R30, -INF , !P0 ;  /* 0xff8000001ebb7808 */ /* 0x000fe40004000000 */
[-C--:B------:R-:W-:Y:S02]  /*3290*/  ISETP.GE.AND P0, PT, R78, R219.reuse, PT ;  /* 0x000000db4e00720c */ /* 0x080fe40003f06270 */
[----:B------:R-:W-:-:S02]  /*32a0*/  ISETP.GE.AND P4, PT, R74, R219, PT ;  /* 0x000000db4a00720c */ /* 0x000fc40003f86270 */
[----:B------:R-:W-:Y:S02]  /*32b0*/  FSEL R13, R67, -INF , !P3 ;  /* 0xff800000430d7808 */ /* 0x000fe40005800000 */
[----:B------:R-:W-:Y:S02]  /*32c0*/  FSEL R181, R62, -INF , !P2 ;  /* 0xff8000003eb57808 */ /* 0x000fe40005000000 */
[----:B------:R-:W-:Y:S02]  /*32d0*/  FMNMX3.FTZ R30, R19, R79, R15, !PT ;  /* 0x0000004f131e7276 */ /* 0x000fe4000781000f */
[----:B------:R-:W-:Y:S02]  /*32e0*/  FMNMX3.FTZ R40, R40, R11, R9, !PT ;  /* 0x0000000b28287276 */ /* 0x000fe40007810009 */
[----:B------:R-:W-:Y:S02]  /*32f0*/  FSEL R183, R31, -INF , !P1 ;  /* 0xff8000001fb77808 */ /* 0x000fe40004800000 */
[----:B------:R-:W-:-:S02]  /*3300*/  ISETP.GE.AND P1, PT, R58, R219, PT ;  /* 0x000000db3a00720c */ /* 0x000fc40003f26270 */
[----:B------:R-:W-:Y:S02]  /*3310*/  ISETP.GE.AND P3, PT, R56, R219, PT ;  /* 0x000000db3800720c */ /* 0x000fe40003f66270 */
[----:B------:R-:W-:Y:S02]  /*3320*/  FSEL R63, R63, -INF , !P0 ;  /* 0xff8000003f3f7808 */ /* 0x000fe40004000000 */
[----:B------:R-:W-:Y:S02]  /*3330*/  FSEL R65, R50, -INF , !P4 ;  /* 0xff80000032417808 */ /* 0x000fe40006000000 */
[----:B------:R-:W-:Y:S02]  /*3340*/  FMNMX3.FTZ R30, R30, R13, R181, !PT ;  /* 0x0000000d1e1e7276 */ /* 0x000fe400078100b5 */
[----:B------:R-:W-:Y:S02]  /*3350*/  FMNMX3.FTZ R40, R40, R55, R185, !PT ;  /* 0x0000003728287276 */ /* 0x000fe400078100b9 */
[----:B------:R-:W-:-:S02]  /*3360*/  ISETP.GE.AND P2, PT, R52, R219, PT ;  /* 0x000000db3400720c */ /* 0x000fc40003f46270 */
[----:B------:R-:W-:Y:S02]  /*3370*/  ISETP.GE.AND P0, PT, R44, R219, PT ;  /* 0x000000db2c00720c */ /* 0x000fe40003f06270 */
[----:B------:R-:W-:Y:S02]  /*3380*/  FSEL R177, R51, -INF , !P1 ;  /* 0xff80000033b17808 */ /* 0x000fe40004800000 */
[----:B------:R-:W-:Y:S02]  /*3390*/  FSEL R209, R118, -INF , !P3 ;  /* 0xff80000076d17808 */ /* 0x000fe40005800000 */
[----:B------:R-:W-:Y:S02]  /*33a0*/  FMNMX3.FTZ R30, R30, R63, R65, !PT ;  /* 0x0000003f1e1e7276 */ /* 0x000fe40007810041 */
[----:B------:R-:W-:Y:S02]  /*33b0*/  FMNMX3.FTZ R38, R40, R195, R201, !PT ;  /* 0x000000c328267276 */ /* 0x000fe400078100c9 */
[----:B------:R-:W-:-:S02]  /*33c0*/  FMNMX.FTZ R36, R172, R7, !PT ;  /* 0x00000007ac247209 */ /* 0x000fc40007810000 */
[-C--:B------:R-:W-:Y:S02]  /*33d0*/  ISETP.GE.AND P4, PT, R46, R219.reuse, PT ;  /* 0x000000db2e00720c */ /* 0x080fe40003f86270 */
[----:B------:R-:W-:Y:S01]  /*33e0*/  ISETP.GE.AND P1, PT, R54, R219, PT ;  /* 0x000000db3600720c */ /* 0x000fe20003f26270 */
[----:B------:R-:W1:Y:S01]  /*33f0*/  SHFL.BFLY PT, R7, R36, 0x2, 0x1f ;  /* 0x0c401f0024077f89 */ /* 0x000e6200000e0000 */
[----:B------:R-:W-:Y:S02]  /*3400*/  FSEL R203, R119, -INF , !P2 ;  /* 0xff80000077cb7808 */ /* 0x000fe40005000000 */
[----:B------:R-:W-:Y:S02]  /*3410*/  FSEL R207, R114, -INF , !P0 ;  /* 0xff80000072cf7808 */ /* 0x000fe40004000000 */
[----:B------:R-:W-:Y:S02]  /*3420*/  FMNMX3.FTZ R30, R30, R177, R209, !PT ;  /* 0x000000b11e1e7276 */ /* 0x000fe400078100d1 */
[----:B------:R-:W-:-:S02]  /*3430*/  FMNMX3.FTZ R38, R38, R199, R191, !PT ;  /* 0x000000c726267276 */ /* 0x000fc400078100bf */
[-C--:B------:R-:W-:Y:S02]  /*3440*/  ISETP.GE.AND P3, PT, R48, R219.reuse, PT ;  /* 0x000000db3000720c */ /* 0x080fe40003f66270 */
[----:B------:R-:W-:Y:S02]  /*3450*/  ISETP.GE.AND P2, PT, R60, R219, PT ;  /* 0x000000db3c00720c */ /* 0x000fe40003f46270 */
[----:B------:R-:W-:Y:S02]  /*3460*/  FSEL R205, R115, -INF , !P4 ;  /* 0xff80000073cd7808 */ /* 0x000fe40006000000 */
[----:B------:R-:W-:Y:S02]  /*3470*/  FSEL R173, R110, -INF , !P1 ;  /* 0xff8000006ead7808 */ /* 0x000fe40004800000 */
[----:B------:R-:W-:Y:S02]  /*3480*/  FMNMX3.FTZ R30, R30, R203, R207, !PT ;  /* 0x000000cb1e1e7276 */ /* 0x000fe400078100cf */
[----:B------:R-:W-:-:S02]  /*3490*/  FMNMX3.FTZ R38, R38, R189, R187, !PT ;  /* 0x000000bd26267276 */ /* 0x000fc400078100bb */
[----:B---3--:R-:W-:Y:S02]  /*34a0*/  FMNMX.FTZ R5, R28, R5, !PT ;  /* 0x000000051c057209 */ /* 0x008fe40007810000 */
[----:B------:R-:W-:Y:S02]  /*34b0*/  ISETP.GE.AND P0, PT, R80, R219, PT ;  /* 0x000000db5000720c */ /* 0x000fe40003f06270 */
[----:B------:R-:W-:Y:S01]  /*34c0*/  FSEL R171, R111, -INF , !P3 ;  /* 0xff8000006fab7808 */ /* 0x000fe20005800000 */
[----:B------:R-:W3:Y:S01]  /*34d0*/  SHFL.BFLY PT, R166, R5, 0x1, 0x1f ;  /* 0x0c201f0005a67f89 */ /* 0x000ee200000e0000 */
[----:B------:R-:W-:Y:S02]  /*34e0*/  FSEL R169, R106, -INF , !P2 ;  /* 0xff8000006aa97808 */ /* 0x000fe40005000000 */
[----:B------:R-:W-:Y:S02]  /*34f0*/  FMNMX3.FTZ R30, R30, R205, R173, !PT ;  /* 0x000000cd1e1e7276 */ /* 0x000fe400078100ad */
[----:B------:R-:W-:-:S02]  /*3500*/  FMNMX.FTZ R25, R183, R38, !PT ;  /* 0x00000026b7197209 */ /* 0x000fc40007810000 */
[----:B------:R-:W-:Y:S02]  /*3510*/  FSEL R67, R107, -INF , !P0 ;  /* 0xff8000006b437808 */ /* 0x000fe40004000000 */
[----:B------:R-:W-:Y:S01]  /*3520*/  FMNMX3.FTZ R30, R30, R171, R169, !PT ;  /* 0x000000ab1e1e7276 */ /* 0x000fe200078100a9 */
[----:B------:R-:W4:Y:S01]  /*3530*/  SHFL.BFLY PT, R28, R25, 0x2, 0x1f ;  /* 0x0c401f00191c7f89 */ /* 0x000f2200000e0000 */
[----:B-1----:R-:W-:Y:S02]  /*3540*/  FMNMX.FTZ R7, R36, R7, !PT ;  /* 0x0000000724077209 */ /* 0x002fe40007810000 */
[----:B------:R-:W-:Y:S02]  /*3550*/  FMNMX.FTZ R167, R67, R30, !PT ;  /* 0x0000001e43a77209 */ /* 0x000fe40007810000 */
[----:B------:R-:W-:Y:S01]  /*3560*/  LOP3.LUT R214, R132, 0x120, R133, 0xf8, !PT ;  /* 0x0000012084d67812 */ /* 0x000fe200078ef885 */
[----:B------:R-:W1:Y:S01]  /*3570*/  SHFL.BFLY PT, R168, R7, 0x1, 0x1f ;  /* 0x0c201f0007a87f89 */ /* 0x000e6200000e0000 */
[----:B------:R-:W-:-:S02]  /*3580*/  MOV R228, 0xffffffff ;  /* 0xffffffff00e47802 */ /* 0x000fc40000000f00 */
[----:B------:R-:W-:Y:S01]  /*3590*/  LEA R214, R214, UR4, 0x1 ;  /* 0x00000004d6d67c11 */ /* 0x000fe2000f8e08ff */
[----:B------:R-:W5:Y:S03]  /*35a0*/  SHFL.BFLY PT, R30, R167, 0x2, 0x1f ;  /* 0x0c401f00a71e7f89 */ /* 0x000f6600000e0000 */
[----:B------:R-:W-:Y:S01]  /*35b0*/  IADD3 R179, PT, PT, R35, R214, RZ ;  /* 0x000000d623b37210 */ /* 0x000fe20007ffe0ff */
[----:B------:R-:W-:Y:S01]  /*35c0*/  LDSM.16.MT88.4 R148, [R214+0x9000] ;  /* 0x00900000d694783b */ /* 0x000fe20000004200 */
[----:B---3--:R-:W-:Y:S02]  /*35d0*/  FMNMX.FTZ R166, R5, R166, !PT ;  /* 0x000000a605a67209 */ /* 0x008fe40007810000 */
[----:B------:R-:W-:Y:S01]  /*35e0*/  IADD3 R230, PT, PT, R214, 0x9000, RZ ;  /* 0x00009000d6e67810 */ /* 0x000fe20007ffe0ff */
[----:B------:R-:W-:Y:S01]  /*35f0*/  LDSM.16.MT88.4 R80, [R179+0x9000] ;  /* 0x00900000b350783b */ /* 0x000fe20000004200 */
[C---:B------:R-:W-:Y:S01]  /*3600*/  FSETP.NEU.FTZ.AND P1, PT, R166.reuse, -INF , PT ;  /* 0xff800000a600780b */ /* 0x040fe20003f3d000 */
[----:B--2---:R-:W-:-:S02]  /*3610*/  FMUL.FTZ R197, R166, UR6 ;  /* 0x00000006a6c57c20 */ /* 0x004fc40008410000 */
[----:B------:R-:W-:Y:S01]  /*3620*/  LDSM.16.MT88.4 R96, [R214+0xa000] ;  /* 0x00a00000d660783b */ /* 0x000fe20000004200 */
[----:B----4-:R-:W-:Y:S02]  /*3630*/  FMNMX.FTZ R28, R25, R28, !PT ;  /* 0x0000001c191c7209 */ /* 0x010fe40007810000 */
[----:B------:R-:W-:Y:S01]  /*3640*/  FSEL R197, R197, RZ, P1 ;  /* 0x000000ffc5c57208 */ /* 0x000fe20000800000 */
[----:B------:R-:W-:Y:S01]  /*3650*/  LDSM.16.MT88.4 R144, [R179+0xa000] ;  /* 0x00a00000b390783b */ /* 0x000fe20000004200 */
[----:B-1----:R-:W-:-:S03]  /*3660*/  FMNMX.FTZ R168, R7, R168, !PT ;  /* 0x000000a807a87209 */ /* 0x002fc60007810000 */
[----:B------:R-:W1:Y:S01]  /*3670*/  SHFL.BFLY PT, R165, R28, 0x1, 0x1f ;  /* 0x0c201f001ca57f89 */ /* 0x000e6200000e0000 */
[--C-:B------:R-:W-:Y:S01]  /*3680*/  FFMA.FTZ R48, R24, UR6, -R197.reuse ;  /* 0x0000000618307c23 */ /* 0x100fe200080108c5 */
[--C-:B------:R-:W-:Y:S01]  /*3690*/  FFMA.FTZ R49, R72, UR6, -R197.reuse ;  /* 0x0000000648317c23 */ /* 0x100fe200080108c5 */
[----:B-----5:R-:W-:Y:S01]  /*36a0*/  FMNMX.FTZ R167, R167, R30, !PT ;  /* 0x0000001ea7a77209 */ /* 0x020fe20007810000 */
[C---:B------:R-:W-:Y:S01]  /*36b0*/  FMUL.FTZ R175, R168.reuse, UR6 ;  /* 0x00000006a8af7c20 */ /* 0x040fe20008410000 */
[----:B------:R-:W-:Y:S01]  /*36c0*/  FSETP.NEU.FTZ.AND P2, PT, R168, -INF , PT ;  /* 0xff800000a800780b */ /* 0x000fe20003f5d000 */
[----:B------:R-:W-:Y:S01]  /*36d0*/  LDSM.16.MT88.4 R120, [R214+0xb000] ;  /* 0x00b00000d678783b */ /* 0x000fe20000004200 */
[--C-:B------:R-:W-:Y:S01]  /*36e0*/  FFMA.FTZ R47, R68, UR6, -R197.reuse ;  /* 0x00000006442f7c23 */ /* 0x100fe200080108c5 */
[--C-:B------:R-:W-:Y:S01]  /*36f0*/  FFMA.FTZ R40, R26, UR6, -R197.reuse ;  /* 0x000000061a287c23 */ /* 0x100fe200080108c5 */
[----:B------:R-:W-:Y:S01]  /*3700*/  FSEL R175, R175, RZ, P2 ;  /* 0x000000ffafaf7208 */ /* 0x000fe20001000000 */
[----:B------:R-:W2:Y:S01]  /*3710*/  SHFL.BFLY PT, R24, R167, 0x1, 0x1f ;  /* 0x0c201f00a7187f89 */ /* 0x000ea200000e0000 */
[----:B------:R-:W-:Y:S01]  /*3720*/  MUFU.EX2 R49, R49 ;  /* 0x0000003100317308 */ /* 0x000fe20000000800 */
[--C-:B------:R-:W-:Y:S01]  /*3730*/  FFMA.FTZ R43, R22, UR6, -R197.reuse ;  /* 0x00000006162b7c23 */ /* 0x100fe200080108c5 */
[----:B------:R-:W-:Y:S01]  /*3740*/  FFMA.FTZ R38, R20, UR6, -R197 ;  /* 0x0000000614267c23 */ /* 0x000fe200080108c5 */
[--C-:B------:R-:W-:Y:S01]  /*3750*/  FFMA.FTZ R60, R4, UR6, -R175.reuse ;  /* 0x00000006043c7c23 */ /* 0x100fe200080108af */
[--C-:B------:R-:W-:Y:S01]  /*3760*/  FFMA.FTZ R56, R6, UR6, -R175.reuse ;  /* 0x0000000606387c23 */ /* 0x100fe200080108af */
[--C-:B------:R-:W-:Y:S01]  /*3770*/  FFMA.FTZ R57, R76, UR6, -R175.reuse ;  /* 0x000000064c397c23 */ /* 0x100fe200080108af */
[----:B------:R-:W3:Y:S01]  /*3780*/  LDSM.16.MT88.4 R4, [R179+0xb000] ;  /* 0x00b00000b304783b */ /* 0x000ee20000004200 */
[--C-:B------:R-:W-:Y:S01]  /*3790*/  FFMA.FTZ R53, R14, UR6, -R175.reuse ;  /* 0x000000060e357c23 */ /* 0x100fe200080108af */
[----:B------:R-:W4:Y:S01]  /*37a0*/  MUFU.EX2 R48, R48 ;  /* 0x0000003000307308 */ /* 0x000f220000000800 */
[----:B------:R-:W-:Y:S01]  /*37b0*/  FFMA.FTZ R46, R12, UR6, -R175 ;  /* 0x000000060c2e7c23 */ /* 0x000fe200080108af */
[--C-:B------:R-:W-:Y:S01]  /*37c0*/  FFMA.FTZ R37, R18, UR6, -R197.reuse ;  /* 0x0000000612257c23 */ /* 0x100fe200080108c5 */
[----:B------:R-:W-:Y:S01]  /*37d0*/  FFMA.FTZ R36, R16, UR6, -R197 ;  /* 0x0000000610247c23 */ /* 0x000fe200080108c5 */
[--C-:B------:R-:W-:Y:S01]  /*37e0*/  FFMA.FTZ R61, R8, UR6, -R175.reuse ;  /* 0x00000006083d7c23 */ /* 0x100fe200080108af */
[----:B-1----:R-:W-:Y:S01]  /*37f0*/  FMNMX.FTZ R165, R28, R165, !PT ;  /* 0x000000a51ca57209 */ /* 0x002fe20007810000 */
[--C-:B------:R-:W-:Y:S01]  /*3800*/  FFMA.FTZ R62, R64, UR6, -R175.reuse ;  /* 0x00000006403e7c23 */ /* 0x100fe200080108af */
[----:B------:R-:W1:Y:S01]  /*3810*/  LDSM.16.MT88.4 R28, [R214+0x9400] ;  /* 0x00940000d61c783b */ /* 0x000e620000004200 */
[----:B------:R-:W-:Y:S01]  /*3820*/  MUFU.EX2 R47, R47 ;  /* 0x0000002f002f7308 */ /* 0x000fe20000000800 */
[C---:B------:R-:W-:Y:S01]  /*3830*/  FSETP.NEU.FTZ.AND P0, PT, R165.reuse, -INF , PT ;  /* 0xff800000a500780b */ /* 0x040fe20003f1d000 */
[----:B------:R-:W-:Y:S01]  /*3840*/  FMUL.FTZ R184, R165, UR6 ;  /* 0x00000006a5b87c20 */ /* 0x000fe20008410000 */
[--C-:B------:R-:W-:Y:S01]  /*3850*/  FFMA.FTZ R174, R174, UR6, -R175.reuse ;  /* 0x00000006aeae7c23 */ /* 0x100fe200080108af */
[----:B------:R-:W-:Y:S01]  /*3860*/  FFMA.FTZ R198, R198, UR6, -R175 ;  /* 0x00000006c6c67c23 */ /* 0x000fe200080108af */
[--C-:B------:R-:W-:Y:S01]  /*3870*/  FFMA.FTZ R231, R188, UR6, -R197.reuse ;  /* 0x00000006bce77c23 */ /* 0x100fe200080108c5 */
[----:B------:R-:W-:Y:S01]  /*3880*/  FFMA.FTZ R194, R194, UR6, -R197 ;  /* 0x00000006c2c27c23 */ /* 0x000fe200080108c5 */
[----:B--2---:R-:W-:Y:S01]  /*3890*/  FMNMX.FTZ R167, R167, R24, !PT ;  /* 0x00000018a7a77209 */ /* 0x004fe20007810000 */
[----:B------:R-:W2:Y:S01]  /*38a0*/  MUFU.EX2 R40, R40 ;  /* 0x0000002800287308 */ /* 0x000ea20000000800 */
[----:B------:R-:W-:Y:S01]  /*38b0*/  FSEL R184, R184, RZ, P0 ;  /* 0x000000ffb8b87208 */ /* 0x000fe20000000000 */
[----:B------:R-:W5:Y:S01]  /*38c0*/  LDSM.16.MT88.4 R24, [R179+0x9400] ;  /* 0x00940000b318783b */ /* 0x000f620000004200 */
[C---:B------:R-:W-:Y:S01]  /*38d0*/  FSETP.NEU.FTZ.AND P0, PT, R167.reuse, -INF , PT ;  /* 0xff800000a700780b */ /* 0x040fe20003f1d000 */
[----:B------:R-:W-:Y:S01]  /*38e0*/  FMUL.FTZ R170, R167, UR6 ;  /* 0x00000006a7aa7c20 */ /* 0x000fe20008410000 */
[----:B----4-:R-:W-:Y:S01]  /*38f0*/  F2FP.F16.F32.PACK_AB R128, R48, R49 ;  /* 0x000000313080723e */ /* 0x010fe200000000ff */
[--C-:B------:R-:W-:Y:S01]  /*3900*/  FFMA.FTZ R52, R21, UR6, -R184.reuse ;  /* 0x0000000615347c23 */ /* 0x100fe200080108b8 */
[--C-:B------:R-:W-:Y:S01]  /*3910*/  FFMA.FTZ R51, R75, UR6, -R184.reuse ;  /* 0x000000064b337c23 */ /* 0x100fe200080108b8 */
[--C-:B------:R-:W-:Y:S01]  /*3920*/  FFMA.FTZ R50, R23, UR6, -R184.reuse ;  /* 0x0000000617327c23 */ /* 0x100fe200080108b8 */
[--C-:B------:R-:W-:Y:S01]  /*3930*/  FFMA.FTZ R41, R71, UR6, -R184.reuse ;  /* 0x0000000647297c23 */ /* 0x100fe200080108b8 */
[----:B------:R-:W-:Y:S01]  /*3940*/  FSEL R170, R170, RZ, P0 ;  /* 0x000000ffaaaa7208 */ /* 0x000fe20000000000 */
[--C-:B------:R-:W-:Y:S01]  /*3950*/  FFMA.FTZ R42, R55, UR6, -R184.reuse ;  /* 0x00000006372a7c23 */ /* 0x100fe200080108b8 */
[----:B------:R-:W-:Y:S01]  /*3960*/  MUFU.EX2 R52, R52 ;  /* 0x0000003400347308 */ /* 0x000fe20000000800 */
[--C-:B------:R-:W-:Y:S01]  /*3970*/  FFMA.FTZ R44, R17, UR6, -R184.reuse ;  /* 0x00000006112c7c23 */ /* 0x100fe200080108b8 */
[----:B------:R-:W-:Y:S01]  /*3980*/  FFMA.FTZ R35, R11, UR6, -R184 ;  /* 0x000000060b237c23 */ /* 0x000fe200080108b8 */
[--C-:B------:R-:W-:Y:S01]  /*3990*/  FFMA.FTZ R59, R19, UR6, -R170.reuse ;  /* 0x00000006133b7c23 */ /* 0x100fe200080108aa */
[--C-:B------:R-:W-:Y:S01]  /*39a0*/  FFMA.FTZ R58, R79, UR6, -R170.reuse ;  /* 0x000000064f3a7c23 */ /* 0x100fe200080108aa */
[--C-:B------:R-:W-:Y:S01]  /*39b0*/  FFMA.FTZ R54, R15, UR6, -R170.reuse ;  /* 0x000000060f367c23 */ /* 0x100fe200080108aa */
[----:B------:R-:W-:Y:S01]  /*39c0*/  FFMA.FTZ R45, R13, UR6, -R170 ;  /* 0x000000060d2d7c23 */ /* 0x000fe200080108aa */
[----:B------:R-:W-:Y:S01]  /*39d0*/  FFMA.FTZ R39, R9, UR6, -R184 ;  /* 0x0000000609277c23 */ /* 0x000fe200080108b8 */
[----:B------:R-:W4:Y:S01]  /*39e0*/  MUFU.EX2 R51, R51 ;  /* 0x0000003300337308 */ /* 0x000f220000000800 */
[----:B------:R-:W-:Y:S01]  /*39f0*/  FFMA.FTZ R55, R10, UR6, -R175 ;  /* 0x000000060a377c23 */ /* 0x000fe200080108af */
[----:B------:R-:W5:Y:S01]  /*3a00*/  LDSM.16.MT88.4 R20, [R214+0xa400] ;  /* 0x00a40000d614783b */ /* 0x000f620000004200 */
[----:B--2---:R-:W-:Y:S01]  /*3a10*/  F2FP.F16.F32.PACK_AB R130, R40, R47 ;  /* 0x0000002f2882723e */ /* 0x004fe200000000ff */
[--C-:B------:R-:W-:Y:S01]  /*3a20*/  FFMA.FTZ R64, R181, UR6, -R170.reuse ;  /* 0x00000006b5407c23 */ /* 0x100fe200080108aa */
[--C-:B------:R-:W-:Y:S01]  /*3a30*/  FFMA.FTZ R63, R63, UR6, -R170.reuse ;  /* 0x000000063f3f7c23 */ /* 0x100fe200080108aa */
[----:B------:R-:W2:Y:S01]  /*3a40*/  LDSM.16.MT88.4 R16, [R179+0xa400] ;  /* 0x00a40000b310783b */ /* 0x000ea20000004200 */
[--C-:B------:R-:W-:Y:S01]  /*3a50*/  FFMA.FTZ R65, R65, UR6, -R170.reuse ;  /* 0x0000000641417c23 */ /* 0x100fe200080108aa */
[----:B------:R-:W-:Y:S01]  /*3a60*/  MUFU.EX2 R50, R50 ;  /* 0x0000003200327308 */ /* 0x000fe20000000800 */
[----:B------:R-:W-:Y:S01]  /*3a70*/  FFMA.FTZ R66, R177, UR6, -R170 ;  /* 0x00000006b1427c23 */ /* 0x000fe200080108aa */
[----:B------:R-:W2:Y:S01]  /*3a80*/  LDSM.16.MT88.4 R12, [R214+0xb400] ;  /* 0x00b40000d60c783b */ /* 0x000ea20000004200 */
[--C-:B------:R-:W-:Y:S01]  /*3a90*/  FFMA.FTZ R177, R180, UR6, -R197.reuse ;  /* 0x00000006b4b17c23 */ /* 0x100fe200080108c5 */
[--C-:B------:R-:W-:Y:S01]  /*3aa0*/  FFMA.FTZ R180, R182, UR6, -R197.reuse ;  /* 0x00000006b6b47c23 */ /* 0x100fe200080108c5 */
[--C-:B------:R-:W-:Y:S01]  /*3ab0*/  FFMA.FTZ R182, R186, UR6, -R197.reuse ;  /* 0x00000006bab67c23 */ /* 0x100fe200080108c5 */
[----:B------:R-:W2:Y:S01]  /*3ac0*/  LDSM.16.MT88.4 R8, [R179+0xb400] ;  /* 0x00b40000b308783b */ /* 0x000ea20000004200 */
[----:B------:R-:W-:Y:S01]  /*3ad0*/  FFMA.FTZ R181, R192, UR6, -R197 ;  /* 0x00000006c0b57c23 */ /* 0x000fe200080108c5 */
[----:B------:R-:W3:Y:S01]  /*3ae0*/  MUFU.EX2 R41, R41 ;  /* 0x0000002900297308 */ /* 0x000ee20000000800 */
[----:B----4-:R-:W-:Y:S01]  /*3af0*/  F2FP.F16.F32.PACK_AB R129, R51, R52 ;  /* 0x000000343381723e */ /* 0x010fe200000000ff */
[--C-:B------:R-:W-:Y:S01]  /*3b00*/  FFMA.FTZ R186, R195, UR6, -R184.reuse ;  /* 0x00000006c3ba7c23 */ /* 0x100fe200080108b8 */
[--C-:B------:R-:W-:Y:S01]  /*3b10*/  FFMA.FTZ R185, R185, UR6, -R184.reuse ;  /* 0x00000006b9b97c23 */ /* 0x100fe200080108b8 */
[--C-:B------:R-:W-:Y:S01]  /*3b20*/  FFMA.FTZ R192, R201, UR6, -R184.reuse ;  /* 0x00000006c9c07c23 */ /* 0x100fe200080108b8 */
[----:B------:R-:W-:Y:S01]  /*3b30*/  FFMA.FTZ R195, R199, UR6, -R184 ;  /* 0x00000006c7c37c23 */ /* 0x000fe200080108b8 */
[--C-:B------:R-:W-:Y:S01]  /*3b40*/  FFMA.FTZ R199, R202, UR6, -R175.reuse ;  /* 0x00000006cac77c23 */ /* 0x100fe200080108af */
[----:B------:R-:W-:Y:S01]  /*3b50*/  FFMA.FTZ R201, R200, UR6, -R175 ;  /* 0x00000006c8c97c23 */ /* 0x000fe200080108af */
[----:B------:R-:W-:Y:S01]  /*3b60*/  MUFU.EX2 R57, R57 ;  /* 0x0000003900397308 */ /* 0x000fe20000000800 */
[--C-:B------:R-:W-:Y:S01]  /*3b70*/  FFMA.FTZ R200, R209, UR6, -R170.reuse ;  /* 0x00000006d1c87c23 */ /* 0x100fe200080108aa */
[--C-:B------:R-:W-:Y:S01]  /*3b80*/  FFMA.FTZ R203, R203, UR6, -R170.reuse ;  /* 0x00000006cbcb7c23 */ /* 0x100fe200080108aa */
[--C-:B------:R-:W-:Y:S01]  /*3b90*/  FFMA.FTZ R202, R207, UR6, -R170.reuse ;  /* 0x00000006cfca7c23 */ /* 0x100fe200080108aa */
[----:B------:R-:W-:Y:S01]  /*3ba0*/  FFMA.FTZ R205, R205, UR6, -R170 ;  /* 0x00000006cdcd7c23 */ /* 0x000fe200080108aa */
[----:B------:R-:W-:Y:S01]  /*3bb0*/  FADD.FTZ R48, R49, R48 ;  /* 0x0000003031307221 */ /* 0x000fe20000010000 */
[----:B------:R-:W-:Y:S01]  /*3bc0*/  FADD.FTZ R51, R52, R51 ;  /* 0x0000003334337221 */ /* 0x000fe20000010000 */
[----:B------:R-:W-:Y:S01]  /*3bd0*/  FFMA.FTZ R188, R191, UR6, -R184 ;  /* 0x00000006bfbc7c23 */ /* 0x000fe200080108b8 */
[----:B------:R-:W4:Y:S01]  /*3be0*/  MUFU.EX2 R60, R60 ;  /* 0x0000003c003c7308 */ /* 0x000f220000000800 */
[----:B---3--:R-:W-:Y:S01]  /*3bf0*/  F2FP.F16.F32.PACK_AB R131, R41, R50 ;  /* 0x000000322983723e */ /* 0x008fe200000000ff */
[----:B------:R-:W-:Y:S01]  /*3c00*/  FADD.FTZ R47, R47, R48 ;  /* 0x000000302f2f7221 */ /* 0x000fe20000010000 */
[----:B------:R-:W-:Y:S01]  /*3c10*/  FADD.FTZ R50, R50, R51 ;  /* 0x0000003332327221 */ /* 0x000fe20000010000 */
[--C-:B------:R-:W-:Y:S01]  /*3c20*/  FFMA.FTZ R189, R189, UR6, -R184.reuse ;  /* 0x00000006bdbd7c23 */ /* 0x100fe200080108b8 */
[----:B------:R-:W-:Y:S01]  /*3c30*/  FFMA.FTZ R187, R187, UR6, -R184 ;  /* 0x00000006bbbb7c23 */ /* 0x000fe200080108b8 */
[----:B------:R-:W-:Y:S01]  /*3c40*/  FADD.FTZ R40, R40, R47 ;  /* 0x0000002f28287221 */ /* 0x000fe20000010000 */
[----:B------:R-:W-:Y:S01]  /*3c50*/  FADD.FTZ R41, R41, R50 ;  /* 0x0000003229297221 */ /* 0x000fe20000010000 */
[----:B------:R-:W-:Y:S01]  /*3c60*/  MUFU.EX2 R56, R56 ;  /* 0x0000003800387308 */ /* 0x000fe20000000800 */
[C---:B------:R-:W-:Y:S01]  /*3c70*/  HMMA.16816.F32 R156, R128.reuse, R148, RZ ;  /* 0x00000094809c723c */ /* 0x040fe200000018ff */
[--C-:B------:R-:W-:Y:S01]  /*3c80*/  FFMA.FTZ R193, R193, UR6, -R197.reuse ;  /* 0x00000006c1c17c23 */ /* 0x100fe200080108c5 */
[----:B------:R-:W-:Y:S01]  /*3c90*/  FFMA.FTZ R190, R190, UR6, -R197 ;  /* 0x00000006bebe7c23 */ /* 0x000fe200080108c5 */
[----:B------:R-:W-:Y:S01]  /*3ca0*/  FFMA.FTZ R184, R183, UR6, -R184 ;  /* 0x00000006b7b87c23 */ /* 0x000fe200080108b8 */
[--C-:B------:R-:W-:Y:S01]  /*3cb0*/  FFMA.FTZ R233, R172, UR6, -R175.reuse ;  /* 0x00000006ace97c23 */ /* 0x100fe200080108af */
[--C-:B------:R-:W-:Y:S01]  /*3cc0*/  FFMA.FTZ R196, R196, UR6, -R175.reuse ;  /* 0x00000006c4c47c23 */ /* 0x100fe200080108af */
[--C-:B------:R-:W-:Y:S01]  /*3cd0*/  FFMA.FTZ R183, R178, UR6, -R175.reuse ;  /* 0x00000006b2b77c23 */ /* 0x100fe200080108af */
[----:B------:R-:W3:Y:S01]  /*3ce0*/  MUFU.EX2 R53, R53 ;  /* 0x0000003500357308 */ /* 0x000ee20000000800 */
[C---:B------:R-:W-:Y:S01]  /*3cf0*/  HMMA.16816.F32 R72, R128.reuse, R80, RZ ;  /* 0x000000508048723c */ /* 0x040fe200000018ff */
[----:B----4-:R-:W-:Y:S01]  /*3d00*/  F2FP.F16.F32.PACK_AB R132, R60, R57 ;  /* 0x000000393c84723e */ /* 0x010fe200000000ff */
[----:B------:R-:W-:Y:S01]  /*3d10*/  FADD.FTZ R57, R57, R60 ;  /* 0x0000003c39397221 */ /* 0x000fe20000010000 */
[--C-:B------:R-:W-:Y:S01]  /*3d20*/  FFMA.FTZ R172, R173, UR6, -R170.reuse ;  /* 0x00000006adac7c23 */ /* 0x100fe200080108aa */
[--C-:B------:R-:W-:Y:S01]  /*3d30*/  FFMA.FTZ R171, R171, UR6, -R170.reuse ;  /* 0x00000006abab7c23 */ /* 0x100fe200080108aa */
[----:B------:R-:W-:Y:S01]  /*3d40*/  FFMA.FTZ R176, R176, UR6, -R175 ;  /* 0x00000006b0b07c23 */ /* 0x000fe200080108af */
[--C-:B------:R-:W-:Y:S01]  /*3d50*/  FFMA.FTZ R169, R169, UR6, -R170.reuse ;  /* 0x00000006a9a97c23 */ /* 0x100fe200080108aa */
[----:B------:R-:W-:Y:S01]  /*3d60*/  MUFU.EX2 R59, R59 ;  /* 0x0000003b003b7308 */ /* 0x000fe20000000800 */
[----:B------:R-:W-:Y:S01]  /*3d70*/  HMMA.16816.F32 R88, R128, R96, RZ ;  /* 0x000000608058723c */ /* 0x000fe200000018ff */
[----:B------:R-:W-:-:S06]  /*3d80*/  FFMA.FTZ R232, R67, UR6, -R170 ;  /* 0x0000000643e87c23 */ /* 0x000fcc00080108aa */
[----:B------:R-:W4:Y:S01]  /*3d90*/  MUFU.EX2 R58, R58 ;  /* 0x0000003a003a7308 */ /* 0x000f220000000800 */
        /* <DEDUP_REMOVED lines=8> */
[----:B----4-:R-:W-:Y:S01]  /*3e20*/  F2FP.F16.F32.PACK_AB R133, R58, R59 ;  /* 0x0000003b3a85723e */ /* 0x010fe200000000ff */
[----:B------:R-:W-:-:S05]  /*3e30*/  FADD.FTZ R59, R59, R58 ;  /* 0x0000003a3b3b7221 */ /* 0x000fca0000010000 */
[----:B------:R-:W-:Y:S01]  /*3e40*/  MUFU.EX2 R43, R43 ;  /* 0x0000002b002b7308 */ /* 0x000fe20000000800 */
[C---:B------:R-:W-:Y:S07]  /*3e50*/  HMMA.16816.F32 R152, R128.reuse, R150, RZ ;  /* 0x000000968098723c */ /* 0x040fee00000018ff */
[----:B------:R-:W4:Y:S01]  /*3e60*/  MUFU.EX2 R38, R38 ;  /* 0x0000002600267308 */ /* 0x000f220000000800 */
        /* <DEDUP_REMOVED lines=18> */
[----:B------:R-:W2:Y:S01]  /*3f90*/  MUFU.EX2 R55, R55 ;  /* 0x0000003700377308 */ /* 0x000ea20000000800 */
[C---:B------:R-:W-:Y:S07]  /*3fa0*/  HMMA.16816.F32 R100, R132.reuse, R144, RZ ;  /* 0x000000908464723c */ /* 0x040fee00000018ff */
[----:B------:R-:W-:Y:S01]  /*3fb0*/  MUFU.EX2 R61, R61 ;  /* 0x0000003d003d7308 */ /* 0x000fe20000000800 */
[C---:B------:R-:W-:Y:S07]  /*3fc0*/  HMMA.16816.F32 R112, R132.reuse, R120, RZ ;  /* 0x000000788470723c */ /* 0x040fee00000018ff */
[----:B------:R-:W-:Y:S01]  /*3fd0*/  MUFU.EX2 R62, R62 ;  /* 0x0000003e003e7308 */ /* 0x000fe20000000800 */
[C---:B------:R-:W-:Y:S07]  /*3fe0*/  HMMA.16816.F32 R148, R132.reuse, R150, RZ ;  /* 0x000000968494723c */ /* 0x040fee00000018ff */
[----:B------:R-:W-:Y:S01]  /*3ff0*/  MUFU.EX2 R64, R64 ;  /* 0x0000004000407308 */ /* 0x000fe20000000800 */
[C---:B------:R-:W-:Y:S07]  /*4000*/  HMMA.16816.F32 R80, R132.reuse, R82, RZ ;  /* 0x000000528450723c */ /* 0x040fee00000018ff */
[----:B------:R-:W2:Y:S01]  /*4010*/  MUFU.EX2 R63, R63 ;  /* 0x0000003f003f7308 */ /* 0x000ea20000000800 */
[C---:B------:R-:W-:Y:S07]  /*4020*/  HMMA.16816.F32 R96, R132.reuse, R98, RZ ;  /* 0x000000628460723c */ /* 0x040fee00000018ff */
[----:B------:R-:W-:Y:S01]  /*4030*/  MUFU.EX2 R65, R65 ;  /* 0x0000004100417308 */ /* 0x000fe20000000800 */
[C---:B------:R-:W-:Y:S07]  /*4040*/  HMMA.16816.F32 R144, R132.reuse, R146, RZ ;  /* 0x000000928490723c */ /* 0x040fee00000018ff */
[----:B------:R-:W2:Y:S01]  /*4050*/  MUFU.EX2 R66, R66 ;  /* 0x0000004200427308 */ /* 0x000ea20000000800 */
[C---:B------:R-:W-:Y:S07]  /*4060*/  HMMA.16816.F32 R120, R132.reuse, R122, RZ ;  /* 0x0000007a8478723c */ /* 0x040fee00000018ff */
[----:B------:R-:W-:Y:S01]  /*4070*/  MUFU.EX2 R177, R177 ;  /* 0x000000b100b17308 */ /* 0x000fe20000000800 */
[----:B------:R-:W-:Y:S01]  /*4080*/  HMMA.16816.F32 R124, R132, R4, RZ ;  /* 0x00000004847c723c */ /* 0x000fe200000018ff */
[----:B----4-:R-:W-:Y:S01]  /*4090*/  F2FP.F16.F32.PACK_AB R4, R38, R43 ;  /* 0x0000002b2604723e */ /* 0x010fe200000000ff */
[----:B------:R-:W-:Y:S01]  /*40a0*/  FADD.FTZ R43, R43, R40 ;  /* 0x000000282b2b7221 */ /* 0x000fe20000010000 */
[----:B---3--:R-:W-:Y:S01]  /*40b0*/  F2FP.F16.F32.PACK_AB R5, R35, R44 ;  /* 0x0000002c2305723e */ /* 0x008fe200000000ff */
[----:B------:R-:W-:-:S02]  /*40c0*/  FADD.FTZ R44, R44, R41 ;  /* 0x000000292c2c7221 */ /* 0x000fc40000010000 */
[----:B------:R-:W-:Y:S01]  /*40d0*/  FADD.FTZ R38, R38, R43 ;  /* 0x0000002b26267221 */ /* 0x000fe20000010000 */
[----:B------:R-:W3:Y:S01]  /*40e0*/  MUFU.EX2 R180, R180 ;  /* 0x000000b400b47308 */ /* 0x000ee20000000800 */
        /* <DEDUP_REMOVED lines=11> */
[C---:B-----5:R-:W-:Y:S05]  /*41a0*/  HMMA.16816.F32 R72, R4.reuse, R24, R72 ;  /* 0x000000180448723c */ /* 0x060fea0000001848 */
[----:B------:R-:W-:Y:S03]  /*41b0*/  MUFU.EX2 R185, R185 ;  /* 0x000000b900b97308 */ /* 0x000fe60000000800 */
[C---:B------:R-:W-:Y:S05]  /*41c0*/  HMMA.16816.F32 R88, R4.reuse, R20, R88 ;  /* 0x000000140458723c */ /* 0x040fea0000001858 */
[----:B------:R-:W4:Y:S03]  /*41d0*/  MUFU.EX2 R186, R186 ;  /* 0x000000ba00ba7308 */ /* 0x000f260000000800 */
[C---:B--2---:R-:W-:Y:S05]  /*41e0*/  HMMA.16816.F32 R104, R4.reuse, R16, R104 ;  /* 0x000000100468723c */ /* 0x044fea0000001868 */
[----:B------:R-:W-:Y:S03]  /*41f0*/  MUFU.EX2 R192, R192 ;  /* 0x000000c000c07308 */ /* 0x000fe60000000800 */
[C---:B------:R-:W-:Y:S05]  /*4200*/  HMMA.16816.F32 R116, R4.reuse, R12, R116 ;  /* 0x0000000c0474723c */ /* 0x040fea0000001874 */
[----:B------:R-:W2:Y:S03]  /*4210*/  MUFU.EX2 R195, R195 ;  /* 0x000000c300c37308 */ /* 0x000ea60000000800 */
[C---:B------:R-:W-:Y:S05]  /*4220*/  HMMA.16816.F32 R136, R4.reuse, R8, R136 ;  /* 0x000000080488723c */ /* 0x040fea0000001888 */
        /* <DEDUP_REMOVED lines=14> */
[----:B------:R-:W-:Y:S01]  /*4310*/  F2FP.F16.F32.PACK_AB R5, R63, R64 ;  /* 0x000000403f05723e */ /* 0x000fe200000000ff */
        /* <DEDUP_REMOVED lines=39> */
[----:B---3--:R-:W-:Y:S01]  /*4590*/  F2FP.F16.F32.PACK_AB R4, R180, R177 ;  /* 0x000000b1b404723e */ /* 0x008fe200000000ff */
[----:B------:R-:W-:Y:S01]  /*45a0*/  MUFU.EX2 R172, R172 ;  /* 0x000000ac00ac7308 */ /* 0x000fe20000000800 */
[----:B-1----:R-:W-:Y:S01]  /*45b0*/  F2FP.F16.F32.PACK_AB R6, R182, R181 ;  /* 0x000000b5b606723e */ /* 0x002fe200000000ff */
[----:B------:R-:W-:Y:S01]  /*45c0*/  FADD.FTZ R177, R177, R36 ;  /* 0x00000024b1b17221 */ /* 0x000fe20000010000 */
[----:B----4-:R-:W-:Y:S01]  /*45d0*/  F2FP.F16.F32.PACK_AB R5, R186, R185 ;  /* 0x000000b9ba05723e */ /* 0x010fe200000000ff */
[----:B------:R-:W-:Y:S01]  /*45e0*/  FADD.FTZ R185, R185, R42 ;  /* 0x0000002ab9b97221 */ /* 0x000fe20000010000 */
[----:B--2---:R-:W-:Y:S01]  /*45f0*/  F2FP.F16.F32.PACK_AB R7, R195, R192 ;  /* 0x000000c0c307723e */ /* 0x004fe200000000ff */
        /* <DEDUP_REMOVED lines=104> */
[----:B------:R-:W-:Y:S01]  /*4c80*/  VIADD R5, R212, 0xfffffffe ;  /* 0xfffffffed4057836 */ /* 0x000fe20000000000 */
[----:B------:R-:W-:-:S03]  /*4c90*/  ULEA UR5, UR14, UR5, 0x18 ;  /* 0x000000050e057291 */ /* 0x000fc6000f8ec0ff */
[----:B------:R-:W-:-:S03]  /*4ca0*/  IMAD.WIDE.U32 R10, R5, R32, RZ ;  /* 0x00000020050a7225 */ /* 0x000fc600078e00ff */
[----:B------:R-:W-:Y:S01]  /*4cb0*/  LEA R226, R34, UR5, 0x1 ;  /* 0x0000000522e27c11 */ /* 0x000fe2000f8e08ff */
[----:B------:R-:W-:Y:S01]  /*4cc0*/  IMAD R5, R5, R33, R11 ;  /* 0x0000002105057224 */ /* 0x000fe200078e020b */
[----:B------:R-:W-:Y:S01]  /*4cd0*/  BAR.SYNC.DEFER_BLOCKING 0x0 ;  /* 0x0000000000007b1d */ /* 0x000fe20000010000 */
[C---:B------:R-:W-:Y:S01]  /*4ce0*/  IMAD.SHL.U32 R7, R10.reuse, 0x40, RZ ;  /* 0x000000400a077824 */ /* 0x040fe200078e00ff */
[C---:B------:R-:W-:Y:S02]  /*4cf0*/  LEA R8, P1, R10.reuse, R221, 0x7 ;  /* 0x000000dd0a087211 */ /* 0x040fe400078238ff */
[--C-:B------:R-:W-:Y:S02]  /*4d00*/  SHF.L.U64.HI R6, R10, 0x6, R5.reuse ;  /* 0x000000060a067819 */ /* 0x100fe40000010205 */
[----:B------:R-:W-:Y:S02]  /*4d10*/  LEA R4, P0, R32, R7, 0x5 ;  /* 0x0000000720047211 */ /* 0x000fe400078028ff */
[----:B------:R-:W-:-:S02]  /*4d20*/  LEA.HI.X R9, R10, R220, R5, 0x7, P1 ;  /* 0x000000dc0a097211 */ /* 0x000fc400008f3c05 */
[----:B------:R-:W-:Y:S02]  /*4d30*/  LEA.HI.X R33, R32, R6, R33, 0x5, P0 ;  /* 0x0000000620217211 */ /* 0x000fe400000f2c21 */
[----:B------:R-:W-:-:S04]  /*4d40*/  LEA R12, P0, R4, R221, 0x1 ;  /* 0x000000dd040c7211 */ /* 0x000fc800078008ff */
[----:B------:R-:W-:Y:S01]  /*4d50*/  LEA.HI.X R13, R4, R220, R33, 0x1, P0 ;  /* 0x000000dc040d7211 */ /* 0x000fe200000f0c21 */
        /* <DEDUP_REMOVED lines=9> */
[----:B------:R-:W-:Y:S04]  /*4df0*/  LDSM.16.M88.4 R188, [R215+0x6000] ;  /* 0x00600000d7bc783b */ /* 0x000fe80000000200 */
[----:B------:R-:W3:Y:S04]  /*4e00*/  LDSM.16.M88.4 R4, [R216+0x1000] ;  /* 0x00100000d804783b */ /* 0x000ee80000000200 */
[----:B------:R-:W4:Y:S04]  /*4e10*/  LDSM.16.M88.4 R180, [R215+0x6400] ;  /* 0x00640000d7b4783b */ /* 0x000f280000000200 */
[----:B------:R-:W5:Y:S04]  /*4e20*/  LDSM.16.M88.4 R172, [R215+0x6800] ;  /* 0x00680000d7ac783b */ /* 0x000f680000000200 */
[----:B------:R-:W1:Y:S04]  /*4e30*/  LDSM.16.M88.4 R196, [R215+0x6c00] ;  /* 0x006c0000d7c4783b */ /* 0x000e680000000200 */
[----:B------:R-:W2:Y:S04]  /*4e40*/  LDSM.16.M88.4 R60, [R216] ;  /* 0x00000000d83c783b */ /* 0x000ea80000000200 */
[----:B------:R-:W-:Y:S04]  /*4e50*/  LDSM.16.M88.4 R236, [R235+0x6000] ;  /* 0x00600000ebec783b */ /* 0x000fe80000000200 */
[----:B------:R-:W2:Y:S04]  /*4e60*/  LDSM.16.M88.4 R36, [R234+0x1000] ;  /* 0x00100000ea24783b */ /* 0x000ea80000000200 */
[----:B------:R-:W2:Y:S04]  /*4e70*/  LDSM.16.M88.4 R208, [R235+0x6400] ;  /* 0x00640000ebd0783b */ /* 0x000ea80000000200 */
[----:B------:R-:W2:Y:S04]  /*4e80*/  LDSM.16.M88.4 R204, [R235+0x6800] ;  /* 0x00680000ebcc783b */ /* 0x000ea80000000200 */
[----:B------:R-:W2:Y:S01]  /*4e90*/  LDSM.16.M88.4 R56, [R235+0x6c00] ;  /* 0x006c0000eb38783b */ /* 0x000ea20000000200 */
[C---:B---3--:R-:W-:Y:S03]  /*4ea0*/  HMMA.16816.F32 R32, R4.reuse, R188, RZ ;  /* 0x000000bc0420723c */ /* 0x048fe600000018ff */
[----:B------:R-:W3:Y:S04]  /*4eb0*/  LDSM.16.M88.4 R52, [R234] ;  /* 0x00000000ea34783b */ /* 0x000ee80000000200 */
[----:B------:R-:W-:Y:S01]  /*4ec0*/  LDSM.16.M88.4 R48, [R216+0x3000] ;  /* 0x00300000d830783b */ /* 0x000fe20000000200 */
[C---:B----4-:R-:W-:Y:S03]  /*4ed0*/  HMMA.16816.F32 R24, R4.reuse, R180, RZ ;  /* 0x000000b40418723c */ /* 0x050fe600000018ff */
[----:B------:R-:W4:Y:S04]  /*4ee0*/  LDSM.16.M88.4 R44, [R215+0x7000] ;  /* 0x00700000d72c783b */ /* 0x000f280000000200 */
[----:B------:R-:W4:Y:S01]  /*4ef0*/  LDSM.16.M88.4 R40, [R215+0x7400] ;  /* 0x00740000d728783b */ /* 0x000f220000000200 */
[C---:B-----5:R-:W-:Y:S03]  /*4f00*/  HMMA.16816.F32 R16, R4.reuse, R172, RZ ;  /* 0x000000ac0410723c */ /* 0x060fe600000018ff */
[----:B------:R-:W-:Y:S04]  /*4f10*/  LDSM.16.M88.4 R200, [R215+0x7c00] ;  /* 0x007c0000d7c8783b */ /* 0x000fe80000000200 */
[----:B------:R-:W0:Y:S01]  /*4f20*/  LDGDEPBAR ;  /* 0x00000000000079af */ /* 0x000e220000000000 */
[C---:B-1----:R-:W-:Y:S08]  /*4f30*/  HMMA.16816.F32 R8, R4.reuse, R196, RZ ;  /* 0x000000c40408723c */ /* 0x042ff000000018ff */
[C---:B------:R-:W-:Y:S08]  /*4f40*/  HMMA.16816.F32 R28, R4.reuse, R190, RZ ;  /* 0x000000be041c723c */ /* 0x040ff000000018ff */
[C---:B------:R-:W-:Y:S08]  /*4f50*/  HMMA.16816.F32 R20, R4.reuse, R182, RZ ;  /* 0x000000b60414723c */ /* 0x040ff000000018ff */
[C---:B--2---:R-:W-:Y:S08]  /*4f60*/  HMMA.16816.F32 R12, R4.reuse, R174, RZ ;  /* 0x000000ae040c723c */ /* 0x044ff000000018ff */
[----:B------:R-:W-:Y:S08]  /*4f70*/  HMMA.16816.F32 R4, R4, R198, RZ ;  /* 0x000000c60404723c */ /* 0x000ff000000018ff */
[C---:B------:R-:W-:Y:S08]  /*4f80*/  HMMA.16816.F32 R192, R60.reuse, R188, RZ ;  /* 0x000000bc3cc0723c */ /* 0x040ff000000018ff */
[C---:B------:R-:W-:Y:S08]  /*4f90*/  HMMA.16816.F32 R184, R60.reuse, R180, RZ ;  /* 0x000000b43cb8723c */ /* 0x040ff000000018ff */
[C---:B------:R-:W-:Y:S08]  /*4fa0*/  HMMA.16816.F32 R176, R60.reuse, R172, RZ ;  /* 0x000000ac3cb0723c */ /* 0x040ff000000018ff */
[C---:B------:R-:W-:Y:S08]  /*4fb0*/  HMMA.16816.F32 R188, R60.reuse, R190, RZ ;  /* 0x000000be3cbc723c */ /* 0x040ff000000018ff */
[C---:B------:R-:W-:Y:S08]  /*4fc0*/  HMMA.16816.F32 R180, R60.reuse, R182, RZ ;  /* 0x000000b63cb4723c */ /* 0x040ff000000018ff */
[C---:B------:R-:W-:Y:S08]  /*4fd0*/  HMMA.16816.F32 R172, R60.reuse, R174, RZ ;  /* 0x000000ae3cac723c */ /* 0x040ff000000018ff */
[----:B------:R-:W-:Y:S08]  /*4fe0*/  HMMA.16816.F32 R64, R60, R196, RZ ;  /* 0x000000c43c40723c */ /* 0x000ff000000018ff */
        /* <DEDUP_REMOVED lines=8> */
[----:B------:R-:W1:Y:S07]  /*5070*/  LDSM.16.M88.4 R36, [R215+0x7800] ;  /* 0x00780000d724783b */ /* 0x000e6e0000000200 */
[----:B------:R-:W-:Y:S01]  /*5080*/  HMMA.16816.F32 R60, R60, R198, RZ ;  /* 0x000000c63c3c723c */ /* 0x000fe200000018ff */
[----:B------:R-:W2:Y:S07]  /*5090*/  LDSM.16.M88.4 R196, [R216+0x2000] ;  /* 0x00200000d8c4783b */ /* 0x000eae0000000200 */
[C---:B---3--:R-:W-:Y:S08]  /*50a0*/  HMMA.16816.F32 R192, R52.reuse, R236, R192 ;  /* 0x000000ec34c0723c */ /* 0x048ff000000018c0 */
[C---:B------:R-:W-:Y:S01]  /*50b0*/  HMMA.16816.F32 R188, R52.reuse, R238, R188 ;  /* 0x000000ee34bc723c */ /* 0x040fe200000018bc */
[----:B------:R-:W-:Y:S07]  /*50c0*/  LDSM.16.M88.4 R236, [R234+0x3000] ;  /* 0x00300000eaec783b */ /* 0x000fee0000000200 */
[C---:B------:R-:W-:Y:S08]  /*50d0*/  HMMA.16816.F32 R184, R52.reuse, R208, R184 ;  /* 0x000000d034b8723c */ /* 0x040ff000000018b8 */
[C---:B------:R-:W-:Y:S08]  /*50e0*/  HMMA.16816.F32 R176, R52.reuse, R204, R176 ;  /* 0x000000cc34b0723c */ /* 0x040ff000000018b0 */
[C---:B------:R-:W-:Y:S08]  /*50f0*/  HMMA.16816.F32 R64, R52.reuse, R56, R64 ;  /* 0x000000383440723c */ /* 0x040ff00000001840 */
[C---:B------:R-:W-:Y:S01]  /*5100*/  HMMA.16816.F32 R180, R52.reuse, R210, R180 ;  /* 0x000000d234b4723c */ /* 0x040fe200000018b4 */
[----:B------:R-:W-:Y:S07]  /*5110*/  LDSM.16.M88.4 R208, [R215+0x8000] ;  /* 0x00800000d7d0783b */ /* 0x000fee0000000200 */
[C---:B------:R-:W-:Y:S01]  /*5120*/  HMMA.16816.F32 R172, R52.reuse, R206, R172 ;  /* 0x000000ce34ac723c */ /* 0x040fe200000018ac */
[----:B------:R-:W-:Y:S07]  /*5130*/  LDSM.16.M88.4 R204, [R215+0x8400] ;  /* 0x00840000d7cc783b */ /* 0x000fee0000000200 */
[----:B------:R-:W-:Y:S01]  /*5140*/  HMMA.16816.F32 R60, R52, R58, R60 ;  /* 0x0000003a343c723c */ /* 0x000fe2000000183c */
[----:B------:R-:W3:Y:S04]  /*5150*/  LDSM.16.M88.4 R56, [R235+0x7000] ;  /* 0x00700000eb38783b */ /* 0x000ee80000000200 */
[----:B------:R-:W5:Y:S03]  /*5160*/  LDSM.16.M88.4 R52, [R235+0x7400] ;  /* 0x00740000eb34783b */ /* 0x000f660000000200 */
[C---:B----4-:R-:W-:Y:S08]  /*5170*/  HMMA.16816.F32 R32, R48.reuse, R44, R32 ;  /* 0x0000002c3020723c */ /* 0x050ff00000001820 */
[C---:B------:R-:W-:Y:S08]  /*5180*/  HMMA.16816.F32 R24, R48.reuse, R40, R24 ;  /* 0x000000283018723c */ /* 0x040ff00000001818 */
[C---:B-1----:R-:W-:Y:S08]  /*5190*/  HMMA.16816.F32 R16, R48.reuse, R36, R16 ;  /* 0x000000243010723c */ /* 0x042ff00000001810 */
[C---:B------:R-:W-:Y:S08]  /*51a0*/  HMMA.16816.F32 R8, R48.reuse, R200, R8 ;  /* 0x000000c83008723c */ /* 0x040ff00000001808 */
[C---:B------:R-:W-:Y:S08]  /*51b0*/  HMMA.16816.F32 R28, R48.reuse, R46, R28 ;  /* 0x0000002e301c723c */ /* 0x040ff0000000181c */
[C---:B------:R-:W-:Y:S08]  /*51c0*/  HMMA.16816.F32 R20, R48.reuse, R42, R20 ;  /* 0x0000002a3014723c */ /* 0x040ff00000001814 */
[C---:B------:R-:W-:Y:S08]  /*51d0*/  HMMA.16816.F32 R12, R48.reuse, R38, R12 ;  /* 0x00000026300c723c */ /* 0x040ff0000000180c */
[----:B------:R-:W-:Y:S01]  /*51e0*/  HMMA.16816.F32 R4, R48, R202, R4 ;  /* 0x000000ca3004723c */ /* 0x000fe20000001804 */
[----:B------:R-:W1:Y:S07]  /*51f0*/  LDSM.16.M88.4 R48, [R235+0x7800] ;  /* 0x00780000eb30783b */ /* 0x000e6e0000000200 */
[C---:B--2---:R-:W-:Y:S08]  /*5200*/  HMMA.16816.F32 R192, R196.reuse, R44, R192 ;  /* 0x0000002cc4c0723c */ /* 0x044ff000000018c0 */
[C---:B------:R-:W-:Y:S01]  /*5210*/  HMMA.16816.F32 R188, R196.reuse, R46, R188 ;  /* 0x0000002ec4bc723c */ /* 0x040fe200000018bc */
[----:B------:R-:W2:Y:S07]  /*5220*/  LDSM.16.M88.4 R44, [R235+0x7c00] ;  /* 0x007c0000eb2c783b */ /* 0x000eae0000000200 */
[C---:B------:R-:W-:Y:S08]  /*5230*/  HMMA.16816.F32 R184, R196.reuse, R40, R184 ;  /* 0x00000028c4b8723c */ /* 0x040ff000000018b8 */
[C---:B------:R-:W-:Y:S01]  /*5240*/  HMMA.16816.F32 R180, R196.reuse, R42, R180 ;  /* 0x0000002ac4b4723c */ /* 0x040fe200000018b4 */
[----:B------:R-:W4:Y:S07]  /*5250*/  LDSM.16.M88.4 R40, [R234+0x2000] ;  /* 0x00200000ea28783b */ /* 0x000f2e0000000200 */
[C---:B------:R-:W-:Y:S08]  /*5260*/  HMMA.16816.F32 R176, R196.reuse, R36, R176 ;  /* 0x00000024c4b0723c */ /* 0x040ff000000018b0 */
[----:B------:R-:W-:Y:S01]  /*5270*/  HMMA.16816.F32 R172, R196, R38, R172 ;  /* 0x00000026c4ac723c */ /* 0x000fe200000018ac */
[----:B------:R-:W4:Y:S07]  /*5280*/  LDSM.16.M88.4 R36, [R216+0x5000] ;  /* 0x00500000d824783b */ /* 0x000f2e0000000200 */
[C---:B---3--:R-:W-:Y:S08]  /*5290*/  HMMA.16816.F32 R32, R236.reuse, R56, R32 ;  /* 0x00000038ec20723c */ /* 0x048ff00000001820 */
[C---:B------:R-:W-:Y:S08]  /*52a0*/  HMMA.16816.F32 R28, R236.reuse, R58, R28 ;  /* 0x0000003aec1c723c */ /* 0x040ff0000000181c */
[C---:B-----5:R-:W-:Y:S08]  /*52b0*/  HMMA.16816.F32 R24, R236.reuse, R52, R24 ;  /* 0x00000034ec18723c */ /* 0x060ff00000001818 */
[C---:B------:R-:W-:Y:S08]  /*52c0*/  HMMA.16816.F32 R20, R236.reuse, R54, R20 ;  /* 0x00000036ec14723c */ /* 0x040ff00000001814 */
[C---:B-1----:R-:W-:Y:S08]  /*52d0*/  HMMA.16816.F32 R16, R236.reuse, R48, R16 ;  /* 0x00000030ec10723c */ /* 0x042ff00000001810 */
[C---:B------:R-:W-:Y:S08]  /*52e0*/  HMMA.16816.F32 R12, R236.reuse, R50, R12 ;  /* 0x00000032ec0c723c */ /* 0x040ff0000000180c */
[C---:B--2---:R-:W-:Y:S08]  /*52f0*/  HMMA.16816.F32 R8, R236.reuse, R44, R8 ;  /* 0x0000002cec08723c */ /* 0x044ff00000001808 */
[----:B------:R-:W-:Y:S01]  /*5300*/  HMMA.16816.F32 R4, R236, R46, R4 ;  /* 0x0000002eec04723c */ /* 0x000fe20000001804 */
[----:B------:R-:W1:Y:S07]  /*5310*/  LDSM.16.M88.4 R236, [R216+0x4000] ;  /* 0x00400000d8ec783b */ /* 0x000e6e0000000200 */
[C---:B------:R-:W-:Y:S08]  /*5320*/  HMMA.16816.F32 R64, R196.reuse, R200, R64 ;  /* 0x000000c8c440723c */ /* 0x040ff00000001840 */
[----:B------:R-:W-:Y:S01]  /*5330*/  HMMA.16816.F32 R60, R196, R202, R60 ;  /* 0x000000cac43c723c */ /* 0x000fe2000000183c */
[----:B------:R-:W2:Y:S04]  /*5340*/  LDSM.16.M88.4 R200, [R215+0x8800] ;  /* 0x00880000d7c8783b */ /* 0x000ea80000000200 */
[----:B------:R-:W3:Y:S03]  /*5350*/  LDSM.16.M88.4 R196, [R215+0x8c00] ;  /* 0x008c0000d7c4783b */ /* 0x000ee60000000200 */
[C---:B----4-:R-:W-:Y:S08]  /*5360*/  HMMA.16816.F32 R192, R40.reuse, R56, R192 ;  /* 0x0000003828c0723c */ /* 0x050ff000000018c0 */
[C---:B------:R-:W-:Y:S01]  /*5370*/  HMMA.16816.F32 R188, R40.reuse, R58, R188 ;  /* 0x0000003a28bc723c */ /* 0x040fe200000018bc */
[----:B------:R-:W-:Y:S07]  /*5380*/  LDSM.16.M88.4 R56, [R234+0x4000] ;  /* 0x00400000ea38783b */ /* 0x000fee0000000200 */
[C---:B------:R-:W-:Y:S08]  /*5390*/  HMMA.16816.F32 R184, R40.reuse, R52, R184 ;  /* 0x0000003428b8723c */ /* 0x040ff000000018b8 */
[C---:B------:R-:W-:Y:S01]  /*53a0*/  HMMA.16816.F32 R180, R40.reuse, R54, R180 ;  /* 0x0000003628b4723c */ /* 0x040fe200000018b4 */
[----:B------:R-:W-:Y:S07]  /*53b0*/  LDSM.16.M88.4 R52, [R234+0x5000] ;  /* 0x00500000ea34783b */ /* 0x000fee0000000200 */
[C---:B------:R-:W-:Y:S08]  /*53c0*/  HMMA.16816.F32 R176, R40.reuse, R48, R176 ;  /* 0x0000003028b0723c */ /* 0x040ff000000018b0 */
[C---:B------:R-:W-:Y:S01]  /*53d0*/  HMMA.16816.F32 R172, R40.reuse, R50, R172 ;  /* 0x0000003228ac723c */ /* 0x040fe200000018ac */
[----:B------:R-:W4:Y:S07]  /*53e0*/  LDSM.16.M88.4 R48, [R235+0x8000] ;  /* 0x00800000eb30783b */ /* 0x000f2e0000000200 */
[C---:B------:R-:W-:Y:S08]  /*53f0*/  HMMA.16816.F32 R64, R40.reuse, R44, R64 ;  /* 0x0000002c2840723c */ /* 0x040ff00000001840 */
[----:B------:R-:W-:Y:S01]  /*5400*/  HMMA.16816.F32 R60, R40, R46, R60 ;  /* 0x0000002e283c723c */ /* 0x000fe2000000183c */
[----:B------:R-:W5:Y:S04]  /*5410*/  LDSM.16.M88.4 R44, [R235+0x8400] ;  /* 0x00840000eb2c783b */ /* 0x000f680000000200 */
[----:B------:R-:W5:Y:S03]  /*5420*/  LDSM.16.M88.4 R40, [R235+0x8800] ;  /* 0x00880000eb28783b */ /* 0x000f660000000200 */
[-C--:B------:R-:W-:Y:S08]  /*5430*/  HMMA.16816.F32 R28, R36, R210.reuse, R28 ;  /* 0x000000d2241c723c */ /* 0x080ff0000000181c */
[----:B-1----:R-:W-:Y:S08]  /*5440*/  HMMA.16816.F32 R188, R236, R210, R188 ;  /* 0x000000d2ecbc723c */ /* 0x002ff000000018bc */
[C---:B------:R-:W-:Y:S08]  /*5450*/  HMMA.16816.F32 R32, R36.reuse, R208, R32 ;  /* 0x000000d02420723c */ /* 0x040ff00000001820 */
[C---:B------:R-:W-:Y:S08]  /*5460*/  HMMA.16816.F32 R24, R36.reuse, R204, R24 ;  /* 0x000000cc2418723c */ /* 0x040ff00000001818 */
[C---:B------:R-:W-:Y:S08]  /*5470*/  HMMA.16816.F32 R20, R36.reuse, R206, R20 ;  /* 0x000000ce2414723c */ /* 0x040ff00000001814 */
[C---:B--2---:R-:W-:Y:S08]  /*5480*/  HMMA.16816.F32 R16, R36.reuse, R200, R16 ;  /* 0x000000c82410723c */ /* 0x044ff00000001810 */
[C---:B------:R-:W-:Y:S08]  /*5490*/  HMMA.16816.F32 R12, R36.reuse, R202, R12 ;  /* 0x000000ca240c723c */ /* 0x040ff0000000180c */
[C---:B---3--:R-:W-:Y:S08]  /*54a0*/  HMMA.16816.F32 R8, R36.reuse, R196, R8 ;  /* 0x000000c42408723c */ /* 0x048ff00000001808 */
[----:B------:R-:W-:Y:S01]  /*54b0*/  HMMA.16816.F32 R4, R36, R198, R4 ;  /* 0x000000c62404723c */ /* 0x000fe20000001804 */
[----:B------:R-:W1:Y:S01]  /*54c0*/  LDSM.16.M88.4 R36, [R235+0x8c00] ;  /* 0x008c0000eb24783b */ /* 0x000e620000000200 */
[----:B------:R-:W-:-:S06]  /*54d0*/  DEPBAR.LE SB0, 0x0 ;  /* 0x000080000000791a */ /* 0x000fcc0000000000 */
[C---:B------:R-:W-:Y:S08]  /*54e0*/  HMMA.16816.F32 R184, R236.reuse, R204, R184 ;  /* 0x000000ccecb8723c */ /* 0x040ff000000018b8 */
[C---:B------:R-:W-:Y:S08]  /*54f0*/  HMMA.16816.F32 R192, R236.reuse, R208, R192 ;  /* 0x000000d0ecc0723c */ /* 0x040ff000000018c0 */
[----:B------:R-:W-:Y:S08]  /*5500*/  HMMA.16816.F32 R180, R236, R206, R180 ;  /* 0x000000ceecb4723c */ /* 0x000ff000000018b4 */
[-C--:B----4-:R-:W-:Y:S08]  /*5510*/  HMMA.16816.F32 R28, R52, R50.reuse, R28 ;  /* 0x00000032341c723c */ /* 0x090ff0000000181c */
[----:B------:R-:W-:Y:S01]  /*5520*/  HMMA.16816.F32 R188, R56, R50, R188 ;  /* 0x0000003238bc723c */ /* 0x000fe200000018bc */
[----:B------:R-:W-:-:S05]  /*5530*/  VIADD R50, R164, 0xffffff88 ;  /* 0xffffff88a4327836 */ /* 0x000fca0000000000 */
[C---:B------:R-:W-:Y:S02]  /*5540*/  ISETP.GE.AND P1, PT, R50.reuse, R219, PT ;  /* 0x000000db3200720c */ /* 0x040fe40003f26270 */
[----:B-----5:R-:W-:Y:S01]  /*5550*/  HMMA.16816.F32 R184, R56, R44, R184 ;  /* 0x0000002c38b8723c */ /* 0x020fe200000018b8 */
[C---:B------:R-:W-:Y:S02]  /*5560*/  ISETP.GE.AND P4, PT, R50.reuse, R218, PT ;  /* 0x000000da3200720c */ /* 0x040fe40003f86270 */
[C---:B------:R-:W-:Y:S02]  /*5570*/  ISETP.GE.AND P3, PT, R50.reuse, R213, PT ;  /* 0x000000d53200720c */ /* 0x040fe40003f66270 */
[----:B------:R-:W-:-:S03]  /*5580*/  ISETP.GE.AND P0, PT, R50, R227, PT ;  /* 0x000000e33200720c */ /* 0x000fc60003f06270 */
[----:B------:R-:W-:Y:S01]  /*5590*/  HMMA.16816.F32 R24, R52, R44, R24 ;  /* 0x0000002c3418723c */ /* 0x000fe20000001818 */
[----:B------:R-:W-:Y:S02]  /*55a0*/  VIADD R44, R164, 0xffffff90 ;  /* 0xffffff90a42c7836 */ /* 0x000fe40000000000 */
[----:B------:R-:W-:-:S05]  /*55b0*/  FSEL R204, R190, -INF , !P1 ;  /* 0xff800000becc7808 */ /* 0x000fca0004800000 */
[-C--:B------:R-:W-:Y:S08]  /*55c0*/  HMMA.16816.F32 R32, R52, R48.reuse, R32 ;  /* 0x000000303420723c */ /* 0x080ff00000001820 */
[----:B------:R-:W-:Y:S01]  /*55d0*/  HMMA.16816.F32 R192, R56, R48, R192 ;  /* 0x0000003038c0723c */ /* 0x000fe200000018c0 */
[----:B------:R-:W-:Y:S01]  /*55e0*/  VIADD R48, R164, 0xffffff89 ;  /* 0xffffff89a4307836 */ /* 0x000fe20000000000 */
[----:B------:R-:W-:Y:S01]  /*55f0*/  FSEL R49, R28, -INF , !P4 ;  /* 0xff8000001c317808 */ /* 0x000fe20006000000 */
[----:B------:R-:W-:Y:S01]  /*5600*/  VIADD R28, R164, 0xffffff91 ;  /* 0xffffff91a41c7836 */ /* 0x000fe20000000000 */
[----:B------:R-:W-:-:S02]  /*5610*/  ISETP.GE.AND P4, PT, R44, R227, PT ;  /* 0x000000e32c00720c */ /* 0x000fc40003f86270 */
[C---:B------:R-:W-:Y:S02]  /*5620*/  ISETP.GE.AND P5, PT, R48.reuse, R219, PT ;  /* 0x000000db3000720c */ /* 0x040fe40003fa6270 */
[-C--:B------:R-:W-:Y:S01]  /*5630*/  HMMA.16816.F32 R180, R56, R46.reuse, R180 ;  /* 0x0000002e38b4723c */ /* 0x080fe200000018b4 */
[C---:B------:R-:W-:Y:S02]  /*5640*/  ISETP.GE.AND P1, PT, R48.reuse, R213, PT ;  /* 0x000000d53000720c */ /* 0x040fe40003f26270 */
[----:B------:R-:W-:Y:S02]  /*5650*/  ISETP.GE.AND P2, PT, R48, R227, PT ;  /* 0x000000e33000720c */ /* 0x000fe40003f46270 */
[----:B------:R-:W-:Y:S02]  /*5660*/  FSEL R31, R31, -INF , !P1 ;  /* 0xff8000001f1f7808 */ /* 0x000fe40004800000 */
[----:B------:R-:W-:Y:S01]  /*5670*/  FSEL R206, R191, -INF , !P5 ;  /* 0xff800000bfce7808 */ /* 0x000fe20006800000 */
[----:B------:R-:W-:Y:S01]  /*5680*/  HMMA.16816.F32 R20, R52, R46, R20 ;  /* 0x0000002e3414723c */ /* 0x000fe20000001814 */
[----:B------:R-:W-:Y:S01]  /*5690*/  FSEL R47, R30, -INF , !P3 ;  /* 0xff8000001e2f7808 */ /* 0x000fe20005800000 */
[----:B------:R-:W-:Y:S01]  /*56a0*/  VIADD R30, R164, 0xffffffa9 ;  /* 0xffffffa9a41e7836 */ /* 0x000fe20000000000 */
[----:B------:R-:W-:-:S02]  /*56b0*/  ISETP.GE.AND P3, PT, R44, R219, PT ;  /* 0x000000db2c00720c */ /* 0x000fc40003f66270 */
[----:B------:R-:W-:Y:S02]  /*56c0*/  FSEL R208, R189, -INF , !P2 ;  /* 0xff800000bdd07808 */ /* 0x000fe40005000000 */
[----:B------:R-:W-:Y:S01]  /*56d0*/  FSEL R207, R186, -INF , !P3 ;  /* 0xff800000bacf7808 */ /* 0x000fe20005800000 */
[----:B------:R-:W-:Y:S01]  /*56e0*/  HMMA.16816.F32 R176, R236, R200, R176 ;  /* 0x000000c8ecb0723c */ /* 0x000fe200000018b0 */
[----:B------:R-:W-:Y:S02]  /*56f0*/  FSEL R200, R184, -INF , !P4 ;  /* 0xff800000b8c87808 */ /* 0x000fe40006000000 */
[C---:B------:R-:W-:Y:S02]  /*5700*/  ISETP.GE.AND P5, PT, R28.reuse, R227, PT ;  /* 0x000000e31c00720c */ /* 0x040fe40003fa6270 */
[C---:B------:R-:W-:Y:S02]  /*5710*/  ISETP.GE.AND P1, PT, R28.reuse, R219, PT ;  /* 0x000000db1c00720c */ /* 0x040fe40003f26270 */
[CC--:B------:R-:W-:Y:S01]  /*5720*/  ISETP.GE.AND P4, PT, R28.reuse, R218.reuse, PT ;  /* 0x000000da1c00720c */ /* 0x0c0fe20003f86270 */
[----:B------:R-:W-:Y:S01]  /*5730*/  HMMA.16816.F32 R16, R52, R40, R16 ;  /* 0x000000283410723c */ /* 0x000fe20000001810 */
[----:B------:R-:W-:Y:S01]  /*5740*/  ISETP.GE.AND P3, PT, R28, R213, PT ;  /* 0x000000d51c00720c */ /* 0x000fe20003f66270 */
[----:B------:R-:W-:Y:S01]  /*5750*/  VIADD R28, R164, 0xffffff98 ;  /* 0xffffff98a41c7836 */ /* 0x000fe20000000000 */
[----:B------:R-:W-:-:S02]  /*5760*/  ISETP.GE.AND P2, PT, R44, R218, PT ;  /* 0x000000da2c00720c */ /* 0x000fc40003f46270 */
[----:B------:R-:W-:Y:S02]  /*5770*/  FSEL R184, R185, -INF , !P5 ;  /* 0xff800000b9b87808 */ /* 0x000fe40006800000 */
[----:B------:R-:W-:Y:S01]  /*5780*/  FSEL R249, R24, -INF , !P2 ;  /* 0xff80000018f97808 */ /* 0x000fe20005000000 */
[C---:B------:R-:W-:Y:S01]  /*5790*/  HMMA.16816.F32 R12, R52.reuse, R42, R12 ;  /* 0x0000002a340c723c */ /* 0x040fe2000000180c */
[----:B------:R-:W-:Y:S01]  /*57a0*/  ISETP.GE.AND P2, PT, R28, R219, PT ;  /* 0x000000db1c00720c */ /* 0x000fe20003f46270 */
[----:B------:R-:W-:Y:S01]  /*57b0*/  VIADD R24, R164, 0xffffff99 ;  /* 0xffffff99a4187836 */ /* 0x000fe20000000000 */
[----:B------:R-:W-:Y:S02]  /*57c0*/  ISETP.GE.AND P5, PT, R28, R218, PT ;  /* 0x000000da1c00720c */ /* 0x000fe40003fa6270 */
[----:B------:R-:W-:Y:S02]  /*57d0*/  FSEL R209, R187, -INF , !P1 ;  /* 0xff800000bbd17808 */ /* 0x000fe40004800000 */
[----:B------:R-:W-:Y:S01]  /*57e0*/  FSEL R211, R182, -INF , !P2 ;  /* 0xff800000b6d37808 */ /* 0x000fe20005000000 */
[----:B-1----:R-:W-:Y:S01]  /*57f0*/  HMMA.16816.F32 R8, R52, R36, R8 ;  /* 0x000000243408723c */ /* 0x002fe20000001808 */
[----:B------:R-:W-:-:S02]  /*5800*/  ISETP.GE.AND P1, PT, R28, R227, PT ;  /* 0x000000e31c00720c */ /* 0x000fc40003f26270 */
[----:B------:R-:W-:Y:S01]  /*5810*/  FSEL R182, R20, -INF , !P5 ;  /* 0xff80000014b67808 */ /* 0x000fe20006800000 */
[----:B------:R-:W-:Y:S01]  /*5820*/  VIADD R20, R164, 0xffffff80 ;  /* 0xffffff80a4147836 */ /* 0x000fe20000000000 */
[CC--:B------:R-:W-:Y:S02]  /*5830*/  ISETP.GE.AND P5, PT, R24.reuse, R218.reuse, PT ;  /* 0x000000da1800720c */ /* 0x0c0fe40003fa6270 */
[----:B------:R-:W-:Y:S01]  /*5840*/  ISETP.GE.AND P2, PT, R24, R227, PT ;  /* 0x000000e31800720c */ /* 0x000fe20003f46270 */
[----:B------:R-:W-:Y:S01]  /*5850*/  HMMA.16816.F32 R4, R52, R38, R4 ;  /* 0x000000263404723c */ /* 0x000fe20000001804 */
[----:B------:R-:W-:Y:S02]  /*5860*/  FSEL R54, R188, -INF , !P0 ;  /* 0xff800000bc367808 */ /* 0x000fe40004000000 */
[----:B------:R-:W-:Y:S02]  /*5870*/  ISETP.GE.AND P0, PT, R48, R218, PT ;  /* 0x000000da3000720c */ /* 0x000fe40003f06270 */
[----:B------:R-:W-:-:S02]  /*5880*/  FSEL R247, R27, -INF , !P3 ;  /* 0xff8000001bf77808 */ /* 0x000fc40005800000 */
[----:B------:R-:W-:Y:S01]  /*5890*/  FSEL R29, R29, -INF , !P0 ;  /* 0xff8000001d1d7808 */ /* 0x000fe20004000000 */
[C---:B------:R-:W-:Y:S01]  /*58a0*/  HMMA.16816.F32 R172, R236.reuse, R202, R172 ;  /* 0x000000caecac723c */ /* 0x040fe200000018ac */
[-C--:B------:R-:W-:Y:S02]  /*58b0*/  ISETP.GE.AND P0, PT, R44, R213.reuse, PT ;  /* 0x000000d52c00720c */ /* 0x080fe40003f06270 */
[----:B------:R-:W-:Y:S02]  /*58c0*/  FSEL R202, R25, -INF , !P4 ;  /* 0xff80000019ca7808 */ /* 0x000fe40006000000 */
[----:B------:R-:W-:Y:S01]  /*58d0*/  FSEL R185, R26, -INF , !P0 ;  /* 0xff8000001ab97808 */ /* 0x000fe20004000000 */
[----:B------:R-:W-:Y:S01]  /*58e0*/  VIADD R26, R164, 0xffffff81 ;  /* 0xffffff81a41a7836 */ /* 0x000fe20000000000 */
[-C--:B------:R-:W-:Y:S01]  /*58f0*/  ISETP.GE.AND P0, PT, R28, R213.reuse, PT ;  /* 0x000000d51c00720c */ /* 0x080fe20003f06270 */
[----:B------:R-:W-:Y:S01]  /*5900*/  HMMA.16816.F32 R60, R236, R198, R60 ;  /* 0x000000c6ec3c723c */ /* 0x000fe2000000183c */
[----:B------:R-:W-:Y:S01]  /*5910*/  FSEL R198, R180, -INF , !P1 ;  /* 0xff800000b4c67808 */ /* 0x000fe20004800000 */
[----:B------:R-:W-:Y:S01]  /*5920*/  VIADD R28, R164, 0xffffffb0 ;  /* 0xffffffb0a41c7836 */ /* 0x000fe20000000000 */
[----:B------:R-:W-:Y:S01]  /*5930*/  FSEL R245, R22, -INF , !P0 ;  /* 0xff80000016f57808 */ /* 0x000fe20004000000 */
[----:B------:R-:W-:Y:S01]  /*5940*/  VIADD R22, R164, 0xffffffb1 ;  /* 0xffffffb1a4167836 */ /* 0x000fe20000000000 */
[----:B------:R-:W-:-:S02]  /*5950*/  ISETP.GE.AND P0, PT, R26, R213, PT ;  /* 0x000000d51a00720c */ /* 0x000fc40003f06270 */
[C---:B------:R-:W-:Y:S01]  /*5960*/  ISETP.GE.AND P4, PT, R26.reuse, R227, PT ;  /* 0x000000e31a00720c */ /* 0x040fe20003f86270 */
[----:B------:R-:W-:Y:S01]  /*5970*/  HMMA.16816.F32 R64, R236, R196, R64 ;  /* 0x000000c4ec40723c */ /* 0x000fe20000001840 */
[CC--:B------:R-:W-:Y:S02]  /*5980*/  ISETP.GE.AND P3, PT, R26.reuse, R219.reuse, PT ;  /* 0x000000db1a00720c */ /* 0x0c0fe40003f66270 */
[----:B------:R-:W-:Y:S01]  /*5990*/  ISETP.GE.AND P1, PT, R26, R218, PT ;  /* 0x000000da1a00720c */ /* 0x000fe20003f26270 */
[----:B------:R-:W-:Y:S01]  /*59a0*/  VIADD R26, R164, 0xffffffa0 ;  /* 0xffffffa0a41a7836 */ /* 0x000fe20000000000 */
[----:B------:R-:W-:Y:S01]  /*59b0*/  FSEL R251, R21, -INF , !P5 ;  /* 0xff80000015fb7808 */ /* 0x000fe20006800000 */
[----:B------:R-:W-:Y:S01]  /*59c0*/  BAR.SYNC.DEFER_BLOCKING 0x0 ;  /* 0x0000000000007b1d */ /* 0x000fe20000010000 */
[----:B------:R-:W-:Y:S01]  /*59d0*/  ISETP.GE.AND P5, PT, R24, R219, PT ;  /* 0x000000db1800720c */ /* 0x000fe20003fa6270 */
[----:B------:R-:W-:Y:S01]  /*59e0*/  HMMA.16816.F32 R176, R56, R40, R176 ;  /* 0x0000002838b0723c */ /* 0x000fe200000018b0 */
[----:B------:R-:W-:-:S02]  /*59f0*/  FSEL R188, R181, -INF , !P2 ;  /* 0xff800000b5bc7808 */ /* 0x000fc40005000000 */
[----:B------:R-:W-:Y:S01]  /*5a00*/  ISETP.GE.AND P2, PT, R24, R213, PT ;  /* 0x000000d51800720c */ /* 0x000fe20003f46270 */
[----:B------:R-:W-:Y:S01]  /*5a10*/  VIADD R24, R164, 0xffffffa1 ;  /* 0xffffffa1a4187836 */ /* 0x000fe20000000000 */
[----:B------:R-:W-:Y:S02]  /*5a20*/  FSEL R35, R35, -INF , !P0 ;  /* 0xff80000023237808 */ /* 0x000fe40004000000 */
[-C--:B------:R-:W-:Y:S01]  /*5a30*/  ISETP.GE.AND P0, PT, R20, R218.reuse, PT ;  /* 0x000000da1400720c */ /* 0x080fe20003f06270 */
[----:B------:R-:W-:Y:S01]  /*5a40*/  HMMA.16816.F32 R172, R56, R42, R172 ;  /* 0x0000002a38ac723c */ /* 0x000fe200000018ac */
[----:B------:R-:W-:Y:S02]  /*5a50*/  FSEL R241, R183, -INF , !P5 ;  /* 0xff800000b7f17808 */ /* 0x000fe40006800000 */
[----:B------:R-:W-:Y:S02]  /*5a60*/  ISETP.GE.AND P5, PT, R26, R218, PT ;  /* 0x000000da1a00720c */ /* 0x000fe40003fa6270 */
[----:B------:R-:W-:-:S02]  /*5a70*/  FSEL R243, R23, -INF , !P2 ;  /* 0xff80000017f37808 */ /* 0x000fc40005000000 */
[----:B------:R-:W-:Y:S01]  /*5a80*/  FSEL R23, R33, -INF , !P1 ;  /* 0xff80000021177808 */ /* 0x000fe20004800000 */
[C---:B------:R-:W-:Y:S01]  /*5a90*/  HMMA.16816.F32 R64, R56.reuse, R36, R64 ;  /* 0x000000243840723c */ /* 0x040fe20000001840 */
[----:B------:R-:W-:Y:S01]  /*5aa0*/  FSEL R25, R32, -INF , !P0 ;  /* 0xff80000020197808 */ /* 0x000fe20004000000 */
[----:B------:R-:W-:Y:S01]  /*5ab0*/  VIADD R32, R164, 0xffffffa8 ;  /* 0xffffffa8a4207836 */ /* 0x000fe20000000000 */
[----:B------:R-:W-:Y:S02]  /*5ac0*/  FSEL R205, R16, -INF , !P5 ;  /* 0xff80000010cd7808 */ /* 0x000fe40006800000 */
[----:B------:R-:W-:Y:S02]  /*5ad0*/  ISETP.GE.AND P5, PT, R24, R218, PT ;  /* 0x000000da1800720c */ /* 0x000fe40003fa6270 */
[----:B------:R-:W-:Y:S01]  /*5ae0*/  FMNMX3.FTZ R16, R166, R25, R23, !PT ;  /* 0x00000019a6107276 */ /* 0x000fe20007810017 */
[----:B------:R-:W-:Y:S01]  /*5af0*/  HMMA.16816.F32 R60, R56, R38, R60 ;  /* 0x00000026383c723c */ /* 0x000fe2000000183c */
[----:B------:R-:W-:-:S02]  /*5b00*/  ISETP.GE.AND P1, PT, R26, R213, PT ;  /* 0x000000d51a00720c */ /* 0x000fc40003f26270 */
[----:B------:R-:W-:Y:S02]  /*5b10*/  FSEL R203, R17, -INF , !P5 ;  /* 0xff80000011cb7808 */ /* 0x000fe40006800000 */
[----:B------:R-:W-:Y:S01]  /*5b20*/  FMNMX3.FTZ R17, R16, R49, R29, !PT ;  /* 0x0000003110117276 */ /* 0x000fe2000781001d */
[----:B------:R-:W-:Y:S01]  /*5b30*/  VIADD R16, R164, 0xffffffb9 ;  /* 0xffffffb9a4107836 */ /* 0x000fe20000000000 */
[----:B------:R-:W-:Y:S02]  /*5b40*/  ISETP.GE.AND P0, PT, R24, R213, PT ;  /* 0x000000d51800720c */ /* 0x000fe40003f06270 */
[----:B------:R-:W-:Y:S01]  /*5b50*/  FSEL R197, R18, -INF , !P1 ;  /* 0xff80000012c57808 */ /* 0x000fe20004800000 */
[----:B------:R-:W-:Y:S01]  /*5b60*/  VIADD R18, R164, 0xffffffb8 ;  /* 0xffffffb8a4127836 */ /* 0x000fe20000000000 */
[----:B------:R-:W-:Y:S02]  /*5b70*/  ISETP.GE.AND P1, PT, R32, R218, PT ;  /* 0x000000da2000720c */ /* 0x000fe40003f26270 */
[----:B------:R-:W-:-:S02]  /*5b80*/  FMNMX3.FTZ R17, R17, R249, R202, !PT ;  /* 0x000000f911117276 */ /* 0x000fc400078100ca */
[----:B------:R-:W-:Y:S02]  /*5b90*/  FSEL R191, R19, -INF , !P0 ;  /* 0xff80000013bf7808 */ /* 0x000fe40004000000 */
[-C--:B------:R-:W-:Y:S02]  /*5ba0*/  ISETP.GE.AND P0, PT, R30, R218.reuse, PT ;  /* 0x000000da1e00720c */ /* 0x080fe40003f06270 */
[----:B------:R-:W-:Y:S02]  /*5bb0*/  FSEL R201, R12, -INF , !P1 ;  /* 0xff8000000cc97808 */ /* 0x000fe40004800000 */
[----:B------:R-:W-:Y:S02]  /*5bc0*/  ISETP.GE.AND P1, PT, R28, R218, PT ;  /* 0x000000da1c00720c */ /* 0x000fe40003f26270 */
[----:B------:R-:W-:Y:S02]  /*5bd0*/  FMNMX3.FTZ R12, R17, R182, R251, !PT ;  /* 0x000000b6110c7276 */ /* 0x000fe400078100fb */
[----:B------:R-:W-:-:S02]  /*5be0*/  ISETP.GE.U32.AND P5, PT, R212, 0x3, PT ;  /* 0x00000003d400780c */ /* 0x000fc40003fa6070 */
[----:B------:R-:W-:Y:S02]  /*5bf0*/  FSEL R199, R13, -INF , !P0 ;  /* 0xff8000000dc77808 */ /* 0x000fe40004000000 */
[----:B------:R-:W-:Y:S02]  /*5c00*/  ISETP.GE.AND P0, PT, R22, R218, PT ;  /* 0x000000da1600720c */ /* 0x000fe40003f06270 */
[----:B------:R-:W-:Y:S02]  /*5c10*/  FSEL R180, R8, -INF , !P1 ;  /* 0xff80000008b47808 */ /* 0x000fe40004800000 */
[----:B------:R-:W-:Y:S02]  /*5c20*/  FMNMX3.FTZ R8, R12, R205, R203, !PT ;  /* 0x000000cd0c087276 */ /* 0x000fe400078100cb */
[----:B------:R-:W-:Y:S02]  /*5c30*/  FSEL R171, R9, -INF , !P0 ;  /* 0xff80000009ab7808 */ /* 0x000fe40004000000 */
[----:B------:R-:W-:-:S02]  /*5c40*/  ISETP.GE.AND P2, PT, R20, R213, PT ;  /* 0x000000d51400720c */ /* 0x000fc40003f46270 */
[-C--:B------:R-:W-:Y:S02]  /*5c50*/  ISETP.GE.AND P1, PT, R18, R218.reuse, PT ;  /* 0x000000da1200720c */ /* 0x080fe40003f26270 */
[----:B------:R-:W-:Y:S02]  /*5c60*/  ISETP.GE.AND P0, PT, R16, R218, PT ;  /* 0x000000da1000720c */ /* 0x000fe40003f06270 */
[----:B------:R-:W-:Y:S02]  /*5c70*/  FMNMX3.FTZ R8, R8, R201, R199, !PT ;  /* 0x000000c908087276 */ /* 0x000fe400078100c7 */
[----:B------:R-:W-:Y:S02]  /*5c80*/  FSEL R21, R34, -INF , !P2 ;  /* 0xff80000022157808 */ /* 0x000fe40005000000 */
[----:B------:R-:W-:Y:S02]  /*5c90*/  FSEL R170, R4, -INF , !P1 ;  /* 0xff80000004aa7808 */ /* 0x000fe40004800000 */
[----:B------:R-:W-:-:S02]  /*5ca0*/  FSEL R169, R5, -INF , !P0 ;  /* 0xff80000005a97808 */ /* 0x000fc40004000000 */
[----:B------:R-:W-:Y:S02]  /*5cb0*/  FMNMX3.FTZ R8, R8, R180, R171, !PT ;  /* 0x000000b408087276 */ /* 0x000fe400078100ab */
[----:B------:R-:W-:Y:S02]  /*5cc0*/  ISETP.GE.AND P2, PT, R32, R213, PT ;  /* 0x000000d52000720c */ /* 0x000fe40003f46270 */
[----:B------:R-:W-:Y:S02]  /*5cd0*/  FMNMX3.FTZ R34, R165, R21, R35, !PT ;  /* 0x00000015a5227276 */ /* 0x000fe40007810023 */
[----:B------:R-:W-:Y:S01]  /*5ce0*/  FMNMX3.FTZ R12, R8, R170, R169, !PT ;  /* 0x000000aa080c7276 */ /* 0x000fe200078100a9 */
[----:B------:R-:W-:Y:S08]  /*5cf0*/  @!P5 BRA `(.L_x_42) ;  /* 0x000000000054d947 */ /* 0x000ff00003800000 */
[----:B------:R-:W-:-:S04]  /*5d00*/  VIADD R5, R212, 0xfffffffd ;  /* 0xfffffffdd4057836 */ /* 0x000fc80000000000 */
[----:B------:R-:W-:-:S04]  /*5d10*/  IMAD.WIDE.U32 R36, R5, R2, RZ ;  /* 0x0000000205247225 */ /* 0x000fc800078e00ff */
[----:B------:R-:W-:Y:S01]  /*5d20*/  IMAD R5, R5, R3, R37 ;  /* 0x0000000305057224 */ /* 0x000fe200078e0225 */
[C---:B------:R-:W-:Y:S01]  /*5d30*/  LEA R38, P1, R36.reuse, R223, 0x7 ;  /* 0x000000df24267211 */ /* 0x040fe200078238ff */
[----:B------:R-:W-:-:S03]  /*5d40*/  IMAD.SHL.U32 R9, R36, 0x40, RZ ;  /* 0x0000004024097824 */ /* 0x000fc600078e00ff */
[--C-:B------:R-:W-:Y:S02]  /*5d50*/  SHF.L.U64.HI R4, R36, 0x6, R5.reuse ;  /* 0x0000000624047819 */ /* 0x100fe40000010205 */
[----:B------:R-:W-:Y:S02]  /*5d60*/  LEA R8, P0, R2, R9, 0x5 ;  /* 0x0000000902087211 */ /* 0x000fe400078028ff */
[----:B------:R-:W-:Y:S02]  /*5d70*/  LEA.HI.X R39, R36, R222, R5, 0x7, P1 ;  /* 0x000000de24277211 */ /* 0x000fe400008f3c05 */
[----:B------:R-:W-:Y:S02]  /*5d80*/  LEA.HI.X R9, R2, R4, R3, 0x5, P0 ;  /* 0x0000000402097211 */ /* 0x000fe400000f2c03 */
        /* <DEDUP_REMOVED lines=11> */
[----:B------:R-:W0:Y:S02]  /*5e40*/  LDGDEPBAR ;  /* 0x00000000000079af */ /* 0x000e240000000000 */
.L_x_42:
[----:B-1----:R-:W-:Y:S01]  /*5e50*/  FMNMX3.FTZ R4, R34, R47, R31, !PT ;  /* 0x0000002f22047276 */ /* 0x002fe2000781001f */
[----:B------:R-:W-:Y:S01]  /*5e60*/  SHFL.BFLY PT, R237, R12, 0x2, 0x1f ;  /* 0x0c401f000ced7f89 */ /* 0x000fe200000e0000 */
[----:B------:R-:W-:Y:S02]  /*5e70*/  ISETP.GE.AND P1, PT, R30, R213, PT ;  /* 0x000000d51e00720c */ /* 0x000fe40003f26270 */
[----:B------:R-:W-:Y:S02]  /*5e80*/  FMNMX3.FTZ R4, R4, R185, R247, !PT ;  /* 0x000000b904047276 */ /* 0x000fe400078100f7 */
[----:B------:R-:W-:Y:S02]  /*5e90*/  FSEL R189, R14, -INF , !P2 ;  /* 0xff8000000ebd7808 */ /* 0x000fe40005000000 */
[----:B------:R-:W-:Y:S02]  /*5ea0*/  FMNMX3.FTZ R4, R4, R245, R243, !PT ;  /* 0x000000f504047276 */ /* 0x000fe400078100f3 */
[----:B------:R-:W-:-:S02]  /*5eb0*/  ISETP.GE.AND P0, PT, R28, R213, PT ;  /* 0x000000d51c00720c */ /* 0x000fc40003f06270 */
[----:B------:R-:W-:Y:S02]  /*5ec0*/  ISETP.GE.AND P2, PT, R22, R213, PT ;  /* 0x000000d51600720c */ /* 0x000fe40003f46270 */
[----:B------:R-:W-:Y:S02]  /*5ed0*/  FSEL R187, R15, -INF , !P1 ;  /* 0xff8000000fbb7808 */ /* 0x000fe40004800000 */
[----:B------:R-:W-:Y:S02]  /*5ee0*/  FMNMX3.FTZ R4, R4, R197, R191, !PT ;  /* 0x000000c504047276 */ /* 0x000fe400078100bf */
[----:B------:R-:W-:Y:S02]  /*5ef0*/  FSEL R164, R10, -INF , !P0 ;  /* 0xff8000000aa47808 */ /* 0x000fe40004000000 */
[----:B------:R-:W-:Y:S02]  /*5f00*/  FSEL R59, R11, -INF , !P2 ;  /* 0xff8000000b3b7808 */ /* 0x000fe40005000000 */
[----:B------:R-:W-:-:S02]  /*5f10*/  ISETP.GE.AND P0, PT, R18, R213, PT ;  /* 0x000000d51200720c */ /* 0x000fc40003f06270 */
[----:B------:R-:W-:Y:S02]  /*5f20*/  ISETP.GE.AND P2, PT, R16, R213, PT ;  /* 0x000000d51000720c */ /* 0x000fe40003f46270 */
[----:B------:R-:W-:Y:S02]  /*5f30*/  FMNMX3.FTZ R4, R4, R189, R187, !PT ;  /* 0x000000bd04047276 */ /* 0x000fe400078100bb */
[----:B------:R-:W-:Y:S02]  /*5f40*/  FSEL R55, R6, -INF , !P0 ;  /* 0xff80000006377808 */ /* 0x000fe40004000000 */
[----:B------:R-:W-:Y:S02]  /*5f50*/  FSEL R50, R7, -INF , !P2 ;  /* 0xff80000007327808 */ /* 0x000fe40005000000 */
[----:B------:R-:W-:Y:S02]  /*5f60*/  FMNMX3.FTZ R4, R4, R164, R59, !PT ;  /* 0x000000a404047276 */ /* 0x000fe4000781003b */
[----:B------:R-:W-:-:S02]  /*5f70*/  ISETP.GE.AND P1, PT, R26, R227, PT ;  /* 0x000000e31a00720c */ /* 0x000fc40003f26270 */
[----:B------:R-:W-:Y:S02]  /*5f80*/  FMNMX3.FTZ R4, R4, R55, R50, !PT ;  /* 0x0000003704047276 */ /* 0x000fe40007810032 */
[----:B------:R-:W-:Y:S02]  /*5f90*/  ISETP.GE.AND P2, PT, R24, R227, PT ;  /* 0x000000e31800720c */ /* 0x000fe40003f46270 */
[----:B------:R-:W-:Y:S01]  /*5fa0*/  FSEL R196, R176, -INF , !P1 ;  /* 0xff800000b0c47808 */ /* 0x000fe20004800000 */
[----:B------:R-:W1:Y:S01]  /*5fb0*/  SHFL.BFLY PT, R5, R4, 0x2, 0x1f ;  /* 0x0c401f0004057f89 */ /* 0x000e6200000e0000 */
[----:B------:R-:W-:Y:S02]  /*5fc0*/  ISETP.GE.AND P1, PT, R32, R219, PT ;  /* 0x000000db2000720c */ /* 0x000fe40003f26270 */
[----:B------:R-:W-:Y:S02]  /*5fd0*/  FSEL R190, R177, -INF , !P2 ;  /* 0xff800000b1be7808 */ /* 0x000fe40005000000 */
[----:B------:R-:W-:-:S02]  /*5fe0*/  FSEL R177, R174, -INF , !P1 ;  /* 0xff800000aeb17808 */ /* 0x000fc40004800000 */
[----:B------:R-:W-:Y:S02]  /*5ff0*/  ISETP.GE.AND P1, PT, R20, R227, PT ;  /* 0x000000e31400720c */ /* 0x000fe40003f26270 */
[----:B------:R-:W-:Y:S02]  /*6000*/  ISETP.GE.AND P0, PT, R26, R219, PT ;  /* 0x000000db1a00720c */ /* 0x000fe40003f06270 */
[----:B------:R-:W-:Y:S02]  /*6010*/  FSEL R8, R193, -INF , !P4 ;  /* 0xff800000c1087808 */ /* 0x000fe40006000000 */
[----:B------:R-:W-:Y:S02]  /*6020*/  FSEL R192, R192, -INF , !P1 ;  /* 0xff800000c0c07808 */ /* 0x000fe40004800000 */
[----:B------:R-:W-:Y:S02]  /*6030*/  FSEL R181, R178, -INF , !P0 ;  /* 0xff800000b2b57808 */ /* 0x000fe40004000000 */
[----:B------:R-:W-:-:S02]  /*6040*/  ISETP.GE.AND P0, PT, R30, R227, PT ;  /* 0x000000e31e00720c */ /* 0x000fc40003f06270 */
[----:B------:R-:W-:Y:S02]  /*6050*/  FMNMX3.FTZ R7, R168, R192, R8, !PT ;  /* 0x000000c0a8077276 */ /* 0x000fe40007810008 */
[----:B------:R-:W-:Y:S02]  /*6060*/  FSEL R178, R173, -INF , !P0 ;  /* 0xff800000adb27808 */ /* 0x000fe40004000000 */
[----:B------:R-:W-:Y:S02]  /*6070*/  ISETP.GE.AND P0, PT, R20, R219, PT ;  /* 0x000000db1400720c */ /* 0x000fe40003f06270 */
[----:B------:R-:W-:Y:S02]  /*6080*/  FMNMX3.FTZ R7, R7, R54, R208, !PT ;  /* 0x0000003607077276 */ /* 0x000fe400078100d0 */
[----:B------:R-:W-:Y:S02]  /*6090*/  FSEL R195, R195, -INF , !P3 ;  /* 0xff800000c3c37808 */ /* 0x000fe40005800000 */
[----:B------:R-:W-:-:S02]  /*60a0*/  FSEL R57, R194, -INF , !P0 ;  /* 0xff800000c2397808 */ /* 0x000fc40004000000 */
[----:B------:R-:W-:Y:S02]  /*60b0*/  FMNMX3.FTZ R7, R7, R200, R184, !PT ;  /* 0x000000c807077276 */ /* 0x000fe400078100b8 */
[----:B------:R-:W-:Y:S02]  /*60c0*/  ISETP.GE.AND P3, PT, R24, R219, PT ;  /* 0x000000db1800720c */ /* 0x000fe40003f66270 */
[----:B------:R-:W-:Y:S02]  /*60d0*/  ISETP.GE.AND P4, PT, R32, R227, PT ;  /* 0x000000e32000720c */ /* 0x000fe40003f86270 */
[----:B------:R-:W-:Y:S02]  /*60e0*/  ISETP.GE.AND P2, PT, R30, R219, PT ;  /* 0x000000db1e00720c */ /* 0x000fe40003f46270 */
[----:B------:R-:W-:Y:S02]  /*60f0*/  FMNMX3.FTZ R9, R167, R57, R195, !PT ;  /* 0x00000039a7097276 */ /* 0x000fe400078100c3 */
[----:B------:R-:W-:-:S02]  /*6100*/  FMNMX3.FTZ R239, R7, R198, R188, !PT ;  /* 0x000000c607ef7276 */ /* 0x000fc400078100bc */
[----:B------:R-:W-:Y:S02]  /*6110*/  FSEL R179, R179, -INF , !P3 ;  /* 0xff800000b3b37808 */ /* 0x000fe40005800000 */
[----:B------:R-:W-:Y:S02]  /*6120*/  FSEL R186, R172, -INF , !P4 ;  /* 0xff800000acba7808 */ /* 0x000fe40006000000 */
[----:B-1----:R-:W-:Y:S02]  /*6130*/  FMNMX.FTZ R5, R4, R5, !PT ;  /* 0x0000000504057209 */ /* 0x002fe40007810000 */
[C---:B------:R-:W-:Y:S02]  /*6140*/  ISETP.GE.AND P3, PT, R28.reuse, R227, PT ;  /* 0x000000e31c00720c */ /* 0x040fe40003f66270 */
[----:B------:R-:W-:Y:S01]  /*6150*/  ISETP.GE.AND P4, PT, R28, R219, PT ;  /* 0x000000db1c00720c */ /* 0x000fe20003f86270 */
[----:B------:R-:W1:Y:S01]  /*6160*/  SHFL.BFLY PT, R236, R5, 0x1, 0x1f ;  /* 0x0c201f0005ec7f89 */ /* 0x000e6200000e0000 */
[----:B------:R-:W-:-:S02]  /*6170*/  FSEL R175, R175, -INF , !P2 ;  /* 0xff800000afaf7808 */ /* 0x000fc40005000000 */
[----:B------:R-:W-:Y:S02]  /*6180*/  FMNMX3.FTZ R238, R9, R204, R206, !PT ;  /* 0x000000cc09ee7276 */ /* 0x000fe400078100ce */
[----:B------:R-:W-:Y:S02]  /*6190*/  ISETP.GE.AND P2, PT, R22, R227, PT ;  /* 0x000000e31600720c */ /* 0x000fe40003f46270 */
[----:B------:R-:W-:Y:S02]  /*61a0*/  FMNMX3.FTZ R239, R239, R196, R190, !PT ;  /* 0x000000c4efef7276 */ /* 0x000fe400078100be */
[----:B------:R-:W-:Y:S02]  /*61b0*/  FSEL R172, R64, -INF , !P3 ;  /* 0xff80000040ac7808 */ /* 0x000fe40005800000 */
[----:B------:R-:W-:Y:S02]  /*61c0*/  FSEL R33, R66, -INF , !P4 ;  /* 0xff80000042217808 */ /* 0x000fe40006000000 */
[----:B------:R-:W-:-:S02]  /*61d0*/  FMNMX3.FTZ R238, R238, R207, R209, !PT ;  /* 0x000000cfeeee7276 */ /* 0x000fc400078100d1 */
[-C--:B------:R-:W-:Y:S02]  /*61e0*/  ISETP.GE.AND P3, PT, R18, R227.reuse, PT ;  /* 0x000000e31200720c */ /* 0x080fe40003f66270 */
[----:B------:R-:W-:Y:S02]  /*61f0*/  ISETP.GE.AND P4, PT, R16, R227, PT ;  /* 0x000000e31000720c */ /* 0x000fe40003f86270 */
[----:B------:R-:W-:Y:S02]  /*6200*/  FSEL R58, R65, -INF , !P2 ;  /* 0xff800000413a7808 */ /* 0x000fe40005000000 */
[----:B------:R-:W-:Y:S02]  /*6210*/  FMNMX3.FTZ R239, R239, R186, R178, !PT ;  /* 0x000000baefef7276 */ /* 0x000fe400078100b2 */
[----:B------:R-:W-:Y:S02]  /*6220*/  FMNMX3.FTZ R238, R238, R211, R241, !PT ;  /* 0x000000d3eeee7276 */ /* 0x000fe400078100f1 */
[----:B------:R-:W-:-:S02]  /*6230*/  FSEL R52, R60, -INF , !P3 ;  /* 0xff8000003c347808 */ /* 0x000fc40005800000 */
[----:B------:R-:W-:Y:S02]  /*6240*/  FSEL R40, R61, -INF , !P4 ;  /* 0xff8000003d287808 */ /* 0x000fe40006000000 */
[----:B------:R-:W-:Y:S02]  /*6250*/  FMNMX3.FTZ R239, R239, R172, R58, !PT ;  /* 0x000000acefef7276 */ /* 0x000fe4000781003a */
[----:B------:R-:W-:Y:S02]  /*6260*/  ISETP.GE.AND P1, PT, R22, R219, PT ;  /* 0x000000db1600720c */ /* 0x000fe40003f26270 */
[----:B------:R-:W-:Y:S02]  /*6270*/  FMNMX3.FTZ R238, R238, R181, R179, !PT ;  /* 0x000000b5eeee7276 */ /* 0x000fe400078100b3 */
[----:B------:R-:W-:Y:S02]  /*6280*/  FMNMX3.FTZ R239, R239, R52, R40, !PT ;  /* 0x00000034efef7276 */ /* 0x000fe40007810028 */
[----:B------:R-:W-:-:S02]  /*6290*/  ISETP.GE.AND P0, PT, R18, R219, PT ;  /* 0x000000db1200720c */ /* 0x000fc40003f06270 */
[----:B------:R-:W-:Y:S01]  /*62a0*/  ISETP.GE.AND P3, PT, R16, R219, PT ;  /* 0x000000db1000720c */ /* 0x000fe20003f66270 */
[----:B------:R-:W2:Y:S01]  /*62b0*/  SHFL.BFLY PT, R4, R239, 0x2, 0x1f ;  /* 0x0c401f00ef047f89 */ /* 0x000ea200000e0000 */
[----:B------:R-:W-:Y:S02]  /*62c0*/  FSEL R44, R67, -INF , !P1 ;  /* 0xff800000432c7808 */ /* 0x000fe40004800000 */
[----:B------:R-:W-:Y:S01]  /*62d0*/  FMNMX3.FTZ R238, R238, R177, R175, !PT ;  /* 0x000000b1eeee7276 */ /* 0x000fe200078100af */
[----:B------:R-:W-:Y:S01]  /*62e0*/  LDSM.16.MT88.4 R16, [R214+0xa000] ;  /* 0x00a00000d610783b */ /* 0x000fe20000004200 */
[----:B------:R-:W-:Y:S02]  /*62f0*/  FSEL R45, R62, -INF , !P0 ;  /* 0xff8000003e2d7808 */ /* 0x000fe40004000000 */
[----:B------:R-:W-:Y:S02]  /*6300*/  FSEL R46, R63, -INF , !P3 ;  /* 0xff8000003f2e7808 */ /* 0x000fe40005800000 */
[----:B------:R-:W-:-:S02]  /*6310*/  FMNMX3.FTZ R238, R238, R33, R44, !PT ;  /* 0x00000021eeee7276 */ /* 0x000fc4000781002c */
[----:B-1----:R-:W-:Y:S02]  /*6320*/  FMNMX.FTZ R236, R5, R236, !PT ;  /* 0x000000ec05ec7209 */ /* 0x002fe40007810000 */
[----:B------:R-:W-:Y:S02]  /*6330*/  FMNMX3.FTZ R238, R238, R45, R46, !PT ;  /* 0x0000002deeee7276 */ /* 0x000fe4000781002e */
[----:B------:R-:W-:Y:S01]  /*6340*/  FMNMX.FTZ R237, R12, R237, !PT ;  /* 0x000000ed0ced7209 */ /* 0x000fe20007810000 */
[C---:B------:R-:W-:Y:S01]  /*6350*/  FMUL.FTZ R62, R236.reuse, UR6 ;  /* 0x00000006ec3e7c20 */ /* 0x040fe20008410000 */
[----:B------:R-:W-:Y:S01]  /*6360*/  FSETP.NEU.FTZ.AND P0, PT, R236, -INF , PT ;  /* 0xff800000ec00780b */ /* 0x000fe20003f1d000 */
[----:B------:R-:W1:Y:S01]  /*6370*/  SHFL.BFLY PT, R5, R238, 0x2, 0x1f ;  /* 0x0c401f00ee057f89 */ /* 0x000e6200000e0000 */
[----:B------:R-:W-:Y:S02]  /*6380*/  IADD3 R240, PT, PT, R214, 0x9020, RZ ;  /* 0x00009020d6f07810 */ /* 0x000fe40007ffe0ff */
[----:B------:R-:W-:Y:S01]  /*6390*/  FSEL R62, R62, RZ, P0 ;  /* 0x000000ff3e3e7208 */ /* 0x000fe20000000000 */
[----:B------:R-:W3:Y:S01]  /*63a0*/  SHFL.BFLY PT, R6, R237, 0x1, 0x1f ;  /* 0x0c201f00ed067f89 */ /* 0x000ee200000e0000 */
[----:B------:R-:W-:-:S02]  /*63b0*/  FSEL R42, R236, RZ, P0 ;  /* 0x000000ffec2a7208 */ /* 0x000fc40000000000 */
[----:B--2---:R-:W-:Y:S01]  /*63c0*/  FMNMX.FTZ R239, R239, R4, !PT ;  /* 0x00000004efef7209 */ /* 0x004fe20007810000 */
[--C-:B------:R-:W-:Y:S01]  /*63d0*/  FFMA.FTZ R34, R47, UR6, -R62.reuse ;  /* 0x000000062f227c23 */ /* 0x100fe2000801083e */
[----:B------:R-:W-:Y:S01]  /*63e0*/  MOV R53, R240 ;  /* 0x000000f000357202 */ /* 0x000fe20000000f00 */
[----:B------:R-:W-:Y:S01]  /*63f0*/  FFMA.FTZ R36, R21, UR6, -R62 ;  /* 0x0000000615247c23 */ /* 0x000fe2000801083e */
[----:B------:R-:W-:Y:S01]  /*6400*/  @P6 IADD3 R53, PT, PT, R230, -0x20, RZ ;  /* 0xffffffe0e6356810 */ /* 0x000fe20007ffe0ff */
[----:B------:R-:W2:Y:S01]  /*6410*/  SHFL.BFLY PT, R4, R239, 0x1, 0x1f ;  /* 0x0c201f00ef047f89 */ /* 0x000ea200000e0000 */
[----:B------:R-:W-:Y:S01]  /*6420*/  FADD.FTZ R42, R165, -R42 ;  /* 0x8000002aa52a7221 */ /* 0x000fe20000010000 */
[--C-:B------:R-:W-:Y:S01]  /*6430*/  FFMA.FTZ R35, R35, UR6, -R62.reuse ;  /* 0x0000000623237c23 */ /* 0x100fe2000801083e */
[--C-:B------:R-:W-:Y:S01]  /*6440*/  FFMA.FTZ R41, R31, UR6, -R62.reuse ;  /* 0x000000061f297c23 */ /* 0x100fe2000801083e */
[----:B------:R-:W-:Y:S01]  /*6450*/  LDSM.16.MT88.4 R12, [R53+0x1000] ;  /* 0x00100000350c783b */ /* 0x000fe20000004200 */
[----:B------:R-:W-:Y:S01]  /*6460*/  FMUL.FTZ R42, R42, UR6 ;  /* 0x000000062a2a7c20 */ /* 0x000fe20008410000 */
[----:B------:R-:W-:Y:S01]  /*6470*/  MUFU.EX2 R36, R36 ;  /* 0x0000002400247308 */ /* 0x000fe20000000800 */
[--C-:B------:R-:W-:Y:S01]  /*6480*/  FFMA.FTZ R174, R185, UR6, -R62.reuse ;  /* 0x00000006b9ae7c23 */ /* 0x100fe2000801083e */
[--C-:B------:R-:W-:Y:S01]  /*6490*/  FFMA.FTZ R173, R247, UR6, -R62.reuse ;  /* 0x00000006f7ad7c23 */ /* 0x100fe2000801083e */
[--C-:B------:R-:W-:Y:S01]  /*64a0*/  FFMA.FTZ R176, R245, UR6, -R62.reuse ;  /* 0x00000006f5b07c23 */ /* 0x100fe2000801083e */
[--C-:B------:R-:W-:Y:S01]  /*64b0*/  FFMA.FTZ R183, R243, UR6, -R62.reuse ;  /* 0x00000006f3b77c23 */ /* 0x100fe2000801083e */
[--C-:B------:R-:W-:Y:S01]  /*64c0*/  FFMA.FTZ R197, R197, UR6, -R62.reuse ;  /* 0x00000006c5c57c23 */ /* 0x100fe2000801083e */
[----:B-1----:R-:W-:Y:S01]  /*64d0*/  FMNMX.FTZ R238, R238, R5, !PT ;  /* 0x00000005eeee7209 */ /* 0x002fe20007810000 */
[--C-:B------:R-:W-:Y:S01]  /*64e0*/  FFMA.FTZ R189, R189, UR6, -R62.reuse ;  /* 0x00000006bdbd7c23 */ /* 0x100fe2000801083e */
[----:B------:R-:W1:Y:S01]  /*64f0*/  MUFU.EX2 R35, R35 ;  /* 0x0000002300237308 */ /* 0x000e620000000800 */
[--C-:B------:R-:W-:Y:S01]  /*6500*/  FFMA.FTZ R59, R59, UR6, -R62.reuse ;  /* 0x000000063b3b7c23 */ /* 0x100fe2000801083e */
[----:B---3--:R-:W-:Y:S01]  /*6510*/  FMNMX.FTZ R237, R237, R6, !PT ;  /* 0x00000006eded7209 */ /* 0x008fe20007810000 */
[----:B------:R-:W3:Y:S01]  /*6520*/  SHFL.BFLY PT, R5, R238, 0x1, 0x1f ;  /* 0x0c201f00ee057f89 */ /* 0x000ee200000e0000 */
[--C-:B------:R-:W-:Y:S01]  /*6530*/  FFMA.FTZ R55, R55, UR6, -R62.reuse ;  /* 0x0000000637377c23 */ /* 0x100fe2000801083e */
[----:B------:R-:W-:Y:S01]  /*6540*/  FFMA.FTZ R50, R50, UR6, -R62 ;  /* 0x0000000632327c23 */ /* 0x000fe2000801083e */
[C---:B------:R-:W-:Y:S01]  /*6550*/  FSETP.NEU.FTZ.AND P2, PT, R237.reuse, -INF , PT ;  /* 0xff800000ed00780b */ /* 0x040fe20003f5d000 */
[----:B------:R-:W-:Y:S01]  /*6560*/  FMUL.FTZ R66, R237, UR6 ;  /* 0x00000006ed427c20 */ /* 0x000fe20008410000 */
[----:B------:R-:W-:Y:S01]  /*6570*/  MUFU.EX2 R34, R34 ;  /* 0x0000002200227308 */ /* 0x000fe20000000800 */
[----:B--2---:R-:W-:-:S03]  /*6580*/  FMNMX.FTZ R239, R239, R4, !PT ;  /* 0x00000004efef7209 */ /* 0x004fc60007810000 */
[----:B------:R-:W-:Y:S02]  /*6590*/  FSEL R66, R66, RZ, P2 ;  /* 0x000000ff42427208 */ /* 0x000fe40001000000 */
[C---:B------:R-:W-:Y:S01]  /*65a0*/  FSETP.NEU.FTZ.AND P1, PT, R239.reuse, -INF , PT ;  /* 0xff800000ef00780b */ /* 0x040fe20003f3d000 */
[----:B------:R-:W-:Y:S01]  /*65b0*/  FMUL.FTZ R47, R239, UR6 ;  /* 0x00000006ef2f7c20 */ /* 0x000fe20008410000 */
[----:B------:R-:W-:Y:S01]  /*65c0*/  FSEL R43, R237, RZ, P2 ;  /* 0x000000ffed2b7208 */ /* 0x000fe20001000000 */
[--C-:B------:R-:W-:Y:S01]  /*65d0*/  FFMA.FTZ R38, R49, UR6, -R66.reuse ;  /* 0x0000000631267c23 */ /* 0x100fe20008010842 */
[--C-:B------:R-:W-:Y:S01]  /*65e0*/  FFMA.FTZ R32, R25, UR6, -R66.reuse ;  /* 0x0000000619207c23 */ /* 0x100fe20008010842 */
[--C-:B------:R-:W-:Y:S01]  /*65f0*/  FFMA.FTZ R39, R23, UR6, -R66.reuse ;  /* 0x0000000617277c23 */ /* 0x100fe20008010842 */
[----:B------:R-:W-:Y:S01]  /*6600*/  FSEL R47, R47, RZ, P1 ;  /* 0x000000ff2f2f7208 */ /* 0x000fe20000800000 */
[----:B------:R-:W2:Y:S01]  /*6610*/  LDSM.16.MT88.4 R24, [R214+0x9000] ;  /* 0x00900000d618783b */ /* 0x000ea20000004200 */
[----:B------:R-:W-:Y:S01]  /*6620*/  FADD.FTZ R43, R166, -R43 ;  /* 0x8000002ba62b7221 */ /* 0x000fe20000010000 */
[----:B------:R-:W-:Y:S01]  /*6630*/  FSEL R63, R239, RZ, P1 ;  /* 0x000000ffef3f7208 */ /* 0x000fe20000800000 */
[----:B------:R-:W-:Y:S01]  /*6640*/  FFMA.FTZ R37, R29, UR6, -R66 ;  /* 0x000000061d257c23 */ /* 0x000fe20008010842 */
[--C-:B------:R-:W-:Y:S01]  /*6650*/  FFMA.FTZ R49, R8, UR6, -R47.reuse ;  /* 0x0000000608317c23 */ /* 0x100fe2000801082f */
[----:B------:R-:W-:Y:S01]  /*6660*/  FFMA.FTZ R51, R54, UR6, -R47 ;  /* 0x0000000636337c23 */ /* 0x000fe2000801082f */
[----:B---3--:R-:W-:Y:S01]  /*6670*/  FMNMX.FTZ R238, R238, R5, !PT ;  /* 0x00000005eeee7209 */ /* 0x008fe20007810000 */
[----:B------:R-:W3:Y:S01]  /*6680*/  LDSM.16.MT88.4 R20, [R53] ;  /* 0x000000003514783b */ /* 0x000ee20000004200 */
[----:B------:R-:W-:Y:S01]  /*6690*/  FMUL.FTZ R43, R43, UR6 ;  /* 0x000000062b2b7c20 */ /* 0x000fe20008410000 */
[----:B------:R-:W-:Y:S01]  /*66a0*/  FADD.FTZ R63, R168, -R63 ;  /* 0x8000003fa83f7221 */ /* 0x000fe20000010000 */
[C---:B------:R-:W-:Y:S01]  /*66b0*/  FSETP.NEU.FTZ.AND P0, PT, R238.reuse, -INF , PT ;  /* 0xff800000ee00780b */ /* 0x040fe20003f1d000 */
[C---:B------:R-:W-:Y:S01]  /*66c0*/  FMUL.FTZ R8, R238.reuse, UR6 ;  /* 0x00000006ee087c20 */ /* 0x040fe20008410000 */
[----:B------:R-:W4:Y:S01]  /*66d0*/  LDSM.16.MT88.4 R4, [R214+0xb000] ;  /* 0x00b00000d604783b */ /* 0x000f220000004200 */
[----:B------:R-:W-:Y:S01]  /*66e0*/  MUFU.EX2 R32, R32 ;  /* 0x0000002000207308 */ /* 0x000fe20000000800 */
[----:B------:R-:W-:Y:S01]  /*66f0*/  FSEL R64, R238, RZ, P0 ;  /* 0x000000ffee407208 */ /* 0x000fe20000000000 */
[--C-:B------:R-:W-:Y:S01]  /*6700*/  FFMA.FTZ R48, R192, UR6, -R47.reuse ;  /* 0x00000006c0307c23 */ /* 0x100fe2000801082f */
[----:B------:R-:W-:Y:S01]  /*6710*/  FSEL R54, R8, RZ, P0 ;  /* 0x000000ff08367208 */ /* 0x000fe20000000000 */
[--C-:B------:R-:W-:Y:S01]  /*6720*/  FFMA.FTZ R56, R208, UR6, -R47.reuse ;  /* 0x00000006d0387c23 */ /* 0x100fe2000801082f */
[----:B------:R-:W5:Y:S01]  /*6730*/  LDSM.16.MT88.4 R8, [R53+0x2000] ;  /* 0x002000003508783b */ /* 0x000f620000004200 */
[----:B------:R-:W-:Y:S01]  /*6740*/  FADD.FTZ R65, R167, -R64 ;  /* 0x80000040a7417221 */ /* 0x000fe20000010000 */
[----:B------:R-:W-:Y:S01]  /*6750*/  FMUL.FTZ R63, R63, UR6 ;  /* 0x000000063f3f7c20 */ /* 0x000fe20008410000 */
[----:B------:R-:W2:Y:S01]  /*6760*/  MUFU.EX2 R39, R39 ;  /* 0x0000002700277308 */ /* 0x000ea20000000800 */
[--C-:B------:R-:W-:Y:S01]  /*6770*/  FFMA.FTZ R57, R57, UR6, -R54.reuse ;  /* 0x0000000639397c23 */ /* 0x100fe20008010836 */
[--C-:B------:R-:W-:Y:S01]  /*6780*/  FFMA.FTZ R60, R195, UR6, -R54.reuse ;  /* 0x00000006c33c7c23 */ /* 0x100fe20008010836 */
[--C-:B------:R-:W-:Y:S01]  /*6790*/  FFMA.FTZ R61, R204, UR6, -R54.reuse ;  /* 0x00000006cc3d7c23 */ /* 0x100fe20008010836 */
[----:B------:R-:W-:Y:S01]  /*67a0*/  FMUL.FTZ R65, R65, UR6 ;  /* 0x0000000641417c20 */ /* 0x000fe20008410000 */
[----:B------:R-:W-:Y:S01]  /*67b0*/  FFMA.FTZ R206, R206, UR6, -R54 ;  /* 0x00000006cece7c23 */ /* 0x000fe20008010836 */
[----:B-1----:R-:W-:Y:S01]  /*67c0*/  F2FP.F16.F32.PACK_AB R29, R35, R36 ;  /* 0x00000024231d723e */ /* 0x002fe200000000ff */
[--C-:B------:R-:W-:Y:S01]  /*67d0*/  FFMA.FTZ R166, R249, UR6, -R66.reuse ;  /* 0x00000006f9a67c23 */ /* 0x100fe20008010842 */
[----:B------:R-:W-:Y:S01]  /*67e0*/  MUFU.EX2 R38, R38 ;  /* 0x0000002600267308 */ /* 0x000fe20000000800 */
[--C-:B------:R-:W-:Y:S01]  /*67f0*/  FFMA.FTZ R165, R202, UR6, -R66.reuse ;  /* 0x00000006caa57c23 */ /* 0x100fe20008010842 */
[--C-:B------:R-:W-:Y:S01]  /*6800*/  FFMA.FTZ R168, R182, UR6, -R66.reuse ;  /* 0x00000006b6a87c23 */ /* 0x100fe20008010842 */
[----:B------:R-:W-:Y:S01]  /*6810*/  FFMA.FTZ R167, R251, UR6, -R66 ;  /* 0x00000006fba77c23 */ /* 0x000fe20008010842 */
[--C-:B------:R-:W-:Y:S01]  /*6820*/  FFMA.FTZ R182, R184, UR6, -R47.reuse ;  /* 0x00000006b8b67c23 */ /* 0x100fe2000801082f */
[--C-:B------:R-:W-:Y:S01]  /*6830*/  FFMA.FTZ R185, R188, UR6, -R47.reuse ;  /* 0x00000006bcb97c23 */ /* 0x100fe2000801082f */
[--C-:B------:R-:W-:Y:S01]  /*6840*/  FFMA.FTZ R67, R200, UR6, -R47.reuse ;  /* 0x00000006c8437c23 */ /* 0x100fe2000801082f */
[--C-:B------:R-:W-:Y:S01]  /*6850*/  FFMA.FTZ R184, R198, UR6, -R47.reuse ;  /* 0x00000006c6b87c23 */ /* 0x100fe2000801082f */
[----:B------:R-:W1:Y:S01]  /*6860*/  MUFU.EX2 R37, R37 ;  /* 0x0000002500257308 */ /* 0x000e620000000800 */
[----:B--2---:R-:W-:Y:S01]  /*6870*/  F2FP.F16.F32.PACK_AB R28, R39, R32 ;  /* 0x00000020271c723e */ /* 0x004fe200000000ff */
[--C-:B------:R-:W-:Y:S01]  /*6880*/  FFMA.FTZ R188, R207, UR6, -R54.reuse ;  /* 0x00000006cfbc7c23 */ /* 0x100fe20008010836 */
[--C-:B------:R-:W-:Y:S01]  /*6890*/  FFMA.FTZ R193, R209, UR6, -R54.reuse ;  /* 0x00000006d1c17c23 */ /* 0x100fe20008010836 */
[--C-:B------:R-:W-:Y:S01]  /*68a0*/  FFMA.FTZ R192, R211, UR6, -R54.reuse ;  /* 0x00000006d3c07c23 */ /* 0x100fe20008010836 */
[----:B------:R-:W-:Y:S01]  /*68b0*/  FFMA.FTZ R195, R241, UR6, -R54 ;  /* 0x00000006f1c37c23 */ /* 0x000fe20008010836 */
[--C-:B------:R-:W-:Y:S01]  /*68c0*/  FFMA.FTZ R194, R196, UR6, -R47.reuse ;  /* 0x00000006c4c27c23 */ /* 0x100fe2000801082f */
[--C-:B------:R-:W-:Y:S01]  /*68d0*/  FFMA.FTZ R196, R205, UR6, -R66.reuse ;  /* 0x00000006cdc47c23 */ /* 0x100fe20008010842 */
[----:B------:R-:W2:Y:S01]  /*68e0*/  MUFU.EX2 R41, R41 ;  /* 0x0000002900297308 */ /* 0x000ea20000000800 */
[--C-:B------:R-:W-:Y:S01]  /*68f0*/  FFMA.FTZ R203, R203, UR6, -R66.reuse ;  /* 0x00000006cbcb7c23 */ /* 0x100fe20008010842 */
[--C-:B------:R-:W-:Y:S01]  /*6900*/  FFMA.FTZ R198, R201, UR6, -R66.reuse ;  /* 0x00000006c9c67c23 */ /* 0x100fe20008010842 */
[----:B------:R-:W-:Y:S01]  /*6910*/  FFMA.FTZ R199, R199, UR6, -R66 ;  /* 0x00000006c7c77c23 */ /* 0x000fe20008010842 */
[--C-:B------:R-:W-:Y:S01]  /*6920*/  FFMA.FTZ R200, R191, UR6, -R62.reuse ;  /* 0x00000006bfc87c23 */ /* 0x100fe2000801083e */
[----:B------:R-:W-:Y:S01]  /*6930*/  FFMA.FTZ R202, R187, UR6, -R62 ;  /* 0x00000006bbca7c23 */ /* 0x000fe2000801083e */
[--C-:B------:R-:W-:Y:S01]  /*6940*/  FFMA.FTZ R187, R190, UR6, -R47.reuse ;  /* 0x00000006bebb7c23 */ /* 0x100fe2000801082f */
[--C-:B------:R-:W-:Y:S01]  /*6950*/  FFMA.FTZ R191, R178, UR6, -R47.reuse ;  /* 0x00000006b2bf7c23 */ /* 0x100fe2000801082f */
[----:B------:R-:W3:Y:S01]  /*6960*/  MUFU.EX2 R43, R43 ;  /* 0x0000002b002b7308 */ /* 0x000ee20000000800 */
[----:B-1----:R-:W-:Y:S01]  /*6970*/  F2FP.F16.F32.PACK_AB R30, R37, R38 ;  /* 0x00000026251e723e */ /* 0x002fe200000000ff */
[--C-:B------:R-:W-:Y:S01]  /*6980*/  FFMA.FTZ R186, R186, UR6, -R47.reuse ;  /* 0x00000006baba7c23 */ /* 0x100fe2000801082f */
[--C-:B------:R-:W-:Y:S01]  /*6990*/  FFMA.FTZ R178, R181, UR6, -R54.reuse ;  /* 0x00000006b5b27c23 */ /* 0x100fe20008010836 */
[--C-:B------:R-:W-:Y:S01]  /*69a0*/  FFMA.FTZ R179, R179, UR6, -R54.reuse ;  /* 0x00000006b3b37c23 */ /* 0x100fe20008010836 */
[--C-:B------:R-:W-:Y:S01]  /*69b0*/  FFMA.FTZ R177, R177, UR6, -R54.reuse ;  /* 0x00000006b1b17c23 */ /* 0x100fe20008010836 */
[----:B------:R-:W-:Y:S01]  /*69c0*/  FFMA.FTZ R190, R175, UR6, -R54 ;  /* 0x00000006afbe7c23 */ /* 0x000fe20008010836 */
[--C-:B------:R-:W-:Y:S01]  /*69d0*/  FFMA.FTZ R175, R180, UR6, -R66.reuse ;  /* 0x00000006b4af7c23 */ /* 0x100fe20008010842 */
[----:B------:R-:W1:Y:S01]  /*69e0*/  MUFU.EX2 R42, R42 ;  /* 0x0000002a002a7308 */ /* 0x000e620000000800 */
[----:B--2---:R-:W-:Y:S01]  /*69f0*/  F2FP.F16.F32.PACK_AB R31, R41, R34 ;  /* 0x00000022291f723e */ /* 0x004fe200000000ff */
[--C-:B------:R-:W-:Y:S01]  /*6a00*/  FFMA.FTZ R180, R171, UR6, -R66.reuse ;  /* 0x00000006abb47c23 */ /* 0x100fe20008010842 */
[--C-:B------:R-:W-:Y:S01]  /*6a10*/  FFMA.FTZ R170, R170, UR6, -R66.reuse ;  /* 0x00000006aaaa7c23 */ /* 0x100fe20008010842 */
[----:B------:R-:W-:Y:S01]  /*6a20*/  FFMA.FTZ R169, R169, UR6, -R66 ;  /* 0x00000006a9a97c23 */ /* 0x000fe20008010842 */
[----:B------:R-:W-:Y:S01]  /*6a30*/  FFMA.FTZ R66, R164, UR6, -R62 ;  /* 0x00000006a4427c23 */ /* 0x000fe2000801083e */
[--C-:B------:R-:W-:Y:S01]  /*6a40*/  FFMA.FTZ R172, R172, UR6, -R47.reuse ;  /* 0x00000006acac7c23 */ /* 0x100fe2000801082f */
[--C-:B------:R-:W-:Y:S01]  /*6a50*/  FFMA.FTZ R171, R58, UR6, -R47.reuse ;  /* 0x000000063aab7c23 */ /* 0x100fe2000801082f */
[----:B------:R-:W-:Y:S01]  /*6a60*/  MUFU.EX2 R48, R48 ;  /* 0x0000003000307308 */ /* 0x000fe20000000800 */
        /* <DEDUP_REMOVED lines=8> */
[-C--:B-1----:R-:W-:Y:S01]  /*6af0*/  FMUL.FTZ R158, R158, R42.reuse ;  /* 0x0000002a9e9e7220 */ /* 0x082fe20000410000 */
        /* <DEDUP_REMOVED lines=45> */
[C---:B------:R-:W-:Y:S01]  /*6dd0*/  HMMA.16816.F32 R156, R28.reuse, R24, R156 ;  /* 0x000000181c9c723c */ /* 0x040fe2000000189c */
[----:B------:R-:W-:Y:S01]  /*6de0*/  MUFU.EX2 R64, R206 ;  /* 0x000000ce00407308 */ /* 0x000fe20000000800 */
[----:B------:R-:W-:Y:S01]  /*6df0*/  FFMA.FTZ R32, R231, R43, R32 ;  /* 0x0000002be7207223 */ /* 0x000fe20000010020 */
[----:B------:R-:W-:Y:S01]  /*6e00*/  FFMA.FTZ R36, R229, R42, R36 ;  /* 0x0000002ae5247223 */ /* 0x000fe20000010024 */
[--C-:B------:R-:W-:Y:S01]  /*6e10*/  FFMA.FTZ R52, R52, UR6, -R47.reuse ;  /* 0x0000000634347c23 */ /* 0x100fe2000801082f */
[----:B------:R-:W-:Y:S01]  /*6e20*/  FFMA.FTZ R47, R40, UR6, -R47 ;  /* 0x00000006282f7c23 */ /* 0x000fe2000801082f */
[----:B------:R-:W-:Y:S01]  /*6e30*/  FADD.FTZ R39, R39, R32 ;  /* 0x0000002027277221 */ /* 0x000fe20000010000 */
[----:B------:R-:W-:Y:S01]  /*6e40*/  FADD.FTZ R35, R35, R36 ;  /* 0x0000002423237221 */ /* 0x000fe20000010000 */
[C---:B------:R-:W-:Y:S01]  /*6e50*/  HMMA.16816.F32 R152, R28.reuse, R26, R152 ;  /* 0x0000001a1c98723c */ /* 0x040fe20000001898 */
[----:B------:R-:W1:Y:S01]  /*6e60*/  MUFU.EX2 R63, R63 ;  /* 0x0000003f003f7308 */ /* 0x000e620000000800 */
[----:B------:R-:W-:Y:S01]  /*6e70*/  FADD.FTZ R38, R38, R39 ;  /* 0x0000002726267221 */ /* 0x000fe20000010000 */
[----:B------:R-:W-:Y:S01]  /*6e80*/  FADD.FTZ R34, R34, R35 ;  /* 0x0000002322227221 */ /* 0x000fe20000010000 */
[--C-:B------:R-:W-:Y:S01]  /*6e90*/  FFMA.FTZ R33, R33, UR6, -R54.reuse ;  /* 0x0000000621217c23 */ /* 0x100fe20008010836 */
[----:B------:R-:W-:Y:S01]  /*6ea0*/  FFMA.FTZ R40, R44, UR6, -R54 ;  /* 0x000000062c287c23 */ /* 0x000fe20008010836 */
[----:B------:R-:W-:Y:S01]  /*6eb0*/  FADD.FTZ R37, R37, R38 ;  /* 0x0000002625257221 */ /* 0x000fe20000010000 */
[----:B------:R-:W-:Y:S01]  /*6ec0*/  FADD.FTZ R41, R41, R34 ;  /* 0x0000002229297221 */ /* 0x000fe20000010000 */
[----:B------:R-:W-:Y:S01]  /*6ed0*/  HMMA.16816.F32 R72, R28, R20, R72 ;  /* 0x000000141c48723c */ /* 0x000fe20000001848 */
[----:B------:R-:W2:Y:S01]  /*6ee0*/  MUFU.EX2 R65, R65 ;  /* 0x0000004100417308 */ /* 0x000ea20000000800 */
[--C-:B------:R-:W-:Y:S01]  /*6ef0*/  FFMA.FTZ R44, R45, UR6, -R54.reuse ;  /* 0x000000062d2c7c23 */ /* 0x100fe20008010836 */
[----:B------:R-:W-:-:S05]  /*6f00*/  FFMA.FTZ R45, R46, UR6, -R54 ;  /* 0x000000062e2d7c23 */ /* 0x000fca0008010836 */
[C---:B------:R-:W-:Y:S01]  /*6f10*/  HMMA.16816.F32 R76, R28.reuse, R22, R76 ;  /* 0x000000161c4c723c */ /* 0x040fe2000000184c */
[----:B------:R-:W-:Y:S01]  /*6f20*/  MUFU.EX2 R166, R166 ;  /* 0x000000a600a67308 */ /* 0x000fe20000000800 */
[-C--:B-1----:R-:W-:Y:S01]  /*6f30*/  FMUL.FTZ R160, R160, R63.reuse ;  /* 0x0000003fa0a07220 */ /* 0x082fe20000410000 */
[-C--:B------:R-:W-:Y:S01]  /*6f40*/  FMUL.FTZ R161, R161, R63.reuse ;  /* 0x0000003fa1a17220 */ /* 0x080fe20000410000 */
[-C--:B------:R-:W-:Y:S01]  /*6f50*/  FMUL.FTZ R148, R148, R63.reuse ;  /* 0x0000003f94947220 */ /* 0x080fe20000410000 */
[-C--:B------:R-:W-:Y:S01]  /*6f60*/  FMUL.FTZ R149, R149, R63.reuse ;  /* 0x0000003f95957220 */ /* 0x080fe20000410000 */
[-C--:B------:R-:W-:Y:S01]  /*6f70*/  FMUL.FTZ R68, R68, R63.reuse ;  /* 0x0000003f44447220 */ /* 0x080fe20000410000 */
[-C--:B------:R-:W-:Y:S01]  /*6f80*/  FMUL.FTZ R69, R69, R63.reuse ;  /* 0x0000003f45457220 */ /* 0x080fe20000410000 */
[C---:B------:R-:W-:Y:S01]  /*6f90*/  HMMA.16816.F32 R88, R28.reuse, R16, R88 ;  /* 0x000000101c58723c */ /* 0x040fe20000001858 */
[----:B------:R-:W-:Y:S01]  /*6fa0*/  FMUL.FTZ R80, R80, R63 ;  /* 0x0000003f50507220 */ /* 0x000fe20000410000 */
[-C--:B--2---:R-:W-:Y:S01]  /*6fb0*/  FMUL.FTZ R162, R162, R65.reuse ;  /* 0x00000041a2a27220 */ /* 0x084fe20000410000 */
[-C--:B------:R-:W-:Y:S01]  /*6fc0*/  FMUL.FTZ R163, R163, R65.reuse ;  /* 0x00000041a3a37220 */ /* 0x080fe20000410000 */
[-C--:B------:R-:W-:Y:S01]  /*6fd0*/  FMUL.FTZ R150, R150, R65.reuse ;  /* 0x0000004196967220 */ /* 0x080fe20000410000 */
[-C--:B------:R-:W-:Y:S01]  /*6fe0*/  FMUL.FTZ R151, R151, R65.reuse ;  /* 0x0000004197977220 */ /* 0x080fe20000410000 */
[-C--:B------:R-:W-:Y:S01]  /*6ff0*/  FMUL.FTZ R70, R70, R65.reuse ;  /* 0x0000004146467220 */ /* 0x080fe20000410000 */
[----:B------:R-:W-:Y:S01]  /*7000*/  FMUL.FTZ R71, R71, R65 ;  /* 0x0000004147477220 */ /* 0x000fe20000410000 */
        /* <DEDUP_REMOVED lines=24> */
[C---:B----4-:R-:W-:Y:S01]  /*7190*/  HMMA.16816.F32 R116, R28.reuse, R4, R116 ;  /* 0x000000041c74723c */ /* 0x050fe20000001874 */
        /* <DEDUP_REMOVED lines=15> */
[C---:B-----5:R-:W-:Y:S01]  /*7290*/  HMMA.16816.F32 R136, R28.reuse, R8, R136 ;  /* 0x000000081c88723c */ /* 0x060fe20000001888 */
[----:B------:R-:W1:Y:S07]  /*72a0*/  MUFU.EX2 R165, R165 ;  /* 0x000000a500a57308 */ /* 0x000e6e0000000800 */
[----:B------:R-:W-:Y:S01]  /*72b0*/  HMMA.16816.F32 R128, R28, R10, R128 ;  /* 0x0000000a1c80723c */ /* 0x000fe20000001880 */
[----:B------:R-:W-:Y:S01]  /*72c0*/  F2FP.F16.F32.PACK_AB R28, R49, R48 ;  /* 0x00000030311c723e */ /* 0x000fe200000000ff */
[----:B------:R-:W-:Y:S01]  /*72d0*/  MUFU.EX2 R168, R168 ;  /* 0x000000a800a87308 */ /* 0x000fe20000000800 */
[----:B------:R-:W-:Y:S01]  /*72e0*/  F2FP.F16.F32.PACK_AB R29, R60, R57 ;  /* 0x000000393c1d723e */ /* 0x000fe200000000ff */
[----:B------:R-:W-:Y:S01]  /*72f0*/  FFMA.FTZ R48, R233, R63, R48 ;  /* 0x0000003fe9307223 */ /* 0x000fe20000010030 */
[----:B------:R-:W-:Y:S01]  /*7300*/  F2FP.F16.F32.PACK_AB R30, R56, R51 ;  /* 0x00000033381e723e */ /* 0x000fe200000000ff */
[----:B------:R-:W-:Y:S01]  /*7310*/  FFMA.FTZ R57, R232, R65, R57 ;  /* 0x00000041e8397223 */ /* 0x000fe20000010039 */
[----:B------:R-:W-:Y:S01]  /*7320*/  F2FP.F16.F32.PACK_AB R31, R64, R61 ;  /* 0x0000003d401f723e */ /* 0x000fe200000000ff */
[----:B------:R-:W-:-:S02]  /*7330*/  FADD.FTZ R48, R49, R48 ;  /* 0x0000003031307221 */ /* 0x000fc40000010000 */
[----:B------:R-:W2:Y:S01]  /*7340*/  MUFU.EX2 R167, R167 ;  /* 0x000000a700a77308 */ /* 0x000ea20000000800 */
[----:B------:R-:W-:Y:S01]  /*7350*/  FADD.FTZ R60, R60, R57 ;  /* 0x000000393c3c7221 */ /* 0x000fe20000010000 */
[----:B------:R-:W-:Y:S02]  /*7360*/  FADD.FTZ R51, R51, R48 ;  /* 0x0000003033337221 */ /* 0x000fe40000010000 */
[----:B------:R-:W-:Y:S01]  /*7370*/  HMMA.16816.F32 R160, R28, R24, R160 ;  /* 0x000000181ca0723c */ /* 0x000fe200000018a0 */
[----:B------:R-:W-:Y:S01]  /*7380*/  FADD.FTZ R61, R61, R60 ;  /* 0x0000003c3d3d7221 */ /* 0x000fe20000010000 */
[----:B------:R-:W-:Y:S02]  /*7390*/  FADD.FTZ R56, R56, R51 ;  /* 0x0000003338387221 */ /* 0x000fe40000010000 */
[----:B------:R-:W-:Y:S01]  /*73a0*/  MUFU.EX2 R174, R174 ;  /* 0x000000ae00ae7308 */ /* 0x000fe20000000800 */
[----:B------:R-:W-:-:S03]  /*73b0*/  FADD.FTZ R61, R64, R61 ;  /* 0x0000003d403d7221 */ /* 0x000fc60000010000 */
[C---:B------:R-:W-:Y:S01]  /*73c0*/  HMMA.16816.F32 R148, R28.reuse, R26, R148 ;  /* 0x0000001a1c94723c */ /* 0x040fe20000001894 */
[----:B------:R-:W3:Y:S03]  /*73d0*/  LDSM.16.MT88.4 R24, [R214+0x9400] ;  /* 0x00940000d618783b */ /* 0x000ee60000004200 */
[----:B------:R-:W4:Y:S04]  /*73e0*/  MUFU.EX2 R173, R173 ;  /* 0x000000ad00ad7308 */ /* 0x000f280000000800 */
[C---:B------:R-:W-:Y:S04]  /*73f0*/  HMMA.16816.F32 R68, R28.reuse, R20, R68 ;  /* 0x000000141c44723c */ /* 0x040fe80000001844 */
[----:B------:R-:W-:Y:S04]  /*7400*/  MUFU.EX2 R176, R176 ;  /* 0x000000b000b07308 */ /* 0x000fe80000000800 */
[C---:B------:R-:W-:Y:S01]  /*7410*/  HMMA.16816.F32 R80, R28.reuse, R22, R80 ;  /* 0x000000161c50723c */ /* 0x040fe20000001850 */
[----:B------:R-:W5:Y:S03]  /*7420*/  LDSM.16.MT88.4 R20, [R53+0x400] ;  /* 0x000400003514783b */ /* 0x000f660000004200 */
[----:B------:R-:W4:Y:S04]  /*7430*/  MUFU.EX2 R183, R183 ;  /* 0x000000b700b77308 */ /* 0x000f280000000800 */
[C---:B------:R-:W-:Y:S04]  /*7440*/  HMMA.16816.F32 R84, R28.reuse, R16, R84 ;  /* 0x000000101c54723c */ /* 0x040fe80000001854 */
[----:B------:R-:W-:Y:S04]  /*7450*/  MUFU.EX2 R67, R67 ;  /* 0x0000004300437308 */ /* 0x000fe80000000800 */
[C---:B------:R-:W-:Y:S01]  /*7460*/  HMMA.16816.F32 R96, R28.reuse, R18, R96 ;  /* 0x000000121c60723c */ /* 0x040fe20000001860 */
[----:B------:R-:W5:Y:S03]  /*7470*/  LDSM.16.MT88.4 R16, [R214+0xa400] ;  /* 0x00a40000d610783b */ /* 0x000f660000004200 */
[----:B------:R-:W5:Y:S04]  /*7480*/  MUFU.EX2 R182, R182 ;  /* 0x000000b600b67308 */ /* 0x000f680000000800 */
[C---:B------:R-:W-:Y:S04]  /*7490*/  HMMA.16816.F32 R100, R28.reuse, R12, R100 ;  /* 0x0000000c1c64723c */ /* 0x040fe80000001864 */
[----:B------:R-:W-:Y:S04]  /*74a0*/  MUFU.EX2 R184, R184 ;  /* 0x000000b800b87308 */ /* 0x000fe80000000800 */
[C---:B------:R-:W-:Y:S01]  /*74b0*/  HMMA.16816.F32 R144, R28.reuse, R14, R144 ;  /* 0x0000000e1c90723c */ /* 0x040fe20000001890 */
[----:B------:R-:W5:Y:S03]  /*74c0*/  LDSM.16.MT88.4 R12, [R53+0x1400] ;  /* 0x00140000350c783b */ /* 0x000f660000004200 */
[----:B------:R-:W-:Y:S04]  /*74d0*/  MUFU.EX2 R185, R185 ;  /* 0x000000b900b97308 */ /* 0x000fe80000000800 */
[C---:B------:R-:W-:Y:S04]  /*74e0*/  HMMA.16816.F32 R112, R28.reuse, R4, R112 ;  /* 0x000000041c70723c */ /* 0x040fe80000001870 */
[----:B------:R-:W-:Y:S04]  /*74f0*/  MUFU.EX2 R188, R188 ;  /* 0x000000bc00bc7308 */ /* 0x000fe80000000800 */
[C---:B------:R-:W-:Y:S01]  /*7500*/  HMMA.16816.F32 R120, R28.reuse, R6, R120 ;  /* 0x000000061c78723c */ /* 0x040fe20000001878 */
[----:B------:R-:W-:Y:S03]  /*7510*/  LDSM.16.MT88.4 R4, [R53+0x2400] ;  /* 0x002400003504783b */ /* 0x000fe60000004200 */
[----:B------:R-:W5:Y:S04]  /*7520*/  MUFU.EX2 R193, R193 ;  /* 0x000000c100c17308 */ /* 0x000f680000000800 */
[C---:B------:R-:W-:Y:S04]  /*7530*/  HMMA.16816.F32 R124, R28.reuse, R8, R124 ;  /* 0x000000081c7c723c */ /* 0x040fe8000000187c */
[----:B------:R-:W-:Y:S04]  /*7540*/  MUFU.EX2 R192, R192 ;  /* 0x000000c000c07308 */ /* 0x000fe80000000800 */
[----:B------:R-:W-:Y:S01]  /*7550*/  HMMA.16816.F32 R132, R28, R10, R132 ;  /* 0x0000000a1c84723c */ /* 0x000fe20000001884 */
[----:B------:R-:W5:Y:S01]  /*7560*/  LDSM.16.MT88.4 R8, [R214+0xb400] ;  /* 0x00b40000d608783b */ /* 0x000f620000004200 */
[----:B-1----:R-:W-:Y:S01]  /*7570*/  F2FP.F16.F32.PACK_AB R28, R165, R166 ;  /* 0x000000a6a51c723e */ /* 0x002fe200000000ff */
[----:B------:R-:W-:Y:S01]  /*7580*/  FADD.FTZ R166, R166, R37 ;  /* 0x00000025a6a67221 */ /* 0x000fe20000010000 */
[----:B------:R-:W1:Y:S01]  /*7590*/  MUFU.EX2 R195, R195 ;  /* 0x000000c300c37308 */ /* 0x000e620000000800 */
[----:B--2---:R-:W-:-:S02]  /*75a0*/  F2FP.F16.F32.PACK_AB R30, R167, R168 ;  /* 0x000000a8a71e723e */ /* 0x004fc400000000ff */
[----:B----4-:R-:W-:Y:S01]  /*75b0*/  F2FP.F16.F32.PACK_AB R29, R173, R174 ;  /* 0x000000aead1d723e */ /* 0x010fe200000000ff */
[----:B------:R-:W-:Y:S01]  /*75c0*/  FADD.FTZ R174, R174, R41 ;  /* 0x00000029aeae7221 */ /* 0x000fe20000010000 */
[----:B------:R-:W-:Y:S01]  /*75d0*/  F2FP.F16.F32.PACK_AB R31, R183, R176 ;  /* 0x000000b0b71f723e */ /* 0x000fe200000000ff */
[----:B------:R-:W-:Y:S01]  /*75e0*/  FADD.FTZ R165, R165, R166 ;  /* 0x000000a6a5a57221 */ /* 0x000fe20000010000 */
[----:B------:R-:W-:Y:S01]  /*75f0*/  MOV R166, R237 ;  /* 0x000000ed00a67202 */ /* 0x000fe20000000f00 */
[----:B------:R-:W-:Y:S01]  /*7600*/  MUFU.EX2 R196, R196 ;  /* 0x000000c400c47308 */ /* 0x000fe20000000800 */
[----:B------:R-:W-:Y:S01]  /*7610*/  FADD.FTZ R173, R173, R174 ;  /* 0x000000aeadad7221 */ /* 0x000fe20000010000 */
[----:B------:R-:W-:Y:S01]  /*7620*/  FADD.FTZ R168, R168, R165 ;  /* 0x000000a5a8a87221 */ /* 0x000fe20000010000 */
[----:B------:R-:W-:Y:S01]  /*7630*/  MOV R165, R236 ;  /* 0x000000ec00a57202 */ /* 0x000fe20000000f00 */
[----:B---3--:R-:W-:Y:S01]  /*7640*/  HMMA.16816.F32 R156, R28, R24, R156 ;  /* 0x000000181c9c723c */ /* 0x008fe2000000189c */
[----:B------:R-:W-:Y:S01]  /*7650*/  FADD.FTZ R176, R176, R173 ;  /* 0x000000adb0b07221 */ /* 0x000fe20000010000 */
[----:B------:R-:W-:Y:S01]  /*7660*/  FADD.FTZ R167, R167, R168 ;  /* 0x000000a8a7a77221 */ /* 0x000fe20000010000 */
[----:B------:R-:W-:Y:S01]  /*7670*/  MOV R168, R239 ;  /* 0x000000ef00a87202 */ /* 0x000fe20000000f00 */
[----:B------:R-:W2:Y:S01]  /*7680*/  MUFU.EX2 R203, R203 ;  /* 0x000000cb00cb7308 */ /* 0x000ea20000000800 */
[----:B------:R-:W-:-:S03]  /*7690*/  FADD.FTZ R176, R183, R176 ;  /* 0x000000b0b7b07221 */ /* 0x000fc60000010000 */
[C---:B------:R-:W-:Y:S04]  /*76a0*/  HMMA.16816.F32 R152, R28.reuse, R26, R152 ;  /* 0x0000001a1c98723c */ /* 0x040fe80000001898 */
[----:B------:R-:W-:Y:S04]  /*76b0*/  MUFU.EX2 R198, R198 ;  /* 0x000000c600c67308 */ /* 0x000fe80000000800 */
[C---:B-----5:R-:W-:Y:S04]  /*76c0*/  HMMA.16816.F32 R72, R28.reuse, R20, R72 ;  /* 0x000000141c48723c */ /* 0x060fe80000001848 */
[----:B------:R-:W3:Y:S04]  /*76d0*/  MUFU.EX2 R199, R199 ;  /* 0x000000c700c77308 */ /* 0x000ee80000000800 */
[C---:B------:R-:W-:Y:S04]  /*76e0*/  HMMA.16816.F32 R76, R28.reuse, R22, R76 ;  /* 0x000000161c4c723c */ /* 0x040fe8000000184c */
[----:B------:R-:W-:Y:S04]  /*76f0*/  MUFU.EX2 R197, R197 ;  /* 0x000000c500c57308 */ /* 0x000fe80000000800 */
[C---:B------:R-:W-:Y:S04]  /*7700*/  HMMA.16816.F32 R88, R28.reuse, R16, R88 ;  /* 0x000000101c58723c */ /* 0x040fe80000001858 */
[----:B------:R-:W4:Y:S04]  /*7710*/  MUFU.EX2 R200, R200 ;  /* 0x000000c800c87308 */ /* 0x000f280000000800 */
[C---:B------:R-:W-:Y:S04]  /*7720*/  HMMA.16816.F32 R92, R28.reuse, R18, R92 ;  /* 0x000000121c5c723c */ /* 0x040fe8000000185c */
[----:B------:R-:W-:Y:S04]  /*7730*/  MUFU.EX2 R189, R189 ;  /* 0x000000bd00bd7308 */ /* 0x000fe80000000800 */
[C---:B------:R-:W-:Y:S04]  /*7740*/  HMMA.16816.F32 R104, R28.reuse, R12, R104 ;  /* 0x0000000c1c68723c */ /* 0x040fe80000001868 */
[----:B------:R-:W5:Y:S04]  /*7750*/  MUFU.EX2 R202, R202 ;  /* 0x000000ca00ca7308 */ /* 0x000f680000000800 */
[C---:B------:R-:W-:Y:S04]  /*7760*/  HMMA.16816.F32 R108, R28.reuse, R14, R108 ;  /* 0x0000000e1c6c723c */ /* 0x040fe8000000186c */
[----:B------:R-:W-:Y:S04]  /*7770*/  MUFU.EX2 R194, R194 ;  /* 0x000000c200c27308 */ /* 0x000fe80000000800 */
[C---:B------:R-:W-:Y:S04]  /*7780*/  HMMA.16816.F32 R116, R28.reuse, R8, R116 ;  /* 0x000000081c74723c */ /* 0x040fe80000001874 */
[----:B------:R-:W5:Y:S04]  /*7790*/  MUFU.EX2 R187, R187 ;  /* 0x000000bb00bb7308 */ /* 0x000f680000000800 */
[C---:B------:R-:W-:Y:S04]  /*77a0*/  HMMA.16816.F32 R140, R28.reuse, R10, R140 ;  /* 0x0000000a1c8c723c */ /* 0x040fe8000000188c */
[----:B------:R-:W-:Y:S04]  /*77b0*/  MUFU.EX2 R186, R186 ;  /* 0x000000ba00ba7308 */ /* 0x000fe80000000800 */
[C---:B------:R-:W-:Y:S04]  /*77c0*/  HMMA.16816.F32 R136, R28.reuse, R4, R136 ;  /* 0x000000041c88723c */ /* 0x040fe80000001888 */
[----:B------:R-:W-:Y:S04]  /*77d0*/  MUFU.EX2 R191, R191 ;  /* 0x000000bf00bf7308 */ /* 0x000fe80000000800 */
[----:B------:R-:W-:Y:S01]  /*77e0*/  HMMA.16816.F32 R128, R28, R6, R128 ;  /* 0x000000061c80723c */ /* 0x000fe20000001880 */
[----:B------:R-:W-:Y:S01]  /*77f0*/  F2FP.F16.F32.PACK_AB R28, R182, R67 ;  /* 0x00000043b61c723e */ /* 0x000fe200000000ff */
[----:B------:R-:W-:Y:S01]  /*7800*/  FADD.FTZ R67, R67, R56 ;  /* 0x0000003843437221 */ /* 0x000fe20000010000 */
[----:B------:R-:W-:Y:S01]  /*7810*/  F2FP.F16.F32.PACK_AB R29, R193, R188 ;  /* 0x000000bcc11d723e */ /* 0x000fe200000000ff */
[----:B------:R-:W-:Y:S01]  /*7820*/  MUFU.EX2 R178, R178 ;  /* 0x000000b200b27308 */ /* 0x000fe20000000800 */
[----:B------:R-:W-:Y:S01]  /*7830*/  F2FP.F16.F32.PACK_AB R30, R185, R184 ;  /* 0x000000b8b91e723e */ /* 0x000fe200000000ff */
[----:B------:R-:W-:Y:S01]  /*7840*/  FADD.FTZ R188, R188, R61 ;  /* 0x0000003dbcbc7221 */ /* 0x000fe20000010000 */
[----:B-1----:R-:W-:Y:S01]  /*7850*/  F2FP.F16.F32.PACK_AB R31, R195, R192 ;  /* 0x000000c0c31f723e */ /* 0x002fe200000000ff */
[----:B------:R-:W-:-:S02]  /*7860*/  FADD.FTZ R67, R182, R67 ;  /* 0x00000043b6437221 */ /* 0x000fc40000010000 */
[----:B------:R-:W-:Y:S02]  /*7870*/  FADD.FTZ R193, R193, R188 ;  /* 0x000000bcc1c17221 */ /* 0x000fe40000010000 */
[----:B------:R-:W1:Y:S01]  /*7880*/  MUFU.EX2 R179, R179 ;  /* 0x000000b300b37308 */ /* 0x000e620000000800 */
[----:B------:R-:W-:Y:S01]  /*7890*/  FADD.FTZ R184, R184, R67 ;  /* 0x00000043b8b87221 */ /* 0x000fe20000010000 */
[C---:B------:R-:W-:Y:S01]  /*78a0*/  HMMA.16816.F32 R160, R28.reuse, R24, R160 ;  /* 0x000000181ca0723c */ /* 0x040fe200000018a0 */
[----:B------:R-:W-:Y:S02]  /*78b0*/  FADD.FTZ R192, R192, R193 ;  /* 0x000000c1c0c07221 */ /* 0x000fe40000010000 */
[----:B------:R-:W-:Y:S02]  /*78c0*/  FADD.FTZ R185, R185, R184 ;  /* 0x000000b8b9b97221 */ /* 0x000fe40000010000 */
[----:B------:R-:W-:Y:S01]  /*78d0*/  FADD.FTZ R195, R195, R192 ;  /* 0x000000c0c3c37221 */ /* 0x000fe20000010000 */
[----:B------:R-:W-:Y:S02]  /*78e0*/  MUFU.EX2 R177, R177 ;  /* 0x000000b100b17308 */ /* 0x000fe40000000800 */
[C---:B------:R-:W-:Y:S01]  /*78f0*/  HMMA.16816.F32 R148, R28.reuse, R26, R148 ;  /* 0x0000001a1c94723c */ /* 0x040fe20000001894 */
[----:B------:R-:W1:Y:S05]  /*7900*/  LDSM.16.MT88.4 R24, [R214+0x9800] ;  /* 0x00980000d618783b */ /* 0x000e6a0000004200 */
[----:B------:R-:W1:Y:S02]  /*7910*/  MUFU.EX2 R190, R190 ;  /* 0x000000be00be7308 */ /* 0x000e640000000800 */
[C---:B------:R-:W-:Y:S06]  /*7920*/  HMMA.16816.F32 R68, R28.reuse, R20, R68 ;  /* 0x000000141c44723c */ /* 0x040fec0000001844 */
        /* <DEDUP_REMOVED lines=21> */
[----:B------:R-:W-:Y:S01]  /*7a80*/  HMMA.16816.F32 R132, R28, R6, R132 ;  /* 0x000000061c84723c */ /* 0x000fe20000001884 */
[----:B------:R-:W1:Y:S01]  /*7a90*/  LDSM.16.MT88.4 R4, [R53+0x2800] ;  /* 0x002800003504783b */ /* 0x000e620000004200 */
[----:B--2---:R-:W-:Y:S01]  /*7aa0*/  F2FP.F16.F32.PACK_AB R28, R203, R196 ;  /* 0x000000c4cb1c723e */ /* 0x004fe200000000ff */
[----:B------:R-:W-:Y:S01]  /*7ab0*/  FADD.FTZ R196, R196, R167 ;  /* 0x000000a7c4c47221 */ /* 0x000fe20000010000 */
[----:B---3--:R-:W-:-:S02]  /*7ac0*/  F2FP.F16.F32.PACK_AB R30, R199, R198 ;  /* 0x000000c6c71e723e */ /* 0x008fc400000000ff */
[----:B----4-:R-:W-:Y:S01]  /*7ad0*/  F2FP.F16.F32.PACK_AB R29, R200, R197 ;  /* 0x000000c5c81d723e */ /* 0x010fe200000000ff */
[----:B------:R-:W2:Y:S01]  /*7ae0*/  MUFU.EX2 R171, R171 ;  /* 0x000000ab00ab7308 */ /* 0x000ea20000000800 */
[----:B-----5:R-:W-:Y:S01]  /*7af0*/  F2FP.F16.F32.PACK_AB R31, R202, R189 ;  /* 0x000000bdca1f723e */ /* 0x020fe200000000ff */
[----:B------:R-:W-:Y:S01]  /*7b00*/  FADD.FTZ R197, R197, R176 ;  /* 0x000000b0c5c57221 */ /* 0x000fe20000010000 */
[----:B------:R-:W-:Y:S01]  /*7b10*/  FADD.FTZ R203, R203, R196 ;  /* 0x000000c4cbcb7221 */ /* 0x000fe20000010000 */
[----:B------:R-:W-:Y:S02]  /*7b20*/  MOV R167, R238 ;  /* 0x000000ee00a77202 */ /* 0x000fe40000000f00 */
[----:B------:R-:W-:Y:S01]  /*7b30*/  FADD.FTZ R200, R200, R197 ;  /* 0x000000c5c8c87221 */ /* 0x000fe20000010000 */
[----:B------:R-:W-:Y:S01]  /*7b40*/  FADD.FTZ R198, R198, R203 ;  /* 0x000000cbc6c67221 */ /* 0x000fe20000010000 */
[----:B-1----:R-:W-:Y:S01]  /*7b50*/  HMMA.16816.F32 R156, R28, R24, R156 ;  /* 0x000000181c9c723c */ /* 0x002fe2000000189c */
[----:B------:R-:W-:Y:S01]  /*7b60*/  MUFU.EX2 R33, R33 ;  /* 0x0000002100217308 */ /* 0x000fe20000000800 */
[----:B------:R-:W-:Y:S01]  /*7b70*/  FADD.FTZ R189, R189, R200 ;  /* 0x000000c8bdbd7221 */ /* 0x000fe20000010000 */
[----:B------:R-:W-:-:S03]  /*7b80*/  FADD.FTZ R198, R199, R198 ;  /* 0x000000c6c7c67221 */ /* 0x000fc60000010000 */
[----:B------:R-:W-:Y:S02]  /*7b90*/  FADD.FTZ R189, R202, R189 ;  /* 0x000000bdcabd7221 */ /* 0x000fe40000010000 */
[C---:B------:R-:W-:Y:S01]  /*7ba0*/  HMMA.16816.F32 R152, R28.reuse, R26, R152 ;  /* 0x0000001a1c98723c */ /* 0x040fe20000001898 */
[----:B------:R-:W1:Y:S07]  /*7bb0*/  MUFU.EX2 R40, R40 ;  /* 0x0000002800287308 */ /* 0x000e6e0000000800 */
[C---:B------:R-:W-:Y:S01]  /*7bc0*/  HMMA.16816.F32 R72, R28.reuse, R20, R72 ;  /* 0x000000141c48723c */ /* 0x040fe20000001848 */
[----:B------:R-:W-:Y:S07]  /*7bd0*/  MUFU.EX2 R52, R52 ;  /* 0x0000003400347308 */ /* 0x000fee0000000800 */
[C---:B------:R-:W-:Y:S01]  /*7be0*/  HMMA.16816.F32 R76, R28.reuse, R22, R76 ;  /* 0x000000161c4c723c */ /* 0x040fe2000000184c */
[----:B------:R-:W3:Y:S07]  /*7bf0*/  MUFU.EX2 R47, R47 ;  /* 0x0000002f002f7308 */ /* 0x000eee0000000800 */
[C---:B------:R-:W-:Y:S01]  /*7c00*/  HMMA.16816.F32 R88, R28.reuse, R16, R88 ;  /* 0x000000101c58723c */ /* 0x040fe20000001858 */
[----:B------:R-:W-:Y:S07]  /*7c10*/  MUFU.EX2 R44, R44 ;  /* 0x0000002c002c7308 */ /* 0x000fee0000000800 */
[C---:B------:R-:W-:Y:S01]  /*7c20*/  HMMA.16816.F32 R92, R28.reuse, R18, R92 ;  /* 0x000000121c5c723c */ /* 0x040fe2000000185c */
[----:B------:R-:W4:Y:S07]  /*7c30*/  MUFU.EX2 R45, R45 ;  /* 0x0000002d002d7308 */ /* 0x000f2e0000000800 */
        /* <DEDUP_REMOVED lines=23> */
[----:B------:R-:W2:Y:S07]  /*7db0*/  LDSM.16.MT88.4 R20, [R53+0xc00] ;  /* 0x000c00003514783b */ /* 0x000eae0000004200 */
[C---:B------:R-:W-:Y:S08]  /*7dc0*/  HMMA.16816.F32 R84, R28.reuse, R16, R84 ;  /* 0x000000101c54723c */ /* 0x040ff00000001854 */
[C---:B------:R-:W-:Y:S01]  /*7dd0*/  HMMA.16816.F32 R96, R28.reuse, R18, R96 ;  /* 0x000000121c60723c */ /* 0x040fe20000001860 */
[----:B------:R-:W1:Y:S07]  /*7de0*/  LDSM.16.MT88.4 R16, [R214+0xac00] ;  /* 0x00ac0000d610783b */ /* 0x000e6e0000004200 */
[C---:B------:R-:W-:Y:S08]  /*7df0*/  HMMA.16816.F32 R100, R28.reuse, R12, R100 ;  /* 0x0000000c1c64723c */ /* 0x040ff00000001864 */
[C---:B------:R-:W-:Y:S01]  /*7e00*/  HMMA.16816.F32 R144, R28.reuse, R14, R144 ;  /* 0x0000000e1c90723c */ /* 0x040fe20000001890 */
[----:B------:R-:W3:Y:S07]  /*7e10*/  LDSM.16.MT88.4 R12, [R53+0x1c00] ;  /* 0x001c0000350c783b */ /* 0x000eee0000004200 */
        /* <DEDUP_REMOVED lines=8> */
[----:B------:R-:W-:-:S02]  /*7ea0*/  F2FP.F16.F32.PACK_AB R30, R169, R170 ;  /* 0x000000aaa91e723e */ /* 0x000fc400000000ff */
[C---:B------:R-:W-:Y:S01]  /*7eb0*/  F2FP.F16.F32.PACK_AB R29, R59.reuse, R66 ;  /* 0x000000423b1d723e */ /* 0x040fe200000000ff */
[----:B------:R-:W-:Y:S01]  /*7ec0*/  FADD.FTZ R66, R66, R189 ;  /* 0x000000bd42427221 */ /* 0x000fe20000010000 */
[----:B------:R-:W-:Y:S01]  /*7ed0*/  F2FP.F16.F32.PACK_AB R31, R50, R55 ;  /* 0x00000037321f723e */ /* 0x000fe200000000ff */
[----:B------:R-:W-:Y:S02]  /*7ee0*/  FADD.FTZ R175, R180, R175 ;  /* 0x000000afb4af7221 */ /* 0x000fe40000010000 */
[----:B------:R-:W-:Y:S02]  /*7ef0*/  FADD.FTZ R66, R59, R66 ;  /* 0x000000423b427221 */ /* 0x000fe40000010000 */
[----:B------:R-:W-:Y:S02]  /*7f00*/  FADD.FTZ R170, R170, R175 ;  /* 0x000000afaaaa7221 */ /* 0x000fe40000010000 */
[----:B-----5:R-:W-:Y:S01]  /*7f10*/  HMMA.16816.F32 R156, R28, R24, R156 ;  /* 0x000000181c9c723c */ /* 0x020fe2000000189c */
[----:B------:R-:W-:Y:S01]  /*7f20*/  FADD.FTZ R55, R55, R66 ;  /* 0x0000004237377221 */ /* 0x000fe20000010000 */
[----:B------:R-:W-:-:S03]  /*7f30*/  FADD.FTZ R231, R169, R170 ;  /* 0x000000aaa9e77221 */ /* 0x000fc60000010000 */
[----:B------:R-:W-:-:S03]  /*7f40*/  FADD.FTZ R229, R50, R55 ;  /* 0x0000003732e57221 */ /* 0x000fc60000010000 */
[C---:B------:R-:W-:Y:S08]  /*7f50*/  HMMA.16816.F32 R152, R28.reuse, R26, R152 ;  /* 0x0000001a1c98723c */ /* 0x040ff00000001898 */
[C---:B--2---:R-:W-:Y:S08]  /*7f60*/  HMMA.16816.F32 R72, R28.reuse, R20, R72 ;  /* 0x000000141c48723c */ /* 0x044ff00000001848 */
[C---:B------:R-:W-:Y:S08]  /*7f70*/  HMMA.16816.F32 R76, R28.reuse, R22, R76 ;  /* 0x000000161c4c723c */ /* 0x040ff0000000184c */
[C---:B-1----:R-:W-:Y:S08]  /*7f80*/  HMMA.16816.F32 R88, R28.reuse, R16, R88 ;  /* 0x000000101c58723c */ /* 0x042ff00000001858 */
[C---:B------:R-:W-:Y:S08]  /*7f90*/  HMMA.16816.F32 R92, R28.reuse, R18, R92 ;  /* 0x000000121c5c723c */ /* 0x040ff0000000185c */
[C---:B---3--:R-:W-:Y:S08]  /*7fa0*/  HMMA.16816.F32 R104, R28.reuse, R12, R104 ;  /* 0x0000000c1c68723c */ /* 0x048ff00000001868 */
[C---:B------:R-:W-:Y:S08]  /*7fb0*/  HMMA.16816.F32 R108, R28.reuse, R14, R108 ;  /* 0x0000000e1c6c723c */ /* 0x040ff0000000186c */
[C---:B----4-:R-:W-:Y:S08]  /*7fc0*/  HMMA.16816.F32 R116, R28.reuse, R8, R116 ;  /* 0x000000081c74723c */ /* 0x050ff00000001874 */
        /* <DEDUP_REMOVED lines=29> */
[----:B------:R-:W1:Y:S01]  /*81a0*/  LDC.64 R4, c[0x0][0x3c0] ;  /* 0x0000f000ff047b82 */ /* 0x000e620000000a00 */
[----:B------:R-:W-:-:S04]  /*81b0*/  DEPBAR.LE SB0, 0x0 ;  /* 0x000080000000791a */ /* 0x000fc80000000000 */
[----:B------:R-:W-:-:S04]  /*81c0*/  VIADD R7, R212, 0xfffffffd ;  /* 0xfffffffdd4077836 */ /* 0x000fc80000000000 */
[----:B-1----:R-:W-:-:S04]  /*81d0*/  IMAD.WIDE.U32 R10, R7, R4, RZ ;  /* 0x00000004070a7225 */ /* 0x002fc800078e00ff */
[----:B------:R-:W-:Y:S01]  /*81e0*/  IMAD R7, R7, R5, R11 ;  /* 0x0000000507077224 */ /* 0x000fe200078e020b */
[----:B------:R-:W-:Y:S01]  /*81f0*/  BAR.SYNC.DEFER_BLOCKING 0x0 ;  /* 0x0000000000007b1d */ /* 0x000fe20000010000 */
[C---:B------:R-:W-:Y:S01]  /*8200*/  IMAD.SHL.U32 R9, R10.reuse, 0x40, RZ ;  /* 0x000000400a097824 */ /* 0x040fe200078e00ff */
[C---:B------:R-:W-:Y:S02]  /*8210*/  LEA R12, P1, R10.reuse, R221, 0x7 ;  /* 0x000000dd0a0c7211 */ /* 0x040fe400078238ff */
[--C-:B------:R-:W-:Y:S02]  /*8220*/  SHF.L.U64.HI R6, R10, 0x6, R7.reuse ;  /* 0x000000060a067819 */ /* 0x100fe40000010207 */
[----:B------:R-:W-:Y:S02]  /*8230*/  LEA R8, P0, R4, R9, 0x5 ;  /* 0x0000000904087211 */ /* 0x000fe400078028ff */
[----:B------:R-:W-:Y:S02]  /*8240*/  LEA.HI.X R13, R10, R220, R7, 0x7, P1 ;  /* 0x000000dc0a0d7211 */ /* 0x000fe400008f3c07 */
[----:B------:R-:W-:-:S02]  /*8250*/  LEA.HI.X R5, R4, R6, R5, 0x5, P0 ;  /* 0x0000000604057211 */ /* 0x000fc400000f2c05 */
        /* <DEDUP_REMOVED lines=15> */
[----:B------:R-:W1:Y:S04]  /*8350*/  LDSM.16.M88.4 R164, [R215+0x6800] ;  /* 0x00680000d7a4783b */ /* 0x000e680000000200 */
[----:B------:R-:W2:Y:S04]  /*8360*/  LDSM.16.M88.4 R192, [R215+0x6c00] ;  /* 0x006c0000d7c0783b */ /* 0x000ea80000000200 */
[----:B------:R-:W-:Y:S04]  /*8370*/  LDSM.16.M88.4 R52, [R235+0x6000] ;  /* 0x00600000eb34783b */ /* 0x000fe80000000200 */
[----:B------:R-:W2:Y:S04]  /*8380*/  LDSM.16.M88.4 R188, [R234+0x1000] ;  /* 0x00100000eabc783b */ /* 0x000ea80000000200 */
[----:B------:R-:W2:Y:S04]  /*8390*/  LDSM.16.M88.4 R48, [R235+0x6400] ;  /* 0x00640000eb30783b */ /* 0x000ea80000000200 */
[----:B------:R-:W2:Y:S04]  /*83a0*/  LDSM.16.M88.4 R44, [R235+0x6800] ;  /* 0x00680000eb2c783b */ /* 0x000ea80000000200 */
[----:B------:R-:W2:Y:S01]  /*83b0*/  LDSM.16.M88.4 R40, [R235+0x6c00] ;  /* 0x006c0000eb28783b */ /* 0x000ea20000000200 */
[-C--:B---3--:R-:W-:Y:S03]  /*83c0*/  HMMA.16816.F32 R184, R56, R180.reuse, RZ ;  /* 0x000000b438b8723c */ /* 0x088fe600000018ff */
[----:B------:R-:W3:Y:S04]  /*83d0*/  LDSM.16.M88.4 R36, [R234] ;  /* 0x00000000ea24783b */ /* 0x000ee80000000200 */
[----:B------:R-:W-:Y:S01]  /*83e0*/  LDSM.16.M88.4 R32, [R216+0x3000] ;  /* 0x00300000d820783b */ /* 0x000fe20000000200 */
[C---:B----4-:R-:W-:Y:S03]  /*83f0*/  HMMA.16816.F32 R28, R60.reuse, R180, RZ ;  /* 0x000000b43c1c723c */ /* 0x050fe600000018ff */
[----:B------:R-:W4:Y:S04]  /*8400*/  LDSM.16.M88.4 R204, [R215+0x7000] ;  /* 0x00700000d7cc783b */ /* 0x000f280000000200 */
[----:B------:R-:W4:Y:S01]  /*8410*/  LDSM.16.M88.4 R200, [R215+0x7400] ;  /* 0x00740000d7c8783b */ /* 0x000f220000000200 */
[C---:B------:R-:W-:Y:S03]  /*8420*/  HMMA.16816.F32 R24, R60.reuse, R182, RZ ;  /* 0x000000b63c18723c */ /* 0x040fe600000018ff */
[----:B------:R-:W4:Y:S04]  /*8430*/  LDSM.16.M88.4 R196, [R215+0x7800] ;  /* 0x00780000d7c4783b */ /* 0x000f280000000200 */
[----:B------:R-:W-:Y:S01]  /*8440*/  LDSM.16.M88.4 R208, [R216+0x4000] ;  /* 0x00400000d8d0783b */ /* 0x000fe20000000200 */
[C---:B-----5:R-:W-:Y:S03]  /*8450*/  HMMA.16816.F32 R20, R60.reuse, R172, RZ ;  /* 0x000000ac3c14723c */ /* 0x060fe600000018ff */
[----:B------:R-:W0:Y:S05]  /*8460*/  LDGDEPBAR ;  /* 0x00000000000079af */ /* 0x000e2a0000000000 */
[C---:B-1----:R-:W-:Y:S08]  /*8470*/  HMMA.16816.F32 R12, R60.reuse, R164, RZ ;  /* 0x000000a43c0c723c */ /* 0x042ff000000018ff */
[C---:B------:R-:W-:Y:S08]  /*8480*/  HMMA.16816.F32 R16, R60.reuse, R174, RZ ;  /* 0x000000ae3c10723c */ /* 0x040ff000000018ff */
[----:B------:R-:W-:Y:S08]  /*8490*/  HMMA.16816.F32 R8, R60, R166, RZ ;  /* 0x000000a63c08723c */ /* 0x000ff000000018ff */
[C---:B------:R-:W-:Y:S08]  /*84a0*/  HMMA.16816.F32 R176, R56.reuse, R172, RZ ;  /* 0x000000ac38b0723c */ /* 0x040ff000000018ff */
[C---:B------:R-:W-:Y:S08]  /*84b0*/  HMMA.16816.F32 R168, R56.reuse, R164, RZ ;  /* 0x000000a438a8723c */ /* 0x040ff000000018ff */
[----:B------:R-:W-:Y:S08]  /*84c0*/  HMMA.16816.F32 R180, R56, R182, RZ ;  /* 0x000000b638b4723c */ /* 0x000ff000000018ff */
[----:B--2---:R-:W-:Y:S08]  /*84d0*/  HMMA.16816.F32 R4, R60, R192, RZ ;  /* 0x000000c03c04723c */ /* 0x004ff000000018ff */
[C---:B------:R-:W-:Y:S08]  /*84e0*/  HMMA.16816.F32 R172, R56.reuse, R174, RZ ;  /* 0x000000ae38ac723c */ /* 0x040ff000000018ff */
[C---:B------:R-:W-:Y:S08]  /*84f0*/  HMMA.16816.F32 R164, R56.reuse, R166, RZ ;  /* 0x000000a638a4723c */ /* 0x040ff000000018ff */
[----:B------:R-:W-:Y:S08]  /*8500*/  HMMA.16816.F32 R64, R56, R192, RZ ;  /* 0x000000c03840723c */ /* 0x000ff000000018ff */
[-C--:B------:R-:W-:Y:S08]  /*8510*/  HMMA.16816.F32 R60, R60, R194.reuse, RZ ;  /* 0x000000c23c3c723c */ /* 0x080ff000000018ff */
        /* <DEDUP_REMOVED lines=10> */
[----:B------:R-:W2:Y:S07]  /*85c0*/  LDSM.16.M88.4 R188, [R216+0x2000] ;  /* 0x00200000d8bc783b */ /* 0x000eae0000000200 */
[C---:B---3--:R-:W-:Y:S08]  /*85d0*/  HMMA.16816.F32 R184, R36.reuse, R52, R184 ;  /* 0x0000003424b8723c */ /* 0x048ff000000018b8 */
[C---:B------:R-:W-:Y:S08]  /*85e0*/  HMMA.16816.F32 R176, R36.reuse, R48, R176 ;  /* 0x0000003024b0723c */ /* 0x040ff000000018b0 */
[C---:B------:R-:W-:Y:S08]  /*85f0*/  HMMA.16816.F32 R168, R36.reuse, R44, R168 ;  /* 0x0000002c24a8723c */ /* 0x040ff000000018a8 */
[C---:B------:R-:W-:Y:S08]  /*8600*/  HMMA.16816.F32 R64, R36.reuse, R40, R64 ;  /* 0x000000282440723c */ /* 0x040ff00000001840 */
[C---:B------:R-:W-:Y:S01]  /*8610*/  HMMA.16816.F32 R180, R36.reuse, R54, R180 ;  /* 0x0000003624b4723c */ /* 0x040fe200000018b4 */
[----:B------:R-:W-:Y:S07]  /*8620*/  LDSM.16.M88.4 R52, [R234+0x3000] ;  /* 0x00300000ea34783b */ /* 0x000fee0000000200 */
[C---:B------:R-:W-:Y:S01]  /*8630*/  HMMA.16816.F32 R172, R36.reuse, R50, R172 ;  /* 0x0000003224ac723c */ /* 0x040fe200000018ac */
[----:B------:R-:W3:Y:S07]  /*8640*/  LDSM.16.M88.4 R48, [R235+0x7000] ;  /* 0x00700000eb30783b */ /* 0x000eee0000000200 */
[C---:B------:R-:W-:Y:S01]  /*8650*/  HMMA.16816.F32 R164, R36.reuse, R46, R164 ;  /* 0x0000002e24a4723c */ /* 0x040fe200000018a4 */
[----:B------:R-:W5:Y:S07]  /*8660*/  LDSM.16.M88.4 R44, [R235+0x7400] ;  /* 0x00740000eb2c783b */ /* 0x000f6e0000000200 */
[----:B------:R-:W-:Y:S01]  /*8670*/  HMMA.16816.F32 R56, R36, R42, R56 ;  /* 0x0000002a2438723c */ /* 0x000fe20000001838 */
[----:B------:R-:W5:Y:S04]  /*8680*/  LDSM.16.M88.4 R40, [R235+0x7800] ;  /* 0x00780000eb28783b */ /* 0x000f680000000200 */
[----:B------:R-:W5:Y:S03]  /*8690*/  LDSM.16.M88.4 R36, [R235+0x7c00] ;  /* 0x007c0000eb24783b */ /* 0x000f660000000200 */
[C---:B----4-:R-:W-:Y:S08]  /*86a0*/  HMMA.16816.F32 R28, R32.reuse, R204, R28 ;  /* 0x000000cc201c723c */ /* 0x050ff0000000181c */
[C---:B------:R-:W-:Y:S08]  /*86b0*/  HMMA.16816.F32 R20, R32.reuse, R200, R20 ;  /* 0x000000c82014723c */ /* 0x040ff00000001814 */
[C---:B------:R-:W-:Y:S08]  /*86c0*/  HMMA.16816.F32 R12, R32.reuse, R196, R12 ;  /* 0x000000c4200c723c */ /* 0x040ff0000000180c */
[C---:B-1----:R-:W-:Y:S08]  /*86d0*/  HMMA.16816.F32 R4, R32.reuse, R192, R4 ;  /* 0x000000c02004723c */ /* 0x042ff00000001804 */
[C---:B------:R-:W-:Y:S08]  /*86e0*/  HMMA.16816.F32 R24, R32.reuse, R206, R24 ;  /* 0x000000ce2018723c */ /* 0x040ff00000001818 */
[C---:B------:R-:W-:Y:S08]  /*86f0*/  HMMA.16816.F32 R16, R32.reuse, R202, R16 ;  /* 0x000000ca2010723c */ /* 0x040ff00000001810 */
[C---:B------:R-:W-:Y:S08]  /*8700*/  HMMA.16816.F32 R8, R32.reuse, R198, R8 ;  /* 0x000000c62008723c */ /* 0x040ff00000001808 */
[----:B------:R-:W-:Y:S01]  /*8710*/  HMMA.16816.F32 R60, R32, R194, R60 ;  /* 0x000000c2203c723c */ /* 0x000fe2000000183c */
[----:B------:R-:W1:Y:S07]  /*8720*/  LDSM.16.M88.4 R32, [R234+0x2000] ;  /* 0x00200000ea20783b */ /* 0x000e6e0000000200 */
[C---:B--2---:R-:W-:Y:S08]  /*8730*/  HMMA.16816.F32 R184, R188.reuse, R204, R184 ;  /* 0x000000ccbcb8723c */ /* 0x044ff000000018b8 */
[C---:B------:R-:W-:Y:S01]  /*8740*/  HMMA.16816.F32 R180, R188.reuse, R206, R180 ;  /* 0x000000cebcb4723c */ /* 0x040fe200000018b4 */
[----:B------:R-:W-:Y:S07]  /*8750*/  LDSM.16.M88.4 R204, [R216+0x5000] ;  /* 0x00500000d8cc783b */ /* 0x000fee0000000200 */
[C---:B------:R-:W-:Y:S08]  /*8760*/  HMMA.16816.F32 R168, R188.reuse, R196, R168 ;  /* 0x000000c4bca8723c */ /* 0x040ff000000018a8 */
[C---:B------:R-:W-:Y:S01]  /*8770*/  HMMA.16816.F32 R164, R188.reuse, R198, R164 ;  /* 0x000000c6bca4723c */ /* 0x040fe200000018a4 */
[----:B------:R-:W2:Y:S07]  /*8780*/  LDSM.16.M88.4 R196, [R215+0x8400] ;  /* 0x00840000d7c4783b */ /* 0x000eae0000000200 */
[C---:B------:R-:W-:Y:S08]  /*8790*/  HMMA.16816.F32 R176, R188.reuse, R200, R176 ;  /* 0x000000c8bcb0723c */ /* 0x040ff000000018b0 */
[----:B------:R-:W-:Y:S01]  /*87a0*/  HMMA.16816.F32 R172, R188, R202, R172 ;  /* 0x000000cabcac723c */ /* 0x000fe200000018ac */
[----:B------:R-:W4:Y:S07]  /*87b0*/  LDSM.16.M88.4 R200, [R215+0x8000] ;  /* 0x00800000d7c8783b */ /* 0x000f2e0000000200 */
[C---:B---3--:R-:W-:Y:S08]  /*87c0*/  HMMA.16816.F32 R28, R52.reuse, R48, R28 ;  /* 0x00000030341c723c */ /* 0x048ff0000000181c */
[C---:B------:R-:W-:Y:S08]  /*87d0*/  HMMA.16816.F32 R24, R52.reuse, R50, R24 ;  /* 0x000000323418723c */ /* 0x040ff00000001818 */
[C---:B-----5:R-:W-:Y:S08]  /*87e0*/  HMMA.16816.F32 R20, R52.reuse, R44, R20 ;  /* 0x0000002c3414723c */ /* 0x060ff00000001814 */
[C---:B------:R-:W-:Y:S08]  /*87f0*/  HMMA.16816.F32 R16, R52.reuse, R46, R16 ;  /* 0x0000002e3410723c */ /* 0x040ff00000001810 */
[C---:B------:R-:W-:Y:S08]  /*8800*/  HMMA.16816.F32 R12, R52.reuse, R40, R12 ;  /* 0x00000028340c723c */ /* 0x040ff0000000180c */
[C---:B------:R-:W-:Y:S08]  /*8810*/  HMMA.16816.F32 R8, R52.reuse, R42, R8 ;  /* 0x0000002a3408723c */ /* 0x040ff00000001808 */
[C---:B------:R-:W-:Y:S08]  /*8820*/  HMMA.16816.F32 R4, R52.reuse, R36, R4 ;  /* 0x000000243404723c */ /* 0x040ff00000001804 */
[----:B------:R-:W-:Y:S01]  /*8830*/  HMMA.16816.F32 R60, R52, R38, R60 ;  /* 0x00000026343c723c */ /* 0x000fe2000000183c */
[----:B------:R-:W-:Y:S07]  /*8840*/  LDSM.16.M88.4 R52, [R234+0x4000] ;  /* 0x00400000ea34783b */ /* 0x000fee0000000200 */
[C---:B-1----:R-:W-:Y:S08]  /*8850*/  HMMA.16816.F32 R184, R32.reuse, R48, R184 ;  /* 0x0000003020b8723c */ /* 0x042ff000000018b8 */
[C---:B------:R-:W-:Y:S01]  /*8860*/  HMMA.16816.F32 R180, R32.reuse, R50, R180 ;  /* 0x0000003220b4723c */ /* 0x040fe200000018b4 */
[----:B------:R-:W-:Y:S07]  /*8870*/  LDSM.16.M88.4 R48, [R234+0x5000] ;  /* 0x00500000ea30783b */ /* 0x000fee0000000200 */
[C---:B------:R-:W-:Y:S08]  /*8880*/  HMMA.16816.F32 R168, R32.reuse, R40, R168 ;  /* 0x0000002820a8723c */ /* 0x040ff000000018a8 */
[C---:B------:R-:W-:Y:S01]  /*8890*/  HMMA.16816.F32 R164, R32.reuse, R42, R164 ;  /* 0x0000002a20a4723c */ /* 0x040fe200000018a4 */
[----:B------:R-:W1:Y:S07]  /*88a0*/  LDSM.16.M88.4 R40, [R235+0x8400] ;  /* 0x00840000eb28783b */ /* 0x000e6e0000000200 */
[----:B------:R-:W-:Y:S08]  /*88b0*/  HMMA.16816.F32 R176, R32, R44, R176 ;  /* 0x0000002c20b0723c */ /* 0x000ff000000018b0 */
[C---:B------:R-:W-:Y:S08]  /*88c0*/  HMMA.16816.F32 R64, R188.reuse, R192, R64 ;  /* 0x000000c0bc40723c */ /* 0x040ff00000001840 */
[----:B------:R-:W-:Y:S01]  /*88d0*/  HMMA.16816.F32 R56, R188, R194, R56 ;  /* 0x000000c2bc38723c */ /* 0x000fe20000001838 */
[----:B------:R-:W3:Y:S04]  /*88e0*/  LDSM.16.M88.4 R192, [R215+0x8800] ;  /* 0x00880000d7c0783b */ /* 0x000ee80000000200 */
[----:B------:R-:W-:Y:S03]  /*88f0*/  LDSM.16.M88.4 R188, [R215+0x8c00] ;  /* 0x008c0000d7bc783b */ /* 0x000fe60000000200 */
[----:B------:R-:W-:Y:S01]  /*8900*/  HMMA.16816.F32 R172, R32, R46, R172 ;  /* 0x0000002e20ac723c */ /* 0x000fe200000018ac */
[----:B------:R-:W5:Y:S07]  /*8910*/  LDSM.16.M88.4 R44, [R235+0x8000] ;  /* 0x00800000eb2c783b */ /* 0x000f6e0000000200 */
[-C--:B--2---:R-:W-:Y:S08]  /*8920*/  HMMA.16816.F32 R20, R204, R196.reuse, R20 ;  /* 0x000000c4cc14723c */ /* 0x084ff00000001814 */
[----:B------:R-:W-:Y:S08]  /*8930*/  HMMA.16816.F32 R176, R208, R196, R176 ;  /* 0x000000c4d0b0723c */ /* 0x000ff000000018b0 */
[C---:B------:R-:W-:Y:S08]  /*8940*/  HMMA.16816.F32 R64, R32.reuse, R36, R64 ;  /* 0x000000242040723c */ /* 0x040ff00000001840 */
[----:B------:R-:W-:Y:S01]  /*8950*/  HMMA.16816.F32 R56, R32, R38, R56 ;  /* 0x000000262038723c */ /* 0x000fe20000001838 */
[----:B------:R-:W2:Y:S04]  /*8960*/  LDSM.16.M88.4 R36, [R235+0x8800] ;  /* 0x00880000eb24783b */ /* 0x000ea80000000200 */
[----:B------:R-:W2:Y:S01]  /*8970*/  LDSM.16.M88.4 R32, [R235+0x8c00] ;  /* 0x008c0000eb20783b */ /* 0x000ea20000000200 */
[----:B------:R-:W-:-:S04]  /*8980*/  DEPBAR.LE SB0, 0x0 ;  /* 0x000080000000791a */ /* 0x000fc80000000000 */
[C---:B----4-:R-:W-:Y:S08]  /*8990*/  HMMA.16816.F32 R28, R204.reuse, R200, R28 ;  /* 0x000000c8cc1c723c */ /* 0x050ff0000000181c */
[C---:B------:R-:W-:Y:S08]  /*89a0*/  HMMA.16816.F32 R24, R204.reuse, R202, R24 ;  /* 0x000000cacc18723c */ /* 0x040ff00000001818 */
[-C--:B------:R-:W-:Y:S08]  /*89b0*/  HMMA.16816.F32 R16, R204, R198.reuse, R16 ;  /* 0x000000c6cc10723c */ /* 0x080ff00000001810 */
[----:B------:R-:W-:Y:S08]  /*89c0*/  HMMA.16816.F32 R172, R208, R198, R172 ;  /* 0x000000c6d0ac723c */ /* 0x000ff000000018ac */
[-C--:B-1----:R-:W-:Y:S08]  /*89d0*/  HMMA.16816.F32 R20, R48, R40.reuse, R20 ;  /* 0x000000283014723c */ /* 0x082ff00000001814 */
[----:B------:R-:W-:Y:S01]  /*89e0*/  HMMA.16816.F32 R176, R52, R40, R176 ;  /* 0x0000002834b0723c */ /* 0x000fe200000018b0 */
[----:B------:R-:W-:-:S05]  /*89f0*/  IMAD.SHL.U32 R41, R0, 0x2, RZ ;  /* 0x0000000200297824 */ /* 0x000fca00078e00ff */
[----:B------:R-:W-:Y:S02]  /*8a00*/  LOP3.LUT R41, R41, 0x6, RZ, 0xc0, !PT ;  /* 0x0000000629297812 */ /* 0x000fe400078ec0ff */
[----:B---3--:R-:W-:Y:S03]  /*8a10*/  HMMA.16816.F32 R12, R204, R192, R12 ;  /* 0x000000c0cc0c723c */ /* 0x008fe6000000180c */
[----:B------:R-:W-:-:S04]  /*8a20*/  IMAD R41, R212, 0x40, R41 ;  /* 0x00000040d4297824 */ /* 0x000fc800078e0229 */
[----:B------:R-:W-:Y:S01]  /*8a30*/  VIADD R40, R41, 0xffffff41 ;  /* 0xffffff4129287836 */ /* 0x000fe20000000000 */
[----:B------:R-:W-:Y:S04]  /*8a40*/  HMMA.16816.F32 R168, R208, R192, R168 ;  /* 0x000000c0d0a8723c */ /* 0x000fe800000018a8 */
[C---:B------:R-:W-:Y:S02]  /*8a50*/  ISETP.GE.AND P0, PT, R40.reuse, R213, PT ;  /* 0x000000d52800720c */ /* 0x040fe40003f06270 */
[C---:B------:R-:W-:Y:S02]  /*8a60*/  ISETP.GE.AND P2, PT, R40.reuse, R218, PT ;  /* 0x000000da2800720c */ /* 0x040fe40003f46270 */
[----:B------:R-:W-:Y:S01]  /*8a70*/  HMMA.16816.F32 R8, R204, R194, R8 ;  /* 0x000000c2cc08723c */ /* 0x000fe20000001808 */
[----:B------:R-:W-:-:S07]  /*8a80*/  ISETP.GE.AND P4, PT, R40, R227, PT ;  /* 0x000000e32800720c */ /* 0x000fce0003f86270 */
[----:B------:R-:W-:Y:S01]  /*8a90*/  HMMA.16816.F32 R180, R208, R202, R180 ;  /* 0x000000cad0b4723c */ /* 0x000fe200000018b4 */
[----:B------:R-:W-:-:S07]  /*8aa0*/  VIADD R202, R41, 0xffffff48 ;  /* 0xffffff4829ca7836 */ /* 0x000fce0000000000 */
[----:B------:R-:W-:Y:S08]  /*8ab0*/  HMMA.16816.F32 R164, R208, R194, R164 ;  /* 0x000000c2d0a4723c */ /* 0x000ff000000018a4 */
[----:B-----5:R-:W-:Y:S08]  /*8ac0*/  HMMA.16816.F32 R28, R48, R44, R28 ;  /* 0x0000002c301c723c */ /* 0x020ff0000000181c */
[----:B------:R-:W-:Y:S01]  /*8ad0*/  HMMA.16816.F32 R184, R208, R200, R184 ;  /* 0x000000c8d0b8723c */ /* 0x000fe200000018b8 */
[----:B------:R-:W-:-:S07]  /*8ae0*/  VIADD R200, R41, 0xffffff49 ;  /* 0xffffff4929c87836 */ /* 0x000fce0000000000 */
[----:B------:R-:W-:Y:S03]  /*8af0*/  HMMA.16816.F32 R24, R48, R46, R24 ;  /* 0x0000002e3018723c */ /* 0x000fe60000001818 */
[----:B------:R-:W-:Y:S02]  /*8b00*/  FSEL R31, R31, -INF , !P0 ;  /* 0xff8000001f1f7808 */ /* 0x000fe40004000000 */
[----:B------:R-:W-:-:S03]  /*8b10*/  ISETP.GE.AND P0, PT, R200, R213, PT ;  /* 0x000000d5c800720c */ /* 0x000fc60003f06270 */
[-C--:B------:R-:W-:Y:S08]  /*8b20*/  HMMA.16816.F32 R16, R48, R42.reuse, R16 ;  /* 0x0000002a3010723c */ /* 0x080ff00000001810 */
[----:B------:R-:W-:Y:S01]  /*8b30*/  HMMA.16816.F32 R172, R52, R42, R172 ;  /* 0x0000002a34ac723c */ /* 0x000fe200000018ac */
[----:B------:R-:W-:Y:S02]  /*8b40*/  VIADD R42, R41, 0xffffff40 ;  /* 0xffffff40292a7836 */ /* 0x000fe40000000000 */
[----:B------:R-:W-:-:S03]  /*8b50*/  FSEL R27, R27, -INF , !P0 ;  /* 0xff8000001b1b7808 */ /* 0x000fc60004000000 */
[C---:B------:R-:W-:Y:S02]  /*8b60*/  ISETP.GE.AND P3, PT, R42.reuse, R218, PT ;  /* 0x000000da2a00720c */ /* 0x040fe40003f66270 */
[----:B------:R-:W-:Y:S01]  /*8b70*/  ISETP.GE.AND P1, PT, R42, R213, PT ;  /* 0x000000d52a00720c */ /* 0x000fe20003f26270 */
[-C--:B--2---:R-:W-:Y:S08]  /*8b80*/  HMMA.16816.F32 R12, R48, R36.reuse, R12 ;  /* 0x00000024300c723c */ /* 0x084ff0000000180c */
[----:B------:R-:W-:Y:S01]  /*8b90*/  HMMA.16816.F32 R168, R52, R36, R168 ;  /* 0x0000002434a8723c */ /* 0x000fe200000018a8 */
[----:B------:R-:W-:-:S02]  /*8ba0*/  FSEL R36, R28, -INF , !P3 ;  /* 0xff8000001c247808 */ /* 0x000fc40005800000 */
[----:B------:R-:W-:Y:S02]  /*8bb0*/  FSEL R37, R30, -INF , !P1 ;  /* 0xff8000001e257808 */ /* 0x000fe40004800000 */
[CC--:B------:R-:W-:Y:S02]  /*8bc0*/  ISETP.GE.AND P3, PT, R202.reuse, R218.reuse, PT ;  /* 0x000000daca00720c */ /* 0x0c0fe40003f66270 */
[----:B------:R-:W-:Y:S01]  /*8bd0*/  ISETP.GE.AND P1, PT, R202, R213, PT ;  /* 0x000000d5ca00720c */ /* 0x000fe20003f26270 */
[----:B------:R-:W-:Y:S01]  /*8be0*/  HMMA.16816.F32 R8, R48, R38, R8 ;  /* 0x000000263008723c */ /* 0x000fe20000001808 */
[----:B------:R-:W-:Y:S02]  /*8bf0*/  FSEL R30, R29, -INF , !P2 ;  /* 0xff8000001d1e7808 */ /* 0x000fe40005000000 */
[----:B------:R-:W-:Y:S02]  /*8c00*/  FSEL R28, R24, -INF , !P3 ;  /* 0xff800000181c7808 */ /* 0x000fe40005800000 */
[----:B------:R-:W-:Y:S01]  /*8c10*/  FSEL R29, R26, -INF , !P1 ;  /* 0xff8000001a1d7808 */ /* 0x000fe20004800000 */
[C---:B------:R-:W-:Y:S01]  /*8c20*/  VIADD R26, R41.reuse, 0xffffff59 ;  /* 0xffffff59291a7836 */ /* 0x040fe20000000000 */
[----:B------:R-:W-:Y:S01]  /*8c30*/  ISETP.GE.AND P2, PT, R200, R218, PT ;  /* 0x000000dac800720c */ /* 0x000fe20003f46270 */
[----:B------:R-:W-:Y:S01]  /*8c40*/  HMMA.16816.F32 R180, R52, R46, R180 ;  /* 0x0000002e34b4723c */ /* 0x000fe200000018b4 */
[----:B------:R-:W-:-:S02]  /*8c50*/  VIADD R46, R41, 0xffffff50 ;  /* 0xffffff50292e7836 */ /* 0x000fc40000000000 */
[----:B------:R-:W-:-:S03]  /*8c60*/  FSEL R24, R25, -INF , !P2 ;  /* 0xff80000019187808 */ /* 0x000fc60005000000 */
[-C--:B------:R-:W-:Y:S02]  /*8c70*/  ISETP.GE.AND P3, PT, R46, R218.reuse, PT ;  /* 0x000000da2e00720c */ /* 0x080fe40003f66270 */
[----:B------:R-:W-:Y:S01]  /*8c80*/  HMMA.16816.F32 R164, R52, R38, R164 ;  /* 0x0000002634a4723c */ /* 0x000fe200000018a4 */
[C---:B------:R-:W-:Y:S01]  /*8c90*/  VIADD R38, R41.reuse, 0xffffff51 ;  /* 0xffffff5129267836 */ /* 0x040fe20000000000 */
[----:B------:R-:W-:Y:S01]  /*8ca0*/  FSEL R198, R20, -INF , !P3 ;  /* 0xff80000014c67808 */ /* 0x000fe20005800000 */
[----:B------:R-:W-:Y:S01]  /*8cb0*/  VIADD R20, R41, 0xffffff61 ;  /* 0xffffff6129147836 */ /* 0x000fe20000000000 */
[-C--:B------:R-:W-:Y:S02]  /*8cc0*/  ISETP.GE.AND P1, PT, R46, R213.reuse, PT ;  /* 0x000000d52e00720c */ /* 0x080fe40003f26270 */
[C---:B------:R-:W-:Y:S02]  /*8cd0*/  ISETP.GE.AND P0, PT, R38.reuse, R213, PT ;  /* 0x000000d52600720c */ /* 0x040fe40003f06270 */
[----:B------:R-:W-:Y:S01]  /*8ce0*/  HMMA.16816.F32 R60, R204, R190, R60 ;  /* 0x000000becc3c723c */ /* 0x000fe2000000183c */
[----:B------:R-:W-:-:S02]  /*8cf0*/  ISETP.GE.AND P2, PT, R38, R218, PT ;  /* 0x000000da2600720c */ /* 0x000fc40003f46270 */
[----:B------:R-:W-:Y:S02]  /*8d00*/  FSEL R243, R23, -INF , !P0 ;  /* 0xff80000017f37808 */ /* 0x000fe40004000000 */
[-C--:B------:R-:W-:Y:S02]  /*8d10*/  ISETP.GE.AND P0, PT, R26, R213.reuse, PT ;  /* 0x000000d51a00720c */ /* 0x080fe40003f06270 */
[----:B------:R-:W-:Y:S01]  /*8d20*/  FSEL R196, R21, -INF , !P2 ;  /* 0xff80000015c47808 */ /* 0x000fe20005000000 */
[----:B------:R-:W-:Y:S01]  /*8d30*/  HMMA.16816.F32 R4, R204, R188, R4 ;  /* 0x000000bccc04723c */ /* 0x000fe20000001804 */
[----:B------:R-:W-:Y:S01]  /*8d40*/  FSEL R197, R19, -INF , !P0 ;  /* 0xff80000013c57808 */ /* 0x000fe20004000000 */
[C---:B------:R-:W-:Y:S01]  /*8d50*/  VIADD R204, R41.reuse, 0xffffff58 ;  /* 0xffffff5829cc7836 */ /* 0x040fe20000000000 */
[----:B------:R-:W-:Y:S01]  /*8d60*/  ISETP.GE.AND P0, PT, R20, R213, PT ;  /* 0x000000d51400720c */ /* 0x000fe20003f06270 */
[----:B------:R-:W-:Y:S01]  /*8d70*/  VIADD R206, R41, 0xffffff69 ;  /* 0xffffff6929ce7836 */ /* 0x000fe20000000000 */
[----:B------:R-:W-:-:S02]  /*8d80*/  ISETP.GE.AND P2, PT, R26, R218, PT ;  /* 0x000000da1a00720c */ /* 0x000fc40003f46270 */
[----:B------:R-:W-:Y:S01]  /*8d90*/  FSEL R245, R22, -INF , !P1 ;  /* 0xff80000016f57808 */ /* 0x000fe20004800000 */
[----:B------:R-:W-:Y:S01]  /*8da0*/  HMMA.16816.F32 R184, R52, R44, R184 ;  /* 0x0000002c34b8723c */ /* 0x000fe200000018b8 */
[----:B------:R-:W-:Y:S01]  /*8db0*/  VIADD R22, R41, 0xffffff60 ;  /* 0xffffff6029167836 */ /* 0x000fe20000000000 */
[-C--:B------:R-:W-:Y:S02]  /*8dc0*/  ISETP.GE.AND P3, PT, R204, R218.reuse, PT ;  /* 0x000000dacc00720c */ /* 0x080fe40003f66270 */
[----:B------:R-:W-:Y:S02]  /*8dd0*/  FSEL R192, R17, -INF , !P2 ;  /* 0xff80000011c07808 */ /* 0x000fe40005000000 */
[----:B------:R-:W-:Y:S02]  /*8de0*/  ISETP.GE.AND P2, PT, R20, R218, PT ;  /* 0x000000da1400720c */ /* 0x000fe40003f46270 */
[----:B------:R-:W-:Y:S01]  /*8df0*/  HMMA.16816.F32 R56, R208, R190, R56 ;  /* 0x000000bed038723c */ /* 0x000fe20000001838 */
[----:B------:R-:W-:-:S02]  /*8e00*/  FSEL R191, R15, -INF , !P0 ;  /* 0xff8000000fbf7808 */ /* 0x000fc40004000000 */
[-C--:B------:R-:W-:Y:S02]  /*8e10*/  ISETP.GE.AND P0, PT, R42, R227.reuse, PT ;  /* 0x000000e32a00720c */ /* 0x080fe40003f06270 */
[----:B------:R-:W-:Y:S01]  /*8e20*/  FSEL R194, R16, -INF , !P3 ;  /* 0xff80000010c27808 */ /* 0x000fe20005800000 */
[----:B------:R-:W-:Y:S01]  /*8e30*/  VIADD R16, R41, 0xffffff71 ;  /* 0xffffff7129107836 */ /* 0x000fe20000000000 */
[----:B------:R-:W-:Y:S01]  /*8e40*/  BAR.SYNC.DEFER_BLOCKING 0x0 ;  /* 0x0000000000007b1d */ /* 0x000fe20000010000 */
[C---:B------:R-:W-:Y:S01]  /*8e50*/  HMMA.16816.F32 R60, R48.reuse, R34, R60 ;  /* 0x00000022303c723c */ /* 0x040fe2000000183c */
[----:B------:R-:W-:Y:S02]  /*8e60*/  ISETP.GE.AND P3, PT, R22, R218, PT ;  /* 0x000000da1600720c */ /* 0x000fe40003f66270 */
[----:B------:R-:W-:Y:S02]  /*8e70*/  FSEL R44, R185, -INF , !P4 ;  /* 0xff800000b92c7808 */ /* 0x000fe40006000000 */
[----:B------:R-:W-:Y:S01]  /*8e80*/  FSEL R190, R12, -INF , !P3 ;  /* 0xff8000000cbe7808 */ /* 0x000fe20005800000 */
[----:B------:R-:W-:Y:S01]  /*8e90*/  VIADD R12, R41, 0xffffff79 ;  /* 0xffffff79290c7836 */ /* 0x000fe20000000000 */
[----:B------:R-:W-:Y:S01]  /*8ea0*/  ISETP.GE.AND P4, PT, R204, R227, PT ;  /* 0x000000e3cc00720c */ /* 0x000fe20003f86270 */
[----:B------:R-:W-:Y:S01]  /*8eb0*/  HMMA.16816.F32 R4, R48, R32, R4 ;  /* 0x000000203004723c */ /* 0x000fe20000001804 */
[----:B------:R-:W-:-:S02]  /*8ec0*/  FSEL R50, R184, -INF , !P0 ;  /* 0xff800000b8327808 */ /* 0x000fc40004000000 */
[----:B------:R-:W-:Y:S02]  /*8ed0*/  ISETP.GE.AND P0, PT, R38, R227, PT ;  /* 0x000000e32600720c */ /* 0x000fe40003f06270 */
[----:B------:R-:W-:Y:S02]  /*8ee0*/  ISETP.GE.AND P1, PT, R204, R213, PT ;  /* 0x000000d5cc00720c */ /* 0x000fe40003f26270 */
[----:B------:R-:W-:Y:S01]  /*8ef0*/  FSEL R199, R177, -INF , !P0 ;  /* 0xff800000b1c77808 */ /* 0x000fe20004000000 */
[----:B------:R-:W-:Y:S01]  /*8f00*/  HMMA.16816.F32 R64, R208, R188, R64 ;  /* 0x000000bcd040723c */ /* 0x000fe20000001840 */
[----:B------:R-:W-:Y:S01]  /*8f10*/  VIADD R208, R41, 0xffffff68 ;  /* 0xffffff6829d07836 */ /* 0x000fe20000000000 */
[----:B------:R-:W-:Y:S02]  /*8f20*/  FSEL R188, R13, -INF , !P2 ;  /* 0xff8000000dbc7808 */ /* 0x000fe40005000000 */
[-C--:B------:R-:W-:Y:S02]  /*8f30*/  ISETP.GE.AND P2, PT, R200, R227.reuse, PT ;  /* 0x000000e3c800720c */ /* 0x080fe40003f46270 */
[----:B------:R-:W-:-:S02]  /*8f40*/  ISETP.GE.AND P0, PT, R208, R227, PT ;  /* 0x000000e3d000720c */ /* 0x000fc40003f06270 */
[----:B------:R-:W-:Y:S01]  /*8f50*/  FMNMX3.FTZ R13, R237, R36, R30, !PT ;  /* 0x00000024ed0d7276 */ /* 0x000fe2000781001e */
[C---:B------:R-:W-:Y:S01]  /*8f60*/  HMMA.16816.F32 R56, R52.reuse, R34, R56 ;  /* 0x000000223438723c */ /* 0x040fe20000001838 */
[----:B------:R-:W-:Y:S02]  /*8f70*/  FSEL R249, R181, -INF , !P2 ;  /* 0xff800000b5f97808 */ /* 0x000fe40005000000 */
[-C--:B------:R-:W-:Y:S02]  /*8f80*/  ISETP.GE.AND P3, PT, R202, R227.reuse, PT ;  /* 0x000000e3ca00720c */ /* 0x080fe40003f66270 */
        /* <DEDUP_REMOVED lines=9> */
[----:B------:R-:W-:Y:S02]  /*9020*/  FMNMX3.FTZ R13, R13, R28, R24, !PT ;  /* 0x0000001c0d0d7276 */ /* 0x000fe40007810018 */
[----:B------:R-:W-:Y:S02]  /*9030*/  FSEL R47, R180, -INF , !P3 ;  /* 0xff800000b42f7808 */ /* 0x000fe40005800000 */
[----:B------:R-:W-:Y:S02]  /*9040*/  FSEL R207, R168, -INF , !P2 ;  /* 0xff800000a8cf7808 */ /* 0x000fe40005000000 */
[----:B------:R-:W-:-:S02]  /*9050*/  ISETP.GE.AND P2, PT, R16, R218, PT ;  /* 0x000000da1000720c */ /* 0x000fc40003f46270 */
[----:B------:R-:W-:Y:S02]  /*9060*/  FSEL R180, R9, -INF , !P4 ;  /* 0xff80000009b47808 */ /* 0x000fe40006000000 */
[----:B------:R-:W-:Y:S01]  /*9070*/  FSEL R193, R14, -INF , !P1 ;  /* 0xff8000000ec17808 */ /* 0x000fe20004800000 */
[----:B------:R-:W-:Y:S01]  /*9080*/  VIADD R14, R41, 0xffffff78 ;  /* 0xffffff78290e7836 */ /* 0x000fe20000000000 */
[----:B------:R-:W-:Y:S02]  /*9090*/  FMNMX3.FTZ R9, R13, R198, R196, !PT ;  /* 0x000000c60d097276 */ /* 0x000fe400078100c4 */
[----:B------:R-:W-:Y:S02]  /*90a0*/  FSEL R61, R61, -INF , !P0 ;  /* 0xff8000003d3d7808 */ /* 0x000fe40004000000 */
[----:B------:R-:W-:Y:S02]  /*90b0*/  ISETP.GE.AND P1, PT, R46, R227, PT ;  /* 0x000000e32e00720c */ /* 0x000fe40003f26270 */
[----:B------:R-:W-:-:S02]  /*90c0*/  ISETP.NE.AND P0, PT, R212, 0x3, PT ;  /* 0x00000003d400780c */ /* 0x000fc40003f05270 */
[-C--:B------:R-:W-:Y:S02]  /*90d0*/  ISETP.GE.AND P3, PT, R26, R227.reuse, PT ;  /* 0x000000e31a00720c */ /* 0x080fe40003f66270 */
[----:B------:R-:W-:Y:S02]  /*90e0*/  FSEL R164, R5, -INF , !P2 ;  /* 0xff80000005a47808 */ /* 0x000fe40005000000 */
[----:B------:R-:W-:Y:S02]  /*90f0*/  ISETP.GE.AND P5, PT, R208, R218, PT ;  /* 0x000000dad000720c */ /* 0x000fe40003fa6270 */
[----:B------:R-:W-:Y:S02]  /*9100*/  FMNMX3.FTZ R5, R9, R194, R192, !PT ;  /* 0x000000c209057276 */ /* 0x000fe400078100c0 */
[----:B------:R-:W-:Y:S02]  /*9110*/  FSEL R247, R176, -INF , !P1 ;  /* 0xff800000b0f77808 */ /* 0x000fe40004800000 */
[----:B------:R-:W-:-:S02]  /*9120*/  ISETP.GE.AND P1, PT, R20, R227, PT ;  /* 0x000000e31400720c */ /* 0x000fc40003f26270 */
[----:B------:R-:W-:Y:S02]  /*9130*/  FSEL R203, R173, -INF , !P3 ;  /* 0xff800000adcb7808 */ /* 0x000fe40005800000 */
[----:B------:R-:W-:Y:S02]  /*9140*/  ISETP.GE.AND P3, PT, R18, R218, PT ;  /* 0x000000da1200720c */ /* 0x000fe40003f66270 */
[----:B------:R-:W-:Y:S02]  /*9150*/  FSEL R184, R8, -INF , !P5 ;  /* 0xff80000008b87808 */ /* 0x000fe40006800000 */
[----:B------:R-:W-:Y:S02]  /*9160*/  FMNMX3.FTZ R5, R5, R190, R188, !PT ;  /* 0x000000be05057276 */ /* 0x000fe400078100bc */
[----:B------:R-:W-:Y:S02]  /*9170*/  FSEL R185, R169, -INF , !P1 ;  /* 0xff800000a9b97808 */ /* 0x000fe40004800000 */
[----:B------:R-:W-:-:S02]  /*9180*/  ISETP.GE.AND P1, PT, R14, R218, PT ;  /* 0x000000da0e00720c */ /* 0x000fc40003f26270 */
[----:B------:R-:W-:Y:S02]  /*9190*/  FSEL R169, R4, -INF , !P3 ;  /* 0xff80000004a97808 */ /* 0x000fe40005800000 */
[----:B------:R-:W-:Y:S02]  /*91a0*/  FMNMX3.FTZ R5, R5, R184, R180, !PT ;  /* 0x000000b805057276 */ /* 0x000fe400078100b4 */
[----:B------:R-:W-:Y:S02]  /*91b0*/  FSEL R60, R60, -INF , !P1 ;  /* 0xff8000003c3c7808 */ /* 0x000fe40004800000 */
[-C--:B------:R-:W-:Y:S02]  /*91c0*/  ISETP.GE.AND P5, PT, R206, R227.reuse, PT ;  /* 0x000000e3ce00720c */ /* 0x080fe40003fa6270 */
[-C--:B------:R-:W-:Y:S02]  /*91d0*/  ISETP.GE.AND P4, PT, R18, R227.reuse, PT ;  /* 0x000000e31200720c */ /* 0x080fe40003f86270 */
[----:B------:R-:W-:-:S02]  /*91e0*/  ISETP.GE.AND P3, PT, R16, R227, PT ;  /* 0x000000e31000720c */ /* 0x000fc40003f66270 */
[-C--:B------:R-:W-:Y:S02]  /*91f0*/  ISETP.GE.AND P2, PT, R14, R227.reuse, PT ;  /* 0x000000e30e00720c */ /* 0x080fe40003f46270 */
[----:B------:R-:W-:Y:S02]  /*9200*/  ISETP.GE.AND P1, PT, R12, R227, PT ;  /* 0x000000e30c00720c */ /* 0x000fe40003f26270 */
[----:B------:R-:W-:Y:S02]  /*9210*/  FMNMX3.FTZ R32, R236, R37, R31, !PT ;  /* 0x00000025ec207276 */ /* 0x000fe4000781001f */
[----:B------:R-:W-:Y:S01]  /*9220*/  FMNMX3.FTZ R9, R5, R169, R164, !PT ;  /* 0x000000a905097276 */ /* 0x000fe200078100a4 */
[----:B------:R-:W-:Y:S08]  /*9230*/  @!P0 BRA `(.L_x_43) ;  /* 0x0000000000548947 */ /* 0x000ff00003800000 */
[----:B------:R-:W-:-:S04]  /*9240*/  VIADD R5, R212, 0xfffffffc ;  /* 0xfffffffcd4057836 */ /* 0x000fc80000000000 */
[----:B------:R-:W-:-:S04]  /*9250*/  IMAD.WIDE.U32 R34, R5, R2, RZ ;  /* 0x0000000205227225 */ /* 0x000fc800078e00ff */
[----:B------:R-:W-:Y:S02]  /*9260*/  IMAD R5, R5, R3, R35 ;  /* 0x0000000305057224 */ /* 0x000fe400078e0223 */
[----:B------:R-:W-:-:S03]  /*9270*/  IMAD.SHL.U32 R13, R34, 0x40, RZ ;  /* 0x00000040220d7824 */ /* 0x000fc600078e00ff */
[----:B------:R-:W-:Y:S02]  /*9280*/  SHF.L.U64.HI R4, R34, 0x6, R5 ;  /* 0x0000000622047819 */ /* 0x000fe40000010205 */
[----:B------:R-:W-:-:S04]  /*9290*/  LEA R8, P0, R2, R13, 0x5 ;  /* 0x0000000d02087211 */ /* 0x000fc800078028ff */
[----:B------:R-:W-:Y:S02]  /*92a0*/  LEA.HI.X R3, R2, R4, R3, 0x5, P0 ;  /* 0x0000000402037211 */ /* 0x000fe400000f2c03 */
[----:B------:R-:W-:-:S04]  /*92b0*/  LEA R4, P0, R34, R223, 0x7 ;  /* 0x000000df22047211 */ /* 0x000fc800078038ff */
[----:B------:R-:W-:Y:S02]  /*92c0*/  LEA.HI.X R5, R34, R222, R5, 0x7, P0 ;  /* 0x000000de22057211 */ /* 0x000fe400000f3c05 */
[----:B------:R-:W-:-:S03]  /*92d0*/  LEA R2, P0, R8, R223, 0x1 ;  /* 0x000000df08027211 */ /* 0x000fc600078008ff */
[----:B------:R-:W-:Y:S01]  /*92e0*/  @!PT LDS RZ, [RZ] ;  /* 0x00000000fffff984 */ /* 0x000fe20000000800 */
[----:B------:R-:W-:Y:S01]  /*92f0*/  @!PT LDS RZ, [RZ] ;  /* 0x00000000fffff984 */ /* 0x000fe20000000800 */
[----:B------:R-:W-:Y:S01]  /*9300*/  @!PT LDS RZ, [RZ] ;  /* 0x00000000fffff984 */ /* 0x000fe20000000800 */
[----:B------:R1:W-:Y:S01]  /*9310*/  LDGSTS.E.BYPASS.LTC128B.128 [R226+0x6000], desc[UR12][R4.64] ;  /* 0x0600000004e27fae */ /* 0x0003e2000b981a0c */
[----:B------:R-:W-:-:S03]  /*9320*/  LEA.HI.X R3, R8, R222, R3, 0x1, P0 ;  /* 0x000000de08037211 */ /* 0x000fc600000f0c03 */
[----:B------:R1:W-:Y:S04]  /*9330*/  LDGSTS.E.BYPASS.LTC128B.128 [R226+0x7000], desc[UR12][R4.64+0x40] ;  /* 0x0700004004e27fae */ /* 0x0003e8000b981a0c */
[----:B------:R1:W-:Y:S04]  /*9340*/  LDGSTS.E.BYPASS.LTC128B.128 [R226+0x8000], desc[UR12][R4.64+0x80] ;  /* 0x0800008004e27fae */ /* 0x0003e8000b981a0c */
[----:B------:R1:W-:Y:S04]  /*9350*/  LDGSTS.E.BYPASS.LTC128B.128 [R226+0x6800], desc[UR12][R2.64] ;  /* 0x0680000002e27fae */ /* 0x0003e8000b981a0c */
[----:B------:R1:W-:Y:S04]  /*9360*/  LDGSTS.E.BYPASS.LTC128B.128 [R226+0x7800], desc[UR12][R2.64+0x40] ;  /* 0x0780004002e27fae */ /* 0x0003e8000b981a0c */
[----:B------:R1:W-:Y:S04]  /*9370*/  LDGSTS.E.BYPASS.LTC128B.128 [R226+0x8800], desc[UR12][R2.64+0x80] ;  /* 0x0880008002e27fae */ /* 0x0003e8000b981a0c */
[----:B------:R-:W0:Y:S02]  /*9380*/  LDGDEPBAR ;  /* 0x00000000000079af */ /* 0x000e240000000000 */
.L_x_43:
[----:B-1----:R-:W-:Y:S02]  /*9390*/  FMNMX3.FTZ R4, R32, R29, R27, !PT ;  /* 0x0000001d20047276 */ /* 0x002fe4000781001b */
[----:B------:R-:W-:Y:S02]  /*93a0*/  FSEL R189, R165, -INF , !P5 ;  /* 0xff800000a5bd7808 */ /* 0x000fe40006800000 */
[----:B------:R-:W-:Y:S02]  /*93b0*/  FMNMX3.FTZ R4, R4, R245, R243, !PT ;  /* 0x000000f504047276 */ /* 0x000fe400078100f3 */
[-C--:B------:R-:W-:Y:S02]  /*93c0*/  ISETP.GE.AND P5, PT, R208, R213.reuse, PT ;  /* 0x000000d5d000720c */ /* 0x080fe40003fa6270 */
[----:B------:R-:W-:Y:S02]  /*93d0*/  ISETP.GE.AND P0, PT, R206, R213, PT ;  /* 0x000000d5ce00720c */ /* 0x000fe40003f06270 */
[----:B------:R-:W-:-:S02]  /*93e0*/  FMNMX3.FTZ R4, R4, R235, R197, !PT ;  /* 0x000000eb04047276 */ /* 0x000fc400078100c5 */
[----:B------:R-:W-:Y:S02]  /*93f0*/  FMNMX3.FTZ R2, R9, R60, R61, !PT ;  /* 0x0000003c09027276 */ /* 0x000fe4000781003d */
[----:B------:R-:W-:Y:S02]  /*9400*/  FSEL R205, R10, -INF , !P5 ;  /* 0xff8000000acd7808 */ /* 0x000fe40006800000 */
[----:B------:R-:W-:Y:S01]  /*9410*/  FSEL R201, R11, -INF , !P0 ;  /* 0xff8000000bc97808 */ /* 0x000fe20004000000 */
[----:B------:R-:W1:Y:S01]  /*9420*/  SHFL.BFLY PT, R3, R2, 0x2, 0x1f ;  /* 0x0c401f0002037f89 */ /* 0x000e6200000e0000 */
        /* <DEDUP_REMOVED lines=11> */
[----:B------:R-:W-:Y:S02]  /*94e0*/  FMNMX3.FTZ R6, R239, R50, R44, !PT ;  /* 0x00000032ef067276 */ /* 0x000fe4000781002c */
[----:B------:R-:W-:Y:S02]  /*94f0*/  FMNMX3.FTZ R4, R4, R53, R48, !PT ;  /* 0x0000003504047276 */ /* 0x000fe40007810030 */
[----:B-1----:R-:W-:Y:S02]  /*9500*/  FMNMX.FTZ R3, R2, R3, !PT ;  /* 0x0000000302037209 */ /* 0x002fe40007810000 */
[----:B------:R-:W-:Y:S01]  /*9510*/  FMNMX3.FTZ R6, R6, R47, R249, !PT ;  /* 0x0000002f06067276 */ /* 0x000fe200078100f9 */
[----:B------:R-:W1:Y:S01]  /*9520*/  SHFL.BFLY PT, R5, R4, 0x2, 0x1f ;  /* 0x0c401f0004057f89 */ /* 0x000e6200000e0000 */
[----:B------:R-:W-:-:S02]  /*9530*/  ISETP.GE.AND P5, PT, R42, R219, PT ;  /* 0x000000db2a00720c */ /* 0x000fc40003fa6270 */
[----:B------:R-:W-:Y:S01]  /*9540*/  FMNMX3.FTZ R6, R6, R247, R199, !PT ;  /* 0x000000f706067276 */ /* 0x000fe200078100c7 */
[----:B------:R-:W2:Y:S01]  /*9550*/  SHFL.BFLY PT, R2, R3, 0x1, 0x1f ;  /* 0x0c201f0003027f89 */ /* 0x000ea200000e0000 */
[----:B------:R-:W-:Y:S02]  /*9560*/  ISETP.GE.AND P0, PT, R40, R219, PT ;  /* 0x000000db2800720c */ /* 0x000fe40003f06270 */
[----:B------:R-:W-:Y:S02]  /*9570*/  FMNMX3.FTZ R6, R6, R209, R203, !PT ;  /* 0x000000d106067276 */ /* 0x000fe400078100cb */
[----:B------:R-:W-:Y:S02]  /*9580*/  FSEL R177, R64, -INF , !P4 ;  /* 0xff80000040b17808 */ /* 0x000fe40006000000 */
[----:B------:R-:W-:Y:S02]  /*9590*/  FSEL R49, R65, -INF , !P3 ;  /* 0xff80000041317808 */ /* 0x000fe40005800000 */
[----:B------:R-:W-:-:S02]  /*95a0*/  ISETP.GE.AND P4, PT, R202, R219, PT ;  /* 0x000000dbca00720c */ /* 0x000fc40003f86270 */
[----:B------:R-:W-:Y:S02]  /*95b0*/  ISETP.GE.AND P3, PT, R200, R219, PT ;  /* 0x000000dbc800720c */ /* 0x000fe40003f66270 */
[----:B------:R-:W-:Y:S02]  /*95c0*/  FSEL R55, R186, -INF , !P5 ;  /* 0xff800000ba377808 */ /* 0x000fe40006800000 */
[----:B------:R-:W-:Y:S02]  /*95d0*/  FSEL R62, R187, -INF , !P0 ;  /* 0xff800000bb3e7808 */ /* 0x000fe40004000000 */
[----:B------:R-:W-:Y:S02]  /*95e0*/  FMNMX3.FTZ R168, R6, R207, R185, !PT ;  /* 0x000000cf06a87276 */ /* 0x000fe400078100b9 */
[----:B------:R-:W-:Y:S02]  /*95f0*/  ISETP.GE.AND P5, PT, R46, R219, PT ;  /* 0x000000db2e00720c */ /* 0x000fe40003fa6270 */
[----:B-1----:R-:W-:-:S02]  /*9600*/  FMNMX.FTZ R5, R4, R5, !PT ;  /* 0x0000000504057209 */ /* 0x002fc40007810000 */
        /* <DEDUP_REMOVED lines=10> */
[----:B------:R-:W-:Y:S02]  /*96b0*/  FSEL R51, R56, -INF , !P2 ;  /* 0xff80000038337808 */ /* 0x000fe40005000000 */
[----:B------:R-:W-:-:S02]  /*96c0*/  FSEL R39, R57, -INF , !P1 ;  /* 0xff80000039277808 */ /* 0x000fc40004800000 */
[----:B------:R-:W-:Y:S02]  /*96d0*/  FMNMX3.FTZ R168, R168, R177, R49, !PT ;  /* 0x000000b1a8a87276 */ /* 0x000fe40007810031 */
[----:B------:R-:W-:Y:S02]  /*96e0*/  FSEL R213, R174, -INF , !P4 ;  /* 0xff800000aed57808 */ /* 0x000fe40006000000 */
[-C--:B------:R-:W-:Y:S02]  /*96f0*/  ISETP.GE.AND P5, PT, R22, R219.reuse, PT ;  /* 0x000000db1600720c */ /* 0x080fe40003fa6270 */
        /* <DEDUP_REMOVED lines=8> */
[----:B------:R-:W-:-:S02]  /*9780*/  FSEL R183, R166, -INF , !P4 ;  /* 0xff800000a6b77808 */ /* 0x000fc40006000000 */
[----:B------:R-:W-:Y:S02]  /*9790*/  FMNMX3.FTZ R4, R4, R213, R211, !PT ;  /* 0x000000d504047276 */ /* 0x000fe400078100d3 */
[----:B--2---:R-:W-:Y:S02]  /*97a0*/  FMNMX.FTZ R166, R3, R2, !PT ;  /* 0x0000000203a67209 */ /* 0x004fe40007810000 */
[----:B------:R-:W1:Y:S01]  /*97b0*/  SHFL.BFLY PT, R3, R168, 0x2, 0x1f ;  /* 0x0c401f00a8037f89 */ /* 0x000e6200000e0000 */
[-C--:B------:R-:W-:Y:S02]  /*97c0*/  ISETP.GE.AND P5, PT, R18, R219.reuse, PT ;  /* 0x000000db1200720c */ /* 0x080fe40003fa6270 */
[----:B------:R-:W-:Y:S01]  /*97d0*/  ISETP.GE.AND P0, PT, R16, R219, PT ;  /* 0x000000db1000720c */ /* 0x000fe20003f06270 */
[----:B------:R-:W2:Y:S01]  /*97e0*/  SHFL.BFLY PT, R2, R5, 0x1, 0x1f ;  /* 0x0c201f0005027f89 */ /* 0x000ea200000e0000 */
[----:B------:R-:W-:Y:S01]  /*97f0*/  FSEL R175, R167, -INF , !P3 ;  /* 0xff800000a7af7808 */ /* 0x000fe20005800000 */
[----:B------:R-:W-:Y:S01]  /*9800*/  FMUL.FTZ R65, R166, UR6 ;  /* 0x00000006a6417c20 */ /* 0x000fe20008410000 */
[----:B------:R-:W-:Y:S01]  /*9810*/  FMNMX3.FTZ R4, R4, R195, R187, !PT ;  /* 0x000000c304047276 */ /* 0x000fe200078100bb */
[----:B------:R-:W-:Y:S01]  /*9820*/  LDSM.16.MT88.4 R16, [R214+0xa000] ;  /* 0x00a00000d610783b */ /* 0x000fe20000004200 */
        /* <DEDUP_REMOVED lines=8> */
[----:B-1----:R-:W-:Y:S02]  /*98b0*/  FMNMX.FTZ R168, R168, R3, !PT ;  /* 0x00000003a8a87209 */ /* 0x002fe40007810000 */
[----:B------:R-:W-:Y:S02]  /*98c0*/  FMNMX3.FTZ R167, R167, R43, R42, !PT ;  /* 0x0000002ba7a77276 */ /* 0x000fe4000781002a */
[----:B--2---:R-:W-:Y:S02]  /*98d0*/  FMNMX.FTZ R165, R5, R2, !PT ;  /* 0x0000000205a57209 */ /* 0x004fe40007810000 */
[----:B------:R-:W1:Y:S01]  /*98e0*/  SHFL.BFLY PT, R5, R168, 0x1, 0x1f ;  /* 0x0c201f00a8057f89 */ /* 0x000e6200000e0000 */
[----:B------:R-:W-:Y:S02]  /*98f0*/  FSETP.NEU.FTZ.AND P2, PT, R166, -INF , PT ;  /* 0xff800000a600780b */ /* 0x000fe40003f5d000 */
[C---:B------:R-:W-:Y:S01]  /*9900*/  FSETP.NEU.FTZ.AND P0, PT, R165.reuse, -INF , PT ;  /* 0xff800000a500780b */ /* 0x040fe20003f1d000 */
[----:B------:R-:W2:Y:S01]  /*9910*/  SHFL.BFLY PT, R4, R167, 0x2, 0x1f ;  /* 0x0c401f00a7047f89 */ /* 0x000ea200000e0000 */
[----:B------:R-:W-:Y:S01]  /*9920*/  FMUL.FTZ R58, R165, UR6 ;  /* 0x00000006a53a7c20 */ /* 0x000fe20008410000 */
[----:B------:R-:W-:-:S02]  /*9930*/  FSEL R65, R65, RZ, P2 ;  /* 0x000000ff41417208 */ /* 0x000fc40001000000 */
[----:B------:R-:W-:Y:S02]  /*9940*/  FSEL R7, R165, RZ, P0 ;  /* 0x000000ffa5077208 */ /* 0x000fe40000000000 */
[----:B------:R-:W-:Y:S01]  /*9950*/  FSEL R58, R58, RZ, P0 ;  /* 0x000000ff3a3a7208 */ /* 0x000fe20000000000 */
[----:B------:R-:W-:Y:S01]  /*9960*/  FFMA.FTZ R33, R24, UR6, -R65 ;  /* 0x0000000618217c23 */ /* 0x000fe20008010841 */
[----:B------:R-:W-:Y:S01]  /*9970*/  FSEL R6, R166, RZ, P2 ;  /* 0x000000ffa6067208 */ /* 0x000fe20001000000 */
[----:B------:R-:W-:Y:S01]  /*9980*/  FADD.FTZ R7, R236, -R7 ;  /* 0x80000007ec077221 */ /* 0x000fe20000010000 */
[----:B------:R-:W-:Y:S01]  /*9990*/  @P6 IADD3 R240, PT, PT, R230, -0x20, RZ ;  /* 0xffffffe0e6f06810 */ /* 0x000fe20007ffe0ff */
[--C-:B------:R-:W-:Y:S01]  /*99a0*/  FFMA.FTZ R32, R37, UR6, -R58.reuse ;  /* 0x0000000625207c23 */ /* 0x100fe2000801083a */
[----:B------:R-:W-:Y:S01]  /*99b0*/  FFMA.FTZ R37, R27, UR6, -R58 ;  /* 0x000000061b257c23 */ /* 0x000fe2000801083a */
[----:B------:R-:W-:Y:S01]  /*99c0*/  FADD.FTZ R41, R237, -R6 ;  /* 0x80000006ed297221 */ /* 0x000fe20000010000 */
[----:B------:R-:W-:Y:S01]  /*99d0*/  FMUL.FTZ R40, R7, UR6 ;  /* 0x0000000607287c20 */ /* 0x000fe20008410000 */
[----:B------:R-:W-:Y:S01]  /*99e0*/  LDSM.16.MT88.4 R24, [R214+0x9000] ;  /* 0x00900000d618783b */ /* 0x000fe20000004200 */
[--C-:B------:R-:W-:Y:S01]  /*99f0*/  FFMA.FTZ R36, R36, UR6, -R65.reuse ;  /* 0x0000000624247c23 */ /* 0x100fe20008010841 */
[--C-:B------:R-:W-:Y:S01]  /*9a00*/  FFMA.FTZ R35, R30, UR6, -R65.reuse ;  /* 0x000000061e237c23 */ /* 0x100fe20008010841 */
[--C-:B------:R-:W-:Y:S01]  /*9a10*/  FFMA.FTZ R34, R28, UR6, -R65.reuse ;  /* 0x000000061c227c23 */ /* 0x100fe20008010841 */
[----:B------:R-:W-:Y:S01]  /*9a20*/  LDSM.16.MT88.4 R20, [R240] ;  /* 0x00000000f014783b */ /* 0x000fe20000004200 */
[----:B-1----:R-:W-:Y:S01]  /*9a30*/  FMNMX.FTZ R168, R168, R5, !PT ;  /* 0x00000005a8a87209 */ /* 0x002fe20007810000 */
[--C-:B------:R-:W-:Y:S01]  /*9a40*/  FFMA.FTZ R2, R29, UR6, -R58.reuse ;  /* 0x000000061d027c23 */ /* 0x100fe2000801083a */
[----:B------:R-:W-:Y:S01]  /*9a50*/  FMUL.FTZ R41, R41, UR6 ;  /* 0x0000000629297c20 */ /* 0x000fe20008410000 */
[----:B------:R-:W-:Y:S01]  /*9a60*/  LDSM.16.MT88.4 R12, [R240+0x1000] ;  /* 0x00100000f00c783b */ /* 0x000fe20000004200 */
[----:B--2---:R-:W-:Y:S01]  /*9a70*/  FMNMX.FTZ R167, R167, R4, !PT ;  /* 0x00000004a7a77209 */ /* 0x004fe20007810000 */
[C---:B------:R-:W-:Y:S01]  /*9a80*/  FMUL.FTZ R46, R168.reuse, UR6 ;  /* 0x00000006a82e7c20 */ /* 0x040fe20008410000 */
[----:B------:R-:W-:Y:S01]  /*9a90*/  FSETP.NEU.FTZ.AND P1, PT, R168, -INF , PT ;  /* 0xff800000a800780b */ /* 0x000fe20003f3d000 */
[----:B------:R-:W-:Y:S01]  /*9aa0*/  FFMA.FTZ R31, R31, UR6, -R58 ;  /* 0x000000061f1f7c23 */ /* 0x000fe2000801083a */
[----:B------:R-:W-:Y:S01]  /*9ab0*/  MUFU.EX2 R36, R36 ;  /* 0x0000002400247308 */ /* 0x000fe20000000800 */
[----:B------:R-:W1:Y:S01]  /*9ac0*/  SHFL.BFLY PT, R4, R167, 0x1, 0x1f ;  /* 0x0c201f00a7047f89 */ /* 0x000e6200000e0000 */
[----:B------:R-:W-:Y:S01]  /*9ad0*/  FSEL R46, R46, RZ, P1 ;  /* 0x000000ff2e2e7208 */ /* 0x000fe20000800000 */
[--C-:B------:R-:W-:Y:S01]  /*9ae0*/  FFMA.FTZ R170, R198, UR6, -R65.reuse ;  /* 0x00000006c6aa7c23 */ /* 0x100fe20008010841 */
[----:B------:R-:W-:Y:S01]  /*9af0*/  FSEL R64, R168, RZ, P1 ;  /* 0x000000ffa8407208 */ /* 0x000fe20000800000 */
[--C-:B------:R-:W-:Y:S01]  /*9b00*/  FFMA.FTZ R172, R194, UR6, -R65.reuse ;  /* 0x00000006c2ac7c23 */ /* 0x100fe20008010841 */
[--C-:B------:R-:W-:Y:S01]  /*9b10*/  FFMA.FTZ R171, R192, UR6, -R65.reuse ;  /* 0x00000006c0ab7c23 */ /* 0x100fe20008010841 */
[--C-:B------:R-:W-:Y:S01]  /*9b20*/  FFMA.FTZ R9, R50, UR6, -R46.reuse ;  /* 0x0000000632097c23 */ /* 0x100fe2000801082e */
[--C-:B------:R-:W-:Y:S01]  /*9b30*/  FFMA.FTZ R8, R44, UR6, -R46.reuse ;  /* 0x000000062c087c23 */ /* 0x100fe2000801082e */
[--C-:B------:R-:W-:Y:S01]  /*9b40*/  FFMA.FTZ R50, R47, UR6, -R46.reuse ;  /* 0x000000062f327c23 */ /* 0x100fe2000801082e */
[----:B------:R-:W2:Y:S01]  /*9b50*/  MUFU.EX2 R35, R35 ;  /* 0x0000002300237308 */ /* 0x000ea20000000800 */
[----:B------:R-:W-:Y:S01]  /*9b60*/  FFMA.FTZ R249, R249, UR6, -R46 ;  /* 0x00000006f9f97c23 */ /* 0x000fe2000801082e */
[--C-:B------:R-:W-:Y:S01]  /*9b70*/  FFMA.FTZ R179, R245, UR6, -R58.reuse ;  /* 0x00000006f5b37c23 */ /* 0x100fe2000801083a */
[--C-:B------:R-:W-:Y:S01]  /*9b80*/  FFMA.FTZ R174, R243, UR6, -R58.reuse ;  /* 0x00000006f3ae7c23 */ /* 0x100fe2000801083a */
[--C-:B------:R-:W-:Y:S01]  /*9b90*/  FFMA.FTZ R176, R235, UR6, -R58.reuse ;  /* 0x00000006ebb07c23 */ /* 0x100fe2000801083a */
[----:B------:R-:W-:Y:S01]  /*9ba0*/  FFMA.FTZ R197, R197, UR6, -R58 ;  /* 0x00000006c5c57c23 */ /* 0x000fe2000801083a */
[--C-:B------:R-:W-:Y:S01]  /*9bb0*/  FFMA.FTZ R178, R209, UR6, -R46.reuse ;  /* 0x00000006d1b27c23 */ /* 0x100fe2000801082e */
        /* <DEDUP_REMOVED lines=8> */
[----:B-1----:R-:W-:Y:S01]  /*9c40*/  FMNMX.FTZ R167, R167, R4, !PT ;  /* 0x00000004a7a77209 */ /* 0x002fe20007810000 */
[----:B------:R1:W-:Y:S01]  /*9c50*/  MUFU.EX2 R47, R8 ;  /* 0x00000008002f7308 */ /* 0x0003e20000000800 */
[----:B------:R-:W3:Y:S01]  /*9c60*/  LDSM.16.MT88.4 R4, [R214+0xb000] ;  /* 0x00b00000d604783b */ /* 0x000ee20000004200 */
[----:B--2---:R-:W-:Y:S01]  /*9c70*/  F2FP.F16.F32.PACK_AB R28, R35, R36 ;  /* 0x00000024231c723e */ /* 0x004fe200000000ff */
[--C-:B------:R-:W-:Y:S01]  /*9c80*/  FFMA.FTZ R191, R191, UR6, -R58.reuse ;  /* 0x00000006bfbf7c23 */ /* 0x100fe2000801083a */
[C---:B------:R-:W-:Y:S01]  /*9c90*/  FMUL.FTZ R52, R167.reuse, UR6 ;  /* 0x00000006a7347c20 */ /* 0x040fe20008410000 */
[----:B------:R-:W-:Y:S01]  /*9ca0*/  FSETP.NEU.FTZ.AND P0, PT, R167, -INF , PT ;  /* 0xff800000a700780b */ /* 0x000fe20003f1d000 */
[----:B------:R-:W-:Y:S01]  /*9cb0*/  FFMA.FTZ R188, R205, UR6, -R58 ;  /* 0x00000006cdbc7c23 */ /* 0x000fe2000801083a */
[--C-:B------:R-:W-:Y:S01]  /*9cc0*/  FFMA.FTZ R194, R189, UR6, -R46.reuse ;  /* 0x00000006bdc27c23 */ /* 0x100fe2000801082e */
[----:B------:R-:W-:Y:S01]  /*9cd0*/  MUFU.EX2 R34, R34 ;  /* 0x0000002200227308 */ /* 0x000fe20000000800 */
[----:B------:R-:W-:Y:S01]  /*9ce0*/  FSEL R52, R52, RZ, P0 ;  /* 0x000000ff34347208 */ /* 0x000fe20000000000 */
[--C-:B------:R-:W-:Y:S01]  /*9cf0*/  FFMA.FTZ R185, R185, UR6, -R46.reuse ;  /* 0x00000006b9b97c23 */ /* 0x100fe2000801082e */
[----:B------:R-:W-:Y:S01]  /*9d00*/  FSEL R67, R167, RZ, P0 ;  /* 0x000000ffa7437208 */ /* 0x000fe20000000000 */
[----:B------:R-:W-:Y:S01]  /*9d10*/  FFMA.FTZ R181, R181, UR6, -R46 ;  /* 0x00000006b5b57c23 */ /* 0x000fe2000801082e */
[----:B------:R-:W-:Y:S01]  /*9d20*/  FFMA.FTZ R169, R169, UR6, -R65 ;  /* 0x00000006a9a97c23 */ /* 0x000fe20008010841 */
[----:B------:R-:W-:Y:S01]  /*9d30*/  FFMA.FTZ R56, R62, UR6, -R52 ;  /* 0x000000063e387c23 */ /* 0x000fe20008010834 */
[----:B------:R-:W-:Y:S01]  /*9d40*/  FADD.FTZ R62, R239, -R64 ;  /* 0x80000040ef3e7221 */ /* 0x000fe20000010000 */
[----:B------:R-:W2:Y:S01]  /*9d50*/  MUFU.EX2 R33, R33 ;  /* 0x0000002100217308 */ /* 0x000ea20000000800 */
[----:B-1----:R-:W1:Y:S01]  /*9d60*/  LDSM.16.MT88.4 R8, [R240+0x2000] ;  /* 0x00200000f008783b */ /* 0x002e620000004200 */
[----:B------:R-:W-:Y:S01]  /*9d70*/  FADD.FTZ R67, R238, -R67 ;  /* 0x80000043ee437221 */ /* 0x000fe20000010000 */
[--C-:B------:R-:W-:Y:S01]  /*9d80*/  FFMA.FTZ R64, R63, UR6, -R52.reuse ;  /* 0x000000063f407c23 */ /* 0x100fe20008010834 */
[--C-:B------:R-:W-:Y:S01]  /*9d90*/  FFMA.FTZ R57, R55, UR6, -R52.reuse ;  /* 0x0000000637397c23 */ /* 0x100fe20008010834 */
[--C-:B------:R-:W-:Y:S01]  /*9da0*/  FFMA.FTZ R59, R251, UR6, -R52.reuse ;  /* 0x00000006fb3b7c23 */ /* 0x100fe20008010834 */
[----:B------:R-:W-:Y:S01]  /*9db0*/  FMUL.FTZ R63, R62, UR6 ;  /* 0x000000063e3f7c20 */ /* 0x000fe20008410000 */
[----:B------:R-:W-:Y:S01]  /*9dc0*/  FMUL.FTZ R67, R67, UR6 ;  /* 0x0000000643437c20 */ /* 0x000fe20008410000 */
[----:B------:R-:W-:Y:S01]  /*9dd0*/  MUFU.EX2 R32, R32 ;  /* 0x0000002000207308 */ /* 0x000fe20000000800 */
[--C-:B------:R-:W-:Y:S01]  /*9de0*/  FFMA.FTZ R182, R241, UR6, -R52.reuse ;  /* 0x00000006f1b67c23 */ /* 0x100fe20008010834 */
[--C-:B------:R-:W-:Y:S01]  /*9df0*/  FFMA.FTZ R209, R227, UR6, -R52.reuse ;  /* 0x00000006e3d17c23 */ /* 0x100fe20008010834 */
[--C-:B------:R-:W-:Y:S01]  /*9e00*/  FFMA.FTZ R186, R213, UR6, -R52.reuse ;  /* 0x00000006d5ba7c23 */ /* 0x100fe20008010834 */
[----:B------:R-:W-:Y:S01]  /*9e10*/  FFMA.FTZ R211, R211, UR6, -R52 ;  /* 0x00000006d3d37c23 */ /* 0x000fe20008010834 */
[--C-:B------:R-:W-:Y:S01]  /*9e20*/  FFMA.FTZ R213, R180, UR6, -R65.reuse ;  /* 0x00000006b4d57c23 */ /* 0x100fe20008010841 */
[--C-:B------:R-:W-:Y:S01]  /*9e30*/  FFMA.FTZ R180, R193, UR6, -R58.reuse ;  /* 0x00000006c1b47c23 */ /* 0x100fe2000801083a */
[----:B------:R-:W-:Y:S01]  /*9e40*/  FFMA.FTZ R193, R201, UR6, -R58 ;  /* 0x00000006c9c17c23 */ /* 0x000fe2000801083a */
[----:B------:R-:W4:Y:S01]  /*9e50*/  MUFU.EX2 R3, R31 ;  /* 0x0000001f00037308 */ /* 0x000f220000000800 */
[----:B--2---:R-:W-:Y:S01]  /*9e60*/  F2FP.F16.F32.PACK_AB R30, R33, R34 ;  /* 0x00000022211e723e */ /* 0x004fe200000000ff */
[--C-:B------:R-:W-:Y:S01]  /*9e70*/  FFMA.FTZ R189, R195, UR6, -R52.reuse ;  /* 0x00000006c3bd7c23 */ /* 0x100fe20008010834 */
[--C-:B------:R-:W-:Y:S01]  /*9e80*/  FFMA.FTZ R183, R183, UR6, -R52.reuse ;  /* 0x00000006b7b77c23 */ /* 0x100fe20008010834 */
[----:B------:R-:W-:Y:S01]  /*9e90*/  FFMA.FTZ R198, R175, UR6, -R52 ;  /* 0x00000006afc67c23 */ /* 0x000fe20008010834 */
[--C-:B------:R-:W-:Y:S01]  /*9ea0*/  FFMA.FTZ R164, R164, UR6, -R65.reuse ;  /* 0x00000006a4a47c23 */ /* 0x100fe20008010841 */
[--C-:B------:R-:W-:Y:S01]  /*9eb0*/  FFMA.FTZ R60, R60, UR6, -R65.reuse ;  /* 0x000000063c3c7c23 */ /* 0x100fe20008010841 */
[----:B------:R-:W-:Y:S01]  /*9ec0*/  FFMA.FTZ R61, R61, UR6, -R65 ;  /* 0x000000063d3d7c23 */ /* 0x000fe20008010841 */
[----:B------:R-:W-:Y:S01]  /*9ed0*/  MUFU.EX2 R2, R2 ;  /* 0x0000000200027308 */ /* 0x000fe20000000800 */
[--C-:B------:R-:W-:Y:S01]  /*9ee0*/  FFMA.FTZ R54, R54, UR6, -R58.reuse ;  /* 0x0000000636367c23 */ /* 0x100fe2000801083a */
[--C-:B------:R-:W-:Y:S01]  /*9ef0*/  FFMA.FTZ R53, R53, UR6, -R58.reuse ;  /* 0x0000000635357c23 */ /* 0x100fe2000801083a */
[----:B------:R-:W-:Y:S01]  /*9f00*/  FFMA.FTZ R48, R48, UR6, -R58 ;  /* 0x0000000630307c23 */ /* 0x000fe2000801083a */
[----:B------:R-:W-:Y:S01]  /*9f10*/  FFMA.FTZ R175, R177, UR6, -R46 ;  /* 0x00000006b1af7c23 */ /* 0x000fe2000801082e */
[--C-:B------:R-:W-:Y:S01]  /*9f20*/  FFMA.FTZ R38, R38, UR6, -R52.reuse ;  /* 0x0000000626267c23 */ /* 0x100fe20008010834 */
[--C-:B------:R-:W-:Y:S01]  /*9f30*/  FFMA.FTZ R43, R43, UR6, -R52.reuse ;  /* 0x000000062b2b7c23 */ /* 0x100fe20008010834 */
[----:B------:R-:W-:Y:S01]  /*9f40*/  FFMA.FTZ R42, R42, UR6, -R52 ;  /* 0x000000062a2a7c23 */ /* 0x000fe20008010834 */
[----:B------:R-:W2:Y:S01]  /*9f50*/  MUFU.EX2 R37, R37 ;  /* 0x0000002500257308 */ /* 0x000ea20000000800 */
[----:B----4-:R-:W-:-:S02]  /*9f60*/  F2FP.F16.F32.PACK_AB R29, R3, R32 ;  /* 0x00000020031d723e */ /* 0x010fc400000000ff */
[----:B------:R-:W-:-:S05]  /*9f70*/  IADD3 R228, PT, PT, R212, -0x4, RZ ;  /* 0xfffffffcd4e47810 */ /* 0x000fca0007ffe0ff */
[----:B------:R-:W4:Y:S08]  /*9f80*/  MUFU.EX2 R41, R41 ;  /* 0x0000002900297308 */ /* 0x000f300000000800 */
[----:B------:R-:W5:Y:S01]  /*9f90*/  MUFU.EX2 R40, R40 ;  /* 0x0000002800287308 */ /* 0x000f620000000800 */
[----:B--2---:R-:W-:-:S07]  /*9fa0*/  F2FP.F16.F32.PACK_AB R31, R37, R2 ;  /* 0x00000002251f723e */ /* 0x004fce00000000ff */
[----:B------:R-:W-:Y:S01]  /*9fb0*/  MUFU.EX2 R62, R64 ;  /* 0x00000040003e7308 */ /* 0x000fe20000000800 */
[-C--:B----4-:R-:W-:Y:S01]  /*9fc0*/  FMUL.FTZ R156, R156, R41.reuse ;  /* 0x000000299c9c7220 */ /* 0x090fe20000410000 */
[-C--:B------:R-:W-:Y:S01]  /*9fd0*/  FMUL.FTZ R157, R157, R41.reuse ;  /* 0x000000299d9d7220 */ /* 0x080fe20000410000 */
[-C--:B------:R-:W-:Y:S01]  /*9fe0*/  FMUL.FTZ R152, R152, R41.reuse ;  /* 0x0000002998987220 */ /* 0x080fe20000410000 */
[-C--:B------:R-:W-:Y:S01]  /*9ff0*/  FMUL.FTZ R153, R153, R41.reuse ;  /* 0x0000002999997220 */ /* 0x080fe20000410000 */
[-C--:B------:R-:W-:Y:S01]  /*a000*/  FMUL.FTZ R72, R72, R41.reuse ;  /* 0x0000002948487220 */ /* 0x080fe20000410000 */
[-C--:B------:R-:W-:Y:S01]  /*a010*/  FMUL.FTZ R73, R73, R41.reuse ;  /* 0x0000002949497220 */ /* 0x080fe20000410000 */
[-C--:B------:R-:W-:Y:S01]  /*a020*/  FMUL.FTZ R76, R76, R41.reuse ;  /* 0x000000294c4c7220 */ /* 0x080fe20000410000 */
[----:B------:R-:W-:Y:S01]  /*a030*/  MUFU.EX2 R50, R50 ;  /* 0x0000003200327308 */ /* 0x000fe20000000800 */
[-C--:B-----5:R-:W-:Y:S01]  /*a040*/  FMUL.FTZ R158, R158, R40.reuse ;  /* 0x000000289e9e7220 */ /* 0x0a0fe20000410000 */
        /* <DEDUP_REMOVED lines=38> */
[----:B------:R-:W2:Y:S01]  /*a2b0*/  MUFU.EX2 R63, R63 ;  /* 0x0000003f003f7308 */ /* 0x000ea20000000800 */
[-C--:B------:R-:W-:Y:S01]  /*a2c0*/  FMUL.FTZ R138, R138, R40.reuse ;  /* 0x000000288a8a7220 */ /* 0x080fe20000410000 */
[-C--:B------:R-:W-:Y:S01]  /*a2d0*/  FMUL.FTZ R139, R139, R40.reuse ;  /* 0x000000288b8b7220 */ /* 0x080fe20000410000 */
[-C--:B------:R-:W-:Y:S01]  /*a2e0*/  FMUL.FTZ R128, R128, R41.reuse ;  /* 0x0000002980807220 */ /* 0x080fe20000410000 */
[-C--:B------:R-:W-:Y:S01]  /*a2f0*/  FMUL.FTZ R129, R129, R41.reuse ;  /* 0x0000002981817220 */ /* 0x080fe20000410000 */
[-C--:B------:R-:W-:Y:S01]  /*a300*/  FMUL.FTZ R130, R130, R40.reuse ;  /* 0x0000002882827220 */ /* 0x080fe20000410000 */
[-C--:B------:R-:W-:Y:S01]  /*a310*/  FMUL.FTZ R131, R131, R40.reuse ;  /* 0x0000002883837220 */ /* 0x080fe20000410000 */
[----:B------:R-:W-:Y:S01]  /*a320*/  HMMA.16816.F32 R156, R28, R24, R156 ;  /* 0x000000181c9c723c */ /* 0x000fe2000000189c */
[----:B------:R-:W4:Y:S01]  /*a330*/  MUFU.EX2 R64, R67 ;  /* 0x0000004300407308 */ /* 0x000f220000000800 */
[----:B------:R-:W-:Y:S01]  /*a340*/  FFMA.FTZ R36, R231, R41, R36 ;  /* 0x00000029e7247223 */ /* 0x000fe20000010024 */
[----:B------:R-:W-:-:S03]  /*a350*/  FFMA.FTZ R32, R229, R40, R32 ;  /* 0x00000028e5207223 */ /* 0x000fc60000010020 */
[----:B------:R-:W-:Y:S01]  /*a360*/  FADD.FTZ R35, R35, R36 ;  /* 0x0000002423237221 */ /* 0x000fe20000010000 */
[----:B------:R-:W-:Y:S01]  /*a370*/  FADD.FTZ R3, R3, R32 ;  /* 0x0000002003037221 */ /* 0x000fe20000010000 */
[C---:B------:R-:W-:Y:S01]  /*a380*/  HMMA.16816.F32 R152, R28.reuse, R26, R152 ;  /* 0x0000001a1c98723c */ /* 0x040fe20000001898 */
[----:B------:R-:W-:Y:S01]  /*a390*/  MUFU.EX2 R170, R170 ;  /* 0x000000aa00aa7308 */ /* 0x000fe20000000800 */
[-C--:B--2---:R-:W-:Y:S01]  /*a3a0*/  FMUL.FTZ R160, R160, R63.reuse ;  /* 0x0000003fa0a07220 */ /* 0x084fe20000410000 */
[-C--:B------:R-:W-:Y:S01]  /*a3b0*/  FMUL.FTZ R161, R161, R63.reuse ;  /* 0x0000003fa1a17220 */ /* 0x080fe20000410000 */
[-C--:B------:R-:W-:Y:S01]  /*a3c0*/  FMUL.FTZ R148, R148, R63.reuse ;  /* 0x0000003f94947220 */ /* 0x080fe20000410000 */
[-C--:B------:R-:W-:Y:S01]  /*a3d0*/  FMUL.FTZ R149, R149, R63.reuse ;  /* 0x0000003f95957220 */ /* 0x080fe20000410000 */
[-C--:B------:R-:W-:Y:S01]  /*a3e0*/  FMUL.FTZ R68, R68, R63.reuse ;  /* 0x0000003f44447220 */ /* 0x080fe20000410000 */
[-C--:B------:R-:W-:Y:S01]  /*a3f0*/  FMUL.FTZ R69, R69, R63.reuse ;  /* 0x0000003f45457220 */ /* 0x080fe20000410000 */
[C---:B------:R-:W-:Y:S01]  /*a400*/  HMMA.16816.F32 R72, R28.reuse, R20, R72 ;  /* 0x000000141c48723c */ /* 0x040fe20000001848 */
[-C--:B------:R-:W-:Y:S01]  /*a410*/  FMUL.FTZ R80, R80, R63.reuse ;  /* 0x0000003f50507220 */ /* 0x080fe20000410000 */
[-C--:B----4-:R-:W-:Y:S01]  /*a420*/  FMUL.FTZ R162, R162, R64.reuse ;  /* 0x00000040a2a27220 */ /* 0x090fe20000410000 */
[-C--:B------:R-:W-:Y:S01]  /*a430*/  FMUL.FTZ R163, R163, R64.reuse ;  /* 0x00000040a3a37220 */ /* 0x080fe20000410000 */
[-C--:B------:R-:W-:Y:S01]  /*a440*/  FMUL.FTZ R150, R150, R64.reuse ;  /* 0x0000004096967220 */ /* 0x080fe20000410000 */
[-C--:B------:R-:W-:Y:S01]  /*a450*/  FMUL.FTZ R151, R151, R64.reuse ;  /* 0x0000004097977220 */ /* 0x080fe20000410000 */
[-C--:B------:R-:W-:Y:S01]  /*a460*/  FMUL.FTZ R70, R70, R64.reuse ;  /* 0x0000004046467220 */ /* 0x080fe20000410000 */
[-C--:B------:R-:W-:Y:S01]  /*a470*/  FMUL.FTZ R71, R71, R64.reuse ;  /* 0x0000004047477220 */ /* 0x080fe20000410000 */
[C---:B------:R-:W-:Y:S01]  /*a480*/  HMMA.16816.F32 R76, R28.reuse, R22, R76 ;  /* 0x000000161c4c723c */ /* 0x040fe2000000184c */
[-C--:B------:R-:W-:Y:S01]  /*a490*/  FMUL.FTZ R81, R81, R63.reuse ;  /* 0x0000003f51517220 */ /* 0x080fe20000410000 */
[-C--:B------:R-:W-:Y:S01]  /*a4a0*/  FMUL.FTZ R82, R82, R64.reuse ;  /* 0x0000004052527220 */ /* 0x080fe20000410000 */
        /* <DEDUP_REMOVED lines=34> */
[----:B------:R-:W-:Y:S01]  /*a6d0*/  FMUL.FTZ R133, R133, R63 ;  /* 0x0000003f85857220 */ /* 0x000fe20000410000 */
[-C--:B------:R-:W-:Y:S01]  /*a6e0*/  FMUL.FTZ R134, R134, R64.reuse ;  /* 0x0000004086867220 */ /* 0x080fe20000410000 */
[----:B------:R-:W-:Y:S01]  /*a6f0*/  FMUL.FTZ R135, R135, R64 ;  /* 0x0000004087877220 */ /* 0x000fe20000410000 */
[C---:B---3--:R-:W-:Y:S01]  /*a700*/  HMMA.16816.F32 R116, R28.reuse, R4, R116 ;  /* 0x000000041c74723c */ /* 0x048fe20000001874 */
[----:B------:R-:W-:Y:S01]  /*a710*/  FFMA.FTZ R67, R196, UR6, -R65 ;  /* 0x00000006c4437c23 */ /* 0x000fe20008010841 */
[----:B------:R-:W-:Y:S01]  /*a720*/  MUFU.EX2 R172, R172 ;  /* 0x000000ac00ac7308 */ /* 0x000fe20000000800 */
[----:B------:R-:W-:Y:S01]  /*a730*/  FFMA.FTZ R196, R187, UR6, -R52 ;  /* 0x00000006bbc47c23 */ /* 0x000fe20008010834 */
[----:B------:R-:W-:Y:S01]  /*a740*/  FFMA.FTZ R65, R173, UR6, -R58 ;  /* 0x00000006ad417c23 */ /* 0x000fe2000801083a */
[----:B------:R-:W-:Y:S01]  /*a750*/  FADD.FTZ R34, R34, R35 ;  /* 0x0000002322227221 */ /* 0x000fe20000010000 */
[----:B------:R-:W-:Y:S01]  /*a760*/  FADD.FTZ R2, R2, R3 ;  /* 0x0000000302027221 */ /* 0x000fe20000010000 */
[--C-:B------:R-:W-:Y:S01]  /*a770*/  FFMA.FTZ R58, R49, UR6, -R46.reuse ;  /* 0x00000006313a7c23 */ /* 0x100fe2000801082e */
[----:B------:R-:W-:Y:S01]  /*a780*/  HMMA.16816.F32 R140, R28, R6, R140 ;  /* 0x000000061c8c723c */ /* 0x000fe2000000188c */
[--C-:B------:R-:W-:Y:S01]  /*a790*/  FFMA.FTZ R49, R51, UR6, -R46.reuse ;  /* 0x0000000633317c23 */ /* 0x100fe2000801082e */
[----:B------:R-:W2:Y:S01]  /*a7a0*/  MUFU.EX2 R67, R67 ;  /* 0x0000004300437308 */ /* 0x000ea20000000800 */
[----:B------:R-:W-:Y:S01]  /*a7b0*/  FFMA.FTZ R46, R39, UR6, -R46 ;  /* 0x00000006272e7c23 */ /* 0x000fe2000801082e */
[----:B------:R-:W-:Y:S01]  /*a7c0*/  FFMA.FTZ R39, R45, UR6, -R52 ;  /* 0x000000062d277c23 */ /* 0x000fe20008010834 */
[----:B------:R-:W-:Y:S01]  /*a7d0*/  FADD.FTZ R33, R33, R34 ;  /* 0x0000002221217221 */ /* 0x000fe20000010000 */
[----:B------:R-:W-:-:S02]  /*a7e0*/  FADD.FTZ R2, R37, R2 ;  /* 0x0000000225027221 */ /* 0x000fc40000010000 */
[C---:B-1----:R-:W-:Y:S02]  /*a7f0*/  HMMA.16816.F32 R136, R28.reuse, R8, R136 ;  /* 0x000000081c88723c */ /* 0x042fe40000001888 */
[----:B------:R-:W-:Y:S06]  /*a800*/  MUFU.EX2 R171, R171 ;  /* 0x000000ab00ab7308 */ /* 0x000fec0000000800 */
        /* <DEDUP_REMOVED lines=9> */
[----:B------:R-:W1:Y:S01]  /*a8a0*/  MUFU.EX2 R174, R174 ;  /* 0x000000ae00ae7308 */ /* 0x000e620000000800 */
        /* <DEDUP_REMOVED lines=34> */
[----:B--2---:R-:W-:Y:S01]  /*aad0*/  F2FP.F16.F32.PACK_AB R28, R67, R170 ;  /* 0x000000aa431c723e */ /* 0x004fe200000000ff */
[----:B------:R-:W-:Y:S01]  /*aae0*/  FADD.FTZ R170, R170, R33 ;  /* 0x00000021aaaa7221 */ /* 0x000fe20000010000 */
[----:B-1----:R-:W-:Y:S01]  /*aaf0*/  F2FP.F16.F32.PACK_AB R29, R174, R179 ;  /* 0x000000b3ae1d723e */ /* 0x002fe200000000ff */
[----:B------:R-:W1:Y:S01]  /*ab00*/  MUFU.EX2 R207, R207 ;  /* 0x000000cf00cf7308 */ /* 0x000e620000000800 */
[----:B------:R-:W-:Y:S01]  /*ab10*/  F2FP.F16.F32.PACK_AB R30, R171, R172 ;  /* 0x000000acab1e723e */ /* 0x000fe200000000ff */
[----:B------:R-:W-:Y:S01]  /*ab20*/  FADD.FTZ R179, R179, R2 ;  /* 0x00000002b3b37221 */ /* 0x000fe20000010000 */
[----:B----4-:R-:W-:Y:S01]  /*ab30*/  F2FP.F16.F32.PACK_AB R31, R197, R176 ;  /* 0x000000b0c51f723e */ /* 0x010fe200000000ff */
[----:B------:R-:W-:-:S02]  /*ab40*/  FADD.FTZ R67, R67, R170 ;  /* 0x000000aa43437221 */ /* 0x000fc40000010000 */
[----:B------:R-:W-:Y:S02]  /*ab50*/  FADD.FTZ R179, R174, R179 ;  /* 0x000000b3aeb37221 */ /* 0x000fe40000010000 */
[----:B------:R-:W-:Y:S01]  /*ab60*/  MUFU.EX2 R184, R184 ;  /* 0x000000b800b87308 */ /* 0x000fe20000000800 */
[----:B------:R-:W-:Y:S01]  /*ab70*/  FADD.FTZ R172, R172, R67 ;  /* 0x00000043acac7221 */ /* 0x000fe20000010000 */
[C---:B---3--:R-:W-:Y:S01]  /*ab80*/  HMMA.16816.F32 R156, R28.reuse, R24, R156 ;  /* 0x000000181c9c723c */ /* 0x048fe2000000189c */
[----:B------:R-:W-:Y:S02]  /*ab90*/  FADD.FTZ R176, R176, R179 ;  /* 0x000000b3b0b07221 */ /* 0x000fe40000010000 */
[----:B------:R-:W-:Y:S02]  /*aba0*/  FADD.FTZ R171, R171, R172 ;  /* 0x000000acabab7221 */ /* 0x000fe40000010000 */
[----:B------:R-:W-:Y:S01]  /*abb0*/  FADD.FTZ R197, R197, R176 ;  /* 0x000000b0c5c57221 */ /* 0x000fe20000010000 */
[----:B------:R-:W-:Y:S02]  /*abc0*/  MUFU.EX2 R213, R213 ;  /* 0x000000d500d57308 */ /* 0x000fe40000000800 */
[C---:B------:R-:W-:Y:S06]  /*abd0*/  HMMA.16816.F32 R152, R28.reuse, R26, R152 ;  /* 0x0000001a1c98723c */ /* 0x040fec0000001898 */
[----:B------:R-:W-:Y:S02]  /*abe0*/  MUFU.EX2 R180, R180 ;  /* 0x000000b400b47308 */ /* 0x000fe40000000800 */
[C---:B-----5:R-:W-:Y:S06]  /*abf0*/  HMMA.16816.F32 R72, R28.reuse, R20, R72 ;  /* 0x000000141c48723c */ /* 0x060fec0000001848 */
[----:B------:R-:W2:Y:S02]  /*ac00*/  MUFU.EX2 R191, R191 ;  /* 0x000000bf00bf7308 */ /* 0x000ea40000000800 */
[C---:B------:R-:W-:Y:S06]  /*ac10*/  HMMA.16816.F32 R76, R28.reuse, R22, R76 ;  /* 0x000000161c4c723c */ /* 0x040fec000000184c */
[----:B------:R-:W-:Y:S02]  /*ac20*/  MUFU.EX2 R188, R188 ;  /* 0x000000bc00bc7308 */ /* 0x000fe40000000800 */
[C---:B------:R-:W-:Y:S06]  /*ac30*/  HMMA.16816.F32 R88, R28.reuse, R16, R88 ;  /* 0x000000101c58723c */ /* 0x040fec0000001858 */
[----:B------:R-:W3:Y:S02]  /*ac40*/  MUFU.EX2 R193, R193 ;  /* 0x000000c100c17308 */ /* 0x000ee40000000800 */
[C---:B------:R-:W-:Y:S06]  /*ac50*/  HMMA.16816.F32 R92, R28.reuse, R18, R92 ;  /* 0x000000121c5c723c */ /* 0x040fec000000185c */
[----:B------:R-:W-:Y:S02]  /*ac60*/  MUFU.EX2 R192, R192 ;  /* 0x000000c000c07308 */ /* 0x000fe40000000800 */
[C---:B------:R-:W-:Y:S06]  /*ac70*/  HMMA.16816.F32 R104, R28.reuse, R12, R104 ;  /* 0x0000000c1c68723c */ /* 0x040fec0000001868 */
[----:B------:R-:W4:Y:S02]  /*ac80*/  MUFU.EX2 R185, R185 ;  /* 0x000000b900b97308 */ /* 0x000f240000000800 */
[C---:B------:R-:W-:Y:S06]  /*ac90*/  HMMA.16816.F32 R108, R28.reuse, R14, R108 ;  /* 0x0000000e1c6c723c */ /* 0x040fec000000186c */
[----:B------:R-:W-:Y:S02]  /*aca0*/  MUFU.EX2 R181, R181 ;  /* 0x000000b500b57308 */ /* 0x000fe40000000800 */
[C---:B------:R-:W-:Y:S06]  /*acb0*/  HMMA.16816.F32 R116, R28.reuse, R8, R116 ;  /* 0x000000081c74723c */ /* 0x040fec0000001874 */
[----:B------:R-:W-:Y:S02]  /*acc0*/  MUFU.EX2 R194, R194 ;  /* 0x000000c200c27308 */ /* 0x000fe40000000800 */
[C---:B------:R-:W-:Y:S06]  /*acd0*/  HMMA.16816.F32 R140, R28.reuse, R10, R140 ;  /* 0x0000000a1c8c723c */ /* 0x040fec000000188c */
[----:B------:R-:W-:Y:S02]  /*ace0*/  MUFU.EX2 R189, R189 ;  /* 0x000000bd00bd7308 */ /* 0x000fe40000000800 */
[C---:B------:R-:W-:Y:S06]  /*acf0*/  HMMA.16816.F32 R136, R28.reuse, R4, R136 ;  /* 0x000000041c88723c */ /* 0x040fec0000001888 */
[----:B------:R-:W5:Y:S02]  /*ad00*/  MUFU.EX2 R196, R196 ;  /* 0x000000c400c47308 */ /* 0x000f640000000800 */
        /* <DEDUP_REMOVED lines=17> */
[----:B------:R-:W4:Y:S01]  /*ae20*/  LDSM.16.MT88.4 R24, [R214+0x9800] ;  /* 0x00980000d618783b */ /* 0x000f220000004200 */
[----:B------:R-:W-:Y:S06]  /*ae30*/  MUFU.EX2 R169, R169 ;  /* 0x000000a900a97308 */ /* 0x000fec0000000800 */
[C---:B------:R-:W-:Y:S02]  /*ae40*/  HMMA.16816.F32 R68, R28.reuse, R20, R68 ;  /* 0x000000141c44723c */ /* 0x040fe40000001844 */
[----:B------:R-:W5:Y:S06]  /*ae50*/  MUFU.EX2 R164, R164 ;  /* 0x000000a400a47308 */ /* 0x000f6c0000000800 */
[C---:B------:R-:W-:Y:S01]  /*ae60*/  HMMA.16816.F32 R80, R28.reuse, R22, R80 ;  /* 0x000000161c50723c */ /* 0x040fe20000001850 */
[----:B------:R-:W5:Y:S01]  /*ae70*/  LDSM.16.MT88.4 R20, [R240+0x800] ;  /* 0x00080000f014783b */ /* 0x000f620000004200 */
[----:B------:R-:W-:Y:S06]  /*ae80*/  MUFU.EX2 R60, R60 ;  /* 0x0000003c003c7308 */ /* 0x000fec0000000800 */
[C---:B------:R-:W-:Y:S02]  /*ae90*/  HMMA.16816.F32 R84, R28.reuse, R16, R84 ;  /* 0x000000101c54723c */ /* 0x040fe40000001854 */
[----:B------:R-:W-:Y:S06]  /*aea0*/  MUFU.EX2 R61, R61 ;  /* 0x0000003d003d7308 */ /* 0x000fec0000000800 */
[C---:B------:R-:W-:Y:S01]  /*aeb0*/  HMMA.16816.F32 R96, R28.reuse, R18, R96 ;  /* 0x000000121c60723c */ /* 0x040fe20000001860 */
[----:B------:R-:W5:Y:S01]  /*aec0*/  LDSM.16.MT88.4 R16, [R214+0xa800] ;  /* 0x00a80000d610783b */ /* 0x000f620000004200 */
[----:B------:R-:W-:Y:S06]  /*aed0*/  MUFU.EX2 R65, R65 ;  /* 0x0000004100417308 */ /* 0x000fec0000000800 */
[C---:B------:R-:W-:Y:S02]  /*aee0*/  HMMA.16816.F32 R100, R28.reuse, R12, R100 ;  /* 0x0000000c1c64723c */ /* 0x040fe40000001864 */
[----:B------:R-:W5:Y:S06]  /*aef0*/  MUFU.EX2 R54, R54 ;  /* 0x0000003600367308 */ /* 0x000f6c0000000800 */
        /* <DEDUP_REMOVED lines=10> */
[----:B------:R-:W-:Y:S01]  /*afa0*/  HMMA.16816.F32 R132, R28, R6, R132 ;  /* 0x000000061c84723c */ /* 0x000fe20000001884 */
[----:B------:R-:W5:Y:S01]  /*afb0*/  LDSM.16.MT88.4 R4, [R240+0x2800] ;  /* 0x00280000f004783b */ /* 0x000f620000004200 */
[----:B-1----:R-:W-:Y:S01]  /*afc0*/  F2FP.F16.F32.PACK_AB R28, R207, R190 ;  /* 0x000000becf1c723e */ /* 0x002fe200000000ff */
[----:B------:R-:W-:Y:S01]  /*afd0*/  MUFU.EX2 R49, R49 ;  /* 0x0000003100317308 */ /* 0x000fe20000000800 */
[----:B--2---:R-:W-:Y:S01]  /*afe0*/  F2FP.F16.F32.PACK_AB R29, R191, R180 ;  /* 0x000000b4bf1d723e */ /* 0x004fe200000000ff */
[----:B------:R-:W-:Y:S01]  /*aff0*/  FADD.FTZ R190, R190, R171 ;  /* 0x000000abbebe7221 */ /* 0x000fe20000010000 */
[----:B------:R-:W-:Y:S01]  /*b000*/  F2FP.F16.F32.PACK_AB R30, R213, R184 ;  /* 0x000000b8d51e723e */ /* 0x000fe200000000ff */
[----:B------:R-:W-:Y:S01]  /*b010*/  FADD.FTZ R180, R180, R197 ;  /* 0x000000c5b4b47221 */ /* 0x000fe20000010000 */
[----:B---3--:R-:W-:Y:S01]  /*b020*/  F2FP.F16.F32.PACK_AB R31, R193, R188 ;  /* 0x000000bcc11f723e */ /* 0x008fe200000000ff */
[----:B------:R-:W-:-:S02]  /*b030*/  FADD.FTZ R207, R207, R190 ;  /* 0x000000becfcf7221 */ /* 0x000fc40000010000 */
[----:B------:R-:W-:Y:S01]  /*b040*/  MUFU.EX2 R46, R46 ;  /* 0x0000002e002e7308 */ /* 0x000fe20000000800 */
[----:B------:R-:W-:Y:S01]  /*b050*/  FADD.FTZ R191, R191, R180 ;  /* 0x000000b4bfbf7221 */ /* 0x000fe20000010000 */
[----:B------:R-:W-:Y:S02]  /*b060*/  FADD.FTZ R184, R184, R207 ;  /* 0x000000cfb8b87221 */ /* 0x000fe40000010000 */
[----:B----4-:R-:W-:Y:S01]  /*b070*/  HMMA.16816.F32 R156, R28, R24, R156 ;  /* 0x000000181c9c723c */ /* 0x010fe2000000189c */
[----:B------:R-:W-:Y:S01]  /*b080*/  FADD.FTZ R188, R188, R191 ;  /* 0x000000bfbcbc7221 */ /* 0x000fe20000010000 */
[----:B------:R-:W-:Y:S02]  /*b090*/  FADD.FTZ R184, R213, R184 ;  /* 0x000000b8d5b87221 */ /* 0x000fe40000010000 */
[----:B------:R-:W-:Y:S01]  /*b0a0*/  MUFU.EX2 R38, R38 ;  /* 0x0000002600267308 */ /* 0x000fe20000000800 */
[----:B------:R-:W-:-:S03]  /*b0b0*/  FADD.FTZ R188, R193, R188 ;  /* 0x000000bcc1bc7221 */ /* 0x000fc60000010000 */
[C---:B------:R-:W-:Y:S04]  /*b0c0*/  HMMA.16816.F32 R152, R28.reuse, R26, R152 ;  /* 0x0000001a1c98723c */ /* 0x040fe80000001898 */
[----:B------:R-:W1:Y:S04]  /*b0d0*/  MUFU.EX2 R39, R39 ;  /* 0x0000002700277308 */ /* 0x000e680000000800 */
[C---:B-----5:R-:W-:Y:S04]  /*b0e0*/  HMMA.16816.F32 R72, R28.reuse, R20, R72 ;  /* 0x000000141c48723c */ /* 0x060fe80000001848 */
[----:B------:R-:W-:Y:S04]  /*b0f0*/  MUFU.EX2 R43, R43 ;  /* 0x0000002b002b7308 */ /* 0x000fe80000000800 */
[C---:B------:R-:W-:Y:S04]  /*b100*/  HMMA.16816.F32 R76, R28.reuse, R22, R76 ;  /* 0x000000161c4c723c */ /* 0x040fe8000000184c */
[----:B------:R-:W2:Y:S04]  /*b110*/  MUFU.EX2 R42, R42 ;  /* 0x0000002a002a7308 */ /* 0x000ea80000000800 */
        /* <DEDUP_REMOVED lines=22> */
[----:B------:R-:W3:Y:S07]  /*b280*/  LDSM.16.MT88.4 R24, [R214+0x9c00] ;  /* 0x009c0000d618783b */ /* 0x000eee0000004200 */
[C---:B------:R-:W-:Y:S08]  /*b290*/  HMMA.16816.F32 R68, R28.reuse, R20, R68 ;  /* 0x000000141c44723c */ /* 0x040ff00000001844 */
        /* <DEDUP_REMOVED lines=12> */
[----:B------:R-:W-:Y:S01]  /*b360*/  HMMA.16816.F32 R132, R28, R6, R132 ;  /* 0x000000061c84723c */ /* 0x000fe20000001884 */
[----:B------:R-:W2:Y:S01]  /*b370*/  LDSM.16.MT88.4 R4, [R240+0x2c00] ;  /* 0x002c0000f004783b */ /* 0x000ea20000004200 */
        /* <DEDUP_REMOVED lines=10> */
[----:B---3--:R-:W-:Y:S01]  /*b420*/  HMMA.16816.F32 R156, R28, R24, R156 ;  /* 0x000000181c9c723c */ /* 0x008fe2000000189c */
[----:B------:R-:W-:Y:S01]  /*b430*/  FADD.FTZ R231, R61, R60 ;  /* 0x0000003c3de77221 */ /* 0x000fe20000010000 */
[----:B------:R-:W-:-:S06]  /*b440*/  FADD.FTZ R229, R48, R53 ;  /* 0x0000003530e57221 */ /* 0x000fcc0000010000 */
[C---:B------:R-:W-:Y:S08]  /*b450*/  HMMA.16816.F32 R152, R28.reuse, R26, R152 ;  /* 0x0000001a1c98723c */ /* 0x040ff00000001898 */
[C---:B----4-:R-:W-:Y:S08]  /*b460*/  HMMA.16816.F32 R72, R28.reuse, R20, R72 ;  /* 0x000000141c48723c */ /* 0x050ff00000001848 */
[C---:B------:R-:W-:Y:S08]  /*b470*/  HMMA.16816.F32 R76, R28.reuse, R22, R76 ;  /* 0x000000161c4c723c */ /* 0x040ff0000000184c */
[C---:B-----5:R-:W-:Y:S08]  /*b480*/  HMMA.16816.F32 R88, R28.reuse, R16, R88 ;  /* 0x000000101c58723c */ /* 0x060ff00000001858 */
[C---:B------:R-:W-:Y:S08]  /*b490*/  HMMA.16816.F32 R92, R28.reuse, R18, R92 ;  /* 0x000000121c5c723c */ /* 0x040ff0000000185c */
[C---:B-1----:R-:W-:Y:S08]  /*b4a0*/  HMMA.16816.F32 R104, R28.reuse, R12, R104 ;  /* 0x0000000c1c68723c */ /* 0x042ff00000001868 */
[C---:B------:R-:W-:Y:S08]  /*b4b0*/  HMMA.16816.F32 R108, R28.reuse, R14, R108 ;  /* 0x0000000e1c6c723c */ /* 0x040ff0000000186c */
[C---:B--2---:R-:W-:Y:S08]  /*b4c0*/  HMMA.16816.F32 R116, R28.reuse, R8, R116 ;  /* 0x000000081c74723c */ /* 0x044ff00000001874 */
        /* <DEDUP_REMOVED lines=28> */
.L_x_41:
[----:B------:R-:W-:-:S13]  /*b690*/  ISETP.GE.AND P0, PT, R228, RZ, PT ;  /* 0x000000ffe400720c */ /* 0x000fda0003f06270 */
[----:B------:R-:W-:Y:S05]  /*b6a0*/  @!P0 BRA `(.L_x_44) ;  /* 0x0000002c00348947 */ /* 0x000fea0003800000 */
[----:B------:R-:W1:Y:S01]  /*b6b0*/  LDC.64 R218, c[0x0][0x3c0] ;  /* 0x0000f000ffda7b82 */ /* 0x000e620000000a00 */
[----:B------:R-:W-:Y:S01]  /*b6c0*/  IMAD.MOV.U32 R212, RZ, RZ, 0x20 ;  /* 0x00000020ffd47424 */ /* 0x000fe200078e00ff */
[----:B------:R-:W-:Y:S01]  /*b6d0*/  LOP3.LUT P0, RZ, R0, 0x4, RZ, 0xc0, !PT ;  /* 0x0000000400ff7812 */ /* 0x000fe2000780c0ff */
[----:B------:R-:W-:Y:S01]  /*b6e0*/  IMAD.MOV.U32 R0, RZ, RZ, R165 ;  /* 0x000000ffff007224 */ /* 0x000fe200078e00a5 */
[----:B------:R-:W-:Y:S01]  /*b6f0*/  MOV R3, R166 ;  /* 0x000000a600037202 */ /* 0x000fe20000000f00 */
[----:B------:R-:W-:Y:S01]  /*b700*/  IMAD.MOV.U32 R2, RZ, RZ, R167 ;  /* 0x000000ffff027224 */ /* 0x000fe200078e00a7 */
[----:B------:R-:W-:Y:S01]  /*b710*/  SEL R212, R212, 0xffffffe0, !P0 ;  /* 0xffffffe0d4d47807 */ /* 0x000fe20004000000 */
[----:B------:R-:W-:Y:S01]  /*b720*/  VIADD R227, R214, 0x9020 ;  /* 0x00009020d6e37836 */ /* 0x000fe20000000000 */
[----:B------:R-:W-:Y:S01]  /*b730*/  MOV R169, R168 ;  /* 0x000000a800a97202 */ /* 0x000fe20000000f00 */
[----:B------:R-:W2:Y:S01]  /*b740*/  LDCU UR4, c[0x0][0x45c] ;  /* 0x00008b80ff0477ac */ /* 0x000ea20008000800 */
[----:B------:R-:W-:Y:S01]  /*b750*/  IADD3 R213, PT, PT, R215, R212, RZ ;  /* 0x000000d4d7d57210 */ /* 0x000fe20007ffe0ff */
[----:B------:R-:W-:Y:S01]  /*b760*/  IMAD.IADD R212, R216, 0x1, R212 ;  /* 0x00000001d8d47824 */ /* 0x000fe200078e02d4 */
[----:B------:R-:W-:Y:S06]  /*b770*/  BRA `(.L_x_45) ;  /* 0x00000000005c7947 */ /* 0x000fec0003800000 */
.L_x_47:
[----:B------:R-:W1:Y:S01]  /*b780*/  LDC.64 R164, c[0x0][0x3b8] ;  /* 0x0000ee00ffa47b82 */ /* 0x000e620000000a00 */
[----:B------:R-:W-:Y:S04]  /*b790*/  VIADD R173, R228, 0xffffffff ;  /* 0xffffffffe4ad7836 */ /* 0x000fe80000000000 */
[C---:B-1----:R-:W-:Y:S04]  /*b7a0*/  IMAD.WIDE.U32 R166, R173.reuse, R164, RZ ;  /* 0x000000a4ada67225 */ /* 0x042fe800078e00ff */
[----:B------:R-:W-:Y:S01]  /*b7b0*/  IMAD R167, R173, R165, R167 ;  /* 0x000000a5ada77224 */ /* 0x000fe200078e02a7 */
[C---:B------:R-:W-:Y:S01]  /*b7c0*/  LEA R174, P2, R166.reuse, R223, 0x7 ;  /* 0x000000dfa6ae7211 */ /* 0x040fe200078438ff */
[C---:B------:R-:W-:Y:S03]  /*b7d0*/  IMAD.SHL.U32 R173, R166.reuse, 0x40, RZ ;  /* 0x00000040a6ad7824 */ /* 0x040fe600078e00ff */
[--C-:B------:R-:W-:Y:S02]  /*b7e0*/  LEA.HI.X R175, R166, R222, R167.reuse, 0x7, P2 ;  /* 0x000000dea6af7211 */ /* 0x100fe400010f3ca7 */
[----:B------:R-:W-:Y:S02]  /*b7f0*/  LEA R173, P1, R164, R173, 0x5 ;  /* 0x000000ada4ad7211 */ /* 0x000fe400078228ff */
[----:B------:R-:W-:Y:S01]  /*b800*/  SHF.L.U64.HI R172, R166, 0x6, R167 ;  /* 0x00000006a6ac7819 */ /* 0x000fe200000102a7 */
[----:B------:R-:W-:Y:S01]  /*b810*/  @!PT LDS RZ, [RZ] ;  /* 0x00000000fffff984 */ /* 0x000fe20000000800 */
[----:B------:R-:W-:Y:S01]  /*b820*/  @!PT LDS RZ, [RZ] ;  /* 0x00000000fffff984 */ /* 0x000fe20000000800 */
[----:B------:R-:W-:Y:S01]  /*b830*/  @!PT LDS RZ, [RZ] ;  /* 0x00000000fffff984 */ /* 0x000fe20000000800 */
[----:B------:R1:W-:Y:S03]  /*b840*/  LDGSTS.E.BYPASS.LTC128B.128 [R226+0x6000], desc[UR12][R174.64] ;  /* 0x06000000aee27fae */ /* 0x0003e6000b981a0c */
[----:B------:R-:W-:Y:S01]  /*b850*/  LEA.HI.X R172, R164, R172, R165, 0x5, P1 ;  /* 0x000000aca4ac7211 */ /* 0x000fe200008f2ca5 */
[----:B------:R1:W-:Y:S01]  /*b860*/  LDGSTS.E.BYPASS.LTC128B.128 [R226+0x7000], desc[UR12][R174.64+0x40] ;  /* 0x07000040aee27fae */ /* 0x0003e2000b981a0c */
[C---:B------:R-:W-:Y:S03]  /*b870*/  LEA R164, P1, R173.reuse, R223, 0x1 ;  /* 0x000000dfada47211 */ /* 0x040fe600078208ff */
[----:B------:R1:W-:Y:S01]  /*b880*/  LDGSTS.E.BYPASS.LTC128B.128 [R226+0x8000], desc[UR12][R174.64+0x80] ;  /* 0x08000080aee27fae */ /* 0x0003e2000b981a0c */
[----:B------:R-:W-:Y:S05]  /*b890*/  LEA.HI.X R165, R173, R222, R172, 0x1, P1 ;  /* 0x000000deada57211 */ /* 0x000fea00008f0cac */
[----:B------:R1:W-:Y:S04]  /*b8a0*/  LDGSTS.E.BYPASS.LTC128B.128 [R226+0x6800], desc[UR12][R164.64] ;  /* 0x06800000a4e27fae */ /* 0x0003e8000b981a0c */
[----:B------:R1:W-:Y:S04]  /*b8b0*/  LDGSTS.E.BYPASS.LTC128B.128 [R226+0x7800], desc[UR12][R164.64+0x40] ;  /* 0x07800040a4e27fae */ /* 0x0003e8000b981a0c */
[----:B------:R1:W-:Y:S04]  /*b8c0*/  LDGSTS.E.BYPASS.LTC128B.128 [R226+0x8800], desc[UR12][R164.64+0x80] ;  /* 0x08800080a4e27fae */ /* 0x0003e8000b981a0c */
[----:B------:R-:W0:Y:S01]  /*b8d0*/  LDGDEPBAR ;  /* 0x00000000000079af */ /* 0x000e220000000000 */
[----:B------:R-:W-:Y:S05]  /*b8e0*/  BRA `(.L_x_46) ;  /* 0x0000000800dc7947 */ /* 0x000fea0003800000 */
.L_x_45:
[----:B------:R-:W-:Y:S04]  /*b8f0*/  DEPBAR.LE SB0, 0x0 ;  /* 0x000080000000791a */ /* 0x000fe80000000000 */
[----:B------:R-:W-:Y:S01]  /*b900*/  BAR.SYNC.DEFER_BLOCKING 0x0 ;  /* 0x0000000000007b1d */ /* 0x000fe20000010000 */
[C---:B-1----:R-:W-:Y:S04]  /*b910*/  IMAD.WIDE.U32 R170, R228.reuse, R218, RZ ;  /* 0x000000dae4aa7225 */ /* 0x042fe800078e00ff */
[----:B------:R-:W-:Y:S01]  /*b920*/  IMAD R171, R228, R219, R171 ;  /* 0x000000dbe4ab7224 */ /* 0x000fe200078e02ab */
[C---:B------:R-:W-:Y:S01]  /*b930*/  LEA R236, P2, R170.reuse, R221, 0x7 ;  /* 0x000000ddaaec7211 */ /* 0x040fe200078438ff */
[C---:B------:R-:W-:Y:S03]  /*b940*/  IMAD.SHL.U32 R235, R170.reuse, 0x40, RZ ;  /* 0x00000040aaeb7824 */ /* 0x040fe600078e00ff */
[--C-:B------:R-:W-:Y:S02]  /*b950*/  LEA.HI.X R237, R170, R220, R171.reuse, 0x7, P2 ;  /* 0x000000dcaaed7211 */ /* 0x100fe400010f3cab */
[----:B------:R-:W-:Y:S02]  /*b960*/  LEA R234, P1, R218, R235, 0x5 ;  /* 0x000000ebdaea7211 */ /* 0x000fe400078228ff */
[----:B------:R-:W-:Y:S04]  /*b970*/  SHF.L.U64.HI R168, R170, 0x6, R171 ;  /* 0x00000006aaa87819 */ /* 0x000fe800000102ab */
[----:B------:R-:W-:Y:S02]  /*b980*/  LEA.HI.X R235, R218, R168, R219, 0x5, P1 ;  /* 0x000000a8daeb7211 */ /* 0x000fe400008f2cdb */
[C---:B------:R-:W-:Y:S01]  /*b990*/  LEA R238, P1, R234.reuse, R221, 0x1 ;  /* 0x000000ddeaee7211 */ /* 0x040fe200078208ff */
[----:B------:R-:W-:Y:S01]  /*b9a0*/  @!PT LDS RZ, [RZ] ;  /* 0x00000000fffff984 */ /* 0x000fe20000000800 */
[----:B------:R-:W-:Y:S01]  /*b9b0*/  @!PT LDS RZ, [RZ] ;  /* 0x00000000fffff984 */ /* 0x000fe20000000800 */
[----:B------:R-:W-:Y:S01]  /*b9c0*/  @!PT LDS RZ, [RZ] ;  /* 0x00000000fffff984 */ /* 0x000fe20000000800 */
[----:B------:R1:W-:Y:S03]  /*b9d0*/  LDGSTS.E.BYPASS.LTC128B.128 [R226+0x9000], desc[UR12][R236.64] ;  /* 0x09000000ece27fae */ /* 0x0003e6000b981a0c */
[----:B------:R-:W-:Y:S02]  /*b9e0*/  LEA.HI.X R239, R234, R220, R235, 0x1, P1 ;  /* 0x000000dceaef7211 */ /* 0x000fe400008f0ceb */
[----:B------:R-:W-:Y:S03]  /*b9f0*/  ISETP.NE.AND P1, PT, R228, RZ, PT ;  /* 0x000000ffe400720c */ /* 0x000fe60003f25270 */
        /* <DEDUP_REMOVED lines=10> */
[----:B------:R-:W2:Y:S08]  /*baa0*/  LDSM.16.M88.4 R184, [R215+0x6800] ;  /* 0x00680000d7b8783b */ /* 0x000eb00000000200 */
[----:B------:R-:W1:Y:S01]  /*bab0*/  LDSM.16.M88.4 R188, [R215+0x6c00] ;  /* 0x006c0000d7bc783b */ /* 0x000e620000000200 */
        /* <DEDUP_REMOVED lines=15> */
[-C--:B--2---:R-:W-:Y:S08]  /*bbb0*/  HMMA.16816.F32 R36, R164, R184.reuse, RZ ;  /* 0x000000b8a424723c */ /* 0x084ff000000018ff */
[C---:B------:R-:W-:Y:S08]  /*bbc0*/  HMMA.16816.F32 R40, R176.reuse, R184, RZ ;  /* 0x000000b8b028723c */ /* 0x040ff000000018ff */
[-C--:B------:R-:W-:Y:S08]  /*bbd0*/  HMMA.16816.F32 R44, R176, R186.reuse, RZ ;  /* 0x000000bab02c723c */ /* 0x080ff000000018ff */
[C---:B------:R-:W-:Y:S01]  /*bbe0*/  HMMA.16816.F32 R48, R164.reuse, R186, RZ ;  /* 0x000000baa430723c */ /* 0x040fe200000018ff */
[----:B------:R-:W-:Y:S07]  /*bbf0*/  LDSM.16.M88.4 R184, [R215+0x7800] ;  /* 0x00780000d7b8783b */ /* 0x000fee0000000200 */
[-C--:B-1----:R-:W-:Y:S08]  /*bc00*/  HMMA.16816.F32 R52, R164, R188.reuse, RZ ;  /* 0x000000bca434723c */ /* 0x082ff000000018ff */
        /* <DEDUP_REMOVED lines=96> */
[C---:B------:R-:W-:Y:S04]  /*c210*/  HMMA.16816.F32 R16, R192.reuse, R198, R16 ;  /* 0x000000c6c010723c */ /* 0x040fe80000001810 */
[----:B------:R-:W-:Y:S04]  /*c220*/  FMNMX3.FTZ R171, R3, R8, R9, !PT ;  /* 0x0000000803ab7276 */ /* 0x000fe80007810009 */
[-C--:B------:R-:W-:Y:S03]  /*c230*/  HMMA.16816.F32 R20, R192, R204.reuse, R20 ;  /* 0x000000ccc014723c */ /* 0x080fe60000001814 */
[----:B------:R-:W-:Y:S05]  /*c240*/  FMNMX3.FTZ R171, R171, R12, R13, !PT ;  /* 0x0000000cabab7276 */ /* 0x000fea000781000d */
[C---:B------:R-:W-:Y:S04]  /*c250*/  HMMA.16816.F32 R24, R200.reuse, R204, R24 ;  /* 0x000000ccc818723c */ /* 0x040fe80000001818 */
[----:B------:R-:W-:Y:S02]  /*c260*/  FMNMX3.FTZ R170, R170, R16, R17, !PT ;  /* 0x00000010aaaa7276 */ /* 0x000fe40007810011 */
[----:B------:R-:W-:Y:S02]  /*c270*/  FMNMX3.FTZ R168, R168, R18, R19, !PT ;  /* 0x00000012a8a87276 */ /* 0x000fe40007810013 */
        /* <DEDUP_REMOVED lines=17> */
[-C--:B----4-:R-:W-:Y:S03]  /*c390*/  HMMA.16816.F32 R52, R192, R176.reuse, R52 ;  /* 0x000000b0c034723c */ /* 0x090fe60000001834 */
[----:B------:R-:W-:Y:S02]  /*c3a0*/  FMNMX3.FTZ R170, R170, R30, R31, !PT ;  /* 0x0000001eaaaa7276 */ /* 0x000fe4000781001f */
[----:B------:R-:W-:Y:S03]  /*c3b0*/  FMNMX3.FTZ R171, R171, R40, R41, !PT ;  /* 0x00000028abab7276 */ /* 0x000fe60007810029 */
        /* <DEDUP_REMOVED lines=10> */
.L_x_46:
[----:B-1----:R-:W-:Y:S01]  /*c460*/  FMNMX3.FTZ R164, R170, R42, R43, !PT ;  /* 0x0000002aaaa47276 */ /* 0x002fe2000781002b */
[----:B------:R-:W1:Y:S01]  /*c470*/  SHFL.BFLY PT, R175, R168, 0x2, 0x1f ;  /* 0x0c401f00a8af7f89 */ /* 0x000e6200000e0000 */
[----:B------:R-:W-:Y:S02]  /*c480*/  FMNMX3.FTZ R165, R171, R44, R45, !PT ;  /* 0x0000002caba57276 */ /* 0x000fe4000781002d */
[----:B------:R-:W-:Y:S02]  /*c490*/  FMNMX3.FTZ R164, R164, R46, R47, !PT ;  /* 0x0000002ea4a47276 */ /* 0x000fe4000781002f */
[----:B------:R-:W-:Y:S02]  /*c4a0*/  FMNMX3.FTZ R171, R234, R66, R67, !PT ;  /* 0x00000042eaab7276 */ /* 0x000fe40007810043 */
[----:B------:R-:W-:Y:S02]  /*c4b0*/  FMNMX3.FTZ R165, R165, R56, R57, !PT ;  /* 0x00000038a5a57276 */ /* 0x000fe40007810039 */
[----:B------:R-:W-:Y:S01]  /*c4c0*/  FMNMX3.FTZ R164, R164, R58, R59, !PT ;  /* 0x0000003aa4a47276 */ /* 0x000fe2000781003b */
[----:B------:R-:W2:Y:S01]  /*c4d0*/  SHFL.BFLY PT, R170, R171, 0x2, 0x1f ;  /* 0x0c401f00abaa7f89 */ /* 0x000ea200000e0000 */
[----:B------:R-:W-:Y:S02]  /*c4e0*/  FMNMX3.FTZ R166, R165, R60, R61, !PT ;  /* 0x0000003ca5a67276 */ /* 0x000fe4000781003d */
[----:B------:R-:W-:Y:S05]  /*c4f0*/  FMNMX3.FTZ R167, R164, R62, R63, !PT ;  /* 0x0000003ea4a77276 */ /* 0x000fea000781003f */
[----:B------:R-:W3:Y:S08]  /*c500*/  SHFL.BFLY PT, R165, R166, 0x2, 0x1f ;  /* 0x0c401f00a6a57f89 */ /* 0x000ef000000e0000 */
[----:B------:R-:W4:Y:S01]  /*c510*/  SHFL.BFLY PT, R164, R167, 0x2, 0x1f ;  /* 0x0c401f00a7a47f89 */ /* 0x000f2200000e0000 */
[----:B-1----:R-:W-:Y:S07]  /*c520*/  FMNMX.FTZ R175, R168, R175, !PT ;  /* 0x000000afa8af7209 */ /* 0x002fee0007810000 */
[----:B------:R-:W1:Y:S01]  /*c530*/  SHFL.BFLY PT, R168, R175, 0x1, 0x1f ;  /* 0x0c201f00afa87f89 */ /* 0x000e6200000e0000 */
[----:B--2---:R-:W-:Y:S07]  /*c540*/  FMNMX.FTZ R174, R171, R170, !PT ;  /* 0x000000aaabae7209 */ /* 0x004fee0007810000 */
[----:B------:R-:W2:Y:S01]  /*c550*/  SHFL.BFLY PT, R173, R174, 0x1, 0x1f ;  /* 0x0c201f00aead7f89 */ /* 0x000ea200000e0000 */
[----:B---3--:R-:W-:Y:S02]  /*c560*/  FMNMX.FTZ R172, R166, R165, !PT ;  /* 0x000000a5a6ac7209 */ /* 0x008fe40007810000 */
[----:B----4-:R-:W-:Y:S05]  /*c570*/  FMNMX.FTZ R170, R167, R164, !PT ;  /* 0x000000a4a7aa7209 */ /* 0x010fea0007810000 */
[----:B------:R-:W3:Y:S08]  /*c580*/  SHFL.BFLY PT, R171, R172, 0x1, 0x1f ;  /* 0x0c201f00acab7f89 */ /* 0x000ef000000e0000 */
[----:B------:R-:W4:Y:S01]  /*c590*/  SHFL.BFLY PT, R165, R170, 0x1, 0x1f ;  /* 0x0c201f00aaa57f89 */ /* 0x000f2200000e0000 */
[----:B-1----:R-:W-:Y:S04]  /*c5a0*/  FMNMX.FTZ R168, R175, R168, !PT ;  /* 0x000000a8afa87209 */ /* 0x002fe80007810000 */
[C---:B------:R-:W-:Y:S01]  /*c5b0*/  FSETP.NEU.FTZ.AND P1, PT, R168.reuse, -INF , PT ;  /* 0xff800000a800780b */ /* 0x040fe20003f3d000 */
[C---:B------:R-:W-:Y:S01]  /*c5c0*/  FADD.FTZ R166, -R168.reuse, R169 ;  /* 0x000000a9a8a67221 */ /* 0x040fe20000010100 */
[----:B------:R-:W-:Y:S03]  /*c5d0*/  FMUL.FTZ R197, R168, UR4 ;  /* 0x00000004a8c57c20 */ /* 0x000fe60008410000 */
[----:B------:R-:W-:Y:S01]  /*c5e0*/  FMUL.FTZ R164, R166, UR4 ;  /* 0x00000004a6a47c20 */ /* 0x000fe20008410000 */
[----:B--2---:R-:W-:Y:S02]  /*c5f0*/  FMNMX.FTZ R167, R174, R173, !PT ;  /* 0x000000adaea77209 */ /* 0x004fe40007810000 */
[----:B------:R-:W-:Y:S02]  /*c600*/  FSEL R197, R197, RZ, P1 ;  /* 0x000000ffc5c57208 */ /* 0x000fe40000800000 */
[C---:B------:R-:W-:Y:S01]  /*c610*/  FSETP.NEU.FTZ.AND P1, PT, R167.reuse, -INF , PT ;  /* 0xff800000a700780b */ /* 0x040fe20003f3d000 */
[C---:B------:R-:W-:Y:S01]  /*c620*/  FMUL.FTZ R196, R167.reuse, UR4 ;  /* 0x00000004a7c47c20 */ /* 0x040fe20008410000 */
[----:B---3--:R-:W-:Y:S01]  /*c630*/  FMNMX.FTZ R166, R172, R171, !PT ;  /* 0x000000abaca67209 */ /* 0x008fe20007810000 */
[----:B------:R-:W-:Y:S01]  /*c640*/  FADD.FTZ R2, -R167, R2 ;  /* 0x00000002a7027221 */ /* 0x000fe20000010100 */
[----:B------:R-:W1:Y:S01]  /*c650*/  LDSM.16.MT88.4 R172, [R214+0x9000] ;  /* 0x00900000d6ac783b */ /* 0x000e620000004200 */
[----:B------:R-:W-:Y:S01]  /*c660*/  FFMA.FTZ R180, R16, UR4, -R197 ;  /* 0x0000000410b47c23 */ /* 0x000fe200080108c5 */
[----:B----4-:R-:W-:Y:S01]  /*c670*/  FMNMX.FTZ R165, R170, R165, !PT ;  /* 0x000000a5aaa57209 */ /* 0x010fe20007810000 */
[----:B------:R-:W-:Y:S01]  /*c680*/  FMUL.FTZ R195, R166, UR4 ;  /* 0x00000004a6c37c20 */ /* 0x000fe20008410000 */
[----:B------:R-:W-:Y:S01]  /*c690*/  FSEL R196, R196, RZ, P1 ;  /* 0x000000ffc4c47208 */ /* 0x000fe20000800000 */
[----:B------:R-:W-:Y:S01]  /*c6a0*/  FMUL.FTZ R169, R2, UR4 ;  /* 0x0000000402a97c20 */ /* 0x000fe20008410000 */
[C---:B------:R-:W-:Y:S01]  /*c6b0*/  FSETP.NEU.FTZ.AND P1, PT, R166.reuse, -INF , PT ;  /* 0xff800000a600780b */ /* 0x040fe20003f3d000 */
[----:B------:R-:W-:Y:S01]  /*c6c0*/  FADD.FTZ R2, -R166, R3 ;  /* 0x00000003a6027221 */ /* 0x000fe20000010100 */
[C---:B------:R-:W-:Y:S01]  /*c6d0*/  FADD.FTZ R0, -R165.reuse, R0 ;  /* 0x00000000a5007221 */ /* 0x040fe20000010100 */
[----:B------:R-:W-:Y:S01]  /*c6e0*/  FMUL.FTZ R194, R165, UR4 ;  /* 0x00000004a5c27c20 */ /* 0x000fe20008410000 */
[----:B------:R-:W-:Y:S01]  /*c6f0*/  FSEL R195, R195, RZ, P1 ;  /* 0x000000ffc3c37208 */ /* 0x000fe20000800000 */
[----:B------:R2:W3:Y:S01]  /*c700*/  MUFU.EX2 R3, R169 ;  /* 0x000000a900037308 */ /* 0x0004e20000000800 */
[----:B------:R-:W-:Y:S01]  /*c710*/  FMUL.FTZ R170, R2, UR4 ;  /* 0x0000000402aa7c20 */ /* 0x000fe20008410000 */
[----:B------:R-:W-:Y:S01]  /*c720*/  FMUL.FTZ R171, R0, UR4 ;  /* 0x0000000400ab7c20 */ /* 0x000fe20008410000 */
[----:B------:R-:W-:Y:S01]  /*c730*/  FSETP.NEU.FTZ.AND P1, PT, R165, -INF , PT ;  /* 0xff800000a500780b */ /* 0x000fe20003f3d000 */
[--C-:B------:R-:W-:Y:S01]  /*c740*/  FFMA.FTZ R183, R17, UR4, -R197.reuse ;  /* 0x0000000411b77c23 */ /* 0x100fe200080108c5 */
[--C-:B------:R-:W-:Y:S01]  /*c750*/  FFMA.FTZ R182, R18, UR4, -R196.reuse ;  /* 0x0000000412b67c23 */ /* 0x100fe200080108c4 */
[--C-:B------:R-:W-:Y:S01]  /*c760*/  FFMA.FTZ R185, R19, UR4, -R196.reuse ;  /* 0x0000000413b97c23 */ /* 0x100fe200080108c4 */
[--C-:B------:R-:W-:Y:S01]  /*c770*/  FFMA.FTZ R181, R4, UR4, -R197.reuse ;  /* 0x0000000404b57c23 */ /* 0x100fe200080108c5 */
[--C-:B------:R-:W-:Y:S01]  /*c780*/  FFMA.FTZ R184, R6, UR4, -R196.reuse ;  /* 0x0000000406b87c23 */ /* 0x100fe200080108c4 */
[----:B------:R-:W-:Y:S01]  /*c790*/  FFMA.FTZ R5, R5, UR4, -R197 ;  /* 0x0000000405057c23 */ /* 0x000fe200080108c5 */
[----:B------:R-:W-:Y:S01]  /*c7a0*/  FFMA.FTZ R7, R7, UR4, -R196 ;  /* 0x0000000407077c23 */ /* 0x000fe200080108c4 */
[----:B------:R-:W-:Y:S01]  /*c7b0*/  FSEL R194, R194, RZ, P1 ;  /* 0x000000ffc2c27208 */ /* 0x000fe20000800000 */
[----:B------:R-:W4:Y:S01]  /*c7c0*/  MUFU.EX2 R2, R170 ;  /* 0x000000aa00027308 */ /* 0x000f220000000800 */
[--C-:B------:R-:W-:Y:S01]  /*c7d0*/  FFMA.FTZ R190, R12, UR4, -R195.reuse ;  /* 0x000000040cbe7c23 */ /* 0x100fe200080108c3 */
[--C-:B------:R-:W-:Y:S01]  /*c7e0*/  FFMA.FTZ R191, R13, UR4, -R195.reuse ;  /* 0x000000040dbf7c23 */ /* 0x100fe200080108c3 */
[--C-:B------:R-:W-:Y:S01]  /*c7f0*/  FFMA.FTZ R187, R8, UR4, -R195.reuse ;  /* 0x0000000408bb7c23 */ /* 0x100fe200080108c3 */
[--C-:B------:R-:W-:Y:S01]  /*c800*/  FFMA.FTZ R192, R14, UR4, -R194.reuse ;  /* 0x000000040ec07c23 */ /* 0x100fe200080108c2 */
[--C-:B------:R-:W-:Y:S01]  /*c810*/  FFMA.FTZ R193, R15, UR4, -R194.reuse ;  /* 0x000000040fc17c23 */ /* 0x100fe200080108c2 */
[----:B------:R-:W-:Y:S01]  /*c820*/  FFMA.FTZ R186, R9, UR4, -R195 ;  /* 0x0000000409ba7c23 */ /* 0x000fe200080108c3 */
[--C-:B------:R-:W-:Y:S03]  /*c830*/  FFMA.FTZ R189, R10, UR4, -R194.reuse ;  /* 0x000000040abd7c23 */ /* 0x100fe600080108c2 */
[----:B------:R-:W5:Y:S01]  /*c840*/  MUFU.EX2 R0, R171 ;  /* 0x000000ab00007308 */ /* 0x000f620000000800 */
[----:B------:R-:W-:Y:S01]  /*c850*/  FFMA.FTZ R188, R11, UR4, -R194 ;  /* 0x000000040bbc7c23 */ /* 0x000fe200080108c2 */
[----:B--2---:R-:W-:Y:S01]  /*c860*/  MOV R169, R227 ;  /* 0x000000e300a97202 */ /* 0x004fe20000000f00 */
[C---:B---3--:R-:W-:Y:S01]  /*c870*/  FMUL.FTZ R6, R3.reuse, R162 ;  /* 0x000000a203067220 */ /* 0x048fe20000410000 */
[----:B------:R-:W-:Y:S01]  /*c880*/  @P0 IADD3 R169, PT, PT, R230, -0x20, RZ ;  /* 0xffffffe0e6a90810 */ /* 0x000fe20007ffe0ff */
[C---:B------:R-:W-:Y:S01]  /*c890*/  FMUL.FTZ R18, R3.reuse, R150 ;  /* 0x0000009603127220 */ /* 0x040fe20000410000 */
[----:B------:R-:W-:Y:S01]  /*c8a0*/  FMUL.FTZ R19, R3, R151 ;  /* 0x0000009703137220 */ /* 0x000fe20000410000 */
[--C-:B------:R-:W-:Y:S03]  /*c8b0*/  FFMA.FTZ R206, R36, UR4, -R197.reuse ;  /* 0x0000000424ce7c23 */ /* 0x100fe600080108c5 */
[----:B------:R-:W2:Y:S01]  /*c8c0*/  MUFU.EX2 R164, R164 ;  /* 0x000000a400a47308 */ /* 0x000ea20000000800 */
[----:B------:R-:W3:Y:S01]  /*c8d0*/  LDSM.16.MT88.4 R176, [R169] ;  /* 0x00000000a9b0783b */ /* 0x000ee20000004200 */
[C---:B----4-:R-:W-:Y:S01]  /*c8e0*/  FMUL.FTZ R8, R2.reuse, R156 ;  /* 0x0000009c02087220 */ /* 0x050fe20000410000 */
[C---:B------:R-:W-:Y:S01]  /*c8f0*/  FMUL.FTZ R9, R2.reuse, R157 ;  /* 0x0000009d02097220 */ /* 0x040fe20000410000 */
[C---:B------:R-:W-:Y:S01]  /*c900*/  FMUL.FTZ R12, R2.reuse, R152 ;  /* 0x00000098020c7220 */ /* 0x040fe20000410000 */
[----:B------:R-:W-:Y:S01]  /*c910*/  FMUL.FTZ R13, R2, R153 ;  /* 0x00000099020d7220 */ /* 0x000fe20000410000 */
[----:B------:R-:W-:Y:S01]  /*c920*/  FFMA.FTZ R207, R37, UR4, -R197 ;  /* 0x0000000425cf7c23 */ /* 0x000fe200080108c5 */
[--C-:B------:R-:W-:Y:S03]  /*c930*/  FFMA.FTZ R208, R38, UR4, -R196.reuse ;  /* 0x0000000426d07c23 */ /* 0x100fe600080108c4 */
[----:B------:R4:W-:Y:S01]  /*c940*/  MUFU.EX2 R170, R5 ;  /* 0x0000000500aa7308 */ /* 0x0009e20000000800 */
[C---:B-----5:R-:W-:Y:S01]  /*c950*/  FMUL.FTZ R10, R0.reuse, R158 ;  /* 0x0000009e000a7220 */ /* 0x060fe20000410000 */
[C---:B------:R-:W-:Y:S01]  /*c960*/  FMUL.FTZ R11, R0.reuse, R159 ;  /* 0x0000009f000b7220 */ /* 0x040fe20000410000 */
[C---:B------:R-:W-:Y:S01]  /*c970*/  FMUL.FTZ R14, R0.reuse, R154 ;  /* 0x0000009a000e7220 */ /* 0x040fe20000410000 */
[----:B------:R-:W-:Y:S01]  /*c980*/  FMUL.FTZ R15, R0, R155 ;  /* 0x0000009b000f7220 */ /* 0x000fe20000410000 */
[----:B------:R-:W-:Y:S01]  /*c990*/  FFMA.FTZ R209, R39, UR4, -R196 ;  /* 0x0000000427d17c23 */ /* 0x000fe200080108c4 */
[----:B------:R-:W-:Y:S01]  /*c9a0*/  LDSM.16.MT88.4 R152, [R169+0x1000] ;  /* 0x00100000a998783b */ /* 0x000fe20000004200 */
[--C-:B------:R-:W-:Y:S03]  /*c9b0*/  FFMA.FTZ R236, R40, UR4, -R195.reuse ;  /* 0x0000000428ec7c23 */ /* 0x100fe600080108c3 */
[----:B------:R5:W-:Y:S01]  /*c9c0*/  MUFU.EX2 R171, R7 ;  /* 0x0000000700ab7308 */ /* 0x000be20000000800 */
[C---:B--2---:R-:W-:Y:S01]  /*c9d0*/  FMUL.FTZ R4, R164.reuse, R160 ;  /* 0x000000a0a4047220 */ /* 0x044fe20000410000 */
[C---:B------:R-:W-:Y:S01]  /*c9e0*/  FMUL.FTZ R16, R164.reuse, R148 ;  /* 0x00000094a4107220 */ /* 0x040fe20000410000 */
[----:B------:R-:W-:Y:S01]  /*c9f0*/  FMUL.FTZ R17, R164, R149 ;  /* 0x00000095a4117220 */ /* 0x000fe20000410000 */
[----:B------:R-:W-:Y:S01]  /*ca00*/  FFMA.FTZ R237, R41, UR4, -R195 ;  /* 0x0000000429ed7c23 */ /* 0x000fe200080108c3 */
[--C-:B------:R-:W-:Y:S01]  /*ca10*/  FFMA.FTZ R238, R42, UR4, -R194.reuse ;  /* 0x000000042aee7c23 */ /* 0x100fe200080108c2 */
[----:B------:R-:W2:Y:S01]  /*ca20*/  LDSM.16.MT88.4 R148, [R214+0xa000] ;  /* 0x00a00000d694783b */ /* 0x000ea20000004200 */
[----:B------:R-:W-:Y:S03]  /*ca30*/  FFMA.FTZ R239, R43, UR4, -R194 ;  /* 0x000000042bef7c23 */ /* 0x000fe600080108c2 */
[----:B------:R-:W1:Y:S01]  /*ca40*/  MUFU.EX2 R181, R181 ;  /* 0x000000b500b57308 */ /* 0x000e620000000800 */
[----:B----4-:R-:W-:Y:S01]  /*ca50*/  FMUL.FTZ R5, R164, R161 ;  /* 0x000000a1a4057220 */ /* 0x010fe20000410000 */
[--C-:B------:R-:W-:Y:S01]  /*ca60*/  FFMA.FTZ R210, R48, UR4, -R197.reuse ;  /* 0x0000000430d27c23 */ /* 0x100fe200080108c5 */
[--C-:B------:R-:W-:Y:S01]  /*ca70*/  FFMA.FTZ R211, R49, UR4, -R197.reuse ;  /* 0x0000000431d37c23 */ /* 0x100fe200080108c5 */
[--C-:B------:R-:W-:Y:S01]  /*ca80*/  FFMA.FTZ R234, R50, UR4, -R196.reuse ;  /* 0x0000000432ea7c23 */ /* 0x100fe200080108c4 */
[--C-:B------:R-:W-:Y:S01]  /*ca90*/  FFMA.FTZ R235, R51, UR4, -R196.reuse ;  /* 0x0000000433eb7c23 */ /* 0x100fe200080108c4 */
[----:B------:R-:W-:Y:S01]  /*caa0*/  LDSM.16.MT88.4 R36, [R169+0x2400] ;  /* 0x00240000a924783b */ /* 0x000fe20000004200 */
[--C-:B------:R-:W-:Y:S03]  /*cab0*/  FFMA.FTZ R244, R52, UR4, -R197.reuse ;  /* 0x0000000434f47c23 */ /* 0x100fe600080108c5 */
[----:B------:R-:W4:Y:S01]  /*cac0*/  MUFU.EX2 R184, R184 ;  /* 0x000000b800b87308 */ /* 0x000f220000000800 */
[----:B-----5:R-:W-:Y:S01]  /*cad0*/  FMUL.FTZ R7, R3, R163 ;  /* 0x000000a303077220 */ /* 0x020fe20000410000 */
[----:B------:R-:W-:Y:S01]  /*cae0*/  FFMA.FTZ R245, R53, UR4, -R197 ;  /* 0x0000000435f57c23 */ /* 0x000fe200080108c5 */
[--C-:B------:R-:W-:Y:S01]  /*caf0*/  FFMA.FTZ R246, R54, UR4, -R196.reuse ;  /* 0x0000000436f67c23 */ /* 0x100fe200080108c4 */
[----:B------:R-:W-:Y:S01]  /*cb00*/  FFMA.FTZ R247, R55, UR4, -R196 ;  /* 0x0000000437f77c23 */ /* 0x000fe200080108c4 */
[C---:B------:R-:W-:Y:S01]  /*cb10*/  FMUL.FTZ R84, R164.reuse, R84 ;  /* 0x00000054a4547220 */ /* 0x040fe20000410000 */
[----:B------:R-:W-:Y:S01]  /*cb20*/  LDSM.16.MT88.4 R40, [R214+0x9800] ;  /* 0x00980000d628783b */ /* 0x000fe20000004200 */
[----:B------:R-:W-:Y:S03]  /*cb30*/  FMUL.FTZ R85, R164, R85 ;  /* 0x00000055a4557220 */ /* 0x000fe60000410000 */
[----:B------:R-:W-:Y:S01]  /*cb40*/  MUFU.EX2 R180, R180 ;  /* 0x000000b400b47308 */ /* 0x000fe20000000800 */
[----:B-1----:R-:W-:Y:S01]  /*cb50*/  F2FP.F16.F32.PACK_AB R160, R170, R181 ;  /* 0x000000b5aaa0723e */ /* 0x002fe200000000ff */
[C---:B------:R-:W-:Y:S01]  /*cb60*/  FMUL.FTZ R86, R3.reuse, R86 ;  /* 0x0000005603567220 */ /* 0x040fe20000410000 */
[----:B------:R-:W-:Y:S01]  /*cb70*/  FMUL.FTZ R87, R3, R87 ;  /* 0x0000005703577220 */ /* 0x000fe20000410000 */
[C---:B------:R-:W-:Y:S01]  /*cb80*/  FMUL.FTZ R88, R2.reuse, R88 ;  /* 0x0000005802587220 */ /* 0x040fe20000410000 */
[----:B------:R-:W-:Y:S01]  /*cb90*/  FMUL.FTZ R89, R2, R89 ;  /* 0x0000005902597220 */ /* 0x000fe20000410000 */
[----:B------:R-:W-:Y:S01]  /*cba0*/  LDSM.16.MT88.4 R48, [R169+0x800] ;  /* 0x00080000a930783b */ /* 0x000fe20000004200 */
[C---:B------:R-:W-:Y:S03]  /*cbb0*/  FMUL.FTZ R90, R0.reuse, R90 ;  /* 0x0000005a005a7220 */ /* 0x040fe60000410000 */
[----:B------:R-:W1:Y:S01]  /*cbc0*/  MUFU.EX2 R183, R183 ;  /* 0x000000b700b77308 */ /* 0x000e620000000800 */
[----:B----4-:R-:W-:Y:S01]  /*cbd0*/  F2FP.F16.F32.PACK_AB R161, R171, R184 ;  /* 0x000000b8aba1723e */ /* 0x010fe200000000ff */
[----:B------:R-:W-:Y:S01]  /*cbe0*/  FMUL.FTZ R91, R0, R91 ;  /* 0x0000005b005b7220 */ /* 0x000fe20000410000 */
[C---:B------:R-:W-:Y:S01]  /*cbf0*/  FMUL.FTZ R92, R2.reuse, R92 ;  /* 0x0000005c025c7220 */ /* 0x040fe20000410000 */
[----:B------:R-:W-:Y:S01]  /*cc00*/  FMUL.FTZ R93, R2, R93 ;  /* 0x0000005d025d7220 */ /* 0x000fe20000410000 */
[C---:B------:R-:W-:Y:S01]  /*cc10*/  FMUL.FTZ R94, R0.reuse, R94 ;  /* 0x0000005e005e7220 */ /* 0x040fe20000410000 */
[----:B------:R-:W-:Y:S01]  /*cc20*/  LDSM.16.MT88.4 R52, [R169+0x2800] ;  /* 0x00280000a934783b */ /* 0x000fe20000004200 */
        /* <DEDUP_REMOVED lines=9> */
[----:B------:R-:W4:Y:S01]  /*ccc0*/  MUFU.EX2 R185, R185 ;  /* 0x000000b900b97308 */ /* 0x000f220000000800 */
[----:B-1----:R-:W-:Y:S01]  /*ccd0*/  F2FP.F16.F32.PACK_AB R162, R183, R180 ;  /* 0x000000b4b7a2723e */ /* 0x002fe200000000ff */
[C---:B------:R-:W-:Y:S01]  /*cce0*/  FMUL.FTZ R103, R3.reuse, R103 ;  /* 0x0000006703677220 */ /* 0x040fe20000410000 */
        /* <DEDUP_REMOVED lines=11> */
[C---:B------:R-:W-:Y:S01]  /*cda0*/  FMUL.FTZ R114, R3.reuse, R114 ;  /* 0x0000007203727220 */ /* 0x040fe20000410000 */
[----:B------:R-:W-:Y:S03]  /*cdb0*/  FMUL.FTZ R115, R3, R115 ;  /* 0x0000007303737220 */ /* 0x000fe60000410000 */
[----:B------:R-:W1:Y:S01]  /*cdc0*/  MUFU.EX2 R186, R186 ;  /* 0x000000ba00ba7308 */ /* 0x000e620000000800 */
[----:B----4-:R-:W-:Y:S01]  /*cdd0*/  F2FP.F16.F32.PACK_AB R163, R185, R182 ;  /* 0x000000b6b9a3723e */ /* 0x010fe200000000ff */
[C---:B------:R-:W-:Y:S01]  /*cde0*/  FMUL.FTZ R116, R2.reuse, R116 ;  /* 0x0000007402747220 */ /* 0x040fe20000410000 */
[----:B------:R-:W-:Y:S01]  /*cdf0*/  FMUL.FTZ R117, R2, R117 ;  /* 0x0000007502757220 */ /* 0x000fe20000410000 */
[C---:B------:R-:W-:Y:S01]  /*ce00*/  FMUL.FTZ R118, R0.reuse, R118 ;  /* 0x0000007600767220 */ /* 0x040fe20000410000 */
[----:B------:R-:W-:Y:S01]  /*ce10*/  FMUL.FTZ R119, R0, R119 ;  /* 0x0000007700777220 */ /* 0x000fe20000410000 */
[C---:B------:R-:W-:Y:S01]  /*ce20*/  FMUL.FTZ R120, R164.reuse, R120 ;  /* 0x00000078a4787220 */ /* 0x040fe20000410000 */
[----:B------:R-:W-:Y:S01]  /*ce30*/  FMUL.FTZ R121, R164, R121 ;  /* 0x00000079a4797220 */ /* 0x000fe20000410000 */
[-C--:B------:R-:W-:Y:S02]  /*ce40*/  HMMA.16816.F32 R4, R160, R172.reuse, R4 ;  /* 0x000000aca004723c */ /* 0x080fe40000001804 */
[----:B------:R-:W-:Y:S03]  /*ce50*/  MUFU.EX2 R189, R189 ;  /* 0x000000bd00bd7308 */ /* 0x000fe60000000800 */
[C---:B------:R-:W-:Y:S01]  /*ce60*/  FMUL.FTZ R122, R3.reuse, R122 ;  /* 0x0000007a037a7220 */ /* 0x040fe20000410000 */
[----:B------:R-:W-:Y:S01]  /*ce70*/  FMUL.FTZ R123, R3, R123 ;  /* 0x0000007b037b7220 */ /* 0x000fe20000410000 */
[--C-:B------:R-:W-:Y:S01]  /*ce80*/  FFMA.FTZ R198, R24, UR4, -R195.reuse ;  /* 0x0000000418c67c23 */ /* 0x100fe200080108c3 */
[----:B------:R-:W-:Y:S04]  /*ce90*/  FMUL.FTZ R24, R2, R136 ;  /* 0x0000008802187220 */ /* 0x000fe80000410000 */
[----:B------:R-:W4:Y:S01]  /*cea0*/  MUFU.EX2 R188, R188 ;  /* 0x000000bc00bc7308 */ /* 0x000f220000000800 */
[----:B-1----:R-:W-:Y:S01]  /*ceb0*/  F2FP.F16.F32.PACK_AB R156, R186, R187 ;  /* 0x000000bbba9c723e */ /* 0x002fe200000000ff */
        /* <DEDUP_REMOVED lines=18> */
[--C-:B------:R-:W-:Y:S01]  /*cfe0*/  FFMA.FTZ R240, R44, UR4, -R195.reuse ;  /* 0x000000042cf07c23 */ /* 0x100fe200080108c3 */
[--C-:B------:R-:W-:Y:S01]  /*cff0*/  FFMA.FTZ R241, R45, UR4, -R195.reuse ;  /* 0x000000042df17c23 */ /* 0x100fe200080108c3 */
[--C-:B------:R-:W-:Y:S01]  /*d000*/  FFMA.FTZ R242, R46, UR4, -R194.reuse ;  /* 0x000000042ef27c23 */ /* 0x100fe200080108c2 */
[--C-:B------:R-:W-:Y:S03]  /*d010*/  FFMA.FTZ R243, R47, UR4, -R194.reuse ;  /* 0x000000042ff37c23 */ /* 0x100fe600080108c2 */
[----:B------:R-:W-:Y:S01]  /*d020*/  MUFU.EX2 R192, R192 ;  /* 0x000000c000c07308 */ /* 0x000fe20000000800 */
[C---:B------:R-:W-:Y:S01]  /*d030*/  FMUL.FTZ R68, R164.reuse, R68 ;  /* 0x00000044a4447220 */ /* 0x040fe20000410000 */
[----:B------:R-:W-:Y:S01]  /*d040*/  FMUL.FTZ R69, R164, R69 ;  /* 0x00000045a4457220 */ /* 0x000fe20000410000 */
[C---:B------:R-:W-:Y:S01]  /*d050*/  FMUL.FTZ R70, R3.reuse, R70 ;  /* 0x0000004603467220 */ /* 0x040fe20000410000 */
[----:B------:R-:W-:Y:S01]  /*d060*/  FMUL.FTZ R71, R3, R71 ;  /* 0x0000004703477220 */ /* 0x000fe20000410000 */
[C---:B------:R-:W-:Y:S01]  /*d070*/  FMUL.FTZ R72, R2.reuse, R72 ;  /* 0x0000004802487220 */ /* 0x040fe20000410000 */
[----:B------:R-:W-:Y:S01]  /*d080*/  FMUL.FTZ R73, R2, R73 ;  /* 0x0000004902497220 */ /* 0x000fe20000410000 */
[C---:B------:R-:W-:Y:S03]  /*d090*/  FMUL.FTZ R74, R0.reuse, R74 ;  /* 0x0000004a004a7220 */ /* 0x040fe60000410000 */
[----:B------:R-:W4:Y:S01]  /*d0a0*/  MUFU.EX2 R193, R193 ;  /* 0x000000c100c17308 */ /* 0x000f220000000800 */
[----:B-1----:R-:W-:Y:S01]  /*d0b0*/  F2FP.F16.F32.PACK_AB R158, R191, R190 ;  /* 0x000000bebf9e723e */ /* 0x002fe200000000ff */
        /* <DEDUP_REMOVED lines=10> */
[--C-:B------:R-:W-:Y:S01]  /*d160*/  FFMA.FTZ R202, R28, UR4, -R195.reuse ;  /* 0x000000041cca7c23 */ /* 0x100fe200080108c3 */
[C---:B------:R-:W-:Y:S01]  /*d170*/  FMUL.FTZ R28, R164.reuse, R132 ;  /* 0x00000084a41c7220 */ /* 0x040fe20000410000 */
[----:B------:R-:W-:Y:S01]  /*d180*/  FFMA.FTZ R203, R29, UR4, -R195 ;  /* 0x000000041dcb7c23 */ /* 0x000fe200080108c3 */
[----:B------:R-:W-:Y:S03]  /*d190*/  FMUL.FTZ R29, R164, R133 ;  /* 0x00000085a41d7220 */ /* 0x000fe60000410000 */
[----:B------:R-:W1:Y:S01]  /*d1a0*/  MUFU.EX2 R237, R237 ;  /* 0x000000ed00ed7308 */ /* 0x000e620000000800 */
[----:B----4-:R-:W-:Y:S01]  /*d1b0*/  F2FP.F16.F32.PACK_AB R159, R193, R192 ;  /* 0x000000c0c19f723e */ /* 0x010fe200000000ff */
[--C-:B------:R-:W-:Y:S01]  /*d1c0*/  FFMA.FTZ R204, R30, UR4, -R194.reuse ;  /* 0x000000041ecc7c23 */ /* 0x100fe200080108c2 */
[----:B------:R-:W-:Y:S01]  /*d1d0*/  FMUL.FTZ R30, R3, R134 ;  /* 0x00000086031e7220 */ /* 0x000fe20000410000 */
[--C-:B------:R-:W-:Y:S01]  /*d1e0*/  FFMA.FTZ R205, R31, UR4, -R194.reuse ;  /* 0x000000041fcd7c23 */ /* 0x100fe200080108c2 */
[----:B------:R-:W-:Y:S01]  /*d1f0*/  FMUL.FTZ R31, R3, R135 ;  /* 0x00000087031f7220 */ /* 0x000fe20000410000 */
[----:B------:R-:W-:Y:S01]  /*d200*/  FFMA.FTZ R64, R64, UR4, -R197 ;  /* 0x0000000440407c23 */ /* 0x000fe200080108c5 */
[----:B------:R-:W-:Y:S01]  /*d210*/  FFMA.FTZ R56, R56, UR4, -R195 ;  /* 0x0000000438387c23 */ /* 0x000fe200080108c3 */
[C---:B------:R-:W-:Y:S02]  /*d220*/  HMMA.16816.F32 R8, R156.reuse, R172, R8 ;  /* 0x000000ac9c08723c */ /* 0x040fe40000001808 */
[----:B------:R-:W-:Y:S02]  /*d230*/  MUFU.EX2 R238, R238 ;  /* 0x000000ee00ee7308 */ /* 0x000fe40000000800 */
[--C-:B------:R-:W-:Y:S01]  /*d240*/  FFMA.FTZ R172, R20, UR4, -R197.reuse ;  /* 0x0000000414ac7c23 */ /* 0x100fe200080108c5 */
[C---:B------:R-:W-:Y:S01]  /*d250*/  FMUL.FTZ R20, R164.reuse, R144 ;  /* 0x00000090a4147220 */ /* 0x040fe20000410000 */
[----:B------:R-:W-:Y:S01]  /*d260*/  FFMA.FTZ R173, R21, UR4, -R197 ;  /* 0x0000000415ad7c23 */ /* 0x000fe200080108c5 */
[----:B------:R-:W-:Y:S01]  /*d270*/  FMUL.FTZ R21, R164, R145 ;  /* 0x00000091a4157220 */ /* 0x000fe20000410000 */
[-C--:B------:R-:W-:Y:S04]  /*d280*/  HMMA.16816.F32 R12, R156, R174.reuse, R12 ;  /* 0x000000ae9c0c723c */ /* 0x080fe8000000180c */
[----:B------:R-:W4:Y:S01]  /*d290*/  MUFU.EX2 R239, R239 ;  /* 0x000000ef00ef7308 */ /* 0x000f220000000800 */
[----:B-1----:R-:W-:Y:S01]  /*d2a0*/  F2FP.F16.F32.PACK_AB R44, R237, R236 ;  /* 0x000000eced2c723e */ /* 0x002fe200000000ff */
[--C-:B------:R-:W-:Y:S01]  /*d2b0*/  FFMA.FTZ R57, R57, UR4, -R195.reuse ;  /* 0x0000000439397c23 */ /* 0x100fe200080108c3 */
[----:B------:R-:W-:Y:S01]  /*d2c0*/  ISETP.NE.AND P1, PT, R228, RZ, PT ;  /* 0x000000ffe400720c */ /* 0x000fe20003f25270 */
[--C-:B------:R-:W-:Y:S01]  /*d2d0*/  FFMA.FTZ R60, R60, UR4, -R195.reuse ;  /* 0x000000043c3c7c23 */ /* 0x100fe200080108c3 */
[----:B------:R-:W-:Y:S01]  /*d2e0*/  FFMA.FTZ R58, R58, UR4, -R194 ;  /* 0x000000043a3a7c23 */ /* 0x000fe200080108c2 */
[C---:B------:R-:W-:Y:S04]  /*d2f0*/  HMMA.16816.F32 R16, R160.reuse, R174, R16 ;  /* 0x000000aea010723c */ /* 0x040fe80000001810 */
[----:B------:R-:W-:Y:S01]  /*d300*/  MUFU.EX2 R240, R240 ;  /* 0x000000f000f07308 */ /* 0x000fe20000000800 */
[--C-:B------:R-:W-:Y:S01]  /*d310*/  FFMA.FTZ R174, R22, UR4, -R196.reuse ;  /* 0x0000000416ae7c23 */ /* 0x100fe200080108c4 */
[----:B------:R-:W-:Y:S01]  /*d320*/  FMUL.FTZ R22, R3, R146 ;  /* 0x0000009203167220 */ /* 0x000fe20000410000 */
[----:B------:R-:W-:Y:S01]  /*d330*/  FFMA.FTZ R175, R23, UR4, -R196 ;  /* 0x0000000417af7c23 */ /* 0x000fe200080108c4 */
[----:B------:R-:W-:Y:S01]  /*d340*/  FMUL.FTZ R23, R3, R147 ;  /* 0x0000009303177220 */ /* 0x000fe20000410000 */
[-C--:B---3--:R-:W-:Y:S01]  /*d350*/  HMMA.16816.F32 R68, R160, R176.reuse, R68 ;  /* 0x000000b0a044723c */ /* 0x088fe20000001844 */
[----:B------:R-:W-:Y:S04]  /*d360*/  LDSM.16.MT88.4 R144, [R169+0x2000] ;  /* 0x00200000a990783b */ /* 0x000fe80000004200 */
[----:B------:R-:W1:Y:S01]  /*d370*/  MUFU.EX2 R241, R241 ;  /* 0x000000f100f17308 */ /* 0x000e620000000800 */
[----:B----4-:R-:W-:Y:S01]  /*d380*/  F2FP.F16.F32.PACK_AB R45, R239, R238 ;  /* 0x000000eeef2d723e */ /* 0x010fe200000000ff */
[----:B------:R-:W-:Y:S01]  /*d390*/  FFMA.FTZ R59, R59, UR4, -R194 ;  /* 0x000000043b3b7c23 */ /* 0x000fe200080108c2 */
[----:B------:R-:W-:Y:S01]  /*d3a0*/  IADD3 R228, PT, PT, R228, -0x1, RZ ;  /* 0xffffffffe4e47810 */ /* 0x000fe20007ffe0ff */
[----:B------:R-:W-:Y:S01]  /*d3b0*/  FFMA.FTZ R195, R61, UR4, -R195 ;  /* 0x000000043dc37c23 */ /* 0x000fe200080108c3 */
[----:B------:R-:W-:Y:S01]  /*d3c0*/  FFMA.FTZ R181, R164, R233, R181 ;  /* 0x000000e9a4b57223 */ /* 0x000fe200000100b5 */
[C---:B------:R-:W-:Y:S04]  /*d3d0*/  HMMA.16816.F32 R72, R156.reuse, R176, R72 ;  /* 0x000000b09c48723c */ /* 0x040fe80000001848 */
[----:B------:R-:W-:Y:S01]  /*d3e0*/  MUFU.EX2 R242, R242 ;  /* 0x000000f200f27308 */ /* 0x000fe20000000800 */
[--C-:B------:R-:W-:Y:S01]  /*d3f0*/  FFMA.FTZ R176, R32, UR4, -R197.reuse ;  /* 0x0000000420b07c23 */ /* 0x100fe200080108c5 */
[C---:B------:R-:W-:Y:S01]  /*d400*/  FMUL.FTZ R32, R2.reuse, R140 ;  /* 0x0000008c02207220 */ /* 0x040fe20000410000 */
[--C-:B------:R-:W-:Y:S01]  /*d410*/  FFMA.FTZ R177, R33, UR4, -R197.reuse ;  /* 0x0000000421b17c23 */ /* 0x100fe200080108c5 */
[----:B------:R-:W-:Y:S01]  /*d420*/  FMUL.FTZ R33, R2, R141 ;  /* 0x0000008d02217220 */ /* 0x000fe20000410000 */
[-C--:B------:R-:W-:Y:S05]  /*d430*/  HMMA.16816.F32 R76, R156, R178.reuse, R76 ;  /* 0x000000b29c4c723c */ /* 0x080fea000000184c */
[----:B------:R-:W3:Y:S01]  /*d440*/  MUFU.EX2 R243, R243 ;  /* 0x000000f300f37308 */ /* 0x000ee20000000800 */
[----:B-1----:R-:W-:Y:S01]  /*d450*/  F2FP.F16.F32.PACK_AB R46, R241, R240 ;  /* 0x000000f0f12e723e */ /* 0x002fe200000000ff */
[----:B------:R-:W-:Y:S01]  /*d460*/  FFMA.FTZ R197, R65, UR4, -R197 ;  /* 0x0000000441c57c23 */ /* 0x000fe200080108c5 */
[----:B------:R-:W-:Y:S01]  /*d470*/  FFMA.FTZ R65, R66, UR4, -R196 ;  /* 0x0000000442417c23 */ /* 0x000fe200080108c4 */
[----:B------:R-:W-:Y:S01]  /*d480*/  FFMA.FTZ R184, R3, R232, R184 ;  /* 0x000000e803b87223 */ /* 0x000fe200000100b8 */
[----:B------:R-:W-:Y:S01]  /*d490*/  MOV R3, R166 ;  /* 0x000000a600037202 */ /* 0x000fe20000000f00 */
[C---:B------:R-:W-:Y:S04]  /*d4a0*/  HMMA.16816.F32 R80, R160.reuse, R178, R80 ;  /* 0x000000b2a050723c */ /* 0x040fe80000001850 */
[----:B------:R-:W-:Y:S01]  /*d4b0*/  MUFU.EX2 R172, R172 ;  /* 0x000000ac00ac7308 */ /* 0x000fe20000000800 */
[--C-:B------:R-:W-:Y:S01]  /*d4c0*/  FFMA.FTZ R178, R34, UR4, -R196.reuse ;  /* 0x0000000422b27c23 */ /* 0x100fe200080108c4 */
[C---:B------:R-:W-:Y:S01]  /*d4d0*/  FMUL.FTZ R34, R0.reuse, R142 ;  /* 0x0000008e00227220 */ /* 0x040fe20000410000 */
[--C-:B------:R-:W-:Y:S01]  /*d4e0*/  FFMA.FTZ R179, R35, UR4, -R196.reuse ;  /* 0x0000000423b37c23 */ /* 0x100fe200080108c4 */
[----:B------:R-:W-:Y:S01]  /*d4f0*/  FMUL.FTZ R35, R0, R143 ;  /* 0x0000008f00237220 */ /* 0x000fe20000410000 */
[-C--:B--2---:R-:W-:Y:S05]  /*d500*/  HMMA.16816.F32 R84, R160, R148.reuse, R84 ;  /* 0x00000094a054723c */ /* 0x084fea0000001854 */
[----:B------:R-:W1:Y:S01]  /*d510*/  MUFU.EX2 R173, R173 ;  /* 0x000000ad00ad7308 */ /* 0x000e620000000800 */
[----:B---3--:R-:W-:Y:S01]  /*d520*/  F2FP.F16.F32.PACK_AB R47, R243, R242 ;  /* 0x000000f2f32f723e */ /* 0x008fe200000000ff */
[----:B------:R-:W-:Y:S01]  /*d530*/  FFMA.FTZ R196, R67, UR4, -R196 ;  /* 0x0000000443c47c23 */ /* 0x000fe200080108c4 */
[----:B------:R-:W-:Y:S01]  /*d540*/  FFMA.FTZ R187, R2, R231, R187 ;  /* 0x000000e702bb7223 */ /* 0x000fe200000100bb */
[----:B------:R-:W-:Y:S01]  /*d550*/  MOV R2, R167 ;  /* 0x000000a700027202 */ /* 0x000fe20000000f00 */
[----:B------:R-:W-:Y:S01]  /*d560*/  FFMA.FTZ R189, R0, R229, R189 ;  /* 0x000000e500bd7223 */ /* 0x000fe200000100bd */
        /* <DEDUP_REMOVED lines=8> */
[----:B-1----:R-:W-:Y:S01]  /*d5f0*/  F2FP.F16.F32.PACK_AB R132, R173, R172 ;  /* 0x000000acad84723e */ /* 0x002fe200000000ff */
[----:B------:R-:W-:Y:S01]  /*d600*/  FADD.FTZ R180, R180, R181 ;  /* 0x000000b5b4b47221 */ /* 0x000fe20000010000 */
[----:B------:R-:W-:Y:S01]  /*d610*/  MOV R0, R165 ;  /* 0x000000a500007202 */ /* 0x000fe20000000f00 */
[----:B------:R-:W-:Y:S01]  /*d620*/  FADD.FTZ R182, R182, R171 ;  /* 0x000000abb6b67221 */ /* 0x000fe20000010000 */
[----:B------:R-:W-:Y:S01]  /*d630*/  FADD.FTZ R190, R190, R187 ;  /* 0x000000bbbebe7221 */ /* 0x000fe20000010000 */
[C---:B------:R-:W-:Y:S01]  /*d640*/  HMMA.16816.F32 R96, R160.reuse, R150, R96 ;  /* 0x00000096a060723c */ /* 0x040fe20000001860 */
[----:B------:R-:W1:Y:S03]  /*d650*/  LDSM.16.MT88.4 R148, [R214+0xb000] ;  /* 0x00b00000d694783b */ /* 0x000e660000004200 */
[----:B------:R-:W-:Y:S01]  /*d660*/  MUFU.EX2 R176, R176 ;  /* 0x000000b000b07308 */ /* 0x000fe20000000800 */
[----:B------:R-:W-:Y:S01]  /*d670*/  FADD.FTZ R192, R192, R189 ;  /* 0x000000bdc0c07221 */ /* 0x000fe20000010000 */
[----:B------:R-:W-:Y:S01]  /*d680*/  FADD.FTZ R183, R183, R180 ;  /* 0x000000b4b7b77221 */ /* 0x000fe20000010000 */
[----:B------:R-:W-:Y:S01]  /*d690*/  FADD.FTZ R185, R185, R182 ;  /* 0x000000b6b9b97221 */ /* 0x000fe20000010000 */
[----:B------:R-:W-:Y:S01]  /*d6a0*/  FADD.FTZ R191, R191, R190 ;  /* 0x000000bebfbf7221 */ /* 0x000fe20000010000 */
[-C--:B------:R-:W-:Y:S05]  /*d6b0*/  HMMA.16816.F32 R100, R160, R152.reuse, R100 ;  /* 0x00000098a064723c */ /* 0x080fea0000001864 */
[----:B------:R-:W3:Y:S01]  /*d6c0*/  MUFU.EX2 R177, R177 ;  /* 0x000000b100b17308 */ /* 0x000ee20000000800 */
[----:B--2---:R-:W-:Y:S01]  /*d6d0*/  F2FP.F16.F32.PACK_AB R133, R175, R174 ;  /* 0x000000aeaf85723e */ /* 0x004fe200000000ff */
[----:B------:R-:W-:Y:S01]  /*d6e0*/  FADD.FTZ R193, R193, R192 ;  /* 0x000000c0c1c17221 */ /* 0x000fe20000010000 */
[----:B------:R-:W-:Y:S01]  /*d6f0*/  FADD.FTZ R172, R172, R183 ;  /* 0x000000b7acac7221 */ /* 0x000fe20000010000 */
[----:B------:R-:W-:Y:S01]  /*d700*/  FADD.FTZ R174, R174, R185 ;  /* 0x000000b9aeae7221 */ /* 0x000fe20000010000 */
[C---:B------:R-:W-:Y:S05]  /*d710*/  HMMA.16816.F32 R104, R156.reuse, R152, R104 ;  /* 0x000000989c68723c */ /* 0x040fea0000001868 */
[----:B------:R-:W-:Y:S01]  /*d720*/  MUFU.EX2 R178, R178 ;  /* 0x000000b200b27308 */ /* 0x000fe20000000800 */
[----:B------:R-:W-:Y:S01]  /*d730*/  FADD.FTZ R173, R173, R172 ;  /* 0x000000acadad7221 */ /* 0x000fe20000010000 */
[----:B------:R-:W-:Y:S01]  /*d740*/  FADD.FTZ R175, R175, R174 ;  /* 0x000000aeafaf7221 */ /* 0x000fe20000010000 */
[-C--:B------:R-:W-:Y:S07]  /*d750*/  HMMA.16816.F32 R108, R156, R154.reuse, R108 ;  /* 0x0000009a9c6c723c */ /* 0x080fee000000186c */
[----:B------:R-:W2:Y:S01]  /*d760*/  MUFU.EX2 R179, R179 ;  /* 0x000000b300b37308 */ /* 0x000ea20000000800 */
[C---:B---3--:R-:W-:Y:S01]  /*d770*/  F2FP.F16.F32.PACK_AB R134, R177.reuse, R176 ;  /* 0x000000b0b186723e */ /* 0x048fe200000000ff */
[----:B------:R-:W-:Y:S01]  /*d780*/  FADD.FTZ R176, R176, R173 ;  /* 0x000000adb0b07221 */ /* 0x000fe20000010000 */
[C---:B------:R-:W-:Y:S01]  /*d790*/  HMMA.16816.F32 R20, R160.reuse, R154, R20 ;  /* 0x0000009aa014723c */ /* 0x040fe20000001814 */
[----:B------:R-:W-:Y:S06]  /*d7a0*/  LDSM.16.MT88.4 R152, [R214+0xa400] ;  /* 0x00a40000d698783b */ /* 0x000fec0000004200 */
[----:B------:R-:W-:Y:S01]  /*d7b0*/  MUFU.EX2 R198, R198 ;  /* 0x000000c600c67308 */ /* 0x000fe20000000800 */
[----:B------:R-:W-:Y:S01]  /*d7c0*/  FADD.FTZ R177, R177, R176 ;  /* 0x000000b0b1b17221 */ /* 0x000fe20000010000 */
[-C--:B-1----:R-:W-:Y:S08]  /*d7d0*/  HMMA.16816.F32 R112, R160, R148.reuse, R112 ;  /* 0x00000094a070723c */ /* 0x082ff00000001870 */
[----:B------:R-:W1:Y:S01]  /*d7e0*/  MUFU.EX2 R199, R199 ;  /* 0x000000c700c77308 */ /* 0x000e620000000800 */
[C---:B--2---:R-:W-:Y:S01]  /*d7f0*/  F2FP.F16.F32.PACK_AB R135, R179.reuse, R178 ;  /* 0x000000b2b387723e */ /* 0x044fe200000000ff */
[----:B------:R-:W-:Y:S01]  /*d800*/  FADD.FTZ R178, R178, R175 ;  /* 0x000000afb2b27221 */ /* 0x000fe20000010000 */
[C---:B------:R-:W-:Y:S07]  /*d810*/  HMMA.16816.F32 R116, R156.reuse, R148, R116 ;  /* 0x000000949c74723c */ /* 0x040fee0000001874 */
[----:B------:R-:W-:Y:S01]  /*d820*/  MUFU.EX2 R200, R200 ;  /* 0x000000c800c87308 */ /* 0x000fe20000000800 */
[----:B------:R-:W-:Y:S01]  /*d830*/  FADD.FTZ R179, R179, R178 ;  /* 0x000000b2b3b37221 */ /* 0x000fe20000010000 */
[-C--:B------:R-:W-:Y:S08]  /*d840*/  HMMA.16816.F32 R32, R156, R150.reuse, R32 ;  /* 0x000000969c20723c */ /* 0x080ff00000001820 */
[----:B------:R-:W2:Y:S01]  /*d850*/  MUFU.EX2 R201, R201 ;  /* 0x000000c900c97308 */ /* 0x000ea20000000800 */
[C---:B-1----:R-:W-:Y:S01]  /*d860*/  F2FP.F16.F32.PACK_AB R140, R199.reuse, R198 ;  /* 0x000000c6c78c723e */ /* 0x042fe200000000ff */
[----:B------:R-:W-:Y:S01]  /*d870*/  FADD.FTZ R198, R198, R191 ;  /* 0x000000bfc6c67221 */ /* 0x000fe20000010000 */
[C---:B------:R-:W-:Y:S01]  /*d880*/  HMMA.16816.F32 R120, R160.reuse, R150, R120 ;  /* 0x00000096a078723c */ /* 0x040fe20000001878 */
[----:B------:R-:W1:Y:S06]  /*d890*/  LDSM.16.MT88.4 R148, [R169+0x400] ;  /* 0x00040000a994783b */ /* 0x000e6c0000004200 */
[----:B------:R-:W-:Y:S01]  /*d8a0*/  MUFU.EX2 R202, R202 ;  /* 0x000000ca00ca7308 */ /* 0x000fe20000000800 */
[----:B------:R-:W-:Y:S01]  /*d8b0*/  FADD.FTZ R199, R199, R198 ;  /* 0x000000c6c7c77221 */ /* 0x000fe20000010000 */
[-C--:B------:R-:W-:Y:S08]  /*d8c0*/  HMMA.16816.F32 R124, R160, R144.reuse, R124 ;  /* 0x00000090a07c723c */ /* 0x080ff0000000187c */
        /* <DEDUP_REMOVED lines=16> */
[C---:B--2---:R-:W-:Y:S01]  /*d9d0*/  F2FP.F16.F32.PACK_AB R143, R205.reuse, R204 ;  /* 0x000000cccd8f723e */ /* 0x044fe200000000ff */
        /* <DEDUP_REMOVED lines=110> */
[----:B------:R-:W-:Y:S01]  /*e0c0*/  MUFU.EX2 R53, R194 ;  /* 0x000000c200357308 */ /* 0x000fe20000000800 */
[----:B------:R-:W3:Y:S06]  /*e0d0*/  LDSM.16.MT88.4 R44, [R214+0xbc00] ;  /* 0x00bc0000d62c783b */ /* 0x000eec0000004200 */
[----:B------:R-:W-:Y:S03]  /*e0e0*/  HMMA.16816.F32 R28, R36, R54, R28 ;  /* 0x00000036241c723c */ /* 0x000fe6000000181c */
[----:B------:R-:W4:Y:S01]  /*e0f0*/  MUFU.EX2 R52, R52 ;  /* 0x0000003400347308 */ /* 0x000f220000000800 */
[----:B------:R-:W-:Y:S01]  /*e100*/  F2FP.F16.F32.PACK_AB R36, R57, R56 ;  /* 0x000000383924723e */ /* 0x000fe200000000ff */
[----:B------:R-:W-:Y:S01]  /*e110*/  FADD.FTZ R56, R56, R241 ;  /* 0x000000f138387221 */ /* 0x000fe20000010000 */
[----:B------:R-:W-:Y:S01]  /*e120*/  F2FP.F16.F32.PACK_AB R37, R59, R58 ;  /* 0x0000003a3b25723e */ /* 0x000fe200000000ff */
[----:B------:R-:W-:Y:S01]  /*e130*/  FADD.FTZ R58, R58, R243 ;  /* 0x000000f33a3a7221 */ /* 0x000fe20000010000 */
[-C--:B------:R-:W-:Y:S01]  /*e140*/  HMMA.16816.F32 R160, R132, R148.reuse, R4 ;  /* 0x0000009484a0723c */ /* 0x080fe20000001804 */
[----:B------:R5:W3:Y:S04]  /*e150*/  LDSM.16.MT88.4 R4, [R169+0x2c00] ;  /* 0x002c0000a904783b */ /* 0x000ae80000004200 */
[----:B------:R-:W-:Y:S01]  /*e160*/  F2FP.F16.F32.PACK_AB R38, R195, R60 ;  /* 0x0000003cc326723e */ /* 0x000fe200000000ff */
[----:B------:R-:W-:Y:S01]  /*e170*/  FADD.FTZ R57, R57, R56 ;  /* 0x0000003839397221 */ /* 0x000fe20000010000 */
[----:B------:R-:W-:Y:S01]  /*e180*/  FADD.FTZ R59, R59, R58 ;  /* 0x0000003a3b3b7221 */ /* 0x000fe20000010000 */
[----:B----4-:R-:W-:Y:S02]  /*e190*/  F2FP.F16.F32.PACK_AB R39, R53, R52 ;  /* 0x000000343527723e */ /* 0x010fe400000000ff */
[----:B------:R-:W-:Y:S01]  /*e1a0*/  FADD.FTZ R60, R60, R57 ;  /* 0x000000393c3c7221 */ /* 0x000fe20000010000 */
[----:B------:R-:W-:Y:S03]  /*e1b0*/  FADD.FTZ R52, R52, R59 ;  /* 0x0000003b34347221 */ /* 0x000fe60000010000 */
[----:B------:R-:W-:Y:S01]  /*e1c0*/  FADD.FTZ R231, R195, R60 ;  /* 0x0000003cc3e77221 */ /* 0x000fe20000010000 */
[----:B------:R-:W-:Y:S01]  /*e1d0*/  FADD.FTZ R229, R53, R52 ;  /* 0x0000003435e57221 */ /* 0x000fe20000010000 */
[C---:B------:R-:W-:Y:S04]  /*e1e0*/  HMMA.16816.F32 R156, R36.reuse, R148, R8 ;  /* 0x00000094249c723c */ /* 0x040fe80000001808 */
[----:B-----5:R-:W-:Y:S04]  /*e1f0*/  MOV R169, R168 ;  /* 0x000000a800a97202 */ /* 0x020fe80000000f00 */
        /* <DEDUP_REMOVED lines=18> */
[-C--:B------:R-:W-:Y:S08]  /*e320*/  HMMA.16816.F32 R124, R132, R4.reuse, R124 ;  /* 0x00000004847c723c */ /* 0x080ff0000000187c */
[C---:B------:R-:W-:Y:S08]  /*e330*/  HMMA.16816.F32 R136, R36.reuse, R4, R24 ;  /* 0x000000042488723c */ /* 0x040ff00000001818 */
[-C--:B------:R-:W-:Y:S08]  /*e340*/  HMMA.16816.F32 R128, R36, R6.reuse, R128 ;  /* 0x000000062480723c */ /* 0x080ff00000001880 */
[----:B------:R-:W-:Y:S01]  /*e350*/  HMMA.16816.F32 R132, R132, R6, R28 ;  /* 0x000000068484723c */ /* 0x000fe2000000181c */
[----:B------:R-:W-:Y:S08]  /*e360*/  @!UPT UIADD3 URZ, UPT, UPT, URZ, URZ, URZ ;  /* 0x000000fffffff290 */ /* 0x000ff0000fffe0ff */
[----:B------:R-:W-:Y:S11]  /*e370*/  @P1 BRA `(.L_x_45) ;  /* 0xffffffd4005c1947 */ /* 0x000ff6000383ffff */
.L_x_44:
[----:B------:R-:W1:Y:S01]  /*e380*/  SHFL.BFLY PT, R4, R233, 0x2, 0x1f ;  /* 0x0c401f00e9047f89 */ /* 0x000e6200000e0000 */
[----:B------:R-:W2:Y:S01]  /*e390*/  S2UR UR4, SR_CgaCtaId ;  /* 0x00000000000479c3 */ /* 0x000ea20000008800 */
[----:B------:R-:W-:Y:S01]  /*e3a0*/  UMOV UR5, 0x400 ;  /* 0x0000040000057882 */ /* 0x000fe20000000000 */
[----:B------:R-:W-:Y:S01]  /*e3b0*/  ISETP.NE.AND P2, PT, R224, -0x1, PT ;  /* 0xffffffffe000780c */ /* 0x000fe20003f45270 */
[----:B------:R-:W3:Y:S04]  /*e3c0*/  SHFL.BFLY PT, R3, R232, 0x2, 0x1f ;  /* 0x0c401f00e8037f89 */ /* 0x000ee800000e0000 */
[----:B------:R-:W4:Y:S01]  /*e3d0*/  SHFL.BFLY PT, R2, R231, 0x2, 0x1f ;  /* 0x0c401f00e7027f89 */ /* 0x000f2200000e0000 */
[----:B------:R-:W5:Y:S03]  /*e3e0*/  LDC R23, c[0x0][0x434] ;  /* 0x00010d00ff177b82 */ /* 0x000f660000000800 */
[----:B------:R-:W4:Y:S01]  /*e3f0*/  SHFL.BFLY PT, R12, R229, 0x2, 0x1f ;  /* 0x0c401f00e50c7f89 */ /* 0x000f2200000e0000 */
[----:B------:R-:W5:Y:S04]  /*e400*/  S2R R0, SR_TID.X ;  /* 0x0000000000007919 */ /* 0x000f680000002100 */
[----:B------:R-:W5:Y:S01]  /*e410*/  LDC.U8 R16, c[0x0][0x548] ;  /* 0x00015200ff107b82 */ /* 0x000f620000000000 */
[----:B------:R-:W5:Y:S01]  /*e420*/  S2R R20, SR_CTAID.Z ;  /* 0x0000000000147919 */ /* 0x000f620000002700 */
[----:B-1----:R-:W-:Y:S01]  /*e430*/  FADD.FTZ R4, R4, R233 ;  /* 0x000000e904047221 */ /* 0x002fe20000010000 */
[----:B--2---:R-:W-:Y:S01]  /*e440*/  ULEA UR4, UR4, UR5, 0x18 ;  /* 0x0000000504047291 */ /* 0x004fe2000f8ec0ff */
[----:B---3--:R-:W-:-:S03]  /*e450*/  FADD.FTZ R14, R3, R232 ;  /* 0x000000e8030e7221 */ /* 0x008fc60000010000 */
[----:B------:R-:W1:Y:S01]  /*e460*/  SHFL.BFLY PT, R7, R4, 0x1, 0x1f ;  /* 0x0c201f0004077f89 */ /* 0x000e6200000e0000 */
[----:B----4-:R-:W-:-:S03]  /*e470*/  FADD.FTZ R2, R2, R231 ;  /* 0x000000e702027221 */ /* 0x010fc60000010000 */
[----:B------:R-:W2:Y:S01]  /*e480*/  SHFL.BFLY PT, R5, R14, 0x1, 0x1f ;  /* 0x0c201f000e057f89 */ /* 0x000ea200000e0000 */
[----:B------:R-:W-:-:S03]  /*e490*/  FADD.FTZ R12, R12, R229 ;  /* 0x000000e50c0c7221 */ /* 0x000fc60000010000 */
[----:B------:R-:W3:Y:S04]  /*e4a0*/  SHFL.BFLY PT, R13, R2, 0x1, 0x1f ;  /* 0x0c201f00020d7f89 */ /* 0x000ee800000e0000 */
[----:B------:R-:W4:Y:S01]  /*e4b0*/  SHFL.BFLY PT, R11, R12, 0x1, 0x1f ;  /* 0x0c201f000c0b7f89 */ /* 0x000f2200000e0000 */
[C---:B-----5:R-:W-:Y:S02]  /*e4c0*/  SHF.L.U32 R6, R0.reuse, 0x1, RZ ;  /* 0x0000000100067819 */ /* 0x060fe400000006ff */
[----:B------:R-:W-:Y:S02]  /*e4d0*/  SHF.L.U32 R3, R0, 0x4, RZ ;  /* 0x0000000400037819 */ /* 0x000fe400000006ff */
[----:B------:R-:W-:Y:S01]  /*e4e0*/  LOP3.LUT R6, R6, 0x6, RZ, 0xc0, !PT ;  /* 0x0000000606067812 */ /* 0x000fe200078ec0ff */
[----:B-1----:R-:W-:Y:S01]  /*e4f0*/  FADD.FTZ R7, R4, R7 ;  /* 0x0000000704077221 */ /* 0x002fe20000010000 */
[----:B------:R-:W-:-:S02]  /*e500*/  SHF.L.U32 R4, R0, 0x3, RZ ;  /* 0x0000000300047819 */ /* 0x000fc400000006ff */
[----:B------:R-:W-:Y:S01]  /*e510*/  LOP3.LUT R3, R6, 0x3e00, R3, 0xf8, !PT ;  /* 0x00003e0006037812 */ /* 0x000fe200078ef803 */
[----:B--2---:R-:W-:Y:S01]  /*e520*/  FADD.FTZ R5, R14, R5 ;  /* 0x000000050e057221 */ /* 0x004fe20000010000 */
[----:B------:R-:W-:Y:S01]  /*e530*/  LOP3.LUT R9, R4, 0xc0, RZ, 0xc0, !PT ;  /* 0x000000c004097812 */ /* 0x000fe200078ec0ff */
[----:B------:R-:W1:Y:S01]  /*e540*/  MUFU.RCP R10, R7 ;  /* 0x00000007000a7308 */ /* 0x000e620000001000 */
[----:B------:R-:W-:Y:S01]  /*e550*/  LOP3.LUT R6, R3, 0x20, R4, 0xf8, !PT ;  /* 0x0000002003067812 */ /* 0x000fe200078ef804 */
[----:B---3--:R-:W-:Y:S01]  /*e560*/  FADD.FTZ R13, R2, R13 ;  /* 0x0000000d020d7221 */ /* 0x008fe20000010000 */
[----:B------:R-:W-:Y:S02]  /*e570*/  LOP3.LUT R9, R9, 0x18, R0, 0xf8, !PT ;  /* 0x0000001809097812 */ /* 0x000fe400078ef800 */
[----:B------:R-:W-:Y:S01]  /*e580*/  FSETP.NE.FTZ.AND P5, PT, R5, RZ, PT ;  /* 0x000000ff0500720b */ /* 0x000fe20003fb5000 */
[----:B----4-:R-:W-:Y:S01]  /*e590*/  FADD.FTZ R2, R12, R11 ;  /* 0x0000000b0c027221 */ /* 0x010fe20000010000 */
[----:B------:R-:W-:Y:S01]  /*e5a0*/  LOP3.LUT R6, R6, R9, RZ, 0xfc, !PT ;  /* 0x0000000906067212 */ /* 0x000fe200078efcff */
[----:B------:R-:W2:Y:S01]  /*e5b0*/  MUFU.RCP R8, R5 ;  /* 0x0000000500087308 */ /* 0x000ea20000001000 */
[----:B------:R-:W-:-:S02]  /*e5c0*/  FSETP.NE.FTZ.AND P6, PT, R7, RZ, PT ;  /* 0x000000ff0700720b */ /* 0x000fc40003fd5000 */
[----:B------:R-:W-:Y:S02]  /*e5d0*/  LEA R11, R6, UR4, 0x1 ;  /* 0x00000004060b7c11 */ /* 0x000fe4000f8e08ff */
[----:B------:R-:W3:Y:S01]  /*e5e0*/  LDC.U8 R6, c[0x0][0x549] ;  /* 0x00015240ff067b82 */ /* 0x000ee20000000000 */
[----:B------:R-:W-:Y:S02]  /*e5f0*/  FSETP.NE.FTZ.AND P4, PT, R13, RZ, PT ;  /* 0x000000ff0d00720b */ /* 0x000fe40003f95000 */
[----:B------:R-:W4:Y:S01]  /*e600*/  MUFU.RCP R3, R13 ;  /* 0x0000000d00037308 */ /* 0x000f220000001000 */
[----:B-1----:R-:W-:Y:S02]  /*e610*/  FSEL R10, R10, 1, P6 ;  /* 0x3f8000000a0a7808 */ /* 0x002fe40003000000 */
[----:B------:R-:W-:Y:S02]  /*e620*/  FSETP.NE.FTZ.AND P3, PT, R2, RZ, PT ;  /* 0x000000ff0200720b */ /* 0x000fe40003f75000 */
[----:B------:R-:W1:Y:S01]  /*e630*/  @P5 LDC R12, c[0x0][0x458] ;  /* 0x00011600ff0c5b82 */ /* 0x000e620000000800 */
[C---:B------:R-:W-:Y:S01]  /*e640*/  FMUL.FTZ R160, R10.reuse, R160 ;  /* 0x000000a00aa07220 */ /* 0x040fe20000410000 */
[----:B------:R-:W-:Y:S01]  /*e650*/  FMUL.FTZ R161, R10, R161 ;  /* 0x000000a10aa17220 */ /* 0x000fe20000410000 */
[----:B------:R-:W5:Y:S01]  /*e660*/  MUFU.RCP R9, R2 ;  /* 0x0000000200097308 */ /* 0x000f620000001000 */
[----:B--2---:R-:W-:Y:S01]  /*e670*/  FSEL R8, R8, 1, P5 ;  /* 0x3f80000008087808 */ /* 0x004fe20002800000 */
        /* <DEDUP_REMOVED lines=28> */
[----:B------:R-:W-:Y:S01]  /*e840*/  SHF.L.U32 R8, R0, 0x2, RZ ;  /* 0x0000000200087819 */ /* 0x000fe200000006ff */
[----:B------:R-:W-:Y:S01]  /*e850*/  FMUL.FTZ R80, R10, R80 ;  /* 0x000000500a507220 */ /* 0x000fe20000410000 */
[----:B---3--:R-:W-:Y:S01]  /*e860*/  ISETP.NE.AND P1, PT, R6, RZ, PT ;  /* 0x000000ff0600720c */ /* 0x008fe20003f25270 */
[C---:B------:R-:W-:Y:S01]  /*e870*/  FMUL.FTZ R81, R10.reuse, R81 ;  /* 0x000000510a517220 */ /* 0x040fe20000410000 */
[----:B----4-:R-:W-:Y:S01]  /*e880*/  FSEL R3, R3, 1, P4 ;  /* 0x3f80000003037808 */ /* 0x010fe20002000000 */
[C---:B------:R-:W-:Y:S01]  /*e890*/  FMUL.FTZ R84, R10.reuse, R84 ;  /* 0x000000540a547220 */ /* 0x040fe20000410000 */
[----:B-----5:R-:W-:Y:S01]  /*e8a0*/  FSEL R9, R9, 1, P3 ;  /* 0x3f80000009097808 */ /* 0x020fe20001800000 */
        /* <DEDUP_REMOVED lines=15> */
[C---:B------:R-:W-:Y:S01]  /*e9a0*/  LOP3.LUT R10, R8.reuse, 0x20, RZ, 0xc0, !PT ;  /* 0x00000020080a7812 */ /* 0x040fe200078ec0ff */
[C---:B------:R-:W-:Y:S01]  /*e9b0*/  FMUL.FTZ R156, R3.reuse, R156 ;  /* 0x0000009c039c7220 */ /* 0x040fe20000410000 */
[----:B------:R-:W-:Y:S01]  /*e9c0*/  FMUL.FTZ R157, R3, R157 ;  /* 0x0000009d039d7220 */ /* 0x000fe20000410000 */
[C---:B------:R-:W-:Y:S01]  /*e9d0*/  FMUL.FTZ R158, R9.reuse, R158 ;  /* 0x0000009e099e7220 */ /* 0x040fe20000410000 */
[----:B------:R-:W-:Y:S01]  /*e9e0*/  FMUL.FTZ R159, R9, R159 ;  /* 0x0000009f099f7220 */ /* 0x000fe20000410000 */
[----:B------:R-:W-:Y:S01]  /*e9f0*/  LOP3.LUT R8, R8, 0x40, RZ, 0xc0, !PT ;  /* 0x0000004008087812 */ /* 0x000fe200078ec0ff */
[C---:B------:R-:W-:Y:S01]  /*ea00*/  FMUL.FTZ R152, R3.reuse, R152 ;  /* 0x0000009803987220 */ /* 0x040fe20000410000 */
[----:B------:R-:W-:Y:S01]  /*ea10*/  FMUL.FTZ R153, R3, R153 ;  /* 0x0000009903997220 */ /* 0x000fe20000410000 */
[C---:B------:R-:W-:Y:S01]  /*ea20*/  FMUL.FTZ R154, R9.reuse, R154 ;  /* 0x0000009a099a7220 */ /* 0x040fe20000410000 */
[----:B------:R-:W-:Y:S01]  /*ea30*/  FMUL.FTZ R155, R9, R155 ;  /* 0x0000009b099b7220 */ /* 0x000fe20000410000 */
[----:B------:R-:W-:Y:S01]  /*ea40*/  IADD3 R15, PT, PT, R11, -R10, RZ ;  /* 0x8000000a0b0f7210 */ /* 0x000fe20007ffe0ff */
[----:B------:R-:W-:Y:S01]  /*ea50*/  FMUL.FTZ R72, R3, R72 ;  /* 0x0000004803487220 */ /* 0x000fe20000410000 */
[----:B------:R-:W-:Y:S01]  /*ea60*/  F2FP.F16.F32.PACK_AB R160, R161, R160 ;  /* 0x000000a0a1a0723e */ /* 0x000fe200000000ff */
[----:B------:R-:W-:Y:S01]  /*ea70*/  FMUL.FTZ R73, R3, R73 ;  /* 0x0000004903497220 */ /* 0x000fe20000410000 */
[----:B------:R-:W-:Y:S01]  /*ea80*/  F2FP.F16.F32.PACK_AB R162, R163, R162 ;  /* 0x000000a2a3a2723e */ /* 0x000fe200000000ff */
[C---:B------:R-:W-:Y:S01]  /*ea90*/  FMUL.FTZ R74, R9.reuse, R74 ;  /* 0x0000004a094a7220 */ /* 0x040fe20000410000 */
[----:B------:R-:W-:Y:S01]  /*eaa0*/  FMUL.FTZ R75, R9, R75 ;  /* 0x0000004b094b7220 */ /* 0x000fe20000410000 */
[----:B------:R-:W-:Y:S01]  /*eab0*/  F2FP.F16.F32.PACK_AB R148, R149, R148 ;  /* 0x000000949594723e */ /* 0x000fe200000000ff */
[----:B------:R-:W-:Y:S01]  /*eac0*/  FMUL.FTZ R76, R3, R76 ;  /* 0x0000004c034c7220 */ /* 0x000fe20000410000 */
[----:B------:R-:W-:Y:S01]  /*ead0*/  F2FP.F16.F32.PACK_AB R150, R151, R150 ;  /* 0x000000969796723e */ /* 0x000fe200000000ff */
[----:B------:R-:W-:Y:S01]  /*eae0*/  FMUL.FTZ R77, R3, R77 ;  /* 0x0000004d034d7220 */ /* 0x000fe20000410000 */
[C---:B------:R-:W-:Y:S01]  /*eaf0*/  FMUL.FTZ R78, R9.reuse, R78 ;  /* 0x0000004e094e7220 */ /* 0x040fe20000410000 */
[----:B------:R-:W-:Y:S01]  /*eb00*/  FMUL.FTZ R79, R9, R79 ;  /* 0x0000004f094f7220 */ /* 0x000fe20000410000 */
[----:B------:R-:W-:Y:S01]  /*eb10*/  F2FP.F16.F32.PACK_AB R156, R157, R156 ;  /* 0x0000009c9d9c723e */ /* 0x000fe200000000ff */
[----:B------:R-:W2:Y:S01]  /*eb20*/  @P1 LDC R21, c[0x0][0x430] ;  /* 0x00010c00ff151b82 */ /* 0x000ea20000000800 */
[----:B------:R-:W-:Y:S01]  /*eb30*/  F2FP.F16.F32.PACK_AB R158, R159, R158 ;  /* 0x0000009e9f9e723e */ /* 0x000fe200000000ff */
[----:B------:R-:W-:Y:S01]  /*eb40*/  FMUL.FTZ R88, R3, R88 ;  /* 0x0000005803587220 */ /* 0x000fe20000410000 */
[-C--:B------:R-:W-:Y:S01]  /*eb50*/  IADD3 R17, PT, PT, R11, -R8.reuse, RZ ;  /* 0x800000080b117210 */ /* 0x080fe20007ffe0ff */
[----:B------:R-:W-:Y:S01]  /*eb60*/  FMUL.FTZ R89, R3, R89 ;  /* 0x0000005903597220 */ /* 0x000fe20000410000 */
[----:B------:R-:W-:Y:S01]  /*eb70*/  IADD3 R19, PT, PT, R15, -R8, RZ ;  /* 0x800000080f137210 */ /* 0x000fe20007ffe0ff */
[----:B------:R-:W-:Y:S01]  /*eb80*/  FMUL.FTZ R90, R9, R90 ;  /* 0x0000005a095a7220 */ /* 0x000fe20000410000 */
[----:B------:R-:W-:Y:S01]  /*eb90*/  F2FP.F16.F32.PACK_AB R152, R153, R152 ;  /* 0x000000989998723e */ /* 0x000fe200000000ff */
[----:B------:R-:W2:Y:S01]  /*eba0*/  LDC R8, c[0x0][0x434] ;  /* 0x00010d00ff087b82 */ /* 0x000ea20000000800 */
[----:B------:R-:W-:Y:S01]  /*ebb0*/  F2FP.F16.F32.PACK_AB R154, R155, R154 ;  /* 0x0000009a9b9a723e */ /* 0x000fe200000000ff */
[----:B------:R-:W-:Y:S01]  /*ebc0*/  FMUL.FTZ R91, R9, R91 ;  /* 0x0000005b095b7220 */ /* 0x000fe20000410000 */
[----:B------:R-:W-:Y:S01]  /*ebd0*/  F2FP.F16.F32.PACK_AB R68, R69, R68 ;  /* 0x000000444544723e */ /* 0x000fe200000000ff */
[----:B------:R-:W-:Y:S01]  /*ebe0*/  STS [R11], R160 ;  /* 0x000000a00b007388 */ /* 0x000fe20000000800 */
[----:B------:R-:W-:Y:S01]  /*ebf0*/  F2FP.F16.F32.PACK_AB R70, R71, R70 ;  /* 0x000000464746723e */ /* 0x000fe200000000ff */
[----:B------:R-:W-:Y:S01]  /*ec00*/  FMUL.FTZ R92, R3, R92 ;  /* 0x0000005c035c7220 */ /* 0x000fe20000410000 */
[----:B------:R-:W-:Y:S01]  /*ec10*/  F2FP.F16.F32.PACK_AB R80, R81, R80 ;  /* 0x000000505150723e */ /* 0x000fe200000000ff */
[----:B------:R-:W-:Y:S01]  /*ec20*/  STS [R11+0x200], R162 ;  /* 0x000200a20b007388 */ /* 0x000fe20000000800 */
[----:B------:R-:W-:Y:S01]  /*ec30*/  F2FP.F16.F32.PACK_AB R82, R83, R82 ;  /* 0x000000525352723e */ /* 0x000fe200000000ff */
[----:B------:R-:W-:Y:S01]  /*ec40*/  FMUL.FTZ R93, R3, R93 ;  /* 0x0000005d035d7220 */ /* 0x000fe20000410000 */
[C---:B------:R-:W-:Y:S01]  /*ec50*/  FMUL.FTZ R94, R9.reuse, R94 ;  /* 0x0000005e095e7220 */ /* 0x040fe20000410000 */
        /* <DEDUP_REMOVED lines=64> */
[----:B--2---:R-:W-:Y:S01]  /*f060*/  @P1 IMAD R23, R21, R8, RZ ;  /* 0x0000000815171224 */ /* 0x004fe200078e02ff */
        /* <DEDUP_REMOVED lines=11> */
[----:B------:R-:W3:Y:S01]  /*f120*/  @P1 LDC R21, c[0x0][0x430] ;  /* 0x00010c00ff151b82 */ /* 0x000ee20000000800 */
[----:B------:R-:W-:Y:S01]  /*f130*/  F2FP.F16.F32.PACK_AB R134, R135, R134 ;  /* 0x000000868786723e */ /* 0x000fe200000000ff */
[----:B------:R-:W-:Y:S01]  /*f140*/  STS [R11+0x3200], R90 ;  /* 0x0032005a0b007388 */ /* 0x000fe20000000800 */
[----:B------:R-:W-:Y:S01]  /*f150*/  F2FP.F16.F32.PACK_AB R136, R137, R136 ;  /* 0x000000888988723e */ /* 0x000fe200000000ff */
[----:B------:R-:W-:Y:S01]  /*f160*/  FMUL.FTZ R3, R3, R129 ;  /* 0x0000008103037220 */ /* 0x000fe20000410000 */
[----:B------:R-:W-:Y:S01]  /*f170*/  F2FP.F16.F32.PACK_AB R138, R139, R138 ;  /* 0x0000008a8b8a723e */ /* 0x000fe200000000ff */
[----:B------:R-:W-:Y:S01]  /*f180*/  STS [R15+0x3010], R92 ;  /* 0x0030105c0f007388 */ /* 0x000fe20000000800 */
[----:B------:R-:W-:Y:S01]  /*f190*/  F2FP.F16.F32.PACK_AB R9, R9, R130 ;  /* 0x000000820909723e */ /* 0x000fe200000000ff */
[----:B------:R4:W1:Y:S01]  /*f1a0*/  @P6 MUFU.LG2 R24, R7 ;  /* 0x0000000700186308 */ /* 0x0008620000000c00 */
[----:B------:R-:W-:Y:S01]  /*f1b0*/  F2FP.F16.F32.PACK_AB R3, R3, R128 ;  /* 0x000000800303723e */ /* 0x000fe200000000ff */
[----:B------:R-:W-:Y:S01]  /*f1c0*/  STS [R15+0x3210], R94 ;  /* 0x0032105e0f007388 */ /* 0x000fe20000000800 */
[----:B------:R-:W-:-:S02]  /*f1d0*/  LOP3.LUT R27, R4, 0xd8, RZ, 0xc0, !PT ;  /* 0x000000d8041b7812 */ /* 0x000fc400078ec0ff */
[----:B------:R-:W-:Y:S01]  /*f1e0*/  @P1 MOV R22, 0x1 ;  /* 0x0000000100161802 */ /* 0x000fe20000000f00 */
[----:B------:R-:W-:Y:S02]  /*f1f0*/  STS [R17+0x2020], R100 ;  /* 0x0020206411007388 */ /* 0x000fe40000000800 */
[----:B------:R4:W1:Y:S02]  /*f200*/  @P5 MUFU.LG2 R26, R5 ;  /* 0x00000005001a5308 */ /* 0x0008640000000c00 */
        /* <DEDUP_REMOVED lines=19> */
[----:B-----5:R-:W2:Y:S03]  /*f340*/  @P2 LDC.64 R10, c[0x0][0x408] ;  /* 0x00010200ff0a2b82 */ /* 0x020ea60000000a00 */
[----:B------:R-:W-:Y:S04]  /*f350*/  STS [R17+0x5020], R136 ;  /* 0x0050208811007388 */ /* 0x000fe80000000800 */
[----:B------:R-:W-:Y:S01]  /*f360*/  STS [R17+0x5220], R138 ;  /* 0x0052208a11007388 */ /* 0x000fe20000000800 */
[----:B-1----:R-:W1:Y:S01]  /*f370*/  @!P2 LDC.64 R14, c[0x0][0x400] ;  /* 0x00010000ff0eab82 */ /* 0x002e620000000a00 */
[----:B------:R-:W1:Y:S02]  /*f380*/  S2R R6, SR_CTAID.X ;  /* 0x0000000000067919 */ /* 0x000e640000002500 */
[----:B------:R-:W-:Y:S04]  /*f390*/  STS [R19+0x5230], R9 ;  /* 0x0052300913007388 */ /* 0x000fe80000000800 */
[----:B------:R5:W-:Y:S02]  /*f3a0*/  STS [R19+0x5030], R3 ;  /* 0x0050300313007388 */ /* 0x000be40000000800 */
[----:B-----5:R-:W-:-:S04]  /*f3b0*/  LOP3.LUT R3, R27, 0x18, R0, 0x78, !PT ;  /* 0x000000181b037812 */ /* 0x020fc800078e7800 */
[----:B------:R-:W-:Y:S01]  /*f3c0*/  LOP3.LUT R3, R3, 0x1f20, R4, 0xf8, !PT ;  /* 0x00001f2003037812 */ /* 0x000fe200078ef804 */
[----:B---34-:R-:W-:Y:S06]  /*f3d0*/  @P1 BRA `(.L_x_48) ;  /* 0x0000000000201947 */ /* 0x018fec0003800000 */
[----:B------:R-:W-:Y:S01]  /*f3e0*/  ISETP.NE.AND P0, PT, R16, RZ, PT ;  /* 0x000000ff1000720c */ /* 0x000fe20003f05270 */
[----:B------:R-:W3:-:S12]  /*f3f0*/  LDC R5, c[0x0][0x3e0] ;  /* 0x0000f800ff057b82 */ /* 0x000ed80000000800 */
[----:B------:R-:W3:Y:S01]  /*f400*/  @P0 LDC R22, c[0x0][0x454] ;  /* 0x00011500ff160b82 */ /* 0x000ee20000000800 */
[----:B------:R-:W-:Y:S02]  /*f410*/  @P0 MOV R21, 0x1 ;  /* 0x0000000100150802 */ /* 0x000fe40000000f00 */
[----:B------:R-:W-:-:S05]  /*f420*/  @!P0 MOV R21, 0x1 ;  /* 0x0000000100158802 */ /* 0x000fca0000000f00 */
[----:B------:R-:W4:Y:S01]  /*f430*/  @P0 LDC R23, c[0x0][0x454] ;  /* 0x00011500ff170b82 */ /* 0x000f220000000800 */
[-C--:B---3--:R-:W-:Y:S02]  /*f440*/  @P0 IMAD R22, R22, R5.reuse, RZ ;  /* 0x0000000516160224 */ /* 0x088fe400078e02ff */
[----:B------:R-:W-:-:S07]  /*f450*/  @!P0 IMAD R22, R8, R5, RZ ;  /* 0x0000000508168224 */ /* 0x000fce00078e02ff */
.L_x_48:
[----:B------:R-:W-:Y:S01]  /*f460*/  BAR.SYNC.DEFER_BLOCKING 0x0 ;  /* 0x0000000000007b1d */ /* 0x000fe20000010000 */
[----:B------:R-:W-:Y:S01]  /*f470*/  LEA R5, R3, UR4, 0x1 ;  /* 0x0000000403057c11 */ /* 0x000fe2000f8e08ff */
[----:B------:R-:W-:Y:S01]  /*f480*/  @P6 FMUL.FTZ R9, R24, 0.69314718246459960938 ;  /* 0x3f31721818096820 */ /* 0x000fe20000410000 */
[----:B------:R-:W-:Y:S01]  /*f490*/  ISETP.NE.AND P1, PT, R16, RZ, !P1 ;  /* 0x000000ff1000720c */ /* 0x000fe20004f25270 */
[----:B-1----:R-:W-:Y:S01]  /*f4a0*/  @!P2 IMAD.WIDE.U32 R30, R225, R14, RZ ;  /* 0x0000000ee11ea225 */ /* 0x002fe200078e00ff */
[----:B------:R-:W-:-:S03]  /*f4b0*/  ISETP.NE.AND P0, PT, R224, -0x1, PT ;  /* 0xffffffffe000780c */ /* 0x000fc60003f05270 */
[----:B------:R-:W1:Y:S01]  /*f4c0*/  @P4 LDC R3, c[0x0][0x458] ;  /* 0x00011600ff034b82 */ /* 0x000e620000000800 */
[----:B------:R-:W-:Y:S01]  /*f4d0*/  @P5 FMUL.FTZ R24, R26, 0.69314718246459960938 ;  /* 0x3f3172181a185820 */ /* 0x000fe20000410000 */
[----:B------:R-:W3:Y:S01]  /*f4e0*/  @P4 MUFU.LG2 R13, R13 ;  /* 0x0000000d000d4308 */ /* 0x000ee20000000c00 */
[----:B--2---:R-:W-:Y:S01]  /*f4f0*/  @P2 IMAD.WIDE.U32 R26, R224, R10, RZ ;  /* 0x0000000ae01a2225 */ /* 0x004fe200078e00ff */
[----:B------:R-:W-:-:S03]  /*f500*/  MOV R14, 0x7f800000 ;  /* 0x7f800000000e7802 */ /* 0x000fc60000000f00 */
[----:B------:R-:W-:Y:S01]  /*f510*/  @P6 FFMA.FTZ R14, R168, R25, R9 ;  /* 0x00000019a80e6223 */ /* 0x000fe20000010009 */
[----:B------:R-:W-:Y:S01]  /*f520*/  MOV R7, 0x7f800000 ;  /* 0x7f80000000077802 */ /* 0x000fe20000000f00 */
[----:B------:R-:W-:Y:S01]  /*f530*/  @!P2 IMAD R15, R225, R15, R31 ;  /* 0x0000000fe10fa224 */ /* 0x000fe200078e021f */
[----:B------:R-:W2:Y:S01]  /*f540*/  @P3 LDC R28, c[0x0][0x458] ;  /* 0x00011600ff1c3b82 */ /* 0x000ea20000000800 */
[----:B------:R-:W-:Y:S01]  /*f550*/  @P2 IMAD R15, R224, R11, R27 ;  /* 0x0000000be00f2224 */ /* 0x000fe200078e021b */
[----:B------:R-:W5:Y:S01]  /*f560*/  @P3 MUFU.LG2 R2, R2 ;  /* 0x0000000200023308 */ /* 0x000f620000000c00 */
[----:B----4-:R-:W-:Y:S02]  /*f570*/  IMAD R9, R20, R23, RZ ;  /* 0x0000001714097224 */ /* 0x010fe400078e02ff */
[----:B------:R-:W-:Y:S01]  /*f580*/  @P5 FFMA.FTZ R7, R167, R12, R24 ;  /* 0x0000000ca7075223 */ /* 0x000fe20000010018 */
[C---:B------:R-:W-:Y:S01]  /*f590*/  @!P0 IMAD R224, R225.reuse, R8, RZ ;  /* 0x00000008e1e08224 */ /* 0x040fe200078e02ff */
[----:B------:R-:W-:Y:S01]  /*f5a0*/  LOP3.LUT P0, RZ, R0, 0x3, RZ, 0xc0, !PT ;  /* 0x0000000300ff7812 */ /* 0x000fe2000780c0ff */
[----:B------:R-:W-:Y:S01]  /*f5b0*/  IMAD R10, R6, R21, RZ ;  /* 0x00000015060a7224 */ /* 0x000fe200078e02ff */
[----:B------:R-:W-:Y:S01]  /*f5c0*/  BSSY.RECONVERGENT B0, `(.L_x_49) ;  /* 0x0000039000007945 */ /* 0x000fe20003800200 */
[----:B------:R-:W-:Y:S01]  /*f5d0*/  @!P1 IMAD R9, R225, R22, R9 ;  /* 0x00000016e1099224 */ /* 0x000fe200078e0209 */
[----:B------:R4:W4:Y:S01]  /*f5e0*/  LDS.128 R16, [R5+0x1800] ;  /* 0x0018000005107984 */ /* 0x0009220000000c00 */
[----:B------:R-:W-:Y:S01]  /*f5f0*/  SHF.R.S32.HI R8, RZ, 0x1f, R224 ;  /* 0x0000001fff087819 */ /* 0x000fe200000114e0 */
[----:B---3--:R-:W-:Y:S01]  /*f600*/  @P4 FMUL.FTZ R13, R13, 0.69314718246459960938 ;  /* 0x3f3172180d0d4820 */ /* 0x008fe20000410000 */
[----:B------:R-:W-:-:S02]  /*f610*/  SEL R24, R224, RZ, P1 ;  /* 0x000000ffe0187207 */ /* 0x000fc40000800000 */
[----:B------:R-:W-:Y:S02]  /*f620*/  SHF.L.U32 R10, R10, 0x7, RZ ;  /* 0x000000070a0a7819 */ /* 0x000fe400000006ff */
[----:B------:R-:W-:Y:S02]  /*f630*/  SEL R8, R8, RZ, P1 ;  /* 0x000000ff08087207 */ /* 0x000fe40000800000 */
[--C-:B------:R-:W-:Y:S01]  /*f640*/  IADD3 R24, P5, P1, R10, R24, R9.reuse ;  /* 0x000000180a187210 */ /* 0x100fe200079be009 */
[----:B-----5:R-:W-:Y:S01]  /*f650*/  @P3 FMUL.FTZ R2, R2, 0.69314718246459960938 ;  /* 0x3f31721802023820 */ /* 0x020fe20000410000 */
[----:B------:R-:W-:Y:S02]  /*f660*/  SHF.R.S32.HI R25, RZ, 0x1f, R9 ;  /* 0x0000001fff197819 */ /* 0x000fe40000011409 */
[----:B------:R-:W-:Y:S02]  /*f670*/  SHF.R.S32.HI R10, RZ, 0x1f, R10 ;  /* 0x0000001fff0a7819 */ /* 0x000fe4000001140a */
[----:B------:R-:W-:Y:S01]  /*f680*/  MOV R23, 0x7f800000 ;  /* 0x7f80000000177802 */ /* 0x000fe20000000f00 */
[----:B-1----:R-:W-:Y:S01]  /*f690*/  @P4 FFMA.FTZ R23, R166, R3, R13 ;  /* 0x00000003a6174223 */ /* 0x002fe2000001000d */
[----:B------:R-:W-:Y:S01]  /*f6a0*/  MOV R22, 0x7f800000 ;  /* 0x7f80000000167802 */ /* 0x000fe20000000f00 */
[----:B--2---:R-:W-:Y:S01]  /*f6b0*/  @P3 FFMA.FTZ R22, R165, R28, R2 ;  /* 0x0000001ca5163223 */ /* 0x004fe20000010002 */
[----:B------:R-:W-:-:S02]  /*f6c0*/  IADD3.X R25, PT, PT, R10, R8, R25, P5, P1 ;  /* 0x000000080a197210 */ /* 0x000fc40002fe2419 */
[----:B------:R-:W-:Y:S01]  /*f6d0*/  SHF.R.U32.HI R34, RZ, 0x2, R0 ;  /* 0x00000002ff227819 */ /* 0x000fe20000011600 */
[----:B----4-:R-:W-:Y:S06]  /*f6e0*/  @P0 BRA `(.L_x_50) ;  /* 0x0000000000980947 */ /* 0x010fec0003800000 */
[----:B------:R-:W-:-:S04]  /*f6f0*/  SHF.R.U32.HI R0, RZ, 0x1, R0 ;  /* 0x00000001ff007819 */ /* 0x000fc80000011600 */
[----:B------:R-:W-:-:S04]  /*f700*/  LOP3.LUT R3, R0, 0x30, RZ, 0xc0, !PT ;  /* 0x0000003000037812 */ /* 0x000fc800078ec0ff */
[----:B------:R-:W-:-:S04]  /*f710*/  LOP3.LUT R0, R3, 0x7, R34, 0xf8, !PT ;  /* 0x0000000703007812 */ /* 0x000fc800078ef822 */
[C---:B------:R-:W-:Y:S01]  /*f720*/  ISETP.GE.AND P6, PT, R0.reuse, R217, PT ;  /* 0x000000d90000720c */ /* 0x040fe20003fc6270 */
[C---:B------:R-:W-:Y:S01]  /*f730*/  VIADD R36, R0.reuse, 0x8 ;  /* 0x0000000800247836 */ /* 0x040fe20000000000 */
[C---:B------:R-:W-:Y:S01]  /*f740*/  LOP3.LUT R32, R0.reuse, 0x40, RZ, 0xfc, !PT ;  /* 0x0000004000207812 */ /* 0x040fe200078efcff */
[----:B------:R-:W-:-:S03]  /*f750*/  VIADD R28, R0, 0x48 ;  /* 0x00000048001c7836 */ /* 0x000fc60000000000 */
[-C--:B------:R-:W-:Y:S02]  /*f760*/  ISETP.GE.AND P5, PT, R36, R217.reuse, PT ;  /* 0x000000d92400720c */ /* 0x080fe40003fa6270 */
[-C--:B------:R-:W-:Y:S02]  /*f770*/  ISETP.GE.AND P4, PT, R32, R217.reuse, PT ;  /* 0x000000d92000720c */ /* 0x080fe40003f86270 */
[----:B------:R-:W-:-:S03]  /*f780*/  ISETP.GE.AND P3, PT, R28, R217, PT ;  /* 0x000000d91c00720c */ /* 0x000fc60003f66270 */
[----:B------:R-:W1:Y:S01]  /*f790*/  @!P6 LDC.64 R12, c[0x0][0x420] ;  /* 0x00010800ff0ceb82 */ /* 0x000e620000000a00 */
[----:B------:R-:W-:-:S05]  /*f7a0*/  @!P6 IMAD R0, R0, R21, RZ ;  /* 0x000000150000e224 */ /* 0x000fca00078e02ff */
[----:B------:R-:W-:Y:S01]  /*f7b0*/  @!P6 IADD3 R29, P0, PT, R0, R24, RZ ;  /* 0x00000018001de210 */ /* 0x000fe20007f1e0ff */
[-C--:B------:R-:W-:Y:S01]  /*f7c0*/  @!P5 IMAD R31, R36, R21.reuse, RZ ;  /* 0x00000015241fd224 */ /* 0x080fe200078e02ff */
[----:B------:R-:W2:Y:S01]  /*f7d0*/  @!P5 LDC.64 R10, c[0x0][0x420] ;  /* 0x00010800ff0adb82 */ /* 0x000ea20000000a00 */
[----:B------:R-:W-:Y:S01]  /*f7e0*/  @!P4 IMAD R32, R32, R21, RZ ;  /* 0x000000152020c224 */ /* 0x000fe200078e02ff */
[----:B------:R-:W-:Y:S01]  /*f7f0*/  @!P6 LEA.HI.X.SX32 R0, R0, R25, 0x1, P0 ;  /* 0x000000190000e211 */ /* 0x000fe200000f0eff */
[----:B------:R-:W-:-:S05]  /*f800*/  @!P3 IMAD R21, R28, R21, RZ ;  /* 0x000000151c15b224 */ /* 0x000fca00078e02ff */
[----:B------:R-:W3:Y:S08]  /*f810*/  @!P4 LDC.64 R8, c[0x0][0x420] ;  /* 0x00010800ff08cb82 */ /* 0x000ef00000000a00 */
[----:B------:R-:W4:Y:S01]  /*f820*/  @!P3 LDC.64 R2, c[0x0][0x420] ;  /* 0x00010800ff02bb82 */ /* 0x000f220000000a00 */
[----:B-1----:R-:W-:Y:S02]  /*f830*/  @!P6 LEA R36, P1, R29, R12, 0x2 ;  /* 0x0000000c1d24e211 */ /* 0x002fe400078210ff */
[----:B------:R-:W-:-:S02]  /*f840*/  @!P5 IADD3 R12, P0, PT, R31, R24, RZ ;  /* 0x000000181f0cd210 */ /* 0x000fc40007f1e0ff */
[----:B------:R-:W-:Y:S02]  /*f850*/  @!P6 LEA.HI.X R37, R29, R13, R0, 0x2, P1 ;  /* 0x0000000d1d25e211 */ /* 0x000fe400008f1400 */
[----:B------:R-:W-:Y:S02]  /*f860*/  @!P5 LEA.HI.X.SX32 R31, R31, R25, 0x1, P0 ;  /* 0x000000191f1fd211 */ /* 0x000fe400000f0eff */
[----:B--2---:R-:W-:Y:S01]  /*f870*/  @!P5 LEA R10, P0, R12, R10, 0x2 ;  /* 0x0000000a0c0ad211 */ /* 0x004fe200078010ff */
[----:B------:R1:W-:Y:S01]  /*f880*/  @!P6 STG.E desc[UR12][R36.64], R14 ;  /* 0x0000000e2400e986 */ /* 0x0003e2000c10190c */
[-C--:B------:R-:W-:Y:S02]  /*f890*/  @!P4 IADD3 R0, P1, PT, R32, R24.reuse, RZ ;  /* 0x000000182000c210 */ /* 0x080fe40007f3e0ff */
[----:B------:R-:W-:Y:S02]  /*f8a0*/  @!P5 LEA.HI.X R11, R12, R11, R31, 0x2, P0 ;  /* 0x0000000b0c0bd211 */ /* 0x000fe400000f141f */
[----:B------:R-:W-:-:S02]  /*f8b0*/  @!P3 IADD3 R24, P0, PT, R21, R24, RZ ;  /* 0x000000181518b210 */ /* 0x000fc40007f1e0ff */
[-C--:B------:R-:W-:Y:S01]  /*f8c0*/  @!P4 LEA.HI.X.SX32 R32, R32, R25.reuse, 0x1, P1 ;  /* 0x000000192020c211 */ /* 0x080fe200008f0eff */
[----:B------:R1:W-:Y:S01]  /*f8d0*/  @!P5 STG.E desc[UR12][R10.64], R7 ;  /* 0x000000070a00d986 */ /* 0x0003e2000c10190c */
[C---:B---3--:R-:W-:Y:S02]  /*f8e0*/  @!P4 LEA R8, P1, R0.reuse, R8, 0x2 ;  /* 0x000000080008c211 */ /* 0x048fe400078210ff */
[----:B------:R-:W-:Y:S02]  /*f8f0*/  @!P3 LEA.HI.X.SX32 R21, R21, R25, 0x1, P0 ;  /* 0x000000191515b211 */ /* 0x000fe400000f0eff */
[----:B------:R-:W-:Y:S02]  /*f900*/  @!P4 LEA.HI.X R9, R0, R9, R32, 0x2, P1 ;  /* 0x000000090009c211 */ /* 0x000fe400008f1420 */
[----:B----4-:R-:W-:-:S03]  /*f910*/  @!P3 LEA R2, P0, R24, R2, 0x2 ;  /* 0x000000021802b211 */ /* 0x010fc600078010ff */
[----:B------:R1:W-:Y:S01]  /*f920*/  @!P4 STG.E desc[UR12][R8.64], R23 ;  /* 0x000000170800c986 */ /* 0x0003e2000c10190c */
[----:B------:R-:W-:-:S05]  /*f930*/  @!P3 LEA.HI.X R3, R24, R3, R21, 0x2, P0 ;  /* 0x000000031803b211 */ /* 0x000fca00000f1415 */
[----:B------:R1:W-:Y:S04]  /*f940*/  @!P3 STG.E desc[UR12][R2.64], R22 ;  /* 0x000000160200b986 */ /* 0x0003e8000c10190c */
.L_x_50:
[----:B------:R-:W-:Y:S05]  /*f950*/  BSYNC.RECONVERGENT B0 ;  /* 0x0000000000007941 */ /* 0x000fea0003800200 */
.L_x_49:
[----:B------:R-:W2:Y:S01]  /*f960*/  LDCU.64 UR4, c[0x0][0x410] ;  /* 0x00008200ff0477ac */ /* 0x000ea20008000a00 */
[----:B------:R-:W-:Y:S01]  /*f970*/  @P2 IMAD.MOV.U32 R30, RZ, RZ, R26 ;  /* 0x000000ffff1e2224 */ /* 0x000fe200078e001a */
[----:B-1----:R-:W-:Y:S01]  /*f980*/  LOP3.LUT R3, R4, 0x18, RZ, 0xc0, !PT ;  /* 0x0000001804037812 */ /* 0x002fe200078ec0ff */
[----:B------:R1:W3:Y:S01]  /*f990*/  LDS.128 R8, [R5+0x4000] ;  /* 0x0040000005087984 */ /* 0x0002e20000000c00 */
[C---:B------:R-:W-:Y:S01]  /*f9a0*/  ISETP.GE.AND P3, PT, R34.reuse, R217, PT ;  /* 0x000000d92200720c */ /* 0x040fe20003f66270 */
[C---:B------:R-:W-:Y:S01]  /*f9b0*/  VIADD R4, R34.reuse, 0x20 ;  /* 0x0000002022047836 */ /* 0x040fe20000000000 */
[----:B------:R-:W-:Y:S01]  /*f9c0*/  IADD3 R24, P0, PT, R3, R30, RZ ;  /* 0x0000001e03187210 */ /* 0x000fe20007f1e0ff */
[C---:B------:R-:W-:Y:S01]  /*f9d0*/  VIADD R0, R34.reuse, 0x60 ;  /* 0x0000006022007836 */ /* 0x040fe20000000000 */
[----:B------:R-:W-:Y:S01]  /*f9e0*/  IADD3 R2, PT, PT, R34, 0x40, RZ ;  /* 0x0000004022027810 */ /* 0x000fe20007ffe0ff */
[----:B------:R-:W-:Y:S01]  /*f9f0*/  IMAD.MOV.U32 R35, RZ, RZ, RZ ;  /* 0x000000ffff237224 */ /* 0x000fe200078e00ff */
[----:B------:R-:W-:Y:S01]  /*fa00*/  IADD3.X R25, PT, PT, RZ, R15, RZ, P0, !PT ;  /* 0x0000000fff197210 */ /* 0x000fe200007fe4ff */
[----:B------:R-:W-:Y:S01]  /*fa10*/  BSSY.RECONVERGENT B0, `(.L_x_51) ;  /* 0x0000016000007945 */ /* 0x000fe20003800200 */
[----:B------:R1:W4:Y:S01]  /*fa20*/  LDS.128 R12, [R5+0x2000] ;  /* 0x00200000050c7984 */ /* 0x0003220000000c00 */
[-C--:B------:R-:W-:Y:S01]  /*fa30*/  ISETP.GE.AND P2, PT, R4, R217.reuse, PT ;  /* 0x000000d90400720c */ /* 0x080fe20003f46270 */
[----:B------:R-:W-:Y:S01]  /*fa40*/  IMAD.WIDE.U32 R6, R6, 0x80, R34 ;  /* 0x0000008006067825 */ /* 0x000fe200078e0022 */
[----:B------:R-:W-:-:S02]  /*fa50*/  ISETP.GE.AND P1, PT, R2, R217, PT ;  /* 0x000000d90200720c */ /* 0x000fc40003f26270 */
[----:B------:R-:W-:Y:S01]  /*fa60*/  ISETP.GE.AND P0, PT, R0, R217, PT ;  /* 0x000000d90000720c */ /* 0x000fe20003f06270 */
[----:B--2---:R-:W-:-:S04]  /*fa70*/  IMAD.WIDE.U32 R24, R20, UR4, R24 ;  /* 0x0000000414187c25 */ /* 0x004fc8000f8e0018 */
[----:B------:R-:W-:Y:S02]  /*fa80*/  IMAD R27, R20, UR5, R25 ;  /* 0x00000005141b7c24 */ /* 0x000fe4000f8e0219 */
[----:B------:R1:W2:Y:S01]  /*fa90*/  LDS.128 R20, [R5] ;  /* 0x0000000005147984 */ /* 0x0002a20000000c00 */
[----:B------:R-:W-:Y:S05]  /*faa0*/  @P3 BRA `(.L_x_52) ;  /* 0x0000000000303947 */ /* 0x000fea0003800000 */
[----:B------:R-:W5:Y:S01]  /*fab0*/  LDCU.64 UR6, c[0x0][0x408] ;  /* 0x00008100ff0677ac */ /* 0x000f620008000a00 */
[----:B------:R-:W-:Y:S01]  /*fac0*/  MOV R26, R24 ;  /* 0x00000018001a7202 */ /* 0x000fe20000000f00 */
[----:B------:R-:W3:Y:S01]  /*fad0*/  LDCU.64 UR4, c[0x0][0x3f0] ;  /* 0x00007e00ff0477ac */ /* 0x000ee20008000a00 */
[----:B-----5:R-:W-:-:S03]  /*fae0*/  IMAD R3, R7, UR6, RZ ;  /* 0x0000000607037c24 */ /* 0x020fc6000f8e02ff */
[----:B------:R-:W-:-:S04]  /*faf0*/  IMAD.WIDE.U32 R28, R6, UR6, R26 ;  /* 0x00000006061c7c25 */ /* 0x000fc8000f8e001a */
[----:B------:R-:W-:Y:S01]  /*fb00*/  IMAD R0, R6, UR7, R3 ;  /* 0x0000000706007c24 */ /* 0x000fe2000f8e0203 */
[----:B---3--:R-:W-:-:S04]  /*fb10*/  LEA R2, P3, R28, UR4, 0x1 ;  /* 0x000000041c027c11 */ /* 0x008fc8000f8608ff */
[----:B------:R-:W-:-:S04]  /*fb20*/  IADD3 R0, PT, PT, R0, R29, RZ ;  /* 0x0000001d00007210 */ /* 0x000fc80007ffe0ff */
[----:B------:R-:W-:-:S05]  /*fb30*/  LEA.HI.X R3, R28, UR5, R0, 0x1, P3 ;  /* 0x000000051c037c11 */ /* 0x000fca00098f0c00 */
[----:B--2---:R2:W-:Y:S04]  /*fb40*/  STG.E.128 desc[UR12][R2.64], R20 ;  /* 0x0000001402007986 */ /* 0x0045e8000c101d0c */
[----:B----4-:R2:W-:Y:S04]  /*fb50*/  STG.E.128 desc[UR12][R2.64+0x40], R12 ;  /* 0x0000400c02007986 */ /* 0x0105e8000c101d0c */
[----:B------:R2:W-:Y:S02]  /*fb60*/  STG.E.128 desc[UR12][R2.64+0x80], R8 ;  /* 0x0000800802007986 */ /* 0x0005e4000c101d0c */
.L_x_52:
[----:B------:R-:W-:Y:S05]  /*fb70*/  BSYNC.RECONVERGENT B0 ;  /* 0x0000000000007941 */ /* 0x000fea0003800200 */
.L_x_51:
[----:B--2---:R2:W1:Y:S01]  /*fb80*/  LDS.128 R20, [R5+0x800] ;  /* 0x0008000005147984 */ /* 0x0044620000000c00 */
[----:B------:R-:W-:Y:S03]  /*fb90*/  BSSY.RECONVERGENT B0, `(.L_x_53) ;  /* 0x0000013000007945 */ /* 0x000fe60003800200 */
[----:B----4-:R2:W4:Y:S04]  /*fba0*/  LDS.128 R12, [R5+0x2800] ;  /* 0x00280000050c7984 */ /* 0x0105280000000c00 */
[----:B---3--:R2:W3:Y:S01]  /*fbb0*/  LDS.128 R8, [R5+0x4800] ;  /* 0x0048000005087984 */ /* 0x0084e20000000c00 */
[----:B------:R-:W-:Y:S05]  /*fbc0*/  @P2 BRA `(.L_x_54) ;  /* 0x00000000003c2947 */ /* 0x000fea0003800000 */
[----:B------:R-:W5:Y:S01]  /*fbd0*/  LDCU.64 UR6, c[0x0][0x408] ;  /* 0x00008100ff0677ac */ /* 0x000f620008000a00 */
[----:B------:R-:W-:Y:S01]  /*fbe0*/  IADD3 R3, P2, PT, R6, 0x20, RZ ;  /* 0x0000002006037810 */ /* 0x000fe20007f5e0ff */
[----:B------:R-:W-:Y:S01]  /*fbf0*/  IMAD.MOV.U32 R28, RZ, RZ, R24 ;  /* 0x000000ffff1c7224 */ /* 0x000fe200078e0018 */
[----:B------:R-:W-:Y:S01]  /*fc00*/  MOV R29, R27 ;  /* 0x0000001b001d7202 */ /* 0x000fe20000000f00 */
[----:B------:R-:W2:Y:S02]  /*fc10*/  LDCU.64 UR4, c[0x0][0x3f0] ;  /* 0x00007e00ff0477ac */ /* 0x000ea40008000a00 */
[----:B------:R-:W-:-:S04]  /*fc20*/  IMAD.X R0, RZ, RZ, R7, P2 ;  /* 0x000000ffff007224 */ /* 0x000fc800010e0607 */
[----:B-----5:R-:W-:Y:S02]  /*fc30*/  IMAD R0, R0, UR6, RZ ;  /* 0x0000000600007c24 */ /* 0x020fe4000f8e02ff */
[----:B------:R-:W-:-:S04]  /*fc40*/  IMAD.WIDE.U32 R28, R3, UR6, R28 ;  /* 0x00000006031c7c25 */ /* 0x000fc8000f8e001c */
[----:B------:R-:W-:Y:S01]  /*fc50*/  IMAD R0, R3, UR7, R0 ;  /* 0x0000000703007c24 */ /* 0x000fe2000f8e0200 */
[----:B--2---:R-:W-:-:S04]  /*fc60*/  LEA R2, P2, R28, UR4, 0x1 ;  /* 0x000000041c027c11 */ /* 0x004fc8000f8408ff */
[----:B------:R-:W-:-:S04]  /*fc70*/  IADD3 R0, PT, PT, R0, R29, RZ ;  /* 0x0000001d00007210 */ /* 0x000fc80007ffe0ff */
[----:B------:R-:W-:-:S05]  /*fc80*/  LEA.HI.X R3, R28, UR5, R0, 0x1, P2 ;  /* 0x000000051c037c11 */ /* 0x000fca00090f0c00 */
[----:B-1----:R1:W-:Y:S04]  /*fc90*/  STG.E.128 desc[UR12][R2.64], R20 ;  /* 0x0000001402007986 */ /* 0x0023e8000c101d0c */
[----:B----4-:R1:W-:Y:S04]  /*fca0*/  STG.E.128 desc[UR12][R2.64+0x40], R12 ;  /* 0x0000400c02007986 */ /* 0x0103e8000c101d0c */
[----:B---3--:R1:W-:Y:S02]  /*fcb0*/  STG.E.128 desc[UR12][R2.64+0x80], R8 ;  /* 0x0000800802007986 */ /* 0x0083e4000c101d0c */
.L_x_54:
[----:B------:R-:W-:Y:S05]  /*fcc0*/  BSYNC.RECONVERGENT B0 ;  /* 0x0000000000007941 */ /* 0x000fea0003800200 */
.L_x_53:
[----:B-1----:R1:W1:Y:S01]  /*fcd0*/  LDS.128 R20, [R5+0x1000] ;  /* 0x0010000005147984 */ /* 0x0022620000000c00 */
[----:B------:R-:W-:Y:S03]  /*fce0*/  BSSY.RECONVERGENT B0, `(.L_x_55) ;  /* 0x0000013000007945 */ /* 0x000fe60003800200 */
[----:B----4-:R4:W1:Y:S04]  /*fcf0*/  LDS.128 R12, [R5+0x3000] ;  /* 0x00300000050c7984 */ /* 0x0108680000000c00 */
        /* <DEDUP_REMOVED lines=15> */
[----:B------:R1:W-:Y:S04]  /*fdf0*/  STG.E.128 desc[UR12][R2.64+0x40], R12 ;  /* 0x0000400c02007986 */ /* 0x0003e8000c101d0c */
[----:B---3--:R1:W-:Y:S02]  /*fe00*/  STG.E.128 desc[UR12][R2.64+0x80], R8 ;  /* 0x0000800802007986 */ /* 0x0083e4000c101d0c */
.L_x_56:
[----:B------:R-:W-:Y:S05]  /*fe10*/  BSYNC.RECONVERGENT B0 ;  /* 0x0000000000007941 */ /* 0x000fea0003800200 */
.L_x_55:
[----:B-1-3--:R1:W3:Y:S04]  /*fe20*/  LDS.128 R8, [R5+0x3800] ;  /* 0x0038000005087984 */ /* 0x00a2e80000000c00 */
[----:B------:R1:W1:Y:S01]  /*fe30*/  LDS.128 R12, [R5+0x5800] ;  /* 0x00580000050c7984 */ /* 0x0002620000000c00 */
[----:B------:R-:W-:Y:S05]  /*fe40*/  @P0 EXIT ;  /* 0x000000000000094d */ /* 0x000fea0003800000 */
[----:B------:R-:W5:Y:S01]  /*fe50*/  LDCU.64 UR6, c[0x0][0x408] ;  /* 0x00008100ff0677ac */ /* 0x000f620008000a00 */
[----:B------:R-:W-:Y:S01]  /*fe60*/  IADD3 R0, P0, PT, R6, 0x60, RZ ;  /* 0x0000006006007810 */ /* 0x000fe20007f1e0ff */
[----:B------:R-:W-:Y:S01]  /*fe70*/  IMAD.MOV.U32 R4, RZ, RZ, R24 ;  /* 0x000000ffff047224 */ /* 0x000fe200078e0018 */
[----:B-12-4-:R-:W-:Y:S01]  /*fe80*/  MOV R5, R27 ;  /* 0x0000001b00057202 */ /* 0x016fe20000000f00 */
[----:B------:R-:W1:Y:S02]  /*fe90*/  LDCU.64 UR4, c[0x0][0x3f0] ;  /* 0x00007e00ff0477ac */ /* 0x000e640008000a00 */
[----:B------:R-:W-:-:S04]  /*fea0*/  IMAD.X R3, RZ, RZ, R7, P0 ;  /* 0x000000ffff037224 */ /* 0x000fc800000e0607 */
[----:B-----5:R-:W-:Y:S02]  /*feb0*/  IMAD R3, R3, UR6, RZ ;  /* 0x0000000603037c24 */ /* 0x020fe4000f8e02ff */
[----:B------:R-:W-:-:S04]  /*fec0*/  IMAD.WIDE.U32 R4, R0, UR6, R4 ;  /* 0x0000000600047c25 */ /* 0x000fc8000f8e0004 */
[----:B------:R-:W-:Y:S01]  /*fed0*/  IMAD R3, R0, UR7, R3 ;  /* 0x0000000700037c24 */ /* 0x000fe2000f8e0203 */
[----:B-1----:R-:W-:-:S04]  /*fee0*/  LEA R2, P0, R4, UR4, 0x1 ;  /* 0x0000000404027c11 */ /* 0x002fc8000f8008ff */
[----:B------:R-:W-:-:S04]  /*fef0*/  IADD3 R3, PT, PT, R3, R5, RZ ;  /* 0x0000000503037210 */ /* 0x000fc80007ffe0ff */
[----:B------:R-:W-:-:S05]  /*ff00*/  LEA.HI.X R3, R4, UR5, R3, 0x1, P0 ;  /* 0x0000000504037c11 */ /* 0x000fca00080f0c03 */
[----:B------:R-:W-:Y:S04]  /*ff10*/  STG.E.128 desc[UR12][R2.64], R16 ;  /* 0x0000001002007986 */ /* 0x000fe8000c101d0c */
[----:B---3--:R-:W-:Y:S04]  /*ff20*/  STG.E.128 desc[UR12][R2.64+0x40], R8 ;  /* 0x0000400802007986 */ /* 0x008fe8000c101d0c */
[----:B------:R-:W-:Y:S01]  /*ff30*/  STG.E.128 desc[UR12][R2.64+0x80], R12 ;  /* 0x0000800c02007986 */ /* 0x000fe2000c101d0c */
[----:B------:R-:W-:Y:S05]  /*ff40*/  EXIT ;  /* 0x000000000000794d */ /* 0x000fea0003800000 */
.L_x_57:
        /* <DEDUP_REMOVED lines=11> */
.L_x_1260:


//--------------------- .text._ZN5flash16flash_fwd_kernelI23Flash_fwd_kernel_traitsILi96ELi128ELi64ELi4ELb0ELb0EN7cutlass6half_tE19Flash_kernel_traitsILi96ELi128ELi64ELi4ES3_EELb0ELb1ELb0ELb0ELb0ELb0ELb0ELb0EEEvNS_16Flash_fwd_paramsE --------------------------
	.section	.text._ZN5flash16flash_fwd_kernelI23Flash_fwd_kernel_traitsILi96ELi128ELi64ELi4ELb0ELb0EN7cutlass6half_tE19Flash_kernel_traitsILi96ELi128ELi64ELi4ES3_EELb0ELb1ELb0ELb0ELb0ELb0ELb0ELb0EEEvNS_16Flash_fwd_paramsE,"ax",@progbits
	.align	128
        .global         _ZN5flash16flash_fwd_kernelI23Flash_fwd_kernel_traitsILi96ELi128ELi64ELi4ELb0ELb0EN7cutlass6half_tE19Flash_kernel_traitsILi96ELi128ELi64ELi4ES3_EELb0ELb1ELb0ELb0ELb0ELb0ELb0ELb0EEEvNS_16Flash_fwd_paramsE
        .type           _ZN5flash16flash_fwd_kernelI23Flash_fwd_kernel_traitsILi96ELi128ELi64ELi4ELb0ELb0EN7cutlass6half_tE19Flash_kernel_traitsILi96ELi128ELi64ELi4ES3_EELb0ELb1ELb0ELb0ELb0ELb0ELb0ELb0EEEvNS_16Flash_fwd_paramsE,@function
        .size           _ZN5flash16flash_fwd_kernelI23Flash_fwd_kernel_traitsILi96ELi128ELi64ELi4ELb0ELb0EN7cutlass6half_tE19Flash_kernel_traitsILi96ELi128ELi64ELi4ES3_EELb0ELb1ELb0ELb0ELb0ELb0ELb0ELb0EEEvNS_16Flash_fwd_paramsE,(.L_x_1261 - _ZN5flash16flash_fwd_kernelI23Flash_fwd_kernel_traitsILi96ELi128ELi64ELi4ELb0ELb0EN7cutlass6half_tE19Flash_kernel_traitsILi96ELi128ELi64ELi4ES3_EELb0ELb1ELb0ELb0ELb0ELb0ELb0ELb0EEEvNS_16Flash_fwd_paramsE)
        .other          _ZN5flash16flash_fwd_kernelI23Flash_fwd_kernel_traitsILi96ELi128ELi64ELi4ELb0ELb0EN7cutlass6half_tE19Flash_kernel_traitsILi96ELi128ELi64ELi4ES3_EELb0ELb1ELb0ELb0ELb0ELb0ELb0ELb0EEEvNS_16Flash_fwd_paramsE,@"STO_CUDA_ENTRY STV_DEFAULT"
_ZN5flash16flash_fwd_kernelI23Flash_fwd_kernel_traitsILi96ELi128ELi64ELi4ELb0ELb0EN7cutlass6half_tE19Flash_kernel_traitsILi96ELi128ELi64ELi4ES3_EELb0ELb1ELb0ELb0ELb0ELb0ELb0ELb0EEEvNS_16Flash_fwd_paramsE:
.text._ZN5flash16flash_fwd_kernelI23Flash_fwd_kernel_traitsILi96ELi128ELi64ELi4ELb0ELb0EN7cutlass6half_tE19Flash_kernel_traitsILi96ELi128ELi64ELi4ES3_EELb0ELb1ELb0ELb0ELb0ELb0ELb0ELb0EEEvNS_16Flash_fwd_paramsE:
[----:B------:R-:W-:Y:S01]  /*0000*/  LDC R1, c[0x0][0x37c] ;  /* 0x0000df00ff017b82 */ /* 0x000fe20000000800 */
[----:B------:R-:W1:Y:S07]  /*0010*/  LDCU.64 UR10, c[0x0][0x460] ;  /* 0x00008c00ff0a77ac */ /* 0x000e6e0008000a00 */
[----:B------:R-:W2:Y:S01]  /*0020*/  S2UR UR19, SR_CTAID.Y ;  /* 0x00000000001379c3 */ /* 0x000ea20000002600 */
[----:B------:R-:W3:Y:S01]  /*0030*/  LDCU.64 UR8, c[0x0][0x470] ;  /* 0x00008e00ff0877ac */ /* 0x000ee20008000a00 */
[----:B------:R-:W2:Y:S01]  /*0040*/  LDCU.64 UR14, c[0x0][0x460] ;  /* 0x00008c00ff0e77ac */ /* 0x000ea20008000a00 */
[----:B------:R-:W4:Y:S01]  /*0050*/  LDCU.U8 UR12, c[0x0][0x532] ;  /* 0x0000a640ff0c77ac */ /* 0x000f220008000000 */
[----:B------:R-:W4:Y:S01]  /*0060*/  LDCU.64 UR6, c[0x0][0x468] ;  /* 0x00008d00ff0677ac */ /* 0x000f220008000a00 */
[----:B-1----:R-:W-:Y:S01]  /*0070*/  ISETP.NE.U32.AND P4, PT, RZ, UR10, PT ;  /* 0x0000000aff007c0c */ /* 0x002fe2000bf85070 */
[----:B------:R-:W-:Y:S01]  /*0080*/  UISETP.NE.U32.AND UP4, UPT, UR10, URZ, UPT ;  /* 0x000000ff0a00728c */ /* 0x000fe2000bf85070 */
[----:B------:R-:W1:Y:S02]  /*0090*/  LDCU.64 UR4, c[0x0][0x478] ;  /* 0x00008f00ff0477ac */ /* 0x000e640008000a00 */
[----:B------:R-:W-:Y:S01]  /*00a0*/  ISETP.NE.AND.EX P4, PT, RZ, UR11, PT, P4 ;  /* 0x0000000bff007c0c */ /* 0x000fe2000bf85340 */
[----:B---3--:R-:W-:-:S02]  /*00b0*/  UISETP.NE.U32.AND UP3, UPT, UR8, URZ, UPT ;  /* 0x000000ff0800728c */ /* 0x008fc4000bf65070 */
[----:B------:R-:W-:Y:S01]  /*00c0*/  UISETP.NE.AND.EX UP4, UPT, UR11, URZ, UPT, UP4 ;  /* 0x000000ff0b00728c */ /* 0x000fe2000bf85340 */
[----:B------:R-:W3:Y:S01]  /*00d0*/  LDCU.64 UR26, c[0x0][0x358] ;  /* 0x00006b00ff1a77ac */ /* 0x000ee20008000a00 */
[----:B------:R-:W-:-:S04]  /*00e0*/  UISETP.NE.AND.EX UP3, UPT, UR9, URZ, UPT, UP3 ;  /* 0x000000ff0900728c */ /* 0x000fc8000bf65330 */
[----:B------:R-:W-:Y:S01]  /*00f0*/  PLOP3.LUT P2, PT, PT, PT, UP4, 0x80, 0x8 ;  /* 0x000000000008781c */ /* 0x000fe20003f4f048 */
[----:B--2---:R-:W-:Y:S02]  /*0100*/  UIMAD.WIDE.U32 UR14, UR19, 0x4, UR14 ;  /* 0x00000004130e78a5 */ /* 0x004fe4000f8e000e */
[----:B------:R-:W-:Y:S02]  /*0110*/  USHF.L.U32 UR11, UR19, 0x2, URZ ;  /* 0x00000002130b7899 */ /* 0x000fe400080006ff */
[----:B----4-:R-:W-:Y:S02]  /*0120*/  UISETP.NE.AND UP5, UPT, UR12, URZ, UPT ;  /* 0x000000ff0c00728c */ /* 0x010fe4000bfa5270 */
[----:B------:R-:W-:Y:S01]  /*0130*/  UISETP.EQ.U32.AND UP2, UPT, UR6, URZ, UPT ;  /* 0x000000ff0600728c */ /* 0x000fe2000bf42070 */
[----:B------:R-:W-:Y:S01]  /*0140*/  IMAD.U32 R6, RZ, RZ, UR14 ;  /* 0x0000000eff067e24 */ /* 0x000fe2000f8e00ff */
[----:B------:R-:W-:Y:S01]  /*0150*/  USHF.R.U32.HI UR10, URZ, 0x1e, UR19 ;  /* 0x0000001eff0a7899 */ /* 0x000fe20008011613 */
[----:B------:R-:W-:Y:S01]  /*0160*/  IMAD.U32 R7, RZ, RZ, UR15 ;  /* 0x0000000fff077e24 */ /* 0x000fe2000f8e00ff */
[----:B------:R-:W-:-:S02]  /*0170*/  @UP3 UIADD3 UR12, UP1, UPT, UR11, UR8, URZ ;  /* 0x000000080b0c3290 */ /* 0x000fc4000ff3e0ff */
[----:B------:R-:W-:Y:S02]  /*0180*/  UISETP.EQ.OR.EX UP2, UPT, UR7, URZ, !UP5, UP2 ;  /* 0x000000ff0700728c */ /* 0x000fe4000ef42720 */
[----:B-1----:R-:W-:Y:S01]  /*0190*/  UISETP.NE.U32.AND UP0, UPT, UR4, URZ, UPT ;  /* 0x000000ff0400728c */ /* 0x002fe2000bf05070 */
[----:B---3--:R-:W2:Y:S01]  /*01a0*/  @P4 LDG.E R5, desc[UR26][R6.64] ;  /* 0x0000001a06054981 */ /* 0x008ea2000c1e1900 */
[----:B------:R-:W-:Y:S02]  /*01b0*/  @UP3 UIADD3.X UR13, UPT, UPT, UR10, UR9, URZ, UP1, !UPT ;  /* 0x000000090a0d3290 */ /* 0x000fe40008ffe4ff */
[----:B------:R-:W-:Y:S01]  /*01c0*/  UIADD3 UR8, UP1, UPT, UR11, UR6, URZ ;  /* 0x000000060b087290 */ /* 0x000fe2000ff3e0ff */
[----:B------:R1:W3:Y:S01]  /*01d0*/  @P2 LDG.E R2, desc[UR26][R6.64+0x4] ;  /* 0x0000041a06022981 */ /* 0x0002e2000c1e1900 */
[----:B------:R-:W-:Y:S01]  /*01e0*/  UISETP.NE.AND.EX UP0, UPT, UR5, URZ, UPT, UP0 ;  /* 0x000000ff0500728c */ /* 0x000fe2000bf05300 */
[----:B------:R-:W-:Y:S01]  /*01f0*/  PLOP3.LUT P3, PT, PT, PT, UP2, 0x80, 0x8 ;  /* 0x000000000008781c */ /* 0x000fe20003f6f028 */
[----:B------:R-:W-:Y:S01]  /*0200*/  UIADD3.X UR9, UPT, UPT, UR10, UR7, URZ, UP1, !UPT ;  /* 0x000000070a097290 */ /* 0x000fe20008ffe4ff */
[----:B------:R-:W-:Y:S01]  /*0210*/  PLOP3.LUT P1, PT, PT, PT, UP3, 0x80, 0x8 ;  /* 0x000000000008781c */ /* 0x000fe20003f2f038 */
[----:B------:R-:W-:-:S02]  /*0220*/  IMAD.U32 R10, RZ, RZ, UR12 ;  /* 0x0000000cff0a7e24 */ /* 0x000fc4000f8e00ff */
[----:B------:R-:W-:Y:S01]  /*0230*/  PLOP3.LUT P0, PT, PT, PT, UP0, 0x80, 0x8 ;  /* 0x000000000008781c */ /* 0x000fe20003f0f008 */
[----:B------:R-:W-:-:S04]  /*0240*/  IMAD.U32 R11, RZ, RZ, UR13 ;  /* 0x0000000dff0b7e24 */ /* 0x000fc8000f8e00ff */
[----:B------:R-:W-:-:S04]  /*0250*/  @UP0 UIADD3 UR4, UP1, UPT, UR11, UR4, URZ ;  /* 0x000000040b040290 */ /* 0x000fc8000ff3e0ff */
[----:B------:R-:W-:Y:S01]  /*0260*/  @UP0 UIADD3.X UR5, UPT, UPT, UR10, UR5, URZ, UP1, !UPT ;  /* 0x000000050a050290 */ /* 0x000fe20008ffe4ff */
[----:B------:R-:W4:Y:S01]  /*0270*/  @P1 LDG.E R3, desc[UR26][R10.64] ;  /* 0x0000001a0a031981 */ /* 0x000f22000c1e1900 */
[----:B-1----:R-:W-:Y:S02]  /*0280*/  IMAD.U32 R6, RZ, RZ, UR8 ;  /* 0x00000008ff067e24 */ /* 0x002fe4000f8e00ff */
[----:B------:R-:W-:-:S05]  /*0290*/  IMAD.U32 R7, RZ, RZ, UR9 ;  /* 0x00000009ff077e24 */ /* 0x000fca000f8e00ff */
[----:B------:R-:W4:Y:S01]  /*02a0*/  @!P3 LDG.E R4, desc[UR26][R6.64] ;  /* 0x0000001a0604b981 */ /* 0x000f22000c1e1900 */
[----:B------:R-:W-:Y:S02]  /*02b0*/  IMAD.U32 R8, RZ, RZ, UR4 ;  /* 0x00000004ff087e24 */ /* 0x000fe4000f8e00ff */
[----:B------:R-:W-:Y:S01]  /*02c0*/  IMAD.U32 R9, RZ, RZ, UR5 ;  /* 0x00000005ff097e24 */ /* 0x000fe2000f8e00ff */
[----:B------:R-:W1:Y:S01]  /*02d0*/  S2UR UR8, SR_CTAID.X ;  /* 0x00000000000879c3 */ /* 0x000e620000002500 */
[----:B------:R-:W3:Y:S03]  /*02e0*/  @!UP4 LDCU UR24, c[0x0][0x434] ;  /* 0x00008680ff18c7ac */ /* 0x000ee60008000800 */
[----:B------:R2:W5:Y:S01]  /*02f0*/  @P0 LDG.E R0, desc[UR26][R8.64] ;  /* 0x0000001a08000981 */ /* 0x000562000c1e1900 */
[----:B------:R-:W-:Y:S01]  /*0300*/  UMOV UR18, 0xffffffff ;  /* 0xffffffff00127882 */ /* 0x000fe20000000000 */
[----:B------:R-:W4:Y:S01]  /*0310*/  @!UP0 LDCU.64 UR4, c[0x0][0x488] ;  /* 0x00009100ff0487ac */ /* 0x000f220008000a00 */
[----:B------:R-:W-:Y:S01]  /*0320*/  UISETP.NE.U32.AND UP1, UPT, UR6, URZ, UPT ;  /* 0x000000ff0600728c */ /* 0x000fe2000bf25070 */
[----:B------:R-:W-:Y:S01]  /*0330*/  UMOV UR14, 0xffffffff ;  /* 0xffffffff000e7882 */ /* 0x000fe20000000000 */
[----:B------:R-:W-:-:S02]  /*0340*/  UMOV UR12, URZ ;  /* 0x000000ff000c7c82 */ /* 0x000fc40008000000 */
[----:B------:R-:W-:Y:S01]  /*0350*/  UISETP.NE.AND.EX UP1, UPT, UR7, URZ, UPT, UP1 ;  /* 0x000000ff0700728c */ /* 0x000fe2000bf25310 */
[----:B------:R-:W2:Y:S01]  /*0360*/  @!UP0 LDCU UR6, c[0x0][0x43c] ;  /* 0x00008780ff0687ac */ /* 0x000ea20008000800 */
[----:B-1----:R-:W-:Y:S01]  /*0370*/  USHF.L.U32 UR22, UR8, 0x7, URZ ;  /* 0x0000000708167899 */ /* 0x002fe200080006ff */
[----:B--2---:R-:W-:Y:S02]  /*0380*/  @P4 R2UR UR18, R5 ;  /* 0x00000000051242ca */ /* 0x004fe400000e0000 */
[----:B---3--:R-:W-:-:S13]  /*0390*/  @P2 R2UR UR9, R2 ;  /* 0x00000000020922ca */ /* 0x008fda00000e0000 */
[----:B------:R-:W-:-:S04]  /*03a0*/  @UP4 UIADD3 UR24, UPT, UPT, UR9, -UR18, URZ ;  /* 0x8000001209184290 */ /* 0x000fc8000fffe0ff */
[----:B------:R-:W-:Y:S01]  /*03b0*/  UISETP.GT.AND UP2, UPT, UR24, UR22, UPT ;  /* 0x000000161800728c */ /* 0x000fe2000bf44270 */
[----:B----4-:R-:W-:-:S05]  /*03c0*/  @P1 R2UR UR12, R3 ;  /* 0x00000000030c12ca */ /* 0x010fca00000e0000 */
[----:B------:R-:W-:Y:S01]  /*03d0*/  PLOP3.LUT P1, PT, PT, PT, UP2, 0x80, 0x8 ;  /* 0x000000000008781c */ /* 0x000fe20003f2f028 */
[----:B------:R-:W-:Y:S01]  /*03e0*/  @!UP0 UISETP.NE.U32.AND UP2, UPT, UR4, URZ, UPT ;  /* 0x000000ff0400828c */ /* 0x000fe2000bf45070 */
[----:B------:R-:W1:Y:S01]  /*03f0*/  @!UP1 LDCU UR4, c[0x0][0x438] ;  /* 0x00008700ff0497ac */ /* 0x000e620008000800 */
[----:B------:R-:W-:Y:S01]  /*0400*/  @!P3 R2UR UR14, R4 ;  /* 0x00000000040eb2ca */ /* 0x000fe200000e0000 */
[----:B------:R-:W-:-:S14]  /*0410*/  BRA.U !UP1, `(.L_x_58) ;  /* 0x0000000109187547 */ /* 0x000fdc000b800000 */
[----:B------:R-:W-:-:S13]  /*0420*/  PLOP3.LUT P2, PT, PT, PT, UP5, 0x80, 0x8 ;  /* 0x000000000008781c */ /* 0x000fda0003f4f058 */
[----:B------:R-:W1:Y:S04]  /*0430*/  @P2 LDG.E R2, desc[UR26][R6.64+0x4] ;  /* 0x0000041a06022981 */ /* 0x000e68000c1e1900 */
[----:B------:R-:W2:Y:S01]  /*0440*/  @!P2 LDG.E R3, desc[UR26][R6.64] ;  /* 0x0000001a0603a981 */ /* 0x000ea2000c1e1900 */
[----:B-1----:R-:W-:-:S13]  /*0450*/  @P2 R2UR UR4, R2 ;  /* 0x00000000020422ca */ /* 0x002fda00000e0000 */
[----:B------:R-:W-:-:S07]  /*0460*/  @UP5 UIADD3 UR4, UPT, UPT, UR4, -UR14, URZ ;  /* 0x8000000e04045290 */ /* 0x000fce000fffe0ff */
[----:B--2---:R-:W-:Y:S02]  /*0470*/  @!P2 R2UR UR4, R3 ;  /* 0x000000000304a2ca */ /* 0x004fe400000e0000 */
.L_x_58:
[----:B-----5:R-:W-:Y:S01]  /*0480*/  @P0 R2UR UR23, R0 ;  /* 0x00000000001702ca */ /* 0x020fe200000e0000 */
[----:B------:R-:W-:Y:S01]  /*0490*/  @!UP0 UISETP.NE.AND.EX UP2, UPT, UR5, URZ, UPT, UP2 ;  /* 0x000000ff0500828c */ /* 0x000fe2000bf45320 */
[----:B-1----:R-:W-:-:S13]  /*04a0*/  @!P1 EXIT ;  /* 0x000000000000994d */ /* 0x002fda0003800000 */
[----:B------:R-:W1:Y:S01]  /*04b0*/  LDCU UR21, c[0x0][0x508] ;  /* 0x0000a100ff1577ac */ /* 0x000e620008000800 */
[----:B------:R-:W2:Y:S01]  /*04c0*/  S2R R213, SR_TID.X ;  /* 0x0000000000d57919 */ /* 0x000ea20000002100 */
[----:B------:R-:W3:Y:S01]  /*04d0*/  S2UR UR25, SR_CTAID.Z ;  /* 0x00000000001979c3 */ /* 0x000ee20000002700 */
[----:B------:R-:W-:Y:S02]  /*04e0*/  @!UP0 USEL UR6, UR6, URZ, UP2 ;  /* 0x000000ff06068287 */ /* 0x000fe40009000000 */
[----:B------:R-:W-:Y:S02]  /*04f0*/  @UP0 UIADD3 UR23, UPT, UPT, UR23, -UR12, URZ ;  /* 0x8000000c17170290 */ /* 0x000fe4000fffe0ff */
[----:B------:R-:W-:Y:S02]  /*0500*/  @!UP0 UIADD3 UR23, UPT, UPT, UR6, UR4, -UR12 ;  /* 0x0000000406178290 */ /* 0x000fe4000fffe80c */
[----:B------:R-:W-:Y:S02]  /*0510*/  UIADD3 UR5, UPT, UPT, UR8, 0x1, URZ ;  /* 0x0000000108057890 */ /* 0x000fe4000fffe0ff */
[----:B------:R-:W-:-:S02]  /*0520*/  UIADD3 UR7, UPT, UPT, UR23, 0x3f, URZ ;  /* 0x0000003f17077890 */ /* 0x000fc4000fffe0ff */
[----:B------:R-:W-:Y:S02]  /*0530*/  ULEA UR5, UR5, -UR24, 0x7 ;  /* 0x8000001805057291 */ /* 0x000fe4000f8e38ff */
[----:B------:R-:W-:Y:S02]  /*0540*/  USHF.R.S32.HI UR6, URZ, 0x1f, UR7 ;  /* 0x0000001fff067899 */ /* 0x000fe40008011407 */
[----:B-1----:R-:W-:Y:S02]  /*0550*/  UIADD3 UR5, UPT, UPT, UR7, UR21, UR5 ;  /* 0x0000001507057290 */ /* 0x002fe4000fffe005 */
[----:B------:R-:W-:Y:S02]  /*0560*/  ULEA.HI UR6, UR6, UR7, URZ, 0x6 ;  /* 0x0000000706067291 */ /* 0x000fe4000f8f30ff */
[----:B------:R-:W-:Y:S02]  /*0570*/  USHF.R.S32.HI UR4, URZ, 0x1f, UR5 ;  /* 0x0000001fff047899 */ /* 0x000fe40008011405 */
[----:B------:R-:W-:-:S02]  /*0580*/  USHF.R.S32.HI UR6, URZ, 0x6, UR6 ;  /* 0x00000006ff067899 */ /* 0x000fc40008011406 */
[----:B------:R-:W-:-:S04]  /*0590*/  ULEA.HI UR4, UR4, UR5, URZ, 0x6 ;  /* 0x0000000504047291 */ /* 0x000fc8000f8f30ff */
[----:B------:R-:W-:-:S04]  /*05a0*/  USHF.R.S32.HI UR4, URZ, 0x6, UR4 ;  /* 0x00000006ff047899 */ /* 0x000fc80008011404 */
[----:B------:R-:W-:-:S04]  /*05b0*/  UISETP.LT.AND UP0, UPT, UR6, UR4, UPT ;  /* 0x000000040600728c */ /* 0x000fc8000bf01270 */
[----:B------:R-:W-:-:S04]  /*05c0*/  USEL UR20, UR6, UR4, UP0 ;  /* 0x0000000406147287 */ /* 0x000fc80008000000 */
[----:B------:R-:W-:-:S09]  /*05d0*/  UISETP.GT.AND UP0, UPT, UR20, URZ, UPT ;  /* 0x000000ff1400728c */ /* 0x000fd2000bf04270 */
[----:B--23--:R-:W-:Y:S05]  /*05e0*/  BRA.U UP0, `(.L_x_59) ;  /* 0x0000000d00107547 */ /* 0x00cfea000b800000 */
[----:B------:R-:W1:Y:S01]  /*05f0*/  LDCU.U8 UR4, c[0x0][0x549] ;  /* 0x0000a920ff0477ac */ /* 0x000e620008000000 */
[----:B------:R-:W2:Y:S01]  /*0600*/  S2R R17, SR_CTAID.X ;  /* 0x0000000000117919 */ /* 0x000ea20000002500 */
[----:B------:R-:W-:Y:S01]  /*0610*/  UISETP.NE.AND UP0, UPT, UR18, -0x1, UPT ;  /* 0xffffffff1200788c */ /* 0x000fe2000bf05270 */
[----:B------:R-:W3:Y:S10]  /*0620*/  LDCU.U8 UR10, c[0x0][0x548] ;  /* 0x0000a900ff0a77ac */ /* 0x000ef40008000000 */
[----:B------:R-:W4:Y:S01]  /*0630*/  @!UP0 LDCU.64 UR8, c[0x0][0x400] ;  /* 0x00008000ff0887ac */ /* 0x000f220008000a00 */
[----:B-1----:R-:W-:Y:S01]  /*0640*/  UISETP.NE.AND UP1, UPT, UR4, URZ, UPT ;  /* 0x000000ff0400728c */ /* 0x002fe2000bf25270 */
[----:B------:R-:W1:Y:S10]  /*0650*/  @UP0 LDCU.64 UR6, c[0x0][0x408] ;  /* 0x00008100ff0607ac */ /* 0x000e740008000a00 */
[----:B------:R-:W5:Y:S01]  /*0660*/  @UP1 LDCU.64 UR4, c[0x0][0x430] ;  /* 0x00008600ff0417ac */ /* 0x000f620008000a00 */
[----:B----4-:R-:W-:Y:S01]  /*0670*/  @!UP0 UIMAD.WIDE.U32 UR12, UR19, UR8, URZ ;  /* 0x00000008130c82a5 */ /* 0x010fe2000f8e00ff */
[----:B------:R-:W-:-:S03]  /*0680*/  @UP1 UMOV UR11, 0x1 ;  /* 0x00000001000b1882 */ /* 0x000fc60000000000 */
[----:B------:R-:W-:Y:S02]  /*0690*/  @!UP0 UIMAD UR9, UR19, UR9, UR13 ;  /* 0x00000009130982a4 */ /* 0x000fe4000f8e020d */
[----:B-1----:R-:W-:Y:S01]  /*06a0*/  @UP0 UIMAD.WIDE.U32 UR14, UR18, UR6, URZ ;  /* 0x00000006120e02a5 */ /* 0x002fe2000f8e00ff */
[----:B------:R-:W1:Y:S03]  /*06b0*/  @UP1 LDCU UR6, c[0x0][0x430] ;  /* 0x00008600ff0617ac */ /* 0x000e660008000800 */
[----:B------:R-:W-:Y:S02]  /*06c0*/  @UP0 UIMAD UR9, UR18, UR7, UR15 ;  /* 0x00000007120902a4 */ /* 0x000fe4000f8e020f */
[----:B-----5:R-:W-:Y:S01]  /*06d0*/  @UP1 UIMAD UR8, UR4, UR5, URZ ;  /* 0x00000005040812a4 */ /* 0x020fe2000f8e02ff */
[----:B------:R-:W-:Y:S01]  /*06e0*/  @UP0 UMOV UR12, UR14 ;  /* 0x0000000e000c0c82 */ /* 0x000fe20008000000 */
[----:B--23--:R-:W-:Y:S10]  /*06f0*/  BRA.U UP1, `(.L_x_60) ;  /* 0x0000000101287547 */ /* 0x00cff4000b800000 */
[----:B------:R-:W-:Y:S01]  /*0700*/  UISETP.NE.AND UP0, UPT, UR10, URZ, UPT ;  /* 0x000000ff0a00728c */ /* 0x000fe2000bf05270 */
[----:B------:R-:W2:Y:S10]  /*0710*/  LDCU UR5, c[0x0][0x3e0] ;  /* 0x00007c00ff0577ac */ /* 0x000eb40008000800 */
[----:B------:R-:W2:Y:S01]  /*0720*/  @UP0 LDCU UR11, c[0x0][0x454] ;  /* 0x00008a80ff0b07ac */ /* 0x000ea20008000800 */
[----:B------:R-:W3:Y:S01]  /*0730*/  @!UP0 LDCU UR4, c[0x0][0x434] ;  /* 0x00008680ff0487ac */ /* 0x000ee20008000800 */
[----:B------:R-:W4:Y:S01]  /*0740*/  @UP0 LDCU UR8, c[0x0][0x454] ;  /* 0x00008a80ff0807ac */ /* 0x000f220008000800 */
[----:B-1----:R-:W-:Y:S01]  /*0750*/  @UP0 UMOV UR6, 0x1 ;  /* 0x0000000100060882 */ /* 0x002fe20000000000 */
[----:B----4-:R-:W4:Y:S01]  /*0760*/  @!UP0 LDCU UR8, c[0x0][0x434] ;  /* 0x00008680ff0887ac */ /* 0x010f220008000800 */
[----:B------:R-:W-:Y:S01]  /*0770*/  @!UP0 UMOV UR6, 0x1 ;  /* 0x0000000100068882 */ /* 0x000fe20000000000 */
[----:B--2---:R-:W-:-:S02]  /*0780*/  @UP0 UIMAD UR11, UR11, UR5, URZ ;  /* 0x000000050b0b02a4 */ /* 0x004fc4000f8e02ff */
[----:B---3--:R-:W-:-:S12]  /*0790*/  @!UP0 UIMAD UR11, UR4, UR5, URZ ;  /* 0x00000005040b82a4 */ /* 0x008fd8000f8e02ff */
.L_x_60:
[----:B------:R-:W2:Y:S01]  /*07a0*/  LDCU UR7, c[0x0][0x434] ;  /* 0x00008680ff0777ac */ /* 0x000ea20008000800 */
[----:B------:R-:W-:Y:S01]  /*07b0*/  IMAD.SHL.U32 R10, R213, 0x8, RZ ;  /* 0x00000008d50a7824 */ /* 0x000fe200078e00ff */
[----:B------:R-:W-:Y:S01]  /*07c0*/  SHF.R.U32.HI R8, RZ, 0x2, R213 ;  /* 0x00000002ff087819 */ /* 0x000fe200000116d5 */
[----:B------:R-:W-:Y:S01]  /*07d0*/  IMAD.MOV.U32 R9, RZ, RZ, RZ ;  /* 0x000000ffff097224 */ /* 0x000fe200078e00ff */
[----:B------:R-:W3:Y:S01]  /*07e0*/  LDCU.64 UR4, c[0x0][0x410] ;  /* 0x00008200ff0477ac */ /* 0x000ee20008000a00 */
[----:B------:R-:W-:Y:S01]  /*07f0*/  BSSY.RECONVERGENT B0, `(.L_x_61) ;  /* 0x0000032000007945 */ /* 0x000fe20003800200 */
[----:B------:R-:W-:Y:S01]  /*0800*/  LOP3.LUT R10, R10, 0x18, RZ, 0xc0, !PT ;  /* 0x000000180a0a7812 */ /* 0x000fe200078ec0ff */
[C---:B------:R-:W-:Y:S01]  /*0810*/  VIADD R4, R8.reuse, 0x40 ;  /* 0x0000004008047836 */ /* 0x040fe20000000000 */
[----:B------:R-:W-:Y:S01]  /*0820*/  UISETP.NE.AND UP1, UPT, UR10, URZ, !UP1 ;  /* 0x000000ff0a00728c */ /* 0x000fe2000cf25270 */
[----:B------:R-:W-:Y:S01]  /*0830*/  VIADD R2, R8, 0x60 ;  /* 0x0000006008027836 */ /* 0x000fe20000000000 */
[----:B------:R-:W-:Y:S01]  /*0840*/  UIADD3 UR24, UPT, UPT, -UR22, UR24, URZ ;  /* 0x0000001816187290 */ /* 0x000fe2000fffe1ff */
[----:B------:R-:W-:Y:S01]  /*0850*/  IADD3 R6, P0, PT, R10, UR12, RZ ;  /* 0x0000000c0a067c10 */ /* 0x000fe2000ff1e0ff */
[----:B------:R-:W-:Y:S01]  /*0860*/  UISETP.NE.AND UP0, UPT, UR18, -0x1, UPT ;  /* 0xffffffff1200788c */ /* 0x000fe2000bf05270 */
[C---:B------:R-:W-:Y:S01]  /*0870*/  IADD3 R5, PT, PT, R8.reuse, 0x20, RZ ;  /* 0x0000002008057810 */ /* 0x040fe20007ffe0ff */
[----:B----4-:R-:W-:Y:S01]  /*0880*/  UIMAD UR8, UR25, UR8, URZ ;  /* 0x00000008190872a4 */ /* 0x010fe2000f8e02ff */
[----:B------:R-:W-:Y:S01]  /*0890*/  IADD3.X R7, PT, PT, RZ, UR9, RZ, P0, !PT ;  /* 0x00000009ff077c10 */ /* 0x000fe200087fe4ff */
[----:B-1----:R-:W-:Y:S01]  /*08a0*/  UIMAD UR22, UR22, UR6, URZ ;  /* 0x00000006161672a4 */ /* 0x002fe2000f8e02ff */
[----:B------:R-:W-:Y:S01]  /*08b0*/  ISETP.GE.AND P3, PT, R8, UR24, PT ;  /* 0x0000001808007c0c */ /* 0x000fe2000bf66270 */
[----:B--2---:R-:W-:Y:S01]  /*08c0*/  UIMAD UR7, UR19, UR7, URZ ;  /* 0x00000007130772a4 */ /* 0x004fe2000f8e02ff */
[----:B------:R-:W-:Y:S01]  /*08d0*/  IMAD.WIDE.U32 R16, R17, 0x80, R8 ;  /* 0x0000008011107825 */ /* 0x000fe200078e0008 */
[----:B------:R-:W-:Y:S01]  /*08e0*/  @!UP1 UIMAD UR8, UR19, UR11, UR8 ;  /* 0x0000000b130892a4 */ /* 0x000fe2000f8e0208 */
[----:B------:R-:W-:Y:S01]  /*08f0*/  ISETP.GE.AND P2, PT, R5, UR24, PT ;  /* 0x0000001805007c0c */ /* 0x000fe2000bf46270 */
[----:B------:R-:W-:Y:S01]  /*0900*/  USEL UR7, UR7, UR18, !UP0 ;  /* 0x0000001207077287 */ /* 0x000fe2000c000000 */
[----:B---3--:R-:W-:Y:S01]  /*0910*/  IMAD.U32 R12, RZ, RZ, UR4 ;  /* 0x00000004ff0c7e24 */ /* 0x008fe2000f8e00ff */
[----:B------:R-:W-:Y:S01]  /*0920*/  USHF.R.S32.HI UR10, URZ, 0x1f, UR22 ;  /* 0x0000001fff0a7899 */ /* 0x000fe20008011416 */
[----:B------:R-:W-:Y:S01]  /*0930*/  IMAD.U32 R15, RZ, RZ, UR5 ;  /* 0x00000005ff0f7e24 */ /* 0x000fe2000f8e00ff */
[----:B------:R-:W-:Y:S01]  /*0940*/  USHF.R.S32.HI UR4, URZ, 0x1f, UR7 ;  /* 0x0000001fff047899 */ /* 0x000fe20008011407 */
[----:B------:R-:W-:Y:S01]  /*0950*/  IMAD.WIDE.U32 R12, R12, UR25, R6 ;  /* 0x000000190c0c7c25 */ /* 0x000fe2000f8e0006 */
[----:B------:R-:W-:Y:S01]  /*0960*/  USEL UR7, UR7, URZ, UP1 ;  /* 0x000000ff07077287 */ /* 0x000fe20008800000 */
[----:B------:R-:W-:Y:S01]  /*0970*/  ISETP.GE.AND P1, PT, R4, UR24, PT ;  /* 0x0000001804007c0c */ /* 0x000fe2000bf26270 */
[----:B------:R-:W-:Y:S01]  /*0980*/  USEL UR4, UR4, URZ, UP1 ;  /* 0x000000ff04047287 */ /* 0x000fe20008800000 */
[----:B------:R-:W-:Y:S01]  /*0990*/  IMAD R15, R15, UR25, R13 ;  /* 0x000000190f0f7c24 */ /* 0x000fe2000f8e020d */
[----:B------:R-:W-:Y:S01]  /*09a0*/  USHF.R.S32.HI UR5, URZ, 0x1f, UR8 ;  /* 0x0000001fff057899 */ /* 0x000fe20008011408 */
[----:B------:R-:W-:Y:S01]  /*09b0*/  ISETP.GE.AND P0, PT, R2, UR24, PT ;  /* 0x0000001802007c0c */ /* 0x000fe2000bf06270 */
[----:B------:R-:W-:Y:S01]  /*09c0*/  UIADD3 UR7, UP1, UP0, UR22, UR7, UR8 ;  /* 0x0000000716077290 */ /* 0x000fe2000f83e008 */
[----:B------:R-:W-:-:S02]  /*09d0*/  LOP3.LUT R7, R10, 0x20, RZ, 0xfc, !PT ;  /* 0x000000200a077812 */ /* 0x000fc400078efcff */
[----:B------:R-:W-:Y:S01]  /*09e0*/  LOP3.LUT R6, R10, 0x40, RZ, 0xfc, !PT ;  /* 0x000000400a067812 */ /* 0x000fe200078efcff */
[----:B------:R-:W-:Y:S01]  /*09f0*/  UIADD3.X UR10, UPT, UPT, UR10, UR4, UR5, UP1, UP0 ;  /* 0x000000040a0a7290 */ /* 0x000fe20008fe0405 */
[----:B------:R-:W-:Y:S11]  /*0a00*/  @P3 BRA `(.L_x_62) ;  /* 0x0000000000403947 */ /* 0x000ff60003800000 */
[----:B------:R-:W1:Y:S01]  /*0a10*/  LDCU.64 UR4, c[0x0][0x408] ;  /* 0x00008100ff0477ac */ /* 0x000e620008000a00 */
[----:B------:R-:W-:Y:S01]  /*0a20*/  IMAD.MOV.U32 R14, RZ, RZ, R12 ;  /* 0x000000ffff0e7224 */ /* 0x000fe200078e000c */
[----:B------:R-:W2:Y:S01]  /*0a30*/  LDCU UR11, c[0x0][0x440] ;  /* 0x00008800ff0b77ac */ /* 0x000ea20008000800 */
[----:B------:R-:W3:Y:S01]  /*0a40*/  LDCU.64 UR8, c[0x0][0x3f0] ;  /* 0x00007e00ff0877ac */ /* 0x000ee20008000a00 */
[----:B-1----:R-:W-:Y:S02]  /*0a50*/  IMAD R3, R17, UR4, RZ ;  /* 0x0000000411037c24 */ /* 0x002fe4000f8e02ff */
[----:B------:R-:W-:Y:S01]  /*0a60*/  IMAD.WIDE.U32 R18, R16, UR4, R14 ;  /* 0x0000000410127c25 */ /* 0x000fe2000f8e000e */
[----:B--2---:R-:W-:-:S03]  /*0a70*/  ISETP.GE.AND P6, PT, R10, UR11, PT ;  /* 0x0000000b0a007c0c */ /* 0x004fc6000bfc6270 */
[----:B------:R-:W-:Y:S01]  /*0a80*/  IMAD R0, R16, UR5, R3 ;  /* 0x0000000510007c24 */ /* 0x000fe2000f8e0203 */
[----:B------:R-:W-:Y:S02]  /*0a90*/  ISETP.GE.AND P5, PT, R7, UR11, PT ;  /* 0x0000000b07007c0c */ /* 0x000fe4000bfa6270 */
[----:B------:R-:W-:Y:S01]  /*0aa0*/  ISETP.GE.AND P4, PT, R6, UR11, PT ;  /* 0x0000000b06007c0c */ /* 0x000fe2000bf86270 */
[----:B------:R-:W-:Y:S01]  /*0ab0*/  IMAD.IADD R0, R19, 0x1, R0 ;  /* 0x0000000113007824 */ /* 0x000fe200078e0200 */
[----:B---3--:R-:W-:-:S04]  /*0ac0*/  LEA R20, P3, R18, UR8, 0x1 ;  /* 0x0000000812147c11 */ /* 0x008fc8000f8608ff */
[----:B------:R-:W-:-:S05]  /*0ad0*/  LEA.HI.X R21, R18, UR9, R0, 0x1, P3 ;  /* 0x0000000912157c11 */ /* 0x000fca00098f0c00 */
[----:B------:R1:W-:Y:S04]  /*0ae0*/  @!P6 STG.E.128 desc[UR26][R20.64], RZ ;  /* 0x000000ff1400e986 */ /* 0x0003e8000c101d1a */
[----:B------:R1:W-:Y:S04]  /*0af0*/  @!P5 STG.E.128 desc[UR26][R20.64+0x40], RZ ;  /* 0x000040ff1400d986 */ /* 0x0003e8000c101d1a */
[----:B------:R1:W-:Y:S02]  /*0b00*/  @!P4 STG.E.128 desc[UR26][R20.64+0x80], RZ ;  /* 0x000080ff1400c986 */ /* 0x0003e4000c101d1a */
.L_x_62:
[----:B------:R-:W-:Y:S05]  /*0b10*/  BSYNC.RECONVERGENT B0 ;  /* 0x0000000000007941 */ /* 0x000fea0003800200 */
.L_x_61:
[----:B------:R-:W-:Y:S01]  /*0b20*/  BSSY.RECONVERGENT B0, `(.L_x_63) ;  /* 0x0000016000007945 */ /* 0x000fe20003800200 */
[----:B------:R-:W-:-:S03]  /*0b30*/  ISETP.NE.AND P3, PT, R10, RZ, PT ;  /* 0x000000ff0a00720c */ /* 0x000fc60003f65270 */
[----:B------:R-:W-:Y:S10]  /*0b40*/  @P2 BRA `(.L_x_64) ;  /* 0x00000000004c2947 */ /* 0x000ff40003800000 */
[----:B------:R-:W2:Y:S01]  /*0b50*/  LDCU.64 UR8, c[0x0][0x408] ;  /* 0x00008100ff0877ac */ /* 0x000ea20008000a00 */
[----:B------:R-:W-:Y:S01]  /*0b60*/  IADD3 R3, P2, PT, R16, 0x20, RZ ;  /* 0x0000002010037810 */ /* 0x000fe20007f5e0ff */
[----:B------:R-:W-:Y:S01]  /*0b70*/  IMAD.MOV.U32 R18, RZ, RZ, R12 ;  /* 0x000000ffff127224 */ /* 0x000fe200078e000c */
[----:B------:R-:W-:Y:S01]  /*0b80*/  MOV R19, R15 ;  /* 0x0000000f00137202 */ /* 0x000fe20000000f00 */
[----:B------:R-:W3:Y:S02]  /*0b90*/  LDCU UR11, c[0x0][0x440] ;  /* 0x00008800ff0b77ac */ /* 0x000ee40008000800 */
[----:B------:R-:W-:Y:S01]  /*0ba0*/  IMAD.X R0, RZ, RZ, R17, P2 ;  /* 0x000000ffff007224 */ /* 0x000fe200010e0611 */
[----:B------:R-:W1:Y:S03]  /*0bb0*/  LDCU.64 UR4, c[0x0][0x3f0] ;  /* 0x00007e00ff0477ac */ /* 0x000e660008000a00 */
[----:B--2---:R-:W-:-:S02]  /*0bc0*/  IMAD R0, R0, UR8, RZ ;  /* 0x0000000800007c24 */ /* 0x004fc4000f8e02ff */
[----:B------:R-:W-:Y:S01]  /*0bd0*/  IMAD.WIDE.U32 R18, R3, UR8, R18 ;  /* 0x0000000803127c25 */ /* 0x000fe2000f8e0012 */
[----:B---3--:R-:W-:-:S03]  /*0be0*/  ISETP.GE.AND P5, PT, R10, UR11, PT ;  /* 0x0000000b0a007c0c */ /* 0x008fc6000bfa6270 */
[----:B------:R-:W-:Y:S01]  /*0bf0*/  IMAD R0, R3, UR9, R0 ;  /* 0x0000000903007c24 */ /* 0x000fe2000f8e0200 */
[----:B------:R-:W-:Y:S02]  /*0c00*/  ISETP.GE.AND P4, PT, R7, UR11, PT ;  /* 0x0000000b07007c0c */ /* 0x000fe4000bf86270 */
[----:B------:R-:W-:Y:S01]  /*0c10*/  ISETP.GE.AND P2, PT, R6, UR11, PT ;  /* 0x0000000b06007c0c */ /* 0x000fe2000bf46270 */
[----:B------:R-:W-:Y:S01]  /*0c20*/  IMAD.IADD R0, R19, 0x1, R0 ;  /* 0x0000000113007824 */ /* 0x000fe200078e0200 */
[----:B-1----:R-:W-:-:S04]  /*0c30*/  LEA R20, P6, R18, UR4, 0x1 ;  /* 0x0000000412147c11 */ /* 0x002fc8000f8c08ff */
[----:B------:R-:W-:-:S05]  /*0c40*/  LEA.HI.X R21, R18, UR5, R0, 0x1, P6 ;  /* 0x0000000512157c11 */ /* 0x000fca000b0f0c00 */
[----:B------:R2:W-:Y:S04]  /*0c50*/  @!P5 STG.E.128 desc[UR26][R20.64], RZ ;  /* 0x000000ff1400d986 */ /* 0x0005e8000c101d1a */
[----:B------:R2:W-:Y:S04]  /*0c60*/  @!P4 STG.E.128 desc[UR26][R20.64+0x40], RZ ;  /* 0x000040ff1400c986 */ /* 0x0005e8000c101d1a */
[----:B------:R2:W-:Y:S02]  /*0c70*/  @!P2 STG.E.128 desc[UR26][R20.64+0x80], RZ ;  /* 0x000080ff1400a986 */ /* 0x0005e4000c101d1a */
.L_x_64:
[----:B------:R-:W-:Y:S05]  /*0c80*/  BSYNC.RECONVERGENT B0 ;  /* 0x0000000000007941 */ /* 0x000fea0003800200 */
.L_x_63:
[----:B------:R-:W-:Y:S01]  /*0c90*/  BSSY.RECONVERGENT B0, `(.L_x_65) ;  /* 0x0000016000007945 */ /* 0x000fe20003800200 */
[----:B------:R-:W-:-:S03]  /*0ca0*/  ISETP.GE.OR P6, PT, R8, UR24, P3 ;  /* 0x0000001808007c0c */ /* 0x000fc60009fc6670 */
[----:B------:R-:W-:Y:S10]  /*0cb0*/  @P1 BRA `(.L_x_66) ;  /* 0x00000000004c1947 */ /* 0x000ff40003800000 */
[----:B------:R-:W3:Y:S01]  /*0cc0*/  LDCU.64 UR8, c[0x0][0x408] ;  /* 0x00008100ff0877ac */ /* 0x000ee20008000a00 */
[----:B------:R-:W-:Y:S01]  /*0cd0*/  IADD3 R3, P1, PT, R16, 0x40, RZ ;  /* 0x0000004010037810 */ /* 0x000fe20007f3e0ff */
[----:B------:R-:W-:Y:S01]  /*0ce0*/  IMAD.MOV.U32 R18, RZ, RZ, R12 ;  /* 0x000000ffff127224 */ /* 0x000fe200078e000c */
[----:B------:R-:W-:Y:S01]  /*0cf0*/  MOV R19, R15 ;  /* 0x0000000f00137202 */ /* 0x000fe20000000f00 */
[----:B------:R-:W4:Y:S02]  /*0d00*/  LDCU UR11, c[0x0][0x440] ;  /* 0x00008800ff0b77ac */ /* 0x000f240008000800 */
[----:B------:R-:W-:Y:S01]  /*0d10*/  IMAD.X R0, RZ, RZ, R17, P1 ;  /* 0x000000ffff007224 */ /* 0x000fe200008e0611 */
[----:B------:R-:W1:Y:S03]  /*0d20*/  LDCU.64 UR4, c[0x0][0x3f0] ;  /* 0x00007e00ff0477ac */ /* 0x000e660008000a00 */
[----:B---3--:R-:W-:-:S02]  /*0d30*/  IMAD R0, R0, UR8, RZ ;  /* 0x0000000800007c24 */ /* 0x008fc4000f8e02ff */
[----:B------:R-:W-:Y:S01]  /*0d40*/  IMAD.WIDE.U32 R18, R3, UR8, R18 ;  /* 0x0000000803127c25 */ /* 0x000fe2000f8e0012 */
[----:B----4-:R-:W-:-:S03]  /*0d50*/  ISETP.GE.AND P4, PT, R10, UR11, PT ;  /* 0x0000000b0a007c0c */ /* 0x010fc6000bf86270 */
[----:B------:R-:W-:Y:S01]  /*0d60*/  IMAD R0, R3, UR9, R0 ;  /* 0x0000000903007c24 */ /* 0x000fe2000f8e0200 */
[----:B------:R-:W-:Y:S02]  /*0d70*/  ISETP.GE.AND P2, PT, R7, UR11, PT ;  /* 0x0000000b07007c0c */ /* 0x000fe4000bf46270 */
[----:B------:R-:W-:Y:S01]  /*0d80*/  ISETP.GE.AND P1, PT, R6, UR11, PT ;  /* 0x0000000b06007c0c */ /* 0x000fe2000bf26270 */
[----:B------:R-:W-:Y:S01]  /*0d90*/  IMAD.IADD R0, R19, 0x1, R0 ;  /* 0x0000000113007824 */ /* 0x000fe200078e0200 */
[----:B-12---:R-:W-:-:S04]  /*0da0*/  LEA R20, P5, R18, UR4, 0x1 ;  /* 0x0000000412147c11 */ /* 0x006fc8000f8a08ff */
[----:B------:R-:W-:-:S05]  /*0db0*/  LEA.HI.X R21, R18, UR5, R0, 0x1, P5 ;  /* 0x0000000512157c11 */ /* 0x000fca000a8f0c00 */
[----:B------:R3:W-:Y:S04]  /*0dc0*/  @!P4 STG.E.128 desc[UR26][R20.64], RZ ;  /* 0x000000ff1400c986 */ /* 0x0007e8000c101d1a */
[----:B------:R3:W-:Y:S04]  /*0dd0*/  @!P2 STG.E.128 desc[UR26][R20.64+0x40], RZ ;  /* 0x000040ff1400a986 */ /* 0x0007e8000c101d1a */
[----:B------:R3:W-:Y:S02]  /*0de0*/  @!P1 STG.E.128 desc[UR26][R20.64+0x80], RZ ;  /* 0x000080ff14009986 */ /* 0x0007e4000c101d1a */
.L_x_66:
[----:B------:R-:W-:Y:S05]  /*0df0*/  BSYNC.RECONVERGENT B0 ;  /* 0x0000000000007941 */ /* 0x000fea0003800200 */
.L_x_65:
[----:B------:R-:W-:Y:S01]  /*0e00*/  BSSY.RECONVERGENT B0, `(.L_x_67) ;  /* 0x0000017000007945 */ /* 0x000fe20003800200 */
[----:B------:R-:W-:Y:S02]  /*0e10*/  ISETP.GE.OR P5, PT, R5, UR24, P3 ;  /* 0x0000001805007c0c */ /* 0x000fe40009fa6670 */
[----:B------:R-:W-:Y:S02]  /*0e20*/  ISETP.GE.OR P4, PT, R4, UR24, P3 ;  /* 0x0000001804007c0c */ /* 0x000fe40009f86670 */
[----:B------:R-:W-:Y:S01]  /*0e30*/  ISETP.GE.OR P3, PT, R2, UR24, P3 ;  /* 0x0000001802007c0c */ /* 0x000fe20009f66670 */
[----:B------:R-:W-:-:S12]  /*0e40*/  @P0 BRA `(.L_x_68) ;  /* 0x0000000000480947 */ /* 0x000fd80003800000 */
[----:B------:R-:W4:Y:S01]  /*0e50*/  LDCU.64 UR8, c[0x0][0x408] ;  /* 0x00008100ff0877ac */ /* 0x000f220008000a00 */
[----:B------:R-:W-:Y:S01]  /*0e60*/  IADD3 R0, P0, PT, R16, 0x60, RZ ;  /* 0x0000006010007810 */ /* 0x000fe20007f1e0ff */
[----:B------:R-:W-:Y:S01]  /*0e70*/  IMAD.MOV.U32 R13, RZ, RZ, R15 ;  /* 0x000000ffff0d7224 */ /* 0x000fe200078e000f */
[----:B------:R-:W5:Y:S03]  /*0e80*/  LDCU.64 UR4, c[0x0][0x3f0] ;  /* 0x00007e00ff0477ac */ /* 0x000f660008000a00 */
[----:B------:R-:W-:Y:S01]  /*0e90*/  IMAD.X R3, RZ, RZ, R17, P0 ;  /* 0x000000ffff037224 */ /* 0x000fe200000e0611 */
[----:B------:R-:W1:Y:S03]  /*0ea0*/  LDCU UR11, c[0x0][0x440] ;  /* 0x00008800ff0b77ac */ /* 0x000e660008000800 */
[----:B----4-:R-:W-:-:S02]  /*0eb0*/  IMAD R3, R3, UR8, RZ ;  /* 0x0000000803037c24 */ /* 0x010fc4000f8e02ff */
[----:B------:R-:W-:-:S04]  /*0ec0*/  IMAD.WIDE.U32 R12, R0, UR8, R12 ;  /* 0x00000008000c7c25 */ /* 0x000fc8000f8e000c */
[----:B------:R-:W-:Y:S01]  /*0ed0*/  IMAD R3, R0, UR9, R3 ;  /* 0x0000000900037c24 */ /* 0x000fe2000f8e0203 */
[----:B-----5:R-:W-:Y:S02]  /*0ee0*/  LEA R14, P0, R12, UR4, 0x1 ;  /* 0x000000040c0e7c11 */ /* 0x020fe4000f8008ff */
[----:B-1----:R-:W-:Y:S01]  /*0ef0*/  ISETP.GE.AND P2, PT, R10, UR11, PT ;  /* 0x0000000b0a007c0c */ /* 0x002fe2000bf46270 */
[----:B------:R-:W-:Y:S01]  /*0f00*/  IMAD.IADD R3, R13, 0x1, R3 ;  /* 0x000000010d037824 */ /* 0x000fe200078e0203 */
[----:B------:R-:W-:-:S04]  /*0f10*/  ISETP.GE.AND P1, PT, R7, UR11, PT ;  /* 0x0000000b07007c0c */ /* 0x000fc8000bf26270 */
[----:B------:R-:W-:Y:S02]  /*0f20*/  LEA.HI.X R15, R12, UR5, R3, 0x1, P0 ;  /* 0x000000050c0f7c11 */ /* 0x000fe400080f0c03 */
[----:B------:R-:W-:-:S05]  /*0f30*/  ISETP.GE.AND P0, PT, R6, UR11, PT ;  /* 0x0000000b06007c0c */ /* 0x000fca000bf06270 */
[----:B------:R4:W-:Y:S04]  /*0f40*/  @!P2 STG.E.128 desc[UR26][R14.64], RZ ;  /* 0x000000ff0e00a986 */ /* 0x0009e8000c101d1a */
[----:B------:R4:W-:Y:S04]  /*0f50*/  @!P1 STG.E.128 desc[UR26][R14.64+0x40], RZ ;  /* 0x000040ff0e009986 */ /* 0x0009e8000c101d1a */
[----:B------:R4:W-:Y:S02]  /*0f60*/  @!P0 STG.E.128 desc[UR26][R14.64+0x80], RZ ;  /* 0x000080ff0e008986 */ /* 0x0009e4000c101d1a */
.L_x_68:
[----:B------:R-:W-:Y:S05]  /*0f70*/  BSYNC.RECONVERGENT B0 ;  /* 0x0000000000007941 */ /* 0x000fea0003800200 */
.L_x_67:
[----:B------:R-:W-:Y:S04]  /*0f80*/  BSSY.RECONVERGENT B0, `(.L_x_69) ;  /* 0x000000a000007945 */ /* 0x000fe80003800200 */
[----:B------:R-:W-:Y:S05]  /*0f90*/  @P6 BRA `(.L_x_70) ;  /* 0x0000000000206947 */ /* 0x000fea0003800000 */
[----:B------:R-:W5:Y:S01]  /*0fa0*/  LDCU.64 UR4, c[0x0][0x420] ;  /* 0x00008400ff0477ac */ /* 0x000f620008000a00 */
[----:B------:R-:W-:-:S05]  /*0fb0*/  IMAD R0, R8, UR6, RZ ;  /* 0x0000000608007c24 */ /* 0x000fca000f8e02ff */
[----:B------:R-:W-:-:S04]  /*0fc0*/  IADD3 R3, P0, PT, R0, UR7, RZ ;  /* 0x0000000700037c10 */ /* 0x000fc8000ff1e0ff */
[----:B------:R-:W-:Y:S02]  /*0fd0*/  LEA.HI.X.SX32 R0, R0, UR10, 0x1, P0 ;  /* 0x0000000a00007c11 */ /* 0x000fe400080f0eff */
[----:B-----5:R-:W-:-:S04]  /*0fe0*/  LEA R6, P0, R3, UR4, 0x2 ;  /* 0x0000000403067c11 */ /* 0x020fc8000f8010ff */
[----:B------:R-:W-:Y:S01]  /*0ff0*/  LEA.HI.X R7, R3, UR5, R0, 0x2, P0 ;  /* 0x0000000503077c11 */ /* 0x000fe200080f1400 */
[----:B------:R-:W-:-:S05]  /*1000*/  IMAD.MOV.U32 R3, RZ, RZ, 0x7f800000 ;  /* 0x7f800000ff037424 */ /* 0x000fca00078e00ff */
[----:B------:R1:W-:Y:S03]  /*1010*/  STG.E desc[UR26][R6.64], R3 ;  /* 0x0000000306007986 */ /* 0x0003e6000c10191a */
.L_x_70:
[----:B------:R-:W-:Y:S05]  /*1020*/  BSYNC.RECONVERGENT B0 ;  /* 0x0000000000007941 */ /* 0x000fea0003800200 */
.L_x_69:
[----:B------:R-:W-:Y:S04]  /*1030*/  BSSY.RECONVERGENT B0, `(.L_x_71) ;  /* 0x000000a000007945 */ /* 0x000fe80003800200 */
[----:B------:R-:W-:Y:S05]  /*1040*/  @P5 BRA `(.L_x_72) ;  /* 0x0000000000205947 */ /* 0x000fea0003800000 */
[----:B------:R-:W5:Y:S01]  /*1050*/  LDCU.64 UR4, c[0x0][0x420] ;  /* 0x00008400ff0477ac */ /* 0x000f620008000a00 */
[----:B------:R-:W-:-:S05]  /*1060*/  IMAD R0, R5, UR6, RZ ;  /* 0x0000000605007c24 */ /* 0x000fca000f8e02ff */
[----:B-1----:R-:W-:-:S04]  /*1070*/  IADD3 R3, P0, PT, R0, UR7, RZ ;  /* 0x0000000700037c10 */ /* 0x002fc8000ff1e0ff */
[----:B------:R-:W-:Y:S02]  /*1080*/  LEA.HI.X.SX32 R0, R0, UR10, 0x1, P0 ;  /* 0x0000000a00007c11 */ /* 0x000fe400080f0eff */
[----:B-----5:R-:W-:-:S04]  /*1090*/  LEA R6, P0, R3, UR4, 0x2 ;  /* 0x0000000403067c11 */ /* 0x020fc8000f8010ff */
[----:B------:R-:W-:Y:S01]  /*10a0*/  LEA.HI.X R7, R3, UR5, R0, 0x2, P0 ;  /* 0x0000000503077c11 */ /* 0x000fe200080f1400 */
[----:B------:R-:W-:-:S05]  /*10b0*/  IMAD.MOV.U32 R3, RZ, RZ, 0x7f800000 ;  /* 0x7f800000ff037424 */ /* 0x000fca00078e00ff */
[----:B------:R1:W-:Y:S03]  /*10c0*/  STG.E desc[UR26][R6.64], R3 ;  /* 0x0000000306007986 */ /* 0x0003e6000c10191a */
.L_x_72:
[----:B------:R-:W-:Y:S05]  /*10d0*/  BSYNC.RECONVERGENT B0 ;  /* 0x0000000000007941 */ /* 0x000fea0003800200 */
.L_x_71:
        /* <DEDUP_REMOVED lines=10> */
.L_x_74:
[----:B------:R-:W-:Y:S05]  /*1180*/  BSYNC.RECONVERGENT B0 ;  /* 0x0000000000007941 */ /* 0x000fea0003800200 */
.L_x_73:
[----:B------:R-:W-:Y:S05]  /*1190*/  @P3 EXIT ;  /* 0x000000000000394d */ /* 0x000fea0003800000 */
[----:B------:R-:W5:Y:S01]  /*11a0*/  LDCU.64 UR4, c[0x0][0x420] ;  /* 0x00008400ff0477ac */ /* 0x000f620008000a00 */
[----:B------:R-:W-:Y:S02]  /*11b0*/  IMAD R0, R2, UR6, RZ ;  /* 0x0000000602007c24 */ /* 0x000fe4000f8e02ff */
[----:B-1----:R-:W-:-:S03]  /*11c0*/  IMAD.MOV.U32 R5, RZ, RZ, 0x7f800000 ;  /* 0x7f800000ff057424 */ /* 0x002fc600078e00ff */
[----:B------:R-:W-:-:S04]  /*11d0*/  IADD3 R3, P0, PT, R0, UR7, RZ ;  /* 0x0000000700037c10 */ /* 0x000fc8000ff1e0ff */
[----:B------:R-:W-:Y:S02]  /*11e0*/  LEA.HI.X.SX32 R0, R0, UR10, 0x1, P0 ;  /* 0x0000000a00007c11 */ /* 0x000fe400080f0eff */
[----:B-----5:R-:W-:-:S04]  /*11f0*/  LEA R2, P0, R3, UR4, 0x2 ;  /* 0x0000000403027c11 */ /* 0x020fc8000f8010ff */
[----:B------:R-:W-:-:S05]  /*1200*/  LEA.HI.X R3, R3, UR5, R0, 0x2, P0 ;  /* 0x0000000503037c11 */ /* 0x000fca00080f1400 */
[----:B------:R-:W-:Y:S01]  /*1210*/  STG.E desc[UR26][R2.64], R5 ;  /* 0x0000000502007986 */ /* 0x000fe2000c10191a */
[----:B------:R-:W-:Y:S05]  /*1220*/  EXIT ;  /* 0x000000000000794d */ /* 0x000fea0003800000 */
.L_x_59:
[----:B------:R-:W-:Y:S02]  /*1230*/  UISETP.NE.AND UP0, UPT, UR18, -0x1, UPT ;  /* 0xffffffff1200788c */ /* 0x000fe4000bf05270 */
[----:B------:R-:W-:-:S09]  /*1240*/  UISETP.NE.AND UP1, UPT, UR14, -0x1, UPT ;  /* 0xffffffff0e00788c */ /* 0x000fd2000bf25270 */
[----:B------:R-:W1:Y:S01]  /*1250*/  @!UP0 LDCU.64 UR6, c[0x0][0x398] ;  /* 0x00007300ff0687ac */ /* 0x000e620008000a00 */
[----:B------:R-:W2:Y:S01]  /*1260*/  @UP0 LDCU.64 UR4, c[0x0][0x3b0] ;  /* 0x00007600ff0407ac */ /* 0x000ea20008000a00 */
[----:B-1----:R-:W-:Y:S02]  /*1270*/  @!UP0 UIMAD.WIDE.U32 UR30, UR19, UR6, URZ ;  /* 0x00000006131e82a5 */ /* 0x002fe4000f8e00ff */
[----:B--2---:R-:W-:Y:S02]  /*1280*/  @UP0 UIMAD.WIDE.U32 UR8, UR18, UR4, URZ ;  /* 0x00000004120802a5 */ /* 0x004fe4000f8e00ff */
[----:B------:R-:W-:Y:S02]  /*1290*/  @!UP0 UIMAD UR28, UR19, UR7, UR31 ;  /* 0x00000007131c82a4 */ /* 0x000fe4000f8e021f */
[----:B------:R-:W-:-:S03]  /*12a0*/  @UP0 UIMAD UR28, UR18, UR5, UR9 ;  /* 0x00000005121c02a4 */ /* 0x000fc6000f8e0209 */
[----:B------:R-:W-:Y:S01]  /*12b0*/  @UP0 UMOV UR30, UR8 ;  /* 0x00000008001e0c82 */ /* 0x000fe20008000000 */
[----:B------:R-:W-:Y:S08]  /*12c0*/  BRA.U UP1, `(.L_x_75) ;  /* 0x00000001012c7547 */ /* 0x000ff0000b800000 */
[----:B------:R-:W1:Y:S01]  /*12d0*/  LDCU.64 UR10, c[0x0][0x3b8] ;  /* 0x00007700ff0a77ac */ /* 0x000e620008000a00 */
[----:B------:R-:W2:Y:S01]  /*12e0*/  LDCU.64 UR4, c[0x0][0x3a0] ;  /* 0x00007400ff0477ac */ /* 0x000ea20008000a00 */
[----:B------:R-:W-:-:S04]  /*12f0*/  USHF.R.S32.HI UR6, URZ, 0x1f, UR12 ;  /* 0x0000001fff067899 */ /* 0x000fc8000801140c */
[----:B-1----:R-:W-:Y:S02]  /*1300*/  UIMAD UR6, UR6, UR10, URZ ;  /* 0x0000000a060672a4 */ /* 0x002fe4000f8e02ff */
[----:B------:R-:W-:Y:S02]  /*1310*/  UIMAD.WIDE.U32 UR8, UR12, UR10, URZ ;  /* 0x0000000a0c0872a5 */ /* 0x000fe4000f8e00ff */
[----:B------:R-:W-:-:S04]  /*1320*/  UIMAD UR6, UR12, UR11, UR6 ;  /* 0x0000000b0c0672a4 */ /* 0x000fc8000f8e0206 */
[----:B------:R-:W-:-:S03]  /*1330*/  UIADD3 UR7, UPT, UPT, UR9, UR6, URZ ;  /* 0x0000000609077290 */ /* 0x000fc6000fffe0ff */
[----:B------:R-:W-:Y:S02]  /*1340*/  UMOV UR6, UR8 ;  /* 0x0000000800067c82 */ /* 0x000fe40008000000 */
[----:B--2---:R-:W-:-:S04]  /*1350*/  UIMAD.WIDE.U32 UR6, UR19, UR4, UR6 ;  /* 0x00000004130672a5 */ /* 0x004fc8000f8e0006 */
[----:B------:R-:W-:Y:S01]  /*1360*/  UIMAD UR13, UR19, UR5, UR7 ;  /* 0x00000005130d72a4 */ /* 0x000fe2000f8e0207 */
[----:B------:R-:W-:Y:S05]  /*1370*/  BRA `(.L_x_76) ;  /* 0x0000000000147947 */ /* 0x000fea0003800000 */
.L_x_75:
[----:B------:R-:W1:Y:S01]  /*1380*/  LDCU.64 UR10, c[0x0][0x3b8] ;  /* 0x00007700ff0a77ac */ /* 0x000e620008000a00 */
[----:B------:R-:W-:-:S04]  /*1390*/  UIADD3 UR13, UPT, UPT, UR12, UR14, URZ ;  /* 0x0000000e0c0d7290 */ /* 0x000fc8000fffe0ff */
[----:B-1----:R-:W-:Y:S02]  /*13a0*/  UIMAD.WIDE.U32 UR6, UR13, UR10, URZ ;  /* 0x0000000a0d0672a5 */ /* 0x002fe4000f8e00ff */
[----:B------:R-:W-:-:S04]  /*13b0*/  UIMAD UR13, UR13, UR11, URZ ;  /* 0x0000000b0d0d72a4 */ /* 0x000fc8000f8e02ff */
[----:B------:R-:W-:Y:S02]  /*13c0*/  UIADD3 UR13, UPT, UPT, UR7, UR13, URZ ;  /* 0x0000000d070d7290 */ /* 0x000fe4000fffe0ff */
.L_x_76:
[----:B------:R-:W1:Y:S01]  /*13d0*/  LDC R0, c[0x0][0x3e8] ;  /* 0x0000fa00ff007b82 */ /* 0x000e620000000800 */
[----:B------:R-:W2:Y:S01]  /*13e0*/  S2R R2, SR_CTAID.Z ;  /* 0x0000000000027919 */ /* 0x000ea20000002700 */
[----:B-1----:R-:W-:-:S04]  /*13f0*/  IABS R4, R0 ;  /* 0x0000000000047213 */ /* 0x002fc80000000000 */
[----:B------:R-:W1:Y:S01]  /*1400*/  I2F.RP R5, R4 ;  /* 0x0000000400057306 */ /* 0x000e620000209400 */
[----:B--2---:R-:W-:-:S07]  /*1410*/  IABS R2, R2 ;  /* 0x0000000200027213 */ /* 0x004fce0000000000 */
[----:B-1----:R-:W1:Y:S02]  /*1420*/  MUFU.RCP R6, R5 ;  /* 0x0000000500067308 */ /* 0x002e640000001000 */
[----:B-1----:R-:W-:-:S06]  /*1430*/  VIADD R6, R6, 0xffffffe ;  /* 0x0ffffffe06067836 */ /* 0x002fcc0000000000 */
[----:B------:R-:W1:Y:S02]  /*1440*/  F2I.FTZ.U32.TRUNC.NTZ R7, R6 ;  /* 0x0000000600077305 */ /* 0x000e64000021f000 */
[----:B-1----:R-:W-:Y:S01]  /*1450*/  IMAD.MOV R3, RZ, RZ, -R7 ;  /* 0x000000ffff037224 */ /* 0x002fe200078e0a07 */
[----:B------:R-:W-:-:S03]  /*1460*/  MOV R6, RZ ;  /* 0x000000ff00067202 */ /* 0x000fc60000000f00 */
[----:B------:R-:W-:-:S04]  /*1470*/  IMAD R3, R3, R4, RZ ;  /* 0x0000000403037224 */ /* 0x000fc800078e02ff */
[----:B------:R-:W-:-:S06]  /*1480*/  IMAD.HI.U32 R3, R7, R3, R6 ;  /* 0x0000000307037227 */ /* 0x000fcc00078e0006 */
[----:B------:R-:W-:-:S04]  /*1490*/  IMAD.HI.U32 R5, R3, R2, RZ ;  /* 0x0000000203057227 */ /* 0x000fc800078e00ff */
[----:B------:R-:W-:-:S04]  /*14a0*/  IMAD.MOV R3, RZ, RZ, -R5 ;  /* 0x000000ffff037224 */ /* 0x000fc800078e0a05 */
[----:B------:R-:W-:Y:S01]  /*14b0*/  IMAD R3, R4, R3, R2 ;  /* 0x0000000304037224 */ /* 0x000fe200078e0202 */
[----:B------:R-:W-:-:S04]  /*14c0*/  LOP3.LUT R2, R0, UR25, RZ, 0x3c, !PT ;  /* 0x0000001900027c12 */ /* 0x000fc8000f8e3cff */
[----:B------:R-:W-:Y:S02]  /*14d0*/  ISETP.GT.U32.AND P1, PT, R4, R3, PT ;  /* 0x000000030400720c */ /* 0x000fe40003f24070 */
[----:B------:R-:W-:-:S11]  /*14e0*/  ISETP.GE.AND P0, PT, R2, RZ, PT ;  /* 0x000000ff0200720c */ /* 0x000fd60003f06270 */
[-C--:B------:R-:W-:Y:S01]  /*14f0*/  @!P1 IADD3 R3, PT, PT, R3, -R4.reuse, RZ ;  /* 0x8000000403039210 */ /* 0x080fe20007ffe0ff */
[----:B------:R-:W-:Y:S01]  /*1500*/  @!P1 VIADD R5, R5, 0x1 ;  /* 0x0000000105059836 */ /* 0x000fe20000000000 */
[----:B------:R-:W-:Y:S02]  /*1510*/  ISETP.NE.AND P1, PT, R0, RZ, PT ;  /* 0x000000ff0000720c */ /* 0x000fe40003f25270 */
[----:B------:R-:W-:-:S13]  /*1520*/  ISETP.GE.U32.AND P2, PT, R3, R4, PT ;  /* 0x000000040300720c */ /* 0x000fda0003f46070 */
[----:B------:R-:W-:-:S05]  /*1530*/  @P2 IADD3 R5, PT, PT, R5, 0x1, RZ ;  /* 0x0000000105052810 */ /* 0x000fca0007ffe0ff */
[----:B------:R-:W-:-:S05]  /*1540*/  IMAD.MOV.U32 R2, RZ, RZ, R5 ;  /* 0x000000ffff027224 */ /* 0x000fca00078e0005 */
[----:B------:R-:W-:Y:S02]  /*1550*/  @!P0 IADD3 R2, PT, PT, -R2, RZ, RZ ;  /* 0x000000ff02028210 */ /* 0x000fe40007ffe1ff */
[----:B------:R-:W-:Y:S01]  /*1560*/  @!P1 LOP3.LUT R2, RZ, R0, RZ, 0x33, !PT ;  /* 0x00000000ff029212 */ /* 0x000fe200078e33ff */
[----:B------:R-:W-:Y:S05]  /*1570*/  BRA.U UP1, `(.L_x_77) ;  /* 0x00000001012c7547 */ /* 0x000fea000b800000 */
[----:B------:R-:W1:Y:S01]  /*1580*/  LDCU.64 UR8, c[0x0][0x3c0] ;  /* 0x00007800ff0877ac */ /* 0x000e620008000a00 */
[----:B------:R-:W2:Y:S01]  /*1590*/  LDCU.64 UR4, c[0x0][0x3a8] ;  /* 0x00007500ff0477ac */ /* 0x000ea20008000a00 */
[----:B------:R-:W-:-:S04]  /*15a0*/  USHF.R.S32.HI UR7, URZ, 0x1f, UR12 ;  /* 0x0000001fff077899 */ /* 0x000fc8000801140c */
[----:B-1----:R-:W-:Y:S02]  /*15b0*/  UIMAD UR7, UR7, UR8, URZ ;  /* 0x00000008070772a4 */ /* 0x002fe4000f8e02ff */
[----:B------:R-:W-:Y:S02]  /*15c0*/  UIMAD.WIDE.U32 UR14, UR12, UR8, URZ ;  /* 0x000000080c0e72a5 */ /* 0x000fe4000f8e00ff */
[----:B------:R-:W-:-:S04]  /*15d0*/  UIMAD UR7, UR12, UR9, UR7 ;  /* 0x000000090c0772a4 */ /* 0x000fc8000f8e0207 */
[----:B------:R-:W-:-:S04]  /*15e0*/  UIADD3 UR15, UPT, UPT, UR15, UR7, URZ ;  /* 0x000000070f0f7290 */ /* 0x000fc8000fffe0ff */
[----:B--2---:R-:W-:-:S04]  /*15f0*/  UIMAD.WIDE.U32 UR14, UR19, UR4, UR14 ;  /* 0x00000004130e72a5 */ /* 0x004fc8000f8e000e */
[----:B------:R-:W-:-:S03]  /*1600*/  UIMAD UR12, UR19, UR5, UR15 ;  /* 0x00000005130c72a4 */ /* 0x000fc6000f8e020f */
[----:B------:R-:W-:Y:S01]  /*1610*/  UMOV UR4, UR14 ;  /* 0x0000000e00047c82 */ /* 0x000fe20008000000 */
[----:B------:R-:W-:Y:S08]  /*1620*/  BRA `(.L_x_78) ;  /* 0x0000000000147947 */ /* 0x000ff00003800000 */
.L_x_77:
[----:B------:R-:W1:Y:S01]  /*1630*/  LDCU.64 UR8, c[0x0][0x3c0] ;  /* 0x00007800ff0877ac */ /* 0x000e620008000a00 */
[----:B------:R-:W-:-:S04]  /*1640*/  UIADD3 UR12, UPT, UPT, UR12, UR14, URZ ;  /* 0x0000000e0c0c7290 */ /* 0x000fc8000fffe0ff */
[----:B-1----:R-:W-:Y:S02]  /*1650*/  UIMAD.WIDE.U32 UR4, UR12, UR8, URZ ;  /* 0x000000080c0472a5 */ /* 0x002fe4000f8e00ff */
[----:B------:R-:W-:-:S04]  /*1660*/  UIMAD UR12, UR12, UR9, URZ ;  /* 0x000000090c0c72a4 */ /* 0x000fc8000f8e02ff */
[----:B------:R-:W-:-:S12]  /*1670*/  UIADD3 UR12, UPT, UPT, UR5, UR12, URZ ;  /* 0x0000000c050c7290 */ /* 0x000fd8000fffe0ff */
.L_x_78:
[----:B------:R-:W-:Y:S01]  /*1680*/  IMAD.SHL.U32 R225, R213, 0x8, RZ ;  /* 0x00000008d5e17824 */ /* 0x000fe200078e00ff */
[--C-:B------:R-:W-:Y:S01]  /*1690*/  SHF.R.U32.HI R6, RZ, 0x2, R213.reuse ;  /* 0x00000002ff067819 */ /* 0x100fe200000116d5 */
[----:B------:R-:W1:Y:S01]  /*16a0*/  LDCU.64 UR14, c[0x0][0x390] ;  /* 0x00007200ff0e77ac */ /* 0x000e620008000a00 */
[----:B------:R-:W-:Y:S01]  /*16b0*/  SHF.R.S32.HI R221, RZ, 0x1f, R2 ;  /* 0x0000001fffdd7819 */ /* 0x000fe20000011402 */
[----:B------:R-:W2:Y:S01]  /*16c0*/  S2R R5, SR_CTAID.X ;  /* 0x0000000000057919 */ /* 0x000ea20000002500 */
[C---:B------:R-:W-:Y:S01]  /*16d0*/  LOP3.LUT R220, R225.reuse, 0x18, RZ, 0xc0, !PT ;  /* 0x00000018e1dc7812 */ /* 0x040fe200078ec0ff */
[----:B------:R-:W3:Y:S01]  /*16e0*/  S2UR UR29, SR_CgaCtaId ;  /* 0x00000000001d79c3 */ /* 0x000ee20000008800 */
[----:B------:R-:W4:Y:S01]  /*16f0*/  LDCU.64 UR16, c[0x0][0x388] ;  /* 0x00007100ff1077ac */ /* 0x000f220008000a00 */
[----:B------:R-:W-:Y:S01]  /*1700*/  LOP3.LUT R0, R225, 0xd8, RZ, 0xc0, !PT ;  /* 0x000000d8e1007812 */ /* 0x000fe200078ec0ff */
[C---:B------:R-:W-:Y:S01]  /*1710*/  IMAD.SHL.U32 R128, R213.reuse, 0x20, RZ ;  /* 0x00000020d5807824 */ /* 0x040fe200078e00ff */
[C---:B------:R-:W-:Y:S01]  /*1720*/  IADD3 R10, P1, PT, R220.reuse, UR6, RZ ;  /* 0x00000006dc0a7c10 */ /* 0x040fe2000ff3e0ff */
[----:B------:R-:W-:Y:S01]  /*1730*/  BSSY.RECONVERGENT B0, `(.L_x_79) ;  /* 0x000004b000007945 */ /* 0x000fe20003800200 */
[----:B------:R-:W-:Y:S01]  /*1740*/  IADD3 R8, P0, PT, R220, UR4, RZ ;  /* 0x00000004dc087c10 */ /* 0x000fe2000ff1e0ff */
[----:B------:R-:W5:Y:S01]  /*1750*/  LDCU.128 UR4, c[0x0][0x3d0] ;  /* 0x00007a00ff0477ac */ /* 0x000f620008000c00 */
[----:B------:R-:W-:Y:S01]  /*1760*/  LOP3.LUT R0, R0, 0x18, R213, 0x78, !PT ;  /* 0x0000001800007812 */ /* 0x000fe200078e78d5 */
[----:B------:R-:W-:Y:S01]  /*1770*/  IMAD.X R11, RZ, RZ, UR13, P1 ;  /* 0x0000000dff0b7e24 */ /* 0x000fe200088e06ff */
[----:B------:R-:W-:Y:S01]  /*1780*/  SHF.L.U32 R216, R213, 0x2, RZ ;  /* 0x00000002d5d87819 */ /* 0x000fe200000006ff */
[----:B------:R-:W-:Y:S01]  /*1790*/  IMAD.X R9, RZ, RZ, UR12, P0 ;  /* 0x0000000cff097e24 */ /* 0x000fe200080e06ff */
[----:B------:R-:W2:Y:S01]  /*17a0*/  LDCU.64 UR12, c[0x0][0x3c8] ;  /* 0x00007900ff0c77ac */ /* 0x000ea20008000a00 */
[----:B------:R-:W-:Y:S01]  /*17b0*/  IMAD.WIDE.U32 R10, R6, UR10, R10 ;  /* 0x0000000a060a7c25 */ /* 0x000fe2000f8e000a */
[----:B------:R-:W-:-:S02]  /*17c0*/  IADD3 R12, P0, PT, R220, UR30, RZ ;  /* 0x0000001edc0c7c10 */ /* 0x000fc4000ff1e0ff */
[----:B------:R-:W-:Y:S01]  /*17d0*/  MOV R7, RZ ;  /* 0x000000ff00077202 */ /* 0x000fe20000000f00 */
[----:B------:R-:W-:Y:S01]  /*17e0*/  IMAD.WIDE.U32 R8, R6, UR8, R8 ;  /* 0x0000000806087c25 */ /* 0x000fe2000f8e0008 */
[----:B------:R-:W-:Y:S02]  /*17f0*/  LOP3.LUT R225, R0, 0x1f20, R225, 0xf8, !PT ;  /* 0x00001f2000e17812 */ /* 0x000fe400078ef8e1 */
[----:B------:R-:W-:Y:S01]  /*1800*/  SHF.R.U32.HI R35, RZ, 0x1, R213 ;  /* 0x00000001ff237819 */ /* 0x000fe200000116d5 */
[C---:B------:R-:W-:Y:S01]  /*1810*/  IMAD R11, R6.reuse, UR11, R11 ;  /* 0x0000000b060b7c24 */ /* 0x040fe2000f8e020b */
[----:B------:R-:W-:Y:S01]  /*1820*/  SHF.L.U32 R217, R213, 0x4, RZ ;  /* 0x00000004d5d97819 */ /* 0x000fe200000006ff */
[----:B------:R-:W-:Y:S01]  /*1830*/  IMAD R9, R6, UR9, R9 ;  /* 0x0000000906097c24 */ /* 0x000fe2000f8e0209 */
[C---:B------:R-:W-:Y:S01]  /*1840*/  LOP3.LUT R219, R220.reuse, 0x20, RZ, 0xfc, !PT ;  /* 0x00000020dcdb7812 */ /* 0x040fe200078efcff */
[C---:B-----5:R-:W-:Y:S01]  /*1850*/  IMAD R223, R221.reuse, UR4, RZ ;  /* 0x00000004dddf7c24 */ /* 0x060fe2000f8e02ff */
[----:B------:R-:W-:Y:S01]  /*1860*/  LOP3.LUT R218, R220, 0x40, RZ, 0xfc, !PT ;  /* 0x00000040dcda7812 */ /* 0x000fe200078efcff */
[----:B------:R-:W-:-:S02]  /*1870*/  IMAD R221, R221, UR6, RZ ;  /* 0x00000006dddd7c24 */ /* 0x000fc4000f8e02ff */
[C---:B------:R-:W-:Y:S01]  /*1880*/  IMAD R223, R2.reuse, UR5, R223 ;  /* 0x0000000502df7c24 */ /* 0x040fe2000f8e02df */
[----:B------:R-:W-:Y:S01]  /*1890*/  UMOV UR5, 0x400 ;  /* 0x0000040000057882 */ /* 0x000fe20000000000 */
[C---:B------:R-:W-:Y:S01]  /*18a0*/  IMAD R221, R2.reuse, UR7, R221 ;  /* 0x0000000702dd7c24 */ /* 0x040fe2000f8e02dd */
[----:B---3--:R-:W-:Y:S01]  /*18b0*/  ULEA UR5, UR29, UR5, 0x18 ;  /* 0x000000051d057291 */ /* 0x008fe2000f8ec0ff */
[----:B------:R-:W-:-:S04]  /*18c0*/  IMAD.WIDE.U32 R10, R2, UR4, R10 ;  /* 0x00000004020a7c25 */ /* 0x000fc8000f8e000a */
[----:B------:R-:W-:Y:S01]  /*18d0*/  IMAD.WIDE.U32 R2, R2, UR6, R8 ;  /* 0x0000000602027c25 */ /* 0x000fe2000f8e0008 */
[----:B------:R-:W-:Y:S02]  /*18e0*/  IADD3 R223, PT, PT, R11, R223, RZ ;  /* 0x000000df0bdf7210 */ /* 0x000fe40007ffe0ff */
[----:B----4-:R-:W-:Y:S01]  /*18f0*/  LEA R224, P1, R10, UR16, 0x1 ;  /* 0x000000100ae07c11 */ /* 0x010fe2000f8208ff */
[----:B------:R-:W-:Y:S01]  /*1900*/  IMAD.X R13, RZ, RZ, UR28, P0 ;  /* 0x0000001cff0d7e24 */ /* 0x000fe200080e06ff */
[----:B-1----:R-:W-:Y:S01]  /*1910*/  LEA R222, P0, R2, UR14, 0x1 ;  /* 0x0000000e02de7c11 */ /* 0x002fe2000f8008ff */
[----:B------:R-:W-:Y:S01]  /*1920*/  IMAD.IADD R221, R3, 0x1, R221 ;  /* 0x0000000103dd7824 */ /* 0x000fe200078e02dd */
[----:B------:R-:W-:Y:S01]  /*1930*/  UIADD3 UR14, UPT, UPT, -UR22, UR24, URZ ;  /* 0x00000018160e7290 */ /* 0x000fe2000fffe1ff */
[----:B--2---:R-:W-:Y:S01]  /*1940*/  IMAD.U32 R8, RZ, RZ, UR12 ;  /* 0x0000000cff087e24 */ /* 0x004fe2000f8e00ff */
[----:B------:R-:W-:Y:S01]  /*1950*/  LOP3.LUT R3, R216, 0x18, RZ, 0xc0, !PT ;  /* 0x00000018d8037812 */ /* 0x000fe200078ec0ff */
[----:B------:R-:W-:Y:S01]  /*1960*/  IMAD.U32 R11, RZ, RZ, UR13 ;  /* 0x0000000dff0b7e24 */ /* 0x000fe2000f8e00ff */
[----:B------:R-:W-:Y:S01]  /*1970*/  LEA.HI.X R221, R2, UR15, R221, 0x1, P0 ;  /* 0x0000000f02dd7c11 */ /* 0x000fe200080f0cdd */
[----:B------:R-:W-:Y:S01]  /*1980*/  IMAD.WIDE.U32 R8, R8, UR25, R12 ;  /* 0x0000001908087c25 */ /* 0x000fe2000f8e000c */
[----:B------:R-:W-:-:S02]  /*1990*/  ISETP.GE.AND P0, PT, R6, UR14, PT ;  /* 0x0000000e06007c0c */ /* 0x000fc4000bf06270 */
[----:B------:R-:W-:Y:S01]  /*19a0*/  LEA.HI.X R223, R10, UR17, R223, 0x1, P1 ;  /* 0x000000110adf7c11 */ /* 0x000fe200088f0cdf */
[----:B------:R-:W-:Y:S01]  /*19b0*/  IMAD R11, R11, UR25, R9 ;  /* 0x000000190b0b7c24 */ /* 0x000fe2000f8e0209 */
[----:B------:R-:W-:Y:S01]  /*19c0*/  LOP3.LUT R34, R3, 0xc0, R128, 0xf8, !PT ;  /* 0x000000c003227812 */ /* 0x000fe200078ef880 */
[----:B------:R-:W-:Y:S01]  /*19d0*/  IMAD.WIDE.U32 R4, R5, 0x80, R6 ;  /* 0x0000008005047825 */ /* 0x000fe200078e0006 */
[----:B------:R-:W-:-:S07]  /*19e0*/  LEA R225, R225, UR5, 0x1 ;  /* 0x00000005e1e17c11 */ /* 0x000fce000f8e08ff */
[----:B------:R-:W-:Y:S05]  /*19f0*/  @P0 BRA `(.L_x_80) ;  /* 0x0000000000780947 */ /* 0x000fea0003800000 */
        /* <DEDUP_REMOVED lines=9> */
[----:B---3--:R-:W-:Y:S01]  /*1a90*/  LEA R2, P2, R12, UR12, 0x1 ;  /* 0x0000000c0c027c11 */ /* 0x008fe2000f8408ff */
[----:B------:R-:W-:-:S05]  /*1aa0*/  IMAD.IADD R0, R13, 0x1, R0 ;  /* 0x000000010d007824 */ /* 0x000fca00078e0200 */
[----:B------:R-:W-:-:S05]  /*1ab0*/  LEA.HI.X R3, R12, UR13, R0, 0x1, P2 ;  /* 0x0000000d0c037c11 */ /* 0x000fca00090f0c00 */
[----:B------:R-:W-:Y:S01]  /*1ac0*/  @!PT LDS RZ, [RZ] ;  /* 0x00000000fffff984 */ /* 0x000fe20000000800 */
[----:B------:R-:W-:Y:S01]  /*1ad0*/  @!PT LDS RZ, [RZ] ;  /* 0x00000000fffff984 */ /* 0x000fe20000000800 */
[----:B------:R-:W-:Y:S01]  /*1ae0*/  @!PT LDS RZ, [RZ] ;  /* 0x00000000fffff984 */ /* 0x000fe20000000800 */
[----:B------:R1:W-:Y:S04]  /*1af0*/  @!P1 LDGSTS.E.BYPASS.LTC128B.128 [R225], desc[UR26][R2.64] ;  /* 0x0000000002e19fae */ /* 0x0003e8000b981a1a */
[----:B------:R1:W-:Y:S04]  /*1b00*/  @P1 STS.128 [R225], RZ ;  /* 0x000000ffe1001388 */ /* 0x0003e80000000c00 */
[----:B------:R-:W-:Y:S01]  /*1b10*/  @!PT LDS RZ, [RZ] ;  /* 0x00000000fffff984 */ /* 0x000fe20000000800 */
[----:B------:R-:W-:Y:S01]  /*1b20*/  @!PT LDS RZ, [RZ] ;  /* 0x00000000fffff984 */ /* 0x000fe20000000800 */
[----:B------:R-:W-:Y:S01]  /*1b30*/  @!PT LDS RZ, [RZ] ;  /* 0x00000000fffff984 */ /* 0x000fe20000000800 */
[----:B------:R1:W-:Y:S04]  /*1b40*/  @!P0 LDGSTS.E.BYPASS.LTC128B.128 [R225+0x2000], desc[UR26][R2.64+0x40] ;  /* 0x0200004002e18fae */ /* 0x0003e8000b981a1a */
[----:B------:R1:W-:Y:S01]  /*1b50*/  @P0 STS.128 [R225+0x2000], RZ ;  /* 0x002000ffe1000388 */ /* 0x0003e20000000c00 */
[----:B------:R-:W-:-:S13]  /*1b60*/  ISETP.GE.AND P0, PT, R218, UR4, PT ;  /* 0x00000004da007c0c */ /* 0x000fda000bf06270 */
[----:B------:R-:W-:Y:S05]  /*1b70*/  @P0 BRA `(.L_x_81) ;  /* 0x0000000000140947 */ /* 0x000fea0003800000 */
[----:B------:R-:W-:Y:S01]  /*1b80*/  @!PT LDS RZ, [RZ] ;  /* 0x00000000fffff984 */ /* 0x000fe20000000800 */
[----:B------:R-:W-:Y:S01]  /*1b90*/  @!PT LDS RZ, [RZ] ;  /* 0x00000000fffff984 */ /* 0x000fe20000000800 */
[----:B------:R-:W-:Y:S01]  /*1ba0*/  @!PT LDS RZ, [RZ] ;  /* 0x00000000fffff984 */ /* 0x000fe20000000800 */
[----:B------:R3:W-:Y:S01]  /*1bb0*/  LDGSTS.E.BYPASS.LTC128B.128 [R225+0x4000], desc[UR26][R2.64+0x80] ;  /* 0x0400008002e17fae */ /* 0x0007e2000b981a1a */
[----:B------:R-:W-:Y:S05]  /*1bc0*/  BRA `(.L_x_80) ;  /* 0x0000000000047947 */ /* 0x000fea0003800000 */
.L_x_81:
[----:B------:R2:W-:Y:S02]  /*1bd0*/  STS.128 [R225+0x4000], RZ ;  /* 0x004000ffe1007388 */ /* 0x0005e40000000c00 */
.L_x_80:
[----:B------:R-:W-:Y:S05]  /*1be0*/  BSYNC.RECONVERGENT B0 ;  /* 0x0000000000007941 */ /* 0x000fea0003800200 */
.L_x_79:
[----:B------:R-:W-:Y:S01]  /*1bf0*/  IADD3 R0, PT, PT, R6, 0x20, RZ ;  /* 0x0000002006007810 */ /* 0x000fe20007ffe0ff */
[----:B------:R-:W-:Y:S03]  /*1c00*/  BSSY.RECONVERGENT B0, `(.L_x_82) ;  /* 0x0000024000007945 */ /* 0x000fe60003800200 */
[----:B------:R-:W-:-:S13]  /*1c10*/  ISETP.GE.AND P0, PT, R0, UR14, PT ;  /* 0x0000000e00007c0c */ /* 0x000fda000bf06270 */
[----:B------:R-:W-:Y:S05]  /*1c20*/  @P0 BRA `(.L_x_83) ;  /* 0x0000000000840947 */ /* 0x000fea0003800000 */
[----:B------:R-:W4:Y:S01]  /*1c30*/  LDCU.64 UR12, c[0x0][0x3b0] ;  /* 0x00007600ff0c77ac */ /* 0x000f220008000a00 */
[----:B-1-3--:R-:W-:Y:S01]  /*1c40*/  IADD3 R3, P0, PT, R4, 0x20, RZ ;  /* 0x0000002004037810 */ /* 0x00afe20007f1e0ff */
[----:B------:R-:W-:Y:S01]  /*1c50*/  IMAD.MOV.U32 R12, RZ, RZ, R8 ;  /* 0x000000ffff0c7224 */ /* 0x000fe200078e0008 */
[----:B------:R-:W-:Y:S01]  /*1c60*/  MOV R13, R11 ;  /* 0x0000000b000d7202 */ /* 0x000fe20000000f00 */
[----:B------:R-:W1:Y:S02]  /*1c70*/  LDCU UR4, c[0x0][0x440] ;  /* 0x00008800ff0477ac */ /* 0x000e640008000800 */
[----:B------:R-:W-:Y:S01]  /*1c80*/  IMAD.X R2, RZ, RZ, R5, P0 ;  /* 0x000000ffff027224 */ /* 0x000fe200000e0605 */
[----:B------:R-:W3:Y:S03]  /*1c90*/  LDCU.64 UR6, c[0x0][0x380] ;  /* 0x00007000ff0677ac */ /* 0x000ee60008000a00 */
[----:B----4-:R-:W-:-:S02]  /*1ca0*/  IMAD R2, R2, UR12, RZ ;  /* 0x0000000c02027c24 */ /* 0x010fc4000f8e02ff */
[----:B------:R-:W-:Y:S01]  /*1cb0*/  IMAD.WIDE.U32 R12, R3, UR12, R12 ;  /* 0x0000000c030c7c25 */ /* 0x000fe2000f8e000c */
[----:B-1----:R-:W-:-:S03]  /*1cc0*/  ISETP.GE.AND P1, PT, R220, UR4, PT ;  /* 0x00000004dc007c0c */ /* 0x002fc6000bf26270 */
        /* <DEDUP_REMOVED lines=8> */
[----:B------:R1:W-:Y:S04]  /*1d50*/  @!P1 LDGSTS.E.BYPASS.LTC128B.128 [R225+0x800], desc[UR26][R14.64] ;  /* 0x008000000ee19fae */ /* 0x0003e8000b981a1a */
[----:B------:R1:W-:Y:S04]  /*1d60*/  @P1 STS.128 [R225+0x800], RZ ;  /* 0x000800ffe1001388 */ /* 0x0003e80000000c00 */
        /* <DEDUP_REMOVED lines=12> */
.L_x_84:
[----:B------:R3:W-:Y:S02]  /*1e30*/  STS.128 [R225+0x4800], RZ ;  /* 0x004800ffe1007388 */ /* 0x0007e40000000c00 */
.L_x_83:
[----:B------:R-:W-:Y:S05]  /*1e40*/  BSYNC.RECONVERGENT B0 ;  /* 0x0000000000007941 */ /* 0x000fea0003800200 */
.L_x_82:
[----:B-1-3--:R-:W-:Y:S01]  /*1e50*/  IADD3 R2, PT, PT, R6, 0x40, RZ ;  /* 0x0000004006027810 */ /* 0x00afe20007ffe0ff */
[----:B------:R-:W-:Y:S03]  /*1e60*/  BSSY.RECONVERGENT B0, `(.L_x_85) ;  /* 0x0000024000007945 */ /* 0x000fe60003800200 */
[----:B------:R-:W-:-:S13]  /*1e70*/  ISETP.GE.AND P0, PT, R2, UR14, PT ;  /* 0x0000000e02007c0c */ /* 0x000fda000bf06270 */
[----:B------:R-:W-:Y:S05]  /*1e80*/  @P0 BRA `(.L_x_86) ;  /* 0x0000000000840947 */ /* 0x000fea0003800000 */
[----:B------:R-:W1:Y:S01]  /*1e90*/  LDCU.64 UR12, c[0x0][0x3b0] ;  /* 0x00007600ff0c77ac */ /* 0x000e620008000a00 */
[----:B------:R-:W-:Y:S01]  /*1ea0*/  IADD3 R3, P0, PT, R4, 0x40, RZ ;  /* 0x0000004004037810 */ /* 0x000fe20007f1e0ff */
[----:B------:R-:W-:Y:S01]  /*1eb0*/  IMAD.MOV.U32 R12, RZ, RZ, R8 ;  /* 0x000000ffff0c7224 */ /* 0x000fe200078e0008 */
[----:B------:R-:W-:Y:S01]  /*1ec0*/  MOV R13, R11 ;  /* 0x0000000b000d7202 */ /* 0x000fe20000000f00 */
[----:B------:R-:W3:Y:S02]  /*1ed0*/  LDCU UR4, c[0x0][0x440] ;  /* 0x00008800ff0477ac */ /* 0x000ee40008000800 */
[----:B------:R-:W-:Y:S01]  /*1ee0*/  IMAD.X R2, RZ, RZ, R5, P0 ;  /* 0x000000ffff027224 */ /* 0x000fe200000e0605 */
[----:B------:R-:W4:Y:S03]  /*1ef0*/  LDCU.64 UR6, c[0x0][0x380] ;  /* 0x00007000ff0677ac */ /* 0x000f260008000a00 */
[----:B-1----:R-:W-:-:S02]  /*1f00*/  IMAD R2, R2, UR12, RZ ;  /* 0x0000000c02027c24 */ /* 0x002fc4000f8e02ff */
[----:B------:R-:W-:Y:S01]  /*1f10*/  IMAD.WIDE.U32 R12, R3, UR12, R12 ;  /* 0x0000000c030c7c25 */ /* 0x000fe2000f8e000c */
[----:B---3--:R-:W-:-:S03]  /*1f20*/  ISETP.GE.AND P1, PT, R220, UR4, PT ;  /* 0x00000004dc007c0c */ /* 0x008fc6000bf26270 */
[----:B------:R-:W-:Y:S01]  /*1f30*/  IMAD R2, R3, UR13, R2 ;  /* 0x0000000d03027c24 */ /* 0x000fe2000f8e0202 */
[----:B------:R-:W-:Y:S02]  /*1f40*/  ISETP.GE.AND P0, PT, R219, UR4, PT ;  /* 0x00000004db007c0c */ /* 0x000fe4000bf06270 */
[----:B----4-:R-:W-:Y:S01]  /*1f50*/  LEA R14, P2, R12, UR6, 0x1 ;  /* 0x000000060c0e7c11 */ /* 0x010fe2000f8408ff */
        /* <DEDUP_REMOVED lines=19> */
.L_x_87:
[----:B------:R3:W-:Y:S02]  /*2090*/  STS.128 [R225+0x5000], RZ ;  /* 0x005000ffe1007388 */ /* 0x0007e40000000c00 */
.L_x_86:
[----:B------:R-:W-:Y:S05]  /*20a0*/  BSYNC.RECONVERGENT B0 ;  /* 0x0000000000007941 */ /* 0x000fea0003800200 */
.L_x_85:
[----:B------:R-:W-:Y:S01]  /*20b0*/  IADD3 R2, PT, PT, R6, 0x60, RZ ;  /* 0x0000006006027810 */ /* 0x000fe20007ffe0ff */
[----:B------:R-:W-:Y:S01]  /*20c0*/  USHF.L.U64.HI UR4, UR10, 0x6, UR11 ;  /* 0x000000060a047899 */ /* 0x000fe2000801020b */
[----:B------:R-:W-:Y:S01]  /*20d0*/  BSSY.RECONVERGENT B0, `(.L_x_88) ;  /* 0x0000025000007945 */ /* 0x000fe20003800200 */
[----:B------:R-:W-:Y:S01]  /*20e0*/  USHF.L.U32 UR15, UR10, 0x6, URZ ;  /* 0x000000060a0f7899 */ /* 0x000fe200080006ff */
[----:B------:R-:W-:-:S13]  /*20f0*/  ISETP.GE.AND P0, PT, R2, UR14, PT ;  /* 0x0000000e02007c0c */ /* 0x000fda000bf06270 */
[----:B------:R-:W-:Y:S05]  /*2100*/  @P0 BRA `(.L_x_89) ;  /* 0x0000000000840947 */ /* 0x000fea0003800000 */
[----:B------:R-:W5:Y:S01]  /*2110*/  LDCU.64 UR12, c[0x0][0x3b0] ;  /* 0x00007600ff0c77ac */ /* 0x000f620008000a00 */
[----:B------:R-:W-:Y:S01]  /*2120*/  IADD3 R2, P0, PT, R4, 0x60, RZ ;  /* 0x0000006004027810 */ /* 0x000fe20007f1e0ff */
[----:B------:R-:W1:Y:S04]  /*2130*/  LDCU UR16, c[0x0][0x440] ;  /* 0x00008800ff1077ac */ /* 0x000e680008000800 */
[----:B------:R-:W-:Y:S01]  /*2140*/  IMAD.X R4, RZ, RZ, R5, P0 ;  /* 0x000000ffff047224 */ /* 0x000fe200000e0605 */
[----:B------:R-:W-:Y:S01]  /*2150*/  MOV R5, R11 ;  /* 0x0000000b00057202 */ /* 0x000fe20000000f00 */
[----:B------:R-:W2:Y:S02]  /*2160*/  LDCU.64 UR6, c[0x0][0x380] ;  /* 0x00007000ff0677ac */ /* 0x000ea40008000a00 */
[----:B-----5:R-:W-:-:S02]  /*2170*/  IMAD R3, R4, UR12, RZ ;  /* 0x0000000c04037c24 */ /* 0x020fc4000f8e02ff */
[----:B------:R-:W-:Y:S02]  /*2180*/  IMAD.MOV.U32 R4, RZ, RZ, R8 ;  /* 0x000000ffff047224 */ /* 0x000fe400078e0008 */
[----:B------:R-:W-:Y:S01]  /*2190*/  IMAD R3, R2, UR13, R3 ;  /* 0x0000000d02037c24 */ /* 0x000fe2000f8e0203 */
[----:B-1----:R-:W-:Y:S01]  /*21a0*/  ISETP.GE.AND P1, PT, R220, UR16, PT ;  /* 0x00000010dc007c0c */ /* 0x002fe2000bf26270 */
[----:B------:R-:W-:Y:S01]  /*21b0*/  IMAD.WIDE.U32 R4, R2, UR12, R4 ;  /* 0x0000000c02047c25 */ /* 0x000fe2000f8e0004 */
[----:B------:R-:W-:-:S03]  /*21c0*/  ISETP.GE.AND P0, PT, R219, UR16, PT ;  /* 0x00000010db007c0c */ /* 0x000fc6000bf06270 */
[----:B------:R-:W-:Y:S01]  /*21d0*/  IMAD.IADD R3, R5, 0x1, R3 ;  /* 0x0000000105037824 */ /* 0x000fe200078e0203 */
[----:B--2---:R-:W-:-:S04]  /*21e0*/  LEA R2, P2, R4, UR6, 0x1 ;  /* 0x0000000604027c11 */ /* 0x004fc8000f8408ff */
        /* <DEDUP_REMOVED lines=18> */
.L_x_90:
[----:B------:R2:W-:Y:S02]  /*2310*/  STS.128 [R225+0x5800], RZ ;  /* 0x005800ffe1007388 */ /* 0x0005e40000000c00 */
.L_x_89:
[----:B------:R-:W-:Y:S05]  /*2320*/  BSYNC.RECONVERGENT B0 ;  /* 0x0000000000007941 */ /* 0x000fea0003800200 */
.L_x_88:
[----:B------:R-:W-:Y:S01]  /*2330*/  UIADD3 UR13, UPT, UPT, UR20, -0x1, URZ ;  /* 0xffffffff140d7890 */ /* 0x000fe2000fffe0ff */
[----:B------:R-:W-:Y:S03]  /*2340*/  BSSY.RECONVERGENT B0, `(.L_x_91) ;  /* 0x0000021000007945 */ /* 0x000fe60003800200 */
[----:B------:R-:W-:Y:S02]  /*2350*/  UIMAD UR7, UR13, -0x40, UR23 ;  /* 0xffffffc00d0778a4 */ /* 0x000fe4000f8e0217 */
[----:B------:R-:W-:Y:S02]  /*2360*/  UIMAD.WIDE.U32 UR32, UR15, UR13, URZ ;  /* 0x0000000d0f2072a5 */ /* 0x000fe4000f8e00ff */
[----:B------:R-:W-:Y:S02]  /*2370*/  UIMAD UR12, UR4, UR13, URZ ;  /* 0x0000000d040c72a4 */ /* 0x000fe4000f8e02ff */
[----:B------:R-:W-:-:S02]  /*2380*/  ISETP.GE.AND P3, PT, R6, UR7, PT ;  /* 0x0000000706007c0c */ /* 0x000fc4000bf66270 */
[----:B------:R-:W-:-:S11]  /*2390*/  UIADD3 UR12, UPT, UPT, UR33, UR12, URZ ;  /* 0x0000000c210c7290 */ /* 0x000fd6000fffe0ff */
[----:B------:R-:W-:Y:S05]  /*23a0*/  @P3 BRA `(.L_x_92) ;  /* 0x0000000000683947 */ /* 0x000fea0003800000 */
[----:B------:R-:W5:Y:S01]  /*23b0*/  LDCU UR6, c[0x0][0x440] ;  /* 0x00008800ff0677ac */ /* 0x000f620008000800 */
[----:B------:R-:W-:Y:S02]  /*23c0*/  IMAD.U32 R4, RZ, RZ, UR32 ;  /* 0x00000020ff047e24 */ /* 0x000fe4000f8e00ff */
[----:B-12---:R-:W-:Y:S02]  /*23d0*/  IMAD.U32 R2, RZ, RZ, UR12 ;  /* 0x0000000cff027e24 */ /* 0x006fe4000f8e00ff */
[----:B------:R-:W-:Y:S01]  /*23e0*/  IMAD.U32 R5, RZ, RZ, UR33 ;  /* 0x00000021ff057e24 */ /* 0x000fe2000f8e00ff */
[----:B------:R-:W-:-:S04]  /*23f0*/  LEA R8, P2, R4, R224, 0x1 ;  /* 0x000000e004087211 */ /* 0x000fc800078408ff */
[----:B------:R-:W-:Y:S02]  /*2400*/  LEA.HI.X R9, R4, R223, R2, 0x1, P2 ;  /* 0x000000df04097211 */ /* 0x000fe400010f0c02 */
[----:B-----5:R-:W-:Y:S02]  /*2410*/  ISETP.GE.AND P1, PT, R220, UR6, PT ;  /* 0x00000006dc007c0c */ /* 0x020fe4000bf26270 */
[----:B------:R-:W-:-:S11]  /*2420*/  ISETP.GE.AND P0, PT, R219, UR6, PT ;  /* 0x00000006db007c0c */ /* 0x000fd6000bf06270 */
        /* <DEDUP_REMOVED lines=17> */
.L_x_93:
[----:B------:R2:W-:Y:S02]  /*2540*/  STS.128 [R225+0x8000], RZ ;  /* 0x008000ffe1007388 */ /* 0x0005e40000000c00 */
.L_x_92:
[----:B------:R-:W-:Y:S05]  /*2550*/  BSYNC.RECONVERGENT B0 ;  /* 0x0000000000007941 */ /* 0x000fea0003800200 */
.L_x_91:
[----:B------:R-:W-:Y:S01]  /*2560*/  ISETP.GE.AND P0, PT, R0, UR7, PT ;  /* 0x0000000700007c0c */ /* 0x000fe2000bf06270 */
[----:B------:R-:W-:Y:S01]  /*2570*/  USHF.L.U64.HI UR25, UR10, 0x5, UR11 ;  /* 0x000000050a197899 */ /* 0x000fe2000801020b */
[----:B------:R-:W-:Y:S01]  /*2580*/  BSSY.RECONVERGENT B0, `(.L_x_94) ;  /* 0x0000020000007945 */ /* 0x000fe20003800200 */
[----:B------:R-:W-:Y:S02]  /*2590*/  USHF.L.U32 UR28, UR10, 0x5, URZ ;  /* 0x000000050a1c7899 */ /* 0x000fe400080006ff */
[----:B------:R-:W-:Y:S02]  /*25a0*/  USHF.L.U64.HI UR29, UR8, 0x6, UR9 ;  /* 0x00000006081d7899 */ /* 0x000fe40008010209 */
[----:B------:R-:W-:-:S06]  /*25b0*/  USHF.L.U32 UR30, UR8, 0x6, URZ ;  /* 0x00000006081e7899 */ /* 0x000fcc00080006ff */
[----:B------:R-:W-:Y:S06]  /*25c0*/  @P0 BRA `(.L_x_95) ;  /* 0x00000000006c0947 */ /* 0x000fec0003800000 */
[----:B------:R-:W5:Y:S01]  /*25d0*/  LDCU UR6, c[0x0][0x440] ;  /* 0x00008800ff0677ac */ /* 0x000f620008000800 */
[----:B------:R-:W-:-:S04]  /*25e0*/  UIADD3 UR17, UP0, UPT, UR28, UR32, URZ ;  /* 0x000000201c117290 */ /* 0x000fc8000ff1e0ff */
[----:B------:R-:W-:Y:S02]  /*25f0*/  UIADD3.X UR16, UPT, UPT, UR25, UR12, URZ, UP0, !UPT ;  /* 0x0000000c19107290 */ /* 0x000fe400087fe4ff */
[----:B-12---:R-:W-:-:S04]  /*2600*/  IMAD.U32 R3, RZ, RZ, UR17 ;  /* 0x00000011ff037e24 */ /* 0x006fc8000f8e00ff */
[----:B------:R-:W-:Y:S01]  /*2610*/  IMAD.U32 R2, RZ, RZ, UR16 ;  /* 0x00000010ff027e24 */ /* 0x000fe2000f8e00ff */
[----:B------:R-:W-:Y:S02]  /*2620*/  LEA R4, P2, R3, R224, 0x1 ;  /* 0x000000e003047211 */ /* 0x000fe400078408ff */
[----:B-----5:R-:W-:Y:S02]  /*2630*/  ISETP.GE.AND P1, PT, R220, UR6, PT ;  /* 0x00000006dc007c0c */ /* 0x020fe4000bf26270 */
[----:B------:R-:W-:Y:S02]  /*2640*/  ISETP.GE.AND P0, PT, R219, UR6, PT ;  /* 0x00000006db007c0c */ /* 0x000fe4000bf06270 */
[----:B------:R-:W-:-:S09]  /*2650*/  LEA.HI.X R5, R3, R223, R2, 0x1, P2 ;  /* 0x000000df03057211 */ /* 0x000fd200010f0c02 */
        /* <DEDUP_REMOVED lines=17> */
.L_x_96:
[----:B------:R2:W-:Y:S02]  /*2770*/  STS.128 [R225+0x8800], RZ ;  /* 0x008800ffe1007388 */ /* 0x0005e40000000c00 */
.L_x_95:
[----:B------:R-:W-:Y:S05]  /*2780*/  BSYNC.RECONVERGENT B0 ;  /* 0x0000000000007941 */ /* 0x000fea0003800200 */
.L_x_94:
[----:B------:R-:W0:Y:S01]  /*2790*/  LDGDEPBAR ;  /* 0x00000000000079af */ /* 0x000e220000000000 */
[----:B-12---:R-:W-:Y:S01]  /*27a0*/  IMAD.U32 R2, RZ, RZ, UR22 ;  /* 0x00000016ff027e24 */ /* 0x006fe2000f8e00ff */
[----:B------:R-:W-:Y:S01]  /*27b0*/  LOP3.LUT R3, R35, 0x1f0, RZ, 0xc0, !PT ;  /* 0x000001f023037812 */ /* 0x000fe200078ec0ff */
[----:B------:R-:W-:Y:S01]  /*27c0*/  UIMAD.WIDE.U32 UR16, UR30, UR13, URZ ;  /* 0x0000000d1e1072a5 */ /* 0x000fe2000f8e00ff */
[----:B------:R-:W-:Y:S01]  /*27d0*/  LOP3.LUT R7, R6, 0x7, RZ, 0xc0, !PT ;  /* 0x0000000706077812 */ /* 0x000fe200078ec0ff */
[----:B------:R-:W-:Y:S01]  /*27e0*/  UIMAD UR6, UR29, UR13, URZ ;  /* 0x0000000d1d0672a4 */ /* 0x000fe2000f8e02ff */
[----:B------:R-:W-:Y:S01]  /*27f0*/  IADD3 R2, PT, PT, R3, 0x1, R2 ;  /* 0x0000000103027810 */ /* 0x000fe20007ffe002 */
[----:B------:R-:W-:Y:S01]  /*2800*/  IMAD.U32 R129, RZ, RZ, UR23 ;  /* 0x00000017ff817e24 */ /* 0x000fe2000f8e00ff */
[----:B------:R-:W-:Y:S01]  /*2810*/  BSSY.RECONVERGENT B0, `(.L_x_97) ;  /* 0x0000025000007945 */ /* 0x000fe20003800200 */
[----:B------:R-:W-:Y:S01]  /*2820*/  UIADD3 UR6, UPT, UPT, UR17, UR6, URZ ;  /* 0x0000000611067290 */ /* 0x000fe2000fffe0ff */
[----:B------:R-:W-:-:S04]  /*2830*/  IADD3 R2, PT, PT, R2, -UR24, R7 ;  /* 0x8000001802027c10 */ /* 0x000fc8000fffe007 */
[----:B------:R-:W-:Y:S01]  /*2840*/  IADD3 R129, PT, PT, R2, UR21, R129 ;  /* 0x0000001502817c10 */ /* 0x000fe2000fffe081 */
[----:B------:R-:W-:-:S04]  /*2850*/  DEPBAR.LE SB0, 0x0 ;  /* 0x000080000000791a */ /* 0x000fc80000000000 */
[----:B------:R-:W-:Y:S06]  /*2860*/  BAR.SYNC.DEFER_BLOCKING 0x0 ;  /* 0x0000000000007b1d */ /* 0x000fec0000010000 */
[----:B------:R-:W-:Y:S05]  /*2870*/  @P3 BRA `(.L_x_98) ;  /* 0x00000000006c3947 */ /* 0x000fea0003800000 */
[----:B------:R-:W1:Y:S01]  /*2880*/  LDCU UR12, c[0x0][0x440] ;  /* 0x00008800ff0c77ac */ /* 0x000e620008000800 */
[----:B------:R-:W-:Y:S02]  /*2890*/  IMAD.U32 R4, RZ, RZ, UR16 ;  /* 0x00000010ff047e24 */ /* 0x000fe4000f8e00ff */
[----:B------:R-:W-:Y:S02]  /*28a0*/  IMAD.U32 R2, RZ, RZ, UR6 ;  /* 0x00000006ff027e24 */ /* 0x000fe4000f8e00ff */
[----:B------:R-:W-:Y:S01]  /*28b0*/  IMAD.U32 R5, RZ, RZ, UR17 ;  /* 0x00000011ff057e24 */ /* 0x000fe2000f8e00ff */
[----:B------:R-:W-:-:S04]  /*28c0*/  LEA R6, P2, R4, R222, 0x1 ;  /* 0x000000de04067211 */ /* 0x000fc800078408ff */
[----:B------:R-:W-:Y:S02]  /*28d0*/  LEA.HI.X R7, R4, R221, R2, 0x1, P2 ;  /* 0x000000dd04077211 */ /* 0x000fe400010f0c02 */
[----:B-1----:R-:W-:Y:S02]  /*28e0*/  ISETP.GE.AND P1, PT, R220, UR12, PT ;  /* 0x0000000cdc007c0c */ /* 0x002fe4000bf26270 */
        /* <DEDUP_REMOVED lines=18> */
.L_x_99:
[----:B------:R2:W-:Y:S01]  /*2a10*/  STS.128 [R225+0xb000], RZ ;  /* 0x00b000ffe1007388 */ /* 0x0005e20000000c00 */
[----:B------:R-:W-:Y:S05]  /*2a20*/  BRA `(.L_x_100) ;  /* 0x00000000000c7947 */ /* 0x000fea0003800000 */
.L_x_98:
[----:B------:R1:W-:Y:S04]  /*2a30*/  STS.128 [R225+0x9000], RZ ;  /* 0x009000ffe1007388 */ /* 0x0003e80000000c00 */
[----:B------:R1:W-:Y:S04]  /*2a40*/  STS.128 [R225+0xa000], RZ ;  /* 0x00a000ffe1007388 */ /* 0x0003e80000000c00 */
[----:B------:R1:W-:Y:S02]  /*2a50*/  STS.128 [R225+0xb000], RZ ;  /* 0x00b000ffe1007388 */ /* 0x0003e40000000c00 */
.L_x_100:
[----:B------:R-:W-:Y:S05]  /*2a60*/  BSYNC.RECONVERGENT B0 ;  /* 0x0000000000007941 */ /* 0x000fea0003800200 */
.L_x_97:
[----:B------:R-:W-:Y:S01]  /*2a70*/  ISETP.GE.AND P0, PT, R0, UR7, PT ;  /* 0x0000000700007c0c */ /* 0x000fe2000bf06270 */
[----:B------:R-:W-:Y:S01]  /*2a80*/  USHF.L.U64.HI UR7, UR8, 0x5, UR9 ;  /* 0x0000000508077899 */ /* 0x000fe20008010209 */
[----:B------:R-:W-:Y:S01]  /*2a90*/  BSSY.RECONVERGENT B0, `(.L_x_101) ;  /* 0x0000025000007945 */ /* 0x000fe20003800200 */
[----:B------:R-:W-:Y:S01]  /*2aa0*/  USHF.L.U32 UR12, UR8, 0x5, URZ ;  /* 0x00000005080c7899 */ /* 0x000fe200080006ff */
[----:B------:R-:W-:Y:S02]  /*2ab0*/  LOP3.LUT R35, R34, 0x8, R35, 0x78, !PT ;  /* 0x0000000822237812 */ /* 0x000fe400078e7823 */
[----:B------:R-:W-:Y:S02]  /*2ac0*/  LOP3.LUT R5, R213, 0x8, RZ, 0xc0, !PT ;  /* 0x00000008d5057812 */ /* 0x000fe400078ec0ff */
[----:B------:R-:W-:Y:S02]  /*2ad0*/  LOP3.LUT R215, R217, 0x3e00, RZ, 0xc0, !PT ;  /* 0x00003e00d9d77812 */ /* 0x000fe400078ec0ff */
[----:B------:R-:W-:-:S03]  /*2ae0*/  LOP3.LUT R0, R128, 0x120, RZ, 0xc0, !PT ;  /* 0x0000012080007812 */ /* 0x000fc600078ec0ff */
[----:B------:R1:W-:Y:S04]  /*2af0*/  @P0 STS.128 [R225+0x9800], RZ ;  /* 0x009800ffe1000388 */ /* 0x0003e80000000c00 */
[----:B------:R1:W-:Y:S04]  /*2b00*/  @P0 STS.128 [R225+0xa800], RZ ;  /* 0x00a800ffe1000388 */ /* 0x0003e80000000c00 */
[----:B------:R1:W-:Y:S01]  /*2b10*/  @P0 STS.128 [R225+0xb800], RZ ;  /* 0x00b800ffe1000388 */ /* 0x0003e20000000c00 */
[----:B------:R-:W-:Y:S05]  /*2b20*/  @P0 BRA `(.L_x_102) ;  /* 0x00000000006c0947 */ /* 0x000fea0003800000 */
[----:B------:R-:W5:Y:S01]  /*2b30*/  LDCU UR13, c[0x0][0x440] ;  /* 0x00008800ff0d77ac */ /* 0x000f620008000800 */
[----:B------:R-:W-:-:S04]  /*2b40*/  UIADD3 UR22, UP0, UPT, UR12, UR16, URZ ;  /* 0x000000100c167290 */ /* 0x000fc8000ff1e0ff */
[----:B------:R-:W-:Y:S02]  /*2b50*/  UIADD3.X UR21, UPT, UPT, UR7, UR6, URZ, UP0, !UPT ;  /* 0x0000000607157290 */ /* 0x000fe400087fe4ff */
[----:B------:R-:W-:-:S04]  /*2b60*/  IMAD.U32 R3, RZ, RZ, UR22 ;  /* 0x00000016ff037e24 */ /* 0x000fc8000f8e00ff */
[----:B------:R-:W-:Y:S01]  /*2b70*/  IMAD.U32 R2, RZ, RZ, UR21 ;  /* 0x00000015ff027e24 */ /* 0x000fe2000f8e00ff */
[----:B-12---:R-:W-:Y:S02]  /*2b80*/  LEA R6, P2, R3, R222, 0x1 ;  /* 0x000000de03067211 */ /* 0x006fe400078408ff */
        /* <DEDUP_REMOVED lines=20> */
.L_x_103:
[----:B------:R2:W-:Y:S02]  /*2cd0*/  STS.128 [R225+0xb800], RZ ;  /* 0x00b800ffe1007388 */ /* 0x0005e40000000c00 */
.L_x_102:
[----:B------:R-:W-:Y:S05]  /*2ce0*/  BSYNC.RECONVERGENT B0 ;  /* 0x0000000000007941 */ /* 0x000fea0003800200 */
.L_x_101:
[----:B------:R-:W-:Y:S01]  /*2cf0*/  LOP3.LUT R33, R217, 0x100, RZ, 0xc0, !PT ;  /* 0x00000100d9217812 */ /* 0x000fe200078ec0ff */
[----:B------:R-:W-:Y:S01]  /*2d00*/  IMAD.MOV.U32 R32, RZ, RZ, 0x20 ;  /* 0x00000020ff207424 */ /* 0x000fe200078e00ff */
[----:B------:R-:W-:Y:S01]  /*2d10*/  LOP3.LUT R2, R34, R5, RZ, 0x3c, !PT ;  /* 0x0000000522027212 */ /* 0x000fe200078e3cff */
[----:B------:R-:W0:Y:S01]  /*2d20*/  LDGDEPBAR ;  /* 0x00000000000079af */ /* 0x000e220000000000 */
[----:B------:R-:W-:Y:S01]  /*2d30*/  LOP3.LUT R33, R33, 0x20, R128, 0xf8, !PT ;  /* 0x0000002021217812 */ /* 0x000fe200078ef880 */
[----:B------:R-:W-:Y:S01]  /*2d40*/  UISETP.NE.AND UP1, UPT, UR20, 0x1, UPT ;  /* 0x000000011400788c */ /* 0x000fe2000bf25270 */
[----:B------:R-:W-:Y:S02]  /*2d50*/  IADD3 R215, PT, PT, R35, R0, R215 ;  /* 0x0000000023d77210 */ /* 0x000fe40007ffe0d7 */
[----:B------:R-:W-:Y:S01]  /*2d60*/  LOP3.LUT P6, RZ, R213, 0x4, RZ, 0xc0, !PT ;  /* 0x00000004d5ff7812 */ /* 0x000fe200078cc0ff */
[----:B------:R-:W-:Y:S01]  /*2d70*/  IMAD.IADD R2, R2, 0x1, R33 ;  /* 0x0000000102027824 */ /* 0x000fe200078e0221 */
[----:B------:R-:W-:-:S02]  /*2d80*/  LEA R215, R215, UR5, 0x1 ;  /* 0x00000005d7d77c11 */ /* 0x000fc4000f8e08ff */
[----:B------:R-:W-:Y:S02]  /*2d90*/  SEL R32, R32, 0xffffffe0, !P6 ;  /* 0xffffffe020207807 */ /* 0x000fe40007000000 */
[----:B------:R-:W-:Y:S01]  /*2da0*/  LEA R3, R2, UR5, 0x1 ;  /* 0x0000000502037c11 */ /* 0x000fe2000f8e08ff */
[----:B------:R-:W-:Y:S01]  /*2db0*/  LDSM.16.M88.4 R116, [R215] ;  /* 0x00000000d774783b */ /* 0x000fe20000000200 */
[----:B------:R-:W-:Y:S01]  /*2dc0*/  VIMNMX R212, PT, PT, R129, UR23, PT ;  /* 0x0000001781d47c48 */ /* 0x000fe2000bfe0100 */
[--C-:B------:R-:W-:Y:S02]  /*2dd0*/  IMAD.IADD R0, R215, 0x1, R32.reuse ;  /* 0x00000001d7007824 */ /* 0x100fe400078e0220 */
[----:B------:R-:W5:Y:S01]  /*2de0*/  LDSM.16.M88.4 R76, [R3+0x6000] ;  /* 0x00600000034c783b */ /* 0x000f620000000200 */
[----:B------:R-:W-:-:S03]  /*2df0*/  IMAD.IADD R2, R3, 0x1, R32 ;  /* 0x0000000103027824 */ /* 0x000fc600078e0220 */
[----:B------:R-:W5:Y:S04]  /*2e00*/  LDSM.16.M88.4 R28, [R215+0x1000] ;  /* 0x00100000d71c783b */ /* 0x000f680000000200 */
[----:B------:R-:W5:Y:S04]  /*2e10*/  LDSM.16.M88.4 R60, [R3+0x6400] ;  /* 0x00640000033c783b */ /* 0x000f680000000200 */
[----:B------:R-:W5:Y:S04]  /*2e20*/  LDSM.16.M88.4 R44, [R3+0x6800] ;  /* 0x00680000032c783b */ /* 0x000f680000000200 */
[----:B------:R-:W5:Y:S04]  /*2e30*/  LDSM.16.M88.4 R16, [R3+0x6c00] ;  /* 0x006c00000310783b */ /* 0x000f680000000200 */
[----:B---34-:R-:W-:Y:S04]  /*2e40*/  LDSM.16.M88.4 R12, [R0+0x1000] ;  /* 0x00100000000c783b */ /* 0x018fe80000000200 */
[----:B------:R-:W3:Y:S04]  /*2e50*/  LDSM.16.M88.4 R8, [R2+0x6000] ;  /* 0x006000000208783b */ /* 0x000ee80000000200 */
[----:B-12---:R-:W1:Y:S04]  /*2e60*/  LDSM.16.M88.4 R4, [R2+0x6400] ;  /* 0x006400000204783b */ /* 0x006e680000000200 */
[----:B------:R-:W2:Y:S04]  /*2e70*/  LDSM.16.M88.4 R24, [R2+0x6800] ;  /* 0x006800000218783b */ /* 0x000ea80000000200 */
[----:B------:R-:W4:Y:S04]  /*2e80*/  LDSM.16.M88.4 R124, [R2+0x6c00] ;  /* 0x006c0000027c783b */ /* 0x000f280000000200 */
[----:B------:R-:W4:Y:S01]  /*2e90*/  LDSM.16.M88.4 R120, [R0] ;  /* 0x000000000078783b */ /* 0x000f220000000200 */
[-C--:B-----5:R-:W-:Y:S03]  /*2ea0*/  HMMA.16816.F32 R88, R116, R76.reuse, RZ ;  /* 0x0000004c7458723c */ /* 0x0a0fe600000018ff */
[----:B------:R-:W-:Y:S04]  /*2eb0*/  LDSM.16.M88.4 R108, [R215+0x3000] ;  /* 0x00300000d76c783b */ /* 0x000fe80000000200 */
[----:B------:R-:W5:Y:S01]  /*2ec0*/  LDSM.16.M88.4 R104, [R3+0x7000] ;  /* 0x007000000368783b */ /* 0x000f620000000200 */
[C---:B------:R-:W-:Y:S03]  /*2ed0*/  HMMA.16816.F32 R84, R28.reuse, R76, RZ ;  /* 0x0000004c1c54723c */ /* 0x040fe600000018ff */
[----:B------:R-:W5:Y:S04]  /*2ee0*/  LDSM.16.M88.4 R100, [R3+0x7400] ;  /* 0x007400000364783b */ /* 0x000f680000000200 */
[----:B------:R-:W5:Y:S01]  /*2ef0*/  LDSM.16.M88.4 R96, [R3+0x7800] ;  /* 0x007800000360783b */ /* 0x000f620000000200 */
[C---:B------:R-:W-:Y:S03]  /*2f00*/  HMMA.16816.F32 R80, R28.reuse, R78, RZ ;  /* 0x0000004e1c50723c */ /* 0x040fe600000018ff */
[----:B------:R-:W5:Y:S04]  /*2f10*/  LDSM.16.M88.4 R92, [R3+0x7c00] ;  /* 0x007c0000035c783b */ /* 0x000f680000000200 */
[----:B------:R-:W5:Y:S01]  /*2f20*/  LDSM.16.M88.4 R112, [R215+0x2000] ;  /* 0x00200000d770783b */ /* 0x000f620000000200 */
[C---:B------:R-:W-:Y:S03]  /*2f30*/  HMMA.16816.F32 R68, R28.reuse, R60, RZ ;  /* 0x0000003c1c44723c */ /* 0x040fe600000018ff */
[----:B------:R-:W-:Y:S05]  /*2f40*/  LDSM.16.M88.4 R20, [R0+0x3000] ;  /* 0x003000000014783b */ /* 0x000fea0000000200 */
[C---:B------:R-:W-:Y:S08]  /*2f50*/  HMMA.16816.F32 R52, R28.reuse, R44, RZ ;  /* 0x0000002c1c34723c */ /* 0x040ff000000018ff */
[C---:B------:R-:W-:Y:S08]  /*2f60*/  HMMA.16816.F32 R36, R28.reuse, R16, RZ ;  /* 0x000000101c24723c */ /* 0x040ff000000018ff */
        /* <DEDUP_REMOVED lines=8> */
[C---:B------:R-:W-:Y:S08]  /*2ff0*/  HMMA.16816.F32 R40, R116.reuse, R16, RZ ;  /* 0x000000107428723c */ /* 0x040ff000000018ff */
[----:B------:R-:W-:Y:S01]  /*3000*/  HMMA.16816.F32 R116, R116, R18, RZ ;  /* 0x000000127474723c */ /* 0x000fe200000018ff */
[----:B------:R-:W5:Y:S07]  /*3010*/  LDSM.16.M88.4 R16, [R2+0x7000] ;  /* 0x007000000210783b */ /* 0x000f6e0000000200 */
[C---:B---3--:R-:W-:Y:S08]  /*3020*/  HMMA.16816.F32 R84, R12.reuse, R8, R84 ;  /* 0x000000080c54723c */ /* 0x048ff00000001854 */
[C---:B-1----:R-:W-:Y:S08]  /*3030*/  HMMA.16816.F32 R68, R12.reuse, R4, R68 ;  /* 0x000000040c44723c */ /* 0x042ff00000001844 */
[C---:B--2---:R-:W-:Y:S08]  /*3040*/  HMMA.16816.F32 R52, R12.reuse, R24, R52 ;  /* 0x000000180c34723c */ /* 0x044ff00000001834 */
[C---:B----4-:R-:W-:Y:S08]  /*3050*/  HMMA.16816.F32 R36, R12.reuse, R124, R36 ;  /* 0x0000007c0c24723c */ /* 0x050ff00000001824 */
[C---:B------:R-:W-:Y:S08]  /*3060*/  HMMA.16816.F32 R80, R12.reuse, R10, R80 ;  /* 0x0000000a0c50723c */ /* 0x040ff00000001850 */
[C---:B------:R-:W-:Y:S08]  /*3070*/  HMMA.16816.F32 R64, R12.reuse, R6, R64 ;  /* 0x000000060c40723c */ /* 0x040ff00000001840 */
[C---:B------:R-:W-:Y:S08]  /*3080*/  HMMA.16816.F32 R48, R12.reuse, R26, R48 ;  /* 0x0000001a0c30723c */ /* 0x040ff00000001830 */
[----:B------:R-:W-:Y:S01]  /*3090*/  HMMA.16816.F32 R28, R12, R126, R28 ;  /* 0x0000007e0c1c723c */ /* 0x000fe2000000181c */
[----:B------:R-:W1:Y:S07]  /*30a0*/  LDSM.16.M88.4 R12, [R2+0x7400] ;  /* 0x00740000020c783b */ /* 0x000e6e0000000200 */
[C---:B------:R-:W-:Y:S08]  /*30b0*/  HMMA.16816.F32 R88, R120.reuse, R8, R88 ;  /* 0x000000087858723c */ /* 0x040ff00000001858 */
[C---:B------:R-:W-:Y:S08]  /*30c0*/  HMMA.16816.F32 R72, R120.reuse, R4, R72 ;  /* 0x000000047848723c */ /* 0x040ff00000001848 */
[C---:B------:R-:W-:Y:S08]  /*30d0*/  HMMA.16816.F32 R56, R120.reuse, R24, R56 ;  /* 0x000000187838723c */ /* 0x040ff00000001838 */
[C---:B------:R-:W-:Y:S01]  /*30e0*/  HMMA.16816.F32 R76, R120.reuse, R10, R76 ;  /* 0x0000000a784c723c */ /* 0x040fe2000000184c */
[----:B------:R-:W2:Y:S07]  /*30f0*/  LDSM.16.M88.4 R8, [R2+0x7800] ;  /* 0x007800000208783b */ /* 0x000eae0000000200 */
[C---:B------:R-:W-:Y:S01]  /*3100*/  HMMA.16816.F32 R60, R120.reuse, R6, R60 ;  /* 0x00000006783c723c */ /* 0x040fe2000000183c */
[----:B------:R-:W3:Y:S07]  /*3110*/  LDSM.16.M88.4 R4, [R2+0x7c00] ;  /* 0x007c00000204783b */ /* 0x000eee0000000200 */
[C---:B------:R-:W-:Y:S01]  /*3120*/  HMMA.16816.F32 R44, R120.reuse, R26, R44 ;  /* 0x0000001a782c723c */ /* 0x040fe2000000182c */
[----:B------:R-:W4:Y:S07]  /*3130*/  LDSM.16.M88.4 R24, [R0+0x2000] ;  /* 0x002000000018783b */ /* 0x000f2e0000000200 */
[C---:B------:R-:W-:Y:S08]  /*3140*/  HMMA.16816.F32 R40, R120.reuse, R124, R40 ;  /* 0x0000007c7828723c */ /* 0x040ff00000001828 */
[----:B------:R-:W-:Y:S08]  /*3150*/  HMMA.16816.F32 R116, R120, R126, R116 ;  /* 0x0000007e7874723c */ /* 0x000ff00000001874 */
[C---:B-----5:R-:W-:Y:S08]  /*3160*/  HMMA.16816.F32 R84, R108.reuse, R104, R84 ;  /* 0x000000686c54723c */ /* 0x060ff00000001854 */
        /* <DEDUP_REMOVED lines=10> */
[C---:B------:R-:W-:Y:S08]  /*3210*/  HMMA.16816.F32 R72, R112.reuse, R100, R72 ;  /* 0x000000647048723c */ /* 0x040ff00000001848 */
[C---:B------:R-:W-:Y:S01]  /*3220*/  HMMA.16816.F32 R60, R112.reuse, R102, R60 ;  /* 0x00000066703c723c */ /* 0x040fe2000000183c */
[----:B------:R-:W-:Y:S07]  /*3230*/  LDSM.16.M88.4 R100, [R215+0x4000] ;  /* 0x00400000d764783b */ /* 0x000fee0000000200 */
[C---:B------:R-:W-:Y:S08]  /*3240*/  HMMA.16816.F32 R56, R112.reuse, R96, R56 ;  /* 0x000000607038723c */ /* 0x040ff00000001838 */
[C---:B------:R-:W-:Y:S01]  /*3250*/  HMMA.16816.F32 R44, R112.reuse, R98, R44 ;  /* 0x00000062702c723c */ /* 0x040fe2000000182c */
[----:B------:R-:W-:Y:S07]  /*3260*/  LDSM.16.M88.4 R96, [R3+0x8c00] ;  /* 0x008c00000360783b */ /* 0x000fee0000000200 */
[C---:B------:R-:W-:Y:S08]  /*3270*/  HMMA.16816.F32 R40, R112.reuse, R92, R40 ;  /* 0x0000005c7028723c */ /* 0x040ff00000001828 */
[----:B------:R-:W-:Y:S01]  /*3280*/  HMMA.16816.F32 R116, R112, R94, R116 ;  /* 0x0000005e7074723c */ /* 0x000fe20000001874 */
[----:B------:R-:W-:Y:S07]  /*3290*/  LDSM.16.M88.4 R92, [R3+0x8400] ;  /* 0x00840000035c783b */ /* 0x000fee0000000200 */
[C---:B------:R-:W-:Y:S08]  /*32a0*/  HMMA.16816.F32 R84, R20.reuse, R16, R84 ;  /* 0x000000101454723c */ /* 0x040ff00000001854 */
[C---:B------:R-:W-:Y:S08]  /*32b0*/  HMMA.16816.F32 R80, R20.reuse, R18, R80 ;  /* 0x000000121450723c */ /* 0x040ff00000001850 */
[C---:B-1----:R-:W-:Y:S08]  /*32c0*/  HMMA.16816.F32 R68, R20.reuse, R12, R68 ;  /* 0x0000000c1444723c */ /* 0x042ff00000001844 */
[C---:B------:R-:W-:Y:S08]  /*32d0*/  HMMA.16816.F32 R64, R20.reuse, R14, R64 ;  /* 0x0000000e1440723c */ /* 0x040ff00000001840 */
[C---:B--2---:R-:W-:Y:S08]  /*32e0*/  HMMA.16816.F32 R52, R20.reuse, R8, R52 ;  /* 0x000000081434723c */ /* 0x044ff00000001834 */
[C---:B------:R-:W-:Y:S08]  /*32f0*/  HMMA.16816.F32 R48, R20.reuse, R10, R48 ;  /* 0x0000000a1430723c */ /* 0x040ff00000001830 */
[C---:B---3--:R-:W-:Y:S08]  /*3300*/  HMMA.16816.F32 R36, R20.reuse, R4, R36 ;  /* 0x000000041424723c */ /* 0x048ff00000001824 */
[----:B------:R-:W-:Y:S01]  /*3310*/  HMMA.16816.F32 R28, R20, R6, R28 ;  /* 0x00000006141c723c */ /* 0x000fe2000000181c */
[----:B------:R-:W-:Y:S07]  /*3320*/  LDSM.16.M88.4 R20, [R215+0x5000] ;  /* 0x00500000d714783b */ /* 0x000fee0000000200 */
[C---:B----4-:R-:W-:Y:S08]  /*3330*/  HMMA.16816.F32 R88, R24.reuse, R16, R88 ;  /* 0x000000101858723c */ /* 0x050ff00000001858 */
[C---:B------:R-:W-:Y:S01]  /*3340*/  HMMA.16816.F32 R76, R24.reuse, R18, R76 ;  /* 0x00000012184c723c */ /* 0x040fe2000000184c */
[----:B------:R-:W1:Y:S07]  /*3350*/  LDSM.16.M88.4 R16, [R3+0x8000] ;  /* 0x008000000310783b */ /* 0x000e6e0000000200 */
[C---:B------:R-:W-:Y:S08]  /*3360*/  HMMA.16816.F32 R72, R24.reuse, R12, R72 ;  /* 0x0000000c1848723c */ /* 0x040ff00000001848 */
[C---:B------:R-:W-:Y:S01]  /*3370*/  HMMA.16816.F32 R60, R24.reuse, R14, R60 ;  /* 0x0000000e183c723c */ /* 0x040fe2000000183c */
[----:B------:R-:W2:Y:S07]  /*3380*/  LDSM.16.M88.4 R12, [R3+0x8800] ;  /* 0x00880000030c783b */ /* 0x000eae0000000200 */
[C---:B------:R-:W-:Y:S08]  /*3390*/  HMMA.16816.F32 R56, R24.reuse, R8, R56 ;  /* 0x000000081838723c */ /* 0x040ff00000001838 */
[C---:B------:R-:W-:Y:S01]  /*33a0*/  HMMA.16816.F32 R104, R24.reuse, R10, R44 ;  /* 0x0000000a1868723c */ /* 0x040fe2000000182c */
[----:B------:R-:W-:Y:S04]  /*33b0*/  LDSM.16.M88.4 R44, [R0+0x5000] ;  /* 0x00500000002c783b */ /* 0x000fe80000000200 */
[----:B------:R-:W3:Y:S03]  /*33c0*/  LDSM.16.M88.4 R8, [R2+0x8000] ;  /* 0x008000000208783b */ /* 0x000ee60000000200 */
[C---:B------:R-:W-:Y:S01]  /*33d0*/  HMMA.16816.F32 R112, R24.reuse, R4, R40 ;  /* 0x000000041870723c */ /* 0x040fe20000001828 */
[----:B------:R-:W4:Y:S07]  /*33e0*/  LDSM.16.M88.4 R40, [R2+0x8800] ;  /* 0x008800000228783b */ /* 0x000f2e0000000200 */
[----:B------:R-:W-:Y:S01]  /*33f0*/  HMMA.16816.F32 R116, R24, R6, R116 ;  /* 0x000000061874723c */ /* 0x000fe20000001874 */
[----:B------:R-:W5:Y:S04]  /*3400*/  LDSM.16.M88.4 R4, [R2+0x8c00] ;  /* 0x008c00000204783b */ /* 0x000f680000000200 */
[----:B------:R2:W5:Y:S01]  /*3410*/  LDSM.16.M88.4 R24, [R0+0x4000] ;  /* 0x004000000018783b */ /* 0x0005620000000200 */
[----:B------:R-:W-:-:S04]  /*3420*/  DEPBAR.LE SB0, 0x0 ;  /* 0x000080000000791a */ /* 0x000fc80000000000 */
[C---:B-1----:R-:W-:Y:S08]  /*3430*/  HMMA.16816.F32 R84, R20.reuse, R16, R84 ;  /* 0x000000101454723c */ /* 0x042ff00000001854 */
[C---:B------:R-:W-:Y:S08]  /*3440*/  HMMA.16816.F32 R80, R20.reuse, R18, R80 ;  /* 0x000000121450723c */ /* 0x040ff00000001850 */
[----:B------:R-:W-:Y:S01]  /*3450*/  HMMA.16816.F32 R68, R20, R92, R68 ;  /* 0x0000005c1444723c */ /* 0x000fe20000001844 */
[----:B--2---:R-:W-:-:S05]  /*3460*/  IMAD.U32 R0, RZ, RZ, UR23 ;  /* 0x00000017ff007e24 */ /* 0x004fca000f8e00ff */
[C-C-:B------:R-:W-:Y:S02]  /*3470*/  VIADDMNMX R3, R129.reuse, 0x8, R0.reuse, PT ;  /* 0x0000000881037846 */ /* 0x140fe40003800100 */
[----:B------:R-:W-:Y:S01]  /*3480*/  HMMA.16816.F32 R64, R20, R94, R64 ;  /* 0x0000005e1440723c */ /* 0x000fe20000001840 */
[C-C-:B------:R-:W-:Y:S02]  /*3490*/  VIADDMNMX R2, R129.reuse, 0x40, R0.reuse, PT ;  /* 0x0000004081027846 */ /* 0x140fe40003800100 */
[----:B------:R-:W-:-:S05]  /*34a0*/  VIADDMNMX R0, R129, 0x48, R0, PT ;  /* 0x0000004881007846 */ /* 0x000fca0003800100 */
[C---:B------:R-:W-:Y:S08]  /*34b0*/  HMMA.16816.F32 R52, R20.reuse, R12, R52 ;  /* 0x0000000c1434723c */ /* 0x040ff00000001834 */
[C---:B------:R-:W-:Y:S08]  /*34c0*/  HMMA.16816.F32 R48, R20.reuse, R14, R48 ;  /* 0x0000000e1430723c */ /* 0x040ff00000001830 */
[C---:B------:R-:W-:Y:S08]  /*34d0*/  HMMA.16816.F32 R36, R20.reuse, R96, R36 ;  /* 0x000000601424723c */ /* 0x040ff00000001824 */
[----:B------:R-:W-:Y:S08]  /*34e0*/  HMMA.16816.F32 R28, R20, R98, R28 ;  /* 0x00000062141c723c */ /* 0x000ff0000000181c */
[C---:B------:R-:W-:Y:S08]  /*34f0*/  HMMA.16816.F32 R88, R100.reuse, R16, R88 ;  /* 0x000000106458723c */ /* 0x040ff00000001858 */
[C---:B------:R-:W-:Y:S08]  /*3500*/  HMMA.16816.F32 R76, R100.reuse, R18, R76 ;  /* 0x00000012644c723c */ /* 0x040ff0000000184c */
[C---:B------:R-:W-:Y:S08]  /*3510*/  HMMA.16816.F32 R72, R100.reuse, R92, R72 ;  /* 0x0000005c6448723c */ /* 0x040ff00000001848 */
[C---:B------:R-:W-:Y:S08]  /*3520*/  HMMA.16816.F32 R60, R100.reuse, R94, R60 ;  /* 0x0000005e643c723c */ /* 0x040ff0000000183c */
[C---:B------:R-:W-:Y:S08]  /*3530*/  HMMA.16816.F32 R56, R100.reuse, R12, R56 ;  /* 0x0000000c6438723c */ /* 0x040ff00000001838 */
[C---:B------:R-:W-:Y:S08]  /*3540*/  HMMA.16816.F32 R104, R100.reuse, R14, R104 ;  /* 0x0000000e6468723c */ /* 0x040ff00000001868 */
[C---:B------:R-:W-:Y:S08]  /*3550*/  HMMA.16816.F32 R112, R100.reuse, R96, R112 ;  /* 0x000000606470723c */ /* 0x040ff00000001870 */
[----:B------:R-:W-:Y:S08]  /*3560*/  HMMA.16816.F32 R116, R100, R98, R116 ;  /* 0x000000626474723c */ /* 0x000ff00000001874 */
[C---:B---3--:R-:W-:Y:S08]  /*3570*/  HMMA.16816.F32 R84, R44.reuse, R8, R84 ;  /* 0x000000082c54723c */ /* 0x048ff00000001854 */
[C---:B------:R-:W-:Y:S08]  /*3580*/  HMMA.16816.F32 R80, R44.reuse, R10, R80 ;  /* 0x0000000a2c50723c */ /* 0x040ff00000001850 */
[C---:B------:R-:W-:Y:S08]  /*3590*/  HMMA.16816.F32 R68, R44.reuse, R108, R68 ;  /* 0x0000006c2c44723c */ /* 0x040ff00000001844 */
[C---:B------:R-:W-:Y:S08]  /*35a0*/  HMMA.16816.F32 R64, R44.reuse, R110, R64 ;  /* 0x0000006e2c40723c */ /* 0x040ff00000001840 */
[C---:B----4-:R-:W-:Y:S08]  /*35b0*/  HMMA.16816.F32 R52, R44.reuse, R40, R52 ;  /* 0x000000282c34723c */ /* 0x050ff00000001834 */
[C---:B------:R-:W-:Y:S08]  /*35c0*/  HMMA.16816.F32 R48, R44.reuse, R42, R48 ;  /* 0x0000002a2c30723c */ /* 0x040ff00000001830 */
[C---:B-----5:R-:W-:Y:S08]  /*35d0*/  HMMA.16816.F32 R36, R44.reuse, R4, R36 ;  /* 0x000000042c24723c */ /* 0x060ff00000001824 */
        /* <DEDUP_REMOVED lines=9> */
[----:B------:R-:W-:Y:S06]  /*3670*/  BAR.SYNC.DEFER_BLOCKING 0x0 ;  /* 0x0000000000007b1d */ /* 0x000fec0000010000 */
[----:B------:R-:W-:-:S13]  /*3680*/  BRA.U !UP1, `(.L_x_104) ;  /* 0x0000000109d87547 */ /* 0x000fda000b800000 */
[----:B------:R-:W1:Y:S01]  /*3690*/  LDCU UR6, c[0x0][0x440] ;  /* 0x00008800ff0677ac */ /* 0x000e620008000800 */
[----:B------:R-:W-:Y:S01]  /*36a0*/  BSSY.RECONVERGENT B0, `(.L_x_105) ;  /* 0x0000033000007945 */ /* 0x000fe20003800200 */
[----:B------:R-:W-:-:S04]  /*36b0*/  UIADD3 UR13, UPT, UPT, UR20, -0x2, URZ ;  /* 0xfffffffe140d7890 */ /* 0x000fc8000fffe0ff */
[----:B------:R-:W-:Y:S02]  /*36c0*/  UIMAD.WIDE.U32 UR16, UR15, UR13, URZ ;  /* 0x0000000d0f1072a5 */ /* 0x000fe4000f8e00ff */
[----:B------:R-:W-:Y:S02]  /*36d0*/  UIMAD UR4, UR4, UR13, URZ ;  /* 0x0000000d040472a4 */ /* 0x000fe4000f8e02ff */
[----:B------:R-:W-:Y:S02]  /*36e0*/  UIADD3 UR28, UP0, UPT, UR28, UR16, URZ ;  /* 0x000000101c1c7290 */ /* 0x000fe4000ff1e0ff */
[----:B------:R-:W-:Y:S01]  /*36f0*/  UIADD3 UR4, UPT, UPT, UR17, UR4, URZ ;  /* 0x0000000411047290 */ /* 0x000fe2000fffe0ff */
[----:B------:R-:W-:Y:S02]  /*3700*/  IMAD.U32 R8, RZ, RZ, UR16 ;  /* 0x00000010ff087e24 */ /* 0x000fe4000f8e00ff */
[----:B------:R-:W-:Y:S01]  /*3710*/  IMAD.U32 R9, RZ, RZ, UR17 ;  /* 0x00000011ff097e24 */ /* 0x000fe2000f8e00ff */
[----:B-1----:R-:W-:Y:S01]  /*3720*/  ISETP.GE.AND P2, PT, R220, UR6, PT ;  /* 0x00000006dc007c0c */ /* 0x002fe2000bf46270 */
[----:B------:R-:W-:Y:S01]  /*3730*/  UIADD3.X UR25, UPT, UPT, UR25, UR4, URZ, UP0, !UPT ;  /* 0x0000000419197290 */ /* 0x000fe200087fe4ff */
[----:B------:R-:W-:Y:S01]  /*3740*/  ISETP.GE.AND P1, PT, R219, UR6, PT ;  /* 0x00000006db007c0c */ /* 0x000fe2000bf26270 */
[----:B------:R-:W-:Y:S01]  /*3750*/  IMAD.U32 R6, RZ, RZ, UR4 ;  /* 0x00000004ff067e24 */ /* 0x000fe2000f8e00ff */
[----:B------:R-:W-:Y:S01]  /*3760*/  ISETP.GE.AND P0, PT, R218, UR6, PT ;  /* 0x00000006da007c0c */ /* 0x000fe2000bf06270 */
[----:B------:R-:W-:Y:S01]  /*3770*/  IMAD.U32 R5, RZ, RZ, UR28 ;  /* 0x0000001cff057e24 */ /* 0x000fe2000f8e00ff */
[----:B------:R-:W-:Y:S01]  /*3780*/  LEA R12, P4, R8, R224, 0x1 ;  /* 0x000000e0080c7211 */ /* 0x000fe200078808ff */
[----:B------:R-:W-:-:S03]  /*3790*/  IMAD.U32 R4, RZ, RZ, UR25 ;  /* 0x00000019ff047e24 */ /* 0x000fc6000f8e00ff */
[----:B------:R-:W-:Y:S02]  /*37a0*/  LEA.HI.X R13, R8, R223, R6, 0x1, P4 ;  /* 0x000000df080d7211 */ /* 0x000fe400020f0c06 */
[----:B------:R-:W-:-:S03]  /*37b0*/  LEA R10, P3, R5, R224, 0x1 ;  /* 0x000000e0050a7211 */ /* 0x000fc600078608ff */
[----:B------:R-:W-:Y:S01]  /*37c0*/  @!PT LDS RZ, [RZ] ;  /* 0x00000000fffff984 */ /* 0x000fe20000000800 */
[----:B------:R-:W-:Y:S01]  /*37d0*/  @!PT LDS RZ, [RZ] ;  /* 0x00000000fffff984 */ /* 0x000fe20000000800 */
[----:B------:R-:W-:Y:S01]  /*37e0*/  @!PT LDS RZ, [RZ] ;  /* 0x00000000fffff984 */ /* 0x000fe20000000800 */
[----:B------:R1:W-:Y:S01]  /*37f0*/  @!P2 LDGSTS.E.BYPASS.LTC128B.128 [R225+0x6000], desc[UR26][R12.64] ;  /* 0x060000000ce1afae */ /* 0x0003e2000b981a1a */
[----:B------:R-:W-:-:S03]  /*3800*/  LEA.HI.X R11, R5, R223, R4, 0x1, P3 ;  /* 0x000000df050b7211 */ /* 0x000fc600018f0c04 */
[----:B------:R1:W-:Y:S04]  /*3810*/  @P2 STS.128 [R225+0x6000], RZ ;  /* 0x006000ffe1002388 */ /* 0x0003e80000000c00 */
        /* <DEDUP_REMOVED lines=20> */
[----:B------:R-:W-:Y:S05]  /*3960*/  @P0 BRA `(.L_x_106) ;  /* 0x0000000000140947 */ /* 0x000fea0003800000 */
[----:B------:R-:W-:Y:S01]  /*3970*/  @!PT LDS RZ, [RZ] ;  /* 0x00000000fffff984 */ /* 0x000fe20000000800 */
[----:B------:R-:W-:Y:S01]  /*3980*/  @!PT LDS RZ, [RZ] ;  /* 0x00000000fffff984 */ /* 0x000fe20000000800 */
[----:B------:R-:W-:Y:S01]  /*3990*/  @!PT LDS RZ, [RZ] ;  /* 0x00000000fffff984 */ /* 0x000fe20000000800 */
[----:B------:R2:W-:Y:S01]  /*39a0*/  LDGSTS.E.BYPASS.LTC128B.128 [R225+0x8800], desc[UR26][R10.64+0x80] ;  /* 0x088000800ae17fae */ /* 0x0005e2000b981a1a */
[----:B------:R-:W-:Y:S05]  /*39b0*/  BRA `(.L_x_107) ;  /* 0x0000000000047947 */ /* 0x000fea0003800000 */
.L_x_106:
[----:B------:R3:W-:Y:S02]  /*39c0*/  STS.128 [R225+0x8800], RZ ;  /* 0x008800ffe1007388 */ /* 0x0007e40000000c00 */
.L_x_107:
[----:B------:R-:W-:Y:S05]  /*39d0*/  BSYNC.RECONVERGENT B0 ;  /* 0x0000000000007941 */ /* 0x000fea0003800200 */
.L_x_105:
[----:B------:R-:W0:Y:S02]  /*39e0*/  LDGDEPBAR ;  /* 0x00000000000079af */ /* 0x000e240000000000 */
.L_x_104:
[----:B------:R-:W-:Y:S01]  /*39f0*/  IMAD.SHL.U32 R4, R213, 0x2, RZ ;  /* 0x00000002d5047824 */ /* 0x000fe200078e00ff */
[----:B------:R-:W4:Y:S01]  /*3a00*/  LDCU UR4, c[0x0][0x45c] ;  /* 0x00008b80ff0477ac */ /* 0x000f220008000800 */
[----:B------:R-:W-:Y:S01]  /*3a10*/  IMAD.U32 R169, RZ, RZ, UR20 ;  /* 0x00000014ffa97e24 */ /* 0x000fe2000f8e00ff */
[----:B------:R-:W-:Y:S02]  /*3a20*/  LOP3.LUT R214, R35, 0x120, R128, 0xf8, !PT ;  /* 0x0000012023d67812 */ /* 0x000fe400078ef880 */
[----:B------:R-:W-:Y:S01]  /*3a30*/  LOP3.LUT R4, R4, 0x6, RZ, 0xc0, !PT ;  /* 0x0000000604047812 */ /* 0x000fe200078ec0ff */
[----:B------:R-:W-:Y:S01]  /*3a40*/  UMOV UR6, 0xffffffff ;  /* 0xffffffff00067882 */ /* 0x000fe20000000000 */
[----:B------:R-:W-:-:S03]  /*3a50*/  LEA R214, R214, UR5, 0x1 ;  /* 0x00000005d6d67c11 */ /* 0x000fc6000f8e08ff */
[----:B------:R-:W-:Y:S02]  /*3a60*/  IMAD R169, R169, 0x40, R4 ;  /* 0x00000040a9a97824 */ /* 0x000fe400078e0204 */
[----:B------:R-:W-:Y:S01]  /*3a70*/  IMAD.IADD R176, R32, 0x1, R214 ;  /* 0x0000000120b07824 */ /* 0x000fe200078e02d6 */
[----:B------:R-:W-:Y:S01]  /*3a80*/  LDSM.16.MT88.4 R148, [R214+0x9000] ;  /* 0x00900000d694783b */ /* 0x000fe20000004200 */
[C---:B------:R-:W-:Y:S02]  /*3a90*/  VIADD R9, R169.reuse, 0xffffffc1 ;  /* 0xffffffc1a9097836 */ /* 0x040fe40000000000 */
[C---:B------:R-:W-:Y:S01]  /*3aa0*/  VIADD R5, R169.reuse, 0xffffffc0 ;  /* 0xffffffc0a9057836 */ /* 0x040fe20000000000 */
[----:B------:R-:W-:Y:S01]  /*3ab0*/  LDSM.16.MT88.4 R96, [R214+0xa000] ;  /* 0x00a00000d660783b */ /* 0x000fe20000004200 */
[----:B------:R-:W-:Y:S01]  /*3ac0*/  VIADD R27, R169, 0xffffffd0 ;  /* 0xffffffd0a91b7836 */ /* 0x000fe20000000000 */
[----:B------:R-:W-:Y:S01]  /*3ad0*/  ISETP.GE.AND P4, PT, R9, R2, PT ;  /* 0x000000020900720c */ /* 0x000fe20003f86270 */
[----:B------:R-:W-:Y:S01]  /*3ae0*/  VIADD R25, R169, 0xffffffd1 ;  /* 0xffffffd1a9197836 */ /* 0x000fe20000000000 */
[----:B------:R-:W-:Y:S01]  /*3af0*/  ISETP.GE.AND P1, PT, R9, R0, PT ;  /* 0x000000000900720c */ /* 0x000fe20003f26270 */
[----:B------:R-:W-:Y:S01]  /*3b00*/  VIADD R45, R169, 0xffffffd8 ;  /* 0xffffffd8a92d7836 */ /* 0x000fe20000000000 */
[----:B------:R-:W-:Y:S01]  /*3b10*/  FSEL R4, R85, -INF , !P4 ;  /* 0xff80000055047808 */ /* 0x000fe20006000000 */
[----:B------:R-:W-:Y:S01]  /*3b20*/  VIADD R85, R169, 0xffffffc9 ;  /* 0xffffffc9a9557836 */ /* 0x000fe20000000000 */
[----:B------:R-:W-:Y:S01]  /*3b30*/  FSEL R87, R87, -INF , !P1 ;  /* 0xff80000057577808 */ /* 0x000fe20004800000 */
[----:B------:R-:W-:Y:S01]  /*3b40*/  VIADD R47, R169, 0xffffffd9 ;  /* 0xffffffd9a92f7836 */ /* 0x000fe20000000000 */
[----:B------:R-:W-:Y:S01]  /*3b50*/  ISETP.GE.AND P2, PT, R5, R212, PT ;  /* 0x000000d40500720c */ /* 0x000fe20003f46270 */
[----:B------:R-:W-:Y:S01]  /*3b60*/  VIADD R7, R169, 0xffffffc8 ;  /* 0xffffffc8a9077836 */ /* 0x000fe20000000000 */
[----:B------:R-:W-:Y:S01]  /*3b70*/  ISETP.GE.AND P1, PT, R85, R0, PT ;  /* 0x000000005500720c */ /* 0x000fe20003f26270 */
[----:B------:R-:W-:Y:S01]  /*3b80*/  LDSM.16.MT88.4 R144, [R176+0xa000] ;  /* 0x00a00000b090783b */ /* 0x000fe20000004200 */
[----:B------:R-:W-:-:S02]  /*3b90*/  ISETP.GE.AND P0, PT, R5, R3, PT ;  /* 0x000000030500720c */ /* 0x000fc40003f06270 */
[C---:B------:R-:W-:Y:S01]  /*3ba0*/  ISETP.GE.AND P5, PT, R5.reuse, R2, PT ;  /* 0x000000020500720c */ /* 0x040fe20003fa6270 */
[----:B------:R-:W-:Y:S01]  /*3bb0*/  LDSM.16.MT88.4 R120, [R214+0xb000] ;  /* 0x00b00000d678783b */ /* 0x000fe20000004200 */
[----:B------:R-:W-:Y:S02]  /*3bc0*/  ISETP.GE.AND P3, PT, R5, R0, PT ;  /* 0x000000000500720c */ /* 0x000fe40003f66270 */
[----:B------:R-:W-:Y:S01]  /*3bd0*/  FSEL R5, R83, -INF , !P1 ;  /* 0xff80000053057808 */ /* 0x000fe20004800000 */
[----:B------:R-:W-:Y:S01]  /*3be0*/  VIADD R83, R169, 0xfffffff9 ;  /* 0xfffffff9a9537836 */ /* 0x000fe20000000000 */
[-C--:B------:R-:W-:Y:S02]  /*3bf0*/  ISETP.GE.AND P1, PT, R27, R2.reuse, PT ;  /* 0x000000021b00720c */ /* 0x080fe40003f26270 */
[----:B------:R-:W-:Y:S02]  /*3c00*/  ISETP.GE.AND P4, PT, R85, R2, PT ;  /* 0x000000025500720c */ /* 0x000fe40003f86270 */
[----:B-1----:R-:W-:-:S02]  /*3c10*/  FSEL R12, R68, -INF , !P1 ;  /* 0xff800000440c7808 */ /* 0x002fc40004800000 */
[----:B------:R-:W-:Y:S02]  /*3c20*/  ISETP.GE.AND P1, PT, R25, R0, PT ;  /* 0x000000001900720c */ /* 0x000fe40003f26270 */
[----:B------:R-:W-:Y:S01]  /*3c30*/  FSEL R6, R81, -INF , !P4 ;  /* 0xff80000051067808 */ /* 0x000fe20006000000 */
[----:B------:R-:W-:Y:S01]  /*3c40*/  VIADD R81, R169, 0xffffffe9 ;  /* 0xffffffe9a9517836 */ /* 0x000fe20000000000 */
[----:B------:R-:W-:Y:S01]  /*3c50*/  FSEL R17, R71, -INF , !P1 ;  /* 0xff80000047117808 */ /* 0x000fe20004800000 */
[----:B------:R-:W-:Y:S01]  /*3c60*/  VIADD R71, R169, 0xffffffe0 ;  /* 0xffffffe0a9477836 */ /* 0x000fe20000000000 */
[-C--:B------:R-:W-:Y:S02]  /*3c70*/  ISETP.GE.AND P1, PT, R45, R2.reuse, PT ;  /* 0x000000022d00720c */ /* 0x080fe40003f26270 */
[----:B------:R-:W-:Y:S02]  /*3c80*/  ISETP.GE.AND P4, PT, R25, R2, PT ;  /* 0x000000021900720c */ /* 0x000fe40003f86270 */
[----:B------:R-:W-:-:S02]  /*3c90*/  FSEL R43, R88, -INF , !P2 ;  /* 0xff800000582b7808 */ /* 0x000fc40005000000 */
[-C--:B------:R-:W-:Y:S02]  /*3ca0*/  ISETP.GE.AND P2, PT, R45, R0.reuse, PT ;  /* 0x000000002d00720c */ /* 0x080fe40003f46270 */
[----:B------:R-:W-:Y:S02]  /*3cb0*/  FSEL R64, R64, -INF , !P1 ;  /* 0xff80000040407808 */ /* 0x000fe40004800000 */
[----:B--2---:R-:W-:Y:S01]  /*3cc0*/  FSEL R10, R69, -INF , !P4 ;  /* 0xff800000450a7808 */ /* 0x004fe20006000000 */
[----:B------:R-:W-:Y:S01]  /*3cd0*/  VIADD R69, R169, 0xffffffe8 ;  /* 0xffffffe8a9457836 */ /* 0x000fe20000000000 */
[C---:B------:R-:W-:Y:S02]  /*3ce0*/  ISETP.GE.AND P1, PT, R47.reuse, R0, PT ;  /* 0x000000002f00720c */ /* 0x040fe40003f26270 */
[----:B------:R-:W-:Y:S02]  /*3cf0*/  ISETP.GE.AND P4, PT, R47, R2, PT ;  /* 0x000000022f00720c */ /* 0x000fe40003f86270 */
[----:B------:R-:W-:-:S02]  /*3d00*/  FSEL R15, R66, -INF , !P2 ;  /* 0xff800000420f7808 */ /* 0x000fc40005000000 */
[-C--:B------:R-:W-:Y:S02]  /*3d10*/  ISETP.GE.AND P2, PT, R7, R212.reuse, PT ;  /* 0x000000d40700720c */ /* 0x080fe40003f46270 */
[----:B------:R-:W-:Y:S01]  /*3d20*/  FSEL R13, R67, -INF , !P1 ;  /* 0xff800000430d7808 */ /* 0x000fe20004800000 */
[----:B------:R-:W-:Y:S01]  /*3d30*/  VIADD R67, R169, 0xffffffe1 ;  /* 0xffffffe1a9437836 */ /* 0x000fe20000000000 */
[----:B------:R-:W-:Y:S02]  /*3d40*/  FSEL R84, R84, -INF , !P5 ;  /* 0xff80000054547808 */ /* 0x000fe40006800000 */
[----:B------:R-:W-:Y:S02]  /*3d50*/  FSEL R41, R86, -INF , !P3 ;  /* 0xff80000056297808 */ /* 0x000fe40005800000 */
[----:B------:R-:W-:Y:S02]  /*3d60*/  FSEL R8, R65, -INF , !P4 ;  /* 0xff80000041087808 */ /* 0x000fe40006000000 */
[----:B------:R-:W-:-:S02]  /*3d70*/  ISETP.GE.AND P1, PT, R85, R212, PT ;  /* 0x000000d45500720c */ /* 0x000fc40003f26270 */
[C---:B------:R-:W-:Y:S02]  /*3d80*/  ISETP.GE.AND P5, PT, R7.reuse, R2, PT ;  /* 0x000000020700720c */ /* 0x040fe40003fa6270 */
[C---:B------:R-:W-:Y:S02]  /*3d90*/  ISETP.GE.AND P3, PT, R7.reuse, R0, PT ;  /* 0x000000000700720c */ /* 0x040fe40003f66270 */
[----:B------:R-:W-:Y:S02]  /*3da0*/  ISETP.GE.AND P4, PT, R7, R3, PT ;  /* 0x000000030700720c */ /* 0x000fe40003f86270 */
        /* <DEDUP_REMOVED lines=8> */
[----:B------:R-:W-:Y:S01]  /*3e30*/  FSEL R11, R73, -INF , !P1 ;  /* 0xff800000490b7808 */ /* 0x000fe20004800000 */
[----:B------:R-:W-:Y:S01]  /*3e40*/  VIADD R73, R169, 0xfffffff0 ;  /* 0xfffffff0a9497836 */ /* 0x000fe20000000000 */
[----:B------:R-:W-:-:S02]  /*3e50*/  FSEL R23, R82, -INF , !P3 ;  /* 0xff80000052177808 */ /* 0x000fc40005800000 */
[----:B------:R-:W-:Y:S02]  /*3e60*/  FSEL R19, R70, -INF , !P5 ;  /* 0xff80000046137808 */ /* 0x000fe40006800000 */
[-C--:B------:R-:W-:Y:S02]  /*3e70*/  ISETP.GE.AND P1, PT, R47, R212.reuse, PT ;  /* 0x000000d42f00720c */ /* 0x080fe40003f26270 */
[CC--:B------:R-:W-:Y:S02]  /*3e80*/  ISETP.GE.AND P3, PT, R9.reuse, R212.reuse, PT ;  /* 0x000000d40900720c */ /* 0x0c0fe40003f66270 */
[----:B------:R-:W-:Y:S02]  /*3e90*/  ISETP.GE.AND P5, PT, R9, R3, PT ;  /* 0x000000030900720c */ /* 0x000fe40003fa6270 */
[----:B------:R-:W-:Y:S02]  /*3ea0*/  FSEL R9, R60, -INF , !P2 ;  /* 0xff8000003c097808 */ /* 0x000fe40005000000 */
[----:B------:R-:W-:-:S02]  /*3eb0*/  ISETP.GE.AND P2, PT, R71, R212, PT ;  /* 0x000000d44700720c */ /* 0x000fc40003f46270 */
[----:B------:R-:W-:Y:S01]  /*3ec0*/  FSEL R65, R61, -INF , !P1 ;  /* 0xff8000003d417808 */ /* 0x000fe20004800000 */
[----:B------:R-:W-:Y:S01]  /*3ed0*/  VIADD R61, R169, 0xfffffff1 ;  /* 0xfffffff1a93d7836 */ /* 0x000fe20000000000 */
[-C--:B------:R-:W-:Y:S02]  /*3ee0*/  ISETP.GE.AND P1, PT, R67, R212.reuse, PT ;  /* 0x000000d44300720c */ /* 0x080fe40003f26270 */
[----:B------:R-:W-:Y:S02]  /*3ef0*/  FSEL R179, R56, -INF , !P2 ;  /* 0xff80000038b37808 */ /* 0x000fe40005000000 */
[-C--:B------:R-:W-:Y:S02]  /*3f00*/  ISETP.GE.AND P2, PT, R69, R212.reuse, PT ;  /* 0x000000d44500720c */ /* 0x080fe40003f46270 */
[----:B------:R-:W-:Y:S01]  /*3f10*/  FSEL R203, R57, -INF , !P1 ;  /* 0xff80000039cb7808 */ /* 0x000fe20004800000 */
[----:B------:R-:W-:Y:S01]  /*3f20*/  VIADD R57, R169, 0xfffffff8 ;  /* 0xfffffff8a9397836 */ /* 0x000fe20000000000 */
[----:B------:R-:W-:-:S02]  /*3f30*/  ISETP.GE.AND P1, PT, R81, R212, PT ;  /* 0x000000d45100720c */ /* 0x000fc40003f26270 */
[----:B------:R-:W-:Y:S02]  /*3f40*/  FSEL R207, R104, -INF , !P2 ;  /* 0xff80000068cf7808 */ /* 0x000fe40005000000 */
[-C--:B------:R-:W-:Y:S02]  /*3f50*/  ISETP.GE.AND P2, PT, R73, R212.reuse, PT ;  /* 0x000000d44900720c */ /* 0x080fe40003f46270 */
[----:B------:R-:W-:Y:S02]  /*3f60*/  FSEL R205, R105, -INF , !P1 ;  /* 0xff80000069cd7808 */ /* 0x000fe40004800000 */
[-C--:B------:R-:W-:Y:S02]  /*3f70*/  ISETP.GE.AND P1, PT, R61, R212.reuse, PT ;  /* 0x000000d43d00720c */ /* 0x080fe40003f26270 */
[----:B------:R-:W-:Y:S02]  /*3f80*/  FSEL R201, R112, -INF , !P2 ;  /* 0xff80000070c97808 */ /* 0x000fe40005000000 */
[----:B------:R-:W-:-:S02]  /*3f90*/  ISETP.GE.AND P2, PT, R57, R212, PT ;  /* 0x000000d43900720c */ /* 0x000fc40003f46270 */
[----:B------:R-:W-:Y:S02]  /*3fa0*/  FSEL R185, R113, -INF , !P1 ;  /* 0xff80000071b97808 */ /* 0x000fe40004800000 */
[-C--:B------:R-:W-:Y:S02]  /*3fb0*/  ISETP.GE.AND P1, PT, R71, R2.reuse, PT ;  /* 0x000000024700720c */ /* 0x080fe40003f26270 */
[----:B------:R-:W-:Y:S02]  /*3fc0*/  FSEL R89, R89, -INF , !P3 ;  /* 0xff80000059597808 */ /* 0x000fe40005800000 */
[----:B------:R-:W-:Y:S02]  /*3fd0*/  FSEL R181, R116, -INF , !P2 ;  /* 0xff80000074b57808 */ /* 0x000fe40005000000 */
[----:B------:R-:W-:Y:S02]  /*3fe0*/  ISETP.GE.AND P3, PT, R67, R2, PT ;  /* 0x000000024300720c */ /* 0x000fe40003f66270 */
[----:B------:R-:W-:-:S02]  /*3ff0*/  ISETP.GE.AND P2, PT, R71, R0, PT ;  /* 0x000000004700720c */ /* 0x000fc40003f46270 */
[----:B------:R-:W-:Y:S02]  /*4000*/  FSEL R174, R52, -INF , !P1 ;  /* 0xff80000034ae7808 */ /* 0x000fe40004800000 */
[----:B------:R-:W-:Y:S02]  /*4010*/  ISETP.GE.AND P1, PT, R67, R0, PT ;  /* 0x000000004300720c */ /* 0x000fe40003f26270 */
[----:B------:R-:W-:Y:S02]  /*4020*/  FSEL R184, R53, -INF , !P3 ;  /* 0xff80000035b87808 */ /* 0x000fe40005800000 */
[----:B------:R-:W-:Y:S02]  /*4030*/  FSEL R233, R54, -INF , !P2 ;  /* 0xff80000036e97808 */ /* 0x000fe40005000000 */
[----:B------:R-:W-:Y:S02]  /*4040*/  FMNMX3.FTZ R53, R84, R4, R80, !PT ;  /* 0x0000000454357276 */ /* 0x000fe40007810050 */
[----:B------:R-:W-:-:S02]  /*4050*/  ISETP.GE.AND P2, PT, R83, R212, PT ;  /* 0x000000d45300720c */ /* 0x000fc40003f46270 */
[----:B------:R-:W-:Y:S02]  /*4060*/  FSEL R189, R55, -INF , !P1 ;  /* 0xff80000037bd7808 */ /* 0x000fe40004800000 */
[----:B------:R-:W-:Y:S02]  /*4070*/  FMNMX3.FTZ R14, R43, R89, R7, !PT ;  /* 0x000000592b0e7276 */ /* 0x000fe40007810007 */
[----:B------:R-:W-:Y:S02]  /*4080*/  ISETP.GE.AND P1, PT, R81, R2, PT ;  /* 0x000000025100720c */ /* 0x000fe40003f26270 */
[----:B------:R-:W-:Y:S02]  /*4090*/  FMNMX3.FTZ R53, R53, R6, R12, !PT ;  /* 0x0000000635357276 */ /* 0x000fe4000781000c */
[----:B------:R-:W-:Y:S02]  /*40a0*/  FSEL R177, R117, -INF , !P2 ;  /* 0xff80000075b17808 */ /* 0x000fe40005000000 */
[----:B------:R-:W-:-:S02]  /*40b0*/  ISETP.GE.AND P2, PT, R69, R2, PT ;  /* 0x000000024500720c */ /* 0x000fc40003f46270 */
[----:B------:R-:W-:Y:S02]  /*40c0*/  FMNMX3.FTZ R14, R14, R77, R21, !PT ;  /* 0x0000004d0e0e7276 */ /* 0x000fe40007810015 */
[----:B------:R-:W-:Y:S02]  /*40d0*/  FSEL R180, R49, -INF , !P1 ;  /* 0xff80000031b47808 */ /* 0x000fe40004800000 */
[----:B------:R-:W-:Y:S02]  /*40e0*/  FMNMX3.FTZ R49, R53, R10, R64, !PT ;  /* 0x0000000a35317276 */ /* 0x000fe40007810040 */
[----:B------:R-:W-:Y:S02]  /*40f0*/  FSEL R178, R48, -INF , !P2 ;  /* 0xff80000030b27808 */ /* 0x000fe40005000000 */
[----:B------:R-:W-:Y:S02]  /*4100*/  ISETP.GE.AND P2, PT, R73, R2, PT ;  /* 0x000000024900720c */ /* 0x000fe40003f46270 */
[----:B------:R-:W-:-:S02]  /*4110*/  FMNMX3.FTZ R14, R14, R11, R9, !PT ;  /* 0x0000000b0e0e7276 */ /* 0x000fc40007810009 */
[----:B------:R-:W-:Y:S02]  /*4120*/  ISETP.GE.AND P1, PT, R61, R2, PT ;  /* 0x000000023d00720c */ /* 0x000fe40003f26270 */
[----:B------:R-:W-:Y:S02]  /*4130*/  FMNMX3.FTZ R49, R49, R8, R174, !PT ;  /* 0x0000000831317276 */ /* 0x000fe400078100ae */
[----:B------:R-:W-:Y:S02]  /*4140*/  FSEL R192, R36, -INF , !P2 ;  /* 0xff80000024c07808 */ /* 0x000fe40005000000 */
[----:B------:R-:W-:Y:S02]  /*4150*/  FMNMX3.FTZ R14, R14, R65, R179, !PT ;  /* 0x000000410e0e7276 */ /* 0x000fe400078100b3 */
[----:B------:R-:W-:Y:S02]  /*4160*/  FSEL R190, R37, -INF , !P1 ;  /* 0xff80000025be7808 */ /* 0x000fe40004800000 */
[----:B------:R-:W-:-:S02]  /*4170*/  ISETP.GE.AND P2, PT, R57, R2, PT ;  /* 0x000000023900720c */ /* 0x000fc40003f46270 */
[----:B------:R-:W-:Y:S02]  /*4180*/  FMNMX3.FTZ R37, R49, R184, R178, !PT ;  /* 0x000000b831257276 */ /* 0x000fe400078100b2 */
[----:B------:R-:W-:Y:S02]  /*4190*/  FMNMX3.FTZ R14, R14, R203, R207, !PT ;  /* 0x000000cb0e0e7276 */ /* 0x000fe400078100cf */
[----:B------:R-:W-:Y:S02]  /*41a0*/  ISETP.GE.AND P1, PT, R83, R2, PT ;  /* 0x000000025300720c */ /* 0x000fe40003f26270 */
[----:B------:R-:W-:Y:S02]  /*41b0*/  FSEL R188, R28, -INF , !P2 ;  /* 0xff8000001cbc7808 */ /* 0x000fe40005000000 */
[----:B------:R-:W-:Y:S02]  /*41c0*/  FMNMX3.FTZ R37, R37, R180, R192, !PT ;  /* 0x000000b425257276 */ /* 0x000fe400078100c0 */
[----:B------:R-:W-:-:S02]  /*41d0*/  FMNMX3.FTZ R14, R14, R205, R201, !PT ;  /* 0x000000cd0e0e7276 */ /* 0x000fc400078100c9 */
[----:B------:R-:W-:Y:S02]  /*41e0*/  FSEL R186, R29, -INF , !P1 ;  /* 0xff8000001dba7808 */ /* 0x000fe40004800000 */
[----:B------:R-:W-:Y:S02]  /*41f0*/  FMNMX3.FTZ R29, R37, R190, R188, !PT ;  /* 0x000000be251d7276 */ /* 0x000fe400078100bc */
[----:B------:R-:W-:Y:S02]  /*4200*/  FMNMX3.FTZ R14, R14, R185, R181, !PT ;  /* 0x000000b90e0e7276 */ /* 0x000fe400078100b5 */
[----:B------:R-:W-:Y:S02]  /*4210*/  FMNMX.FTZ R29, R186, R29, !PT ;  /* 0x0000001dba1d7209 */ /* 0x000fe40007810000 */
[----:B------:R-:W-:Y:S02]  /*4220*/  FMNMX.FTZ R37, R177, R14, !PT ;  /* 0x0000000eb1257209 */ /* 0x000fe40007810000 */
[----:B------:R-:W-:Y:S01]  /*4230*/  ISETP.GE.AND P2, PT, R27, R3, PT ;  /* 0x000000031b00720c */ /* 0x000fe20003f46270 */
[----:B------:R-:W1:Y:S01]  /*4240*/  SHFL.BFLY PT, R14, R29, 0x2, 0x1f ;  /* 0x0c401f001d0e7f89 */ /* 0x000e6200000e0000 */
[----:B------:R-:W-:-:S02]  /*4250*/  FSEL R27, R90, -INF , !P0 ;  /* 0xff8000005a1b7808 */ /* 0x000fc40004000000 */
[-C--:B------:R-:W-:Y:S01]  /*4260*/  ISETP.GE.AND P0, PT, R81, R0.reuse, PT ;  /* 0x000000005100720c */ /* 0x080fe20003f06270 */
[----:B------:R-:W-:Y:S01]  /*4270*/  SHFL.BFLY PT, R16, R37, 0x2, 0x1f ;  /* 0x0c401f0025107f89 */ /* 0x000fe200000e0000 */
[-C--:B------:R-:W-:Y:S02]  /*4280*/  ISETP.GE.AND P1, PT, R69, R0.reuse, PT ;  /* 0x000000004500720c */ /* 0x080fe40003f26270 */
[----:B------:R-:W-:Y:S02]  /*4290*/  FSEL R195, R51, -INF , !P0 ;  /* 0xff80000033c37808 */ /* 0x000fe40004000000 */
[----:B------:R-:W-:Y:S02]  /*42a0*/  ISETP.GE.AND P0, PT, R61, R0, PT ;  /* 0x000000003d00720c */ /* 0x000fe40003f06270 */
[----:B------:R-:W-:Y:S02]  /*42b0*/  FMNMX3.FTZ R18, R41, R87, R23, !PT ;  /* 0x0000005729127276 */ /* 0x000fe40007810017 */
[----:B------:R-:W-:-:S02]  /*42c0*/  FSEL R231, R50, -INF , !P1 ;  /* 0xff80000032e77808 */ /* 0x000fc40004800000 */
[-C--:B------:R-:W-:Y:S02]  /*42d0*/  ISETP.GE.AND P1, PT, R73, R0.reuse, PT ;  /* 0x000000004900720c */ /* 0x080fe40003f26270 */
[----:B------:R-:W-:Y:S02]  /*42e0*/  FSEL R193, R39, -INF , !P0 ;  /* 0xff80000027c17808 */ /* 0x000fe40004000000 */
[----:B------:R-:W-:Y:S02]  /*42f0*/  ISETP.GE.AND P0, PT, R83, R0, PT ;  /* 0x000000005300720c */ /* 0x000fe40003f06270 */
[----:B------:R-:W-:Y:S02]  /*4300*/  FMNMX3.FTZ R18, R18, R5, R19, !PT ;  /* 0x0000000512127276 */ /* 0x000fe40007810013 */
[----:B------:R-:W-:Y:S02]  /*4310*/  FSEL R197, R38, -INF , !P1 ;  /* 0xff80000026c57808 */ /* 0x000fe40004800000 */
[----:B-1----:R-:W-:-:S02]  /*4320*/  FMNMX.FTZ R14, R29, R14, !PT ;  /* 0x0000000e1d0e7209 */ /* 0x002fc40007810000 */
[----:B------:R-:W-:Y:S02]  /*4330*/  ISETP.GE.AND P1, PT, R57, R0, PT ;  /* 0x000000003900720c */ /* 0x000fe40003f26270 */
[----:B------:R-:W-:Y:S02]  /*4340*/  FSEL R187, R31, -INF , !P0 ;  /* 0xff8000001fbb7808 */ /* 0x000fe40004000000 */
[----:B------:R-:W1:Y:S01]  /*4350*/  SHFL.BFLY PT, R31, R14, 0x1, 0x1f ;  /* 0x0c201f000e1f7f89 */ /* 0x000e6200000e0000 */
[----:B------:R-:W-:Y:S02]  /*4360*/  FMNMX3.FTZ R18, R18, R17, R15, !PT ;  /* 0x0000001112127276 */ /* 0x000fe4000781000f */
[----:B------:R-:W-:Y:S02]  /*4370*/  FSEL R191, R30, -INF , !P1 ;  /* 0xff8000001ebf7808 */ /* 0x000fe40004800000 */
[-C--:B------:R-:W-:Y:S02]  /*4380*/  ISETP.GE.AND P1, PT, R25, R3.reuse, PT ;  /* 0x000000031900720c */ /* 0x080fe40003f26270 */
[----:B------:R-:W-:-:S02]  /*4390*/  ISETP.GE.AND P3, PT, R85, R3, PT ;  /* 0x000000035500720c */ /* 0x000fc40003f66270 */
[----:B------:R-:W-:Y:S02]  /*43a0*/  FMNMX3.FTZ R18, R18, R13, R233, !PT ;  /* 0x0000000d12127276 */ /* 0x000fe400078100e9 */
[----:B------:R-:W-:Y:S02]  /*43b0*/  FSEL R91, R91, -INF , !P5 ;  /* 0xff8000005b5b7808 */ /* 0x000fe40006800000 */
[----:B------:R-:W-:Y:S02]  /*43c0*/  FSEL R25, R78, -INF , !P4 ;  /* 0xff8000004e197808 */ /* 0x000fe40006000000 */
[----:B------:R-:W-:Y:S02]  /*43d0*/  FMNMX3.FTZ R18, R18, R189, R231, !PT ;  /* 0x000000bd12127276 */ /* 0x000fe400078100e7 */
[----:B------:R-:W-:Y:S02]  /*43e0*/  ISETP.GE.AND P0, PT, R45, R3, PT ;  /* 0x000000032d00720c */ /* 0x000fe40003f06270 */
[----:B------:R-:W-:-:S02]  /*43f0*/  FSEL R79, R79, -INF , !P3 ;  /* 0xff8000004f4f7808 */ /* 0x000fc40005800000 */
[----:B------:R-:W-:Y:S02]  /*4400*/  FSEL R239, R74, -INF , !P2 ;  /* 0xff8000004aef7808 */ /* 0x000fe40005000000 */
[----:B------:R-:W-:Y:S02]  /*4410*/  FMNMX3.FTZ R20, R27, R91, R25, !PT ;  /* 0x0000005b1b147276 */ /* 0x000fe40007810019 */
[----:B------:R-:W-:Y:S02]  /*4420*/  FMNMX3.FTZ R18, R18, R195, R197, !PT ;  /* 0x000000c312127276 */ /* 0x000fe400078100c5 */
[-C--:B------:R-:W-:Y:S02]  /*4430*/  ISETP.GE.AND P5, PT, R47, R3.reuse, PT ;  /* 0x000000032f00720c */ /* 0x080fe40003fa6270 */
        /* <DEDUP_REMOVED lines=10> */
[----:B------:R-:W-:Y:S02]  /*44e0*/  FMNMX.FTZ R18, R187, R18, !PT ;  /* 0x00000012bb127209 */ /* 0x000fe40007810000 */
[-C--:B------:R-:W-:Y:S02]  /*44f0*/  ISETP.GE.AND P1, PT, R81, R3.reuse, PT ;  /* 0x000000035100720c */ /* 0x080fe40003f26270 */
[----:B------:R-:W-:Y:S01]  /*4500*/  ISETP.GE.AND P0, PT, R73, R3, PT ;  /* 0x000000034900720c */ /* 0x000fe20003f06270 */
[----:B------:R-:W2:Y:S01]  /*4510*/  SHFL.BFLY PT, R29, R18, 0x2, 0x1f ;  /* 0x0c401f00121d7f89 */ /* 0x000ea200000e0000 */
[----:B------:R-:W-:-:S02]  /*4520*/  FSEL R227, R59, -INF , !P3 ;  /* 0xff8000003be37808 */ /* 0x000fc40005800000 */
[----:B------:R-:W-:Y:S02]  /*4530*/  FSEL R211, R106, -INF , !P2 ;  /* 0xff8000006ad37808 */ /* 0x000fe40005000000 */
[----:B------:R-:W-:Y:S02]  /*4540*/  FMNMX3.FTZ R20, R20, R183, R229, !PT ;  /* 0x000000b714147276 */ /* 0x000fe400078100e5 */
[----:B-1----:R-:W-:Y:S02]  /*4550*/  FMNMX.FTZ R166, R14, R31, !PT ;  /* 0x0000001f0ea67209 */ /* 0x002fe40007810000 */
[----:B------:R-:W-:Y:S02]  /*4560*/  FMNMX.FTZ R16, R37, R16, !PT ;  /* 0x0000001025107209 */ /* 0x000fe40007810000 */
[-C--:B------:R-:W-:Y:S01]  /*4570*/  ISETP.GE.AND P5, PT, R61, R3.reuse, PT ;  /* 0x000000033d00720c */ /* 0x080fe20003fa6270 */
[----:B----4-:R-:W-:Y:S01]  /*4580*/  FMUL.FTZ R199, R166, UR4 ;  /* 0x00000004a6c77c20 */ /* 0x010fe20008410000 */
[----:B------:R-:W-:Y:S01]  /*4590*/  ISETP.GE.AND P4, PT, R57, R3, PT ;  /* 0x000000033900720c */ /* 0x000fe20003f86270 */
[----:B------:R-:W1:Y:S01]  /*45a0*/  SHFL.BFLY PT, R37, R16, 0x1, 0x1f ;  /* 0x0c201f0010257f89 */ /* 0x000e6200000e0000 */
[----:B------:R-:W-:-:S02]  /*45b0*/  FSEL R209, R107, -INF , !P1 ;  /* 0xff8000006bd17808 */ /* 0x000fc40004800000 */
[----:B------:R-:W-:Y:S02]  /*45c0*/  FSEL R175, R114, -INF , !P0 ;  /* 0xff80000072af7808 */ /* 0x000fe40004000000 */
[----:B------:R-:W-:Y:S02]  /*45d0*/  FMNMX3.FTZ R14, R20, R227, R211, !PT ;  /* 0x000000e3140e7276 */ /* 0x000fe400078100d3 */
[----:B------:R-:W-:Y:S02]  /*45e0*/  ISETP.GE.AND P3, PT, R83, R3, PT ;  /* 0x000000035300720c */ /* 0x000fe40003f66270 */
[----:B------:R-:W-:Y:S02]  /*45f0*/  FSEL R173, R115, -INF , !P5 ;  /* 0xff80000073ad7808 */ /* 0x000fe40006800000 */
[----:B------:R-:W-:Y:S02]  /*4600*/  FSEL R171, R118, -INF , !P4 ;  /* 0xff80000076ab7808 */ /* 0x000fe40006000000 */
[----:B------:R-:W-:-:S02]  /*4610*/  FMNMX3.FTZ R14, R14, R209, R175, !PT ;  /* 0x000000d10e0e7276 */ /* 0x000fc400078100af */
[----:B------:R-:W-:Y:S02]  /*4620*/  FSEL R67, R119, -INF , !P3 ;  /* 0xff80000077437808 */ /* 0x000fe40005800000 */
[----:B------:R-:W-:Y:S02]  /*4630*/  FMNMX3.FTZ R14, R14, R173, R171, !PT ;  /* 0x000000ad0e0e7276 */ /* 0x000fe400078100ab */
[----:B--2---:R-:W-:Y:S02]  /*4640*/  FMNMX.FTZ R29, R18, R29, !PT ;  /* 0x0000001d121d7209 */ /* 0x004fe40007810000 */
[----:B------:R-:W-:Y:S02]  /*4650*/  FMNMX.FTZ R167, R67, R14, !PT ;  /* 0x0000000e43a77209 */ /* 0x000fe40007810000 */
[----:B------:R-:W-:Y:S02]  /*4660*/  FSETP.NEU.FTZ.AND P0, PT, R166, -INF , PT ;  /* 0xff800000a600780b */ /* 0x000fe40003f1d000 */
[----:B-1----:R-:W-:Y:S01]  /*4670*/  FMNMX.FTZ R168, R16, R37, !PT ;  /* 0x0000002510a87209 */ /* 0x002fe20007810000 */
[----:B------:R-:W1:Y:S01]  /*4680*/  SHFL.BFLY PT, R14, R167, 0x2, 0x1f ;  /* 0x0c401f00a70e7f89 */ /* 0x000e6200000e0000 */
[----:B------:R-:W-:-:S02]  /*4690*/  FSEL R199, R199, RZ, P0 ;  /* 0x000000ffc7c77208 */ /* 0x000fc40000000000 */
[C---:B------:R-:W-:Y:S01]  /*46a0*/  FSETP.NEU.FTZ.AND P1, PT, R168.reuse, -INF , PT ;  /* 0xff800000a800780b */ /* 0x040fe20003f3d000 */
[----:B------:R-:W2:Y:S01]  /*46b0*/  SHFL.BFLY PT, R16, R29, 0x1, 0x1f ;  /* 0x0c201f001d107f89 */ /* 0x000ea200000e0000 */
[----:B------:R-:W-:Y:S01]  /*46c0*/  FMUL.FTZ R172, R168, UR4 ;  /* 0x00000004a8ac7c20 */ /* 0x000fe20008410000 */
[--C-:B------:R-:W-:Y:S01]  /*46d0*/  FFMA.FTZ R48, R4, UR4, -R199.reuse ;  /* 0x0000000404307c23 */ /* 0x100fe200080108c7 */
[--C-:B------:R-:W-:Y:S01]  /*46e0*/  FFMA.FTZ R49, R80, UR4, -R199.reuse ;  /* 0x0000000450317c23 */ /* 0x100fe200080108c7 */
[--C-:B------:R-:W-:Y:S01]  /*46f0*/  FFMA.FTZ R40, R6, UR4, -R199.reuse ;  /* 0x0000000406287c23 */ /* 0x100fe200080108c7 */
[----:B------:R-:W-:Y:S01]  /*4700*/  LDSM.16.MT88.4 R80, [R176+0x9000] ;  /* 0x00900000b050783b */ /* 0x000fe20000004200 */
[----:B------:R-:W-:Y:S01]  /*4710*/  FSEL R172, R172, RZ, P1 ;  /* 0x000000ffacac7208 */ /* 0x000fe20000800000 */
[--C-:B------:R-:W-:Y:S01]  /*4720*/  FFMA.FTZ R51, R84, UR4, -R199.reuse ;  /* 0x0000000454337c23 */ /* 0x100fe200080108c7 */
[----:B------:R-:W-:Y:S01]  /*4730*/  MUFU.EX2 R48, R48 ;  /* 0x0000003000307308 */ /* 0x000fe20000000800 */
[--C-:B------:R-:W-:Y:S01]  /*4740*/  FFMA.FTZ R38, R10, UR4, -R199.reuse ;  /* 0x000000040a267c23 */ /* 0x100fe200080108c7 */
[--C-:B------:R-:W-:Y:S01]  /*4750*/  FFMA.FTZ R36, R8, UR4, -R199.reuse ;  /* 0x0000000408247c23 */ /* 0x100fe200080108c7 */
[--C-:B------:R-:W-:Y:S01]  /*4760*/  FFMA.FTZ R56, R7, UR4, -R172.reuse ;  /* 0x0000000407387c23 */ /* 0x100fe200080108ac */
[--C-:B------:R-:W-:Y:S01]  /*4770*/  FFMA.FTZ R57, R43, UR4, -R172.reuse ;  /* 0x000000042b397c23 */ /* 0x100fe200080108ac */
[--C-:B------:R-:W-:Y:S01]  /*4780*/  FFMA.FTZ R60, R89, UR4, -R172.reuse ;  /* 0x00000004593c7c23 */ /* 0x100fe200080108ac */
[--C-:B------:R-:W-:Y:S01]  /*4790*/  FFMA.FTZ R55, R77, UR4, -R172.reuse ;  /* 0x000000044d377c23 */ /* 0x100fe200080108ac */
[--C-:B------:R-:W-:Y:S01]  /*47a0*/  FFMA.FTZ R46, R21, UR4, -R172.reuse ;  /* 0x00000004152e7c23 */ /* 0x100fe200080108ac */
[----:B------:R-:W4:Y:S01]  /*47b0*/  MUFU.EX2 R51, R51 ;  /* 0x0000003300337308 */ /* 0x000f220000000800 */
[--C-:B------:R-:W-:Y:S01]  /*47c0*/  FFMA.FTZ R43, R12, UR4, -R199.reuse ;  /* 0x000000040c2b7c23 */ /* 0x100fe200080108c7 */
[--C-:B------:R-:W-:Y:S01]  /*47d0*/  FFMA.FTZ R47, R11, UR4, -R172.reuse ;  /* 0x000000040b2f7c23 */ /* 0x100fe200080108ac */
[--C-:B------:R-:W-:Y:S01]  /*47e0*/  FFMA.FTZ R61, R9, UR4, -R172.reuse ;  /* 0x00000004093d7c23 */ /* 0x100fe200080108ac */
[----:B-1----:R-:W-:Y:S01]  /*47f0*/  FMNMX.FTZ R167, R167, R14, !PT ;  /* 0x0000000ea7a77209 */ /* 0x002fe20007810000 */
[----:B------:R-:W-:Y:S01]  /*4800*/  LDSM.16.MT88.4 R8, [R176+0xb400] ;  /* 0x00b40000b008783b */ /* 0x000fe20000004200 */
[--C-:B------:R-:W-:Y:S01]  /*4810*/  FFMA.FTZ R37, R64, UR4, -R199.reuse ;  /* 0x0000000440257c23 */ /* 0x100fe200080108c7 */
[--C-:B------:R-:W-:Y:S01]  /*4820*/  FFMA.FTZ R62, R65, UR4, -R172.reuse ;  /* 0x00000004413e7c23 */ /* 0x100fe200080108ac */
[----:B--2---:R-:W-:Y:S01]  /*4830*/  FMNMX.FTZ R165, R29, R16, !PT ;  /* 0x000000101da57209 */ /* 0x004fe20007810000 */
[----:B------:R-:W1:Y:S01]  /*4840*/  SHFL.BFLY PT, R4, R167, 0x1, 0x1f ;  /* 0x0c201f00a7047f89 */ /* 0x000e6200000e0000 */
[----:B------:R-:W-:Y:S01]  /*4850*/  MUFU.EX2 R49, R49 ;  /* 0x0000003100317308 */ /* 0x000fe20000000800 */
[--C-:B------:R-:W-:Y:S01]  /*4860*/  FFMA.FTZ R170, R179, UR4, -R172.reuse ;  /* 0x00000004b3aa7c23 */ /* 0x100fe200080108ac */
[C---:B------:R-:W-:Y:S01]  /*4870*/  FSETP.NEU.FTZ.AND P0, PT, R165.reuse, -INF , PT ;  /* 0xff800000a500780b */ /* 0x040fe20003f1d000 */
[----:B------:R-:W-:Y:S01]  /*4880*/  FMUL.FTZ R182, R165, UR4 ;  /* 0x00000004a5b67c20 */ /* 0x000fe20008410000 */
[----:B------:R-:W-:Y:S01]  /*4890*/  LDSM.16.MT88.4 R28, [R214+0x9400] ;  /* 0x00940000d61c783b */ /* 0x000fe20000004200 */
[--C-:B------:R-:W-:Y:S01]  /*48a0*/  FFMA.FTZ R179, R184, UR4, -R199.reuse ;  /* 0x00000004b8b37c23 */ /* 0x100fe200080108c7 */
[--C-:B------:R-:W-:Y:S01]  /*48b0*/  FFMA.FTZ R174, R174, UR4, -R199.reuse ;  /* 0x00000004aeae7c23 */ /* 0x100fe200080108c7 */
[----:B----4-:R-:W-:Y:S01]  /*48c0*/  F2FP.F16.F32.PACK_AB R128, R48, R51 ;  /* 0x000000333080723e */ /* 0x010fe200000000ff */
[----:B------:R-:W2:Y:S01]  /*48d0*/  MUFU.EX2 R40, R40 ;  /* 0x0000002800287308 */ /* 0x000ea20000000800 */
[----:B------:R-:W-:Y:S01]  /*48e0*/  FSEL R182, R182, RZ, P0 ;  /* 0x000000ffb6b67208 */ /* 0x000fe20000000000 */
[--C-:B------:R-:W-:Y:S01]  /*48f0*/  FFMA.FTZ R178, R178, UR4, -R199.reuse ;  /* 0x00000004b2b27c23 */ /* 0x100fe200080108c7 */
[--C-:B------:R-:W-:Y:S01]  /*4900*/  FFMA.FTZ R194, R207, UR4, -R172.reuse ;  /* 0x00000004cfc27c23 */ /* 0x100fe200080108ac */
[--C-:B------:R-:W-:Y:S01]  /*4910*/  FFMA.FTZ R203, R203, UR4, -R172.reuse ;  /* 0x00000004cbcb7c23 */ /* 0x100fe200080108ac */
[----:B------:R-:W-:Y:S01]  /*4920*/  FFMA.FTZ R205, R205, UR4, -R172 ;  /* 0x00000004cdcd7c23 */ /* 0x000fe200080108ac */
[--C-:B------:R-:W-:Y:S01]  /*4930*/  FFMA.FTZ R53, R41, UR4, -R182.reuse ;  /* 0x0000000429357c23 */ /* 0x100fe200080108b6 */
[--C-:B------:R-:W-:Y:S01]  /*4940*/  FFMA.FTZ R41, R5, UR4, -R182.reuse ;  /* 0x0000000405297c23 */ /* 0x100fe200080108b6 */
[--C-:B------:R-:W-:Y:S01]  /*4950*/  FFMA.FTZ R52, R87, UR4, -R182.reuse ;  /* 0x0000000457347c23 */ /* 0x100fe200080108b6 */
[--C-:B------:R-:W-:Y:S01]  /*4960*/  FFMA.FTZ R50, R23, UR4, -R182.reuse ;  /* 0x0000000417327c23 */ /* 0x100fe200080108b6 */
[--C-:B------:R-:W-:Y:S01]  /*4970*/  FFMA.FTZ R44, R19, UR4, -R182.reuse ;  /* 0x00000004132c7c23 */ /* 0x100fe200080108b6 */
[--C-:B------:R-:W-:Y:S01]  /*4980*/  FFMA.FTZ R35, R17, UR4, -R182.reuse ;  /* 0x0000000411237c23 */ /* 0x100fe200080108b6 */
[----:B------:R-:W-:Y:S01]  /*4990*/  MUFU.EX2 R53, R53 ;  /* 0x0000003500357308 */ /* 0x000fe20000000800 */
[--C-:B------:R-:W-:Y:S01]  /*49a0*/  FFMA.FTZ R39, R15, UR4, -R182.reuse ;  /* 0x000000040f277c23 */ /* 0x100fe200080108b6 */
[--C-:B------:R-:W-:Y:S01]  /*49b0*/  FFMA.FTZ R42, R13, UR4, -R182.reuse ;  /* 0x000000040d2a7c23 */ /* 0x100fe200080108b6 */
[----:B-1----:R-:W-:Y:S01]  /*49c0*/  FMNMX.FTZ R167, R167, R4, !PT ;  /* 0x00000004a7a77209 */ /* 0x002fe20007810000 */
[----:B------:R-:W-:Y:S01]  /*49d0*/  LDSM.16.MT88.4 R20, [R214+0xa400] ;  /* 0x00a40000d614783b */ /* 0x000fe20000004200 */
[----:B--2---:R-:W-:Y:S01]  /*49e0*/  F2FP.F16.F32.PACK_AB R130, R40, R49 ;  /* 0x000000312882723e */ /* 0x004fe200000000ff */
[--C-:B------:R-:W-:Y:S01]  /*49f0*/  FFMA.FTZ R189, R189, UR4, -R182.reuse ;  /* 0x00000004bdbd7c23 */ /* 0x100fe200080108b6 */
[C---:B------:R-:W-:Y:S01]  /*4a00*/  FSETP.NEU.FTZ.AND P0, PT, R167.reuse, -INF , PT ;  /* 0xff800000a700780b */ /* 0x040fe20003f1d000 */
[----:B------:R-:W1:Y:S01]  /*4a10*/  LDSM.16.MT88.4 R4, [R176+0xb000] ;  /* 0x00b00000b004783b */ /* 0x000e620000004200 */
[----:B------:R-:W-:Y:S01]  /*4a20*/  FMUL.FTZ R164, R167, UR4 ;  /* 0x00000004a7a47c20 */ /* 0x000fe20008410000 */
[----:B------:R-:W2:Y:S01]  /*4a30*/  MUFU.EX2 R52, R52 ;  /* 0x0000003400347308 */ /* 0x000ea20000000800 */
[--C-:B------:R-:W-:Y:S01]  /*4a40*/  FFMA.FTZ R184, R231, UR4, -R182.reuse ;  /* 0x00000004e7b87c23 */ /* 0x100fe200080108b6 */
[----:B------:R-:W-:Y:S01]  /*4a50*/  LDSM.16.MT88.4 R16, [R176+0xa400] ;  /* 0x00a40000b010783b */ /* 0x000fe20000004200 */
[----:B------:R-:W-:Y:S01]  /*4a60*/  FFMA.FTZ R195, R195, UR4, -R182 ;  /* 0x00000004c3c37c23 */ /* 0x000fe200080108b6 */
[----:B------:R-:W-:Y:S01]  /*4a70*/  FSEL R164, R164, RZ, P0 ;  /* 0x000000ffa4a47208 */ /* 0x000fe20000000000 */
[----:B------:R-:W-:Y:S01]  /*4a80*/  FFMA.FTZ R200, R201, UR4, -R172 ;  /* 0x00000004c9c87c23 */ /* 0x000fe200080108ac */
[----:B------:R-:W-:Y:S01]  /*4a90*/  LDSM.16.MT88.4 R12, [R214+0xb400] ;  /* 0x00b40000d60c783b */ /* 0x000fe20000004200 */
[--C-:B------:R-:W-:Y:S01]  /*4aa0*/  FFMA.FTZ R201, R190, UR4, -R199.reuse ;  /* 0x00000004bec97c23 */ /* 0x100fe200080108c7 */
[----:B------:R-:W-:Y:S01]  /*4ab0*/  MUFU.EX2 R50, R50 ;  /* 0x0000003200327308 */ /* 0x000fe20000000800 */
[--C-:B------:R-:W-:Y:S01]  /*4ac0*/  FFMA.FTZ R59, R27, UR4, -R164.reuse ;  /* 0x000000041b3b7c23 */ /* 0x100fe200080108a4 */
[--C-:B------:R-:W-:Y:S01]  /*4ad0*/  FFMA.FTZ R58, R91, UR4, -R164.reuse ;  /* 0x000000045b3a7c23 */ /* 0x100fe200080108a4 */
[--C-:B------:R-:W-:Y:S01]  /*4ae0*/  FFMA.FTZ R54, R25, UR4, -R164.reuse ;  /* 0x0000000419367c23 */ /* 0x100fe200080108a4 */
[--C-:B------:R-:W-:Y:S01]  /*4af0*/  FFMA.FTZ R45, R79, UR4, -R164.reuse ;  /* 0x000000044f2d7c23 */ /* 0x100fe200080108a4 */
[----:B------:R-:W4:Y:S01]  /*4b00*/  LDSM.16.MT88.4 R24, [R176+0x9400] ;  /* 0x00940000b018783b */ /* 0x000f220000004200 */
[--C-:B------:R-:W-:Y:S01]  /*4b10*/  FFMA.FTZ R64, R239, UR4, -R164.reuse ;  /* 0x00000004ef407c23 */ /* 0x100fe200080108a4 */
[--C-:B------:R-:W-:Y:S01]  /*4b20*/  FFMA.FTZ R63, R237, UR4, -R164.reuse ;  /* 0x00000004ed3f7c23 */ /* 0x100fe200080108a4 */
[----:B------:R-:W5:Y:S01]  /*4b30*/  MUFU.EX2 R41, R41 ;  /* 0x0000002900297308 */ /* 0x000f620000000800 */
[----:B--2---:R-:W-:Y:S01]  /*4b40*/  F2FP.F16.F32.PACK_AB R129, R52, R53 ;  /* 0x000000353481723e */ /* 0x004fe200000000ff */
[--C-:B------:R-:W-:Y:S01]  /*4b50*/  FFMA.FTZ R65, R235, UR4, -R164.reuse ;  /* 0x00000004eb417c23 */ /* 0x100fe200080108a4 */
[----:B------:R-:W-:Y:S01]  /*4b60*/  FFMA.FTZ R66, R183, UR4, -R164 ;  /* 0x00000004b7427c23 */ /* 0x000fe200080108a4 */
[--C-:B------:R-:W-:Y:S01]  /*4b70*/  FFMA.FTZ R183, R180, UR4, -R199.reuse ;  /* 0x00000004b4b77c23 */ /* 0x100fe200080108c7 */
[----:B------:R-:W-:Y:S01]  /*4b80*/  FFMA.FTZ R180, R233, UR4, -R182 ;  /* 0x00000004e9b47c23 */ /* 0x000fe200080108b6 */
[--C-:B------:R-:W-:Y:S01]  /*4b90*/  FFMA.FTZ R196, R229, UR4, -R164.reuse ;  /* 0x00000004e5c47c23 */ /* 0x100fe200080108a4 */
[--C-:B------:R-:W-:Y:S01]  /*4ba0*/  FFMA.FTZ R207, R227, UR4, -R164.reuse ;  /* 0x00000004e3cf7c23 */ /* 0x100fe200080108a4 */
[----:B------:R-:W-:Y:S01]  /*4bb0*/  MUFU.EX2 R57, R57 ;  /* 0x0000003900397308 */ /* 0x000fe20000000800 */
[--C-:B------:R-:W-:Y:S01]  /*4bc0*/  FFMA.FTZ R198, R211, UR4, -R164.reuse ;  /* 0x00000004d3c67c23 */ /* 0x100fe200080108a4 */
[----:B------:R-:W-:Y:S01]  /*4bd0*/  FFMA.FTZ R209, R209, UR4, -R164 ;  /* 0x00000004d1d17c23 */ /* 0x000fe200080108a4 */
[--C-:B------:R-:W-:Y:S01]  /*4be0*/  FFMA.FTZ R231, R186, UR4, -R199.reuse ;  /* 0x00000004bae77c23 */ /* 0x100fe200080108c7 */
[--C-:B------:R-:W-:Y:S01]  /*4bf0*/  FFMA.FTZ R192, R192, UR4, -R199.reuse ;  /* 0x00000004c0c07c23 */ /* 0x100fe200080108c7 */
[----:B------:R-:W-:Y:S01]  /*4c00*/  FFMA.FTZ R188, R188, UR4, -R199 ;  /* 0x00000004bcbc7c23 */ /* 0x000fe200080108c7 */
[--C-:B------:R-:W-:Y:S01]  /*4c10*/  FFMA.FTZ R186, R197, UR4, -R182.reuse ;  /* 0x00000004c5ba7c23 */ /* 0x100fe200080108b6 */
[--C-:B------:R-:W-:Y:S01]  /*4c20*/  FFMA.FTZ R193, R193, UR4, -R182.reuse ;  /* 0x00000004c1c17c23 */ /* 0x100fe200080108b6 */
[----:B------:R-:W2:Y:S01]  /*4c30*/  MUFU.EX2 R60, R60 ;  /* 0x0000003c003c7308 */ /* 0x000ea20000000800 */
[----:B-----5:R-:W-:Y:S01]  /*4c40*/  F2FP.F16.F32.PACK_AB R131, R41, R50 ;  /* 0x000000322983723e */ /* 0x020fe200000000ff */
[--C-:B------:R-:W-:Y:S01]  /*4c50*/  FFMA.FTZ R190, R191, UR4, -R182.reuse ;  /* 0x00000004bfbe7c23 */ /* 0x100fe200080108b6 */
[----:B------:R-:W-:Y:S01]  /*4c60*/  FFMA.FTZ R229, R187, UR4, -R182 ;  /* 0x00000004bbe57c23 */ /* 0x000fe200080108b6 */
[----:B------:R-:W-:Y:S01]  /*4c70*/  FADD.FTZ R48, R51, R48 ;  /* 0x0000003033307221 */ /* 0x000fe20000010000 */
[----:B------:R-:W-:Y:S01]  /*4c80*/  FADD.FTZ R53, R53, R52 ;  /* 0x0000003435357221 */ /* 0x000fe20000010000 */
[--C-:B------:R-:W-:Y:S01]  /*4c90*/  FFMA.FTZ R185, R185, UR4, -R172.reuse ;  /* 0x00000004b9b97c23 */ /* 0x100fe200080108ac */
[----:B------:R-:W-:Y:S01]  /*4ca0*/  FFMA.FTZ R181, R181, UR4, -R172 ;  /* 0x00000004b5b57c23 */ /* 0x000fe200080108ac */
[----:B------:R-:W-:Y:S01]  /*4cb0*/  MUFU.EX2 R56, R56 ;  /* 0x0000003800387308 */ /* 0x000fe20000000800 */
[C---:B------:R-:W-:Y:S01]  /*4cc0*/  HMMA.16816.F32 R156, R128.reuse, R148, RZ ;  /* 0x00000094809c723c */ /* 0x040fe200000018ff */
[----:B------:R-:W-:Y:S01]  /*4cd0*/  FADD.FTZ R49, R49, R48 ;  /* 0x0000003031317221 */ /* 0x000fe20000010000 */
[----:B------:R-:W-:Y:S01]  /*4ce0*/  FADD.FTZ R50, R50, R53 ;  /* 0x0000003532327221 */ /* 0x000fe20000010000 */
[----:B------:R-:W-:Y:S01]  /*4cf0*/  FFMA.FTZ R172, R177, UR4, -R172 ;  /* 0x00000004b1ac7c23 */ /* 0x000fe200080108ac */
[--C-:B------:R-:W-:Y:S01]  /*4d00*/  FFMA.FTZ R175, R175, UR4, -R164.reuse ;  /* 0x00000004afaf7c23 */ /* 0x100fe200080108a4 */
[--C-:B------:R-:W-:Y:S01]  /*4d10*/  FFMA.FTZ R171, R171, UR4, -R164.reuse ;  /* 0x00000004abab7c23 */ /* 0x100fe200080108a4 */
[----:B------:R-:W-:Y:S01]  /*4d20*/  FFMA.FTZ R228, R67, UR4, -R164 ;  /* 0x0000000443e47c23 */ /* 0x000fe200080108a4 */
[----:B------:R-:W5:Y:S01]  /*4d30*/  MUFU.EX2 R55, R55 ;  /* 0x0000003700377308 */ /* 0x000f620000000800 */
[----:B------:R-:W-:Y:S01]  /*4d40*/  HMMA.16816.F32 R72, R128, R80, RZ ;  /* 0x000000508048723c */ /* 0x000fe200000018ff */
[----:B--2---:R-:W-:Y:S01]  /*4d50*/  F2FP.F16.F32.PACK_AB R132, R60, R57 ;  /* 0x000000393c84723e */ /* 0x004fe200000000ff */
[----:B------:R-:W-:Y:S01]  /*4d60*/  FADD.FTZ R57, R57, R60 ;  /* 0x0000003c39397221 */ /* 0x000fe20000010000 */
[----:B------:R-:W-:Y:S01]  /*4d70*/  FADD.FTZ R40, R40, R49 ;  /* 0x0000003128287221 */ /* 0x000fe20000010000 */
[----:B------:R-:W-:-:S03]  /*4d80*/  FADD.FTZ R41, R41, R50 ;  /* 0x0000003229297221 */ /* 0x000fc60000010000 */
[----:B------:R-:W-:Y:S01]  /*4d90*/  MUFU.EX2 R59, R59 ;  /* 0x0000003b003b7308 */ /* 0x000fe20000000800 */
[C---:B------:R-:W-:Y:S07]  /*4da0*/  HMMA.16816.F32 R88, R128.reuse, R96, RZ ;  /* 0x000000608058723c */ /* 0x040fee00000018ff */
[----:B------:R-:W2:Y:S01]  /*4db0*/  MUFU.EX2 R58, R58 ;  /* 0x0000003a003a7308 */ /* 0x000ea20000000800 */
[----:B------:R-:W-:Y:S01]  /*4dc0*/  HMMA.16816.F32 R104, R128, R144, RZ ;  /* 0x000000908068723c */ /* 0x000fe200000018ff */
[----:B-----5:R-:W-:Y:S01]  /*4dd0*/  F2FP.F16.F32.PACK_AB R134, R55, R56 ;  /* 0x000000383786723e */ /* 0x020fe200000000ff */
[----:B------:R-:W-:-:S04]  /*4de0*/  FADD.FTZ R56, R56, R57 ;  /* 0x0000003938387221 */ /* 0x000fc80000010000 */
[----:B------:R-:W-:Y:S01]  /*4df0*/  FADD.FTZ R55, R55, R56 ;  /* 0x0000003837377221 */ /* 0x000fe20000010000 */
[----:B------:R-:W-:Y:S01]  /*4e00*/  MUFU.EX2 R54, R54 ;  /* 0x0000003600367308 */ /* 0x000fe20000000800 */
[C---:B------:R-:W-:Y:S07]  /*4e10*/  HMMA.16816.F32 R116, R128.reuse, R120, RZ ;  /* 0x000000788074723c */ /* 0x040fee00000018ff */
[----:B------:R-:W5:Y:S01]  /*4e20*/  MUFU.EX2 R45, R45 ;  /* 0x0000002d002d7308 */ /* 0x000f620000000800 */
[----:B-1----:R-:W-:Y:S01]  /*4e30*/  HMMA.16816.F32 R136, R128, R4, RZ ;  /* 0x000000048088723c */ /* 0x002fe200000018ff */
[----:B--2---:R-:W-:Y:S01]  /*4e40*/  F2FP.F16.F32.PACK_AB R133, R58, R59 ;  /* 0x0000003b3a85723e */ /* 0x004fe200000000ff */
[----:B------:R-:W-:-:S05]  /*4e50*/  FADD.FTZ R59, R59, R58 ;  /* 0x0000003a3b3b7221 */ /* 0x000fca0000010000 */
[----:B------:R-:W-:Y:S01]  /*4e60*/  MUFU.EX2 R43, R43 ;  /* 0x0000002b002b7308 */ /* 0x000fe20000000800 */
[C---:B------:R-:W-:Y:S07]  /*4e70*/  HMMA.16816.F32 R152, R128.reuse, R150, RZ ;  /* 0x000000968098723c */ /* 0x040fee00000018ff */
[----:B------:R-:W1:Y:S01]  /*4e80*/  MUFU.EX2 R38, R38 ;  /* 0x0000002600267308 */ /* 0x000e620000000800 */
[----:B------:R-:W-:Y:S01]  /*4e90*/  HMMA.16816.F32 R76, R128, R82, RZ ;  /* 0x00000052804c723c */ /* 0x000fe200000018ff */
[----:B-----5:R-:W-:Y:S01]  /*4ea0*/  F2FP.F16.F32.PACK_AB R135, R45, R54 ;  /* 0x000000362d87723e */ /* 0x020fe200000000ff */
        /* <DEDUP_REMOVED lines=8> */
[----:B------:R-:W2:Y:S01]  /*4f30*/  MUFU.EX2 R35, R35 ;  /* 0x0000002300237308 */ /* 0x000ea20000000800 */
[----:B------:R-:W-:Y:S07]  /*4f40*/  HMMA.16816.F32 R128, R128, R6, RZ ;  /* 0x000000068080723c */ /* 0x000fee00000018ff */
[----:B------:R-:W-:Y:S01]  /*4f50*/  MUFU.EX2 R39, R39 ;  /* 0x0000002700277308 */ /* 0x000fe20000000800 */
[C---:B------:R-:W-:Y:S07]  /*4f60*/  HMMA.16816.F32 R160, R132.reuse, R148, RZ ;  /* 0x0000009484a0723c */ /* 0x040fee00000018ff */
[----:B------:R-:W5:Y:S01]  /*4f70*/  MUFU.EX2 R42, R42 ;  /* 0x0000002a002a7308 */ /* 0x000f620000000800 */
[C---:B------:R-:W-:Y:S07]  /*4f80*/  HMMA.16816.F32 R68, R132.reuse, R80, RZ ;  /* 0x000000508444723c */ /* 0x040fee00000018ff */
[----:B------:R-:W-:Y:S01]  /*4f90*/  MUFU.EX2 R46, R46 ;  /* 0x0000002e002e7308 */ /* 0x000fe20000000800 */
[C---:B------:R-:W-:Y:S07]  /*4fa0*/  HMMA.16816.F32 R84, R132.reuse, R96, RZ ;  /* 0x000000608454723c */ /* 0x040fee00000018ff */
[----:B------:R-:W3:Y:S01]  /*4fb0*/  MUFU.EX2 R47, R47 ;  /* 0x0000002f002f7308 */ /* 0x000ee20000000800 */
[C---:B------:R-:W-:Y:S07]  /*4fc0*/  HMMA.16816.F32 R100, R132.reuse, R144, RZ ;  /* 0x000000908464723c */ /* 0x040fee00000018ff */
[----:B------:R-:W-:Y:S01]  /*4fd0*/  MUFU.EX2 R61, R61 ;  /* 0x0000003d003d7308 */ /* 0x000fe20000000800 */
[C---:B------:R-:W-:Y:S07]  /*4fe0*/  HMMA.16816.F32 R112, R132.reuse, R120, RZ ;  /* 0x000000788470723c */ /* 0x040fee00000018ff */
[----:B------:R-:W-:Y:S01]  /*4ff0*/  MUFU.EX2 R62, R62 ;  /* 0x0000003e003e7308 */ /* 0x000fe20000000800 */
[C---:B------:R-:W-:Y:S07]  /*5000*/  HMMA.16816.F32 R148, R132.reuse, R150, RZ ;  /* 0x000000968494723c */ /* 0x040fee00000018ff */
[----:B------:R-:W-:Y:S01]  /*5010*/  MUFU.EX2 R64, R64 ;  /* 0x0000004000407308 */ /* 0x000fe20000000800 */
[C---:B------:R-:W-:Y:S07]  /*5020*/  HMMA.16816.F32 R80, R132.reuse, R82, RZ ;  /* 0x000000528450723c */ /* 0x040fee00000018ff */
[----:B------:R-:W3:Y:S01]  /*5030*/  MUFU.EX2 R63, R63 ;  /* 0x0000003f003f7308 */ /* 0x000ee20000000800 */
[C---:B------:R-:W-:Y:S07]  /*5040*/  HMMA.16816.F32 R96, R132.reuse, R98, RZ ;  /* 0x000000628460723c */ /* 0x040fee00000018ff */
[----:B------:R-:W-:Y:S01]  /*5050*/  MUFU.EX2 R65, R65 ;  /* 0x0000004100417308 */ /* 0x000fe20000000800 */
[C---:B------:R-:W-:Y:S07]  /*5060*/  HMMA.16816.F32 R144, R132.reuse, R146, RZ ;  /* 0x000000928490723c */ /* 0x040fee00000018ff */
[----:B------:R-:W3:Y:S01]  /*5070*/  MUFU.EX2 R66, R66 ;  /* 0x0000004200427308 */ /* 0x000ee20000000800 */
[C---:B------:R-:W-:Y:S07]  /*5080*/  HMMA.16816.F32 R120, R132.reuse, R122, RZ ;  /* 0x0000007a8478723c */ /* 0x040fee00000018ff */
[----:B------:R-:W-:Y:S01]  /*5090*/  MUFU.EX2 R174, R174 ;  /* 0x000000ae00ae7308 */ /* 0x000fe20000000800 */
[----:B------:R-:W-:Y:S01]  /*50a0*/  HMMA.16816.F32 R124, R132, R4, RZ ;  /* 0x00000004847c723c */ /* 0x000fe200000018ff */
[----:B-1----:R-:W-:Y:S01]  /*50b0*/  F2FP.F16.F32.PACK_AB R4, R38, R43 ;  /* 0x0000002b2604723e */ /* 0x002fe200000000ff */
[----:B------:R-:W-:Y:S01]  /*50c0*/  FADD.FTZ R43, R43, R40 ;  /* 0x000000282b2b7221 */ /* 0x000fe20000010000 */
[----:B--2---:R-:W-:Y:S01]  /*50d0*/  F2FP.F16.F32.PACK_AB R5, R35, R44 ;  /* 0x0000002c2305723e */ /* 0x004fe200000000ff */
[----:B------:R-:W-:-:S02]  /*50e0*/  FADD.FTZ R44, R44, R41 ;  /* 0x000000292c2c7221 */ /* 0x000fc40000010000 */
[----:B------:R-:W-:Y:S01]  /*50f0*/  FADD.FTZ R38, R38, R43 ;  /* 0x0000002b26267221 */ /* 0x000fe20000010000 */
[----:B------:R-:W1:Y:S01]  /*5100*/  MUFU.EX2 R179, R179 ;  /* 0x000000b300b37308 */ /* 0x000e620000000800 */
[----:B------:R-:W-:Y:S01]  /*5110*/  HMMA.16816.F32 R132, R132, R6, RZ ;  /* 0x000000068484723c */ /* 0x000fe200000018ff */
[----:B------:R-:W-:Y:S01]  /*5120*/  F2FP.F16.F32.PACK_AB R6, R36, R37 ;  /* 0x000000252406723e */ /* 0x000fe200000000ff */
[----:B------:R-:W-:Y:S01]  /*5130*/  FADD.FTZ R44, R35, R44 ;  /* 0x0000002c232c7221 */ /* 0x000fe20000010000 */
[----:B-----5:R-:W-:Y:S01]  /*5140*/  F2FP.F16.F32.PACK_AB R7, R42, R39 ;  /* 0x000000272a07723e */ /* 0x020fe200000000ff */
[----:B------:R-:W-:Y:S02]  /*5150*/  FADD.FTZ R37, R37, R38 ;  /* 0x0000002625257221 */ /* 0x000fe40000010000 */
[----:B------:R-:W-:Y:S01]  /*5160*/  FADD.FTZ R39, R39, R44 ;  /* 0x0000002c27277221 */ /* 0x000fe20000010000 */
[----:B------:R-:W-:Y:S01]  /*5170*/  MUFU.EX2 R178, R178 ;  /* 0x000000b200b27308 */ /* 0x000fe20000000800 */
[----:B------:R-:W-:-:S02]  /*5180*/  FADD.FTZ R37, R36, R37 ;  /* 0x0000002524257221 */ /* 0x000fc40000010000 */
[----:B------:R-:W-:Y:S01]  /*5190*/  HMMA.16816.F32 R156, R4, R28, R156 ;  /* 0x0000001c049c723c */ /* 0x000fe2000000189c */
[----:B------:R-:W-:-:S04]  /*51a0*/  FADD.FTZ R39, R42, R39 ;  /* 0x000000272a277221 */ /* 0x000fc80000010000 */
[----:B------:R-:W2:Y:S03]  /*51b0*/  MUFU.EX2 R183, R183 ;  /* 0x000000b700b77308 */ /* 0x000ea60000000800 */
[C---:B----4-:R-:W-:Y:S05]  /*51c0*/  HMMA.16816.F32 R72, R4.reuse, R24, R72 ;  /* 0x000000180448723c */ /* 0x050fea0000001848 */
[----:B------:R-:W-:Y:S03]  /*51d0*/  MUFU.EX2 R180, R180 ;  /* 0x000000b400b47308 */ /* 0x000fe60000000800 */
[C---:B------:R-:W-:Y:S05]  /*51e0*/  HMMA.16816.F32 R88, R4.reuse, R20, R88 ;  /* 0x000000140458723c */ /* 0x040fea0000001858 */
[----:B------:R-:W4:Y:S03]  /*51f0*/  MUFU.EX2 R189, R189 ;  /* 0x000000bd00bd7308 */ /* 0x000f260000000800 */
[C---:B------:R-:W-:Y:S05]  /*5200*/  HMMA.16816.F32 R104, R4.reuse, R16, R104 ;  /* 0x000000100468723c */ /* 0x040fea0000001868 */
[----:B------:R-:W-:Y:S03]  /*5210*/  MUFU.EX2 R184, R184 ;  /* 0x000000b800b87308 */ /* 0x000fe60000000800 */
[C---:B------:R-:W-:Y:S05]  /*5220*/  HMMA.16816.F32 R116, R4.reuse, R12, R116 ;  /* 0x0000000c0474723c */ /* 0x040fea0000001874 */
[----:B------:R-:W5:Y:S03]  /*5230*/  MUFU.EX2 R195, R195 ;  /* 0x000000c300c37308 */ /* 0x000f660000000800 */
        /* <DEDUP_REMOVED lines=13> */
[----:B---3--:R-:W-:Y:S01]  /*5310*/  F2FP.F16.F32.PACK_AB R4, R47, R46 ;  /* 0x0000002e2f04723e */ /* 0x008fe200000000ff */
        /* <DEDUP_REMOVED lines=11> */
[----:B------:R-:W3:Y:S01]  /*53d0*/  MUFU.EX2 R209, R209 ;  /* 0x000000d100d17308 */ /* 0x000ee20000000800 */
[----:B------:R-:W-:Y:S01]  /*53e0*/  FADD.FTZ R61, R62, R61 ;  /* 0x0000003d3e3d7221 */ /* 0x000fe20000010000 */
[----:B------:R-:W-:-:S05]  /*53f0*/  FADD.FTZ R65, R66, R65 ;  /* 0x0000004142417221 */ /* 0x000fca0000010000 */
[C---:B------:R-:W-:Y:S01]  /*5400*/  HMMA.16816.F32 R68, R4.reuse, R24, R68 ;  /* 0x000000180444723c */ /* 0x040fe20000001844 */
[----:B------:R-:W-:Y:S07]  /*5410*/  MUFU.EX2 R192, R192 ;  /* 0x000000c000c07308 */ /* 0x000fee0000000800 */
[C---:B------:R-:W-:Y:S01]  /*5420*/  HMMA.16816.F32 R84, R4.reuse, R20, R84 ;  /* 0x000000140454723c */ /* 0x040fe20000001854 */
[----:B------:R-:W3:Y:S07]  /*5430*/  MUFU.EX2 R201, R201 ;  /* 0x000000c900c97308 */ /* 0x000eee0000000800 */
[C---:B------:R-:W-:Y:S01]  /*5440*/  HMMA.16816.F32 R100, R4.reuse, R16, R100 ;  /* 0x000000100464723c */ /* 0x040fe20000001864 */
[----:B------:R-:W-:Y:S07]  /*5450*/  MUFU.EX2 R188, R188 ;  /* 0x000000bc00bc7308 */ /* 0x000fee0000000800 */
[C---:B------:R-:W-:Y:S01]  /*5460*/  HMMA.16816.F32 R112, R4.reuse, R12, R112 ;  /* 0x0000000c0470723c */ /* 0x040fe20000001870 */
[----:B------:R-:W3:Y:S07]  /*5470*/  MUFU.EX2 R231, R231 ;  /* 0x000000e700e77308 */ /* 0x000eee0000000800 */
[C---:B------:R-:W-:Y:S01]  /*5480*/  HMMA.16816.F32 R124, R4.reuse, R8, R124 ;  /* 0x00000008047c723c */ /* 0x040fe2000000187c */
[----:B------:R-:W-:Y:S07]  /*5490*/  MUFU.EX2 R186, R186 ;  /* 0x000000ba00ba7308 */ /* 0x000fee0000000800 */
[C---:B------:R-:W-:Y:S01]  /*54a0*/  HMMA.16816.F32 R148, R4.reuse, R30, R148 ;  /* 0x0000001e0494723c */ /* 0x040fe20000001894 */
[----:B------:R-:W3:Y:S01]  /*54b0*/  LDSM.16.MT88.4 R28, [R214+0x9800] ;  /* 0x00980000d61c783b */ /* 0x000ee20000004200 */
[----:B------:R-:W3:Y:S06]  /*54c0*/  MUFU.EX2 R193, R193 ;  /* 0x000000c100c17308 */ /* 0x000eec0000000800 */
[C---:B------:R-:W-:Y:S01]  /*54d0*/  HMMA.16816.F32 R80, R4.reuse, R26, R80 ;  /* 0x0000001a0450723c */ /* 0x040fe20000001850 */
[----:B------:R-:W3:Y:S01]  /*54e0*/  LDSM.16.MT88.4 R24, [R176+0x9800] ;  /* 0x00980000b018783b */ /* 0x000ee20000004200 */
[----:B------:R-:W-:Y:S06]  /*54f0*/  MUFU.EX2 R190, R190 ;  /* 0x000000be00be7308 */ /* 0x000fec0000000800 */
        /* <DEDUP_REMOVED lines=9> */
[----:B------:R-:W-:Y:S01]  /*5590*/  HMMA.16816.F32 R132, R4, R10, R132 ;  /* 0x0000000a0484723c */ /* 0x000fe20000001884 */
[----:B------:R-:W3:Y:S01]  /*55a0*/  LDSM.16.MT88.4 R8, [R176+0xb800] ;  /* 0x00b80000b008783b */ /* 0x000ee20000004200 */
[----:B-1----:R-:W-:Y:S01]  /*55b0*/  F2FP.F16.F32.PACK_AB R4, R179, R174 ;  /* 0x000000aeb304723e */ /* 0x002fe200000000ff */
[----:B------:R-:W-:Y:S01]  /*55c0*/  MUFU.EX2 R181, R181 ;  /* 0x000000b500b57308 */ /* 0x000fe20000000800 */
[----:B--2---:R-:W-:Y:S01]  /*55d0*/  F2FP.F16.F32.PACK_AB R6, R183, R178 ;  /* 0x000000b2b706723e */ /* 0x004fe200000000ff */
[----:B------:R-:W-:Y:S01]  /*55e0*/  FADD.FTZ R174, R174, R37 ;  /* 0x00000025aeae7221 */ /* 0x000fe20000010000 */
[----:B----4-:R-:W-:Y:S01]  /*55f0*/  F2FP.F16.F32.PACK_AB R5, R189, R180 ;  /* 0x000000b4bd05723e */ /* 0x010fe200000000ff */
[----:B------:R-:W-:Y:S01]  /*5600*/  FADD.FTZ R180, R180, R39 ;  /* 0x00000027b4b47221 */ /* 0x000fe20000010000 */
[----:B-----5:R-:W-:Y:S01]  /*5610*/  F2FP.F16.F32.PACK_AB R7, R195, R184 ;  /* 0x000000b8c307723e */ /* 0x020fe200000000ff */
[----:B------:R-:W-:-:S02]  /*5620*/  FADD.FTZ R179, R179, R174 ;  /* 0x000000aeb3b37221 */ /* 0x000fc40000010000 */
[----:B------:R-:W-:Y:S01]  /*5630*/  MUFU.EX2 R172, R172 ;  /* 0x000000ac00ac7308 */ /* 0x000fe20000000800 */
[----:B------:R-:W-:Y:S01]  /*5640*/  FADD.FTZ R189, R189, R180 ;  /* 0x000000b4bdbd7221 */ /* 0x000fe20000010000 */
[----:B------:R-:W-:Y:S02]  /*5650*/  FADD.FTZ R178, R178, R179 ;  /* 0x000000b3b2b27221 */ /* 0x000fe40000010000 */
[----:B---3--:R-:W-:Y:S01]  /*5660*/  HMMA.16816.F32 R156, R4, R28, R156 ;  /* 0x0000001c049c723c */ /* 0x008fe2000000189c */
[----:B------:R-:W-:Y:S01]  /*5670*/  FADD.FTZ R184, R184, R189 ;  /* 0x000000bdb8b87221 */ /* 0x000fe20000010000 */
[----:B------:R-:W-:Y:S02]  /*5680*/  FADD.FTZ R183, R183, R178 ;  /* 0x000000b2b7b77221 */ /* 0x000fe40000010000 */
[----:B------:R-:W-:Y:S01]  /*5690*/  MUFU.EX2 R175, R175 ;  /* 0x000000af00af7308 */ /* 0x000fe20000000800 */
[----:B------:R-:W-:-:S03]  /*56a0*/  FADD.FTZ R195, R195, R184 ;  /* 0x000000b8c3c37221 */ /* 0x000fc60000010000 */
[C---:B------:R-:W-:Y:S04]  /*56b0*/  HMMA.16816.F32 R72, R4.reuse, R24, R72 ;  /* 0x000000180448723c */ /* 0x040fe80000001848 */
[----:B------:R-:W-:Y:S04]  /*56c0*/  MUFU.EX2 R171, R171 ;  /* 0x000000ab00ab7308 */ /* 0x000fe80000000800 */
[C---:B------:R-:W-:Y:S04]  /*56d0*/  HMMA.16816.F32 R88, R4.reuse, R20, R88 ;  /* 0x000000140458723c */ /* 0x040fe80000001858 */
[----:B------:R-:W-:Y:S04]  /*56e0*/  MUFU.EX2 R228, R228 ;  /* 0x000000e400e47308 */ /* 0x000fe80000000800 */
        /* <DEDUP_REMOVED lines=37> */
[----:B------:R-:W-:Y:S01]  /*5940*/  HMMA.16816.F32 R132, R4, R10, R132 ;  /* 0x0000000a0484723c */ /* 0x000fe20000001884 */
[----:B------:R2:W5:Y:S01]  /*5950*/  LDSM.16.MT88.4 R8, [R176+0xbc00] ;  /* 0x00bc0000b008783b */ /* 0x0005620000004200 */
        /* <DEDUP_REMOVED lines=9> */
[----:B-1----:R-:W-:Y:S01]  /*59f0*/  HMMA.16816.F32 R156, R4, R28, R156 ;  /* 0x0000001c049c723c */ /* 0x002fe2000000189c */
[----:B------:R-:W-:Y:S01]  /*5a00*/  FADD.FTZ R190, R190, R193 ;  /* 0x000000c1bebe7221 */ /* 0x000fe20000010000 */
[----:B------:R-:W-:-:S03]  /*5a10*/  FADD.FTZ R231, R231, R188 ;  /* 0x000000bce7e77221 */ /* 0x000fc60000010000 */
[----:B------:R-:W-:-:S03]  /*5a20*/  FADD.FTZ R229, R229, R190 ;  /* 0x000000bee5e57221 */ /* 0x000fc60000010000 */
[----:B------:R-:W-:Y:S01]  /*5a30*/  HMMA.16816.F32 R152, R4, R30, R152 ;  /* 0x0000001e0498723c */ /* 0x000fe20000001898 */
[----:B--2---:R-:W-:-:S06]  /*5a40*/  FFMA.FTZ R176, R173, UR4, -R164 ;  /* 0x00000004adb07c23 */ /* 0x004fcc00080108a4 */
[----:B------:R-:W1:Y:S01]  /*5a50*/  MUFU.EX2 R176, R176 ;  /* 0x000000b000b07308 */ /* 0x000e620000000800 */
[C---:B------:R-:W-:Y:S08]  /*5a60*/  HMMA.16816.F32 R72, R4.reuse, R24, R72 ;  /* 0x000000180448723c */ /* 0x040ff00000001848 */
[C---:B------:R-:W-:Y:S08]  /*5a70*/  HMMA.16816.F32 R76, R4.reuse, R26, R76 ;  /* 0x0000001a044c723c */ /* 0x040ff0000000184c */
[C---:B---3--:R-:W-:Y:S08]  /*5a80*/  HMMA.16816.F32 R88, R4.reuse, R20, R88 ;  /* 0x000000140458723c */ /* 0x048ff00000001858 */
[C---:B------:R-:W-:Y:S08]  /*5a90*/  HMMA.16816.F32 R92, R4.reuse, R22, R92 ;  /* 0x00000016045c723c */ /* 0x040ff0000000185c */
[C---:B----4-:R-:W-:Y:S08]  /*5aa0*/  HMMA.16816.F32 R104, R4.reuse, R16, R104 ;  /* 0x000000100468723c */ /* 0x050ff00000001868 */
[C---:B------:R-:W-:Y:S08]  /*5ab0*/  HMMA.16816.F32 R108, R4.reuse, R18, R108 ;  /* 0x00000012046c723c */ /* 0x040ff0000000186c */
[C---:B-----5:R-:W-:Y:S08]  /*5ac0*/  HMMA.16816.F32 R116, R4.reuse, R12, R116 ;  /* 0x0000000c0474723c */ /* 0x060ff00000001874 */
[C---:B------:R-:W-:Y:S08]  /*5ad0*/  HMMA.16816.F32 R140, R4.reuse, R14, R140 ;  /* 0x0000000e048c723c */ /* 0x040ff0000000188c */
[C---:B------:R-:W-:Y:S08]  /*5ae0*/  HMMA.16816.F32 R136, R4.reuse, R8, R136 ;  /* 0x000000080488723c */ /* 0x040ff00000001888 */
[----:B------:R-:W-:Y:S01]  /*5af0*/  HMMA.16816.F32 R128, R4, R10, R128 ;  /* 0x0000000a0480723c */ /* 0x000fe20000001880 */
[----:B------:R-:W-:Y:S01]  /*5b00*/  F2FP.F16.F32.PACK_AB R4, R185, R200 ;  /* 0x000000c8b904723e */ /* 0x000fe200000000ff */
[----:B------:R-:W-:Y:S01]  /*5b10*/  FADD.FTZ R200, R200, R205 ;  /* 0x000000cdc8c87221 */ /* 0x000fe20000010000 */
[----:B-1----:R-:W-:Y:S01]  /*5b20*/  F2FP.F16.F32.PACK_AB R5, R176, R175 ;  /* 0x000000afb005723e */ /* 0x002fe200000000ff */
        /* <DEDUP_REMOVED lines=22> */
[----:B------:R-:W-:-:S15]  /*5c90*/  BRA.U !UP1, `(.L_x_108) ;  /* 0x0000007509087547 */ /* 0x000fde000b800000 */
[----:B------:R-:W1:Y:S01]  /*5ca0*/  LDCU UR15, c[0x0][0x440] ;  /* 0x00008800ff0f77ac */ /* 0x000e620008000800 */
[----:B------:R-:W-:-:S04]  /*5cb0*/  DEPBAR.LE SB0, 0x0 ;  /* 0x000080000000791a */ /* 0x000fc80000000000 */
[----:B------:R-:W-:Y:S01]  /*5cc0*/  UIADD3 UR13, UPT, UPT, UR20, -0x2, URZ ;  /* 0xfffffffe140d7890 */ /* 0x000fe2000fffe0ff */
[----:B------:R-:W2:Y:S01]  /*5cd0*/  S2UR UR5, SR_CgaCtaId ;  /* 0x00000000000579c3 */ /* 0x000ea20000008800 */
[----:B------:R-:W-:Y:S01]  /*5ce0*/  LOP3.LUT R164, R34, 0x8, R213, 0x78, !PT ;  /* 0x0000000822a47812 */ /* 0x000fe200078e78d5 */
[----:B------:R-:W-:Y:S01]  /*5cf0*/  IMAD.MOV.U32 R226, RZ, RZ, 0x20 ;  /* 0x00000020ffe27424 */ /* 0x000fe200078e00ff */
[----:B------:R-:W-:Y:S01]  /*5d00*/  UIMAD.WIDE.U32 UR30, UR30, UR13, URZ ;  /* 0x0000000d1e1e72a5 */ /* 0x000fe2000f8e00ff */
[----:B------:R-:W-:Y:S01]  /*5d10*/  IADD3 R170, PT, PT, R215, R32, RZ ;  /* 0x00000020d7aa7210 */ /* 0x000fe20007ffe0ff */
[----:B------:R-:W-:Y:S01]  /*5d20*/  UIMAD UR13, UR29, UR13, URZ ;  /* 0x0000000d1d0d72a4 */ /* 0x000fe2000f8e02ff */
[----:B------:R-:W-:Y:S01]  /*5d30*/  LOP3.LUT R164, R33, R164, RZ, 0xfc, !PT ;  /* 0x000000a421a47212 */ /* 0x000fe200078efcff */
[----:B------:R-:W-:Y:S01]  /*5d40*/  UIADD3 UR16, UP0, UPT, UR12, UR30, URZ ;  /* 0x0000001e0c107290 */ /* 0x000fe2000ff1e0ff */
[----:B------:R-:W-:Y:S01]  /*5d50*/  SEL R226, R226, 0xffffffe0, !P6 ;  /* 0xffffffe0e2e27807 */ /* 0x000fe20007000000 */
[----:B------:R-:W-:Y:S01]  /*5d60*/  UIADD3 UR13, UPT, UPT, UR31, UR13, URZ ;  /* 0x0000000d1f0d7290 */ /* 0x000fe2000fffe0ff */
[----:B------:R-:W-:Y:S01]  /*5d70*/  IMAD.U32 R8, RZ, RZ, UR30 ;  /* 0x0000001eff087e24 */ /* 0x000fe2000f8e00ff */
[----:B------:R-:W-:Y:S01]  /*5d80*/  MOV R235, 0x20 ;  /* 0x0000002000eb7802 */ /* 0x000fe20000000f00 */
[----:B------:R-:W-:Y:S01]  /*5d90*/  IMAD.U32 R9, RZ, RZ, UR31 ;  /* 0x0000001fff097e24 */ /* 0x000fe2000f8e00ff */
[----:B-1----:R-:W-:Y:S01]  /*5da0*/  ISETP.GE.AND P4, PT, R220, UR15, PT ;  /* 0x0000000fdc007c0c */ /* 0x002fe2000bf86270 */
[----:B------:R-:W-:Y:S01]  /*5db0*/  UIADD3.X UR17, UPT, UPT, UR7, UR13, URZ, UP0, !UPT ;  /* 0x0000000d07117290 */ /* 0x000fe200087fe4ff */
[----:B------:R-:W-:Y:S01]  /*5dc0*/  BAR.SYNC.DEFER_BLOCKING 0x0 ;  /* 0x0000000000007b1d */ /* 0x000fe20000010000 */
[----:B------:R-:W-:Y:S01]  /*5dd0*/  ISETP.GE.AND P3, PT, R219, UR15, PT ;  /* 0x0000000fdb007c0c */ /* 0x000fe2000bf66270 */
[----:B------:R-:W-:Y:S01]  /*5de0*/  IMAD.U32 R6, RZ, RZ, UR13 ;  /* 0x0000000dff067e24 */ /* 0x000fe2000f8e00ff */
[-C--:B------:R-:W-:Y:S01]  /*5df0*/  LEA R12, P1, R8, R222.reuse, 0x1 ;  /* 0x000000de080c7211 */ /* 0x080fe200078208ff */
[----:B------:R-:W-:Y:S01]  /*5e00*/  IMAD.U32 R4, RZ, RZ, UR16 ;  /* 0x00000010ff047e24 */ /* 0x000fe2000f8e00ff */
[----:B------:R-:W-:Y:S01]  /*5e10*/  ISETP.GE.AND P2, PT, R218, UR15, PT ;  /* 0x0000000fda007c0c */ /* 0x000fe2000bf46270 */
[----:B------:R-:W-:Y:S01]  /*5e20*/  IMAD.U32 R5, RZ, RZ, UR17 ;  /* 0x00000011ff057e24 */ /* 0x000fe2000f8e00ff */
[----:B------:R-:W-:Y:S01]  /*5e30*/  LEA.HI.X R13, R8, R221, R6, 0x1, P1 ;  /* 0x000000dd080d7211 */ /* 0x000fe200008f0c06 */
[----:B------:R-:W-:Y:S01]  /*5e40*/  UMOV UR13, 0x400 ;  /* 0x00000400000d7882 */ /* 0x000fe20000000000 */
[----:B------:R-:W-:Y:S01]  /*5e50*/  LEA R10, P0, R4, R222, 0x1 ;  /* 0x000000de040a7211 */ /* 0x000fe200078008ff */
[----:B--2---:R-:W-:-:S02]  /*5e60*/  ULEA UR5, UR5, UR13, 0x18 ;  /* 0x0000000d05057291 */ /* 0x004fc4000f8ec0ff */
[----:B------:R-:W-:Y:S01]  /*5e70*/  UISETP.GE.U32.AND UP1, UPT, UR20, 0x3, UPT ;  /* 0x000000031400788c */ /* 0x000fe2000bf26070 */
[----:B------:R-:W-:Y:S01]  /*5e80*/  LEA.HI.X R11, R4, R221, R5, 0x1, P0 ;  /* 0x000000dd040b7211 */ /* 0x000fe200000f0c05 */
[----:B------:R-:W1:Y:S02]  /*5e90*/  LDCU.64 UR16, c[0x0][0x358] ;  /* 0x00006b00ff1077ac */ /* 0x000e640008000a00 */
[----:B------:R-:W-:-:S05]  /*5ea0*/  LEA R171, R164, UR5, 0x1 ;  /* 0x00000005a4ab7c11 */ /* 0x000fca000f8e08ff */
[----:B------:R-:W-:Y:S01]  /*5eb0*/  IMAD.IADD R64, R32, 0x1, R171 ;  /* 0x0000000120407824 */ /* 0x000fe200078e02ab */
[----:B------:R-:W-:Y:S01]  /*5ec0*/  @!PT LDS RZ, [RZ] ;  /* 0x00000000fffff984 */ /* 0x000fe20000000800 */
[----:B------:R-:W-:Y:S01]  /*5ed0*/  @!PT LDS RZ, [RZ] ;  /* 0x00000000fffff984 */ /* 0x000fe20000000800 */
[----:B------:R-:W-:Y:S01]  /*5ee0*/  @!PT LDS RZ, [RZ] ;  /* 0x00000000fffff984 */ /* 0x000fe20000000800 */
[----:B------:R-:W-:Y:S04]  /*5ef0*/  @!P4 LDGSTS.E.BYPASS.LTC128B.128 [R225+0x9000], desc[UR26][R12.64] ;  /* 0x090000000ce1cfae */ /* 0x000fe8000b981a1a */
[----:B------:R-:W-:Y:S04]  /*5f00*/  @P4 STS.128 [R225+0x9000], RZ ;  /* 0x009000ffe1004388 */ /* 0x000fe80000000c00 */
        /* <DEDUP_REMOVED lines=8> */
[----:B------:R2:W-:Y:S04]  /*5f90*/  @!P2 LDGSTS.E.BYPASS.LTC128B.128 [R225+0xb000], desc[UR26][R12.64+0x80] ;  /* 0x0b0000800ce1afae */ /* 0x0005e8000b981a1a */
        /* <DEDUP_REMOVED lines=16> */
[----:B------:R-:W-:Y:S04]  /*60a0*/  LDSM.16.M88.4 R56, [R215] ;  /* 0x00000000d738783b */ /* 0x000fe80000000200 */
[----:B------:R-:W4:Y:S04]  /*60b0*/  LDSM.16.M88.4 R188, [R171+0x6000] ;  /* 0x00600000abbc783b */ /* 0x000f280000000200 */
[----:B------:R-:W5:Y:S04]  /*60c0*/  LDSM.16.M88.4 R60, [R215+0x1000] ;  /* 0x00100000d73c783b */ /* 0x000f680000000200 */
[----:B------:R-:W1:Y:S04]  /*60d0*/  LDSM.16.M88.4 R180, [R171+0x6400] ;  /* 0x00640000abb4783b */ /* 0x000e680000000200 */
[----:B------:R-:W2:Y:S04]  /*60e0*/  LDSM.16.M88.4 R172, [R171+0x6800] ;  /* 0x00680000abac783b */ /* 0x000ea80000000200 */
[----:B------:R-:W3:Y:S04]  /*60f0*/  LDSM.16.M88.4 R196, [R171+0x6c00] ;  /* 0x006c0000abc4783b */ /* 0x000ee80000000200 */
[----:B------:R-:W-:Y:S04]  /*6100*/  LDSM.16.M88.4 R48, [R64+0x6000] ;  /* 0x006000004030783b */ /* 0x000fe80000000200 */
[----:B------:R-:W3:Y:S04]  /*6110*/  LDSM.16.M88.4 R52, [R170+0x1000] ;  /* 0x00100000aa34783b */ /* 0x000ee80000000200 */
[----:B------:R-:W3:Y:S04]  /*6120*/  LDSM.16.M88.4 R44, [R64+0x6400] ;  /* 0x00640000402c783b */ /* 0x000ee80000000200 */
[----:B------:R-:W3:Y:S04]  /*6130*/  LDSM.16.M88.4 R40, [R64+0x6800] ;  /* 0x006800004028783b */ /* 0x000ee80000000200 */
[----:B------:R-:W3:Y:S04]  /*6140*/  LDSM.16.M88.4 R36, [R64+0x6c00] ;  /* 0x006c00004024783b */ /* 0x000ee80000000200 */
[----:B------:R1:W3:Y:S01]  /*6150*/  LDSM.16.M88.4 R32, [R170] ;  /* 0x00000000aa20783b */ /* 0x0002e20000000200 */
[-C--:B----4-:R-:W-:Y:S03]  /*6160*/  HMMA.16816.F32 R192, R56, R188.reuse, RZ ;  /* 0x000000bc38c0723c */ /* 0x090fe600000018ff */
[----:B------:R-:W-:Y:S04]  /*6170*/  LDSM.16.M88.4 R240, [R215+0x3000] ;  /* 0x00300000d7f0783b */ /* 0x000fe80000000200 */
[----:B------:R-:W4:Y:S01]  /*6180*/  LDSM.16.M88.4 R236, [R171+0x7000] ;  /* 0x00700000abec783b */ /* 0x000f220000000200 */
[C---:B-----5:R-:W-:Y:S03]  /*6190*/  HMMA.16816.F32 R28, R60.reuse, R188, RZ ;  /* 0x000000bc3c1c723c */ /* 0x060fe600000018ff */
[----:B------:R-:W5:Y:S04]  /*61a0*/  LDSM.16.M88.4 R208, [R171+0x7400] ;  /* 0x00740000abd0783b */ /* 0x000f680000000200 */
[----:B------:R-:W5:Y:S01]  /*61b0*/  LDSM.16.M88.4 R204, [R171+0x7800] ;  /* 0x00780000abcc783b */ /* 0x000f620000000200 */
[----:B------:R-:W-:Y:S03]  /*61c0*/  HMMA.16816.F32 R24, R60, R190, RZ ;  /* 0x000000be3c18723c */ /* 0x000fe600000018ff */
[----:B------:R-:W5:Y:S01]  /*61d0*/  LDSM.16.M88.4 R200, [R171+0x7c00] ;  /* 0x007c0000abc8783b */ /* 0x000f620000000200 */
[----:B-1----:R-:W-:-:S03]  /*61e0*/  IMAD.IADD R170, R215, 0x1, R226 ;  /* 0x00000001d7aa7824 */ /* 0x002fc600078e02e2 */
[----:B------:R-:W0:Y:S01]  /*61f0*/  LDGDEPBAR ;  /* 0x00000000000079af */ /* 0x000e220000000000 */
[----:B------:R-:W-:Y:S01]  /*6200*/  HMMA.16816.F32 R20, R60, R180, RZ ;  /* 0x000000b43c14723c */ /* 0x000fe200000018ff */
[----:B------:R-:W-:-:S07]  /*6210*/  IMAD.IADD R226, R226, 0x1, R171 ;  /* 0x00000001e2e27824 */ /* 0x000fce00078e02ab */
[C---:B--2---:R-:W-:Y:S08]  /*6220*/  HMMA.16816.F32 R12, R60.reuse, R172, RZ ;  /* 0x000000ac3c0c723c */ /* 0x044ff000000018ff */
[C---:B------:R-:W-:Y:S08]  /*6230*/  HMMA.16816.F32 R16, R60.reuse, R182, RZ ;  /* 0x000000b63c10723c */ /* 0x040ff000000018ff */
[----:B---3--:R-:W-:Y:S08]  /*6240*/  HMMA.16816.F32 R8, R60, R174, RZ ;  /* 0x000000ae3c08723c */ /* 0x008ff000000018ff */
        /* <DEDUP_REMOVED lines=28> */
[----:B------:R-:W3:Y:S07]  /*6410*/  LDSM.16.M88.4 R40, [R226+0x7800] ;  /* 0x00780000e228783b */ /* 0x000eee0000000200 */
[----:B------:R-:W-:Y:S01]  /*6420*/  HMMA.16816.F32 R56, R32, R38, R56 ;  /* 0x000000262038723c */ /* 0x000fe20000001838 */
[----:B------:R1:W3:Y:S04]  /*6430*/  LDSM.16.M88.4 R36, [R226+0x7c00] ;  /* 0x007c0000e224783b */ /* 0x0002e80000000200 */
[----:B------:R2:W3:Y:S03]  /*6440*/  LDSM.16.M88.4 R32, [R170+0x2000] ;  /* 0x00200000aa20783b */ /* 0x0004e60000000200 */
[C---:B----4-:R-:W-:Y:S08]  /*6450*/  HMMA.16816.F32 R28, R240.reuse, R236, R28 ;  /* 0x000000ecf01c723c */ /* 0x050ff0000000181c */
[C---:B-----5:R-:W-:Y:S08]  /*6460*/  HMMA.16816.F32 R20, R240.reuse, R208, R20 ;  /* 0x000000d0f014723c */ /* 0x060ff00000001814 */
[----:B------:R-:W-:Y:S01]  /*6470*/  HMMA.16816.F32 R12, R240, R204, R12 ;  /* 0x000000ccf00c723c */ /* 0x000fe2000000180c */
[----:B-1----:R-:W-:-:S05]  /*6480*/  SEL R226, R235, 0xffffffe0, !P6 ;  /* 0xffffffe0ebe27807 */ /* 0x002fca0007000000 */
[----:B--2---:R-:W-:Y:S02]  /*6490*/  IMAD.IADD R170, R215, 0x1, R226 ;  /* 0x00000001d7aa7824 */ /* 0x004fe400078e02e2 */
[----:B------:R-:W-:Y:S01]  /*64a0*/  HMMA.16816.F32 R4, R240, R200, R4 ;  /* 0x000000c8f004723c */ /* 0x000fe20000001804 */
[----:B------:R-:W-:-:S07]  /*64b0*/  IMAD.IADD R226, R226, 0x1, R171 ;  /* 0x00000001e2e27824 */ /* 0x000fce00078e02ab */
[C---:B------:R-:W-:Y:S08]  /*64c0*/  HMMA.16816.F32 R24, R240.reuse, R238, R24 ;  /* 0x000000eef018723c */ /* 0x040ff00000001818 */
[C---:B------:R-:W-:Y:S08]  /*64d0*/  HMMA.16816.F32 R16, R240.reuse, R210, R16 ;  /* 0x000000d2f010723c */ /* 0x040ff00000001810 */
[C---:B------:R-:W-:Y:S08]  /*64e0*/  HMMA.16816.F32 R8, R240.reuse, R206, R8 ;  /* 0x000000cef008723c */ /* 0x040ff00000001808 */
[----:B------:R-:W-:Y:S01]  /*64f0*/  HMMA.16816.F32 R60, R240, R202, R60 ;  /* 0x000000caf03c723c */ /* 0x000fe2000000183c */
[----:B------:R-:W-:Y:S07]  /*6500*/  LDSM.16.M88.4 R240, [R215+0x4000] ;  /* 0x00400000d7f0783b */ /* 0x000fee0000000200 */
[C---:B------:R-:W-:Y:S08]  /*6510*/  HMMA.16816.F32 R192, R196.reuse, R236, R192 ;  /* 0x000000ecc4c0723c */ /* 0x040ff000000018c0 */
[C---:B------:R-:W-:Y:S01]  /*6520*/  HMMA.16816.F32 R188, R196.reuse, R238, R188 ;  /* 0x000000eec4bc723c */ /* 0x040fe200000018bc */
[----:B------:R-:W-:Y:S07]  /*6530*/  LDSM.16.M88.4 R236, [R215+0x5000] ;  /* 0x00500000d7ec783b */ /* 0x000fee0000000200 */
[C---:B------:R-:W-:Y:S08]  /*6540*/  HMMA.16816.F32 R184, R196.reuse, R208, R184 ;  /* 0x000000d0c4b8723c */ /* 0x040ff000000018b8 */
[C---:B------:R-:W-:Y:S01]  /*6550*/  HMMA.16816.F32 R180, R196.reuse, R210, R180 ;  /* 0x000000d2c4b4723c */ /* 0x040fe200000018b4 */
[----:B------:R-:W1:Y:S07]  /*6560*/  LDSM.16.M88.4 R208, [R171+0x8000] ;  /* 0x00800000abd0783b */ /* 0x000e6e0000000200 */
[C---:B------:R-:W-:Y:S08]  /*6570*/  HMMA.16816.F32 R176, R196.reuse, R204, R176 ;  /* 0x000000ccc4b0723c */ /* 0x040ff000000018b0 */
[C---:B------:R-:W-:Y:S01]  /*6580*/  HMMA.16816.F32 R172, R196.reuse, R206, R172 ;  /* 0x000000cec4ac723c */ /* 0x040fe200000018ac */
[----:B------:R-:W2:Y:S07]  /*6590*/  LDSM.16.M88.4 R204, [R171+0x8400] ;  /* 0x00840000abcc783b */ /* 0x000eae0000000200 */
[C---:B------:R-:W-:Y:S08]  /*65a0*/  HMMA.16816.F32 R64, R196.reuse, R200, R64 ;  /* 0x000000c8c440723c */ /* 0x040ff00000001840 */
[----:B------:R-:W-:Y:S01]  /*65b0*/  HMMA.16816.F32 R56, R196, R202, R56 ;  /* 0x000000cac438723c */ /* 0x000fe20000001838 */
[----:B------:R-:W4:Y:S04]  /*65c0*/  LDSM.16.M88.4 R200, [R171+0x8800] ;  /* 0x00880000abc8783b */ /* 0x000f280000000200 */
[----:B------:R-:W5:Y:S03]  /*65d0*/  LDSM.16.M88.4 R196, [R171+0x8c00] ;  /* 0x008c0000abc4783b */ /* 0x000f660000000200 */
[C---:B------:R-:W-:Y:S08]  /*65e0*/  HMMA.16816.F32 R28, R52.reuse, R48, R28 ;  /* 0x00000030341c723c */ /* 0x040ff0000000181c */
[C---:B------:R-:W-:Y:S08]  /*65f0*/  HMMA.16816.F32 R24, R52.reuse, R50, R24 ;  /* 0x000000323418723c */ /* 0x040ff00000001818 */
[C---:B---3--:R-:W-:Y:S08]  /*6600*/  HMMA.16816.F32 R20, R52.reuse, R44, R20 ;  /* 0x0000002c3414723c */ /* 0x048ff00000001814 */
        /* <DEDUP_REMOVED lines=11> */
[----:B------:R-:W3:Y:S07]  /*66c0*/  LDSM.16.M88.4 R44, [R226+0x8000] ;  /* 0x00800000e22c783b */ /* 0x000eee0000000200 */
[C---:B------:R-:W-:Y:S08]  /*66d0*/  HMMA.16816.F32 R176, R32.reuse, R40, R176 ;  /* 0x0000002820b0723c */ /* 0x040ff000000018b0 */
[C---:B------:R-:W-:Y:S01]  /*66e0*/  HMMA.16816.F32 R172, R32.reuse, R42, R172 ;  /* 0x0000002a20ac723c */ /* 0x040fe200000018ac */
[----:B------:R-:W3:Y:S07]  /*66f0*/  LDSM.16.M88.4 R40, [R226+0x8400] ;  /* 0x00840000e228783b */ /* 0x000eee0000000200 */
[C---:B------:R-:W-:Y:S08]  /*6700*/  HMMA.16816.F32 R64, R32.reuse, R36, R64 ;  /* 0x000000242040723c */ /* 0x040ff00000001840 */
[----:B------:R-:W-:Y:S01]  /*6710*/  HMMA.16816.F32 R56, R32, R38, R56 ;  /* 0x000000262038723c */ /* 0x000fe20000001838 */
[----:B------:R-:W3:Y:S04]  /*6720*/  LDSM.16.M88.4 R36, [R226+0x8800] ;  /* 0x00880000e224783b */ /* 0x000ee80000000200 */
[----:B------:R-:W3:Y:S01]  /*6730*/  LDSM.16.M88.4 R32, [R226+0x8c00] ;  /* 0x008c0000e220783b */ /* 0x000ee20000000200 */
[----:B------:R-:W-:-:S04]  /*6740*/  DEPBAR.LE SB0, 0x0 ;  /* 0x000080000000791a */ /* 0x000fc80000000000 */
[C---:B-1----:R-:W-:Y:S08]  /*6750*/  HMMA.16816.F32 R28, R236.reuse, R208, R28 ;  /* 0x000000d0ec1c723c */ /* 0x042ff0000000181c */
[C---:B------:R-:W-:Y:S08]  /*6760*/  HMMA.16816.F32 R24, R236.reuse, R210, R24 ;  /* 0x000000d2ec18723c */ /* 0x040ff00000001818 */
[C---:B--2---:R-:W-:Y:S08]  /*6770*/  HMMA.16816.F32 R20, R236.reuse, R204, R20 ;  /* 0x000000ccec14723c */ /* 0x044ff00000001814 */
        /* <DEDUP_REMOVED lines=31> */
[----:B------:R-:W-:Y:S01]  /*6970*/  UIADD3 UR15, UPT, UPT, UR20, -0x3, URZ ;  /* 0xfffffffd140f7890 */ /* 0x000fe2000fffe0ff */
[----:B------:R-:W-:Y:S03]  /*6980*/  BSSY.RECONVERGENT B0, `(.L_x_110) ;  /* 0x000003b000007945 */ /* 0x000fe60003800200 */
[----:B------:R-:W-:-:S04]  /*6990*/  UIMAD.WIDE.U32 UR22, UR15, UR10, URZ ;  /* 0x0000000a0f1672a5 */ /* 0x000fc8000f8e00ff */
[----:B------:R-:W-:Y:S02]  /*69a0*/  USHF.L.U32 UR13, UR22, 0x6, URZ ;  /* 0x00000006160d7899 */ /* 0x000fe400080006ff */
[----:B------:R-:W-:Y:S02]  /*69b0*/  UIMAD UR15, UR15, UR11, UR23 ;  /* 0x0000000b0f0f72a4 */ /* 0x000fe4000f8e0217 */
[----:B------:R-:W-:Y:S02]  /*69c0*/  ULEA UR21, UP0, UR10, UR13, 0x5 ;  /* 0x0000000d0a157291 */ /* 0x000fe4000f8028ff */
[----:B------:R-:W-:Y:S01]  /*69d0*/  USHF.L.U64.HI UR15, UR22, 0x6, UR15 ;  /* 0x00000006160f7899 */ /* 0x000fe2000801020f */
[----:B------:R-:W-:Y:S01]  /*69e0*/  IMAD.U32 R43, RZ, RZ, UR13 ;  /* 0x0000000dff2b7e24 */ /* 0x000fe2000f8e00ff */
[----:B------:R-:W-:Y:S01]  /*69f0*/  MOV R39, UR13 ;  /* 0x0000000d00277c02 */ /* 0x000fe20008000f00 */
[----:B------:R-:W-:Y:S02]  /*6a00*/  IMAD.U32 R33, RZ, RZ, UR13 ;  /* 0x0000000dff217e24 */ /* 0x000fe4000f8e00ff */
[----:B------:R-:W-:Y:S01]  /*6a10*/  IMAD.U32 R41, RZ, RZ, UR13 ;  /* 0x0000000dff297e24 */ /* 0x000fe2000f8e00ff */
[----:B------:R-:W-:Y:S01]  /*6a20*/  @!P4 LEA R42, P0, R43, R224, 0x1 ;  /* 0x000000e02b2ac211 */ /* 0x000fe200078008ff */
[----:B------:R-:W-:-:S02]  /*6a30*/  IMAD.U32 R32, RZ, RZ, UR15 ;  /* 0x0000000fff207e24 */ /* 0x000fc4000f8e00ff */
[----:B------:R-:W-:Y:S01]  /*6a40*/  IMAD.U32 R37, RZ, RZ, UR13 ;  /* 0x0000000dff257e24 */ /* 0x000fe2000f8e00ff */
[-C--:B------:R-:W-:Y:S01]  /*6a50*/  @!P3 LEA R40, P1, R41, R224.reuse, 0x1 ;  /* 0x000000e02928b211 */ /* 0x080fe200078208ff */
[----:B------:R-:W-:Y:S01]  /*6a60*/  IMAD.U32 R35, RZ, RZ, UR13 ;  /* 0x0000000dff237e24 */ /* 0x000fe2000f8e00ff */
[----:B------:R-:W-:Y:S01]  /*6a70*/  ULEA.HI.X UR13, UR10, UR15, UR11, 0x5, UP0 ;  /* 0x0000000f0a0d7291 */ /* 0x000fe200080f2c0b */
[----:B------:R-:W-:Y:S01]  /*6a80*/  @!P4 LEA.HI.X R43, R33, R223, R32, 0x1, P0 ;  /* 0x000000df212bc211 */ /* 0x000fe200000f0c20 */
[----:B------:R-:W-:Y:S01]  /*6a90*/  IMAD.U32 R36, RZ, RZ, UR15 ;  /* 0x0000000fff247e24 */ /* 0x000fe2000f8e00ff */
[-C--:B------:R-:W-:Y:S01]  /*6aa0*/  @!P2 LEA R38, P0, R39, R224.reuse, 0x1 ;  /* 0x000000e02726a211 */ /* 0x080fe200078008ff */
[----:B------:R-:W-:Y:S01]  /*6ab0*/  IMAD.U32 R34, RZ, RZ, UR15 ;  /* 0x0000000fff227e24 */ /* 0x000fe2000f8e00ff */
[----:B------:R-:W-:Y:S01]  /*6ac0*/  MOV R39, UR21 ;  /* 0x0000001500277c02 */ /* 0x000fe20008000f00 */
[----:B------:R-:W-:Y:S01]  /*6ad0*/  IMAD.U32 R32, RZ, RZ, UR13 ;  /* 0x0000000dff207e24 */ /* 0x000fe2000f8e00ff */
[----:B------:R-:W-:Y:S01]  /*6ae0*/  MOV R33, UR21 ;  /* 0x0000001500217c02 */ /* 0x000fe20008000f00 */
[----:B------:R-:W-:Y:S01]  /*6af0*/  @!PT LDS RZ, [RZ] ;  /* 0x00000000fffff984 */ /* 0x000fe20000000800 */
[----:B------:R-:W-:Y:S01]  /*6b00*/  @!PT LDS RZ, [RZ] ;  /* 0x00000000fffff984 */ /* 0x000fe20000000800 */
[----:B------:R-:W-:Y:S01]  /*6b10*/  @!PT LDS RZ, [RZ] ;  /* 0x00000000fffff984 */ /* 0x000fe20000000800 */
[----:B------:R1:W-:Y:S01]  /*6b20*/  @!P4 LDGSTS.E.BYPASS.LTC128B.128 [R225+0x6000], desc[UR16][R42.64] ;  /* 0x060000002ae1cfae */ /* 0x0003e2000b981a10 */
[----:B------:R-:W-:-:S02]  /*6b30*/  LEA R44, P5, R39, R224, 0x1 ;  /* 0x000000e0272c7211 */ /* 0x000fc400078a08ff */
[-C--:B------:R-:W-:Y:S01]  /*6b40*/  @!P3 LEA.HI.X R41, R37, R223.reuse, R36, 0x1, P1 ;  /* 0x000000df2529b211 */ /* 0x080fe200008f0c24 */
[----:B------:R1:W-:Y:S01]  /*6b50*/  @P4 STS.128 [R225+0x6000], RZ ;  /* 0x006000ffe1004388 */ /* 0x0003e20000000c00 */
[-C--:B------:R-:W-:Y:S02]  /*6b60*/  @!P2 LEA.HI.X R39, R35, R223.reuse, R34, 0x1, P0 ;  /* 0x000000df2327a211 */ /* 0x080fe400000f0c22 */
[----:B------:R-:W-:Y:S01]  /*6b70*/  LEA.HI.X R45, R33, R223, R32, 0x1, P5 ;  /* 0x000000df212d7211 */ /* 0x000fe200028f0c20 */
        /* <DEDUP_REMOVED lines=26> */
.L_x_111:
[----:B------:R2:W-:Y:S02]  /*6d20*/  STS.128 [R225+0x8800], RZ ;  /* 0x008800ffe1007388 */ /* 0x0005e40000000c00 */
.L_x_112:
[----:B------:R-:W-:Y:S05]  /*6d30*/  BSYNC.RECONVERGENT B0 ;  /* 0x0000000000007941 */ /* 0x000fea0003800200 */
.L_x_110:
[----:B------:R-:W0:Y:S02]  /*6d40*/  LDGDEPBAR ;  /* 0x00000000000079af */ /* 0x000e240000000000 */
.L_x_109:
[C---:B------:R-:W-:Y:S02]  /*6d50*/  IADD3 R35, PT, PT, R169.reuse, -0x80, RZ ;  /* 0xffffff80a9237810 */ /* 0x040fe40007ffe0ff */
[----:B------:R-:W-:Y:S02]  /*6d60*/  IADD3 R33, PT, PT, R169, -0x7f, RZ ;  /* 0xffffff81a9217810 */ /* 0x000fe40007ffe0ff */
[C---:B------:R-:W-:Y:S02]  /*6d70*/  ISETP.GE.AND P0, PT, R35.reuse, R3, PT ;  /* 0x000000032300720c */ /* 0x040fe40003f06270 */
[-C--:B------:R-:W-:Y:S02]  /*6d80*/  ISETP.GE.AND P1, PT, R35, R212.reuse, PT ;  /* 0x000000d42300720c */ /* 0x080fe40003f26270 */
[----:B------:R-:W-:Y:S02]  /*6d90*/  FSEL R242, R194, -INF , !P0 ;  /* 0xff800000c2f27808 */ /* 0x000fe40004000000 */
[----:B------:R-:W-:-:S02]  /*6da0*/  ISETP.GE.AND P0, PT, R33, R212, PT ;  /* 0x000000d42100720c */ /* 0x000fc40003f06270 */
[----:B------:R-:W-:Y:S02]  /*6db0*/  FSEL R248, R192, -INF , !P1 ;  /* 0xff800000c0f87808 */ /* 0x000fe40004800000 */
[----:B------:R-:W-:Y:S02]  /*6dc0*/  FSEL R48, R193, -INF , !P0 ;  /* 0xff800000c1307808 */ /* 0x000fe40004000000 */
[C---:B------:R-:W-:Y:S02]  /*6dd0*/  ISETP.GE.AND P5, PT, R35.reuse, R2, PT ;  /* 0x000000022300720c */ /* 0x040fe40003fa6270 */
[-C--:B------:R-:W-:Y:S02]  /*6de0*/  ISETP.GE.AND P1, PT, R35, R0.reuse, PT ;  /* 0x000000002300720c */ /* 0x080fe40003f26270 */
[----:B------:R-:W-:Y:S02]  /*6df0*/  ISETP.GE.AND P0, PT, R33, R0, PT ;  /* 0x000000002100720c */ /* 0x000fe40003f06270 */
[----:B-1----:R-:W-:-:S02]  /*6e00*/  IADD3 R41, PT, PT, R169, -0x78, RZ ;  /* 0xffffff88a9297810 */ /* 0x002fc40007ffe0ff */
[----:B------:R-:W-:Y:S02]  /*6e10*/  FSEL R37, R28, -INF , !P5 ;  /* 0xff8000001c257808 */ /* 0x000fe40006800000 */
[----:B------:R-:W-:Y:S02]  /*6e20*/  FSEL R35, R30, -INF , !P1 ;  /* 0xff8000001e237808 */ /* 0x000fe40004800000 */
[----:B------:R-:W-:Y:S02]  /*6e30*/  FSEL R31, R31, -INF , !P0 ;  /* 0xff8000001f1f7808 */ /* 0x000fe40004000000 */
[CC--:B------:R-:W-:Y:S02]  /*6e40*/  ISETP.GE.AND P5, PT, R33.reuse, R3.reuse, PT ;  /* 0x000000032100720c */ /* 0x0c0fe40003fa6270 */
[----:B------:R-:W-:Y:S02]  /*6e50*/  ISETP.GE.AND P1, PT, R33, R2, PT ;  /* 0x000000022100720c */ /* 0x000fe40003f26270 */
[----:B------:R-:W-:-:S02]  /*6e60*/  ISETP.GE.AND P0, PT, R41, R3, PT ;  /* 0x000000032900720c */ /* 0x000fc40003f06270 */
[----:B------:R-:W-:Y:S02]  /*6e70*/  IADD3 R33, PT, PT, R169, -0x77, RZ ;  /* 0xffffff89a9217810 */ /* 0x000fe40007ffe0ff */
[----:B------:R-:W-:Y:S02]  /*6e80*/  FSEL R39, R29, -INF , !P1 ;  /* 0xff8000001d277808 */ /* 0x000fe40004800000 */
[----:B------:R-:W-:Y:S02]  /*6e90*/  FSEL R238, R190, -INF , !P0 ;  /* 0xff800000beee7808 */ /* 0x000fe40004000000 */
[-C--:B------:R-:W-:Y:S02]  /*6ea0*/  ISETP.GE.AND P1, PT, R41, R212.reuse, PT ;  /* 0x000000d42900720c */ /* 0x080fe40003f26270 */
[----:B------:R-:W-:Y:S02]  /*6eb0*/  ISETP.GE.AND P0, PT, R33, R212, PT ;  /* 0x000000d42100720c */ /* 0x000fe40003f06270 */
[----:B------:R-:W-:-:S02]  /*6ec0*/  FSEL R240, R195, -INF , !P5 ;  /* 0xff800000c3f07808 */ /* 0x000fc40006800000 */
[----:B------:R-:W-:Y:S02]  /*6ed0*/  FSEL R246, R188, -INF , !P1 ;  /* 0xff800000bcf67808 */ /* 0x000fe40004800000 */
[----:B------:R-:W-:Y:S02]  /*6ee0*/  FSEL R244, R189, -INF , !P0 ;  /* 0xff800000bdf47808 */ /* 0x000fe40004000000 */
[C---:B------:R-:W-:Y:S02]  /*6ef0*/  ISETP.GE.AND P5, PT, R41.reuse, R2, PT ;  /* 0x000000022900720c */ /* 0x040fe40003fa6270 */
[-C--:B------:R-:W-:Y:S02]  /*6f00*/  ISETP.GE.AND P1, PT, R41, R0.reuse, PT ;  /* 0x000000002900720c */ /* 0x080fe40003f26270 */
[----:B------:R-:W-:Y:S02]  /*6f10*/  ISETP.GE.AND P0, PT, R33, R0, PT ;  /* 0x000000002100720c */ /* 0x000fe40003f06270 */
[----:B------:R-:W-:-:S02]  /*6f20*/  IADD3 R43, PT, PT, R169, -0x70, RZ ;  /* 0xffffff90a92b7810 */ /* 0x000fc40007ffe0ff */
        /* <DEDUP_REMOVED lines=8> */
[-C--:B------:R-:W-:Y:S02]  /*6fb0*/  ISETP.GE.AND P0, PT, R33, R212.reuse, PT ;  /* 0x000000d42100720c */ /* 0x080fe40003f06270 */
[----:B------:R-:W-:Y:S02]  /*6fc0*/  FSEL R25, R25, -INF , !P1 ;  /* 0xff80000019197808 */ /* 0x000fe40004800000 */
[----:B------:R-:W-:Y:S02]  /*6fd0*/  ISETP.GE.AND P1, PT, R43, R212, PT ;  /* 0x000000d42b00720c */ /* 0x000fe40003f26270 */
[----:B------:R-:W-:-:S02]  /*6fe0*/  FSEL R190, R185, -INF , !P0 ;  /* 0xff800000b9be7808 */ /* 0x000fc40004000000 */
[----:B------:R-:W-:Y:S02]  /*6ff0*/  ISETP.GE.AND P0, PT, R33, R0, PT ;  /* 0x000000002100720c */ /* 0x000fe40003f06270 */
[----:B------:R-:W-:Y:S02]  /*7000*/  FSEL R236, R191, -INF , !P5 ;  /* 0xff800000bfec7808 */ /* 0x000fe40006800000 */
[----:B------:R-:W-:Y:S02]  /*7010*/  FSEL R188, R184, -INF , !P1 ;  /* 0xff800000b8bc7808 */ /* 0x000fe40004800000 */
[----:B------:R-:W-:Y:S02]  /*7020*/  IADD3 R47, PT, PT, R169, -0x68, RZ ;  /* 0xffffff98a92f7810 */ /* 0x000fe40007ffe0ff */
[C---:B------:R-:W-:Y:S02]  /*7030*/  ISETP.GE.AND P5, PT, R43.reuse, R2, PT ;  /* 0x000000022b00720c */ /* 0x040fe40003fa6270 */
[----:B------:R-:W-:-:S02]  /*7040*/  ISETP.GE.AND P1, PT, R43, R0, PT ;  /* 0x000000002b00720c */ /* 0x000fc40003f26270 */
[----:B------:R-:W-:Y:S02]  /*7050*/  FSEL R205, R23, -INF , !P0 ;  /* 0xff80000017cd7808 */ /* 0x000fe40004000000 */
[----:B------:R-:W-:Y:S02]  /*7060*/  ISETP.GE.AND P0, PT, R47, R0, PT ;  /* 0x000000002f00720c */ /* 0x000fe40003f06270 */
[----:B------:R-:W-:Y:S02]  /*7070*/  FSEL R239, R20, -INF , !P5 ;  /* 0xff80000014ef7808 */ /* 0x000fe40006800000 */
[----:B------:R-:W-:Y:S02]  /*7080*/  FSEL R207, R22, -INF , !P1 ;  /* 0xff80000016cf7808 */ /* 0x000fe40004800000 */
[----:B------:R-:W-:Y:S02]  /*7090*/  IADD3 R23, PT, PT, R169, -0x60, RZ ;  /* 0xffffffa0a9177810 */ /* 0x000fe40007ffe0ff */
[----:B------:R-:W-:-:S02]  /*70a0*/  ISETP.GE.AND P5, PT, R33, R3, PT ;  /* 0x000000032100720c */ /* 0x000fc40003fa6270 */
[-C--:B------:R-:W-:Y:S02]  /*70b0*/  ISETP.GE.AND P1, PT, R33, R2.reuse, PT ;  /* 0x000000022100720c */ /* 0x080fe40003f26270 */
[----:B------:R-:W-:Y:S02]  /*70c0*/  IADD3 R43, PT, PT, R169, -0x67, RZ ;  /* 0xffffff99a92b7810 */ /* 0x000fe40007ffe0ff */
[----:B------:R-:W-:Y:S02]  /*70d0*/  FSEL R203, R18, -INF , !P0 ;  /* 0xff80000012cb7808 */ /* 0x000fe40004000000 */
[----:B------:R-:W-:Y:S02]  /*70e0*/  ISETP.GE.AND P0, PT, R23, R2, PT ;  /* 0x000000021700720c */ /* 0x000fe40003f06270 */
[----:B------:R-:W-:Y:S02]  /*70f0*/  FSEL R200, R187, -INF , !P5 ;  /* 0xff800000bbc87808 */ /* 0x000fe40006800000 */
[----:B------:R-:W-:-:S02]  /*7100*/  FSEL R237, R21, -INF , !P1 ;  /* 0xff80000015ed7808 */ /* 0x000fc40004800000 */
[-C--:B------:R-:W-:Y:S02]  /*7110*/  ISETP.GE.AND P1, PT, R47, R2.reuse, PT ;  /* 0x000000022f00720c */ /* 0x080fe40003f26270 */
[----:B------:R-:W-:Y:S02]  /*7120*/  ISETP.GE.AND P5, PT, R43, R2, PT ;  /* 0x000000022b00720c */ /* 0x000fe40003fa6270 */
[----:B------:R-:W-:Y:S02]  /*7130*/  IADD3 R21, PT, PT, R169, -0x5f, RZ ;  /* 0xffffffa1a9157810 */ /* 0x000fe40007ffe0ff */
[----:B------:R-:W-:Y:S02]  /*7140*/  FSEL R199, R12, -INF , !P0 ;  /* 0xff8000000cc77808 */ /* 0x000fe40004000000 */
[----:B------:R-:W-:Y:S02]  /*7150*/  FMNMX3.FTZ R12, R166, R37, R39, !PT ;  /* 0x00000025a60c7276 */ /* 0x000fe40007810027 */
[----:B------:R-:W-:-:S02]  /*7160*/  FSEL R211, R16, -INF , !P1 ;  /* 0xff80000010d37808 */ /* 0x000fc40004800000 */
[----:B------:R-:W-:Y:S02]  /*7170*/  FSEL R209, R17, -INF , !P5 ;  /* 0xff80000011d17808 */ /* 0x000fe40006800000 */
[----:B------:R-:W-:Y:S02]  /*7180*/  ISETP.GE.AND P1, PT, R43, R0, PT ;  /* 0x000000002b00720c */ /* 0x000fe40003f26270 */
[----:B------:R-:W-:Y:S02]  /*7190*/  ISETP.GE.AND P5, PT, R21, R2, PT ;  /* 0x000000021500720c */ /* 0x000fe40003fa6270 */
[----:B---3--:R-:W-:Y:S02]  /*71a0*/  IADD3 R45, PT, PT, R169, -0x58, RZ ;  /* 0xffffffa8a92d7810 */ /* 0x008fe40007ffe0ff */
[----:B------:R-:W-:Y:S02]  /*71b0*/  FMNMX3.FTZ R12, R12, R41, R25, !PT ;  /* 0x000000290c0c7276 */ /* 0x000fe40007810019 */
[----:B------:R-:W-:-:S02]  /*71c0*/  FSEL R201, R19, -INF , !P1 ;  /* 0xff80000013c97808 */ /* 0x000fc40004800000 */
[----:B------:R-:W-:Y:S02]  /*71d0*/  FSEL R197, R13, -INF , !P5 ;  /* 0xff8000000dc57808 */ /* 0x000fe40006800000 */
[----:B------:R-:W-:Y:S02]  /*71e0*/  ISETP.GE.AND P1, PT, R23, R0, PT ;  /* 0x000000001700720c */ /* 0x000fe40003f26270 */
[----:B------:R-:W-:Y:S02]  /*71f0*/  ISETP.GE.AND P5, PT, R45, R2, PT ;  /* 0x000000022d00720c */ /* 0x000fe40003fa6270 */
[----:B------:R-:W-:Y:S02]  /*7200*/  IADD3 R33, PT, PT, R169, -0x57, RZ ;  /* 0xffffffa9a9217810 */ /* 0x000fe40007ffe0ff */
[----:B------:R-:W-:Y:S02]  /*7210*/  FMNMX3.FTZ R12, R12, R239, R237, !PT ;  /* 0x000000ef0c0c7276 */ /* 0x000fe400078100ed */
[----:B------:R-:W-:-:S02]  /*7220*/  ISETP.GE.AND P0, PT, R21, R0, PT ;  /* 0x000000001500720c */ /* 0x000fc40003f06270 */
[----:B------:R-:W-:Y:S02]  /*7230*/  FSEL R191, R14, -INF , !P1 ;  /* 0xff8000000ebf7808 */ /* 0x000fe40004800000 */
[C---:B------:R-:W-:Y:S02]  /*7240*/  IADD3 R19, PT, PT, R169.reuse, -0x50, RZ ;  /* 0xffffffb0a9137810 */ /* 0x040fe40007ffe0ff */
[----:B------:R-:W-:Y:S02]  /*7250*/  FSEL R195, R8, -INF , !P5 ;  /* 0xff80000008c37808 */ /* 0x000fe40006800000 */
[----:B------:R-:W-:Y:S02]  /*7260*/  IADD3 R17, PT, PT, R169, -0x4f, RZ ;  /* 0xffffffb1a9117810 */ /* 0x000fe40007ffe0ff */
[----:B------:R-:W-:Y:S02]  /*7270*/  ISETP.GE.AND P1, PT, R33, R2, PT ;  /* 0x000000022100720c */ /* 0x000fe40003f26270 */
[----:B------:R-:W-:-:S02]  /*7280*/  FMNMX3.FTZ R8, R12, R211, R209, !PT ;  /* 0x000000d30c087276 */ /* 0x000fc400078100d1 */
[----:B------:R-:W-:Y:S02]  /*7290*/  FSEL R189, R15, -INF , !P0 ;  /* 0xff8000000fbd7808 */ /* 0x000fe40004000000 */
[-C--:B------:R-:W-:Y:S02]  /*72a0*/  ISETP.GE.AND P0, PT, R19, R2.reuse, PT ;  /* 0x000000021300720c */ /* 0x080fe40003f06270 */
[C---:B------:R-:W-:Y:S02]  /*72b0*/  IADD3 R15, PT, PT, R169.reuse, -0x48, RZ ;  /* 0xffffffb8a90f7810 */ /* 0x040fe40007ffe0ff */
[----:B------:R-:W-:Y:S02]  /*72c0*/  IADD3 R13, PT, PT, R169, -0x47, RZ ;  /* 0xffffffb9a90d7810 */ /* 0x000fe40007ffe0ff */
[----:B------:R-:W-:Y:S02]  /*72d0*/  ISETP.GE.AND P5, PT, R17, R2, PT ;  /* 0x000000021100720c */ /* 0x000fe40003fa6270 */
[----:B------:R-:W-:-:S02]  /*72e0*/  FSEL R193, R9, -INF , !P1 ;  /* 0xff80000009c17808 */ /* 0x000fc40004800000 */
[----:B------:R-:W-:Y:S02]  /*72f0*/  FMNMX3.FTZ R8, R8, R199, R197, !PT ;  /* 0x000000c708087276 */ /* 0x000fe400078100c5 */
[----:B------:R-:W-:Y:S02]  /*7300*/  FSEL R186, R4, -INF , !P0 ;  /* 0xff80000004ba7808 */ /* 0x000fe40004000000 */
[-C--:B------:R-:W-:Y:S02]  /*7310*/  ISETP.GE.AND P1, PT, R15, R2.reuse, PT ;  /* 0x000000020f00720c */ /* 0x080fe40003f26270 */
[----:B------:R-:W-:Y:S02]  /*7320*/  ISETP.GE.AND P0, PT, R13, R2, PT ;  /* 0x000000020d00720c */ /* 0x000fe40003f06270 */
[----:B------:R-:W-:Y:S02]  /*7330*/  FSEL R171, R5, -INF , !P5 ;  /* 0xff80000005ab7808 */ /* 0x000fe40006800000 */
[----:B------:R-:W-:-:S02]  /*7340*/  FMNMX3.FTZ R4, R8, R195, R193, !PT ;  /* 0x000000c308047276 */ /* 0x000fc400078100c1 */
[----:B------:R-:W-:Y:S02]  /*7350*/  FSEL R184, R60, -INF , !P1 ;  /* 0xff8000003cb87808 */ /* 0x000fe40004800000 */
[----:B------:R-:W-:Y:S02]  /*7360*/  FSEL R169, R61, -INF , !P0 ;  /* 0xff8000003da97808 */ /* 0x000fe40004000000 */
[----:B------:R-:W-:Y:S02]  /*7370*/  FMNMX3.FTZ R5, R4, R186, R171, !PT ;  /* 0x000000ba04057276 */ /* 0x000fe400078100ab */
[----:B------:R-:W-:Y:S02]  /*7380*/  ISETP.GE.AND P1, PT, R45, R0, PT ;  /* 0x000000002d00720c */ /* 0x000fe40003f26270 */
[----:B------:R-:W-:Y:S02]  /*7390*/  FMNMX3.FTZ R5, R5, R184, R169, !PT ;  /* 0x000000b805057276 */ /* 0x000fe400078100a9 */
[----:B------:R-:W-:-:S02]  /*73a0*/  FMNMX3.FTZ R4, R165, R35, R31, !PT ;  /* 0x00000023a5047276 */ /* 0x000fc4000781001f */
[-C--:B------:R-:W-:Y:S01]  /*73b0*/  ISETP.GE.AND P0, PT, R33, R0.reuse, PT ;  /* 0x000000002100720c */ /* 0x080fe20003f06270 */
[----:B------:R-:W1:Y:S01]  /*73c0*/  SHFL.BFLY PT, R8, R5, 0x2, 0x1f ;  /* 0x0c401f0005087f89 */ /* 0x000e6200000e0000 */
[----:B------:R-:W-:Y:S02]  /*73d0*/  FSEL R187, R10, -INF , !P1 ;  /* 0xff8000000abb7808 */ /* 0x000fe40004800000 */
[----:B------:R-:W-:Y:S02]  /*73e0*/  FMNMX3.FTZ R4, R4, R29, R27, !PT ;  /* 0x0000001d04047276 */ /* 0x000fe4000781001b */
[----:B------:R-:W-:Y:S02]  /*73f0*/  ISETP.GE.AND P1, PT, R19, R0, PT ;  /* 0x000000001300720c */ /* 0x000fe40003f26270 */
[----:B------:R-:W-:Y:S02]  /*7400*/  FSEL R185, R11, -INF , !P0 ;  /* 0xff8000000bb97808 */ /* 0x000fe40004000000 */
[----:B------:R-:W-:-:S02]  /*7410*/  FMNMX3.FTZ R4, R4, R207, R205, !PT ;  /* 0x000000cf04047276 */ /* 0x000fc400078100cd */
[----:B------:R-:W-:Y:S02]  /*7420*/  ISETP.GE.AND P0, PT, R17, R0, PT ;  /* 0x000000001100720c */ /* 0x000fe40003f06270 */
[----:B------:R-:W-:Y:S02]  /*7430*/  FSEL R170, R6, -INF , !P1 ;  /* 0xff80000006aa7808 */ /* 0x000fe40004800000 */
[C---:B------:R-:W-:Y:S02]  /*7440*/  ISETP.GE.AND P5, PT, R47.reuse, R212, PT ;  /* 0x000000d42f00720c */ /* 0x040fe40003fa6270 */
[----:B------:R-:W-:Y:S02]  /*7450*/  ISETP.GE.AND P1, PT, R47, R3, PT ;  /* 0x000000032f00720c */ /* 0x000fe40003f26270 */
[----:B------:R-:W-:Y:S02]  /*7460*/  FMNMX3.FTZ R4, R4, R203, R201, !PT ;  /* 0x000000cb04047276 */ /* 0x000fe400078100c9 */
[----:B------:R-:W-:-:S02]  /*7470*/  FSEL R61, R7, -INF , !P0 ;  /* 0xff800000073d7808 */ /* 0x000fc40004000000 */
[----:B------:R-:W-:Y:S02]  /*7480*/  FSEL R210, R180, -INF , !P5 ;  /* 0xff800000b4d27808 */ /* 0x000fe40006800000 */
[----:B-1----:R-:W-:Y:S02]  /*7490*/  FMNMX.FTZ R5, R5, R8, !PT ;  /* 0x0000000805057209 */ /* 0x002fe40007810000 */
[----:B------:R-:W-:Y:S02]  /*74a0*/  ISETP.GE.AND P0, PT, R15, R0, PT ;  /* 0x000000000f00720c */ /* 0x000fe40003f06270 */
[----:B------:R-:W-:Y:S01]  /*74b0*/  FSEL R208, R182, -INF , !P1 ;  /* 0xff800000b6d07808 */ /* 0x000fe20004800000 */
[----:B------:R-:W1:Y:S01]  /*74c0*/  SHFL.BFLY PT, R230, R5, 0x1, 0x1f ;  /* 0x0c201f0005e67f89 */ /* 0x000e6200000e0000 */
[----:B------:R-:W-:Y:S02]  /*74d0*/  ISETP.GE.AND P5, PT, R43, R212, PT ;  /* 0x000000d42b00720c */ /* 0x000fe40003fa6270 */
[----:B------:R-:W-:-:S02]  /*74e0*/  ISETP.GE.AND P1, PT, R13, R0, PT ;  /* 0x000000000d00720c */ /* 0x000fc40003f26270 */
[----:B------:R-:W-:Y:S02]  /*74f0*/  FMNMX3.FTZ R4, R4, R191, R189, !PT ;  /* 0x000000bf04047276 */ /* 0x000fe400078100bd */
[----:B------:R-:W-:Y:S02]  /*7500*/  FSEL R55, R62, -INF , !P0 ;  /* 0xff8000003e377808 */ /* 0x000fe40004000000 */
[----:B------:R-:W-:Y:S02]  /*7510*/  ISETP.GE.AND P0, PT, R43, R3, PT ;  /* 0x000000032b00720c */ /* 0x000fe40003f06270 */
[----:B------:R-:W-:Y:S02]  /*7520*/  FSEL R52, R63, -INF , !P1 ;  /* 0xff8000003f347808 */ /* 0x000fe40004800000 */
[----:B------:R-:W-:Y:S02]  /*7530*/  FSEL R194, R181, -INF , !P5 ;  /* 0xff800000b5c27808 */ /* 0x000fe40006800000 */
[----:B------:R-:W-:-:S02]  /*7540*/  FMNMX3.FTZ R4, R4, R187, R185, !PT ;  /* 0x000000bb04047276 */ /* 0x000fc400078100b9 */
[C---:B------:R-:W-:Y:S02]  /*7550*/  ISETP.GE.AND P5, PT, R23.reuse, R212, PT ;  /* 0x000000d41700720c */ /* 0x040fe40003fa6270 */
[----:B------:R-:W-:Y:S02]  /*7560*/  ISETP.GE.AND P1, PT, R23, R3, PT ;  /* 0x000000031700720c */ /* 0x000fe40003f26270 */
[----:B------:R-:W-:Y:S02]  /*7570*/  FSEL R206, R183, -INF , !P0 ;  /* 0xff800000b7ce7808 */ /* 0x000fe40004000000 */
[----:B------:R-:W-:Y:S02]  /*7580*/  FMNMX3.FTZ R4, R4, R170, R61, !PT ;  /* 0x000000aa04047276 */ /* 0x000fe4000781003d */
[----:B------:R-:W-:Y:S02]  /*7590*/  ISETP.GE.AND P0, PT, R21, R212, PT ;  /* 0x000000d41500720c */ /* 0x000fe40003f06270 */
[----:B------:R-:W-:-:S02]  /*75a0*/  FSEL R204, R176, -INF , !P5 ;  /* 0xff800000b0cc7808 */ /* 0x000fc40006800000 */
[----:B------:R-:W-:Y:S02]  /*75b0*/  FSEL R182, R178, -INF , !P1 ;  /* 0xff800000b2b67808 */ /* 0x000fe40004800000 */
[----:B------:R-:W-:Y:S02]  /*75c0*/  ISETP.GE.AND P5, PT, R21, R3, PT ;  /* 0x000000031500720c */ /* 0x000fe40003fa6270 */
[----:B------:R-:W-:Y:S02]  /*75d0*/  ISETP.GE.AND P1, PT, R45, R212, PT ;  /* 0x000000d42d00720c */ /* 0x000fe40003f26270 */
[----:B------:R-:W-:Y:S02]  /*75e0*/  FMNMX3.FTZ R9, R168, R248, R48, !PT ;  /* 0x000000f8a8097276 */ /* 0x000fe40007810030 */
[----:B------:R-:W-:Y:S02]  /*75f0*/  FMNMX3.FTZ R11, R167, R242, R240, !PT ;  /* 0x000000f2a70b7276 */ /* 0x000fe400078100f0 */
[----:B------:R-:W-:-:S02]  /*7600*/  FMNMX3.FTZ R4, R4, R55, R52, !PT ;  /* 0x0000003704047276 */ /* 0x000fc40007810034 */
[----:B------:R-:W-:Y:S02]  /*7610*/  FSEL R198, R177, -INF , !P0 ;  /* 0xff800000b1c67808 */ /* 0x000fe40004000000 */
[----:B-1----:R-:W-:Y:S01]  /*7620*/  FMNMX.FTZ R230, R5, R230, !PT ;  /* 0x000000e605e67209 */ /* 0x002fe20007810000 */
[----:B------:R-:W1:Y:S01]  /*7630*/  SHFL.BFLY PT, R7, R4, 0x2, 0x1f ;  /* 0x0c401f0004077f89 */ /* 0x000e6200000e0000 */
[----:B------:R-:W-:Y:S02]  /*7640*/  ISETP.GE.AND P0, PT, R45, R3, PT ;  /* 0x000000032d00720c */ /* 0x000fe40003f06270 */
[----:B------:R-:W-:Y:S02]  /*7650*/  FSEL R180, R179, -INF , !P5 ;  /* 0xff800000b3b47808 */ /* 0x000fe40006800000 */
[----:B------:R-:W-:Y:S02]  /*7660*/  FSEL R196, R172, -INF , !P1 ;  /* 0xff800000acc47808 */ /* 0x000fe40004800000 */
[----:B------:R-:W-:-:S02]  /*7670*/  FMNMX3.FTZ R9, R9, R246, R244, !PT ;  /* 0x000000f609097276 */ /* 0x000fc400078100f4 */
[----:B------:R-:W-:Y:S02]  /*7680*/  FMNMX3.FTZ R5, R11, R238, R236, !PT ;  /* 0x000000ee0b057276 */ /* 0x000fe400078100ec */
[C---:B------:R-:W-:Y:S02]  /*7690*/  ISETP.GE.AND P5, PT, R33.reuse, R212, PT ;  /* 0x000000d42100720c */ /* 0x040fe40003fa6270 */
[----:B------:R-:W-:Y:S02]  /*76a0*/  ISETP.GE.AND P1, PT, R33, R3, PT ;  /* 0x000000032100720c */ /* 0x000fe40003f26270 */
[----:B------:R-:W-:Y:S02]  /*76b0*/  FSEL R178, R174, -INF , !P0 ;  /* 0xff800000aeb27808 */ /* 0x000fe40004000000 */
[----:B------:R-:W-:Y:S02]  /*76c0*/  FMNMX3.FTZ R9, R9, R188, R190, !PT ;  /* 0x000000bc09097276 */ /* 0x000fe400078100be */
[----:B------:R-:W-:-:S02]  /*76d0*/  FMNMX3.FTZ R5, R5, R202, R200, !PT ;  /* 0x000000ca05057276 */ /* 0x000fc400078100c8 */
[----:B------:R-:W-:Y:S02]  /*76e0*/  FSEL R192, R173, -INF , !P5 ;  /* 0xff800000adc07808 */ /* 0x000fe40006800000 */
[----:B------:R-:W-:Y:S02]  /*76f0*/  FSEL R174, R175, -INF , !P1 ;  /* 0xff800000afae7808 */ /* 0x000fe40004800000 */
[----:B------:R-:W-:Y:S02]  /*7700*/  ISETP.GE.AND P5, PT, R19, R3, PT ;  /* 0x000000031300720c */ /* 0x000fe40003fa6270 */
[-C--:B------:R-:W-:Y:S02]  /*7710*/  ISETP.GE.AND P1, PT, R17, R212.reuse, PT ;  /* 0x000000d41100720c */ /* 0x080fe40003f26270 */
[----:B------:R-:W-:Y:S02]  /*7720*/  ISETP.GE.AND P0, PT, R19, R212, PT ;  /* 0x000000d41300720c */ /* 0x000fe40003f06270 */
[----:B------:R-:W-:-:S02]  /*7730*/  FMNMX3.FTZ R9, R9, R210, R194, !PT ;  /* 0x000000d209097276 */ /* 0x000fc400078100c2 */
[----:B------:R-:W-:Y:S02]  /*7740*/  FMNMX3.FTZ R5, R5, R208, R206, !PT ;  /* 0x000000d005057276 */ /* 0x000fe400078100ce */
[----:B------:R-:W-:Y:S01]  /*7750*/  FSEL R33, R66, -INF , !P5 ;  /* 0xff80000042217808 */ /* 0x000fe20006800000 */
[----:B------:R-:W-:Y:S01]  /*7760*/  FMUL.FTZ R66, R230, UR4 ;  /* 0x00000004e6427c20 */ /* 0x000fe20008410000 */
[----:B------:R-:W-:Y:S02]  /*7770*/  FSEL R60, R65, -INF , !P1 ;  /* 0xff800000413c7808 */ /* 0x000fe40004800000 */
[----:B------:R-:W-:Y:S02]  /*7780*/  FSEL R172, R64, -INF , !P0 ;  /* 0xff80000040ac7808 */ /* 0x000fe40004000000 */
[-C--:B------:R-:W-:Y:S02]  /*7790*/  ISETP.GE.AND P5, PT, R15, R212.reuse, PT ;  /* 0x000000d40f00720c */ /* 0x080fe40003fa6270 */
[----:B------:R-:W-:-:S02]  /*77a0*/  ISETP.GE.AND P1, PT, R13, R212, PT ;  /* 0x000000d40d00720c */ /* 0x000fc40003f26270 */
[----:B------:R-:W-:Y:S02]  /*77b0*/  ISETP.GE.AND P0, PT, R17, R3, PT ;  /* 0x000000031100720c */ /* 0x000fe40003f06270 */
[----:B------:R-:W-:Y:S01]  /*77c0*/  FMNMX3.FTZ R9, R9, R204, R198, !PT ;  /* 0x000000cc09097276 */ /* 0x000fe200078100c6 */
[----:B------:R-:W-:Y:S01]  /*77d0*/  LDSM.16.MT88.4 R16, [R214+0xa000] ;  /* 0x00a00000d610783b */ /* 0x000fe20000004200 */
[----:B------:R-:W-:Y:S02]  /*77e0*/  FMNMX3.FTZ R5, R5, R182, R180, !PT ;  /* 0x000000b605057276 */ /* 0x000fe400078100b4 */
[----:B------:R-:W-:Y:S02]  /*77f0*/  FSEL R54, R56, -INF , !P5 ;  /* 0xff80000038367808 */ /* 0x000fe40006800000 */
[----:B------:R-:W-:Y:S02]  /*7800*/  FSEL R44, R57, -INF , !P1 ;  /* 0xff800000392c7808 */ /* 0x000fe40004800000 */
[----:B------:R-:W-:-:S02]  /*7810*/  FSEL R40, R67, -INF , !P0 ;  /* 0xff80000043287808 */ /* 0x000fc40004000000 */
[----:B------:R-:W-:Y:S02]  /*7820*/  FMNMX3.FTZ R9, R9, R196, R192, !PT ;  /* 0x000000c409097276 */ /* 0x000fe400078100c0 */
[-C--:B------:R-:W-:Y:S02]  /*7830*/  ISETP.GE.AND P5, PT, R15, R3.reuse, PT ;  /* 0x000000030f00720c */ /* 0x080fe40003fa6270 */
[----:B------:R-:W-:Y:S02]  /*7840*/  ISETP.GE.AND P1, PT, R13, R3, PT ;  /* 0x000000030d00720c */ /* 0x000fe40003f26270 */
[----:B------:R-:W-:Y:S02]  /*7850*/  FMNMX3.FTZ R232, R5, R178, R174, !PT ;  /* 0x000000b205e87276 */ /* 0x000fe400078100ae */
[----:B------:R-:W-:Y:S02]  /*7860*/  FMNMX3.FTZ R9, R9, R172, R60, !PT ;  /* 0x000000ac09097276 */ /* 0x000fe4000781003c */
[----:B------:R-:W-:-:S02]  /*7870*/  FSEL R45, R58, -INF , !P5 ;  /* 0xff8000003a2d7808 */ /* 0x000fc40006800000 */
[----:B------:R-:W-:Y:S02]  /*7880*/  FSEL R46, R59, -INF , !P1 ;  /* 0xff8000003b2e7808 */ /* 0x000fe40004800000 */
[----:B------:R-:W-:Y:S02]  /*7890*/  FMNMX3.FTZ R232, R232, R33, R40, !PT ;  /* 0x00000021e8e87276 */ /* 0x000fe40007810028 */
[----:B------:R-:W-:Y:S02]  /*78a0*/  FMNMX3.FTZ R234, R9, R54, R44, !PT ;  /* 0x0000003609ea7276 */ /* 0x000fe4000781002c */
[----:B------:R-:W-:Y:S02]  /*78b0*/  FMNMX3.FTZ R232, R232, R45, R46, !PT ;  /* 0x0000002de8e87276 */ /* 0x000fe4000781002e */
[----:B-1----:R-:W-:Y:S01]  /*78c0*/  FMNMX.FTZ R7, R4, R7, !PT ;  /* 0x0000000704077209 */ /* 0x002fe20007810000 */
[----:B------:R-:W1:Y:S01]  /*78d0*/  SHFL.BFLY PT, R9, R234, 0x2, 0x1f ;  /* 0x0c401f00ea097f89 */ /* 0x000e6200000e0000 */
[----:B------:R-:W-:-:S02]  /*78e0*/  FSETP.NEU.FTZ.AND P0, PT, R230, -INF , PT ;  /* 0xff800000e600780b */ /* 0x000fc40003f1d000 */
[----:B------:R-:W-:Y:S01]  /*78f0*/  IADD3 R226, PT, PT, R214, 0x9000, RZ ;  /* 0x00009000d6e27810 */ /* 0x000fe20007ffe0ff */
[----:B------:R-:W3:Y:S01]  /*7900*/  SHFL.BFLY PT, R5, R232, 0x2, 0x1f ;  /* 0x0c401f00e8057f89 */ /* 0x000ee200000e0000 */
[----:B------:R-:W-:Y:S02]  /*7910*/  FSEL R66, R66, RZ, P0 ;  /* 0x000000ff42427208 */ /* 0x000fe40000000000 */
[----:B------:R-:W-:Y:S01]  /*7920*/  IADD3 R50, PT, PT, R214, 0x9020, RZ ;  /* 0x00009020d6327810 */ /* 0x000fe20007ffe0ff */
[----:B------:R-:W4:Y:S01]  /*7930*/  SHFL.BFLY PT, R4, R7, 0x1, 0x1f ;  /* 0x0c201f0007047f89 */ /* 0x000f2200000e0000 */
[----:B------:R-:W-:Y:S01]  /*7940*/  @P6 IADD3 R50, PT, PT, R226, -0x20, RZ ;  /* 0xffffffe0e2326810 */ /* 0x000fe20007ffe0ff */
[--C-:B------:R-:W-:Y:S01]  /*7950*/  FFMA.FTZ R32, R37, UR4, -R66.reuse ;  /* 0x0000000425207c23 */ /* 0x100fe20008010842 */
[--C-:B------:R-:W-:Y:S01]  /*7960*/  FFMA.FTZ R38, R41, UR4, -R66.reuse ;  /* 0x0000000429267c23 */ /* 0x100fe20008010842 */
[--C-:B------:R-:W-:Y:S01]  /*7970*/  FFMA.FTZ R37, R25, UR4, -R66.reuse ;  /* 0x0000000419257c23 */ /* 0x100fe20008010842 */
[----:B------:R-:W-:Y:S01]  /*7980*/  FSEL R43, R230, RZ, P0 ;  /* 0x000000ffe62b7208 */ /* 0x000fe20000000000 */
[----:B------:R-:W-:Y:S01]  /*7990*/  LDSM.16.MT88.4 R20, [R50] ;  /* 0x000000003214783b */ /* 0x000fe20000004200 */
[--C-:B------:R-:W-:Y:S01]  /*79a0*/  FFMA.FTZ R39, R39, UR4, -R66.reuse ;  /* 0x0000000427277c23 */ /* 0x100fe20008010842 */
[----:B------:R-:W-:Y:S01]  /*79b0*/  MUFU.EX2 R32, R32 ;  /* 0x0000002000207308 */ /* 0x000fe20000000800 */
[--C-:B------:R-:W-:Y:S01]  /*79c0*/  FFMA.FTZ R199, R199, UR4, -R66.reuse ;  /* 0x00000004c7c77c23 */ /* 0x100fe20008010842 */
[----:B------:R-:W-:Y:S01]  /*79d0*/  LDSM.16.MT88.4 R12, [R50+0x1000] ;  /* 0x00100000320c783b */ /* 0x000fe20000004200 */
[----:B------:R-:W-:Y:S01]  /*79e0*/  FADD.FTZ R43, R166, -R43 ;  /* 0x8000002ba62b7221 */ /* 0x000fe20000010000 */
[--C-:B------:R-:W-:Y:S01]  /*79f0*/  FFMA.FTZ R166, R239, UR4, -R66.reuse ;  /* 0x00000004efa67c23 */ /* 0x100fe20008010842 */
[--C-:B------:R-:W-:Y:S01]  /*7a00*/  FFMA.FTZ R195, R195, UR4, -R66.reuse ;  /* 0x00000004c3c37c23 */ /* 0x100fe20008010842 */
[--C-:B------:R-:W-:Y:S01]  /*7a10*/  FFMA.FTZ R171, R171, UR4, -R66.reuse ;  /* 0x00000004abab7c23 */ /* 0x100fe20008010842 */
[----:B------:R-:W-:Y:S01]  /*7a20*/  FMUL.FTZ R43, R43, UR4 ;  /* 0x000000042b2b7c20 */ /* 0x000fe20008410000 */
[----:B-1----:R-:W-:Y:S01]  /*7a30*/  FMNMX.FTZ R234, R234, R9, !PT ;  /* 0x00000009eaea7209 */ /* 0x002fe20007810000 */
[----:B------:R-:W1:Y:S01]  /*7a40*/  MUFU.EX2 R39, R39 ;  /* 0x0000002700277308 */ /* 0x000e620000000800 */
[----:B------:R-:W-:Y:S01]  /*7a50*/  LDSM.16.MT88.4 R8, [R50+0x2000] ;  /* 0x002000003208783b */ /* 0x000fe20000004200 */
[----:B------:R-:W-:Y:S01]  /*7a60*/  FFMA.FTZ R169, R169, UR4, -R66 ;  /* 0x00000004a9a97c23 */ /* 0x000fe20008010842 */
[----:B---3--:R-:W-:-:S02]  /*7a70*/  FMNMX.FTZ R232, R232, R5, !PT ;  /* 0x00000005e8e87209 */ /* 0x008fc40007810000 */
[----:B----4-:R-:W-:-:S03]  /*7a80*/  FMNMX.FTZ R227, R7, R4, !PT ;  /* 0x0000000407e37209 */ /* 0x010fc60007810000 */
[----:B------:R-:W3:Y:S01]  /*7a90*/  SHFL.BFLY PT, R5, R232, 0x1, 0x1f ;  /* 0x0c201f00e8057f89 */ /* 0x000ee200000e0000 */
[----:B------:R-:W-:Y:S01]  /*7aa0*/  MUFU.EX2 R38, R38 ;  /* 0x0000002600267308 */ /* 0x000fe20000000800 */
[C---:B------:R-:W-:Y:S02]  /*7ab0*/  FSETP.NEU.FTZ.AND P1, PT, R227.reuse, -INF , PT ;  /* 0xff800000e300780b */ /* 0x040fe40003f3d000 */
[----:B------:R-:W4:Y:S01]  /*7ac0*/  SHFL.BFLY PT, R7, R234, 0x1, 0x1f ;  /* 0x0c201f00ea077f89 */ /* 0x000f2200000e0000 */
[C---:B------:R-:W-:Y:S01]  /*7ad0*/  FMUL.FTZ R62, R227.reuse, UR4 ;  /* 0x00000004e33e7c20 */ /* 0x040fe20008410000 */
[----:B------:R-:W-:-:S03]  /*7ae0*/  FSEL R42, R227, RZ, P1 ;  /* 0x000000ffe32a7208 */ /* 0x000fc60000800000 */
[----:B------:R-:W5:Y:S01]  /*7af0*/  MUFU.EX2 R37, R37 ;  /* 0x0000002500257308 */ /* 0x000f620000000800 */
[----:B------:R-:W-:Y:S01]  /*7b00*/  FSEL R62, R62, RZ, P1 ;  /* 0x000000ff3e3e7208 */ /* 0x000fe20000800000 */
[----:B------:R-:W-:Y:S01]  /*7b10*/  FADD.FTZ R42, R165, -R42 ;  /* 0x8000002aa52a7221 */ /* 0x000fe20000010000 */
[----:B-1----:R-:W-:Y:S01]  /*7b20*/  F2FP.F16.F32.PACK_AB R28, R39, R32 ;  /* 0x00000020271c723e */ /* 0x002fe200000000ff */
[----:B------:R-:W-:Y:S02]  /*7b30*/  FFMA.FTZ R165, R237, UR4, -R66 ;  /* 0x00000004eda57c23 */ /* 0x000fe40008010842 */
[--C-:B------:R-:W-:Y:S01]  /*7b40*/  FFMA.FTZ R41, R27, UR4, -R62.reuse ;  /* 0x000000041b297c23 */ /* 0x100fe2000801083e */
[--C-:B------:R-:W-:Y:S01]  /*7b50*/  FFMA.FTZ R36, R35, UR4, -R62.reuse ;  /* 0x0000000423247c23 */ /* 0x100fe2000801083e */
[----:B------:R-:W1:Y:S01]  /*7b60*/  LDSM.16.MT88.4 R24, [R214+0x9000] ;  /* 0x00900000d618783b */ /* 0x000e620000004200 */
[--C-:B------:R-:W-:Y:S01]  /*7b70*/  FFMA.FTZ R35, R31, UR4, -R62.reuse ;  /* 0x000000041f237c23 */ /* 0x100fe2000801083e */
[--C-:B------:R-:W-:Y:S01]  /*7b80*/  FFMA.FTZ R34, R29, UR4, -R62.reuse ;  /* 0x000000041d227c23 */ /* 0x100fe2000801083e */
[----:B------:R-:W-:Y:S01]  /*7b90*/  FMUL.FTZ R42, R42, UR4 ;  /* 0x000000042a2a7c20 */ /* 0x000fe20008410000 */
[----:B------:R-:W-:Y:S01]  /*7ba0*/  MUFU.EX2 R41, R41 ;  /* 0x0000002900297308 */ /* 0x000fe20000000800 */
[--C-:B------:R-:W-:Y:S01]  /*7bb0*/  FFMA.FTZ R176, R207, UR4, -R62.reuse ;  /* 0x00000004cfb07c23 */ /* 0x100fe2000801083e */
[--C-:B------:R-:W-:Y:S01]  /*7bc0*/  FFMA.FTZ R173, R205, UR4, -R62.reuse ;  /* 0x00000004cdad7c23 */ /* 0x100fe2000801083e */
[----:B---3--:R-:W-:Y:S01]  /*7bd0*/  FMNMX.FTZ R232, R232, R5, !PT ;  /* 0x00000005e8e87209 */ /* 0x008fe20007810000 */
[--C-:B------:R-:W-:Y:S01]  /*7be0*/  FFMA.FTZ R175, R203, UR4, -R62.reuse ;  /* 0x00000004cbaf7c23 */ /* 0x100fe2000801083e */
[----:B-----5:R-:W-:Y:S01]  /*7bf0*/  F2FP.F16.F32.PACK_AB R30, R37, R38 ;  /* 0x00000026251e723e */ /* 0x020fe200000000ff */
[--C-:B------:R-:W-:Y:S01]  /*7c00*/  FFMA.FTZ R191, R191, UR4, -R62.reuse ;  /* 0x00000004bfbf7c23 */ /* 0x100fe2000801083e */
[----:B----4-:R-:W-:Y:S01]  /*7c10*/  FMNMX.FTZ R234, R234, R7, !PT ;  /* 0x00000007eaea7209 */ /* 0x010fe20007810000 */
[C---:B------:R-:W-:Y:S01]  /*7c20*/  FMUL.FTZ R53, R232.reuse, UR4 ;  /* 0x00000004e8357c20 */ /* 0x040fe20008410000 */
[----:B------:R-:W3:Y:S01]  /*7c30*/  LDSM.16.MT88.4 R4, [R214+0xb000] ;  /* 0x00b00000d604783b */ /* 0x000ee20000004200 */
[----:B------:R-:W-:Y:S01]  /*7c40*/  FSETP.NEU.FTZ.AND P0, PT, R232, -INF , PT ;  /* 0xff800000e800780b */ /* 0x000fe20003f1d000 */
[----:B------:R-:W-:Y:S01]  /*7c50*/  MUFU.EX2 R36, R36 ;  /* 0x0000002400247308 */ /* 0x000fe20000000800 */
[C---:B------:R-:W-:Y:S01]  /*7c60*/  FSETP.NEU.FTZ.AND P1, PT, R234.reuse, -INF , PT ;  /* 0xff800000ea00780b */ /* 0x040fe20003f3d000 */
[----:B------:R-:W-:Y:S01]  /*7c70*/  FMUL.FTZ R47, R234, UR4 ;  /* 0x00000004ea2f7c20 */ /* 0x000fe20008410000 */
[----:B------:R-:W-:Y:S01]  /*7c80*/  FSEL R64, R232, RZ, P0 ;  /* 0x000000ffe8407208 */ /* 0x000fe20000000000 */
[--C-:B------:R-:W-:Y:S01]  /*7c90*/  FFMA.FTZ R187, R187, UR4, -R62.reuse ;  /* 0x00000004bbbb7c23 */ /* 0x100fe2000801083e */
[----:B------:R-:W-:Y:S01]  /*7ca0*/  FSEL R63, R234, RZ, P1 ;  /* 0x000000ffea3f7208 */ /* 0x000fe20000800000 */
[----:B------:R-:W-:Y:S01]  /*7cb0*/  FFMA.FTZ R61, R61, UR4, -R62 ;  /* 0x000000043d3d7c23 */ /* 0x000fe2000801083e */
[----:B------:R-:W-:Y:S01]  /*7cc0*/  FSEL R47, R47, RZ, P1 ;  /* 0x000000ff2f2f7208 */ /* 0x000fe20000800000 */
[----:B------:R-:W-:Y:S01]  /*7cd0*/  FADD.FTZ R65, R167, -R64 ;  /* 0x80000040a7417221 */ /* 0x000fe20000010000 */
[----:B------:R-:W-:Y:S01]  /*7ce0*/  FSEL R53, R53, RZ, P0 ;  /* 0x000000ff35357208 */ /* 0x000fe20000000000 */
[----:B------:R-:W-:Y:S01]  /*7cf0*/  FADD.FTZ R63, R168, -R63 ;  /* 0x8000003fa83f7221 */ /* 0x000fe20000010000 */
[----:B------:R-:W4:Y:S01]  /*7d00*/  MUFU.EX2 R35, R35 ;  /* 0x0000002300237308 */ /* 0x000f220000000800 */
[--C-:B------:R-:W-:Y:S01]  /*7d10*/  FFMA.FTZ R49, R48, UR4, -R47.reuse ;  /* 0x0000000430317c23 */ /* 0x100fe2000801082f */
[--C-:B------:R-:W-:Y:S01]  /*7d20*/  FFMA.FTZ R51, R246, UR4, -R47.reuse ;  /* 0x00000004f6337c23 */ /* 0x100fe2000801082f */
[----:B------:R-:W-:Y:S01]  /*7d30*/  FFMA.FTZ R56, R244, UR4, -R47 ;  /* 0x00000004f4387c23 */ /* 0x000fe2000801082f */
[--C-:B------:R-:W-:Y:S01]  /*7d40*/  FFMA.FTZ R57, R242, UR4, -R53.reuse ;  /* 0x00000004f2397c23 */ /* 0x100fe20008010835 */
[--C-:B------:R-:W-:Y:S01]  /*7d50*/  FFMA.FTZ R58, R240, UR4, -R53.reuse ;  /* 0x00000004f03a7c23 */ /* 0x100fe20008010835 */
[----:B------:R-:W-:Y:S01]  /*7d60*/  FFMA.FTZ R59, R238, UR4, -R53 ;  /* 0x00000004ee3b7c23 */ /* 0x000fe20008010835 */
[----:B------:R-:W-:Y:S01]  /*7d70*/  FMUL.FTZ R63, R63, UR4 ;  /* 0x000000043f3f7c20 */ /* 0x000fe20008410000 */
[----:B------:R-:W5:Y:S01]  /*7d80*/  MUFU.EX2 R34, R34 ;  /* 0x0000002200227308 */ /* 0x000f620000000800 */
[----:B------:R-:W-:Y:S01]  /*7d90*/  FMUL.FTZ R65, R65, UR4 ;  /* 0x0000000441417c20 */ /* 0x000fe20008410000 */
[----:B------:R-:W-:Y:S01]  /*7da0*/  FFMA.FTZ R248, R248, UR4, -R47 ;  /* 0x00000004f8f87c23 */ /* 0x000fe2000801082f */
[----:B------:R-:W-:Y:S01]  /*7db0*/  FFMA.FTZ R236, R236, UR4, -R53 ;  /* 0x00000004ecec7c23 */ /* 0x000fe20008010835 */
[----:B------:R-:W-:Y:S01]  /*7dc0*/  FFMA.FTZ R67, R188, UR4, -R47 ;  /* 0x00000004bc437c23 */ /* 0x000fe2000801082f */
[--C-:B------:R-:W-:Y:S01]  /*7dd0*/  FFMA.FTZ R168, R211, UR4, -R66.reuse ;  /* 0x00000004d3a87c23 */ /* 0x100fe20008010842 */
[----:B------:R-:W-:Y:S01]  /*7de0*/  FFMA.FTZ R167, R209, UR4, -R66 ;  /* 0x00000004d1a77c23 */ /* 0x000fe20008010842 */
[----:B------:R-:W-:Y:S01]  /*7df0*/  FFMA.FTZ R188, R201, UR4, -R62 ;  /* 0x00000004c9bc7c23 */ /* 0x000fe2000801083e */
[----:B------:R-:W2:Y:S01]  /*7e00*/  MUFU.EX2 R43, R43 ;  /* 0x0000002b002b7308 */ /* 0x000ea20000000800 */
[----:B----4-:R-:W-:Y:S01]  /*7e10*/  F2FP.F16.F32.PACK_AB R29, R35, R36 ;  /* 0x00000024231d723e */ /* 0x010fe200000000ff */
[----:B------:R-:W-:Y:S01]  /*7e20*/  FFMA.FTZ R179, R202, UR4, -R53 ;  /* 0x00000004cab37c23 */ /* 0x000fe20008010835 */
[--C-:B------:R-:W-:Y:S01]  /*7e30*/  FFMA.FTZ R190, R190, UR4, -R47.reuse ;  /* 0x00000004bebe7c23 */ /* 0x100fe2000801082f */
[--C-:B------:R-:W-:Y:S01]  /*7e40*/  FFMA.FTZ R177, R210, UR4, -R47.reuse ;  /* 0x00000004d2b17c23 */ /* 0x100fe2000801082f */
[----:B------:R-:W-:Y:S01]  /*7e50*/  FFMA.FTZ R194, R194, UR4, -R47 ;  /* 0x00000004c2c27c23 */ /* 0x000fe2000801082f */
[--C-:B------:R-:W-:Y:S01]  /*7e60*/  FFMA.FTZ R200, R200, UR4, -R53.reuse ;  /* 0x00000004c8c87c23 */ /* 0x100fe20008010835 */
[--C-:B------:R-:W-:Y:S01]  /*7e70*/  FFMA.FTZ R181, R208, UR4, -R53.reuse ;  /* 0x00000004d0b57c23 */ /* 0x100fe20008010835 */
[----:B------:R-:W4:Y:S01]  /*7e80*/  MUFU.EX2 R42, R42 ;  /* 0x0000002a002a7308 */ /* 0x000f220000000800 */
[----:B-----5:R-:W-:Y:S01]  /*7e90*/  F2FP.F16.F32.PACK_AB R31, R41, R34 ;  /* 0x00000022291f723e */ /* 0x020fe200000000ff */
[----:B------:R-:W-:Y:S01]  /*7ea0*/  FFMA.FTZ R202, R206, UR4, -R53 ;  /* 0x00000004ceca7c23 */ /* 0x000fe20008010835 */
[--C-:B------:R-:W-:Y:S01]  /*7eb0*/  FFMA.FTZ R183, R204, UR4, -R47.reuse ;  /* 0x00000004ccb77c23 */ /* 0x100fe2000801082f */
[--C-:B------:R-:W-:Y:S01]  /*7ec0*/  FFMA.FTZ R204, R197, UR4, -R66.reuse ;  /* 0x00000004c5cc7c23 */ /* 0x100fe20008010842 */
[----:B------:R-:W-:Y:S01]  /*7ed0*/  FFMA.FTZ R206, R193, UR4, -R66 ;  /* 0x00000004c1ce7c23 */ /* 0x000fe20008010842 */
[--C-:B------:R-:W-:Y:S01]  /*7ee0*/  FFMA.FTZ R208, R189, UR4, -R62.reuse ;  /* 0x00000004bdd07c23 */ /* 0x100fe2000801083e */
[----:B------:R-:W-:Y:S01]  /*7ef0*/  FFMA.FTZ R210, R185, UR4, -R62 ;  /* 0x00000004b9d27c23 */ /* 0x000fe2000801083e */
        /* <DEDUP_REMOVED lines=55> */
[C---:B-1----:R-:W-:Y:S01]  /*8270*/  HMMA.16816.F32 R156, R28.reuse, R24, R156 ;  /* 0x000000181c9c723c */ /* 0x042fe2000000189c */
[----:B------:R-:W-:Y:S01]  /*8280*/  MUFU.EX2 R64, R236 ;  /* 0x000000ec00407308 */ /* 0x000fe20000000800 */
[--C-:B------:R-:W-:Y:S01]  /*8290*/  FFMA.FTZ R198, R198, UR4, -R47.reuse ;  /* 0x00000004c6c67c23 */ /* 0x100fe2000801082f */
[--C-:B------:R-:W-:Y:S01]  /*82a0*/  FFMA.FTZ R185, R196, UR4, -R47.reuse ;  /* 0x00000004c4b97c23 */ /* 0x100fe2000801082f */
[----:B------:R-:W-:Y:S01]  /*82b0*/  FFMA.FTZ R192, R192, UR4, -R47 ;  /* 0x00000004c0c07c23 */ /* 0x000fe2000801082f */
[--C-:B------:R-:W-:Y:S01]  /*82c0*/  FFMA.FTZ R182, R182, UR4, -R53.reuse ;  /* 0x00000004b6b67c23 */ /* 0x100fe20008010835 */
[--C-:B------:R-:W-:Y:S01]  /*82d0*/  FFMA.FTZ R189, R180, UR4, -R53.reuse ;  /* 0x00000004b4bd7c23 */ /* 0x100fe20008010835 */
[--C-:B------:R-:W-:Y:S01]  /*82e0*/  FFMA.FTZ R178, R178, UR4, -R53.reuse ;  /* 0x00000004b2b27c23 */ /* 0x100fe20008010835 */
[C---:B------:R-:W-:Y:S01]  /*82f0*/  HMMA.16816.F32 R152, R28.reuse, R26, R152 ;  /* 0x0000001a1c98723c */ /* 0x040fe20000001898 */
[----:B------:R-:W1:Y:S01]  /*8300*/  MUFU.EX2 R63, R63 ;  /* 0x0000003f003f7308 */ /* 0x000e620000000800 */
[----:B------:R-:W-:Y:S01]  /*8310*/  FFMA.FTZ R193, R174, UR4, -R53 ;  /* 0x00000004aec17c23 */ /* 0x000fe20008010835 */
[----:B------:R-:W-:Y:S01]  /*8320*/  FFMA.FTZ R32, R231, R43, R32 ;  /* 0x0000002be7207223 */ /* 0x000fe20000010020 */
[----:B------:R-:W-:Y:S01]  /*8330*/  FFMA.FTZ R36, R229, R42, R36 ;  /* 0x0000002ae5247223 */ /* 0x000fe20000010024 */
[--C-:B------:R-:W-:Y:S01]  /*8340*/  FFMA.FTZ R174, R186, UR4, -R66.reuse ;  /* 0x00000004baae7c23 */ /* 0x100fe20008010842 */
[----:B------:R-:W-:Y:S01]  /*8350*/  FFMA.FTZ R180, R184, UR4, -R66 ;  /* 0x00000004b8b47c23 */ /* 0x000fe20008010842 */
[--C-:B------:R-:W-:Y:S01]  /*8360*/  FFMA.FTZ R66, R170, UR4, -R62.reuse ;  /* 0x00000004aa427c23 */ /* 0x100fe2000801083e */
[C---:B------:R-:W-:Y:S01]  /*8370*/  HMMA.16816.F32 R72, R28.reuse, R20, R72 ;  /* 0x000000141c48723c */ /* 0x040fe20000001848 */
[----:B------:R-:W2:Y:S01]  /*8380*/  MUFU.EX2 R65, R65 ;  /* 0x0000004100417308 */ /* 0x000ea20000000800 */
[--C-:B------:R-:W-:Y:S01]  /*8390*/  FFMA.FTZ R55, R55, UR4, -R62.reuse ;  /* 0x0000000437377c23 */ /* 0x100fe2000801083e */
[----:B------:R-:W-:Y:S01]  /*83a0*/  FFMA.FTZ R52, R52, UR4, -R62 ;  /* 0x0000000434347c23 */ /* 0x000fe2000801083e */
[----:B------:R-:W-:Y:S01]  /*83b0*/  FADD.FTZ R39, R39, R32 ;  /* 0x0000002027277221 */ /* 0x000fe20000010000 */
[----:B------:R-:W-:Y:S01]  /*83c0*/  FADD.FTZ R35, R35, R36 ;  /* 0x0000002423237221 */ /* 0x000fe20000010000 */
[--C-:B------:R-:W-:Y:S01]  /*83d0*/  FFMA.FTZ R172, R172, UR4, -R47.reuse ;  /* 0x00000004acac7c23 */ /* 0x100fe2000801082f */
[----:B------:R-:W-:Y:S01]  /*83e0*/  FFMA.FTZ R197, R60, UR4, -R47 ;  /* 0x000000043cc57c23 */ /* 0x000fe2000801082f */
        /* <DEDUP_REMOVED lines=40> */
[C---:B---3--:R-:W-:Y:S01]  /*8670*/  HMMA.16816.F32 R116, R28.reuse, R4, R116 ;  /* 0x000000041c74723c */ /* 0x048fe20000001874 */
        /* <DEDUP_REMOVED lines=17> */
[----:B------:R-:W-:Y:S01]  /*8790*/  FADD.FTZ R38, R38, R39 ;  /* 0x0000002726267221 */ /* 0x000fe20000010000 */
[----:B------:R-:W-:Y:S01]  /*87a0*/  FADD.FTZ R34, R34, R35 ;  /* 0x0000002322227221 */ /* 0x000fe20000010000 */
[--C-:B------:R-:W-:Y:S01]  /*87b0*/  FFMA.FTZ R54, R54, UR4, -R47.reuse ;  /* 0x0000000436367c23 */ /* 0x100fe2000801082f */
[----:B------:R-:W-:Y:S01]  /*87c0*/  FFMA.FTZ R47, R44, UR4, -R47 ;  /* 0x000000042c2f7c23 */ /* 0x000fe2000801082f */
[--C-:B------:R-:W-:Y:S01]  /*87d0*/  FFMA.FTZ R44, R45, UR4, -R53.reuse ;  /* 0x000000042d2c7c23 */ /* 0x100fe20008010835 */
[----:B------:R-:W-:Y:S01]  /*87e0*/  FFMA.FTZ R33, R33, UR4, -R53 ;  /* 0x0000000421217c23 */ /* 0x000fe20008010835 */
        /* <DEDUP_REMOVED lines=8> */
[----:B------:R-:W-:Y:S01]  /*8870*/  FADD.FTZ R48, R49, R48 ;  /* 0x0000003031307221 */ /* 0x000fe20000010000 */
[----:B------:R-:W-:Y:S01]  /*8880*/  FFMA.FTZ R40, R40, UR4, -R53 ;  /* 0x0000000428287c23 */ /* 0x000fe20008010835 */
[----:B------:R-:W-:Y:S01]  /*8890*/  MUFU.EX2 R167, R167 ;  /* 0x000000a700a77308 */ /* 0x000fe20000000800 */
[----:B------:R-:W-:Y:S01]  /*88a0*/  FADD.FTZ R58, R58, R57 ;  /* 0x000000393a3a7221 */ /* 0x000fe20000010000 */
[----:B------:R-:W-:Y:S01]  /*88b0*/  FADD.FTZ R51, R51, R48 ;  /* 0x0000003033337221 */ /* 0x000fe20000010000 */
[----:B------:R-:W-:Y:S01]  /*88c0*/  FFMA.FTZ R45, R46, UR4, -R53 ;  /* 0x000000042e2d7c23 */ /* 0x000fe20008010835 */
[----:B------:R-:W-:Y:S01]  /*88d0*/  HMMA.16816.F32 R160, R28, R24, R160 ;  /* 0x000000181ca0723c */ /* 0x000fe200000018a0 */
[----:B------:R-:W-:Y:S01]  /*88e0*/  FADD.FTZ R59, R59, R58 ;  /* 0x0000003a3b3b7221 */ /* 0x000fe20000010000 */
[----:B------:R-:W-:Y:S01]  /*88f0*/  FADD.FTZ R56, R56, R51 ;  /* 0x0000003338387221 */ /* 0x000fe20000010000 */
[----:B------:R-:W-:Y:S01]  /*8900*/  FADD.FTZ R37, R37, R38 ;  /* 0x0000002625257221 */ /* 0x000fe20000010000 */
[----:B------:R-:W-:Y:S01]  /*8910*/  MUFU.EX2 R176, R176 ;  /* 0x000000b000b07308 */ /* 0x000fe20000000800 */
[----:B------:R-:W-:Y:S01]  /*8920*/  FADD.FTZ R64, R64, R59 ;  /* 0x0000003b40407221 */ /* 0x000fe20000010000 */
[----:B------:R-:W-:-:S02]  /*8930*/  FADD.FTZ R41, R41, R34 ;  /* 0x0000002229297221 */ /* 0x000fc40000010000 */
[C---:B------:R-:W-:Y:S01]  /*8940*/  HMMA.16816.F32 R148, R28.reuse, R26, R148 ;  /* 0x0000001a1c94723c */ /* 0x040fe20000001894 */
[----:B------:R-:W2:Y:S03]  /*8950*/  LDSM.16.MT88.4 R24, [R214+0x9400] ;  /* 0x00940000d618783b */ /* 0x000ea60000004200 */
[----:B------:R-:W3:Y:S04]  /*8960*/  MUFU.EX2 R173, R173 ;  /* 0x000000ad00ad7308 */ /* 0x000ee80000000800 */
[C---:B------:R-:W-:Y:S04]  /*8970*/  HMMA.16816.F32 R68, R28.reuse, R20, R68 ;  /* 0x000000141c44723c */ /* 0x040fe80000001844 */
[----:B------:R-:W-:Y:S04]  /*8980*/  MUFU.EX2 R175, R175 ;  /* 0x000000af00af7308 */ /* 0x000fe80000000800 */
[C---:B------:R-:W-:Y:S01]  /*8990*/  HMMA.16816.F32 R80, R28.reuse, R22, R80 ;  /* 0x000000161c50723c */ /* 0x040fe20000001850 */
[----:B------:R-:W4:Y:S03]  /*89a0*/  LDSM.16.MT88.4 R20, [R50+0x400] ;  /* 0x000400003214783b */ /* 0x000f260000004200 */
[----:B------:R-:W5:Y:S04]  /*89b0*/  MUFU.EX2 R188, R188 ;  /* 0x000000bc00bc7308 */ /* 0x000f680000000800 */
[C---:B------:R-:W-:Y:S04]  /*89c0*/  HMMA.16816.F32 R84, R28.reuse, R16, R84 ;  /* 0x000000101c54723c */ /* 0x040fe80000001854 */
[----:B------:R-:W-:Y:S04]  /*89d0*/  MUFU.EX2 R67, R67 ;  /* 0x0000004300437308 */ /* 0x000fe80000000800 */
[C---:B------:R-:W-:Y:S01]  /*89e0*/  HMMA.16816.F32 R96, R28.reuse, R18, R96 ;  /* 0x000000121c60723c */ /* 0x040fe20000001860 */
[----:B------:R-:W4:Y:S03]  /*89f0*/  LDSM.16.MT88.4 R16, [R214+0xa400] ;  /* 0x00a40000d610783b */ /* 0x000f260000004200 */
[----:B------:R-:W4:Y:S04]  /*8a00*/  MUFU.EX2 R190, R190 ;  /* 0x000000be00be7308 */ /* 0x000f280000000800 */
[C---:B------:R-:W-:Y:S04]  /*8a10*/  HMMA.16816.F32 R100, R28.reuse, R12, R100 ;  /* 0x0000000c1c64723c */ /* 0x040fe80000001864 */
[----:B------:R-:W-:Y:S04]  /*8a20*/  MUFU.EX2 R177, R177 ;  /* 0x000000b100b17308 */ /* 0x000fe80000000800 */
[C---:B------:R-:W-:Y:S01]  /*8a30*/  HMMA.16816.F32 R144, R28.reuse, R14, R144 ;  /* 0x0000000e1c90723c */ /* 0x040fe20000001890 */
[----:B------:R-:W4:Y:S03]  /*8a40*/  LDSM.16.MT88.4 R12, [R50+0x1400] ;  /* 0x00140000320c783b */ /* 0x000f260000004200 */
[----:B------:R-:W-:Y:S04]  /*8a50*/  MUFU.EX2 R194, R194 ;  /* 0x000000c200c27308 */ /* 0x000fe80000000800 */
[C---:B------:R-:W-:Y:S04]  /*8a60*/  HMMA.16816.F32 R112, R28.reuse, R4, R112 ;  /* 0x000000041c70723c */ /* 0x040fe80000001870 */
[----:B------:R-:W-:Y:S04]  /*8a70*/  MUFU.EX2 R179, R179 ;  /* 0x000000b300b37308 */ /* 0x000fe80000000800 */
[C---:B------:R-:W-:Y:S01]  /*8a80*/  HMMA.16816.F32 R120, R28.reuse, R6, R120 ;  /* 0x000000061c78723c */ /* 0x040fe20000001878 */
[----:B------:R-:W-:Y:S03]  /*8a90*/  LDSM.16.MT88.4 R4, [R50+0x2400] ;  /* 0x002400003204783b */ /* 0x000fe60000004200 */
[----:B------:R-:W4:Y:S04]  /*8aa0*/  MUFU.EX2 R200, R200 ;  /* 0x000000c800c87308 */ /* 0x000f280000000800 */
[C---:B------:R-:W-:Y:S04]  /*8ab0*/  HMMA.16816.F32 R124, R28.reuse, R8, R124 ;  /* 0x000000081c7c723c */ /* 0x040fe8000000187c */
[----:B------:R-:W-:Y:S04]  /*8ac0*/  MUFU.EX2 R181, R181 ;  /* 0x000000b500b57308 */ /* 0x000fe80000000800 */
[----:B------:R-:W-:Y:S01]  /*8ad0*/  HMMA.16816.F32 R132, R28, R10, R132 ;  /* 0x0000000a1c84723c */ /* 0x000fe20000001884 */
[----:B------:R-:W4:Y:S01]  /*8ae0*/  LDSM.16.MT88.4 R8, [R214+0xb400] ;  /* 0x00b40000d608783b */ /* 0x000f220000004200 */
[----:B-1----:R-:W-:Y:S01]  /*8af0*/  F2FP.F16.F32.PACK_AB R28, R165, R166 ;  /* 0x000000a6a51c723e */ /* 0x002fe200000000ff */
[----:B------:R-:W-:Y:S01]  /*8b00*/  FADD.FTZ R166, R166, R37 ;  /* 0x00000025a6a67221 */ /* 0x000fe20000010000 */
[----:B------:R-:W1:Y:S01]  /*8b10*/  MUFU.EX2 R202, R202 ;  /* 0x000000ca00ca7308 */ /* 0x000e620000000800 */
[----:B---3--:R-:W-:Y:S01]  /*8b20*/  F2FP.F16.F32.PACK_AB R29, R173, R176 ;  /* 0x000000b0ad1d723e */ /* 0x008fe200000000ff */
[----:B------:R-:W-:Y:S01]  /*8b30*/  FADD.FTZ R176, R176, R41 ;  /* 0x00000029b0b07221 */ /* 0x000fe20000010000 */
[----:B------:R-:W-:Y:S01]  /*8b40*/  F2FP.F16.F32.PACK_AB R30, R167, R168 ;  /* 0x000000a8a71e723e */ /* 0x000fe200000000ff */
[----:B------:R-:W-:Y:S01]  /*8b50*/  FADD.FTZ R165, R165, R166 ;  /* 0x000000a6a5a57221 */ /* 0x000fe20000010000 */
[----:B-----5:R-:W-:Y:S01]  /*8b60*/  F2FP.F16.F32.PACK_AB R31, R188, R175 ;  /* 0x000000afbc1f723e */ /* 0x020fe200000000ff */
[----:B------:R-:W-:Y:S01]  /*8b70*/  FADD.FTZ R176, R173, R176 ;  /* 0x000000b0adb07221 */ /* 0x000fe20000010000 */
[----:B------:R-:W-:Y:S01]  /*8b80*/  MOV R166, R230 ;  /* 0x000000e600a67202 */ /* 0x000fe20000000f00 */
[----:B------:R-:W-:Y:S01]  /*8b90*/  MUFU.EX2 R199, R199 ;  /* 0x000000c700c77308 */ /* 0x000fe20000000800 */
[----:B------:R-:W-:Y:S01]  /*8ba0*/  FADD.FTZ R168, R168, R165 ;  /* 0x000000a5a8a87221 */ /* 0x000fe20000010000 */
[----:B------:R-:W-:Y:S01]  /*8bb0*/  FADD.FTZ R175, R175, R176 ;  /* 0x000000b0afaf7221 */ /* 0x000fe20000010000 */
[----:B------:R-:W-:Y:S01]  /*8bc0*/  MOV R165, R227 ;  /* 0x000000e300a57202 */ /* 0x000fe20000000f00 */
[C---:B--2---:R-:W-:Y:S01]  /*8bd0*/  HMMA.16816.F32 R156, R28.reuse, R24, R156 ;  /* 0x000000181c9c723c */ /* 0x044fe2000000189c */
[----:B------:R-:W-:Y:S01]  /*8be0*/  FADD.FTZ R168, R167, R168 ;  /* 0x000000a8a7a87221 */ /* 0x000fe20000010000 */
[----:B------:R-:W-:Y:S01]  /*8bf0*/  FADD.FTZ R188, R188, R175 ;  /* 0x000000afbcbc7221 */ /* 0x000fe20000010000 */
[----:B------:R-:W-:Y:S01]  /*8c00*/  MOV R167, R232 ;  /* 0x000000e800a77202 */ /* 0x000fe20000000f00 */
[----:B------:R-:W2:Y:S04]  /*8c10*/  MUFU.EX2 R204, R204 ;  /* 0x000000cc00cc7308 */ /* 0x000ea80000000800 */
[C---:B------:R-:W-:Y:S04]  /*8c20*/  HMMA.16816.F32 R152, R28.reuse, R26, R152 ;  /* 0x0000001a1c98723c */ /* 0x040fe80000001898 */
[----:B------:R-:W-:Y:S04]  /*8c30*/  MUFU.EX2 R195, R195 ;  /* 0x000000c300c37308 */ /* 0x000fe80000000800 */
[C---:B----4-:R-:W-:Y:S04]  /*8c40*/  HMMA.16816.F32 R72, R28.reuse, R20, R72 ;  /* 0x000000141c48723c */ /* 0x050fe80000001848 */
[----:B------:R-:W-:Y:S04]  /*8c50*/  MUFU.EX2 R206, R206 ;  /* 0x000000ce00ce7308 */ /* 0x000fe80000000800 */
[C---:B------:R-:W-:Y:S04]  /*8c60*/  HMMA.16816.F32 R76, R28.reuse, R22, R76 ;  /* 0x000000161c4c723c */ /* 0x040fe8000000184c */
[----:B------:R-:W-:Y:S04]  /*8c70*/  MUFU.EX2 R191, R191 ;  /* 0x000000bf00bf7308 */ /* 0x000fe80000000800 */
[C---:B------:R-:W-:Y:S04]  /*8c80*/  HMMA.16816.F32 R88, R28.reuse, R16, R88 ;  /* 0x000000101c58723c */ /* 0x040fe80000001858 */
        /* <DEDUP_REMOVED lines=31> */
[----:B------:R-:W5:Y:S05]  /*8e80*/  LDSM.16.MT88.4 R24, [R214+0x9800] ;  /* 0x00980000d618783b */ /* 0x000f6a0000004200 */
        /* <DEDUP_REMOVED lines=10> */
[----:B------:R-:W-:Y:S02]  /*8f30*/  MUFU.EX2 R169, R169 ;  /* 0x000000a900a97308 */ /* 0x000fe40000000800 */
        /* <DEDUP_REMOVED lines=16> */
[----:B---3--:R-:W-:Y:S01]  /*9040*/  F2FP.F16.F32.PACK_AB R29, R208, R191 ;  /* 0x000000bfd01d723e */ /* 0x008fe200000000ff */
[----:B------:R-:W-:Y:S01]  /*9050*/  FADD.FTZ R191, R191, R188 ;  /* 0x000000bcbfbf7221 */ /* 0x000fe20000010000 */
[----:B------:R-:W-:Y:S01]  /*9060*/  F2FP.F16.F32.PACK_AB R30, R206, R195 ;  /* 0x000000c3ce1e723e */ /* 0x000fe200000000ff */
[----:B------:R-:W2:Y:S01]  /*9070*/  MUFU.EX2 R197, R197 ;  /* 0x000000c500c57308 */ /* 0x000ea20000000800 */
[----:B----4-:R-:W-:Y:S01]  /*9080*/  F2FP.F16.F32.PACK_AB R31, R210, R187 ;  /* 0x000000bbd21f723e */ /* 0x010fe200000000ff */
[----:B------:R-:W-:Y:S01]  /*9090*/  FADD.FTZ R204, R204, R199 ;  /* 0x000000c7cccc7221 */ /* 0x000fe20000010000 */
[----:B------:R-:W-:Y:S01]  /*90a0*/  FADD.FTZ R208, R208, R191 ;  /* 0x000000bfd0d07221 */ /* 0x000fe20000010000 */
[----:B------:R-:W-:-:S02]  /*90b0*/  MOV R168, R234 ;  /* 0x000000ea00a87202 */ /* 0x000fc40000000f00 */
[----:B------:R-:W-:Y:S01]  /*90c0*/  FADD.FTZ R195, R195, R204 ;  /* 0x000000ccc3c37221 */ /* 0x000fe20000010000 */
[----:B------:R-:W-:Y:S01]  /*90d0*/  FADD.FTZ R187, R187, R208 ;  /* 0x000000d0bbbb7221 */ /* 0x000fe20000010000 */
[----:B-----5:R-:W-:Y:S01]  /*90e0*/  HMMA.16816.F32 R156, R28, R24, R156 ;  /* 0x000000181c9c723c */ /* 0x020fe2000000189c */
[----:B------:R-:W-:Y:S01]  /*90f0*/  MUFU.EX2 R54, R54 ;  /* 0x0000003600367308 */ /* 0x000fe20000000800 */
[----:B------:R-:W-:Y:S01]  /*9100*/  FADD.FTZ R195, R206, R195 ;  /* 0x000000c3cec37221 */ /* 0x000fe20000010000 */
[----:B------:R-:W-:-:S05]  /*9110*/  FADD.FTZ R187, R210, R187 ;  /* 0x000000bbd2bb7221 */ /* 0x000fca0000010000 */
[C---:B------:R-:W-:Y:S01]  /*9120*/  HMMA.16816.F32 R152, R28.reuse, R26, R152 ;  /* 0x0000001a1c98723c */ /* 0x040fe20000001898 */
[----:B------:R-:W-:Y:S07]  /*9130*/  MUFU.EX2 R47, R47 ;  /* 0x0000002f002f7308 */ /* 0x000fee0000000800 */
[C---:B-1----:R-:W-:Y:S01]  /*9140*/  HMMA.16816.F32 R72, R28.reuse, R20, R72 ;  /* 0x000000141c48723c */ /* 0x042fe20000001848 */
[----:B------:R-:W-:Y:S07]  /*9150*/  MUFU.EX2 R33, R33 ;  /* 0x0000002100217308 */ /* 0x000fee0000000800 */
[C---:B------:R-:W-:Y:S01]  /*9160*/  HMMA.16816.F32 R76, R28.reuse, R22, R76 ;  /* 0x000000161c4c723c */ /* 0x040fe2000000184c */
[----:B------:R-:W1:Y:S07]  /*9170*/  MUFU.EX2 R40, R40 ;  /* 0x0000002800287308 */ /* 0x000e6e0000000800 */
[C---:B------:R-:W-:Y:S01]  /*9180*/  HMMA.16816.F32 R88, R28.reuse, R16, R88 ;  /* 0x000000101c58723c */ /* 0x040fe20000001858 */
[----:B------:R-:W-:Y:S07]  /*9190*/  MUFU.EX2 R44, R44 ;  /* 0x0000002c002c7308 */ /* 0x000fee0000000800 */
[C---:B------:R-:W-:Y:S01]  /*91a0*/  HMMA.16816.F32 R92, R28.reuse, R18, R92 ;  /* 0x000000121c5c723c */ /* 0x040fe2000000185c */
[----:B------:R-:W3:Y:S07]  /*91b0*/  MUFU.EX2 R45, R45 ;  /* 0x0000002d002d7308 */ /* 0x000eee0000000800 */
        /* <DEDUP_REMOVED lines=46> */
[----:B----4-:R-:W-:Y:S01]  /*94a0*/  HMMA.16816.F32 R156, R28, R24, R156 ;  /* 0x000000181c9c723c */ /* 0x010fe2000000189c */
[----:B------:R-:W-:Y:S01]  /*94b0*/  FADD.FTZ R231, R169, R180 ;  /* 0x000000b4a9e77221 */ /* 0x000fe20000010000 */
[----:B------:R-:W-:-:S06]  /*94c0*/  FADD.FTZ R229, R52, R55 ;  /* 0x0000003734e57221 */ /* 0x000fcc0000010000 */
[C---:B------:R-:W-:Y:S08]  /*94d0*/  HMMA.16816.F32 R152, R28.reuse, R26, R152 ;  /* 0x0000001a1c98723c */ /* 0x040ff00000001898 */
[C---:B-----5:R-:W-:Y:S08]  /*94e0*/  HMMA.16816.F32 R72, R28.reuse, R20, R72 ;  /* 0x000000141c48723c */ /* 0x060ff00000001848 */
[C---:B------:R-:W-:Y:S08]  /*94f0*/  HMMA.16816.F32 R76, R28.reuse, R22, R76 ;  /* 0x000000161c4c723c */ /* 0x040ff0000000184c */
[C---:B--2---:R-:W-:Y:S08]  /*9500*/  HMMA.16816.F32 R88, R28.reuse, R16, R88 ;  /* 0x000000101c58723c */ /* 0x044ff00000001858 */
[C---:B------:R-:W-:Y:S08]  /*9510*/  HMMA.16816.F32 R92, R28.reuse, R18, R92 ;  /* 0x000000121c5c723c */ /* 0x040ff0000000185c */
[C---:B-1----:R-:W-:Y:S08]  /*9520*/  HMMA.16816.F32 R104, R28.reuse, R12, R104 ;  /* 0x0000000c1c68723c */ /* 0x042ff00000001868 */
[C---:B------:R-:W-:Y:S08]  /*9530*/  HMMA.16816.F32 R108, R28.reuse, R14, R108 ;  /* 0x0000000e1c6c723c */ /* 0x040ff0000000186c */
[C---:B---3--:R-:W-:Y:S08]  /*9540*/  HMMA.16816.F32 R116, R28.reuse, R8, R116 ;  /* 0x000000081c74723c */ /* 0x048ff00000001874 */
        /* <DEDUP_REMOVED lines=29> */
[----:B------:R-:W-:Y:S01]  /*9720*/  UIADD3 UR15, UPT, UPT, UR20, -0x3, URZ ;  /* 0xfffffffd140f7890 */ /* 0x000fe2000fffe0ff */
[----:B------:R-:W-:-:S04]  /*9730*/  DEPBAR.LE SB0, 0x0 ;  /* 0x000080000000791a */ /* 0x000fc80000000000 */
[----:B------:R-:W1:Y:S01]  /*9740*/  S2UR UR5, SR_CgaCtaId ;  /* 0x00000000000579c3 */ /* 0x000e620000008800 */
[----:B------:R-:W-:-:S04]  /*9750*/  UIMAD.WIDE.U32 UR22, UR15, UR8, URZ ;  /* 0x000000080f1672a5 */ /* 0x000fc8000f8e00ff */
[----:B------:R-:W-:Y:S02]  /*9760*/  UIMAD UR15, UR15, UR9, UR23 ;  /* 0x000000090f0f72a4 */ /* 0x000fe4000f8e0217 */
[----:B------:R-:W-:Y:S01]  /*9770*/  USHF.L.U32 UR6, UR22, 0x6, URZ ;  /* 0x0000000616067899 */ /* 0x000fe200080006ff */
[----:B------:R-:W-:Y:S01]  /*9780*/  IMAD.U32 R12, RZ, RZ, UR22 ;  /* 0x00000016ff0c7e24 */ /* 0x000fe2000f8e00ff */
[----:B------:R-:W-:Y:S01]  /*9790*/  USHF.L.U64.HI UR13, UR22, 0x6, UR15 ;  /* 0x00000006160d7899 */ /* 0x000fe2000801020f */
[----:B------:R-:W-:Y:S01]  /*97a0*/  IMAD.U32 R13, RZ, RZ, UR23 ;  /* 0x00000017ff0d7e24 */ /* 0x000fe2000f8e00ff */
[----:B------:R-:W-:Y:S01]  /*97b0*/  ULEA UR6, UP0, UR8, UR6, 0x5 ;  /* 0x0000000608067291 */ /* 0x000fe2000f8028ff */
[----:B------:R-:W-:Y:S01]  /*97c0*/  IMAD.U32 R6, RZ, RZ, UR15 ;  /* 0x0000000fff067e24 */ /* 0x000fe2000f8e00ff */
[----:B------:R-:W-:Y:S01]  /*97d0*/  BAR.SYNC.DEFER_BLOCKING 0x0 ;  /* 0x0000000000007b1d */ /* 0x000fe20000010000 */
[----:B------:R-:W-:Y:S01]  /*97e0*/  LEA R8, P1, R12, R222, 0x7 ;  /* 0x000000de0c087211 */ /* 0x000fe200078238ff */
[----:B------:R-:W-:-:S02]  /*97f0*/  ULEA.HI.X UR13, UR8, UR13, UR9, 0x5, UP0 ;  /* 0x0000000d080d7291 */ /* 0x000fc400080f2c09 */
[----:B------:R-:W-:Y:S01]  /*9800*/  IMAD.U32 R5, RZ, RZ, UR6 ;  /* 0x00000006ff057e24 */ /* 0x000fe2000f8e00ff */
[----:B------:R-:W-:Y:S01]  /*9810*/  LEA.HI.X R9, R12, R221, R6, 0x7, P1 ;  /* 0x000000dd0c097211 */ /* 0x000fe200008f3c06 */
[----:B------:R-:W-:Y:S01]  /*9820*/  UMOV UR6, 0x400 ;  /* 0x0000040000067882 */ /* 0x000fe20000000000 */
[----:B------:R-:W-:Y:S01]  /*9830*/  UISETP.NE.AND UP0, UPT, UR20, 0x3, UPT ;  /* 0x000000031400788c */ /* 0x000fe2000bf05270 */
[----:B------:R-:W-:Y:S01]  /*9840*/  IMAD.U32 R4, RZ, RZ, UR13 ;  /* 0x0000000dff047e24 */ /* 0x000fe2000f8e00ff */
[----:B------:R-:W-:Y:S01]  /*9850*/  LEA R10, P0, R5, R222, 0x1 ;  /* 0x000000de050a7211 */ /* 0x000fe200078008ff */
[----:B-1----:R-:W-:-:S03]  /*9860*/  ULEA UR5, UR5, UR6, 0x18 ;  /* 0x0000000605057291 */ /* 0x002fc6000f8ec0ff */
[----:B------:R-:W-:-:S03]  /*9870*/  LEA.HI.X R11, R5, R221, R4, 0x1, P0 ;  /* 0x000000dd050b7211 */ /* 0x000fc600000f0c04 */
[----:B------:R-:W-:Y:S01]  /*9880*/  LEA R237, R164, UR5, 0x1 ;  /* 0x00000005a4ed7c11 */ /* 0x000fe2000f8e08ff */
        /* <DEDUP_REMOVED lines=28> */
[----:B------:R2:W-:Y:S01]  /*9a50*/  @!P2 LDGSTS.E.BYPASS.LTC128B.128 [R225+0xb800], desc[UR16][R10.64+0x80] ;  /* 0x0b8000800ae1afae */ /* 0x0005e2000b981a10 */
[----:B-1----:R-:W-:-:S03]  /*9a60*/  SEL R8, R235, 0xffffffe0, !P6 ;  /* 0xffffffe0eb087807 */ /* 0x002fc60007000000 */
[----:B------:R-:W-:Y:S04]  /*9a70*/  @P2 STS.128 [R225+0xb800], RZ ;  /* 0x00b800ffe1002388 */ /* 0x000fe80000000c00 */
[----:B------:R-:W-:Y:S01]  /*9a80*/  LDSM.16.M88.4 R176, [R237+0x6000] ;  /* 0x00600000edb0783b */ /* 0x000fe20000000200 */
[----:B------:R-:W-:Y:S02]  /*9a90*/  IMAD.IADD R236, R8, 0x1, R237 ;  /* 0x0000000108ec7824 */ /* 0x000fe400078e02ed */
[----:B------:R-:W-:Y:S01]  /*9aa0*/  IMAD.IADD R235, R215, 0x1, R8 ;  /* 0x00000001d7eb7824 */ /* 0x000fe200078e0208 */
[----:B------:R-:W1:Y:S04]  /*9ab0*/  LDSM.16.M88.4 R4, [R215+0x1000] ;  /* 0x00100000d704783b */ /* 0x000e680000000200 */
[----:B------:R-:W3:Y:S04]  /*9ac0*/  LDSM.16.M88.4 R168, [R237+0x6400] ;  /* 0x00640000eda8783b */ /* 0x000ee80000000200 */
[----:B------:R-:W4:Y:S04]  /*9ad0*/  LDSM.16.M88.4 R64, [R237+0x6800] ;  /* 0x00680000ed40783b */ /* 0x000f280000000200 */
[----:B------:R-:W2:Y:S04]  /*9ae0*/  LDSM.16.M88.4 R208, [R237+0x6c00] ;  /* 0x006c0000edd0783b */ /* 0x000ea80000000200 */
[----:B------:R-:W-:Y:S04]  /*9af0*/  LDSM.16.M88.4 R196, [R236+0x6000] ;  /* 0x00600000ecc4783b */ /* 0x000fe80000000200 */
[----:B------:R-:W5:Y:S04]  /*9b00*/  LDSM.16.M88.4 R36, [R235+0x1000] ;  /* 0x00100000eb24783b */ /* 0x000f680000000200 */
[----:B------:R-:W5:Y:S04]  /*9b10*/  LDSM.16.M88.4 R192, [R236+0x6400] ;  /* 0x00640000ecc0783b */ /* 0x000f680000000200 */
[----:B------:R-:W5:Y:S04]  /*9b20*/  LDSM.16.M88.4 R188, [R236+0x6800] ;  /* 0x00680000ecbc783b */ /* 0x000f680000000200 */
[----:B------:R-:W5:Y:S04]  /*9b30*/  LDSM.16.M88.4 R184, [R236+0x6c00] ;  /* 0x006c0000ecb8783b */ /* 0x000f680000000200 */
[----:B------:R-:W5:Y:S01]  /*9b40*/  LDSM.16.M88.4 R204, [R215] ;  /* 0x00000000d7cc783b */ /* 0x000f620000000200 */
[C---:B-1----:R-:W-:Y:S03]  /*9b50*/  HMMA.16816.F32 R32, R4.reuse, R176, RZ ;  /* 0x000000b00420723c */ /* 0x042fe600000018ff */
[----:B------:R-:W1:Y:S04]  /*9b60*/  LDSM.16.M88.4 R200, [R235] ;  /* 0x00000000ebc8783b */ /* 0x000e680000000200 */
[----:B------:R-:W-:Y:S01]  /*9b70*/  LDSM.16.M88.4 R52, [R215+0x3000] ;  /* 0x00300000d734783b */ /* 0x000fe20000000200 */
[C---:B---3--:R-:W-:Y:S03]  /*9b80*/  HMMA.16816.F32 R24, R4.reuse, R168, RZ ;  /* 0x000000a80418723c */ /* 0x048fe600000018ff */
[----:B------:R-:W3:Y:S04]  /*9b90*/  LDSM.16.M88.4 R48, [R237+0x7000] ;  /* 0x00700000ed30783b */ /* 0x000ee80000000200 */
[----:B------:R-:W3:Y:S01]  /*9ba0*/  LDSM.16.M88.4 R44, [R237+0x7400] ;  /* 0x00740000ed2c783b */ /* 0x000ee20000000200 */
[C---:B----4-:R-:W-:Y:S03]  /*9bb0*/  HMMA.16816.F32 R16, R4.reuse, R64, RZ ;  /* 0x000000400410723c */ /* 0x050fe600000018ff */
[----:B------:R-:W4:Y:S04]  /*9bc0*/  LDSM.16.M88.4 R40, [R237+0x7800] ;  /* 0x00780000ed28783b */ /* 0x000f280000000200 */
[----:B------:R-:W-:Y:S01]  /*9bd0*/  LDSM.16.M88.4 R56, [R215+0x2000] ;  /* 0x00200000d738783b */ /* 0x000fe20000000200 */
[C---:B--2---:R-:W-:Y:S03]  /*9be0*/  HMMA.16816.F32 R8, R4.reuse, R208, RZ ;  /* 0x000000d00408723c */ /* 0x044fe600000018ff */
[----:B------:R-:W0:Y:S05]  /*9bf0*/  LDGDEPBAR ;  /* 0x00000000000079af */ /* 0x000e2a0000000000 */
[C---:B------:R-:W-:Y:S08]  /*9c00*/  HMMA.16816.F32 R28, R4.reuse, R178, RZ ;  /* 0x000000b2041c723c */ /* 0x040ff000000018ff */
[C---:B------:R-:W-:Y:S08]  /*9c10*/  HMMA.16816.F32 R20, R4.reuse, R170, RZ ;  /* 0x000000aa0414723c */ /* 0x040ff000000018ff */
[C---:B------:R-:W-:Y:S08]  /*9c20*/  HMMA.16816.F32 R12, R4.reuse, R66, RZ ;  /* 0x00000042040c723c */ /* 0x040ff000000018ff */
[----:B------:R-:W-:Y:S08]  /*9c30*/  HMMA.16816.F32 R4, R4, R210, RZ ;  /* 0x000000d20404723c */ /* 0x000ff000000018ff */
        /* <DEDUP_REMOVED lines=9> */
[C---:B------:R-:W-:Y:S08]  /*9cd0*/  HMMA.16816.F32 R180, R204.reuse, R176, RZ ;  /* 0x000000b0ccb4723c */ /* 0x040ff000000018ff */
[C---:B------:R-:W-:Y:S08]  /*9ce0*/  HMMA.16816.F32 R176, R204.reuse, R178, RZ ;  /* 0x000000b2ccb0723c */ /* 0x040ff000000018ff */
[C---:B------:R-:W-:Y:S08]  /*9cf0*/  HMMA.16816.F32 R172, R204.reuse, R168, RZ ;  /* 0x000000a8ccac723c */ /* 0x040ff000000018ff */
[C---:B------:R-:W-:Y:S08]  /*9d00*/  HMMA.16816.F32 R164, R204.reuse, R64, RZ ;  /* 0x00000040cca4723c */ /* 0x040ff000000018ff */
[C---:B------:R-:W-:Y:S08]  /*9d10*/  HMMA.16816.F32 R168, R204.reuse, R170, RZ ;  /* 0x000000aacca8723c */ /* 0x040ff000000018ff */
[C---:B------:R-:W-:Y:S08]  /*9d20*/  HMMA.16816.F32 R64, R204.reuse, R66, RZ ;  /* 0x00000042cc40723c */ /* 0x040ff000000018ff */
[C---:B------:R-:W-:Y:S08]  /*9d30*/  HMMA.16816.F32 R60, R204.reuse, R208, RZ ;  /* 0x000000d0cc3c723c */ /* 0x040ff000000018ff */
[----:B------:R-:W-:Y:S08]  /*9d40*/  HMMA.16816.F32 R204, R204, R210, RZ ;  /* 0x000000d2cccc723c */ /* 0x000ff000000018ff */
[C---:B-1----:R-:W-:Y:S08]  /*9d50*/  HMMA.16816.F32 R180, R200.reuse, R196, R180 ;  /* 0x000000c4c8b4723c */ /* 0x042ff000000018b4 */
        /* <DEDUP_REMOVED lines=8> */
[----:B------:R-:W1:Y:S07]  /*9de0*/  LDSM.16.M88.4 R188, [R236+0x7000] ;  /* 0x00700000ecbc783b */ /* 0x000e6e0000000200 */
[----:B------:R-:W-:Y:S01]  /*9df0*/  HMMA.16816.F32 R204, R200, R186, R204 ;  /* 0x000000bac8cc723c */ /* 0x000fe200000018cc */
[----:B------:R-:W5:Y:S07]  /*9e00*/  LDSM.16.M88.4 R184, [R236+0x7400] ;  /* 0x00740000ecb8783b */ /* 0x000f6e0000000200 */
[C---:B---3--:R-:W-:Y:S08]  /*9e10*/  HMMA.16816.F32 R32, R52.reuse, R48, R32 ;  /* 0x000000303420723c */ /* 0x048ff00000001820 */
[C---:B------:R-:W-:Y:S08]  /*9e20*/  HMMA.16816.F32 R24, R52.reuse, R44, R24 ;  /* 0x0000002c3418723c */ /* 0x040ff00000001818 */
[C---:B----4-:R-:W-:Y:S08]  /*9e30*/  HMMA.16816.F32 R16, R52.reuse, R40, R16 ;  /* 0x000000283410723c */ /* 0x050ff00000001810 */
[C---:B--2---:R-:W-:Y:S08]  /*9e40*/  HMMA.16816.F32 R8, R52.reuse, R36, R8 ;  /* 0x000000243408723c */ /* 0x044ff00000001808 */
[C---:B------:R-:W-:Y:S08]  /*9e50*/  HMMA.16816.F32 R28, R52.reuse, R50, R28 ;  /* 0x00000032341c723c */ /* 0x040ff0000000181c */
[C---:B------:R-:W-:Y:S08]  /*9e60*/  HMMA.16816.F32 R20, R52.reuse, R46, R20 ;  /* 0x0000002e3414723c */ /* 0x040ff00000001814 */
[C---:B------:R-:W-:Y:S08]  /*9e70*/  HMMA.16816.F32 R12, R52.reuse, R42, R12 ;  /* 0x0000002a340c723c */ /* 0x040ff0000000180c */
[----:B------:R-:W-:Y:S01]  /*9e80*/  HMMA.16816.F32 R4, R52, R38, R4 ;  /* 0x000000263404723c */ /* 0x000fe20000001804 */
[----:B------:R-:W2:Y:S07]  /*9e90*/  LDSM.16.M88.4 R52, [R236+0x7800] ;  /* 0x00780000ec34783b */ /* 0x000eae0000000200 */
[C---:B------:R-:W-:Y:S08]  /*9ea0*/  HMMA.16816.F32 R180, R56.reuse, R48, R180 ;  /* 0x0000003038b4723c */ /* 0x040ff000000018b4 */
[C---:B------:R-:W-:Y:S01]  /*9eb0*/  HMMA.16816.F32 R176, R56.reuse, R50, R176 ;  /* 0x0000003238b0723c */ /* 0x040fe200000018b0 */
[----:B------:R-:W3:Y:S07]  /*9ec0*/  LDSM.16.M88.4 R48, [R236+0x7c00] ;  /* 0x007c0000ec30783b */ /* 0x000eee0000000200 */
[C---:B------:R-:W-:Y:S08]  /*9ed0*/  HMMA.16816.F32 R164, R56.reuse, R40, R164 ;  /* 0x0000002838a4723c */ /* 0x040ff000000018a4 */
[C---:B------:R-:W-:Y:S01]  /*9ee0*/  HMMA.16816.F32 R64, R56.reuse, R42, R64 ;  /* 0x0000002a3840723c */ /* 0x040fe20000001840 */
[----:B------:R-:W4:Y:S07]  /*9ef0*/  LDSM.16.M88.4 R40, [R235+0x2000] ;  /* 0x00200000eb28783b */ /* 0x000f2e0000000200 */
[C---:B------:R-:W-:Y:S08]  /*9f00*/  HMMA.16816.F32 R172, R56.reuse, R44, R172 ;  /* 0x0000002c38ac723c */ /* 0x040ff000000018ac */
[C---:B------:R-:W-:Y:S01]  /*9f10*/  HMMA.16816.F32 R168, R56.reuse, R46, R168 ;  /* 0x0000002e38a8723c */ /* 0x040fe200000018a8 */
[----:B------:R-:W-:Y:S07]  /*9f20*/  LDSM.16.M88.4 R44, [R237+0x8400] ;  /* 0x00840000ed2c783b */ /* 0x000fee0000000200 */
[----:B------:R-:W-:Y:S01]  /*9f30*/  HMMA.16816.F32 R200, R56, R36, R60 ;  /* 0x0000002438c8723c */ /* 0x000fe2000000183c */
[----:B------:R-:W-:Y:S07]  /*9f40*/  LDSM.16.M88.4 R60, [R237+0x8000] ;  /* 0x00800000ed3c783b */ /* 0x000fee0000000200 */
[C---:B-1----:R-:W-:Y:S08]  /*9f50*/  HMMA.16816.F32 R32, R192.reuse, R188, R32 ;  /* 0x000000bcc020723c */ /* 0x042ff00000001820 */
[C---:B------:R-:W-:Y:S08]  /*9f60*/  HMMA.16816.F32 R28, R192.reuse, R190, R28 ;  /* 0x000000bec01c723c */ /* 0x040ff0000000181c */
[C---:B-----5:R-:W-:Y:S08]  /*9f70*/  HMMA.16816.F32 R24, R192.reuse, R184, R24 ;  /* 0x000000b8c018723c */ /* 0x060ff00000001818 */
[C---:B------:R-:W-:Y:S08]  /*9f80*/  HMMA.16816.F32 R20, R192.reuse, R186, R20 ;  /* 0x000000bac014723c */ /* 0x040ff00000001814 */
[C---:B--2---:R-:W-:Y:S08]  /*9f90*/  HMMA.16816.F32 R16, R192.reuse, R52, R16 ;  /* 0x00000034c010723c */ /* 0x044ff00000001810 */
[C---:B------:R-:W-:Y:S08]  /*9fa0*/  HMMA.16816.F32 R12, R192.reuse, R54, R12 ;  /* 0x00000036c00c723c */ /* 0x040ff0000000180c */
[C---:B---3--:R-:W-:Y:S08]  /*9fb0*/  HMMA.16816.F32 R8, R192.reuse, R48, R8 ;  /* 0x00000030c008723c */ /* 0x048ff00000001808 */
[----:B------:R-:W-:Y:S01]  /*9fc0*/  HMMA.16816.F32 R4, R192, R50, R4 ;  /* 0x00000032c004723c */ /* 0x000fe20000001804 */
[----:B------:R-:W1:Y:S07]  /*9fd0*/  LDSM.16.M88.4 R192, [R215+0x4000] ;  /* 0x00400000d7c0783b */ /* 0x000e6e0000000200 */
        /* <DEDUP_REMOVED lines=8> */
[----:B------:R-:W4:Y:S07]  /*a060*/  LDSM.16.M88.4 R52, [R236+0x8000] ;  /* 0x00800000ec34783b */ /* 0x000f2e0000000200 */
[C---:B------:R-:W-:Y:S08]  /*a070*/  HMMA.16816.F32 R180, R40.reuse, R188, R180 ;  /* 0x000000bc28b4723c */ /* 0x040ff000000018b4 */
[C---:B------:R-:W-:Y:S01]  /*a080*/  HMMA.16816.F32 R176, R40.reuse, R190, R176 ;  /* 0x000000be28b0723c */ /* 0x040fe200000018b0 */
[----:B------:R-:W-:Y:S07]  /*a090*/  LDSM.16.M88.4 R188, [R236+0x8c00] ;  /* 0x008c0000ecbc783b */ /* 0x000fee0000000200 */
[C---:B------:R-:W-:Y:S08]  /*a0a0*/  HMMA.16816.F32 R200, R40.reuse, R48, R200 ;  /* 0x0000003028c8723c */ /* 0x040ff000000018c8 */
[----:B------:R-:W-:Y:S01]  /*a0b0*/  HMMA.16816.F32 R204, R40, R50, R204 ;  /* 0x0000003228cc723c */ /* 0x000fe200000018cc */
[----:B------:R-:W5:Y:S04]  /*a0c0*/  LDSM.16.M88.4 R48, [R236+0x8400] ;  /* 0x00840000ec30783b */ /* 0x000f680000000200 */
[----:B------:R-:W5:Y:S03]  /*a0d0*/  LDSM.16.M88.4 R40, [R236+0x8800] ;  /* 0x00880000ec28783b */ /* 0x000f660000000200 */
[C---:B-1----:R-:W-:Y:S08]  /*a0e0*/  HMMA.16816.F32 R180, R192.reuse, R60, R180 ;  /* 0x0000003cc0b4723c */ /* 0x042ff000000018b4 */
[----:B------:R-:W-:Y:S08]  /*a0f0*/  HMMA.16816.F32 R176, R192, R62, R176 ;  /* 0x0000003ec0b0723c */ /* 0x000ff000000018b0 */
[----:B--2---:R-:W-:Y:S08]  /*a100*/  HMMA.16816.F32 R8, R196, R36, R8 ;  /* 0x00000024c408723c */ /* 0x004ff00000001808 */
[C---:B------:R-:W-:Y:S08]  /*a110*/  HMMA.16816.F32 R172, R192.reuse, R44, R172 ;  /* 0x0000002cc0ac723c */ /* 0x040ff000000018ac */
[----:B------:R-:W-:Y:S01]  /*a120*/  HMMA.16816.F32 R200, R192, R36, R200 ;  /* 0x00000024c0c8723c */ /* 0x000fe200000018c8 */
[----:B------:R-:W-:-:S02]  /*a130*/  IMAD.SHL.U32 R37, R213, 0x2, RZ ;  /* 0x00000002d5257824 */ /* 0x000fc400078e00ff */
[----:B------:R-:W-:-:S03]  /*a140*/  IMAD.U32 R36, RZ, RZ, UR20 ;  /* 0x00000014ff247e24 */ /* 0x000fc6000f8e00ff */
[----:B------:R-:W-:Y:S02]  /*a150*/  LOP3.LUT R37, R37, 0x6, RZ, 0xc0, !PT ;  /* 0x0000000625257812 */ /* 0x000fe400078ec0ff */
[----:B------:R-:W-:Y:S03]  /*a160*/  HMMA.16816.F32 R168, R192, R46, R168 ;  /* 0x0000002ec0a8723c */ /* 0x000fe600000018a8 */
[----:B------:R-:W-:-:S04]  /*a170*/  IMAD R36, R36, 0x40, R37 ;  /* 0x0000004024247824 */ /* 0x000fc800078e0225 */
[C---:B------:R-:W-:Y:S01]  /*a180*/  VIADD R251, R36.reuse, 0xffffff41 ;  /* 0xffffff4124fb7836 */ /* 0x040fe20000000000 */
[C---:B---3--:R-:W-:Y:S01]  /*a190*/  HMMA.16816.F32 R164, R192.reuse, R56, R164 ;  /* 0x00000038c0a4723c */ /* 0x048fe200000018a4 */
[C---:B------:R-:W-:Y:S02]  /*a1a0*/  VIADD R239, R36.reuse, 0xffffff49 ;  /* 0xffffff4924ef7836 */ /* 0x040fe40000000000 */
[C---:B------:R-:W-:Y:S01]  /*a1b0*/  VIADD R249, R36.reuse, 0xffffff48 ;  /* 0xffffff4824f97836 */ /* 0x040fe20000000000 */
[-C--:B------:R-:W-:Y:S01]  /*a1c0*/  ISETP.GE.AND P0, PT, R251, R212.reuse, PT ;  /* 0x000000d4fb00720c */ /* 0x080fe20003f06270 */
[C---:B------:R-:W-:Y:S02]  /*a1d0*/  VIADD R243, R36.reuse, 0xffffff51 ;  /* 0xffffff5124f37836 */ /* 0x040fe40000000000 */
[C---:B------:R-:W-:Y:S01]  /*a1e0*/  VIADD R245, R36.reuse, 0xffffff50 ;  /* 0xffffff5024f57836 */ /* 0x040fe20000000000 */
[----:B------:R-:W-:Y:S01]  /*a1f0*/  HMMA.16816.F32 R64, R192, R58, R64 ;  /* 0x0000003ac040723c */ /* 0x000fe20000001840 */
[----:B------:R-:W-:Y:S01]  /*a200*/  ISETP.GE.AND P5, PT, R249, R212, PT ;  /* 0x000000d4f900720c */ /* 0x000fe20003fa6270 */
[----:B------:R-:W-:-:S06]  /*a210*/  VIADD R241, R36, 0xffffff58 ;  /* 0xffffff5824f17836 */ /* 0x000fcc0000000000 */
[----:B------:R-:W-:Y:S01]  /*a220*/  HMMA.16816.F32 R204, R192, R38, R204 ;  /* 0x00000026c0cc723c */ /* 0x000fe200000018cc */
[----:B------:R-:W-:-:S07]  /*a230*/  VIADD R193, R36, 0xffffff59 ;  /* 0xffffff5924c17836 */ /* 0x000fce0000000000 */
[C---:B----4-:R-:W-:Y:S08]  /*a240*/  HMMA.16816.F32 R180, R184.reuse, R52, R180 ;  /* 0x00000034b8b4723c */ /* 0x050ff000000018b4 */
[----:B------:R-:W-:Y:S08]  /*a250*/  HMMA.16816.F32 R176, R184, R54, R176 ;  /* 0x00000036b8b0723c */ /* 0x000ff000000018b0 */
[----:B------:R-:W-:Y:S01]  /*a260*/  HMMA.16816.F32 R4, R196, R38, R4 ;  /* 0x00000026c404723c */ /* 0x000fe20000001804 */
[----:B------:R-:W-:-:S05]  /*a270*/  VIADD R38, R36, 0xffffff40 ;  /* 0xffffff4024267836 */ /* 0x000fca0000000000 */
[-C--:B------:R-:W-:Y:S02]  /*a280*/  ISETP.GE.AND P1, PT, R38, R212.reuse, PT ;  /* 0x000000d42600720c */ /* 0x080fe40003f26270 */
[----:B-----5:R-:W-:Y:S02]  /*a290*/  HMMA.16816.F32 R172, R184, R48, R172 ;  /* 0x00000030b8ac723c */ /* 0x020fe400000018ac */
[----:B------:R-:W-:Y:S02]  /*a2a0*/  FSEL R192, R180, -INF , !P1 ;  /* 0xff800000b4c07808 */ /* 0x000fe40004800000 */
[----:B------:R-:W-:-:S04]  /*a2b0*/  ISETP.GE.AND P1, PT, R239, R212, PT ;  /* 0x000000d4ef00720c */ /* 0x000fc80003f26270 */
[C---:B------:R-:W-:Y:S08]  /*a2c0*/  HMMA.16816.F32 R168, R184.reuse, R50, R168 ;  /* 0x00000032b8a8723c */ /* 0x040ff000000018a8 */
[C---:B------:R-:W-:Y:S08]  /*a2d0*/  HMMA.16816.F32 R164, R184.reuse, R40, R164 ;  /* 0x00000028b8a4723c */ /* 0x040ff000000018a4 */
[C---:B------:R-:W-:Y:S08]  /*a2e0*/  HMMA.16816.F32 R64, R184.reuse, R42, R64 ;  /* 0x0000002ab840723c */ /* 0x040ff00000001840 */
[C---:B------:R-:W-:Y:S08]  /*a2f0*/  HMMA.16816.F32 R200, R184.reuse, R188, R200 ;  /* 0x000000bcb8c8723c */ /* 0x040ff000000018c8 */
[----:B------:R-:W-:Y:S01]  /*a300*/  HMMA.16816.F32 R204, R184, R190, R204 ;  /* 0x000000beb8cc723c */ /* 0x000fe200000018cc */
[----:B------:R-:W-:Y:S01]  /*a310*/  FSEL R186, R181, -INF , !P0 ;  /* 0xff800000b5ba7808 */ /* 0x000fe20004000000 */
[----:B------:R-:W-:Y:S01]  /*a320*/  VIADD R181, R36, 0xffffff60 ;  /* 0xffffff6024b57836 */ /* 0x000fe20000000000 */
[----:B------:R-:W-:-:S02]  /*a330*/  ISETP.GE.AND P0, PT, R38, R3, PT ;  /* 0x000000032600720c */ /* 0x000fc40003f06270 */
[----:B------:R-:W-:Y:S02]  /*a340*/  FSEL R184, R176, -INF , !P5 ;  /* 0xff800000b0b87808 */ /* 0x000fe40006800000 */
[----:B------:R-:W-:Y:S01]  /*a350*/  FSEL R182, R182, -INF , !P0 ;  /* 0xff800000b6b67808 */ /* 0x000fe20004000000 */
[----:B------:R-:W-:Y:S01]  /*a360*/  HMMA.16816.F32 R24, R196, R44, R24 ;  /* 0x0000002cc418723c */ /* 0x000fe20000001818 */
[-C--:B------:R-:W-:Y:S02]  /*a370*/  ISETP.GE.AND P0, PT, R239, R3.reuse, PT ;  /* 0x00000003ef00720c */ /* 0x080fe40003f06270 */
[----:B------:R-:W-:-:S05]  /*a380*/  ISETP.GE.AND P5, PT, R251, R3, PT ;  /* 0x00000003fb00720c */ /* 0x000fca0003fa6270 */
[----:B------:R-:W-:Y:S01]  /*a390*/  HMMA.16816.F32 R20, R196, R46, R20 ;  /* 0x0000002ec414723c */ /* 0x000fe20000001814 */
[----:B------:R1:W2:Y:S01]  /*a3a0*/  LDSM.16.M88.4 R44, [R235+0x5000] ;  /* 0x00500000eb2c783b */ /* 0x0002a20000000200 */
[----:B------:R-:W-:-:S06]  /*a3b0*/  DEPBAR.LE SB0, 0x0 ;  /* 0x000080000000791a */ /* 0x000fcc0000000000 */
[----:B------:R-:W-:Y:S01]  /*a3c0*/  HMMA.16816.F32 R28, R196, R62, R28 ;  /* 0x0000003ec41c723c */ /* 0x000fe2000000181c */
[----:B------:R-:W-:Y:S01]  /*a3d0*/  FSEL R62, R177, -INF , !P1 ;  /* 0xff800000b13e7808 */ /* 0x000fe20004800000 */
[----:B------:R-:W-:Y:S01]  /*a3e0*/  VIADD R177, R36, 0xffffff61 ;  /* 0xffffff6124b17836 */ /* 0x000fe20000000000 */
[----:B------:R-:W-:-:S05]  /*a3f0*/  ISETP.GE.AND P1, PT, R249, R3, PT ;  /* 0x00000003f900720c */ /* 0x000fca0003f26270 */
[C---:B------:R-:W-:Y:S01]  /*a400*/  HMMA.16816.F32 R16, R196.reuse, R56, R16 ;  /* 0x00000038c410723c */ /* 0x040fe20000001810 */
[----:B------:R-:W-:Y:S02]  /*a410*/  FSEL R57, R179, -INF , !P0 ;  /* 0xff800000b3397808 */ /* 0x000fe40004000000 */
[-C--:B------:R-:W-:Y:S02]  /*a420*/  ISETP.GE.AND P0, PT, R243, R212.reuse, PT ;  /* 0x000000d4f300720c */ /* 0x080fe40003f06270 */
[----:B------:R-:W-:Y:S02]  /*a430*/  FSEL R56, R178, -INF , !P1 ;  /* 0xff800000b2387808 */ /* 0x000fe40004800000 */
[----:B------:R-:W-:Y:S01]  /*a440*/  FSEL R195, R173, -INF , !P0 ;  /* 0xff800000adc37808 */ /* 0x000fe20004000000 */
[----:B------:R-:W-:Y:S01]  /*a450*/  HMMA.16816.F32 R32, R196, R60, R32 ;  /* 0x0000003cc420723c */ /* 0x000fe20000001820 */
[-C--:B------:R-:W-:Y:S01]  /*a460*/  ISETP.GE.AND P1, PT, R245, R212.reuse, PT ;  /* 0x000000d4f500720c */ /* 0x080fe20003f26270 */
[----:B-1----:R-:W-:Y:S01]  /*a470*/  VIADD R235, R36, 0xffffff68 ;  /* 0xffffff6824eb7836 */ /* 0x002fe20000000000 */
[----:B------:R-:W-:-:S02]  /*a480*/  ISETP.GE.AND P0, PT, R193, R212, PT ;  /* 0x000000d4c100720c */ /* 0x000fc40003f06270 */
[----:B------:R-:W-:Y:S02]  /*a490*/  FSEL R185, R172, -INF , !P1 ;  /* 0xff800000acb97808 */ /* 0x000fe40004800000 */
[----:B------:R-:W-:Y:S01]  /*a4a0*/  ISETP.GE.AND P1, PT, R241, R212, PT ;  /* 0x000000d4f100720c */ /* 0x000fe20003f26270 */
[----:B------:R-:W-:Y:S01]  /*a4b0*/  HMMA.16816.F32 R12, R196, R58, R12 ;  /* 0x0000003ac40c723c */ /* 0x000fe2000000180c */
[----:B------:R-:W-:Y:S01]  /*a4c0*/  FSEL R197, R169, -INF , !P0 ;  /* 0xff800000a9c57808 */ /* 0x000fe20004000000 */
[----:B------:R-:W-:Y:S01]  /*a4d0*/  VIADD R59, R36, 0xffffff78 ;  /* 0xffffff78243b7836 */ /* 0x000fe20000000000 */
[----:B------:R-:W-:Y:S02]  /*a4e0*/  ISETP.GE.AND P0, PT, R243, R3, PT ;  /* 0x00000003f300720c */ /* 0x000fe40003f06270 */
[----:B------:R-:W-:Y:S02]  /*a4f0*/  FSEL R60, R183, -INF , !P5 ;  /* 0xff800000b73c7808 */ /* 0x000fe40006800000 */
[----:B------:R-:W-:-:S02]  /*a500*/  FSEL R247, R168, -INF , !P1 ;  /* 0xff800000a8f77808 */ /* 0x000fc40004800000 */
[----:B------:R-:W-:Y:S01]  /*a510*/  FSEL R199, R175, -INF , !P0 ;  /* 0xff800000afc77808 */ /* 0x000fe20004000000 */
[----:B------:R-:W-:Y:S01]  /*a520*/  VIADD R175, R36, 0xffffff69 ;  /* 0xffffff6924af7836 */ /* 0x000fe20000000000 */
[-C--:B------:R-:W-:Y:S01]  /*a530*/  ISETP.GE.AND P1, PT, R245, R3.reuse, PT ;  /* 0x00000003f500720c */ /* 0x080fe20003f26270 */
[C---:B--2---:R-:W-:Y:S01]  /*a540*/  HMMA.16816.F32 R32, R44.reuse, R52, R32 ;  /* 0x000000342c20723c */ /* 0x044fe20000001820 */
[----:B------:R-:W-:Y:S02]  /*a550*/  ISETP.GE.AND P5, PT, R181, R212, PT ;  /* 0x000000d4b500720c */ /* 0x000fe40003fa6270 */
[----:B------:R-:W-:Y:S02]  /*a560*/  ISETP.GE.AND P0, PT, R241, R3, PT ;  /* 0x00000003f100720c */ /* 0x000fe40003f06270 */
[----:B------:R-:W-:Y:S02]  /*a570*/  FSEL R237, R174, -INF , !P1 ;  /* 0xff800000aeed7808 */ /* 0x000fe40004800000 */
[----:B------:R-:W-:Y:S01]  /*a580*/  FSEL R187, R164, -INF , !P5 ;  /* 0xff800000a4bb7808 */ /* 0x000fe20006800000 */
[----:B------:R-:W-:Y:S01]  /*a590*/  HMMA.16816.F32 R28, R44, R54, R28 ;  /* 0x000000362c1c723c */ /* 0x000fe2000000181c */
[----:B------:R-:W-:-:S02]  /*a5a0*/  FSEL R211, R170, -INF , !P0 ;  /* 0xff800000aad37808 */ /* 0x000fc40004000000 */
[-C--:B------:R-:W-:Y:S02]  /*a5b0*/  ISETP.GE.AND P1, PT, R177, R212.reuse, PT ;  /* 0x000000d4b100720c */ /* 0x080fe40003f26270 */
[-C--:B------:R-:W-:Y:S02]  /*a5c0*/  ISETP.GE.AND P5, PT, R193, R3.reuse, PT ;  /* 0x00000003c100720c */ /* 0x080fe40003fa6270 */
[-C--:B------:R-:W-:Y:S01]  /*a5d0*/  ISETP.GE.AND P0, PT, R177, R3.reuse, PT ;  /* 0x00000003b100720c */ /* 0x080fe20003f06270 */
[C---:B------:R-:W-:Y:S01]  /*a5e0*/  HMMA.16816.F32 R24, R44.reuse, R48, R24 ;  /* 0x000000302c18723c */ /* 0x040fe20000001818 */
[----:B------:R-:W-:Y:S01]  /*a5f0*/  FSEL R183, R165, -INF , !P1 ;  /* 0xff800000a5b77808 */ /* 0x000fe20004800000 */
[C---:B------:R-:W-:Y:S01]  /*a600*/  VIADD R165, R36.reuse, 0xffffff79 ;  /* 0xffffff7924a57836 */ /* 0x040fe20000000000 */
[----:B------:R-:W-:Y:S01]  /*a610*/  FSEL R209, R171, -INF , !P5 ;  /* 0xff800000abd17808 */ /* 0x000fe20006800000 */
[C---:B------:R-:W-:Y:S01]  /*a620*/  VIADD R171, R36.reuse, 0xffffff70 ;  /* 0xffffff7024ab7836 */ /* 0x040fe20000000000 */
[----:B------:R-:W-:Y:S01]  /*a630*/  FSEL R61, R167, -INF , !P0 ;  /* 0xff800000a73d7808 */ /* 0x000fe20004000000 */
[----:B------:R-:W-:Y:S01]  /*a640*/  VIADD R167, R36, 0xffffff71 ;  /* 0xffffff7124a77836 */ /* 0x000fe20000000000 */
[----:B------:R-:W-:Y:S01]  /*a650*/  ISETP.GE.AND P1, PT, R181, R3, PT ;  /* 0x00000003b500720c */ /* 0x000fe20003f26270 */
[----:B------:R-:W-:Y:S01]  /*a660*/  HMMA.16816.F32 R20, R44, R50, R20 ;  /* 0x000000322c14723c */ /* 0x000fe20000001814 */
[----:B------:R-:W-:Y:S01]  /*a670*/  BAR.SYNC.DEFER_BLOCKING 0x0 ;  /* 0x0000000000007b1d */ /* 0x000fe20000010000 */
[----:B------:R-:W-:-:S02]  /*a680*/  ISETP.GE.AND P0, PT, R235, R212, PT ;  /* 0x000000d4eb00720c */ /* 0x000fc40003f06270 */
[----:B------:R-:W-:Y:S02]  /*a690*/  FSEL R169, R166, -INF , !P1 ;  /* 0xff800000a6a97808 */ /* 0x000fe40004800000 */
[----:B------:R-:W-:Y:S02]  /*a6a0*/  FSEL R179, R64, -INF , !P0 ;  /* 0xff80000040b37808 */ /* 0x000fe40004000000 */
[-C--:B------:R-:W-:Y:S01]  /*a6b0*/  ISETP.GE.AND P1, PT, R175, R212.reuse, PT ;  /* 0x000000d4af00720c */ /* 0x080fe20003f26270 */
[----:B------:R-:W-:Y:S01]  /*a6c0*/  HMMA.16816.F32 R16, R44, R40, R16 ;  /* 0x000000282c10723c */ /* 0x000fe20000001810 */
[----:B------:R-:W-:Y:S02]  /*a6d0*/  ISETP.GE.AND P0, PT, R171, R212, PT ;  /* 0x000000d4ab00720c */ /* 0x000fe40003f06270 */
[----:B------:R-:W-:Y:S02]  /*a6e0*/  FSEL R173, R65, -INF , !P1 ;  /* 0xff80000041ad7808 */ /* 0x000fe40004800000 */
[----:B------:R-:W-:-:S02]  /*a6f0*/  FSEL R52, R200, -INF , !P0 ;  /* 0xff800000c8347808 */ /* 0x000fc40004000000 */
[-C--:B------:R-:W-:Y:S01]  /*a700*/  ISETP.GE.AND P1, PT, R167, R212.reuse, PT ;  /* 0x000000d4a700720c */ /* 0x080fe20003f26270 */
[C---:B------:R-:W-:Y:S01]  /*a710*/  HMMA.16816.F32 R12, R44.reuse, R42, R12 ;  /* 0x0000002a2c0c723c */ /* 0x040fe2000000180c */
[-C--:B------:R-:W-:Y:S02]  /*a720*/  ISETP.GE.AND P0, PT, R235, R3.reuse, PT ;  /* 0x00000003eb00720c */ /* 0x080fe40003f06270 */
[----:B------:R-:W-:Y:S02]  /*a730*/  ISETP.GE.AND P5, PT, R59, R212, PT ;  /* 0x000000d43b00720c */ /* 0x000fe40003fa6270 */
[----:B------:R-:W-:Y:S02]  /*a740*/  FSEL R39, R201, -INF , !P1 ;  /* 0xff800000c9277808 */ /* 0x000fe40004800000 */
[----:B------:R-:W-:Y:S01]  /*a750*/  FSEL R63, R66, -INF , !P0 ;  /* 0xff800000423f7808 */ /* 0x000fe20004000000 */
[----:B------:R-:W-:Y:S01]  /*a760*/  HMMA.16816.F32 R8, R44, R188, R8 ;  /* 0x000000bc2c08723c */ /* 0x000fe20000001808 */
[----:B------:R-:W-:-:S02]  /*a770*/  ISETP.GE.AND P1, PT, R175, R3, PT ;  /* 0x00000003af00720c */ /* 0x000fc40003f26270 */
[----:B------:R-:W-:Y:S02]  /*a780*/  ISETP.GE.AND P0, PT, R165, R212, PT ;  /* 0x000000d4a500720c */ /* 0x000fe40003f06270 */
[----:B------:R-:W-:Y:S02]  /*a790*/  FSEL R53, R204, -INF , !P5 ;  /* 0xff800000cc357808 */ /* 0x000fe40006800000 */
[-C--:B------:R-:W-:Y:S01]  /*a7a0*/  ISETP.GE.AND P5, PT, R171, R3.reuse, PT ;  /* 0x00000003ab00720c */ /* 0x080fe20003fa6270 */
[----:B------:R-:W-:Y:S01]  /*a7b0*/  HMMA.16816.F32 R4, R44, R190, R4 ;  /* 0x000000be2c04723c */ /* 0x000fe20000001804 */
[----:B------:R-:W-:Y:S02]  /*a7c0*/  FSEL R67, R67, -INF , !P1 ;  /* 0xff80000043437808 */ /* 0x000fe40004800000 */
[----:B------:R-:W-:Y:S02]  /*a7d0*/  FSEL R36, R205, -INF , !P0 ;  /* 0xff800000cd247808 */ /* 0x000fe40004000000 */
[----:B------:R-:W-:-:S02]  /*a7e0*/  ISETP.GE.AND P1, PT, R167, R3, PT ;  /* 0x00000003a700720c */ /* 0x000fc40003f26270 */
[----:B------:R-:W-:Y:S02]  /*a7f0*/  ISETP.GE.AND P0, PT, R38, R2, PT ;  /* 0x000000022600720c */ /* 0x000fe40003f06270 */
[----:B------:R-:W-:Y:S02]  /*a800*/  FSEL R37, R202, -INF , !P5 ;  /* 0xff800000ca257808 */ /* 0x000fe40006800000 */
[----:B------:R-:W-:Y:S02]  /*a810*/  ISETP.GE.AND P5, PT, R38, R0, PT ;  /* 0x000000002600720c */ /* 0x000fe40003fa6270 */
        /* <DEDUP_REMOVED lines=9> */
[C---:B------:R-:W-:Y:S02]  /*a8b0*/  ISETP.GE.AND P0, PT, R239.reuse, R2, PT ;  /* 0x00000002ef00720c */ /* 0x040fe40003f06270 */
[----:B------:R-:W-:Y:S02]  /*a8c0*/  FSEL R28, R28, -INF , !P5 ;  /* 0xff8000001c1c7808 */ /* 0x000fe40006800000 */
[----:B------:R-:W-:Y:S02]  /*a8d0*/  ISETP.GE.AND P5, PT, R239, R0, PT ;  /* 0x00000000ef00720c */ /* 0x000fe40003fa6270 */
[----:B------:R-:W-:Y:S02]  /*a8e0*/  FSEL R51, R30, -INF , !P1 ;  /* 0xff8000001e337808 */ /* 0x000fe40004800000 */
[----:B------:R-:W-:Y:S02]  /*a8f0*/  FSEL R29, R29, -INF , !P0 ;  /* 0xff8000001d1d7808 */ /* 0x000fe40004000000 */
[----:B------:R-:W-:-:S02]  /*a900*/  ISETP.GE.AND P1, PT, R245, R2, PT ;  /* 0x00000002f500720c */ /* 0x000fc40003f26270 */
[----:B------:R-:W-:Y:S02]  /*a910*/  ISETP.GE.AND P0, PT, R245, R0, PT ;  /* 0x00000000f500720c */ /* 0x000fe40003f06270 */
[----:B------:R-:W-:Y:S02]  /*a920*/  FSEL R31, R31, -INF , !P5 ;  /* 0xff8000001f1f7808 */ /* 0x000fe40006800000 */
[C---:B------:R-:W-:Y:S02]  /*a930*/  ISETP.GE.AND P5, PT, R243.reuse, R2, PT ;  /* 0x00000002f300720c */ /* 0x040fe40003fa6270 */
        /* <DEDUP_REMOVED lines=33> */
[-C--:B------:R-:W-:Y:S02]  /*ab50*/  ISETP.GE.AND P0, PT, R59, R2.reuse, PT ;  /* 0x000000023b00720c */ /* 0x080fe40003f06270 */
[----:B------:R-:W-:Y:S02]  /*ab60*/  FSEL R171, R10, -INF , !P5 ;  /* 0xff8000000aab7808 */ /* 0x000fe40006800000 */
[----:B------:R-:W-:Y:S02]  /*ab70*/  ISETP.GE.AND P5, PT, R165, R2, PT ;  /* 0x00000002a500720c */ /* 0x000fe40003fa6270 */
[----:B------:R-:W-:Y:S02]  /*ab80*/  FSEL R177, R9, -INF , !P1 ;  /* 0xff80000009b17808 */ /* 0x000fe40004800000 */
[----:B------:R-:W-:Y:S02]  /*ab90*/  FSEL R175, R4, -INF , !P0 ;  /* 0xff80000004af7808 */ /* 0x000fe40004000000 */
[----:B------:R-:W-:-:S02]  /*aba0*/  ISETP.GE.AND P1, PT, R167, R0, PT ;  /* 0x00000000a700720c */ /* 0x000fc40003f26270 */
[----:B------:R-:W-:Y:S02]  /*abb0*/  ISETP.GE.AND P0, PT, R59, R0, PT ;  /* 0x000000003b00720c */ /* 0x000fe40003f06270 */
[----:B------:R-:W-:Y:S02]  /*abc0*/  FSEL R66, R5, -INF , !P5 ;  /* 0xff80000005427808 */ /* 0x000fe40006800000 */
[-C--:B------:R-:W-:Y:S02]  /*abd0*/  ISETP.GE.AND P5, PT, R59, R3.reuse, PT ;  /* 0x000000033b00720c */ /* 0x080fe40003fa6270 */
[----:B------:R-:W-:Y:S02]  /*abe0*/  FSEL R65, R11, -INF , !P1 ;  /* 0xff8000000b417808 */ /* 0x000fe40004800000 */
[----:B------:R-:W-:Y:S02]  /*abf0*/  FSEL R59, R6, -INF , !P0 ;  /* 0xff800000063b7808 */ /* 0x000fe40004000000 */
[----:B------:R-:W-:-:S02]  /*ac00*/  ISETP.GE.AND P1, PT, R165, R3, PT ;  /* 0x00000003a500720c */ /* 0x000fc40003f26270 */
[----:B------:R-:W-:Y:S02]  /*ac10*/  ISETP.GE.AND P0, PT, R165, R0, PT ;  /* 0x00000000a500720c */ /* 0x000fe40003f06270 */
[----:B------:R-:W-:Y:S02]  /*ac20*/  FSEL R42, R206, -INF , !P5 ;  /* 0xff800000ce2a7808 */ /* 0x000fe40006800000 */
[----:B------:R-:W-:Y:S02]  /*ac30*/  FSEL R55, R7, -INF , !P0 ;  /* 0xff80000007377808 */ /* 0x000fe40004000000 */
[----:B------:R-:W-:Y:S01]  /*ac40*/  FSEL R45, R207, -INF , !P1 ;  /* 0xff800000cf2d7808 */ /* 0x000fe20004800000 */
[----:B------:R-:W-:Y:S06]  /*ac50*/  BRA.U !UP0, `(.L_x_113) ;  /* 0x0000000108f87547 */ /* 0x000fec000b800000 */
        /* <DEDUP_REMOVED lines=9> */
[----:B------:R-:W-:Y:S01]  /*acf0*/  IMAD.U32 R11, RZ, RZ, UR6 ;  /* 0x00000006ff0b7e24 */ /* 0x000fe2000f8e00ff */
[----:B------:R-:W-:Y:S01]  /*ad00*/  ULEA.HI.X UR10, UR10, UR8, UR11, 0x5, UP0 ;  /* 0x000000080a0a7291 */ /* 0x000fe200080f2c0b */
[----:B------:R-:W-:Y:S01]  /*ad10*/  IMAD.U32 R2, RZ, RZ, UR6 ;  /* 0x00000006ff027e24 */ /* 0x000fe2000f8e00ff */
[-C--:B------:R-:W-:Y:S01]  /*ad20*/  @!P4 LEA R12, P0, R13, R224.reuse, 0x1 ;  /* 0x000000e00d0cc211 */ /* 0x080fe200078008ff */
[----:B------:R-:W-:Y:S01]  /*ad30*/  IMAD.U32 R0, RZ, RZ, UR8 ;  /* 0x00000008ff007e24 */ /* 0x000fe2000f8e00ff */
[-C--:B------:R-:W-:Y:S01]  /*ad40*/  @!P3 LEA R10, P1, R11, R224.reuse, 0x1 ;  /* 0x000000e00b0ab211 */ /* 0x080fe200078208ff */
[----:B------:R-:W-:Y:S01]  /*ad50*/  IMAD.U32 R5, RZ, RZ, UR6 ;  /* 0x00000006ff057e24 */ /* 0x000fe2000f8e00ff */
[----:B------:R-:W-:Y:S01]  /*ad60*/  MOV R7, UR9 ;  /* 0x0000000900077c02 */ /* 0x000fe20008000f00 */
[----:B------:R-:W-:Y:S01]  /*ad70*/  IMAD.U32 R6, RZ, RZ, UR8 ;  /* 0x00000008ff067e24 */ /* 0x000fe2000f8e00ff */
[-C--:B------:R-:W-:Y:S01]  /*ad80*/  @!P4 LEA.HI.X R13, R2, R223.reuse, R0, 0x1, P0 ;  /* 0x000000df020dc211 */ /* 0x080fe200000f0c00 */
[----:B------:R-:W-:Y:S01]  /*ad90*/  IMAD.U32 R3, RZ, RZ, UR6 ;  /* 0x00000006ff037e24 */ /* 0x000fe2000f8e00ff */
[-C--:B------:R-:W-:Y:S01]  /*ada0*/  @!P2 LEA R8, P0, R9, R224.reuse, 0x1 ;  /* 0x000000e00908a211 */ /* 0x080fe200078008ff */
[----:B------:R-:W-:Y:S01]  /*adb0*/  IMAD.U32 R4, RZ, RZ, UR8 ;  /* 0x00000008ff047e24 */ /* 0x000fe2000f8e00ff */
[----:B------:R-:W-:Y:S01]  /*adc0*/  MOV R2, UR9 ;  /* 0x0000000900027c02 */ /* 0x000fe20008000f00 */
[----:B------:R-:W-:Y:S01]  /*add0*/  IMAD.U32 R0, RZ, RZ, UR10 ;  /* 0x0000000aff007e24 */ /* 0x000fe2000f8e00ff */
[----:B------:R-:W-:Y:S01]  /*ade0*/  LEA R14, P5, R7, R224, 0x1 ;  /* 0x000000e0070e7211 */ /* 0x000fe200078a08ff */
[----:B------:R-:W-:Y:S01]  /*adf0*/  @!PT LDS RZ, [RZ] ;  /* 0x00000000fffff984 */ /* 0x000fe20000000800 */
[----:B------:R-:W-:Y:S01]  /*ae00*/  @!PT LDS RZ, [RZ] ;  /* 0x00000000fffff984 */ /* 0x000fe20000000800 */
[----:B------:R-:W-:Y:S01]  /*ae10*/  @!PT LDS RZ, [RZ] ;  /* 0x00000000fffff984 */ /* 0x000fe20000000800 */
[----:B------:R1:W-:Y:S01]  /*ae20*/  @!P4 LDGSTS.E.BYPASS.LTC128B.128 [R225+0x6000], desc[UR16][R12.64] ;  /* 0x060000000ce1cfae */ /* 0x0003e2000b981a10 */
[----:B------:R-:W-:-:S02]  /*ae30*/  @!P3 LEA.HI.X R11, R5, R223, R6, 0x1, P1 ;  /* 0x000000df050bb211 */ /* 0x000fc400008f0c06 */
[-C--:B------:R-:W-:Y:S01]  /*ae40*/  @!P2 LEA.HI.X R9, R3, R223.reuse, R4, 0x1, P0 ;  /* 0x000000df0309a211 */ /* 0x080fe200000f0c04 */
[----:B------:R1:W-:Y:S01]  /*ae50*/  @P4 STS.128 [R225+0x6000], RZ ;  /* 0x006000ffe1004388 */ /* 0x0003e20000000c00 */
[----:B------:R-:W-:-:S03]  /*ae60*/  LEA.HI.X R15, R2, R223, R0, 0x1, P5 ;  /* 0x000000df020f7211 */ /* 0x000fc600028f0c00 */
        /* <DEDUP_REMOVED lines=26> */
.L_x_115:
[----:B------:R3:W-:Y:S02]  /*b010*/  STS.128 [R225+0x8800], RZ ;  /* 0x008800ffe1007388 */ /* 0x0007e40000000c00 */
.L_x_116:
[----:B------:R-:W-:Y:S05]  /*b020*/  BSYNC.RECONVERGENT B0 ;  /* 0x0000000000007941 */ /* 0x000fea0003800200 */
.L_x_114:
[----:B------:R-:W0:Y:S02]  /*b030*/  LDGDEPBAR ;  /* 0x00000000000079af */ /* 0x000e240000000000 */
.L_x_113:
[----:B------:R-:W-:Y:S01]  /*b040*/  FMNMX3.FTZ R3, R230, R32, R33, !PT ;  /* 0x00000020e6037276 */ /* 0x000fe20007810021 */
[----:B------:R-:W-:Y:S01]  /*b050*/  LDSM.16.MT88.4 R24, [R214+0x9000] ;  /* 0x00900000d618783b */ /* 0x000fe20000004200 */
[----:B------:R-:W-:Y:S01]  /*b060*/  FMNMX3.FTZ R0, R227, R49, R35, !PT ;  /* 0x00000031e3007276 */ /* 0x000fe20007810023 */
[----:B------:R-:W-:Y:S01]  /*b070*/  UIADD3 UR6, UPT, UPT, UR20, -0x4, URZ ;  /* 0xfffffffc14067890 */ /* 0x000fe2000fffe0ff */
[----:B------:R-:W-:Y:S01]  /*b080*/  FMNMX3.FTZ R3, R3, R28, R29, !PT ;  /* 0x0000001c03037276 */ /* 0x000fe2000781001d */
[----:B------:R-:W-:Y:S01]  /*b090*/  LDSM.16.MT88.4 R16, [R214+0xa000] ;  /* 0x00a00000d610783b */ /* 0x000fe20000004200 */
[----:B------:R-:W-:Y:S02]  /*b0a0*/  FMNMX3.FTZ R0, R0, R51, R31, !PT ;  /* 0x0000003300007276 */ /* 0x000fe4000781001f */
[----:B------:R-:W-:Y:S02]  /*b0b0*/  FMNMX3.FTZ R3, R3, R180, R172, !PT ;  /* 0x000000b403037276 */ /* 0x000fe400078100ac */
[----:B------:R-:W-:-:S02]  /*b0c0*/  FMNMX3.FTZ R0, R0, R251, R176, !PT ;  /* 0x000000fb00007276 */ /* 0x000fc400078100b0 */
[----:B------:R-:W-:Y:S02]  /*b0d0*/  FMNMX3.FTZ R2, R3, R178, R174, !PT ;  /* 0x000000b203027276 */ /* 0x000fe400078100ae */
[----:B------:R-:W-:Y:S02]  /*b0e0*/  FMNMX3.FTZ R0, R0, R249, R193, !PT ;  /* 0x000000f900007276 */ /* 0x000fe400078100c1 */
[----:B------:R-:W-:Y:S02]  /*b0f0*/  FMNMX3.FTZ R2, R2, R241, R239, !PT ;  /* 0x000000f102027276 */ /* 0x000fe400078100ef */
[----:B------:R-:W-:Y:S02]  /*b100*/  FMNMX3.FTZ R0, R0, R203, R235, !PT ;  /* 0x000000cb00007276 */ /* 0x000fe400078100eb */
[----:B------:R-:W-:Y:S02]  /*b110*/  FMNMX3.FTZ R2, R2, R245, R243, !PT ;  /* 0x000000f502027276 */ /* 0x000fe400078100f3 */
[----:B------:R-:W-:-:S02]  /*b120*/  FMNMX3.FTZ R0, R0, R205, R201, !PT ;  /* 0x000000cd00007276 */ /* 0x000fc400078100c9 */
[----:B------:R-:W-:Y:S02]  /*b130*/  FMNMX3.FTZ R2, R2, R181, R177, !PT ;  /* 0x000000b502027276 */ /* 0x000fe400078100b1 */
[----:B------:R-:W-:Y:S02]  /*b140*/  FMNMX3.FTZ R0, R0, R171, R65, !PT ;  /* 0x000000ab00007276 */ /* 0x000fe40007810041 */
[----:B------:R-:W-:Y:S02]  /*b150*/  FMNMX3.FTZ R2, R2, R175, R66, !PT ;  /* 0x000000af02027276 */ /* 0x000fe40007810042 */
[----:B------:R-:W-:Y:S02]  /*b160*/  FMNMX3.FTZ R7, R234, R192, R186, !PT ;  /* 0x000000c0ea077276 */ /* 0x000fe400078100ba */
[----:B------:R-:W-:Y:S01]  /*b170*/  FMNMX3.FTZ R5, R0, R59, R55, !PT ;  /* 0x0000003b00057276 */ /* 0x000fe20007810037 */
[----:B------:R-:W4:Y:S01]  /*b180*/  SHFL.BFLY PT, R3, R2, 0x2, 0x1f ;  /* 0x0c401f0002037f89 */ /* 0x000f2200000e0000 */
[----:B------:R-:W-:-:S02]  /*b190*/  FMNMX3.FTZ R168, R7, R184, R62, !PT ;  /* 0x000000b807a87276 */ /* 0x000fc4000781003e */
[----:B------:R-:W-:Y:S01]  /*b1a0*/  IADD3 R48, PT, PT, R214, 0x9020, RZ ;  /* 0x00009020d6307810 */ /* 0x000fe20007ffe0ff */
[----:B------:R-:W5:Y:S01]  /*b1b0*/  SHFL.BFLY PT, R0, R5, 0x2, 0x1f ;  /* 0x0c401f0005007f89 */ /* 0x000f6200000e0000 */
[----:B------:R-:W-:Y:S02]  /*b1c0*/  FMNMX3.FTZ R168, R168, R185, R195, !PT ;  /* 0x000000b9a8a87276 */ /* 0x000fe400078100c3 */
[----:B------:R-:W-:Y:S02]  /*b1d0*/  @P6 IADD3 R48, PT, PT, R226, -0x20, RZ ;  /* 0xffffffe0e2306810 */ /* 0x000fe40007ffe0ff */
[----:B------:R-:W-:-:S03]  /*b1e0*/  FMNMX3.FTZ R168, R168, R247, R197, !PT ;  /* 0x000000f7a8a87276 */ /* 0x000fc600078100c5 */
[----:B------:R-:W-:Y:S01]  /*b1f0*/  LDSM.16.MT88.4 R20, [R48] ;  /* 0x000000003014783b */ /* 0x000fe20000004200 */
[----:B------:R-:W-:-:S03]  /*b200*/  FMNMX3.FTZ R168, R168, R187, R183, !PT ;  /* 0x000000bba8a87276 */ /* 0x000fc600078100b7 */
[----:B-12---:R-:W-:Y:S01]  /*b210*/  LDSM.16.MT88.4 R12, [R48+0x1000] ;  /* 0x00100000300c783b */ /* 0x006fe20000004200 */
[----:B------:R-:W-:-:S03]  /*b220*/  FMNMX3.FTZ R168, R168, R179, R173, !PT ;  /* 0x000000b3a8a87276 */ /* 0x000fc600078100ad */
[----:B------:R-:W-:Y:S01]  /*b230*/  LDSM.16.MT88.4 R8, [R48+0x2000] ;  /* 0x002000003008783b */ /* 0x000fe20000004200 */
[----:B------:R-:W-:Y:S02]  /*b240*/  FMNMX3.FTZ R168, R168, R52, R39, !PT ;  /* 0x00000034a8a87276 */ /* 0x000fe40007810027 */
[----:B----4-:R-:W-:Y:S02]  /*b250*/  FMNMX.FTZ R3, R2, R3, !PT ;  /* 0x0000000302037209 */ /* 0x010fe40007810000 */
[----:B------:R-:W-:Y:S02]  /*b260*/  FMNMX3.FTZ R2, R232, R182, R60, !PT ;  /* 0x000000b6e8027276 */ /* 0x000fe4000781003c */
[----:B------:R-:W-:Y:S01]  /*b270*/  FMNMX3.FTZ R168, R168, R53, R36, !PT ;  /* 0x00000035a8a87276 */ /* 0x000fe20007810024 */
[----:B------:R-:W1:Y:S01]  /*b280*/  SHFL.BFLY PT, R166, R3, 0x1, 0x1f ;  /* 0x0c201f0003a67f89 */ /* 0x000e6200000e0000 */
[----:B------:R-:W-:Y:S02]  /*b290*/  FMNMX3.FTZ R2, R2, R56, R57, !PT ;  /* 0x0000003802027276 */ /* 0x000fe40007810039 */
[----:B-----5:R-:W-:-:S02]  /*b2a0*/  FMNMX.FTZ R0, R5, R0, !PT ;  /* 0x0000000005007209 */ /* 0x020fc40007810000 */
[----:B------:R-:W-:Y:S01]  /*b2b0*/  FMNMX3.FTZ R2, R2, R237, R199, !PT ;  /* 0x000000ed02027276 */ /* 0x000fe200078100c7 */
[----:B------:R-:W2:Y:S03]  /*b2c0*/  SHFL.BFLY PT, R5, R168, 0x2, 0x1f ;  /* 0x0c401f00a8057f89 */ /* 0x000ea600000e0000 */
[----:B------:R-:W-:Y:S01]  /*b2d0*/  FMNMX3.FTZ R2, R2, R211, R209, !PT ;  /* 0x000000d302027276 */ /* 0x000fe200078100d1 */
[----:B------:R-:W4:Y:S03]  /*b2e0*/  SHFL.BFLY PT, R165, R0, 0x1, 0x1f ;  /* 0x0c201f0000a57f89 */ /* 0x000f2600000e0000 */
[----:B------:R-:W-:-:S04]  /*b2f0*/  FMNMX3.FTZ R2, R2, R169, R61, !PT ;  /* 0x000000a902027276 */ /* 0x000fc8000781003d */
[----:B------:R-:W-:-:S04]  /*b300*/  FMNMX3.FTZ R167, R2, R63, R67, !PT ;  /* 0x0000003f02a77276 */ /* 0x000fc80007810043 */
[----:B------:R-:W-:Y:S02]  /*b310*/  FMNMX3.FTZ R167, R167, R37, R38, !PT ;  /* 0x00000025a7a77276 */ /* 0x000fe40007810026 */
[----:B-1----:R-:W-:Y:S02]  /*b320*/  FMNMX.FTZ R166, R3, R166, !PT ;  /* 0x000000a603a67209 */ /* 0x002fe40007810000 */
[----:B------:R-:W-:Y:S02]  /*b330*/  FMNMX3.FTZ R167, R167, R42, R45, !PT ;  /* 0x0000002aa7a77276 */ /* 0x000fe4000781002d */
[C---:B------:R-:W-:Y:S01]  /*b340*/  FSETP.NEU.FTZ.AND P1, PT, R166.reuse, -INF , PT ;  /* 0xff800000a600780b */ /* 0x040fe20003f3d000 */
[----:B------:R-:W-:Y:S01]  /*b350*/  FMUL.FTZ R164, R166, UR4 ;  /* 0x00000004a6a47c20 */ /* 0x000fe20008410000 */
[----:B--2---:R-:W-:Y:S01]  /*b360*/  FMNMX.FTZ R168, R168, R5, !PT ;  /* 0x00000005a8a87209 */ /* 0x004fe20007810000 */
[----:B------:R-:W1:Y:S01]  /*b370*/  SHFL.BFLY PT, R4, R167, 0x2, 0x1f ;  /* 0x0c401f00a7047f89 */ /* 0x000e6200000e0000 */
[----:B------:R-:W-:-:S02]  /*b380*/  FSEL R41, R166, RZ, P1 ;  /* 0x000000ffa6297208 */ /* 0x000fc40000800000 */
[----:B----4-:R-:W-:Y:S01]  /*b390*/  FMNMX.FTZ R165, R0, R165, !PT ;  /* 0x000000a500a57209 */ /* 0x010fe20007810000 */
[----:B------:R-:W2:Y:S01]  /*b3a0*/  SHFL.BFLY PT, R5, R168, 0x1, 0x1f ;  /* 0x0c201f00a8057f89 */ /* 0x000ea200000e0000 */
[----:B------:R-:W-:Y:S01]  /*b3b0*/  FSEL R164, R164, RZ, P1 ;  /* 0x000000ffa4a47208 */ /* 0x000fe20000800000 */
[----:B------:R-:W-:Y:S01]  /*b3c0*/  FADD.FTZ R41, R230, -R41 ;  /* 0x80000029e6297221 */ /* 0x000fe20000010000 */
[C---:B------:R-:W-:Y:S01]  /*b3d0*/  FSETP.NEU.FTZ.AND P0, PT, R165.reuse, -INF , PT ;  /* 0xff800000a500780b */ /* 0x040fe20003f1d000 */
[C---:B------:R-:W-:Y:S02]  /*b3e0*/  FMUL.FTZ R58, R165.reuse, UR4 ;  /* 0x00000004a53a7c20 */ /* 0x040fe40008410000 */
[--C-:B------:R-:W-:Y:S01]  /*b3f0*/  FFMA.FTZ R40, R32, UR4, -R164.reuse ;  /* 0x0000000420287c23 */ /* 0x100fe200080108a4 */
[----:B------:R-:W-:Y:S01]  /*b400*/  FSEL R6, R165, RZ, P0 ;  /* 0x000000ffa5067208 */ /* 0x000fe20000000000 */
[--C-:B------:R-:W-:Y:S01]  /*b410*/  FFMA.FTZ R33, R33, UR4, -R164.reuse ;  /* 0x0000000421217c23 */ /* 0x100fe200080108a4 */
[----:B------:R-:W-:Y:S01]  /*b420*/  FSEL R58, R58, RZ, P0 ;  /* 0x000000ff3a3a7208 */ /* 0x000fe20000000000 */
[--C-:B------:R-:W-:Y:S01]  /*b430*/  FFMA.FTZ R34, R28, UR4, -R164.reuse ;  /* 0x000000041c227c23 */ /* 0x100fe200080108a4 */
[----:B------:R-:W-:Y:S01]  /*b440*/  FFMA.FTZ R3, R29, UR4, -R164 ;  /* 0x000000041d037c23 */ /* 0x000fe200080108a4 */
[----:B------:R-:W-:Y:S01]  /*b450*/  FADD.FTZ R6, R227, -R6 ;  /* 0x80000006e3067221 */ /* 0x000fe20000010000 */
[----:B------:R-:W-:Y:S01]  /*b460*/  FMUL.FTZ R41, R41, UR4 ;  /* 0x0000000429297c20 */ /* 0x000fe20008410000 */
[--C-:B------:R-:W-:Y:S01]  /*b470*/  FFMA.FTZ R2, R35, UR4, -R58.reuse ;  /* 0x0000000423027c23 */ /* 0x100fe2000801083a */
[--C-:B------:R-:W-:Y:S01]  /*b480*/  FFMA.FTZ R32, R49, UR4, -R58.reuse ;  /* 0x0000000431207c23 */ /* 0x100fe2000801083a */
[----:B------:R-:W-:Y:S01]  /*b490*/  FMUL.FTZ R6, R6, UR4 ;  /* 0x0000000406067c20 */ /* 0x000fe20008410000 */
[--C-:B------:R-:W-:Y:S01]  /*b4a0*/  FFMA.FTZ R0, R51, UR4, -R58.reuse ;  /* 0x0000000433007c23 */ /* 0x100fe2000801083a */
[----:B------:R-:W-:Y:S01]  /*b4b0*/  FFMA.FTZ R35, R31, UR4, -R58 ;  /* 0x000000041f237c23 */ /* 0x000fe2000801083a */
[----:B------:R-:W-:Y:S01]  /*b4c0*/  MUFU.EX2 R40, R40 ;  /* 0x0000002800287308 */ /* 0x000fe20000000800 */
[----:B-1----:R-:W-:Y:S01]  /*b4d0*/  FMNMX.FTZ R167, R167, R4, !PT ;  /* 0x00000004a7a77209 */ /* 0x002fe20007810000 */
[--C-:B------:R-:W-:Y:S01]  /*b4e0*/  FFMA.FTZ R172, R172, UR4, -R164.reuse ;  /* 0x00000004acac7c23 */ /* 0x100fe200080108a4 */
[----:B------:R-:W-:Y:S01]  /*b4f0*/  FFMA.FTZ R174, R174, UR4, -R164 ;  /* 0x00000004aeae7c23 */ /* 0x000fe200080108a4 */
[--C-:B------:R-:W-:Y:S01]  /*b500*/  FFMA.FTZ R191, R251, UR4, -R58.reuse ;  /* 0x00000004fbbf7c23 */ /* 0x100fe2000801083a */
[----:B--2---:R-:W-:Y:S01]  /*b510*/  FMNMX.FTZ R168, R168, R5, !PT ;  /* 0x00000005a8a87209 */ /* 0x004fe20007810000 */
[----:B------:R-:W1:Y:S01]  /*b520*/  SHFL.BFLY PT, R4, R167, 0x1, 0x1f ;  /* 0x0c201f00a7047f89 */ /* 0x000e6200000e0000 */
[--C-:B------:R-:W-:Y:S01]  /*b530*/  FFMA.FTZ R176, R176, UR4, -R58.reuse ;  /* 0x00000004b0b07c23 */ /* 0x100fe2000801083a */
[----:B------:R-:W2:Y:S01]  /*b540*/  MUFU.EX2 R43, R6 ;  /* 0x00000006002b7308 */ /* 0x000ea20000000800 */
[C---:B------:R-:W-:Y:S01]  /*b550*/  FSETP.NEU.FTZ.AND P1, PT, R168.reuse, -INF , PT ;  /* 0xff800000a800780b */ /* 0x040fe20003f3d000 */
[C---:B------:R-:W-:Y:S01]  /*b560*/  FMUL.FTZ R46, R168.reuse, UR4 ;  /* 0x00000004a82e7c20 */ /* 0x040fe20008410000 */
[----:B------:R-:W-:Y:S01]  /*b570*/  FFMA.FTZ R193, R193, UR4, -R58 ;  /* 0x00000004c1c17c23 */ /* 0x000fe2000801083a */
[--C-:B------:R-:W-:Y:S01]  /*b580*/  FFMA.FTZ R188, R239, UR4, -R164.reuse ;  /* 0x00000004efbc7c23 */ /* 0x100fe200080108a4 */
[----:B------:R-:W-:Y:S01]  /*b590*/  FSEL R189, R168, RZ, P1 ;  /* 0x000000ffa8bd7208 */ /* 0x000fe20000800000 */
[----:B------:R-:W-:Y:S01]  /*b5a0*/  FFMA.FTZ R190, R245, UR4, -R164 ;  /* 0x00000004f5be7c23 */ /* 0x000fe200080108a4 */
[----:B------:R-:W-:Y:S01]  /*b5b0*/  FSEL R46, R46, RZ, P1 ;  /* 0x000000ff2e2e7208 */ /* 0x000fe20000800000 */
[----:B------:R-:W4:Y:S01]  /*b5c0*/  MUFU.EX2 R33, R33 ;  /* 0x0000002100217308 */ /* 0x000f220000000800 */
[--C-:B------:R-:W-:Y:S01]  /*b5d0*/  FFMA.FTZ R194, R205, UR4, -R58.reuse ;  /* 0x00000004cdc27c23 */ /* 0x100fe2000801083a */
[----:B------:R-:W-:Y:S01]  /*b5e0*/  FFMA.FTZ R201, R201, UR4, -R58 ;  /* 0x00000004c9c97c23 */ /* 0x000fe2000801083a */
[----:B------:R-:W-:Y:S01]  /*b5f0*/  FFMA.FTZ R202, R177, UR4, -R164 ;  /* 0x00000004b1ca7c23 */ /* 0x000fe200080108a4 */
[--C-:B------:R-:W-:Y:S01]  /*b600*/  FFMA.FTZ R54, R62, UR4, -R46.reuse ;  /* 0x000000043e367c23 */ /* 0x100fe2000801082e */
[--C-:B------:R-:W-:Y:S01]  /*b610*/  FFMA.FTZ R44, R192, UR4, -R46.reuse ;  /* 0x00000004c02c7c23 */ /* 0x100fe2000801082e */
        /* <DEDUP_REMOVED lines=8> */
[----:B-1----:R-:W-:Y:S01]  /*b6a0*/  FMNMX.FTZ R167, R167, R4, !PT ;  /* 0x00000004a7a77209 */ /* 0x002fe20007810000 */
[-C--:B------:R-:W-:Y:S01]  /*b6b0*/  FMUL.FTZ R75, R75, R43.reuse ;  /* 0x0000002b4b4b7220 */ /* 0x080fe20000410000 */
[----:B------:R-:W1:Y:S01]  /*b6c0*/  LDSM.16.MT88.4 R4, [R214+0xb000] ;  /* 0x00b00000d604783b */ /* 0x000e620000004200 */
[----:B------:R-:W2:Y:S01]  /*b6d0*/  MUFU.EX2 R3, R3 ;  /* 0x0000000300037308 */ /* 0x000ea20000000800 */
[C---:B------:R-:W-:Y:S01]  /*b6e0*/  FSETP.NEU.FTZ.AND P0, PT, R167.reuse, -INF , PT ;  /* 0xff800000a700780b */ /* 0x040fe20003f1d000 */
[----:B------:R-:W-:Y:S01]  /*b6f0*/  FMUL.FTZ R50, R167, UR4 ;  /* 0x00000004a7327c20 */ /* 0x000fe20008410000 */
[----:B----4-:R-:W-:Y:S01]  /*b700*/  F2FP.F16.F32.PACK_AB R28, R33, R40 ;  /* 0x00000028211c723e */ /* 0x010fe200000000ff */
[-C--:B------:R-:W-:Y:S01]  /*b710*/  FMUL.FTZ R78, R78, R43.reuse ;  /* 0x0000002b4e4e7220 */ /* 0x080fe20000410000 */
[-C--:B------:R-:W-:Y:S01]  /*b720*/  FMUL.FTZ R79, R79, R43.reuse ;  /* 0x0000002b4f4f7220 */ /* 0x080fe20000410000 */
[-C--:B------:R-:W-:Y:S01]  /*b730*/  FMUL.FTZ R90, R90, R43.reuse ;  /* 0x0000002b5a5a7220 */ /* 0x080fe20000410000 */
[----:B------:R-:W-:Y:S01]  /*b740*/  FSEL R50, R50, RZ, P0 ;  /* 0x000000ff32327208 */ /* 0x000fe20000000000 */
[----:B------:R-:W-:Y:S01]  /*b750*/  MUFU.EX2 R32, R32 ;  /* 0x0000002000207308 */ /* 0x000fe20000000800 */
[-C--:B------:R-:W-:Y:S01]  /*b760*/  FMUL.FTZ R91, R91, R43.reuse ;  /* 0x0000002b5b5b7220 */ /* 0x080fe20000410000 */
[-C--:B------:R-:W-:Y:S01]  /*b770*/  FMUL.FTZ R94, R94, R43.reuse ;  /* 0x0000002b5e5e7220 */ /* 0x080fe20000410000 */
[-C--:B------:R-:W-:Y:S01]  /*b780*/  FMUL.FTZ R95, R95, R43.reuse ;  /* 0x0000002b5f5f7220 */ /* 0x080fe20000410000 */
[--C-:B------:R-:W-:Y:S01]  /*b790*/  FFMA.FTZ R170, R60, UR4, -R50.reuse ;  /* 0x000000043caa7c23 */ /* 0x100fe20008010832 */
[----:B------:R-:W-:Y:S01]  /*b7a0*/  FADD.FTZ R60, R234, -R189 ;  /* 0x800000bdea3c7221 */ /* 0x000fe20000010000 */
[----:B------:R-:W-:Y:S01]  /*b7b0*/  FSEL R189, R167, RZ, P0 ;  /* 0x000000ffa7bd7208 */ /* 0x000fe20000000000 */
[--C-:B------:R-:W-:Y:S01]  /*b7c0*/  FFMA.FTZ R51, R182, UR4, -R50.reuse ;  /* 0x00000004b6337c23 */ /* 0x100fe20008010832 */
[----:B------:R-:W4:Y:S01]  /*b7d0*/  MUFU.EX2 R2, R2 ;  /* 0x0000000200027308 */ /* 0x000f220000000800 */
[--C-:B------:R-:W-:Y:S01]  /*b7e0*/  FFMA.FTZ R62, R56, UR4, -R50.reuse ;  /* 0x00000004383e7c23 */ /* 0x100fe20008010832 */
[----:B------:R-:W-:Y:S01]  /*b7f0*/  FFMA.FTZ R64, R57, UR4, -R50 ;  /* 0x0000000439407c23 */ /* 0x000fe20008010832 */
[----:B------:R-:W-:Y:S01]  /*b800*/  FADD.FTZ R189, R232, -R189 ;  /* 0x800000bde8bd7221 */ /* 0x000fe20000010000 */
[----:B--2---:R-:W-:Y:S01]  /*b810*/  F2FP.F16.F32.PACK_AB R30, R3, R34 ;  /* 0x00000022031e723e */ /* 0x004fe200000000ff */
[-C--:B------:R-:W-:Y:S01]  /*b820*/  FMUL.FTZ R106, R106, R43.reuse ;  /* 0x0000002b6a6a7220 */ /* 0x080fe20000410000 */
[-C--:B------:R-:W-:Y:S01]  /*b830*/  FMUL.FTZ R107, R107, R43.reuse ;  /* 0x0000002b6b6b7220 */ /* 0x080fe20000410000 */
[----:B------:R-:W-:Y:S01]  /*b840*/  FMUL.FTZ R189, R189, UR4 ;  /* 0x00000004bdbd7c20 */ /* 0x000fe20008410000 */
        /* <DEDUP_REMOVED lines=9> */
[----:B----4-:R-:W-:Y:S01]  /*b8e0*/  F2FP.F16.F32.PACK_AB R29, R2, R32 ;  /* 0x00000020021d723e */ /* 0x010fe200000000ff */
[-C--:B------:R-:W-:Y:S01]  /*b8f0*/  FMUL.FTZ R139, R139, R43.reuse ;  /* 0x0000002b8b8b7220 */ /* 0x080fe20000410000 */
[-C--:B------:R-:W-:Y:S01]  /*b900*/  FMUL.FTZ R130, R130, R43.reuse ;  /* 0x0000002b82827220 */ /* 0x080fe20000410000 */
[----:B------:R-:W-:Y:S01]  /*b910*/  FMUL.FTZ R131, R131, R43 ;  /* 0x0000002b83837220 */ /* 0x000fe20000410000 */
[--C-:B------:R-:W-:Y:S01]  /*b920*/  FFMA.FTZ R195, R195, UR4, -R46.reuse ;  /* 0x00000004c3c37c23 */ /* 0x100fe2000801082e */
[----:B------:R-:W-:Y:S01]  /*b930*/  FFMA.FTZ R197, R197, UR4, -R46 ;  /* 0x00000004c5c57c23 */ /* 0x000fe2000801082e */
[--C-:B------:R-:W-:Y:S01]  /*b940*/  FFMA.FTZ R182, R237, UR4, -R50.reuse ;  /* 0x00000004edb67c23 */ /* 0x100fe20008010832 */
[----:B------:R-:W4:Y:S01]  /*b950*/  MUFU.EX2 R41, R41 ;  /* 0x0000002900297308 */ /* 0x000f220000000800 */
[--C-:B------:R-:W-:Y:S01]  /*b960*/  FFMA.FTZ R199, R199, UR4, -R50.reuse ;  /* 0x00000004c7c77c23 */ /* 0x100fe20008010832 */
[--C-:B------:R-:W-:Y:S01]  /*b970*/  FFMA.FTZ R184, R211, UR4, -R50.reuse ;  /* 0x00000004d3b87c23 */ /* 0x100fe20008010832 */
[----:B------:R-:W-:Y:S01]  /*b980*/  FFMA.FTZ R207, R209, UR4, -R50 ;  /* 0x00000004d1cf7c23 */ /* 0x000fe20008010832 */
[----:B------:R-:W-:Y:S01]  /*b990*/  FFMA.FTZ R186, R187, UR4, -R46 ;  /* 0x00000004bbba7c23 */ /* 0x000fe2000801082e */
[----:B------:R-:W-:Y:S01]  /*b9a0*/  FFMA.FTZ R192, R203, UR4, -R58 ;  /* 0x00000004cbc07c23 */ /* 0x000fe2000801083a */
[--C-:B------:R-:W-:Y:S01]  /*b9b0*/  FFMA.FTZ R187, R241, UR4, -R164.reuse ;  /* 0x00000004f1bb7c23 */ /* 0x100fe200080108a4 */
[----:B------:R-:W-:Y:S01]  /*b9c0*/  FFMA.FTZ R209, R243, UR4, -R164 ;  /* 0x00000004f3d17c23 */ /* 0x000fe200080108a4 */
[----:B------:R5:W-:Y:S01]  /*b9d0*/  MUFU.EX2 R56, R170 ;  /* 0x000000aa00387308 */ /* 0x000be20000000800 */
[----:B--2---:R-:W-:Y:S01]  /*b9e0*/  F2FP.F16.F32.PACK_AB R31, R35, R0 ;  /* 0x00000000231f723e */ /* 0x004fe200000000ff */
[----:B------:R-:W-:Y:S01]  /*b9f0*/  FFMA.FTZ R203, R235, UR4, -R58 ;  /* 0x00000004ebcb7c23 */ /* 0x000fe2000801083a */
[----:B------:R-:W-:Y:S01]  /*ba00*/  FFMA.FTZ R198, R61, UR4, -R50 ;  /* 0x000000043dc67c23 */ /* 0x000fe20008010832 */
[--C-:B------:R-:W-:Y:S01]  /*ba10*/  FFMA.FTZ R183, R183, UR4, -R46.reuse ;  /* 0x00000004b7b77c23 */ /* 0x100fe2000801082e */
[--C-:B------:R-:W-:Y:S01]  /*ba20*/  FFMA.FTZ R179, R179, UR4, -R46.reuse ;  /* 0x00000004b3b37c23 */ /* 0x100fe2000801082e */
[----:B------:R-:W-:Y:S01]  /*ba30*/  FFMA.FTZ R196, R173, UR4, -R46 ;  /* 0x00000004adc47c23 */ /* 0x000fe2000801082e */
[--C-:B------:R-:W-:Y:S01]  /*ba40*/  FFMA.FTZ R169, R169, UR4, -R50.reuse ;  /* 0x00000004a9a97c23 */ /* 0x100fe20008010832 */
        /* <DEDUP_REMOVED lines=9> */
[----:B-----5:R-:W-:Y:S01]  /*bae0*/  FMUL.FTZ R170, R60, UR4 ;  /* 0x000000043caa7c20 */ /* 0x020fe20008410000 */
        /* <DEDUP_REMOVED lines=19> */
[C---:B------:R-:W-:Y:S01]  /*bc20*/  HMMA.16816.F32 R156, R28.reuse, R24, R156 ;  /* 0x000000181c9c723c */ /* 0x040fe2000000189c */
[--C-:B------:R-:W-:Y:S01]  /*bc30*/  FFMA.FTZ R61, R63, UR4, -R50.reuse ;  /* 0x000000043f3d7c23 */ /* 0x100fe20008010832 */
[----:B------:R-:W-:Y:S01]  /*bc40*/  FFMA.FTZ R200, R67, UR4, -R50 ;  /* 0x0000000443c87c23 */ /* 0x000fe20008010832 */
[----:B------:R-:W-:Y:S01]  /*bc50*/  MUFU.EX2 R49, R49 ;  /* 0x0000003100317308 */ /* 0x000fe20000000800 */
[----:B------:R-:W-:Y:S01]  /*bc60*/  FFMA.FTZ R40, R231, R41, R40 ;  /* 0x00000029e7287223 */ /* 0x000fe20000010028 */
[----:B------:R-:W-:Y:S01]  /*bc70*/  FFMA.FTZ R43, R229, R43, R32 ;  /* 0x0000002be52b7223 */ /* 0x000fe20000010020 */
[--C-:B------:R-:W-:Y:S01]  /*bc80*/  FFMA.FTZ R63, R181, UR4, -R164.reuse ;  /* 0x00000004b53f7c23 */ /* 0x100fe200080108a4 */
[--C-:B------:R-:W-:Y:S01]  /*bc90*/  FFMA.FTZ R67, R175, UR4, -R164.reuse ;  /* 0x00000004af437c23 */ /* 0x100fe200080108a4 */
[C---:B------:R-:W-:Y:S01]  /*bca0*/  HMMA.16816.F32 R152, R28.reuse, R26, R152 ;  /* 0x0000001a1c98723c */ /* 0x040fe20000001898 */
[----:B------:R-:W-:Y:S01]  /*bcb0*/  FFMA.FTZ R66, R66, UR4, -R164 ;  /* 0x0000000442427c23 */ /* 0x000fe200080108a4 */
[--C-:B------:R-:W-:Y:S01]  /*bcc0*/  FFMA.FTZ R65, R65, UR4, -R58.reuse ;  /* 0x0000000441417c23 */ /* 0x100fe2000801083a */
[----:B------:R-:W-:Y:S01]  /*bcd0*/  MUFU.EX2 R54, R54 ;  /* 0x0000003600367308 */ /* 0x000fe20000000800 */
[----:B------:R-:W-:Y:S01]  /*bce0*/  FFMA.FTZ R59, R59, UR4, -R58 ;  /* 0x000000043b3b7c23 */ /* 0x000fe2000801083a */
[----:B------:R-:W-:Y:S01]  /*bcf0*/  FADD.FTZ R33, R33, R40 ;  /* 0x0000002821217221 */ /* 0x000fe20000010000 */
[----:B------:R-:W-:Y:S01]  /*bd00*/  FADD.FTZ R43, R2, R43 ;  /* 0x0000002b022b7221 */ /* 0x000fe20000010000 */
[--C-:B------:R-:W-:Y:S01]  /*bd10*/  FFMA.FTZ R52, R52, UR4, -R46.reuse ;  /* 0x0000000434347c23 */ /* 0x100fe2000801082e */
[C---:B------:R-:W-:Y:S01]  /*bd20*/  HMMA.16816.F32 R72, R28.reuse, R20, R72 ;  /* 0x000000141c48723c */ /* 0x040fe20000001848 */
[----:B------:R-:W-:Y:S01]  /*bd30*/  FADD.FTZ R34, R34, R33 ;  /* 0x0000002122227221 */ /* 0x000fe20000010000 */
[----:B------:R-:W-:Y:S01]  /*bd40*/  FADD.FTZ R0, R0, R43 ;  /* 0x0000002b00007221 */ /* 0x000fe20000010000 */
[----:B------:R-:W-:Y:S01]  /*bd50*/  MUFU.EX2 R51, R51 ;  /* 0x0000003300337308 */ /* 0x000fe20000000800 */
[--C-:B------:R-:W-:Y:S01]  /*bd60*/  FFMA.FTZ R39, R39, UR4, -R46.reuse ;  /* 0x0000000427277c23 */ /* 0x100fe2000801082e */
[--C-:B------:R-:W-:Y:S01]  /*bd70*/  FFMA.FTZ R53, R53, UR4, -R46.reuse ;  /* 0x0000000435357c23 */ /* 0x100fe2000801082e */
[----:B------:R-:W-:Y:S01]  /*bd80*/  FFMA.FTZ R36, R36, UR4, -R46 ;  /* 0x0000000424247c23 */ /* 0x000fe2000801082e */
[--C-:B------:R-:W-:Y:S01]  /*bd90*/  FFMA.FTZ R37, R37, UR4, -R50.reuse ;  /* 0x0000000425257c23 */ /* 0x100fe20008010832 */
[----:B------:R-:W-:Y:S01]  /*bda0*/  HMMA.16816.F32 R76, R28, R22, R76 ;  /* 0x000000161c4c723c */ /* 0x000fe2000000184c */
[--C-:B------:R-:W-:Y:S01]  /*bdb0*/  FFMA.FTZ R38, R38, UR4, -R50.reuse ;  /* 0x0000000426267c23 */ /* 0x100fe20008010832 */
[--C-:B------:R-:W-:Y:S01]  /*bdc0*/  FFMA.FTZ R42, R42, UR4, -R50.reuse ;  /* 0x000000042a2a7c23 */ /* 0x100fe20008010832 */
[----:B------:R-:W2:Y:S01]  /*bdd0*/  MUFU.EX2 R62, R170 ;  /* 0x000000aa003e7308 */ /* 0x000ea20000000800 */
[----:B------:R-:W-:Y:S01]  /*bde0*/  FFMA.FTZ R45, R45, UR4, -R50 ;  /* 0x000000042d2d7c23 */ /* 0x000fe20008010832 */
[----:B------:R-:W-:Y:S01]  /*bdf0*/  FADD.FTZ R34, R3, R34 ;  /* 0x0000002203227221 */ /* 0x000fe20000010000 */
[----:B------:R-:W-:-:S02]  /*be00*/  FADD.FTZ R0, R35, R0 ;  /* 0x0000000023007221 */ /* 0x000fc40000010000 */
[C---:B------:R-:W-:Y:S03]  /*be10*/  HMMA.16816.F32 R88, R28.reuse, R16, R88 ;  /* 0x000000101c58723c */ /* 0x040fe60000001858 */
[----:B------:R-:W4:Y:S05]  /*be20*/  MUFU.EX2 R64, R189 ;  /* 0x000000bd00407308 */ /* 0x000f2a0000000800 */
[C---:B------:R-:W-:Y:S03]  /*be30*/  HMMA.16816.F32 R92, R28.reuse, R18, R92 ;  /* 0x000000121c5c723c */ /* 0x040fe6000000185c */
[----:B------:R-:W-:Y:S01]  /*be40*/  MUFU.EX2 R172, R172 ;  /* 0x000000ac00ac7308 */ /* 0x000fe20000000800 */
[-C--:B--2---:R-:W-:Y:S01]  /*be50*/  FMUL.FTZ R160, R160, R62.reuse ;  /* 0x0000003ea0a07220 */ /* 0x084fe20000410000 */
[-C--:B------:R-:W-:Y:S01]  /*be60*/  FMUL.FTZ R161, R161, R62.reuse ;  /* 0x0000003ea1a17220 */ /* 0x080fe20000410000 */
[-C--:B------:R-:W-:Y:S01]  /*be70*/  FMUL.FTZ R148, R148, R62.reuse ;  /* 0x0000003e94947220 */ /* 0x080fe20000410000 */
[-C--:B------:R-:W-:Y:S01]  /*be80*/  FMUL.FTZ R149, R149, R62.reuse ;  /* 0x0000003e95957220 */ /* 0x080fe20000410000 */
[C---:B------:R-:W-:Y:S01]  /*be90*/  HMMA.16816.F32 R104, R28.reuse, R12, R104 ;  /* 0x0000000c1c68723c */ /* 0x040fe20000001868 */
[-C--:B------:R-:W-:Y:S01]  /*bea0*/  FMUL.FTZ R68, R68, R62.reuse ;  /* 0x0000003e44447220 */ /* 0x080fe20000410000 */
[-C--:B------:R-:W-:Y:S01]  /*beb0*/  FMUL.FTZ R69, R69, R62.reuse ;  /* 0x0000003e45457220 */ /* 0x080fe20000410000 */
[----:B------:R-:W-:Y:S01]  /*bec0*/  FMUL.FTZ R80, R80, R62 ;  /* 0x0000003e50507220 */ /* 0x000fe20000410000 */
[-C--:B----4-:R-:W-:Y:S01]  /*bed0*/  FMUL.FTZ R162, R162, R64.reuse ;  /* 0x00000040a2a27220 */ /* 0x090fe20000410000 */
[-C--:B------:R-:W-:Y:S01]  /*bee0*/  FMUL.FTZ R163, R163, R64.reuse ;  /* 0x00000040a3a37220 */ /* 0x080fe20000410000 */
[-C--:B------:R-:W-:Y:S01]  /*bef0*/  FMUL.FTZ R150, R150, R64.reuse ;  /* 0x0000004096967220 */ /* 0x080fe20000410000 */
[-C--:B------:R-:W-:Y:S01]  /*bf00*/  FMUL.FTZ R151, R151, R64.reuse ;  /* 0x0000004097977220 */ /* 0x080fe20000410000 */
[C---:B------:R-:W-:Y:S01]  /*bf10*/  HMMA.16816.F32 R108, R28.reuse, R14, R108 ;  /* 0x0000000e1c6c723c */ /* 0x040fe2000000186c */
[-C--:B------:R-:W-:Y:S01]  /*bf20*/  FMUL.FTZ R70, R70, R64.reuse ;  /* 0x0000004046467220 */ /* 0x080fe20000410000 */
[----:B------:R-:W-:Y:S01]  /*bf30*/  FMUL.FTZ R71, R71, R64 ;  /* 0x0000004047477220 */ /* 0x000fe20000410000 */
[----:B------:R-:W-:Y:S01]  /*bf40*/  FMUL.FTZ R81, R81, R62 ;  /* 0x0000003e51517220 */ /* 0x000fe20000410000 */
[-C--:B------:R-:W-:Y:S01]  /*bf50*/  FMUL.FTZ R82, R82, R64.reuse ;  /* 0x0000004052527220 */ /* 0x080fe20000410000 */
[----:B------:R-:W-:Y:S01]  /*bf60*/  FMUL.FTZ R83, R83, R64 ;  /* 0x0000004053537220 */ /* 0x000fe20000410000 */
[-C--:B------:R-:W-:Y:S01]  /*bf70*/  FMUL.FTZ R84, R84, R62.reuse ;  /* 0x0000003e54547220 */ /* 0x080fe20000410000 */
[----:B------:R-:W-:Y:S01]  /*bf80*/  FMUL.FTZ R85, R85, R62 ;  /* 0x0000003e55557220 */ /* 0x000fe20000410000 */
[C---:B-1----:R-:W-:Y:S01]  /*bf90*/  HMMA.16816.F32 R116, R28.reuse, R4, R116 ;  /* 0x000000041c74723c */ /* 0x042fe20000001874 */
        /* <DEDUP_REMOVED lines=22> */
[----:B------:R-:W-:Y:S01]  /*c100*/  FMUL.FTZ R122, R122, R64 ;  /* 0x000000407a7a7220 */ /* 0x000fe20000410000 */
[----:B------:R-:W-:Y:S01]  /*c110*/  HMMA.16816.F32 R128, R28, R10, R128 ;  /* 0x0000000a1c80723c */ /* 0x000fe20000001880 */
[----:B------:R-:W-:Y:S01]  /*c120*/  F2FP.F16.F32.PACK_AB R28, R47, R44 ;  /* 0x0000002c2f1c723e */ /* 0x000fe200000000ff */
[----:B------:R-:W-:Y:S01]  /*c130*/  FMUL.FTZ R123, R123, R64 ;  /* 0x000000407b7b7220 */ /* 0x000fe20000410000 */
[----:B------:R-:W-:Y:S01]  /*c140*/  F2FP.F16.F32.PACK_AB R29, R56, R51 ;  /* 0x00000033381d723e */ /* 0x000fe200000000ff */
[-C--:B------:R-:W-:Y:S01]  /*c150*/  FMUL.FTZ R124, R124, R62.reuse ;  /* 0x0000003e7c7c7220 */ /* 0x080fe20000410000 */
[----:B------:R-:W-:Y:S01]  /*c160*/  F2FP.F16.F32.PACK_AB R30, R54, R49 ;  /* 0x00000031361e723e */ /* 0x000fe200000000ff */
[----:B------:R-:W-:Y:S01]  /*c170*/  FMUL.FTZ R125, R125, R62 ;  /* 0x0000003e7d7d7220 */ /* 0x000fe20000410000 */
[----:B------:R-:W-:Y:S01]  /*c180*/  F2FP.F16.F32.PACK_AB R31, R60, R57 ;  /* 0x000000393c1f723e */ /* 0x000fe200000000ff */
[-C--:B------:R-:W-:Y:S01]  /*c190*/  FMUL.FTZ R126, R126, R64.reuse ;  /* 0x000000407e7e7220 */ /* 0x080fe20000410000 */
[----:B------:R-:W-:Y:S01]  /*c1a0*/  FMUL.FTZ R127, R127, R64 ;  /* 0x000000407f7f7220 */ /* 0x000fe20000410000 */
[-C--:B------:R-:W-:Y:S01]  /*c1b0*/  FMUL.FTZ R132, R132, R62.reuse ;  /* 0x0000003e84847220 */ /* 0x080fe20000410000 */
[----:B------:R-:W-:Y:S01]  /*c1c0*/  FMUL.FTZ R133, R133, R62 ;  /* 0x0000003e85857220 */ /* 0x000fe20000410000 */
[-C--:B------:R-:W-:Y:S01]  /*c1d0*/  FMUL.FTZ R134, R134, R64.reuse ;  /* 0x0000004086867220 */ /* 0x080fe20000410000 */
[----:B------:R-:W-:Y:S01]  /*c1e0*/  FMUL.FTZ R135, R135, R64 ;  /* 0x0000004087877220 */ /* 0x000fe20000410000 */
[C---:B------:R-:W-:Y:S01]  /*c1f0*/  HMMA.16816.F32 R160, R28.reuse, R24, R160 ;  /* 0x000000181ca0723c */ /* 0x040fe200000018a0 */
[----:B------:R-:W-:Y:S01]  /*c200*/  FFMA.FTZ R170, R185, UR4, -R46 ;  /* 0x00000004b9aa7c23 */ /* 0x000fe2000801082e */
[--C-:B------:R-:W-:Y:S01]  /*c210*/  FFMA.FTZ R189, R178, UR4, -R164.reuse ;  /* 0x00000004b2bd7c23 */ /* 0x100fe200080108a4 */
[----:B------:R-:W-:Y:S01]  /*c220*/  FFMA.FTZ R185, R180, UR4, -R164 ;  /* 0x00000004b4b97c23 */ /* 0x000fe200080108a4 */
[----:B------:R-:W-:Y:S01]  /*c230*/  FFMA.FTZ R178, R249, UR4, -R58 ;  /* 0x00000004f9b27c23 */ /* 0x000fe2000801083a */
[----:B------:R-:W-:Y:S01]  /*c240*/  MUFU.EX2 R174, R174 ;  /* 0x000000ae00ae7308 */ /* 0x000fe20000000800 */
[----:B------:R-:W-:Y:S01]  /*c250*/  FFMA.FTZ R180, R247, UR4, -R46 ;  /* 0x00000004f7b47c23 */ /* 0x000fe2000801082e */
[----:B------:R-:W-:Y:S01]  /*c260*/  FFMA.FTZ R44, R233, R62, R44 ;  /* 0x0000003ee92c7223 */ /* 0x000fe2000001002c */
[C---:B------:R-:W-:Y:S01]  /*c270*/  HMMA.16816.F32 R148, R28.reuse, R26, R148 ;  /* 0x0000001a1c94723c */ /* 0x040fe20000001894 */
[----:B------:R-:W1:Y:S01]  /*c280*/  LDSM.16.MT88.4 R24, [R214+0x9400] ;  /* 0x00940000d618783b */ /* 0x000e620000004200 */
[----:B------:R-:W-:Y:S01]  /*c290*/  FFMA.FTZ R51, R228, R64, R51 ;  /* 0x00000040e4337223 */ /* 0x000fe20000010033 */
[--C-:B------:R-:W-:Y:S01]  /*c2a0*/  FFMA.FTZ R164, R171, UR4, -R58.reuse ;  /* 0x00000004aba47c23 */ /* 0x100fe2000801083a */
[----:B------:R-:W-:Y:S01]  /*c2b0*/  FFMA.FTZ R58, R55, UR4, -R58 ;  /* 0x00000004373a7c23 */ /* 0x000fe2000801083a */
[----:B------:R-:W2:Y:S01]  /*c2c0*/  MUFU.EX2 R185, R185 ;  /* 0x000000b900b97308 */ /* 0x000ea20000000800 */
[----:B------:R-:W-:Y:S01]  /*c2d0*/  FADD.FTZ R44, R47, R44 ;  /* 0x0000002c2f2c7221 */ /* 0x000fe20000010000 */
[----:B------:R-:W-:Y:S01]  /*c2e0*/  FADD.FTZ R56, R56, R51 ;  /* 0x0000003338387221 */ /* 0x000fe20000010000 */
[----:B------:R-:W-:Y:S02]  /*c2f0*/  HMMA.16816.F32 R68, R28, R20, R68 ;  /* 0x000000141c44723c */ /* 0x000fe40000001844 */
[----:B------:R-:W-:Y:S01]  /*c300*/  FADD.FTZ R49, R49, R44 ;  /* 0x0000002c31317221 */ /* 0x000fe20000010000 */
[----:B------:R-:W-:-:S02]  /*c310*/  FADD.FTZ R57, R57, R56 ;  /* 0x0000003839397221 */ /* 0x000fc40000010000 */
[----:B------:R-:W-:Y:S01]  /*c320*/  MUFU.EX2 R189, R189 ;  /* 0x000000bd00bd7308 */ /* 0x000fe20000000800 */
[----:B------:R-:W-:Y:S01]  /*c330*/  FADD.FTZ R49, R54, R49 ;  /* 0x0000003136317221 */ /* 0x000fe20000010000 */
[----:B------:R-:W-:Y:S01]  /*c340*/  FADD.FTZ R57, R60, R57 ;  /* 0x000000393c397221 */ /* 0x000fe20000010000 */
[C---:B------:R-:W-:Y:S01]  /*c350*/  HMMA.16816.F32 R80, R28.reuse, R22, R80 ;  /* 0x000000161c50723c */ /* 0x040fe20000001850 */
[----:B------:R-:W4:Y:S04]  /*c360*/  LDSM.16.MT88.4 R20, [R48+0x400] ;  /* 0x000400003014783b */ /* 0x000f280000004200 */
[----:B------:R-:W-:Y:S03]  /*c370*/  MUFU.EX2 R191, R191 ;  /* 0x000000bf00bf7308 */ /* 0x000fe60000000800 */
[C---:B------:R-:W-:Y:S05]  /*c380*/  HMMA.16816.F32 R84, R28.reuse, R16, R84 ;  /* 0x000000101c54723c */ /* 0x040fea0000001854 */
[----:B------:R-:W5:Y:S03]  /*c390*/  MUFU.EX2 R176, R176 ;  /* 0x000000b000b07308 */ /* 0x000f660000000800 */
[C---:B------:R-:W-:Y:S01]  /*c3a0*/  HMMA.16816.F32 R96, R28.reuse, R18, R96 ;  /* 0x000000121c60723c */ /* 0x040fe20000001860 */
[----:B------:R-:W3:Y:S04]  /*c3b0*/  LDSM.16.MT88.4 R16, [R214+0xa400] ;  /* 0x00a40000d610783b */ /* 0x000ee80000004200 */
[----:B------:R-:W-:Y:S03]  /*c3c0*/  MUFU.EX2 R178, R178 ;  /* 0x000000b200b27308 */ /* 0x000fe60000000800 */
[C---:B------:R-:W-:Y:S05]  /*c3d0*/  HMMA.16816.F32 R100, R28.reuse, R12, R100 ;  /* 0x0000000c1c64723c */ /* 0x040fea0000001864 */
[----:B------:R-:W1:Y:S03]  /*c3e0*/  MUFU.EX2 R193, R193 ;  /* 0x000000c100c17308 */ /* 0x000e660000000800 */
[C---:B------:R-:W-:Y:S01]  /*c3f0*/  HMMA.16816.F32 R144, R28.reuse, R14, R144 ;  /* 0x0000000e1c90723c */ /* 0x040fe20000001890 */
[----:B------:R-:W3:Y:S04]  /*c400*/  LDSM.16.MT88.4 R12, [R48+0x1400] ;  /* 0x00140000300c783b */ /* 0x000ee80000004200 */
[----:B------:R-:W-:Y:S03]  /*c410*/  MUFU.EX2 R170, R170 ;  /* 0x000000aa00aa7308 */ /* 0x000fe60000000800 */
[C---:B------:R-:W-:Y:S05]  /*c420*/  HMMA.16816.F32 R112, R28.reuse, R4, R112 ;  /* 0x000000041c70723c */ /* 0x040fea0000001870 */
[----:B------:R-:W3:Y:S03]  /*c430*/  MUFU.EX2 R195, R195 ;  /* 0x000000c300c37308 */ /* 0x000ee60000000800 */
[C---:B------:R-:W-:Y:S01]  /*c440*/  HMMA.16816.F32 R120, R28.reuse, R6, R120 ;  /* 0x000000061c78723c */ /* 0x040fe20000001878 */
[----:B------:R-:W-:Y:S04]  /*c450*/  LDSM.16.MT88.4 R4, [R48+0x2400] ;  /* 0x002400003004783b */ /* 0x000fe80000004200 */
[----:B------:R-:W-:Y:S03]  /*c460*/  MUFU.EX2 R180, R180 ;  /* 0x000000b400b47308 */ /* 0x000fe60000000800 */
[C---:B------:R-:W-:Y:S05]  /*c470*/  HMMA.16816.F32 R124, R28.reuse, R8, R124 ;  /* 0x000000081c7c723c */ /* 0x040fea000000187c */
[----:B------:R-:W-:Y:S03]  /*c480*/  MUFU.EX2 R197, R197 ;  /* 0x000000c500c57308 */ /* 0x000fe60000000800 */
[----:B------:R-:W-:Y:S01]  /*c490*/  HMMA.16816.F32 R132, R28, R10, R132 ;  /* 0x0000000a1c84723c */ /* 0x000fe20000001884 */
[----:B------:R-:W3:Y:S01]  /*c4a0*/  LDSM.16.MT88.4 R8, [R214+0xb400] ;  /* 0x00b40000d608783b */ /* 0x000ee20000004200 */
[----:B--2---:R-:W-:Y:S01]  /*c4b0*/  F2FP.F16.F32.PACK_AB R28, R172, R185 ;  /* 0x000000b9ac1c723e */ /* 0x004fe200000000ff */
[----:B------:R-:W-:Y:S01]  /*c4c0*/  FADD.FTZ R185, R185, R34 ;  /* 0x00000022b9b97221 */ /* 0x000fe20000010000 */
[----:B-----5:R-:W-:Y:S01]  /*c4d0*/  F2FP.F16.F32.PACK_AB R29, R176, R191 ;  /* 0x000000bfb01d723e */ /* 0x020fe200000000ff */
        /* <DEDUP_REMOVED lines=13> */
[C---:B------:R-:W-:Y:S06]  /*c5b0*/  HMMA.16816.F32 R152, R28.reuse, R26, R152 ;  /* 0x0000001a1c98723c */ /* 0x040fec0000001898 */
[----:B------:R-:W2:Y:S02]  /*c5c0*/  MUFU.EX2 R207, R207 ;  /* 0x000000cf00cf7308 */ /* 0x000ea40000000800 */
[C---:B----4-:R-:W-:Y:S06]  /*c5d0*/  HMMA.16816.F32 R72, R28.reuse, R20, R72 ;  /* 0x000000141c48723c */ /* 0x050fec0000001848 */
[----:B------:R-:W-:Y:S02]  /*c5e0*/  MUFU.EX2 R187, R187 ;  /* 0x000000bb00bb7308 */ /* 0x000fe40000000800 */
[C---:B------:R-:W-:Y:S06]  /*c5f0*/  HMMA.16816.F32 R76, R28.reuse, R22, R76 ;  /* 0x000000161c4c723c */ /* 0x040fec000000184c */
[----:B------:R-:W4:Y:S02]  /*c600*/  MUFU.EX2 R188, R188 ;  /* 0x000000bc00bc7308 */ /* 0x000f240000000800 */
[C---:B---3--:R-:W-:Y:S06]  /*c610*/  HMMA.16816.F32 R88, R28.reuse, R16, R88 ;  /* 0x000000101c58723c */ /* 0x048fec0000001858 */
[----:B------:R-:W-:Y:S02]  /*c620*/  MUFU.EX2 R190, R190 ;  /* 0x000000be00be7308 */ /* 0x000fe40000000800 */
[C---:B------:R-:W-:Y:S06]  /*c630*/  HMMA.16816.F32 R92, R28.reuse, R18, R92 ;  /* 0x000000121c5c723c */ /* 0x040fec000000185c */
[----:B------:R-:W-:Y:S02]  /*c640*/  MUFU.EX2 R209, R209 ;  /* 0x000000d100d17308 */ /* 0x000fe40000000800 */
[C---:B------:R-:W-:Y:S06]  /*c650*/  HMMA.16816.F32 R104, R28.reuse, R12, R104 ;  /* 0x0000000c1c68723c */ /* 0x040fec0000001868 */
[----:B------:R-:W-:Y:S02]  /*c660*/  MUFU.EX2 R192, R192 ;  /* 0x000000c000c07308 */ /* 0x000fe40000000800 */
[C---:B------:R-:W-:Y:S06]  /*c670*/  HMMA.16816.F32 R108, R28.reuse, R14, R108 ;  /* 0x0000000e1c6c723c */ /* 0x040fec000000186c */
[----:B------:R-:W3:Y:S02]  /*c680*/  MUFU.EX2 R203, R203 ;  /* 0x000000cb00cb7308 */ /* 0x000ee40000000800 */
[C---:B------:R-:W-:Y:S06]  /*c690*/  HMMA.16816.F32 R116, R28.reuse, R8, R116 ;  /* 0x000000081c74723c */ /* 0x040fec0000001874 */
[----:B------:R-:W-:Y:S02]  /*c6a0*/  MUFU.EX2 R194, R194 ;  /* 0x000000c200c27308 */ /* 0x000fe40000000800 */
[C---:B------:R-:W-:Y:S06]  /*c6b0*/  HMMA.16816.F32 R140, R28.reuse, R10, R140 ;  /* 0x0000000a1c8c723c */ /* 0x040fec000000188c */
[----:B------:R-:W5:Y:S02]  /*c6c0*/  MUFU.EX2 R201, R201 ;  /* 0x000000c900c97308 */ /* 0x000f640000000800 */
[C---:B------:R-:W-:Y:S06]  /*c6d0*/  HMMA.16816.F32 R136, R28.reuse, R4, R136 ;  /* 0x000000041c88723c */ /* 0x040fec0000001888 */
[----:B------:R-:W-:Y:S02]  /*c6e0*/  MUFU.EX2 R186, R186 ;  /* 0x000000ba00ba7308 */ /* 0x000fe40000000800 */
[----:B------:R-:W-:Y:S01]  /*c6f0*/  HMMA.16816.F32 R128, R28, R6, R128 ;  /* 0x000000061c80723c */ /* 0x000fe20000001880 */
[----:B------:R-:W-:Y:S01]  /*c700*/  F2FP.F16.F32.PACK_AB R28, R195, R170 ;  /* 0x000000aac31c723e */ /* 0x000fe200000000ff */
[----:B------:R-:W-:Y:S01]  /*c710*/  FADD.FTZ R170, R170, R49 ;  /* 0x00000031aaaa7221 */ /* 0x000fe20000010000 */
[----:B-1----:R-:W-:Y:S01]  /*c720*/  F2FP.F16.F32.PACK_AB R29, R199, R182 ;  /* 0x000000b6c71d723e */ /* 0x002fe200000000ff */
[----:B------:R-:W-:Y:S01]  /*c730*/  FADD.FTZ R182, R182, R57 ;  /* 0x00000039b6b67221 */ /* 0x000fe20000010000 */
[----:B------:R-:W-:Y:S01]  /*c740*/  F2FP.F16.F32.PACK_AB R30, R197, R180 ;  /* 0x000000b4c51e723e */ /* 0x000fe200000000ff */
[----:B------:R-:W1:Y:S01]  /*c750*/  MUFU.EX2 R183, R183 ;  /* 0x000000b700b77308 */ /* 0x000e620000000800 */
[----:B--2---:R-:W-:Y:S01]  /*c760*/  F2FP.F16.F32.PACK_AB R31, R207, R184 ;  /* 0x000000b8cf1f723e */ /* 0x004fe200000000ff */
[----:B------:R-:W-:Y:S01]  /*c770*/  FADD.FTZ R195, R195, R170 ;  /* 0x000000aac3c37221 */ /* 0x000fe20000010000 */
[----:B------:R-:W-:-:S03]  /*c780*/  FADD.FTZ R199, R199, R182 ;  /* 0x000000b6c7c77221 */ /* 0x000fc60000010000 */
[----:B------:R-:W-:Y:S01]  /*c790*/  FADD.FTZ R180, R180, R195 ;  /* 0x000000c3b4b47221 */ /* 0x000fe20000010000 */
[----:B------:R-:W-:Y:S01]  /*c7a0*/  FADD.FTZ R184, R184, R199 ;  /* 0x000000c7b8b87221 */ /* 0x000fe20000010000 */
[----:B------:R-:W-:Y:S01]  /*c7b0*/  HMMA.16816.F32 R160, R28, R24, R160 ;  /* 0x000000181ca0723c */ /* 0x000fe200000018a0 */
[----:B------:R-:W-:Y:S01]  /*c7c0*/  MUFU.EX2 R179, R179 ;  /* 0x000000b300b37308 */ /* 0x000fe20000000800 */
[----:B------:R-:W-:Y:S01]  /*c7d0*/  FADD.FTZ R197, R197, R180 ;  /* 0x000000b4c5c57221 */ /* 0x000fe20000010000 */
[----:B------:R-:W-:-:S05]  /*c7e0*/  FADD.FTZ R184, R207, R184 ;  /* 0x000000b8cfb87221 */ /* 0x000fca0000010000 */
[C---:B------:R-:W-:Y:S01]  /*c7f0*/  HMMA.16816.F32 R148, R28.reuse, R26, R148 ;  /* 0x0000001a1c94723c */ /* 0x040fe20000001894 */
[----:B------:R-:W2:Y:S01]  /*c800*/  LDSM.16.MT88.4 R24, [R214+0x9800] ;  /* 0x00980000d618783b */ /* 0x000ea20000004200 */
[----:B------:R-:W-:Y:S06]  /*c810*/  MUFU.EX2 R196, R196 ;  /* 0x000000c400c47308 */ /* 0x000fec0000000800 */
[C---:B------:R-:W-:Y:S02]  /*c820*/  HMMA.16816.F32 R68, R28.reuse, R20, R68 ;  /* 0x000000141c44723c */ /* 0x040fe40000001844 */
[----:B------:R-:W-:Y:S06]  /*c830*/  MUFU.EX2 R169, R169 ;  /* 0x000000a900a97308 */ /* 0x000fec0000000800 */
[C---:B------:R-:W-:Y:S01]  /*c840*/  HMMA.16816.F32 R80, R28.reuse, R22, R80 ;  /* 0x000000161c50723c */ /* 0x040fe20000001850 */
[----:B------:R-:W1:Y:S01]  /*c850*/  LDSM.16.MT88.4 R20, [R48+0x800] ;  /* 0x000800003014783b */ /* 0x000e620000004200 */
[----:B------:R-:W1:Y:S06]  /*c860*/  MUFU.EX2 R198, R198 ;  /* 0x000000c600c67308 */ /* 0x000e6c0000000800 */
        /* <DEDUP_REMOVED lines=14> */
[----:B------:R-:W-:Y:S06]  /*c950*/  MUFU.EX2 R66, R66 ;  /* 0x0000004200427308 */ /* 0x000fec0000000800 */
[C---:B------:R-:W-:Y:S02]  /*c960*/  HMMA.16816.F32 R124, R28.reuse, R4, R124 ;  /* 0x000000041c7c723c */ /* 0x040fe4000000187c */
[----:B------:R-:W-:Y:S06]  /*c970*/  MUFU.EX2 R164, R164 ;  /* 0x000000a400a47308 */ /* 0x000fec0000000800 */
[----:B------:R-:W-:Y:S01]  /*c980*/  HMMA.16816.F32 R132, R28, R6, R132 ;  /* 0x000000061c84723c */ /* 0x000fe20000001884 */
[----:B------:R-:W1:Y:S01]  /*c990*/  LDSM.16.MT88.4 R4, [R48+0x2800] ;  /* 0x002800003004783b */ /* 0x000e620000004200 */
[----:B----4-:R-:W-:Y:S01]  /*c9a0*/  F2FP.F16.F32.PACK_AB R28, R188, R187 ;  /* 0x000000bbbc1c723e */ /* 0x010fe200000000ff */
[----:B------:R-:W4:Y:S01]  /*c9b0*/  MUFU.EX2 R65, R65 ;  /* 0x0000004100417308 */ /* 0x000f220000000800 */
[----:B---3--:R-:W-:Y:S01]  /*c9c0*/  F2FP.F16.F32.PACK_AB R29, R203, R192 ;  /* 0x000000c0cb1d723e */ /* 0x008fe200000000ff */
[----:B------:R-:W-:Y:S01]  /*c9d0*/  FADD.FTZ R187, R187, R174 ;  /* 0x000000aebbbb7221 */ /* 0x000fe20000010000 */
[----:B------:R-:W-:Y:S01]  /*c9e0*/  F2FP.F16.F32.PACK_AB R30, R209, R190 ;  /* 0x000000bed11e723e */ /* 0x000fe200000000ff */
[----:B------:R-:W-:Y:S01]  /*c9f0*/  FADD.FTZ R192, R192, R193 ;  /* 0x000000c1c0c07221 */ /* 0x000fe20000010000 */
[----:B-----5:R-:W-:Y:S01]  /*ca00*/  F2FP.F16.F32.PACK_AB R31, R201, R194 ;  /* 0x000000c2c91f723e */ /* 0x020fe200000000ff */
[----:B------:R-:W-:-:S02]  /*ca10*/  FADD.FTZ R187, R188, R187 ;  /* 0x000000bbbcbb7221 */ /* 0x000fc40000010000 */
[----:B------:R-:W-:Y:S01]  /*ca20*/  MUFU.EX2 R59, R59 ;  /* 0x0000003b003b7308 */ /* 0x000fe20000000800 */
[----:B------:R-:W-:Y:S01]  /*ca30*/  FADD.FTZ R203, R203, R192 ;  /* 0x000000c0cbcb7221 */ /* 0x000fe20000010000 */
[----:B------:R-:W-:Y:S02]  /*ca40*/  FADD.FTZ R190, R190, R187 ;  /* 0x000000bbbebe7221 */ /* 0x000fe40000010000 */
[----:B--2---:R-:W-:Y:S01]  /*ca50*/  HMMA.16816.F32 R156, R28, R24, R156 ;  /* 0x000000181c9c723c */ /* 0x004fe2000000189c */
[----:B------:R-:W-:Y:S01]  /*ca60*/  FADD.FTZ R194, R194, R203 ;  /* 0x000000cbc2c27221 */ /* 0x000fe20000010000 */
[----:B------:R-:W-:Y:S02]  /*ca70*/  FADD.FTZ R190, R209, R190 ;  /* 0x000000bed1be7221 */ /* 0x000fe40000010000 */
[----:B------:R-:W2:Y:S01]  /*ca80*/  MUFU.EX2 R58, R58 ;  /* 0x0000003a003a7308 */ /* 0x000ea20000000800 */
[----:B------:R-:W-:-:S03]  /*ca90*/  FADD.FTZ R201, R201, R194 ;  /* 0x000000c2c9c97221 */ /* 0x000fc60000010000 */
[C---:B------:R-:W-:Y:S04]  /*caa0*/  HMMA.16816.F32 R152, R28.reuse, R26, R152 ;  /* 0x0000001a1c98723c */ /* 0x040fe80000001898 */
[----:B------:R-:W-:Y:S04]  /*cab0*/  MUFU.EX2 R52, R52 ;  /* 0x0000003400347308 */ /* 0x000fe80000000800 */
[C---:B-1----:R-:W-:Y:S04]  /*cac0*/  HMMA.16816.F32 R72, R28.reuse, R20, R72 ;  /* 0x000000141c48723c */ /* 0x042fe80000001848 */
[----:B------:R-:W1:Y:S04]  /*cad0*/  MUFU.EX2 R39, R39 ;  /* 0x0000002700277308 */ /* 0x000e680000000800 */
[C---:B------:R-:W-:Y:S04]  /*cae0*/  HMMA.16816.F32 R76, R28.reuse, R22, R76 ;  /* 0x000000161c4c723c */ /* 0x040fe8000000184c */
[----:B------:R-:W-:Y:S04]  /*caf0*/  MUFU.EX2 R53, R53 ;  /* 0x0000003500357308 */ /* 0x000fe80000000800 */
[C---:B------:R-:W-:Y:S04]  /*cb00*/  HMMA.16816.F32 R88, R28.reuse, R16, R88 ;  /* 0x000000101c58723c */ /* 0x040fe80000001858 */
        /* <DEDUP_REMOVED lines=8> */
[----:B------:R-:W5:Y:S04]  /*cb90*/  MUFU.EX2 R45, R45 ;  /* 0x0000002d002d7308 */ /* 0x000f680000000800 */
        /* <DEDUP_REMOVED lines=20> */
[----:B------:R-:W3:Y:S07]  /*cce0*/  LDSM.16.MT88.4 R20, [R48+0xc00] ;  /* 0x000c00003014783b */ /* 0x000eee0000004200 */
[C---:B------:R-:W-:Y:S08]  /*ccf0*/  HMMA.16816.F32 R84, R28.reuse, R16, R84 ;  /* 0x000000101c54723c */ /* 0x040ff00000001854 */
[C---:B------:R-:W-:Y:S01]  /*cd00*/  HMMA.16816.F32 R96, R28.reuse, R18, R96 ;  /* 0x000000121c60723c */ /* 0x040fe20000001860 */
[----:B------:R-:W5:Y:S07]  /*cd10*/  LDSM.16.MT88.4 R16, [R214+0xac00] ;  /* 0x00ac0000d610783b */ /* 0x000f6e0000004200 */
[C---:B------:R-:W-:Y:S08]  /*cd20*/  HMMA.16816.F32 R100, R28.reuse, R12, R100 ;  /* 0x0000000c1c64723c */ /* 0x040ff00000001864 */
[C---:B------:R-:W-:Y:S01]  /*cd30*/  HMMA.16816.F32 R144, R28.reuse, R14, R144 ;  /* 0x0000000e1c90723c */ /* 0x040fe20000001890 */
[----:B------:R-:W5:Y:S07]  /*cd40*/  LDSM.16.MT88.4 R12, [R48+0x1c00] ;  /* 0x001c0000300c783b */ /* 0x000f6e0000004200 */
[C---:B------:R-:W-:Y:S08]  /*cd50*/  HMMA.16816.F32 R112, R28.reuse, R8, R112 ;  /* 0x000000081c70723c */ /* 0x040ff00000001870 */
[C---:B------:R-:W-:Y:S01]  /*cd60*/  HMMA.16816.F32 R120, R28.reuse, R10, R120 ;  /* 0x0000000a1c78723c */ /* 0x040fe20000001878 */
[----:B------:R-:W5:Y:S07]  /*cd70*/  LDSM.16.MT88.4 R8, [R214+0xbc00] ;  /* 0x00bc0000d608783b */ /* 0x000f6e0000004200 */
[C---:B------:R-:W-:Y:S08]  /*cd80*/  HMMA.16816.F32 R124, R28.reuse, R4, R124 ;  /* 0x000000041c7c723c */ /* 0x040ff0000000187c */
[----:B------:R-:W-:Y:S01]  /*cd90*/  HMMA.16816.F32 R132, R28, R6, R132 ;  /* 0x000000061c84723c */ /* 0x000fe20000001884 */
[----:B------:R-:W5:Y:S01]  /*cda0*/  LDSM.16.MT88.4 R4, [R48+0x2c00] ;  /* 0x002c00003004783b */ /* 0x000f620000004200 */
[----:B------:R-:W-:Y:S01]  /*cdb0*/  F2FP.F16.F32.PACK_AB R28, R202, R63 ;  /* 0x0000003fca1c723e */ /* 0x000fe200000000ff */
[----:B------:R-:W-:Y:S01]  /*cdc0*/  FADD.FTZ R63, R63, R190 ;  /* 0x000000be3f3f7221 */ /* 0x000fe20000010000 */
[C---:B----4-:R-:W-:Y:S01]  /*cdd0*/  F2FP.F16.F32.PACK_AB R29, R65.reuse, R164 ;  /* 0x000000a4411d723e */ /* 0x050fe200000000ff */
[----:B------:R-:W-:Y:S01]  /*cde0*/  FADD.FTZ R164, R164, R201 ;  /* 0x000000c9a4a47221 */ /* 0x000fe20000010000 */
[----:B------:R-:W-:Y:S01]  /*cdf0*/  F2FP.F16.F32.PACK_AB R30, R66, R67 ;  /* 0x00000043421e723e */ /* 0x000fe200000000ff */
[----:B------:R-:W-:Y:S01]  /*ce00*/  FADD.FTZ R202, R202, R63 ;  /* 0x0000003fcaca7221 */ /* 0x000fe20000010000 */
[----:B--2---:R-:W-:Y:S01]  /*ce10*/  F2FP.F16.F32.PACK_AB R31, R58, R59 ;  /* 0x0000003b3a1f723e */ /* 0x004fe200000000ff */
[----:B------:R-:W-:-:S02]  /*ce20*/  FADD.FTZ R164, R65, R164 ;  /* 0x000000a441a47221 */ /* 0x000fc40000010000 */
[----:B------:R-:W-:Y:S02]  /*ce30*/  FADD.FTZ R67, R67, R202 ;  /* 0x000000ca43437221 */ /* 0x000fe40000010000 */
[----:B------:R-:W-:Y:S02]  /*ce40*/  FADD.FTZ R59, R59, R164 ;  /* 0x000000a43b3b7221 */ /* 0x000fe40000010000 */
[----:B-1----:R-:W-:Y:S01]  /*ce50*/  HMMA.16816.F32 R156, R28, R24, R156 ;  /* 0x000000181c9c723c */ /* 0x002fe2000000189c */
[----:B------:R-:W-:Y:S01]  /*ce60*/  FADD.FTZ R231, R66, R67 ;  /* 0x0000004342e77221 */ /* 0x000fe20000010000 */
[----:B------:R-:W-:-:S06]  /*ce70*/  FADD.FTZ R229, R58, R59 ;  /* 0x0000003b3ae57221 */ /* 0x000fcc0000010000 */
[C---:B------:R-:W-:Y:S08]  /*ce80*/  HMMA.16816.F32 R152, R28.reuse, R26, R152 ;  /* 0x0000001a1c98723c */ /* 0x040ff00000001898 */
[C---:B---3--:R-:W-:Y:S08]  /*ce90*/  HMMA.16816.F32 R72, R28.reuse, R20, R72 ;  /* 0x000000141c48723c */ /* 0x048ff00000001848 */
[C---:B------:R-:W-:Y:S08]  /*cea0*/  HMMA.16816.F32 R76, R28.reuse, R22, R76 ;  /* 0x000000161c4c723c */ /* 0x040ff0000000184c */
        /* <DEDUP_REMOVED lines=33> */
.L_x_108:
[----:B------:R-:W-:Y:S01]  /*d0c0*/  UISETP.GE.AND UP0, UPT, UR6, URZ, UPT ;  /* 0x000000ff0600728c */ /* 0x000fe2000bf06270 */
[----:B------:R-:W1:Y:S08]  /*d0d0*/  LDCU.64 UR10, c[0x0][0x358] ;  /* 0x00006b00ff0a77ac */ /* 0x000e700008000a00 */
[----:B------:R-:W-:Y:S05]  /*d0e0*/  BRA.U !UP0, `(.L_x_117) ;  /* 0x00000031085c7547 */ /* 0x000fea000b800000 */
[----:B------:R-:W2:Y:S01]  /*d0f0*/  S2UR UR5, SR_CgaCtaId ;  /* 0x00000000000579c3 */ /* 0x000ea20000008800 */
[----:B------:R-:W3:Y:S01]  /*d100*/  S2R R213, SR_TID.X ;  /* 0x0000000000d57919 */ /* 0x000ee20000002100 */
[----:B------:R-:W4:Y:S01]  /*d110*/  LDCU UR16, c[0x0][0x440] ;  /* 0x00008800ff1077ac */ /* 0x000f220008000800 */
[----:B------:R-:W-:Y:S01]  /*d120*/  IMAD.MOV.U32 R0, RZ, RZ, R165 ;  /* 0x000000ffff007224 */ /* 0x000fe200078e00a5 */
[----:B------:R-:W-:Y:S01]  /*d130*/  MOV R3, R166 ;  /* 0x000000a600037202 */ /* 0x000fe20000000f00 */
[----:B------:R-:W-:Y:S01]  /*d140*/  IMAD.MOV.U32 R2, RZ, RZ, R167 ;  /* 0x000000ffff027224 */ /* 0x000fe200078e00a7 */
[----:B------:R-:W5:Y:S01]  /*d150*/  LDCU UR13, c[0x0][0x440] ;  /* 0x00008800ff0d77ac */ /* 0x000f620008000800 */
[----:B------:R-:W-:Y:S01]  /*d160*/  MOV R169, R168 ;  /* 0x000000a800a97202 */ /* 0x000fe20000000f00 */
[C---:B------:R-:W-:Y:S01]  /*d170*/  VIADD R227, R214.reuse, 0x9020 ;  /* 0x00009020d6e37836 */ /* 0x040fe20000000000 */
[----:B------:R-:W-:Y:S01]  /*d180*/  MOV R212, 0x20 ;  /* 0x0000002000d47802 */ /* 0x000fe20000000f00 */
[----:B------:R-:W-:Y:S01]  /*d190*/  VIADD R226, R214, 0x9000 ;  /* 0x00009000d6e27836 */ /* 0x000fe20000000000 */
[----:B------:R-:W-:Y:S01]  /*d1a0*/  UMOV UR15, 0x400 ;  /* 0x00000400000f7882 */ /* 0x000fe20000000000 */
[----:B------:R-:W1:Y:S01]  /*d1b0*/  LDCU UR4, c[0x0][0x45c] ;  /* 0x00008b80ff0477ac */ /* 0x000e620008000800 */
[----:B------:R-:W1:Y:S01]  /*d1c0*/  LDCU.64 UR8, c[0x0][0x3c0] ;  /* 0x00007800ff0877ac */ /* 0x000e620008000a00 */
[----:B----4-:R-:W-:-:S02]  /*d1d0*/  ISETP.GE.AND P5, PT, R220, UR16, PT ;  /* 0x00000010dc007c0c */ /* 0x010fc4000bfa6270 */
[----:B-----5:R-:W-:Y:S01]  /*d1e0*/  ISETP.GE.AND P4, PT, R219, UR13, PT ;  /* 0x0000000ddb007c0c */ /* 0x020fe2000bf86270 */
[----:B--2---:R-:W-:Y:S01]  /*d1f0*/  ULEA UR5, UR5, UR15, 0x18 ;  /* 0x0000000f05057291 */ /* 0x004fe2000f8ec0ff */
[----:B------:R-:W-:Y:S11]  /*d200*/  BRA `(.L_x_118) ;  /* 0x0000000000d07947 */ /* 0x000ff60003800000 */
.L_x_120:
[----:B------:R-:W1:Y:S01]  /*d210*/  LDC.64 R164, c[0x0][0x3b8] ;  /* 0x0000ee00ffa47b82 */ /* 0x000e620000000a00 */
[----:B------:R-:W-:Y:S01]  /*d220*/  UIADD3 UR15, UPT, UPT, UR6, -0x1, URZ ;  /* 0xffffffff060f7890 */ /* 0x000fe2000fffe0ff */
[----:B------:R-:W-:Y:S05]  /*d230*/  IMAD.SHL.U32 R220, R213, 0x8, RZ ;  /* 0x00000008d5dc7824 */ /* 0x000fea00078e00ff */
[----:B------:R-:W-:Y:S04]  /*d240*/  LOP3.LUT R220, R220, 0x18, RZ, 0xc0, !PT ;  /* 0x00000018dcdc7812 */ /* 0x000fe800078ec0ff */
[----:B------:R-:W-:Y:S01]  /*d250*/  LOP3.LUT R218, R220, 0x40, RZ, 0xfc, !PT ;  /* 0x00000040dcda7812 */ /* 0x000fe200078efcff */
[----:B-1----:R-:W-:Y:S04]  /*d260*/  IMAD.WIDE.U32 R170, R164, UR15, RZ ;  /* 0x0000000fa4aa7c25 */ /* 0x002fe8000f8e00ff */
[----:B------:R-:W-:Y:S02]  /*d270*/  IMAD R166, R165, UR15, R171 ;  /* 0x0000000fa5a67c24 */ /* 0x000fe4000f8e02ab */
[C---:B------:R-:W-:Y:S03]  /*d280*/  IMAD.SHL.U32 R167, R170.reuse, 0x40, RZ ;  /* 0x00000040aaa77824 */ /* 0x040fe600078e00ff */
[----:B------:R-:W-:Y:S02]  /*d290*/  SHF.L.U64.HI R166, R170, 0x6, R166 ;  /* 0x00000006aaa67819 */ /* 0x000fe400000102a6 */
[C---:B------:R-:W-:Y:S02]  /*d2a0*/  LEA R170, P1, R164.reuse, R167, 0x5 ;  /* 0x000000a7a4aa7211 */ /* 0x040fe400078228ff */
[C---:B------:R-:W-:Y:S02]  /*d2b0*/  @!P5 LEA R168, P6, R167.reuse, R224, 0x1 ;  /* 0x000000e0a7a8d211 */ /* 0x040fe400078c08ff */
[----:B------:R-:W-:Y:S02]  /*d2c0*/  LEA.HI.X R171, R164, R166, R165, 0x5, P1 ;  /* 0x000000a6a4ab7211 */ /* 0x000fe400008f2ca5 */
[CC--:B------:R-:W-:Y:S01]  /*d2d0*/  @!P5 LEA.HI.X R165, R167.reuse, R223.reuse, R166, 0x1, P6 ;  /* 0x000000dfa7a5d211 */ /* 0x0c0fe200030f0ca6 */
[----:B------:R-:W-:Y:S01]  /*d2e0*/  @!P5 IMAD.MOV.U32 R164, RZ, RZ, R168 ;  /* 0x000000ffffa4d224 */ /* 0x000fe200078e00a8 */
[CC--:B------:R-:W-:Y:S02]  /*d2f0*/  @!P4 LEA R172, P2, R167.reuse, R224.reuse, 0x1 ;  /* 0x000000e0a7acc211 */ /* 0x0c0fe400078408ff */
[CC--:B------:R-:W-:Y:S02]  /*d300*/  @!P3 LEA R174, P1, R167.reuse, R224.reuse, 0x1 ;  /* 0x000000e0a7aeb211 */ /* 0x0c0fe400078208ff */
[----:B------:R-:W-:Y:S01]  /*d310*/  @!PT LDS RZ, [RZ] ;  /* 0x00000000fffff984 */ /* 0x000fe20000000800 */
[----:B------:R-:W-:Y:S01]  /*d320*/  @!PT LDS RZ, [RZ] ;  /* 0x00000000fffff984 */ /* 0x000fe20000000800 */
[----:B------:R-:W-:Y:S01]  /*d330*/  @!PT LDS RZ, [RZ] ;  /* 0x00000000fffff984 */ /* 0x000fe20000000800 */
[----:B------:R1:W-:Y:S01]  /*d340*/  @!P5 LDGSTS.E.BYPASS.LTC128B.128 [R225+0x6000], desc[UR10][R164.64] ;  /* 0x06000000a4e1dfae */ /* 0x0003e2000b981a0a */
[CCC-:B------:R-:W-:Y:S02]  /*d350*/  @!P4 LEA.HI.X R173, R167.reuse, R223.reuse, R166.reuse, 0x1, P2 ;  /* 0x000000dfa7adc211 */ /* 0x1c0fe400010f0ca6 */
[-C--:B------:R-:W-:Y:S01]  /*d360*/  @!P3 LEA.HI.X R175, R167, R223.reuse, R166, 0x1, P1 ;  /* 0x000000dfa7afb211 */ /* 0x080fe200008f0ca6 */
[----:B------:R1:W-:Y:S01]  /*d370*/  @P5 STS.128 [R225+0x6000], RZ ;  /* 0x006000ffe1005388 */ /* 0x0003e20000000c00 */
[C---:B------:R-:W-:Y:S03]  /*d380*/  LEA R176, P6, R170.reuse, R224, 0x1 ;  /* 0x000000e0aab07211 */ /* 0x040fe600078c08ff */
[----:B------:R-:W-:Y:S01]  /*d390*/  @!PT LDS RZ, [RZ] ;  /* 0x00000000fffff984 */ /* 0x000fe20000000800 */
[----:B------:R-:W-:Y:S01]  /*d3a0*/  @!PT LDS RZ, [RZ] ;  /* 0x00000000fffff984 */ /* 0x000fe20000000800 */
[----:B------:R-:W-:Y:S01]  /*d3b0*/  @!PT LDS RZ, [RZ] ;  /* 0x00000000fffff984 */ /* 0x000fe20000000800 */
[----:B------:R1:W-:Y:S01]  /*d3c0*/  @!P4 LDGSTS.E.BYPASS.LTC128B.128 [R225+0x7000], desc[UR10][R172.64+0x40] ;  /* 0x07000040ace1cfae */ /* 0x0003e2000b981a0a */
[----:B------:R-:W-:Y:S03]  /*d3d0*/  LEA.HI.X R177, R170, R223, R171, 0x1, P6 ;  /* 0x000000dfaab17211 */ /* 0x000fe600030f0cab */
        /* <DEDUP_REMOVED lines=21> */
[----:B------:R-:W0:Y:S01]  /*d530*/  LDGDEPBAR ;  /* 0x00000000000079af */ /* 0x000e220000000000 */
[----:B------:R-:W-:Y:S05]  /*d540*/  BRA `(.L_x_119) ;  /* 0x0000000c007c7947 */ /* 0x000fea0003800000 */
.L_x_118:
[----:B------:R-:W-:Y:S04]  /*d550*/  DEPBAR.LE SB0, 0x0 ;  /* 0x000080000000791a */ /* 0x000fe80000000000 */
[----:B------:R-:W-:Y:S01]  /*d560*/  BAR.SYNC.DEFER_BLOCKING 0x0 ;  /* 0x0000000000007b1d */ /* 0x000fe20000010000 */
[----:B-1----:R-:W-:Y:S01]  /*d570*/  UIMAD.WIDE.U32 UR20, UR6, UR8, URZ ;  /* 0x00000008061472a5 */ /* 0x002fe2000f8e00ff */
[----:B------:R-:W-:Y:S01]  /*d580*/  ISETP.GE.AND P3, PT, R218, UR13, PT ;  /* 0x0000000dda007c0c */ /* 0x000fe2000bf66270 */
[C---:B---3--:R-:W-:Y:S02]  /*d590*/  IMAD.SHL.U32 R217, R213.reuse, 0x10, RZ ;  /* 0x00000010d5d97824 */ /* 0x048fe400078e00ff */
[----:B------:R-:W-:Y:S01]  /*d5a0*/  UIMAD UR15, UR6, UR9, UR21 ;  /* 0x00000009060f72a4 */ /* 0x000fe2000f8e0215 */
[----:B------:R-:W-:Y:S01]  /*d5b0*/  IMAD.SHL.U32 R216, R213, 0x4, RZ ;  /* 0x00000004d5d87824 */ /* 0x000fe200078e00ff */
[----:B------:R-:W-:Y:S01]  /*d5c0*/  ULEA UR16, UP0, UR20, UR12, 0x6 ;  /* 0x0000000c14107291 */ /* 0x000fe2000f8030ff */
[----:B------:R-:W-:Y:S01]  /*d5d0*/  IMAD.U32 R236, RZ, RZ, UR20 ;  /* 0x00000014ffec7e24 */ /* 0x000fe2000f8e00ff */
[----:B------:R-:W-:Y:S01]  /*d5e0*/  LOP3.LUT R167, R217, 0x100, RZ, 0xc0, !PT ;  /* 0x00000100d9a77812 */ /* 0x000fe200078ec0ff */
[----:B------:R-:W-:Y:S01]  /*d5f0*/  IMAD.U32 R237, RZ, RZ, UR21 ;  /* 0x00000015ffed7e24 */ /* 0x000fe2000f8e00ff */
[----:B------:R-:W-:Y:S01]  /*d600*/  LOP3.LUT R165, R216, 0x18, RZ, 0xc0, !PT ;  /* 0x00000018d8a57812 */ /* 0x000fe200078ec0ff */
[----:B------:R-:W-:Y:S01]  /*d610*/  IMAD.U32 R230, RZ, RZ, UR15 ;  /* 0x0000000fffe67e24 */ /* 0x000fe2000f8e00ff */
[CC--:B------:R-:W-:Y:S01]  /*d620*/  LEA R234, P0, R236.reuse, R222.reuse, 0x7 ;  /* 0x000000deecea7211 */ /* 0x0c0fe200078038ff */
[----:B------:R-:W-:Y:S01]  /*d630*/  ULEA.HI.X UR15, UR20, UR7, UR15, 0x6, UP0 ;  /* 0x00000007140f7291 */ /* 0x000fe200080f340f */
[----:B------:R-:W-:Y:S01]  /*d640*/  IMAD.U32 R237, RZ, RZ, UR16 ;  /* 0x00000010ffed7e24 */ /* 0x000fe2000f8e00ff */
[----:B------:R-:W-:Y:S01]  /*d650*/  UISETP.NE.AND UP0, UPT, UR6, URZ, UPT ;  /* 0x000000ff0600728c */ /* 0x000fe2000bf05270 */
[-C--:B------:R-:W-:Y:S01]  /*d660*/  LEA.HI.X R235, R236, R221.reuse, R230, 0x7, P0 ;  /* 0x000000ddeceb7211 */ /* 0x080fe200000f3ce6 */
[----:B------:R-:W-:Y:S02]  /*d670*/  IMAD.SHL.U32 R164, R213, 0x20, RZ ;  /* 0x00000020d5a47824 */ /* 0x000fe400078e00ff */
[----:B------:R-:W-:Y:S01]  /*d680*/  IMAD.U32 R230, RZ, RZ, UR15 ;  /* 0x0000000fffe67e24 */ /* 0x000fe2000f8e00ff */
[----:B------:R-:W-:Y:S02]  /*d690*/  LEA R236, P0, R237, R222, 0x1 ;  /* 0x000000deedec7211 */ /* 0x000fe400078008ff */
[----:B------:R-:W-:Y:S01]  /*d6a0*/  LOP3.LUT R166, R167, 0x20, R164, 0xf8, !PT ;  /* 0x00000020a7a67812 */ /* 0x000fe200078ef8a4 */
[----:B------:R-:W-:Y:S01]  /*d6b0*/  @!PT LDS RZ, [RZ] ;  /* 0x00000000fffff984 */ /* 0x000fe20000000800 */
[----:B------:R-:W-:Y:S01]  /*d6c0*/  @!PT LDS RZ, [RZ] ;  /* 0x00000000fffff984 */ /* 0x000fe20000000800 */
[----:B------:R-:W-:Y:S01]  /*d6d0*/  @!PT LDS RZ, [RZ] ;  /* 0x00000000fffff984 */ /* 0x000fe20000000800 */
[----:B------:R-:W-:Y:S01]  /*d6e0*/  @!P5 LDGSTS.E.BYPASS.LTC128B.128 [R225+0x9000], desc[UR10][R234.64] ;  /* 0x09000000eae1dfae */ /* 0x000fe2000b981a0a */
[----:B------:R-:W-:Y:S02]  /*d6f0*/  LEA.HI.X R237, R237, R221, R230, 0x1, P0 ;  /* 0x000000ddeded7211 */ /* 0x000fe400000f0ce6 */
[----:B------:R-:W-:Y:S03]  /*d700*/  LOP3.LUT R165, R165, 0xc0, R164, 0xf8, !PT ;  /* 0x000000c0a5a57812 */ /* 0x000fe600078ef8a4 */
[----:B------:R-:W-:Y:S01]  /*d710*/  @P5 STS.128 [R225+0x9000], RZ ;  /* 0x009000ffe1005388 */ /* 0x000fe20000000c00 */
[----:B------:R-:W-:Y:S02]  /*d720*/  ISETP.GE.AND P5, PT, R220, UR13, PT ;  /* 0x0000000ddc007c0c */ /* 0x000fe4000bfa6270 */
[C---:B------:R-:W-:Y:S03]  /*d730*/  LOP3.LUT R164, R213.reuse, 0x8, RZ, 0xc0, !PT ;  /* 0x00000008d5a47812 */ /* 0x040fe600078ec0ff */
[----:B------:R-:W-:Y:S01]  /*d740*/  @!PT LDS RZ, [RZ] ;  /* 0x00000000fffff984 */ /* 0x000fe20000000800 */
[----:B------:R-:W-:Y:S01]  /*d750*/  @!PT LDS RZ, [RZ] ;  /* 0x00000000fffff984 */ /* 0x000fe20000000800 */
[----:B------:R-:W-:Y:S01]  /*d760*/  @!PT LDS RZ, [RZ] ;  /* 0x00000000fffff984 */ /* 0x000fe20000000800 */
[----:B------:R-:W-:Y:S01]  /*d770*/  @!P4 LDGSTS.E.BYPASS.LTC128B.128 [R225+0xa000], desc[UR10][R234.64+0x40] ;  /* 0x0a000040eae1cfae */ /* 0x000fe2000b981a0a */
[----:B------:R-:W-:Y:S02]  /*d780*/  LOP3.LUT P0, RZ, R213, 0x4, RZ, 0xc0, !PT ;  /* 0x00000004d5ff7812 */ /* 0x000fe4000780c0ff */
[----:B------:R-:W-:Y:S03]  /*d790*/  LOP3.LUT R164, R166, R165, R164, 0xf6, !PT ;  /* 0x000000a5a6a47212 */ /* 0x000fe600078ef6a4 */
[----:B------:R-:W-:Y:S01]  /*d7a0*/  @P4 STS.128 [R225+0xa000], RZ ;  /* 0x00a000ffe1004388 */ /* 0x000fe20000000c00 */
[----:B------:R-:W-:Y:S02]  /*d7b0*/  SEL R188, R212, 0xffffffe0, !P0 ;  /* 0xffffffe0d4bc7807 */ /* 0x000fe40004000000 */
[----:B------:R-:W-:Y:S03]  /*d7c0*/  LEA R171, R164, UR5, 0x1 ;  /* 0x00000005a4ab7c11 */ /* 0x000fe6000f8e08ff */
[----:B------:R-:W-:Y:S01]  /*d7d0*/  @!PT LDS RZ, [RZ] ;  /* 0x00000000fffff984 */ /* 0x000fe20000000800 */
[----:B------:R-:W-:Y:S01]  /*d7e0*/  @!PT LDS RZ, [RZ] ;  /* 0x00000000fffff984 */ /* 0x000fe20000000800 */
[----:B------:R-:W-:Y:S01]  /*d7f0*/  @!PT LDS RZ, [RZ] ;  /* 0x00000000fffff984 */ /* 0x000fe20000000800 */
[----:B------:R1:W-:Y:S01]  /*d800*/  @!P3 LDGSTS.E.BYPASS.LTC128B.128 [R225+0xb000], desc[UR10][R234.64+0x80] ;  /* 0x0b000080eae1bfae */ /* 0x0003e2000b981a0a */
[----:B------:R-:W-:Y:S05]  /*d810*/  IMAD.IADD R170, R215, 0x1, R188 ;  /* 0x00000001d7aa7824 */ /* 0x000fea00078e02bc */
[----:B------:R-:W-:Y:S01]  /*d820*/  @P3 STS.128 [R225+0xb000], RZ ;  /* 0x00b000ffe1003388 */ /* 0x000fe20000000c00 */
[----:B------:R-:W-:Y:S05]  /*d830*/  IMAD.IADD R168, R188, 0x1, R171 ;  /* 0x00000001bca87824 */ /* 0x000fea00078e02ab */
[----:B------:R-:W-:Y:S01]  /*d840*/  @!PT LDS RZ, [RZ] ;  /* 0x00000000fffff984 */ /* 0x000fe20000000800 */
[----:B------:R-:W-:Y:S01]  /*d850*/  @!PT LDS RZ, [RZ] ;  /* 0x00000000fffff984 */ /* 0x000fe20000000800 */
[----:B------:R-:W-:Y:S01]  /*d860*/  @!PT LDS RZ, [RZ] ;  /* 0x00000000fffff984 */ /* 0x000fe20000000800 */
[----:B------:R2:W-:Y:S06]  /*d870*/  @!P5 LDGSTS.E.BYPASS.LTC128B.128 [R225+0x9800], desc[UR10][R236.64] ;  /* 0x09800000ece1dfae */ /* 0x0005ec000b981a0a */
[----:B------:R-:W-:Y:S06]  /*d880*/  @P5 STS.128 [R225+0x9800], RZ ;  /* 0x009800ffe1005388 */ /* 0x000fec0000000c00 */
        /* <DEDUP_REMOVED lines=10> */
[----:B------:R-:W-:Y:S06]  /*d930*/  LDSM.16.M88.4 R164, [R215] ;  /* 0x00000000d7a4783b */ /* 0x000fec0000000200 */
[----:B------:R-:W3:Y:S06]  /*d940*/  LDSM.16.M88.4 R172, [R171+0x6000] ;  /* 0x00600000abac783b */ /* 0x000eec0000000200 */
[----:B------:R-:W4:Y:S06]  /*d950*/  LDSM.16.M88.4 R176, [R215+0x1000] ;  /* 0x00100000d7b0783b */ /* 0x000f2c0000000200 */
[----:B------:R-:W5:Y:S06]  /*d960*/  LDSM.16.M88.4 R180, [R171+0x6400] ;  /* 0x00640000abb4783b */ /* 0x000f6c0000000200 */
[----:B------:R-:W0:Y:S06]  /*d970*/  LDGDEPBAR ;  /* 0x00000000000079af */ /* 0x000e2c0000000000 */
[----:B------:R-:W1:Y:S06]  /*d980*/  LDSM.16.M88.4 R184, [R171+0x6800] ;  /* 0x00680000abb8783b */ /* 0x000e6c0000000200 */
[----:B------:R-:W2:Y:S06]  /*d990*/  LDSM.16.M88.4 R188, [R171+0x6c00] ;  /* 0x006c0000abbc783b */ /* 0x000eac0000000200 */
[----:B------:R-:W-:Y:S01]  /*d9a0*/  LDSM.16.M88.4 R192, [R170] ;  /* 0x00000000aac0783b */ /* 0x000fe20000000200 */
[-C--:B---3--:R-:W-:Y:S05]  /*d9b0*/  HMMA.16816.F32 R4, R164, R172.reuse, RZ ;  /* 0x000000aca404723c */ /* 0x088fea00000018ff */
[----:B------:R-:W3:Y:S06]  /*d9c0*/  LDSM.16.M88.4 R196, [R168+0x6000] ;  /* 0x00600000a8c4783b */ /* 0x000eec0000000200 */
[----:B------:R-:W3:Y:S01]  /*d9d0*/  LDSM.16.M88.4 R200, [R170+0x1000] ;  /* 0x00100000aac8783b */ /* 0x000ee20000000200 */
[C---:B----4-:R-:W-:Y:S05]  /*d9e0*/  HMMA.16816.F32 R8, R176.reuse, R172, RZ ;  /* 0x000000acb008723c */ /* 0x050fea00000018ff */
[----:B------:R-:W-:Y:S03]  /*d9f0*/  LDSM.16.M88.4 R204, [R168+0x6800] ;  /* 0x00680000a8cc783b */ /* 0x000fe60000000200 */
[-C--:B------:R-:W-:Y:S03]  /*da00*/  HMMA.16816.F32 R12, R176, R174.reuse, RZ ;  /* 0x000000aeb00c723c */ /* 0x080fe600000018ff */
[----:B------:R-:W-:Y:S05]  /*da10*/  LDSM.16.M88.4 R208, [R168+0x6c00] ;  /* 0x006c0000a8d0783b */ /* 0x000fea0000000200 */
[C---:B------:R-:W-:Y:S01]  /*da20*/  HMMA.16816.F32 R16, R164.reuse, R174, RZ ;  /* 0x000000aea410723c */ /* 0x040fe200000018ff */
[----:B------:R-:W4:Y:S07]  /*da30*/  LDSM.16.M88.4 R172, [R168+0x6400] ;  /* 0x00640000a8ac783b */ /* 0x000f2e0000000200 */
[-C--:B-----5:R-:W-:Y:S08]  /*da40*/  HMMA.16816.F32 R20, R164, R180.reuse, RZ ;  /* 0x000000b4a414723c */ /* 0x0a0ff000000018ff */
[C---:B------:R-:W-:Y:S08]  /*da50*/  HMMA.16816.F32 R24, R176.reuse, R180, RZ ;  /* 0x000000b4b018723c */ /* 0x040ff000000018ff */
        /* <DEDUP_REMOVED lines=13> */
[----:B------:R-:W1:Y:S06]  /*db30*/  LDSM.16.M88.4 R164, [R215+0x2000] ;  /* 0x00200000d7a4783b */ /* 0x000e6c0000000200 */
[----:B------:R-:W-:Y:S01]  /*db40*/  LDSM.16.M88.4 R188, [R171+0x7c00] ;  /* 0x007c0000abbc783b */ /* 0x000fe20000000200 */
[-C--:B---3--:R-:W-:Y:S08]  /*db50*/  HMMA.16816.F32 R4, R192, R196.reuse, R4 ;  /* 0x000000c4c004723c */ /* 0x088ff00000001804 */
        /* <DEDUP_REMOVED lines=8> */
[----:B------:R-:W2:Y:S07]  /*dbe0*/  LDSM.16.M88.4 R172, [R171+0x7400] ;  /* 0x00740000abac783b */ /* 0x000eae0000000200 */
        /* <DEDUP_REMOVED lines=10> */
[----:B------:R-:W4:Y:S06]  /*dc90*/  LDSM.16.M88.4 R192, [R168+0x7400] ;  /* 0x00740000a8c0783b */ /* 0x000f2c0000000200 */
[----:B------:R-:W5:Y:S01]  /*dca0*/  LDSM.16.M88.4 R208, [R168+0x7800] ;  /* 0x00780000a8d0783b */ /* 0x000f620000000200 */
[-C--:B-1----:R-:W-:Y:S08]  /*dcb0*/  HMMA.16816.F32 R4, R164, R176.reuse, R4 ;  /* 0x000000b0a404723c */ /* 0x082ff00000001804 */
        /* <DEDUP_REMOVED lines=19> */
[----:B------:R-:W1:Y:S06]  /*ddf0*/  LDSM.16.M88.4 R164, [R168+0x7c00] ;  /* 0x007c0000a8a4783b */ /* 0x000e6c0000000200 */
[----:B------:R-:W2:Y:S01]  /*de00*/  LDSM.16.M88.4 R188, [R171+0x8800] ;  /* 0x00880000abbc783b */ /* 0x000ea20000000200 */
        /* <DEDUP_REMOVED lines=10> */
[-C--:B-----5:R-:W-:Y:S08]  /*deb0*/  HMMA.16816.F32 R36, R196, R208.reuse, R36 ;  /* 0x000000d0c424723c */ /* 0x0a0ff00000001824 */
[C---:B------:R-:W-:Y:S08]  /*dec0*/  HMMA.16816.F32 R40, R204.reuse, R208, R40 ;  /* 0x000000d0cc28723c */ /* 0x040ff00000001828 */
[-C--:B------:R-:W-:Y:S08]  /*ded0*/  HMMA.16816.F32 R44, R204, R210.reuse, R44 ;  /* 0x000000d2cc2c723c */ /* 0x080ff0000000182c */
[C---:B------:R-:W-:Y:S01]  /*dee0*/  HMMA.16816.F32 R48, R196.reuse, R210, R48 ;  /* 0x000000d2c430723c */ /* 0x040fe20000001830 */
[----:B------:R-:W-:Y:S07]  /*def0*/  LDSM.16.M88.4 R208, [R168+0x8800] ;  /* 0x00880000a8d0783b */ /* 0x000fee0000000200 */
[-C--:B-1----:R-:W-:Y:S08]  /*df00*/  HMMA.16816.F32 R52, R196, R164.reuse, R52 ;  /* 0x000000a4c434723c */ /* 0x082ff00000001834 */
[C---:B------:R-:W-:Y:S08]  /*df10*/  HMMA.16816.F32 R56, R204.reuse, R164, R56 ;  /* 0x000000a4cc38723c */ /* 0x040ff00000001838 */
[-C--:B------:R-:W-:Y:S01]  /*df20*/  HMMA.16816.F32 R60, R204, R166.reuse, R60 ;  /* 0x000000a6cc3c723c */ /* 0x080fe2000000183c */
[----:B------:R-:W-:Y:S07]  /*df30*/  LDSM.16.M88.4 R204, [R168+0x8400] ;  /* 0x00840000a8cc783b */ /* 0x000fee0000000200 */
[----:B------:R-:W-:Y:S01]  /*df40*/  HMMA.16816.F32 R64, R196, R166, R64 ;  /* 0x000000a6c440723c */ /* 0x000fe20000001840 */
[----:B------:R-:W1:Y:S06]  /*df50*/  LDSM.16.M88.4 R164, [R171+0x8c00] ;  /* 0x008c0000aba4783b */ /* 0x000e6c0000000200 */
[----:B------:R-:W3:Y:S01]  /*df60*/  LDSM.16.M88.4 R196, [R168+0x8000] ;  /* 0x00800000a8c4783b */ /* 0x000ee20000000200 */
[-C--:B------:R-:W-:Y:S08]  /*df70*/  HMMA.16816.F32 R4, R172, R176.reuse, R4 ;  /* 0x000000b0ac04723c */ /* 0x080ff00000001804 */
[C---:B------:R-:W-:Y:S08]  /*df80*/  HMMA.16816.F32 R8, R180.reuse, R176, R8 ;  /* 0x000000b0b408723c */ /* 0x040ff00000001808 */
[-C--:B------:R-:W-:Y:S08]  /*df90*/  HMMA.16816.F32 R12, R180, R178.reuse, R12 ;  /* 0x000000b2b40c723c */ /* 0x080ff0000000180c */
[C---:B------:R-:W-:Y:S01]  /*dfa0*/  HMMA.16816.F32 R16, R172.reuse, R178, R16 ;  /* 0x000000b2ac10723c */ /* 0x040fe20000001810 */
[----:B------:R-:W4:Y:S01]  /*dfb0*/  LDSM.16.M88.4 R176, [R168+0x8c00] ;  /* 0x008c0000a8b0783b */ /* 0x000f220000000200 */
[----:B------:R-:W-:Y:S04]  /*dfc0*/  DEPBAR.LE SB0, 0x0 ;  /* 0x000080000000791a */ /* 0x000fe80000000000 */
[----:B------:R-:W-:Y:S02]  /*dfd0*/  BAR.SYNC.DEFER_BLOCKING 0x0 ;  /* 0x0000000000007b1d */ /* 0x000fe40000010000 */
[-C--:B------:R-:W-:Y:S08]  /*dfe0*/  HMMA.16816.F32 R20, R172, R184.reuse, R20 ;  /* 0x000000b8ac14723c */ /* 0x080ff00000001814 */
[C---:B------:R-:W-:Y:S08]  /*dff0*/  HMMA.16816.F32 R24, R180.reuse, R184, R24 ;  /* 0x000000b8b418723c */ /* 0x040ff00000001818 */
[-C--:B------:R-:W-:Y:S08]  /*e000*/  HMMA.16816.F32 R28, R180, R186.reuse, R28 ;  /* 0x000000bab41c723c */ /* 0x080ff0000000181c */
[C---:B------:R-:W-:Y:S08]  /*e010*/  HMMA.16816.F32 R32, R172.reuse, R186, R32 ;  /* 0x000000baac20723c */ /* 0x040ff00000001820 */
[-C--:B--2---:R-:W-:Y:S08]  /*e020*/  HMMA.16816.F32 R36, R172, R188.reuse, R36 ;  /* 0x000000bcac24723c */ /* 0x084ff00000001824 */
[C---:B------:R-:W-:Y:S08]  /*e030*/  HMMA.16816.F32 R40, R180.reuse, R188, R40 ;  /* 0x000000bcb428723c */ /* 0x040ff00000001828 */
[-C--:B------:R-:W-:Y:S08]  /*e040*/  HMMA.16816.F32 R44, R180, R190.reuse, R44 ;  /* 0x000000beb42c723c */ /* 0x080ff0000000182c */
[C---:B------:R-:W-:Y:S08]  /*e050*/  HMMA.16816.F32 R48, R172.reuse, R190, R48 ;  /* 0x000000beac30723c */ /* 0x040ff00000001830 */
[-C--:B-1----:R-:W-:Y:S08]  /*e060*/  HMMA.16816.F32 R52, R172, R164.reuse, R52 ;  /* 0x000000a4ac34723c */ /* 0x082ff00000001834 */
[C---:B------:R-:W-:Y:S08]  /*e070*/  HMMA.16816.F32 R56, R180.reuse, R164, R56 ;  /* 0x000000a4b438723c */ /* 0x040ff00000001838 */
[-C--:B------:R-:W-:Y:S08]  /*e080*/  HMMA.16816.F32 R60, R180, R166.reuse, R60 ;  /* 0x000000a6b43c723c */ /* 0x080ff0000000183c */
[----:B------:R-:W-:Y:S08]  /*e090*/  HMMA.16816.F32 R64, R172, R166, R64 ;  /* 0x000000a6ac40723c */ /* 0x000ff00000001840 */
[-C--:B---3--:R-:W-:Y:S08]  /*e0a0*/  HMMA.16816.F32 R4, R192, R196.reuse, R4 ;  /* 0x000000c4c004723c */ /* 0x088ff00000001804 */
        /* <DEDUP_REMOVED lines=40> */
[----:B------:R-:W-:Y:S06]  /*e330*/  BRA.U.ANY UP0, `(.L_x_120) ;  /* 0xffffffed00b47547 */ /* 0x000fec000b93ffff */
.L_x_119:
[----:B-1----:R-:W-:Y:S01]  /*e340*/  FMNMX3.FTZ R164, R232, R42, R43, !PT ;  /* 0x0000002ae8a47276 */ /* 0x002fe2000781002b */
[----:B------:R-:W1:Y:S01]  /*e350*/  SHFL.BFLY PT, R175, R230, 0x2, 0x1f ;  /* 0x0c401f00e6af7f89 */ /* 0x000e6200000e0000 */
[----:B------:R-:W-:Y:S01]  /*e360*/  FMNMX3.FTZ R165, R234, R44, R45, !PT ;  /* 0x0000002ceaa57276 */ /* 0x000fe2000781002d */
[----:B------:R-:W-:Y:S01]  /*e370*/  UISETP.NE.AND UP0, UPT, UR6, URZ, UPT ;  /* 0x000000ff0600728c */ /* 0x000fe2000bf05270 */
[----:B------:R-:W-:Y:S01]  /*e380*/  FMNMX3.FTZ R164, R164, R46, R47, !PT ;  /* 0x0000002ea4a47276 */ /* 0x000fe2000781002f */
[----:B------:R-:W-:Y:S01]  /*e390*/  UIADD3 UR6, UPT, UPT, UR6, -0x1, URZ ;  /* 0xffffffff06067890 */ /* 0x000fe2000fffe0ff */
        /* <DEDUP_REMOVED lines=226> */
[--C-:B------:R-:W-:Y:S01]  /*f1c0*/  FFMA.FTZ R60, R60, UR4, -R195.reuse ;  /* 0x000000043c3c7c23 */ /* 0x100fe200080108c3 */
        /* <DEDUP_REMOVED lines=13> */
[----:B------:R-:W-:Y:S01]  /*f2a0*/  FFMA.FTZ R181, R164, R233, R181 ;  /* 0x000000e9a4b57223 */ /* 0x000fe200000100b5 */
        /* <DEDUP_REMOVED lines=12> */
[--C-:B------:R-:W-:Y:S01]  /*f370*/  FFMA.FTZ R65, R66, UR4, -R196.reuse ;  /* 0x0000000442417c23 */ /* 0x100fe200080108c4 */
[----:B------:R-:W-:Y:S01]  /*f380*/  FFMA.FTZ R187, R2, R231, R187 ;  /* 0x000000e702bb7223 */ /* 0x000fe200000100bb */
[----:B------:R-:W-:Y:S01]  /*f390*/  MOV R2, R167 ;  /* 0x000000a700027202 */ /* 0x000fe20000000f00 */
[C---:B------:R-:W-:Y:S04]  /*f3a0*/  HMMA.16816.F32 R80, R160.reuse, R178, R80 ;  /* 0x000000b2a050723c */ /* 0x040fe80000001850 */
[----:B------:R-:W-:Y:S01]  /*f3b0*/  MUFU.EX2 R172, R172 ;  /* 0x000000ac00ac7308 */ /* 0x000fe20000000800 */
[--C-:B------:R-:W-:Y:S01]  /*f3c0*/  FFMA.FTZ R178, R34, UR4, -R196.reuse ;  /* 0x0000000422b27c23 */ /* 0x100fe200080108c4 */
[C---:B------:R-:W-:Y:S01]  /*f3d0*/  FMUL.FTZ R34, R0.reuse, R142 ;  /* 0x0000008e00227220 */ /* 0x040fe20000410000 */
[--C-:B------:R-:W-:Y:S01]  /*f3e0*/  FFMA.FTZ R179, R35, UR4, -R196.reuse ;  /* 0x0000000423b37c23 */ /* 0x100fe200080108c4 */
[C---:B------:R-:W-:Y:S01]  /*f3f0*/  FMUL.FTZ R35, R0.reuse, R143 ;  /* 0x0000008f00237220 */ /* 0x040fe20000410000 */
[-C--:B--2---:R-:W-:Y:S05]  /*f400*/  HMMA.16816.F32 R84, R160, R148.reuse, R84 ;  /* 0x00000094a054723c */ /* 0x084fea0000001854 */
[----:B------:R-:W1:Y:S01]  /*f410*/  MUFU.EX2 R173, R173 ;  /* 0x000000ad00ad7308 */ /* 0x000e620000000800 */
[----:B---3--:R-:W-:Y:S01]  /*f420*/  F2FP.F16.F32.PACK_AB R47, R243, R238 ;  /* 0x000000eef32f723e */ /* 0x008fe200000000ff */
[----:B------:R-:W-:Y:S01]  /*f430*/  FFMA.FTZ R196, R67, UR4, -R196 ;  /* 0x0000000443c47c23 */ /* 0x000fe200080108c4 */
[----:B------:R-:W-:Y:S01]  /*f440*/  FFMA.FTZ R189, R0, R229, R189 ;  /* 0x000000e500bd7223 */ /* 0x000fe200000100bd */
[----:B------:R-:W-:Y:S01]  /*f450*/  MOV R0, R165 ;  /* 0x000000a500007202 */ /* 0x000fe20000000f00 */
        /* <DEDUP_REMOVED lines=11> */
[----:B------:R-:W-:Y:S01]  /*f510*/  FADD.FTZ R190, R190, R187 ;  /* 0x000000bbbebe7221 */ /* 0x000fe20000010000 */
        /* <DEDUP_REMOVED lines=14> */
[C---:B------:R-:W-:Y:S06]  /*f600*/  HMMA.16816.F32 R104, R156.reuse, R152, R104 ;  /* 0x000000989c68723c */ /* 0x040fec0000001868 */
[----:B------:R-:W-:Y:S01]  /*f610*/  MUFU.EX2 R178, R178 ;  /* 0x000000b200b27308 */ /* 0x000fe20000000800 */
[----:B------:R-:W-:Y:S01]  /*f620*/  FADD.FTZ R175, R175, R174 ;  /* 0x000000aeafaf7221 */ /* 0x000fe20000010000 */
[-C--:B------:R-:W-:Y:S08]  /*f630*/  HMMA.16816.F32 R108, R156, R154.reuse, R108 ;  /* 0x0000009a9c6c723c */ /* 0x080ff0000000186c */
        /* <DEDUP_REMOVED lines=193> */
[----:B------:R-:W-:Y:S11]  /*10250*/  BRA.U UP0, `(.L_x_118) ;  /* 0xffffffd100bc7547 */ /* 0x000ff6000b83ffff */
.L_x_117:
[----:B------:R-:W2:Y:S01]  /*10260*/  SHFL.BFLY PT, R2, R233, 0x2, 0x1f ;  /* 0x0c401f00e9027f89 */ /* 0x000ea200000e0000 */
[----:B------:R-:W-:Y:S01]  /*10270*/  SHF.L.U32 R4, R213, 0x1, RZ ;  /* 0x00000001d5047819 */ /* 0x000fe200000006ff */
[----:B------:R-:W-:Y:S02]  /*10280*/  UISETP.NE.AND UP3, UPT, UR18, -0x1, UPT ;  /* 0xffffffff1200788c */ /* 0x000fe4000bf65270 */
[----:B------:R-:W3:Y:S01]  /*10290*/  SHFL.BFLY PT, R3, R228, 0x2, 0x1f ;  /* 0x0c401f00e4037f89 */ /* 0x000ee200000e0000 */
[----:B------:R-:W-:Y:S01]  /*102a0*/  LOP3.LUT R4, R4, 0x6, RZ, 0xc0, !PT ;  /* 0x0000000604047812 */ /* 0x000fe200078ec0ff */
[----:B------:R-:W4:Y:S02]  /*102b0*/  LDCU.U8 UR6, c[0x0][0x549] ;  /* 0x0000a920ff0677ac */ /* 0x000f240008000000 */
[----:B------:R-:W5:Y:S01]  /*102c0*/  SHFL.BFLY PT, R0, R231, 0x2, 0x1f ;  /* 0x0c401f00e7007f89 */ /* 0x000f6200000e0000 */
[----:B------:R-:W-:Y:S01]  /*102d0*/  LOP3.LUT R217, R4, 0x3e00, R217, 0xf8, !PT ;  /* 0x00003e0004d97812 */ /* 0x000fe200078ef8d9 */
[----:B------:R-:W1:Y:S02]  /*102e0*/  LDCU UR8, c[0x0][0x434] ;  /* 0x00008680ff0877ac */ /* 0x000e640008000800 */
[----:B------:R-:W1:Y:S01]  /*102f0*/  SHFL.BFLY PT, R10, R229, 0x2, 0x1f ;  /* 0x0c401f00e50a7f89 */ /* 0x000e6200000e0000 */
[----:B------:R-:W5:Y:S01]  /*10300*/  LDCU.U8 UR9, c[0x0][0x548] ;  /* 0x0000a900ff0977ac */ /* 0x000f620008000000 */
[----:B------:R-:W-:Y:S01]  /*10310*/  UISETP.NE.AND UP2, UPT, UR18, -0x1, UPT ;  /* 0xffffffff1200788c */ /* 0x000fe2000bf45270 */
[----:B------:R-:W1:Y:S01]  /*10320*/  LDCU UR13, c[0x0][0x434] ;  /* 0x00008680ff0d77ac */ /* 0x000e620008000800 */
[----:B--2---:R-:W-:Y:S01]  /*10330*/  FADD.FTZ R2, R2, R233 ;  /* 0x000000e902027221 */ /* 0x004fe20000010000 */
[----:B----4-:R-:W-:Y:S01]  /*10340*/  UISETP.NE.AND UP1, UPT, UR6, URZ, UPT ;  /* 0x000000ff0600728c */ /* 0x010fe2000bf25270 */
[----:B------:R-:W2:Y:S01]  /*10350*/  S2UR UR6, SR_CTAID.X ;  /* 0x00000000000679c3 */ /* 0x000ea20000002500 */
[----:B---3--:R-:W-:-:S02]  /*10360*/  FADD.FTZ R6, R3, R228 ;  /* 0x000000e403067221 */ /* 0x008fc40000010000 */
[----:B------:R-:W3:Y:S01]  /*10370*/  SHFL.BFLY PT, R5, R2, 0x1, 0x1f ;  /* 0x0c201f0002057f89 */ /* 0x000ee200000e0000 */
[----:B-----5:R-:W-:-:S03]  /*10380*/  FADD.FTZ R0, R0, R231 ;  /* 0x000000e700007221 */ /* 0x020fc60000010000 */
[----:B------:R-:W4:Y:S01]  /*10390*/  SHFL.BFLY PT, R3, R6, 0x1, 0x1f ;  /* 0x0c201f0006037f89 */ /* 0x000f2200000e0000 */
[----:B------:R-:W-:Y:S01]  /*103a0*/  UISETP.NE.AND UP0, UPT, UR9, URZ, !UP1 ;  /* 0x000000ff0900728c */ /* 0x000fe2000cf05270 */
[----:B-1----:R-:W-:Y:S02]  /*103b0*/  FADD.FTZ R10, R10, R229 ;  /* 0x000000e50a0a7221 */ /* 0x002fe40000010000 */
[----:B------:R-:W1:Y:S01]  /*103c0*/  SHFL.BFLY PT, R11, R0, 0x1, 0x1f ;  /* 0x0c201f00000b7f89 */ /* 0x000e6200000e0000 */
[----:B------:R-:W5:Y:S03]  /*103d0*/  @UP1 LDCU UR7, c[0x0][0x430] ;  /* 0x00008600ff0717ac */ /* 0x000f660008000800 */
[----:B------:R-:W2:Y:S01]  /*103e0*/  SHFL.BFLY PT, R9, R10, 0x1, 0x1f ;  /* 0x0c201f000a097f89 */ /* 0x000ea200000e0000 */
[----:B------:R-:W1:Y:S01]  /*103f0*/  @UP1 LDCU UR15, c[0x0][0x430] ;  /* 0x00008600ff0f17ac */ /* 0x000e620008000800 */
[----:B---3--:R-:W-:Y:S01]  /*10400*/  FADD.FTZ R5, R2, R5 ;  /* 0x0000000502057221 */ /* 0x008fe20000010000 */
[----:B------:R-:W-:Y:S01]  /*10410*/  SHF.L.U32 R2, R213, 0x3, RZ ;  /* 0x00000003d5027819 */ /* 0x000fe200000006ff */
[----:B-----5:R-:W-:-:S02]  /*10420*/  @UP1 UIMAD UR13, UR7, UR8, URZ ;  /* 0x00000008070d12a4 */ /* 0x020fc4000f8e02ff */
[----:B------:R-:W3:Y:S01]  /*10430*/  MUFU.RCP R8, R5 ;  /* 0x0000000500087308 */ /* 0x000ee20000001000 */
[----:B------:R-:W-:Y:S01]  /*10440*/  FSETP.NE.FTZ.AND P3, PT, R5, RZ, PT ;  /* 0x000000ff0500720b */ /* 0x000fe20003f75000 */
[----:B----4-:R-:W-:Y:S01]  /*10450*/  FADD.FTZ R3, R6, R3 ;  /* 0x0000000306037221 */ /* 0x010fe20000010000 */
[----:B------:R-:W-:Y:S01]  /*10460*/  LOP3.LUT R6, R2, 0xc0, RZ, 0xc0, !PT ;  /* 0x000000c002067812 */ /* 0x000fe200078ec0ff */
[----:B-1----:R-:W-:Y:S01]  /*10470*/  FADD.FTZ R0, R0, R11 ;  /* 0x0000000b00007221 */ /* 0x002fe20000010000 */
[----:B------:R-:W-:Y:S02]  /*10480*/  LOP3.LUT R217, R217, 0x20, R2, 0xf8, !PT ;  /* 0x00000020d9d97812 */ /* 0x000fe400078ef802 */
[----:B------:R-:W-:Y:S01]  /*10490*/  LOP3.LUT R6, R6, 0x18, R213, 0xf8, !PT ;  /* 0x0000001806067812 */ /* 0x000fe200078ef8d5 */
[----:B--2---:R-:W-:Y:S01]  /*104a0*/  FADD.FTZ R4, R10, R9 ;  /* 0x000000090a047221 */ /* 0x004fe20000010000 */
[----:B------:R-:W1:Y:S01]  /*104b0*/  MUFU.RCP R7, R3 ;  /* 0x0000000300077308 */ /* 0x000e620000001000 */
[----:B------:R-:W-:-:S02]  /*104c0*/  FSETP.NE.FTZ.AND P2, PT, R3, RZ, PT ;  /* 0x000000ff0300720b */ /* 0x000fc40003f55000 */
[----:B------:R-:W-:Y:S02]  /*104d0*/  LOP3.LUT R6, R217, R6, RZ, 0xfc, !PT ;  /* 0x00000006d9067212 */ /* 0x000fe400078efcff */
[----:B------:R-:W-:Y:S02]  /*104e0*/  FSETP.NE.FTZ.AND P1, PT, R0, RZ, PT ;  /* 0x000000ff0000720b */ /* 0x000fe40003f35000 */
[----:B------:R-:W-:Y:S01]  /*104f0*/  LEA R11, R6, UR5, 0x1 ;  /* 0x00000005060b7c11 */ /* 0x000fe2000f8e08ff */
[----:B------:R-:W2:Y:S01]  /*10500*/  MUFU.RCP R9, R4 ;  /* 0x0000000400097308 */ /* 0x000ea20000001000 */
[----:B---3--:R-:W-:Y:S01]  /*10510*/  FSEL R8, R8, 1, P3 ;  /* 0x3f80000008087808 */ /* 0x008fe20001800000 */
[----:B------:R-:W3:Y:S01]  /*10520*/  @!UP3 LDCU.64 UR4, c[0x0][0x400] ;  /* 0x00008000ff04b7ac */ /* 0x000ee20008000a00 */
[----:B------:R-:W-:-:S03]  /*10530*/  FSETP.NE.FTZ.AND P0, PT, R4, RZ, PT ;  /* 0x000000ff0400720b */ /* 0x000fc60003f15000 */
        /* <DEDUP_REMOVED lines=24> */
[----:B-1----:R-:W-:Y:S01]  /*106c0*/  FSEL R7, R7, 1, P2 ;  /* 0x3f80000007077808 */ /* 0x002fe20001000000 */
[----:B------:R-:W1:Y:S01]  /*106d0*/  MUFU.RCP R8, R0 ;  /* 0x0000000000087308 */ /* 0x000e620000001000 */
[----:B--2---:R-:W-:Y:S01]  /*106e0*/  FSEL R9, R9, 1, P0 ;  /* 0x3f80000009097808 */ /* 0x004fe20000000000 */
[----:B---3--:R-:W-:Y:S01]  /*106f0*/  @!UP3 UIMAD.WIDE.U32 UR16, UR19, UR4, URZ ;  /* 0x000000041310b2a5 */ /* 0x008fe2000f8e00ff */
[----:B------:R-:W-:Y:S01]  /*10700*/  F2FP.F16.F32.PACK_AB R160, R161, R160 ;  /* 0x000000a0a1a0723e */ /* 0x000fe200000000ff */
[C---:B------:R-:W-:Y:S01]  /*10710*/  FMUL.FTZ R162, R7.reuse, R162 ;  /* 0x000000a207a27220 */ /* 0x040fe20000410000 */
[C---:B------:R-:W-:Y:S01]  /*10720*/  FMUL.FTZ R163, R7.reuse, R163 ;  /* 0x000000a307a37220 */ /* 0x040fe20000410000 */
[C---:B------:R-:W-:Y:S01]  /*10730*/  FMUL.FTZ R150, R7.reuse, R150 ;  /* 0x0000009607967220 */ /* 0x040fe20000410000 */
[----:B------:R-:W-:Y:S01]  /*10740*/  FMUL.FTZ R151, R7, R151 ;  /* 0x0000009707977220 */ /* 0x000fe20000410000 */
        /* <DEDUP_REMOVED lines=8> */
[----:B------:R-:W-:Y:S01]  /*107d0*/  F2FP.F16.F32.PACK_AB R162, R163, R162 ;  /* 0x000000a2a3a2723e */ /* 0x000fe200000000ff */
[C---:B------:R-:W-:Y:S01]  /*107e0*/  FMUL.FTZ R74, R9.reuse, R74 ;  /* 0x0000004a094a7220 */ /* 0x040fe20000410000 */
[----:B-1----:R-:W-:Y:S01]  /*107f0*/  FSEL R8, R8, 1, P1 ;  /* 0x3f80000008087808 */ /* 0x002fe20000800000 */
[----:B------:R-:W-:Y:S01]  /*10800*/  FMUL.FTZ R75, R9, R75 ;  /* 0x0000004b094b7220 */ /* 0x000fe20000410000 */
[----:B------:R-:W-:Y:S01]  /*10810*/  F2FP.F16.F32.PACK_AB R148, R149, R148 ;  /* 0x000000949594723e */ /* 0x000fe200000000ff */
[----:B------:R-:W-:Y:S01]  /*10820*/  FMUL.FTZ R78, R9, R78 ;  /* 0x0000004e094e7220 */ /* 0x000fe20000410000 */
[----:B------:R-:W-:Y:S01]  /*10830*/  F2FP.F16.F32.PACK_AB R150, R151, R150 ;  /* 0x000000969796723e */ /* 0x000fe200000000ff */
        /* <DEDUP_REMOVED lines=25> */
[----:B------:R-:W-:Y:S01]  /*109d0*/  FMUL.FTZ R79, R9, R79 ;  /* 0x0000004f094f7220 */ /* 0x000fe20000410000 */
[----:B------:R-:W-:Y:S01]  /*109e0*/  LOP3.LUT R216, R216, 0x40, RZ, 0xc0, !PT ;  /* 0x00000040d8d87812 */ /* 0x000fe200078ec0ff */
[----:B------:R-:W-:Y:S01]  /*109f0*/  FMUL.FTZ R86, R7, R86 ;  /* 0x0000005607567220 */ /* 0x000fe20000410000 */
[----:B------:R-:W-:Y:S01]  /*10a00*/  IADD3 R13, PT, PT, R11, -R8, RZ ;  /* 0x800000080b0d7210 */ /* 0x000fe20007ffe0ff */
        /* <DEDUP_REMOVED lines=18> */
[----:B------:R-:W-:Y:S01]  /*10b30*/  STS [R13+0x10], R148 ;  /* 0x000010940d007388 */ /* 0x000fe20000000800 */
        /* <DEDUP_REMOVED lines=13> */
[----:B------:R-:W-:Y:S01]  /*10c10*/  @!UP3 UIMAD UR12, UR19, UR5, UR17 ;  /* 0x00000005130cb2a4 */ /* 0x000fe2000f8e0211 */
[----:B------:R-:W-:Y:S01]  /*10c20*/  F2FP.F16.F32.PACK_AB R86, R87, R86 ;  /* 0x000000565756723e */ /* 0x000fe200000000ff */
[----:B------:R-:W-:Y:S01]  /*10c30*/  STS [R13+0x1010], R152 ;  /* 0x001010980d007388 */ /* 0x000fe20000000800 */
[C---:B------:R-:W-:Y:S01]  /*10c40*/  FMUL.FTZ R106, R9.reuse, R106 ;  /* 0x0000006a096a7220 */ /* 0x040fe20000410000 */
[----:B------:R-:W-:Y:S01]  /*10c50*/  FMUL.FTZ R107, R9, R107 ;  /* 0x0000006b096b7220 */ /* 0x000fe20000410000 */
[----:B------:R-:W-:Y:S01]  /*10c60*/  F2FP.F16.F32.PACK_AB R96, R97, R96 ;  /* 0x000000606160723e */ /* 0x000fe200000000ff */
[----:B------:R-:W-:Y:S01]  /*10c70*/  STS [R13+0x1210], R154 ;  /* 0x0012109a0d007388 */ /* 0x000fe20000000800 */
[----:B------:R-:W-:Y:S01]  /*10c80*/  F2FP.F16.F32.PACK_AB R98, R99, R98 ;  /* 0x000000626362723e */ /* 0x000fe200000000ff */
[----:B------:R-:W1:Y:S01]  /*10c90*/  @UP3 LDCU.64 UR4, c[0x0][0x408] ;  /* 0x00008100ff0437ac */ /* 0x000e620008000a00 */
        /* <DEDUP_REMOVED lines=47> */
[----:B-1----:R-:W-:Y:S01]  /*10f90*/  @UP3 UIMAD.WIDE.U32 UR20, UR18, UR4, URZ ;  /* 0x00000004121432a5 */ /* 0x002fe2000f8e00ff */
[----:B------:R-:W-:Y:S01]  /*10fa0*/  F2FP.F16.F32.PACK_AB R118, R119, R118 ;  /* 0x000000767776723e */ /* 0x000fe200000000ff */
[----:B------:R-:W-:Y:S01]  /*10fb0*/  STS [R11+0x3000], R88 ;  /* 0x003000580b007388 */ /* 0x000fe20000000800 */
[----:B------:R-:W-:Y:S01]  /*10fc0*/  F2FP.F16.F32.PACK_AB R140, R141, R140 ;  /* 0x0000008c8d8c723e */ /* 0x000fe200000000ff */
[----:B------:R-:W1:Y:S01]  /*10fd0*/  S2UR UR4, SR_CTAID.Z ;  /* 0x00000000000479c3 */ /* 0x000e620000002700 */
[----:B------:R-:W-:Y:S01]  /*10fe0*/  F2FP.F16.F32.PACK_AB R142, R143, R142 ;  /* 0x0000008e8f8e723e */ /* 0x000fe200000000ff */
[----:B------:R-:W-:Y:S01]  /*10ff0*/  STS [R11+0x3200], R90 ;  /* 0x0032005a0b007388 */ /* 0x000fe20000000800 */
[----:B------:R-:W-:Y:S01]  /*11000*/  F2FP.F16.F32.PACK_AB R124, R125, R124 ;  /* 0x0000007c7d7c723e */ /* 0x000fe200000000ff */
[----:B------:R2:W3:Y:S01]  /*11010*/  @P3 MUFU.LG2 R16, R5 ;  /* 0x0000000500103308 */ /* 0x0004e20000000c00 */
[----:B------:R-:W-:Y:S01]  /*11020*/  F2FP.F16.F32.PACK_AB R126, R127, R126 ;  /* 0x0000007e7f7e723e */ /* 0x000fe200000000ff */
[----:B------:R-:W-:Y:S01]  /*11030*/  STS [R13+0x3010], R92 ;  /* 0x0030105c0d007388 */ /* 0x000fe20000000800 */
[----:B------:R-:W-:Y:S01]  /*11040*/  F2FP.F16.F32.PACK_AB R132, R133, R132 ;  /* 0x000000848584723e */ /* 0x000fe200000000ff */
[----:B------:R-:W-:Y:S01]  /*11050*/  @UP3 UIMAD UR12, UR18, UR5, UR21 ;  /* 0x00000005120c32a4 */ /* 0x000fe2000f8e0215 */
[----:B------:R-:W-:Y:S01]  /*11060*/  F2FP.F16.F32.PACK_AB R7, R7, R134 ;  /* 0x000000860707723e */ /* 0x000fe200000000ff */
[----:B------:R-:W-:Y:S01]  /*11070*/  STS [R13+0x3210], R94 ;  /* 0x0032105e0d007388 */ /* 0x000fe20000000800 */
[----:B------:R-:W-:Y:S01]  /*11080*/  F2FP.F16.F32.PACK_AB R136, R137, R136 ;  /* 0x000000888988723e */ /* 0x000fe200000000ff */
[----:B------:R2:W4:Y:S01]  /*11090*/  @P2 MUFU.LG2 R6, R3 ;  /* 0x0000000300062308 */ /* 0x0005220000000c00 */
[----:B------:R-:W-:Y:S01]  /*110a0*/  F2FP.F16.F32.PACK_AB R138, R139, R138 ;  /* 0x0000008a8b8a723e */ /* 0x000fe200000000ff */
[----:B------:R-:W-:Y:S01]  /*110b0*/  STS [R15+0x2020], R100 ;  /* 0x002020640f007388 */ /* 0x000fe20000000800 */
[----:B------:R-:W-:Y:S01]  /*110c0*/  F2FP.F16.F32.PACK_AB R128, R129, R128 ;  /* 0x000000808180723e */ /* 0x000fe200000000ff */
[----:B------:R-:W-:Y:S01]  /*110d0*/  @!UP2 UIMAD UR18, UR19, UR8, URZ ;  /* 0x000000081312a2a4 */ /* 0x000fe2000f8e02ff */
[----:B------:R-:W-:Y:S01]  /*110e0*/  F2FP.F16.F32.PACK_AB R9, R9, R130 ;  /* 0x000000820909723e */ /* 0x000fe200000000ff */
[----:B------:R-:W-:Y:S01]  /*110f0*/  STS [R15+0x2220], R102 ;  /* 0x002220660f007388 */ /* 0x000fe20000000800 */
[----:B------:R-:W-:Y:S01]  /*11100*/  @UP1 UMOV UR5, 0x1 ;  /* 0x0000000100051882 */ /* 0x000fe20000000000 */
[----:B------:R-:W-:Y:S01]  /*11110*/  @UP3 UMOV UR16, UR20 ;  /* 0x0000001400103c82 */ /* 0x000fe20008000000 */
[----:B------:R-:W-:Y:S01]  /*11120*/  USHF.R.S32.HI UR7, URZ, 0x1f, UR18 ;  /* 0x0000001fff077899 */ /* 0x000fe20008011412 */
        /* <DEDUP_REMOVED lines=14> */
[----:B------:R2:W-:Y:S04]  /*11210*/  STS [R15+0x4020], R124 ;  /* 0x0040207c0f007388 */ /* 0x0005e80000000800 */
[----:B------:R2:W-:Y:S04]  /*11220*/  STS [R15+0x4220], R126 ;  /* 0x0042207e0f007388 */ /* 0x0005e80000000800 */
[----:B------:R2:W-:Y:S04]  /*11230*/  STS [R17+0x4030], R132 ;  /* 0x0040308411007388 */ /* 0x0005e80000000800 */
[----:B------:R2:W-:Y:S04]  /*11240*/  STS [R17+0x4230], R7 ;  /* 0x0042300711007388 */ /* 0x0005e80000000800 */
[----:B------:R2:W-:Y:S04]  /*11250*/  STS [R15+0x5020], R136 ;  /* 0x005020880f007388 */ /* 0x0005e80000000800 */
[----:B------:R2:W-:Y:S01]  /*11260*/  STS [R15+0x5220], R138 ;  /* 0x0052208a0f007388 */ /* 0x0005e20000000800 */
[----:B-----5:R-:W1:Y:S03]  /*11270*/  @P3 LDC R13, c[0x0][0x458] ;  /* 0x00011600ff0d3b82 */ /* 0x020e660000000800 */
[----:B------:R2:W-:Y:S04]  /*11280*/  STS [R17+0x5030], R128 ;  /* 0x0050308011007388 */ /* 0x0005e80000000800 */
[----:B------:R2:W-:Y:S01]  /*11290*/  STS [R17+0x5230], R9 ;  /* 0x0052300911007388 */ /* 0x0005e20000000800 */
[----:B---34-:R-:W-:Y:S05]  /*112a0*/  BRA.U UP1, `(.L_x_121) ;  /* 0x0000000101207547 */ /* 0x018fea000b800000 */
[----:B------:R-:W-:Y:S01]  /*112b0*/  UISETP.NE.AND UP1, UPT, UR9, URZ, UPT ;  /* 0x000000ff0900728c */ /* 0x000fe2000bf25270 */
[----:B------:R-:W3:Y:S10]  /*112c0*/  LDCU UR9, c[0x0][0x3e0] ;  /* 0x00007c00ff0977ac */ /* 0x000ef40008000800 */
[----:B------:R-:W3:Y:S01]  /*112d0*/  @UP1 LDCU UR5, c[0x0][0x454] ;  /* 0x00008a80ff0517ac */ /* 0x000ee20008000800 */
[----:B------:R-:W-:Y:S01]  /*112e0*/  @UP1 UMOV UR15, 0x1 ;  /* 0x00000001000f1882 */ /* 0x000fe20000000000 */
[----:B------:R-:W4:Y:S01]  /*112f0*/  @UP1 LDCU UR13, c[0x0][0x454] ;  /* 0x00008a80ff0d17ac */ /* 0x000f220008000800 */
[----:B------:R-:W-:Y:S01]  /*11300*/  @!UP1 UMOV UR15, 0x1 ;  /* 0x00000001000f9882 */ /* 0x000fe20000000000 */
[----:B---3--:R-:W-:-:S02]  /*11310*/  @UP1 UIMAD UR5, UR5, UR9, URZ ;  /* 0x00000009050512a4 */ /* 0x008fc4000f8e02ff */
[----:B----4-:R-:W-:-:S12]  /*11320*/  @!UP1 UIMAD UR5, UR8, UR9, URZ ;  /* 0x00000009080592a4 */ /* 0x010fd8000f8e02ff */
.L_x_121:
[----:B------:R-:W-:Y:S01]  /*11330*/  BAR.SYNC.DEFER_BLOCKING 0x0 ;  /* 0x0000000000007b1d */ /* 0x000fe20000010000 */
[----:B--2---:R-:W-:Y:S01]  /*11340*/  @P3 FMUL.FTZ R15, R16, 0.69314718246459960938 ;  /* 0x3f317218100f3820 */ /* 0x004fe20000410000 */
[----:B------:R-:W-:Y:S01]  /*11350*/  MOV R3, 0x7f800000 ;  /* 0x7f80000000037802 */ /* 0x000fe20000000f00 */
[----:B-1----:R-:W-:Y:S01]  /*11360*/  UIMAD UR13, UR4, UR13, URZ ;  /* 0x0000000d040d72a4 */ /* 0x002fe2000f8e02ff */
[----:B------:R-:W-:Y:S01]  /*11370*/  @P2 FMUL.FTZ R6, R6, 0.69314718246459960938 ;  /* 0x3f31721806062820 */ /* 0x000fe20000410000 */
[----:B------:R-:W-:-:S03]  /*11380*/  @P3 FFMA.FTZ R3, R168, R13, R15 ;  /* 0x0000000da8033223 */ /* 0x000fc6000001000f */
[----:B------:R-:W1:Y:S01]  /*11390*/  @P2 LDC R14, c[0x0][0x458] ;  /* 0x00011600ff0e2b82 */ /* 0x000e620000000800 */
[----:B------:R-:W2:Y:S01]  /*113a0*/  @P1 MUFU.LG2 R7, R0 ;  /* 0x0000000000071308 */ /* 0x000ea20000000c00 */
[----:B------:R-:W3:Y:S01]  /*113b0*/  S2R R20, SR_CTAID.X ;  /* 0x0000000000147919 */ /* 0x000ee20000002500 */
[----:B------:R-:W-:Y:S01]  /*113c0*/  LOP3.LUT P3, RZ, R213, 0x3, RZ, 0xc0, !PT ;  /* 0x00000003d5ff7812 */ /* 0x000fe2000786c0ff */
[----:B------:R-:W-:Y:S01]  /*113d0*/  UIMAD UR9, UR6, UR15, URZ ;  /* 0x0000000f060972a4 */ /* 0x000fe2000f8e02ff */
[----:B------:R-:W-:Y:S01]  /*113e0*/  BSSY.RECONVERGENT B0, `(.L_x_122) ;  /* 0x000003d000007945 */ /* 0x000fe20003800200 */
[----:B------:R-:W-:Y:S01]  /*113f0*/  USEL UR18, UR18, URZ, UP0 ;  /* 0x000000ff12127287 */ /* 0x000fe20008000000 */
[----:B------:R-:W-:Y:S01]  /*11400*/  MOV R17, 0x7f800000 ;  /* 0x7f80000000117802 */ /* 0x000fe20000000f00 */
[----:B------:R-:W4:Y:S01]  /*11410*/  @P1 LDC R5, c[0x0][0x458] ;  /* 0x00011600ff051b82 */ /* 0x000f220000000800 */
[----:B------:R-:W5:Y:S01]  /*11420*/  @P0 MUFU.LG2 R4, R4 ;  /* 0x0000000400040308 */ /* 0x000f620000000c00 */
[----:B------:R-:W-:Y:S01]  /*11430*/  @!UP0 UIMAD UR13, UR19, UR5, UR13 ;  /* 0x00000005130d82a4 */ /* 0x000fe2000f8e020d */
[----:B------:R-:W-:Y:S01]  /*11440*/  MOV R16, 0x7f800000 ;  /* 0x7f80000000107802 */ /* 0x000fe20000000f00 */
[----:B------:R-:W-:Y:S01]  /*11450*/  USHF.L.U32 UR9, UR9, 0x7, URZ ;  /* 0x0000000709097899 */ /* 0x000fe200080006ff */
[----:B------:R-:W-:Y:S01]  /*11460*/  SHF.R.U32.HI R18, RZ, 0x2, R213 ;  /* 0x00000002ff127819 */ /* 0x000fe200000116d5 */
[----:B------:R-:W-:-:S02]  /*11470*/  USEL UR7, UR7, URZ, UP0 ;  /* 0x000000ff07077287 */ /* 0x000fc40008000000 */
[----:B------:R-:W3:Y:S01]  /*11480*/  @P0 LDC R12, c[0x0][0x458] ;  /* 0x00011600ff0c0b82 */ /* 0x000ee20000000800 */
[----:B------:R-:W-:Y:S01]  /*11490*/  USHF.R.S32.HI UR8, URZ, 0x1f, UR13 ;  /* 0x0000001fff087899 */ /* 0x000fe2000801140d */
[----:B------:R1:W3:Y:S01]  /*114a0*/  LDS.128 R8, [R225+0x1800] ;  /* 0x00180000e1087984 */ /* 0x0002e20000000c00 */
[----:B------:R-:W-:Y:S01]  /*114b0*/  USHF.R.S32.HI UR5, URZ, 0x1f, UR9 ;  /* 0x0000001fff057899 */ /* 0x000fe20008011409 */
[----:B--2---:R-:W-:Y:S01]  /*114c0*/  @P1 FMUL.FTZ R7, R7, 0.69314718246459960938 ;  /* 0x3f31721807071820 */ /* 0x004fe20000410000 */
[----:B------:R-:W-:Y:S01]  /*114d0*/  UIADD3 UR18, UP1, UP0, UR9, UR18, UR13 ;  /* 0x0000001209127290 */ /* 0x000fe2000f83e00d */
[----:B------:R-:W-:Y:S01]  /*114e0*/  MOV R0, 0x7f800000 ;  /* 0x7f80000000007802 */ /* 0x000fe20000000f00 */
[----:B-1----:R-:W-:Y:S02]  /*114f0*/  @P2 FFMA.FTZ R17, R167, R14, R6 ;  /* 0x0000000ea7112223 */ /* 0x002fe40000010006 */
[----:B------:R-:W-:Y:S01]  /*11500*/  UIADD3.X UR5, UPT, UPT, UR5, UR7, UR8, UP1, UP0 ;  /* 0x0000000705057290 */ /* 0x000fe20008fe0408 */
[----:B-----5:R-:W-:Y:S01]  /*11510*/  @P0 FMUL.FTZ R4, R4, 0.69314718246459960938 ;  /* 0x3f31721804040820 */ /* 0x020fe20000410000 */
[----:B----4-:R-:W-:-:S03]  /*11520*/  @P1 FFMA.FTZ R16, R166, R5, R7 ;  /* 0x00000005a6101223 */ /* 0x010fc60000010007 */
[----:B---3--:R-:W-:Y:S01]  /*11530*/  @P0 FFMA.FTZ R0, R165, R12, R4 ;  /* 0x0000000ca5000223 */ /* 0x008fe20000010004 */
[----:B------:R-:W-:Y:S06]  /*11540*/  @P3 BRA `(.L_x_123) ;  /* 0x0000000000983947 */ /* 0x000fec0003800000 */
[----:B------:R-:W-:-:S04]  /*11550*/  SHF.R.U32.HI R213, RZ, 0x1, R213 ;  /* 0x00000001ffd57819 */ /* 0x000fc800000116d5 */
[----:B------:R-:W-:-:S04]  /*11560*/  LOP3.LUT R213, R213, 0x30, RZ, 0xc0, !PT ;  /* 0x00000030d5d57812 */ /* 0x000fc800078ec0ff */
[----:B------:R-:W-:-:S04]  /*11570*/  LOP3.LUT R22, R213, 0x7, R18, 0xf8, !PT ;  /* 0x00000007d5167812 */ /* 0x000fc800078ef812 */
[C---:B------:R-:W-:Y:S01]  /*11580*/  ISETP.GE.AND P6, PT, R22.reuse, UR14, PT ;  /* 0x0000000e16007c0c */ /* 0x040fe2000bfc6270 */
[C---:B------:R-:W-:Y:S01]  /*11590*/  VIADD R25, R22.reuse, 0x8 ;  /* 0x0000000816197836 */ /* 0x040fe20000000000 */
[C---:B------:R-:W-:Y:S01]  /*115a0*/  LOP3.LUT R24, R22.reuse, 0x40, RZ, 0xfc, !PT ;  /* 0x0000004016187812 */ /* 0x040fe200078efcff */
[----:B------:R-:W-:-:S03]  /*115b0*/  VIADD R23, R22, 0x48 ;  /* 0x0000004816177836 */ /* 0x000fc60000000000 */
[----:B------:R-:W-:Y:S02]  /*115c0*/  ISETP.GE.AND P5, PT, R25, UR14, PT ;  /* 0x0000000e19007c0c */ /* 0x000fe4000bfa6270 */
[----:B------:R-:W-:Y:S02]  /*115d0*/  ISETP.GE.AND P4, PT, R24, UR14, PT ;  /* 0x0000000e18007c0c */ /* 0x000fe4000bf86270 */
[----:B------:R-:W-:-:S03]  /*115e0*/  ISETP.GE.AND P3, PT, R23, UR14, PT ;  /* 0x0000000e17007c0c */ /* 0x000fc6000bf66270 */
[----:B------:R-:W1:Y:S01]  /*115f0*/  @!P6 LDC.64 R14, c[0x0][0x420] ;  /* 0x00010800ff0eeb82 */ /* 0x000e620000000a00 */
[----:B------:R-:W-:-:S05]  /*11600*/  @!P6 IMAD R22, R22, UR15, RZ ;  /* 0x0000000f1616ec24 */ /* 0x000fca000f8e02ff */
[----:B------:R-:W-:Y:S01]  /*11610*/  @!P6 IADD3 R21, P0, PT, R22, UR18, RZ ;  /* 0x000000121615ec10 */ /* 0x000fe2000ff1e0ff */
[----:B------:R-:W-:Y:S01]  /*11620*/  @!P5 IMAD R25, R25, UR15, RZ ;  /* 0x0000000f1919dc24 */ /* 0x000fe2000f8e02ff */
[----:B------:R-:W2:Y:S01]  /*11630*/  @!P5 LDC.64 R12, c[0x0][0x420] ;  /* 0x00010800ff0cdb82 */ /* 0x000ea20000000a00 */
[----:B------:R-:W-:Y:S01]  /*11640*/  @!P4 IMAD R24, R24, UR15, RZ ;  /* 0x0000000f1818cc24 */ /* 0x000fe2000f8e02ff */
[----:B------:R-:W-:Y:S01]  /*11650*/  @!P6 LEA.HI.X.SX32 R22, R22, UR5, 0x1, P0 ;  /* 0x000000051616ec11 */ /* 0x000fe200080f0eff */
[----:B------:R-:W-:-:S05]  /*11660*/  @!P3 IMAD R23, R23, UR15, RZ ;  /* 0x0000000f1717bc24 */ /* 0x000fca000f8e02ff */
[----:B------:R-:W3:Y:S08]  /*11670*/  @!P4 LDC.64 R6, c[0x0][0x420] ;  /* 0x00010800ff06cb82 */ /* 0x000ef00000000a00 */
[----:B------:R-:W4:Y:S01]  /*11680*/  @!P3 LDC.64 R4, c[0x0][0x420] ;  /* 0x00010800ff04bb82 */ /* 0x000f220000000a00 */
[----:B-1----:R-:W-:Y:S02]  /*11690*/  @!P6 LEA R26, P1, R21, R14, 0x2 ;  /* 0x0000000e151ae211 */ /* 0x002fe400078210ff */
[----:B------:R-:W-:-:S02]  /*116a0*/  @!P5 IADD3 R14, P0, PT, R25, UR18, RZ ;  /* 0x00000012190edc10 */ /* 0x000fc4000ff1e0ff */
[----:B------:R-:W-:Y:S02]  /*116b0*/  @!P6 LEA.HI.X R27, R21, R15, R22, 0x2, P1 ;  /* 0x0000000f151be211 */ /* 0x000fe400008f1416 */
[----:B------:R-:W-:Y:S02]  /*116c0*/  @!P5 LEA.HI.X.SX32 R25, R25, UR5, 0x1, P0 ;  /* 0x000000051919dc11 */ /* 0x000fe400080f0eff */
[----:B--2---:R-:W-:Y:S01]  /*116d0*/  @!P5 LEA R28, P2, R14, R12, 0x2 ;  /* 0x0000000c0e1cd211 */ /* 0x004fe200078410ff */
[----:B------:R1:W-:Y:S01]  /*116e0*/  @!P6 STG.E desc[UR10][R26.64], R3 ;  /* 0x000000031a00e986 */ /* 0x0003e2000c10190a */
[----:B------:R-:W-:Y:S02]  /*116f0*/  @!P4 IADD3 R12, P1, PT, R24, UR18, RZ ;  /* 0x00000012180ccc10 */ /* 0x000fe4000ff3e0ff */
[----:B------:R-:W-:Y:S02]  /*11700*/  @!P3 IADD3 R15, P0, PT, R23, UR18, RZ ;  /* 0x00000012170fbc10 */ /* 0x000fe4000ff1e0ff */
[----:B------:R-:W-:-:S02]  /*11710*/  @!P5 LEA.HI.X R29, R14, R13, R25, 0x2, P2 ;  /* 0x0000000d0e1dd211 */ /* 0x000fc400010f1419 */
[----:B------:R-:W-:Y:S02]  /*11720*/  @!P4 LEA.HI.X.SX32 R24, R24, UR5, 0x1, P1 ;  /* 0x000000051818cc11 */ /* 0x000fe400088f0eff */
[----:B------:R-:W-:Y:S01]  /*11730*/  @!P3 LEA.HI.X.SX32 R14, R23, UR5, 0x1, P0 ;  /* 0x00000005170ebc11 */ /* 0x000fe200080f0eff */
[----:B------:R1:W-:Y:S01]  /*11740*/  @!P5 STG.E desc[UR10][R28.64], R17 ;  /* 0x000000111c00d986 */ /* 0x0003e2000c10190a */
[C---:B---3--:R-:W-:Y:S02]  /*11750*/  @!P4 LEA R6, P1, R12.reuse, R6, 0x2 ;  /* 0x000000060c06c211 */ /* 0x048fe400078210ff */
[C---:B----4-:R-:W-:Y:S02]  /*11760*/  @!P3 LEA R4, P0, R15.reuse, R4, 0x2 ;  /* 0x000000040f04b211 */ /* 0x050fe400078010ff */
[----:B------:R-:W-:Y:S02]  /*11770*/  @!P4 LEA.HI.X R7, R12, R7, R24, 0x2, P1 ;  /* 0x000000070c07c211 */ /* 0x000fe400008f1418 */
[----:B------:R-:W-:-:S03]  /*11780*/  @!P3 LEA.HI.X R5, R15, R5, R14, 0x2, P0 ;  /* 0x000000050f05b211 */ /* 0x000fc600000f140e */
[----:B------:R1:W-:Y:S04]  /*11790*/  @!P4 STG.E desc[UR10][R6.64], R16 ;  /* 0x000000100600c986 */ /* 0x0003e8000c10190a */
[----:B------:R1:W-:Y:S02]  /*117a0*/  @!P3 STG.E desc[UR10][R4.64], R0 ;  /* 0x000000000400b986 */ /* 0x0003e4000c10190a */
.L_x_123:
[----:B------:R-:W-:Y:S05]  /*117b0*/  BSYNC.RECONVERGENT B0 ;  /* 0x0000000000007941 */ /* 0x000fea0003800200 */
.L_x_122:
[----:B------:R-:W2:Y:S01]  /*117c0*/  LDCU.64 UR6, c[0x0][0x410] ;  /* 0x00008200ff0677ac */ /* 0x000ea20008000a00 */
[----:B------:R-:W-:Y:S01]  /*117d0*/  LOP3.LUT R2, R2, 0x18, RZ, 0xc0, !PT ;  /* 0x0000001802027812 */ /* 0x000fe200078ec0ff */
[----:B------:R-:W-:Y:S01]  /*117e0*/  IMAD.MOV.U32 R19, RZ, RZ, RZ ;  /* 0x000000ffff137224 */ /* 0x000fe200078e00ff */
[C---:B------:R-:W-:Y:S01]  /*117f0*/  ISETP.GE.AND P3, PT, R18.reuse, UR14, PT ;  /* 0x0000000e12007c0c */ /* 0x040fe2000bf66270 */
[----:B-1----:R-:W-:Y:S01]  /*11800*/  VIADD R3, R18, 0x20 ;  /* 0x0000002012037836 */ /* 0x002fe20000000000 */
[----:B------:R-:W-:Y:S01]  /*11810*/  IADD3 R4, P0, PT, R2, UR16, RZ ;  /* 0x0000001002047c10 */ /* 0x000fe2000ff1e0ff */
[----:B------:R-:W-:Y:S01]  /*11820*/  IMAD.WIDE.U32 R20, R20, 0x80, R18 ;  /* 0x0000008014147825 */ /* 0x000fe200078e0012 */
[C---:B------:R-:W-:Y:S01]  /*11830*/  IADD3 R0, PT, PT, R18.reuse, 0x40, RZ ;  /* 0x0000004012007810 */ /* 0x040fe20007ffe0ff */
[----:B------:R1:W3:Y:S01]  /*11840*/  LDS.128 R12, [R225+0x2000] ;  /* 0x00200000e10c7984 */ /* 0x0002e20000000c00 */
[----:B------:R-:W-:Y:S01]  /*11850*/  IADD3.X R5, PT, PT, RZ, UR12, RZ, P0, !PT ;  /* 0x0000000cff057c10 */ /* 0x000fe200087fe4ff */
[----:B------:R-:W-:Y:S01]  /*11860*/  VIADD R18, R18, 0x60 ;  /* 0x0000006012127836 */ /* 0x000fe20000000000 */
[----:B------:R-:W-:Y:S01]  /*11870*/  BSSY.RECONVERGENT B0, `(.L_x_124) ;  /* 0x000001c000007945 */ /* 0x000fe20003800200 */
[----:B------:R-:W-:-:S02]  /*11880*/  ISETP.GE.AND P1, PT, R0, UR14, PT ;  /* 0x0000000e00007c0c */ /* 0x000fc4000bf26270 */
[----:B------:R-:W-:Y:S02]  /*11890*/  ISETP.GE.AND P2, PT, R3, UR14, PT ;  /* 0x0000000e03007c0c */ /* 0x000fe4000bf46270 */
[----:B------:R-:W-:Y:S01]  /*118a0*/  ISETP.GE.AND P0, PT, R18, UR14, PT ;  /* 0x0000000e12007c0c */ /* 0x000fe2000bf06270 */
[----:B--2---:R-:W-:Y:S01]  /*118b0*/  IMAD.U32 R22, RZ, RZ, UR6 ;  /* 0x00000006ff167e24 */ /* 0x004fe2000f8e00ff */
[----:B------:R1:W2:Y:S01]  /*118c0*/  LDS.128 R16, [R225] ;  /* 0x00000000e1107984 */ /* 0x0002a20000000c00 */
[----:B------:R-:W-:Y:S02]  /*118d0*/  MOV R25, UR7 ;  /* 0x0000000700197c02 */ /* 0x000fe40008000f00 */
[----:B------:R-:W-:Y:S01]  /*118e0*/  IMAD.WIDE.U32 R22, R22, UR4, R4 ;  /* 0x0000000416167c25 */ /* 0x000fe2000f8e0004 */
[----:B------:R-:W-:Y:S01]  /*118f0*/  LOP3.LUT R0, R2, 0x40, RZ, 0xfc, !PT ;  /* 0x0000004002007812 */ /* 0x000fe200078efcff */
[----:B------:R1:W4:Y:S02]  /*11900*/  LDS.128 R4, [R225+0x4000] ;  /* 0x00400000e1047984 */ /* 0x0003240000000c00 */
[----:B------:R-:W-:Y:S01]  /*11910*/  IMAD R25, R25, UR4, R23 ;  /* 0x0000000419197c24 */ /* 0x000fe2000f8e0217 */
[----:B------:R-:W-:Y:S06]  /*11920*/  @P3 BRA `(.L_x_125) ;  /* 0x0000000000403947 */ /* 0x000fec0003800000 */
[----:B------:R-:W5:Y:S01]  /*11930*/  LDCU.64 UR6, c[0x0][0x408] ;  /* 0x00008100ff0677ac */ /* 0x000f620008000a00 */
[----:B------:R-:W-:Y:S01]  /*11940*/  IMAD.MOV.U32 R24, RZ, RZ, R22 ;  /* 0x000000ffff187224 */ /* 0x000fe200078e0016 */
[----:B------:R-:W1:Y:S01]  /*11950*/  LDCU UR8, c[0x0][0x440] ;  /* 0x00008800ff0877ac */ /* 0x000e620008000800 */
[----:B------:R-:W3:Y:S01]  /*11960*/  LDCU.64 UR4, c[0x0][0x3f0] ;  /* 0x00007e00ff0477ac */ /* 0x000ee20008000a00 */
[----:B-----5:R-:W-:Y:S02]  /*11970*/  IMAD R3, R21, UR6, RZ ;  /* 0x0000000615037c24 */ /* 0x020fe4000f8e02ff */
[----:B------:R-:W-:Y:S01]  /*11980*/  IMAD.WIDE.U32 R26, R20, UR6, R24 ;  /* 0x00000006141a7c25 */ /* 0x000fe2000f8e0018 */
[----:B-1----:R-:W-:-:S03]  /*11990*/  ISETP.GE.AND P5, PT, R2, UR8, PT ;  /* 0x0000000802007c0c */ /* 0x002fc6000bfa6270 */
[----:B------:R-:W-:Y:S01]  /*119a0*/  IMAD R3, R20, UR7, R3 ;  /* 0x0000000714037c24 */ /* 0x000fe2000f8e0203 */
[----:B------:R-:W-:Y:S02]  /*119b0*/  ISETP.GE.AND P4, PT, R219, UR8, PT ;  /* 0x00000008db007c0c */ /* 0x000fe4000bf86270 */
[----:B------:R-:W-:Y:S01]  /*119c0*/  ISETP.GE.AND P3, PT, R0, UR8, PT ;  /* 0x0000000800007c0c */ /* 0x000fe2000bf66270 */
[----:B------:R-:W-:Y:S01]  /*119d0*/  IMAD.IADD R3, R3, 0x1, R27 ;  /* 0x0000000103037824 */ /* 0x000fe200078e021b */
[----:B---3--:R-:W-:-:S04]  /*119e0*/  LEA R28, P6, R26, UR4, 0x1 ;  /* 0x000000041a1c7c11 */ /* 0x008fc8000f8c08ff */
[----:B------:R-:W-:-:S05]  /*119f0*/  LEA.HI.X R29, R26, UR5, R3, 0x1, P6 ;  /* 0x000000051a1d7c11 */ /* 0x000fca000b0f0c03 */
[----:B--2---:R1:W-:Y:S04]  /*11a00*/  @!P5 STG.E.128 desc[UR10][R28.64], R16 ;  /* 0x000000101c00d986 */ /* 0x0043e8000c101d0a */
[----:B------:R1:W-:Y:S04]  /*11a10*/  @!P4 STG.E.128 desc[UR10][R28.64+0x40], R12 ;  /* 0x0000400c1c00c986 */ /* 0x0003e8000c101d0a */
[----:B----4-:R1:W-:Y:S02]  /*11a20*/  @!P3 STG.E.128 desc[UR10][R28.64+0x80], R4 ;  /* 0x000080041c00b986 */ /* 0x0103e4000c101d0a */
.L_x_125:
[----:B------:R-:W-:Y:S05]  /*11a30*/  BSYNC.RECONVERGENT B0 ;  /* 0x0000000000007941 */ /* 0x000fea0003800200 */
.L_x_124:
[----:B-12---:R1:W2:Y:S01]  /*11a40*/  LDS.128 R16, [R225+0x800] ;  /* 0x00080000e1107984 */ /* 0x0062a20000000c00 */
[----:B------:R-:W-:Y:S03]  /*11a50*/  BSSY.RECONVERGENT B0, `(.L_x_126) ;  /* 0x0000017000007945 */ /* 0x000fe60003800200 */
[----:B---3--:R1:W3:Y:S04]  /*11a60*/  LDS.128 R12, [R225+0x2800] ;  /* 0x00280000e10c7984 */ /* 0x0082e80000000c00 */
[----:B----4-:R1:W4:Y:S01]  /*11a70*/  LDS.128 R4, [R225+0x4800] ;  /* 0x00480000e1047984 */ /* 0x0103220000000c00 */
[----:B------:R-:W-:Y:S05]  /*11a80*/  @P2 BRA `(.L_x_127) ;  /* 0x00000000004c2947 */ /* 0x000fea0003800000 */
[----:B------:R-:W5:Y:S01]  /*11a90*/  LDCU.64 UR6, c[0x0][0x408] ;  /* 0x00008100ff0677ac */ /* 0x000f620008000a00 */
[----:B------:R-:W-:Y:S01]  /*11aa0*/  IADD3 R26, P2, PT, R20, 0x20, RZ ;  /* 0x00000020141a7810 */ /* 0x000fe20007f5e0ff */
[----:B------:R-:W-:Y:S01]  /*11ab0*/  IMAD.MOV.U32 R28, RZ, RZ, R22 ;  /* 0x000000ffff1c7224 */ /* 0x000fe200078e0016 */
[----:B------:R-:W-:Y:S01]  /*11ac0*/  MOV R29, R25 ;  /* 0x00000019001d7202 */ /* 0x000fe20000000f00 */
[----:B------:R-:W1:Y:S02]  /*11ad0*/  LDCU UR8, c[0x0][0x440] ;  /* 0x00008800ff0877ac */ /* 0x000e640008000800 */
[----:B------:R-:W-:Y:S01]  /*11ae0*/  IMAD.X R3, RZ, RZ, R21, P2 ;  /* 0x000000ffff037224 */ /* 0x000fe200010e0615 */
[----:B------:R-:W2:Y:S03]  /*11af0*/  LDCU.64 UR4, c[0x0][0x3f0] ;  /* 0x00007e00ff0477ac */ /* 0x000ea60008000a00 */
[----:B-----5:R-:W-:-:S02]  /*11b00*/  IMAD R3, R3, UR6, RZ ;  /* 0x0000000603037c24 */ /* 0x020fc4000f8e02ff */
[----:B------:R-:W-:Y:S01]  /*11b10*/  IMAD.WIDE.U32 R28, R26, UR6, R28 ;  /* 0x000000061a1c7c25 */ /* 0x000fe2000f8e001c */
[----:B-1----:R-:W-:-:S03]  /*11b20*/  ISETP.GE.AND P4, PT, R2, UR8, PT ;  /* 0x0000000802007c0c */ /* 0x002fc6000bf86270 */
[----:B------:R-:W-:Y:S01]  /*11b30*/  IMAD R3, R26, UR7, R3 ;  /* 0x000000071a037c24 */ /* 0x000fe2000f8e0203 */
[----:B------:R-:W-:Y:S02]  /*11b40*/  ISETP.GE.AND P3, PT, R219, UR8, PT ;  /* 0x00000008db007c0c */ /* 0x000fe4000bf66270 */
[----:B------:R-:W-:Y:S01]  /*11b50*/  ISETP.GE.AND P2, PT, R0, UR8, PT ;  /* 0x0000000800007c0c */ /* 0x000fe2000bf46270 */
[----:B------:R-:W-:Y:S01]  /*11b60*/  IMAD.IADD R3, R3, 0x1, R29 ;  /* 0x0000000103037824 */ /* 0x000fe200078e021d */
[----:B--2---:R-:W-:-:S04]  /*11b70*/  LEA R26, P5, R28, UR4, 0x1 ;  /* 0x000000041c1a7c11 */ /* 0x004fc8000f8a08ff */
[----:B------:R-:W-:-:S05]  /*11b80*/  LEA.HI.X R27, R28, UR5, R3, 0x1, P5 ;  /* 0x000000051c1b7c11 */ /* 0x000fca000a8f0c03 */
[----:B------:R1:W-:Y:S04]  /*11b90*/  @!P4 STG.E.128 desc[UR10][R26.64], R16 ;  /* 0x000000101a00c986 */ /* 0x0003e8000c101d0a */
[----:B---3--:R1:W-:Y:S04]  /*11ba0*/  @!P3 STG.E.128 desc[UR10][R26.64+0x40], R12 ;  /* 0x0000400c1a00b986 */ /* 0x0083e8000c101d0a */
[----:B----4-:R1:W-:Y:S02]  /*11bb0*/  @!P2 STG.E.128 desc[UR10][R26.64+0x80], R4 ;  /* 0x000080041a00a986 */ /* 0x0103e4000c101d0a */
.L_x_127:
[----:B------:R-:W-:Y:S05]  /*11bc0*/  BSYNC.RECONVERGENT B0 ;  /* 0x0000000000007941 */ /* 0x000fea0003800200 */
.L_x_126:
        /* <DEDUP_REMOVED lines=24> */
.L_x_129:
[----:B------:R-:W-:Y:S05]  /*11d50*/  BSYNC.RECONVERGENT B0 ;  /* 0x0000000000007941 */ /* 0x000fea0003800200 */
.L_x_128:
[----:B-1--4-:R1:W4:Y:S01]  /*11d60*/  LDS.128 R4, [R225+0x3800] ;  /* 0x00380000e1047984 */ /* 0x0123220000000c00 */
[----:B------:R-:W-:Y:S05]  /*11d70*/  @P0 EXIT ;  /* 0x000000000000094d */ /* 0x000fea0003800000 */
[----:B------:R-:W5:Y:S01]  /*11d80*/  LDCU.64 UR6, c[0x0][0x408] ;  /* 0x00008100ff0677ac */ /* 0x000f620008000a00 */
[----:B---3--:R3:W1:Y:S01]  /*11d90*/  LDS.128 R12, [R225+0x5800] ;  /* 0x00580000e10c7984 */ /* 0x0086620000000c00 */
[----:B------:R-:W-:Y:S01]  /*11da0*/  IADD3 R3, P0, PT, R20, 0x60, RZ ;  /* 0x0000006014037810 */ /* 0x000fe20007f1e0ff */
[----:B--2---:R-:W-:Y:S01]  /*11db0*/  IMAD.MOV.U32 R18, RZ, RZ, R22 ;  /* 0x000000ffff127224 */ /* 0x004fe200078e0016 */
[----:B------:R-:W2:Y:S01]  /*11dc0*/  LDCU UR8, c[0x0][0x440] ;  /* 0x00008800ff0877ac */ /* 0x000ea20008000800 */
[----:B------:R-:W-:Y:S02]  /*11dd0*/  MOV R19, R25 ;  /* 0x0000001900137202 */ /* 0x000fe40000000f00 */
[----:B------:R-:W-:Y:S01]  /*11de0*/  IMAD.X R16, RZ, RZ, R21, P0 ;  /* 0x000000ffff107224 */ /* 0x000fe200000e0615 */
[----:B------:R-:W3:Y:S03]  /*11df0*/  LDCU.64 UR4, c[0x0][0x3f0] ;  /* 0x00007e00ff0477ac */ /* 0x000ee60008000a00 */
[----:B-----5:R-:W-:-:S02]  /*11e00*/  IMAD R16, R16, UR6, RZ ;  /* 0x0000000610107c24 */ /* 0x020fc4000f8e02ff */
        /* <DEDUP_REMOVED lines=8> */
[----:B------:R2:W-:Y:S04]  /*11e90*/  @!P2 STG.E.128 desc[UR10][R2.64], R8 ;  /* 0x000000080200a986 */ /* 0x0005e8000c101d0a */
[----:B----4-:R2:W-:Y:S01]  /*11ea0*/  @!P1 STG.E.128 desc[UR10][R2.64+0x40], R4 ;  /* 0x0000400402009986 */ /* 0x0105e2000c101d0a */
[----:B-1----:R-:W-:Y:S05]  /*11eb0*/  @P0 EXIT ;  /* 0x000000000000094d */ /* 0x002fea0003800000 */
[----:B------:R-:W-:Y:S01]  /*11ec0*/  STG.E.128 desc[UR10][R2.64+0x80], R12 ;  /* 0x0000800c02007986 */ /* 0x000fe2000c101d0a */
[----:B------:R-:W-:Y:S05]  /*11ed0*/  EXIT ;  /* 0x000000000000794d */ /* 0x000fea0003800000 */
.L_x_130:
        /* <DEDUP_REMOVED lines=10> */
.L_x_1261:


//--------------------- .text._ZN5flash16flash_fwd_kernelI23Flash_fwd_kernel_traitsILi96ELi128ELi64ELi4ELb0ELb0EN7cutlass6half_tE19Flash_kernel_traitsILi96ELi128ELi64ELi4ES3_EELb0ELb1ELb0ELb1ELb0ELb0ELb0ELb0EEEvNS_16Flash_fwd_paramsE --------------------------
	.section	.text._ZN5flash16flash_fwd_kernelI23Flash_fwd_kernel_traitsILi96ELi128ELi64ELi4ELb0ELb0EN7cutlass6half_tE19Flash_kernel_traitsILi96ELi128ELi64ELi4ES3_EELb0ELb1ELb0ELb1ELb0ELb0ELb0ELb0EEEvNS_16Flash_fwd_paramsE,"ax",@progbits
	.align	128
        .global         _ZN5flash16flash_fwd_kernelI23Flash_fwd_kernel_traitsILi96ELi128ELi64ELi4ELb0ELb0EN7cutlass6half_tE19Flash_kernel_traitsILi96ELi128ELi64ELi4ES3_EELb0ELb1ELb0ELb1ELb0ELb0ELb0ELb0EEEvNS_16Flash_fwd_paramsE
        .type           _ZN5flash16flash_fwd_kernelI23Flash_fwd_kernel_traitsILi96ELi128ELi64ELi4ELb0ELb0EN7cutlass6half_tE19Flash_kernel_traitsILi96ELi128ELi64ELi4ES3_EELb0ELb1ELb0ELb1ELb0ELb0ELb0ELb0EEEvNS_16Flash_fwd_paramsE,@function
        .size           _ZN5flash16flash_fwd_kernelI23Flash_fwd_kernel_traitsILi96ELi128ELi64ELi4ELb0ELb0EN7cutlass6half_tE19Flash_kernel_traitsILi96ELi128ELi64ELi4ES3_EELb0ELb1ELb0ELb1ELb0ELb0ELb0ELb0EEEvNS_16Flash_fwd_paramsE,(.L_x_1262 - _ZN5flash16flash_fwd_kernelI23Flash_fwd_kernel_traitsILi96ELi128ELi64ELi4ELb0ELb0EN7cutlass6half_tE19Flash_kernel_traitsILi96ELi128ELi64ELi4ES3_EELb0ELb1ELb0ELb1ELb0ELb0ELb0ELb0EEEvNS_16Flash_fwd_paramsE)
        .other          _ZN5flash16flash_fwd_kernelI23Flash_fwd_kernel_traitsILi96ELi128ELi64ELi4ELb0ELb0EN7cutlass6half_tE19Flash_kernel_traitsILi96ELi128ELi64ELi4ES3_EELb0ELb1ELb0ELb1ELb0ELb0ELb0ELb0EEEvNS_16Flash_fwd_paramsE,@"STO_CUDA_ENTRY STV_DEFAULT"
_ZN5flash16flash_fwd_kernelI23Flash_fwd_kernel_traitsILi96ELi128ELi64ELi4ELb0ELb0EN7cutlass6half_tE19Flash_kernel_traitsILi96ELi128ELi64ELi4ES3_EELb0ELb1ELb0ELb1ELb0ELb0ELb0ELb0EEEvNS_16Flash_fwd_paramsE:
.text._ZN5flash16flash_fwd_kernelI23Flash_fwd_kernel_traitsILi96ELi128ELi64ELi4ELb0ELb0EN7cutlass6half_tE19Flash_kernel_traitsILi96ELi128ELi64ELi4ES3_EELb0ELb1ELb0ELb1ELb0ELb0ELb0ELb0EEEvNS_16Flash_fwd_paramsE:
        /* <DEDUP_REMOVED lines=72> */
.L_x_131:
[----:B-----5:R-:W-:Y:S01]  /*0480*/  @P0 R2UR UR21, R0 ;  /* 0x00000000001502ca */ /* 0x020fe200000e0000 */
[----:B------:R-:W-:Y:S01]  /*0490*/  @!UP0 UISETP.NE.AND.EX UP2, UPT, UR5, URZ, UPT, UP2 ;  /* 0x000000ff0500828c */ /* 0x000fe2000bf45320 */
[----:B-1----:R-:W-:-:S13]  /*04a0*/  @!P1 EXIT ;  /* 0x000000000000994d */ /* 0x002fda0003800000 */
[----:B------:R-:W1:Y:S01]  /*04b0*/  LDCU UR22, c[0x0][0x508] ;  /* 0x0000a100ff1677ac */ /* 0x000e620008000800 */
[----:B------:R-:W2:Y:S01]  /*04c0*/  S2UR UR24, SR_CTAID.Z ;  /* 0x00000000001879c3 */ /* 0x000ea20000002700 */
[----:B------:R-:W3:Y:S01]  /*04d0*/  S2R R225, SR_TID.X ;  /* 0x0000000000e17919 */ /* 0x000ee20000002100 */
        /* <DEDUP_REMOVED lines=44> */
.L_x_133:
        /* <DEDUP_REMOVED lines=31> */
[----:B------:R-:W-:Y:S01]  /*0990*/  ISETP.GE.AND P0, PT, R2, UR25, PT ;  /* 0x0000001902007c0c */ /* 0x000fe2000bf06270 */
[----:B------:R-:W-:Y:S01]  /*09a0*/  USHF.R.S32.HI UR5, URZ, 0x1f, UR8 ;  /* 0x0000001fff057899 */ /* 0x000fe20008011408 */
[C---:B------:R-:W-:Y:S01]  /*09b0*/  LOP3.LUT R7, R10.reuse, 0x20, RZ, 0xfc, !PT ;  /* 0x000000200a077812 */ /* 0x040fe200078efcff */
[----:B------:R-:W-:Y:S01]  /*09c0*/  UIADD3 UR7, UP1, UP0, UR23, UR7, UR8 ;  /* 0x0000000717077290 */ /* 0x000fe2000f83e008 */
[----:B------:R-:W-:Y:S01]  /*09d0*/  LOP3.LUT R6, R10, 0x40, RZ, 0xfc, !PT ;  /* 0x000000400a067812 */ /* 0x000fe200078efcff */
[----:B------:R-:W-:-:S02]  /*09e0*/  IMAD R15, R15, UR24, R13 ;  /* 0x000000180f0f7c24 */ /* 0x000fc4000f8e020d */
        /* <DEDUP_REMOVED lines=18> */
.L_x_135:
[----:B------:R-:W-:Y:S05]  /*0b10*/  BSYNC.RECONVERGENT B0 ;  /* 0x0000000000007941 */ /* 0x000fea0003800200 */
.L_x_134:
        /* <DEDUP_REMOVED lines=22> */
.L_x_137:
[----:B------:R-:W-:Y:S05]  /*0c80*/  BSYNC.RECONVERGENT B0 ;  /* 0x0000000000007941 */ /* 0x000fea0003800200 */
.L_x_136:
        /* <DEDUP_REMOVED lines=22> */
.L_x_139:
[----:B------:R-:W-:Y:S05]  /*0df0*/  BSYNC.RECONVERGENT B0 ;  /* 0x0000000000007941 */ /* 0x000fea0003800200 */
.L_x_138:
        /* <DEDUP_REMOVED lines=23> */
.L_x_141:
[----:B------:R-:W-:Y:S05]  /*0f70*/  BSYNC.RECONVERGENT B0 ;  /* 0x0000000000007941 */ /* 0x000fea0003800200 */
.L_x_140:
        /* <DEDUP_REMOVED lines=10> */
.L_x_143:
[----:B------:R-:W-:Y:S05]  /*1020*/  BSYNC.RECONVERGENT B0 ;  /* 0x0000000000007941 */ /* 0x000fea0003800200 */
.L_x_142:
        /* <DEDUP_REMOVED lines=10> */
.L_x_145:
[----:B------:R-:W-:Y:S05]  /*10d0*/  BSYNC.RECONVERGENT B0 ;  /* 0x0000000000007941 */ /* 0x000fea0003800200 */
.L_x_144:
        /* <DEDUP_REMOVED lines=10> */
.L_x_147:
[----:B------:R-:W-:Y:S05]  /*1180*/  BSYNC.RECONVERGENT B0 ;  /* 0x0000000000007941 */ /* 0x000fea0003800200 */
.L_x_146:
        /* <DEDUP_REMOVED lines=10> */
.L_x_132:
        /* <DEDUP_REMOVED lines=21> */
.L_x_148:
[----:B------:R-:W1:Y:S01]  /*1380*/  LDCU.64 UR10, c[0x0][0x3b8] ;  /* 0x00007700ff0a77ac */ /* 0x000e620008000a00 */
[----:B------:R-:W-:-:S04]  /*1390*/  UIADD3 UR6, UPT, UPT, UR12, UR13, URZ ;  /* 0x0000000d0c067290 */ /* 0x000fc8000fffe0ff */
[----:B-1----:R-:W-:Y:S02]  /*13a0*/  UIMAD.WIDE.U32 UR14, UR6, UR10, URZ ;  /* 0x0000000a060e72a5 */ /* 0x002fe4000f8e00ff */
[----:B------:R-:W-:-:S04]  /*13b0*/  UIMAD UR6, UR6, UR11, URZ ;  /* 0x0000000b060672a4 */ /* 0x000fc8000f8e02ff */
[----:B------:R-:W-:Y:S02]  /*13c0*/  UIADD3 UR6, UPT, UPT, UR15, UR6, URZ ;  /* 0x000000060f067290 */ /* 0x000fe4000fffe0ff */
.L_x_149:
        /* <DEDUP_REMOVED lines=38> */
.L_x_150:
[----:B------:R-:W1:Y:S01]  /*1630*/  LDCU.64 UR8, c[0x0][0x3c0] ;  /* 0x00007800ff0877ac */ /* 0x000e620008000a00 */
[----:B------:R-:W-:-:S04]  /*1640*/  UIADD3 UR12, UPT, UPT, UR12, UR13, URZ ;  /* 0x0000000d0c0c7290 */ /* 0x000fc8000fffe0ff */
[----:B-1----:R-:W-:Y:S02]  /*1650*/  UIMAD.WIDE.U32 UR4, UR12, UR8, URZ ;  /* 0x000000080c0472a5 */ /* 0x002fe4000f8e00ff */
[----:B------:R-:W-:-:S04]  /*1660*/  UIMAD UR12, UR12, UR9, URZ ;  /* 0x000000090c0c72a4 */ /* 0x000fc8000f8e02ff */
[----:B------:R-:W-:-:S12]  /*1670*/  UIADD3 UR5, UPT, UPT, UR5, UR12, URZ ;  /* 0x0000000c05057290 */ /* 0x000fd8000fffe0ff */
.L_x_151:
[----:B------:R-:W-:Y:S01]  /*1680*/  IMAD.SHL.U32 R231, R225, 0x8, RZ ;  /* 0x00000008e1e77824 */ /* 0x000fe200078e00ff */
[----:B------:R-:W-:Y:S01]  /*1690*/  SHF.R.U32.HI R8, RZ, 0x2, R225 ;  /* 0x00000002ff087819 */ /* 0x000fe200000116e1 */
[----:B------:R-:W1:Y:S01]  /*16a0*/  S2R R7, SR_CTAID.X ;  /* 0x0000000000077919 */ /* 0x000e620000002500 */
[----:B------:R-:W-:Y:S01]  /*16b0*/  SHF.R.S32.HI R5, RZ, 0x1f, R2 ;  /* 0x0000001fff057819 */ /* 0x000fe20000011402 */
[----:B------:R-:W2:Y:S01]  /*16c0*/  S2UR UR29, SR_CgaCtaId ;  /* 0x00000000001d79c3 */ /* 0x000ea20000008800 */
[C---:B------:R-:W-:Y:S01]  /*16d0*/  LOP3.LUT R242, R231.reuse, 0x18, RZ, 0xc0, !PT ;  /* 0x00000018e7f27812 */ /* 0x040fe200078ec0ff */
[----:B------:R-:W3:Y:S01]  /*16e0*/  LDCU.64 UR12, c[0x0][0x3c8] ;  /* 0x00007900ff0c77ac */ /* 0x000ee20008000a00 */
[----:B------:R-:W-:Y:S01]  /*16f0*/  LOP3.LUT R4, R231, 0xd8, RZ, 0xc0, !PT ;  /* 0x000000d8e7047812 */ /* 0x000fe200078ec0ff */
[----:B------:R-:W-:Y:S01]  /*1700*/  IMAD.SHL.U32 R228, R225, 0x4, RZ ;  /* 0x00000004e1e47824 */ /* 0x000fe200078e00ff */
[C---:B------:R-:W-:Y:S01]  /*1710*/  IADD3 R12, P1, PT, R242.reuse, UR14, RZ ;  /* 0x0000000ef20c7c10 */ /* 0x040fe2000ff3e0ff */
[----:B------:R-:W4:Y:S01]  /*1720*/  LDCU.64 UR14, c[0x0][0x390] ;  /* 0x00007200ff0e77ac */ /* 0x000f220008000a00 */
[C---:B------:R-:W-:Y:S01]  /*1730*/  IADD3 R16, P0, PT, R242.reuse, UR4, RZ ;  /* 0x00000004f2107c10 */ /* 0x040fe2000ff1e0ff */
[----:B------:R-:W-:Y:S01]  /*1740*/  IMAD.MOV.U32 R9, RZ, RZ, RZ ;  /* 0x000000ffff097224 */ /* 0x000fe200078e00ff */
[----:B------:R-:W-:Y:S01]  /*1750*/  LOP3.LUT R0, R231, 0x1f20, RZ, 0xc0, !PT ;  /* 0x00001f20e7007812 */ /* 0x000fe200078ec0ff */
[----:B------:R-:W-:Y:S01]  /*1760*/  IMAD.X R13, RZ, RZ, UR6, P1 ;  /* 0x00000006ff0d7e24 */ /* 0x000fe200088e06ff */
[----:B------:R-:W5:Y:S01]  /*1770*/  LDCU.64 UR16, c[0x0][0x388] ;  /* 0x00007100ff1077ac */ /* 0x000f620008000a00 */
[----:B------:R-:W-:Y:S01]  /*1780*/  IMAD.X R17, RZ, RZ, UR5, P0 ;  /* 0x00000005ff117e24 */ /* 0x000fe200080e06ff */
[----:B------:R-:W-:Y:S01]  /*1790*/  IADD3 R14, P0, PT, R242, UR30, RZ ;  /* 0x0000001ef20e7c10 */ /* 0x000fe2000ff1e0ff */
[----:B------:R-:W-:Y:S01]  /*17a0*/  IMAD.WIDE.U32 R12, R8, UR10, R12 ;  /* 0x0000000a080c7c25 */ /* 0x000fe2000f8e000c */
[----:B------:R-:W2:Y:S01]  /*17b0*/  LDCU.128 UR4, c[0x0][0x3d0] ;  /* 0x00007a00ff0477ac */ /* 0x000ea20008000c00 */
[----:B------:R-:W-:Y:S01]  /*17c0*/  LOP3.LUT R237, R4, 0x18, R225, 0x78, !PT ;  /* 0x0000001804ed7812 */ /* 0x000fe200078e78e1 */
[----:B------:R-:W-:Y:S01]  /*17d0*/  BSSY.RECONVERGENT B0, `(.L_x_152) ;  /* 0x0000042000007945 */ /* 0x000fe20003800200 */
[----:B------:R-:W-:Y:S01]  /*17e0*/  IMAD.WIDE.U32 R16, R8, UR8, R16 ;  /* 0x0000000808107c25 */ /* 0x000fe2000f8e0010 */
[----:B------:R-:W-:-:S02]  /*17f0*/  SHF.L.U32 R35, R225, 0x5, RZ ;  /* 0x00000005e1237819 */ /* 0x000fc400000006ff */
[----:B---3--:R-:W-:Y:S01]  /*1800*/  MOV R10, UR12 ;  /* 0x0000000c000a7c02 */ /* 0x008fe20008000f00 */
[----:B------:R-:W-:Y:S01]  /*1810*/  IMAD R13, R8, UR11, R13 ;  /* 0x0000000b080d7c24 */ /* 0x000fe2000f8e020d */
[----:B------:R-:W-:Y:S01]  /*1820*/  LOP3.LUT R237, R0, R237, RZ, 0xfc, !PT ;  /* 0x000000ed00ed7212 */ /* 0x000fe200078efcff */
[----:B------:R-:W-:Y:S01]  /*1830*/  IMAD R17, R8, UR9, R17 ;  /* 0x0000000908117c24 */ /* 0x000fe2000f8e0211 */
[----:B------:R-:W-:Y:S01]  /*1840*/  LOP3.LUT R34, R228, 0x18, RZ, 0xc0, !PT ;  /* 0x00000018e4227812 */ /* 0x000fe200078ec0ff */
[----:B------:R-:W-:Y:S01]  /*1850*/  IMAD.X R15, RZ, RZ, UR28, P0 ;  /* 0x0000001cff0f7e24 */ /* 0x000fe200080e06ff */
[C---:B------:R-:W-:Y:S01]  /*1860*/  LOP3.LUT R230, R242.reuse, 0x20, RZ, 0xfc, !PT ;  /* 0x00000020f2e67812 */ /* 0x040fe200078efcff */
[----:B------:R-:W-:Y:S01]  /*1870*/  IMAD.SHL.U32 R229, R225, 0x10, RZ ;  /* 0x00000010e1e57824 */ /* 0x000fe200078e00ff */
[----:B------:R-:W-:Y:S01]  /*1880*/  LOP3.LUT R240, R242, 0x40, RZ, 0xfc, !PT ;  /* 0x00000040f2f07812 */ /* 0x000fe200078efcff */
[----:B-1----:R-:W-:-:S04]  /*1890*/  IMAD.WIDE.U32 R6, R7, 0x80, R8 ;  /* 0x0000008007067825 */ /* 0x002fc800078e0008 */
[C---:B--2---:R-:W-:Y:S02]  /*18a0*/  IMAD R11, R5.reuse, UR4, RZ ;  /* 0x00000004050b7c24 */ /* 0x044fe4000f8e02ff */
[----:B------:R-:W-:Y:S02]  /*18b0*/  IMAD R5, R5, UR6, RZ ;  /* 0x0000000605057c24 */ /* 0x000fe4000f8e02ff */
[C---:B------:R-:W-:Y:S02]  /*18c0*/  IMAD R11, R2.reuse, UR5, R11 ;  /* 0x00000005020b7c24 */ /* 0x040fe4000f8e020b */
[C---:B------:R-:W-:Y:S01]  /*18d0*/  IMAD R5, R2.reuse, UR7, R5 ;  /* 0x0000000702057c24 */ /* 0x040fe2000f8e0205 */
[----:B------:R-:W-:Y:S01]  /*18e0*/  UIADD3 UR7, UPT, UPT, -UR23, UR25, URZ ;  /* 0x0000001917077290 */ /* 0x000fe2000fffe1ff */
[----:B------:R-:W-:-:S04]  /*18f0*/  IMAD.WIDE.U32 R12, R2, UR4, R12 ;  /* 0x00000004020c7c25 */ /* 0x000fc8000f8e000c */
[----:B------:R-:W-:Y:S01]  /*1900*/  IMAD.WIDE.U32 R2, R2, UR6, R16 ;  /* 0x0000000602027c25 */ /* 0x000fe2000f8e0010 */
[----:B------:R-:W-:Y:S01]  /*1910*/  UMOV UR6, 0x400 ;  /* 0x0000040000067882 */ /* 0x000fe20000000000 */
[----:B-----5:R-:W-:Y:S01]  /*1920*/  LEA R235, P1, R12, UR16, 0x1 ;  /* 0x000000100ceb7c11 */ /* 0x020fe2000f8208ff */
[----:B------:R-:W-:Y:S01]  /*1930*/  ULEA UR6, UR29, UR6, 0x18 ;  /* 0x000000061d067291 */ /* 0x000fe2000f8ec0ff */
[----:B------:R-:W-:Y:S01]  /*1940*/  IMAD.IADD R234, R13, 0x1, R11 ;  /* 0x000000010dea7824 */ /* 0x000fe200078e020b */
[----:B------:R-:W-:Y:S01]  /*1950*/  IADD3 R232, PT, PT, R3, R5, RZ ;  /* 0x0000000503e87210 */ /* 0x000fe20007ffe0ff */
[----:B------:R-:W-:Y:S01]  /*1960*/  IMAD.WIDE.U32 R10, R10, UR24, R14 ;  /* 0x000000180a0a7c25 */ /* 0x000fe2000f8e000e */
[----:B----4-:R-:W-:Y:S02]  /*1970*/  LEA R233, P0, R2, UR14, 0x1 ;  /* 0x0000000e02e97c11 */ /* 0x010fe4000f8008ff */
[----:B------:R-:W-:Y:S01]  /*1980*/  LEA.HI.X R234, R12, UR17, R234, 0x1, P1 ;  /* 0x000000110cea7c11 */ /* 0x000fe200088f0cea */
[----:B------:R-:W-:Y:S01]  /*1990*/  IMAD.U32 R15, RZ, RZ, UR13 ;  /* 0x0000000dff0f7e24 */ /* 0x000fe2000f8e00ff */
[----:B------:R-:W-:-:S02]  /*19a0*/  LEA.HI.X R232, R2, UR15, R232, 0x1, P0 ;  /* 0x0000000f02e87c11 */ /* 0x000fc400080f0ce8 */
[----:B------:R-:W-:Y:S01]  /*19b0*/  ISETP.GE.AND P0, PT, R8, UR7, PT ;  /* 0x0000000708007c0c */ /* 0x000fe2000bf06270 */
[----:B------:R-:W-:Y:S01]  /*19c0*/  IMAD R15, R15, UR24, R11 ;  /* 0x000000180f0f7c24 */ /* 0x000fe2000f8e020b */
[----:B------:R-:W-:Y:S02]  /*19d0*/  SHF.R.U32.HI R5, RZ, 0x1, R225 ;  /* 0x00000001ff057819 */ /* 0x000fe400000116e1 */
[----:B------:R-:W-:Y:S02]  /*19e0*/  LOP3.LUT R2, R34, 0xc0, R35, 0xf8, !PT ;  /* 0x000000c022027812 */ /* 0x000fe400078ef823 */
        /* <DEDUP_REMOVED lines=31> */
.L_x_154:
[----:B------:R2:W-:Y:S02]  /*1be0*/  STS.128 [R237+0x4000], RZ ;  /* 0x004000ffed007388 */ /* 0x0005e40000000c00 */
.L_x_153:
[----:B------:R-:W-:Y:S05]  /*1bf0*/  BSYNC.RECONVERGENT B0 ;  /* 0x0000000000007941 */ /* 0x000fea0003800200 */
.L_x_152:
[----:B------:R-:W-:Y:S01]  /*1c00*/  IADD3 R3, PT, PT, R8, 0x20, RZ ;  /* 0x0000002008037810 */ /* 0x000fe20007ffe0ff */
[----:B------:R-:W-:Y:S03]  /*1c10*/  BSSY.RECONVERGENT B0, `(.L_x_155) ;  /* 0x0000024000007945 */ /* 0x000fe60003800200 */
[----:B------:R-:W-:-:S13]  /*1c20*/  ISETP.GE.AND P0, PT, R3, UR7, PT ;  /* 0x0000000703007c0c */ /* 0x000fda000bf06270 */
[----:B------:R-:W-:Y:S05]  /*1c30*/  @P0 BRA `(.L_x_156) ;  /* 0x0000000000840947 */ /* 0x000fea0003800000 */
[----:B------:R-:W4:Y:S01]  /*1c40*/  LDCU.64 UR12, c[0x0][0x3b0] ;  /* 0x00007600ff0c77ac */ /* 0x000f220008000a00 */
[----:B------:R-:W-:Y:S01]  /*1c50*/  IADD3 R4, P0, PT, R6, 0x20, RZ ;  /* 0x0000002006047810 */ /* 0x000fe20007f1e0ff */
[----:B-1-3--:R-:W-:Y:S01]  /*1c60*/  IMAD.MOV.U32 R16, RZ, RZ, R10 ;  /* 0x000000ffff107224 */ /* 0x00afe200078e000a */
        /* <DEDUP_REMOVED lines=29> */
.L_x_157:
[----:B------:R3:W-:Y:S02]  /*1e40*/  STS.128 [R237+0x4800], RZ ;  /* 0x004800ffed007388 */ /* 0x0007e40000000c00 */
.L_x_156:
[----:B------:R-:W-:Y:S05]  /*1e50*/  BSYNC.RECONVERGENT B0 ;  /* 0x0000000000007941 */ /* 0x000fea0003800200 */
.L_x_155:
        /* <DEDUP_REMOVED lines=36> */
.L_x_160:
[----:B------:R3:W-:Y:S02]  /*20a0*/  STS.128 [R237+0x5000], RZ ;  /* 0x005000ffed007388 */ /* 0x0007e40000000c00 */
.L_x_159:
[----:B------:R-:W-:Y:S05]  /*20b0*/  BSYNC.RECONVERGENT B0 ;  /* 0x0000000000007941 */ /* 0x000fea0003800200 */
.L_x_158:
        /* <DEDUP_REMOVED lines=8> */
[----:B------:R-:W-:Y:S01]  /*2140*/  IMAD.MOV.U32 R11, RZ, RZ, R15 ;  /* 0x000000ffff0b7224 */ /* 0x000fe200078e000f */
[----:B------:R-:W1:Y:S03]  /*2150*/  LDCU UR16, c[0x0][0x440] ;  /* 0x00008800ff1077ac */ /* 0x000e660008000800 */
[----:B------:R-:W-:Y:S01]  /*2160*/  IMAD.X R6, RZ, RZ, R7, P0 ;  /* 0x000000ffff067224 */ /* 0x000fe200000e0607 */
[----:B------:R-:W2:Y:S03]  /*2170*/  LDCU.64 UR4, c[0x0][0x380] ;  /* 0x00007000ff0477ac */ /* 0x000ea60008000a00 */
[----:B-----5:R-:W-:-:S02]  /*2180*/  IMAD R7, R6, UR12, RZ ;  /* 0x0000000c06077c24 */ /* 0x020fc4000f8e02ff */
[----:B------:R-:W-:Y:S01]  /*2190*/  IMAD.WIDE.U32 R10, R0, UR12, R10 ;  /* 0x0000000c000a7c25 */ /* 0x000fe2000f8e000a */
[----:B-1----:R-:W-:-:S03]  /*21a0*/  ISETP.GE.AND P1, PT, R242, UR16, PT ;  /* 0x00000010f2007c0c */ /* 0x002fc6000bf26270 */
[----:B------:R-:W-:Y:S01]  /*21b0*/  IMAD R7, R0, UR13, R7 ;  /* 0x0000000d00077c24 */ /* 0x000fe2000f8e0207 */
[----:B------:R-:W-:Y:S02]  /*21c0*/  ISETP.GE.AND P0, PT, R230, UR16, PT ;  /* 0x00000010e6007c0c */ /* 0x000fe4000bf06270 */
[----:B--2---:R-:W-:Y:S01]  /*21d0*/  LEA R6, P2, R10, UR4, 0x1 ;  /* 0x000000040a067c11 */ /* 0x004fe2000f8408ff */
        /* <DEDUP_REMOVED lines=19> */
.L_x_163:
[----:B------:R2:W-:Y:S02]  /*2310*/  STS.128 [R237+0x5800], RZ ;  /* 0x005800ffed007388 */ /* 0x0005e40000000c00 */
.L_x_162:
[----:B------:R-:W-:Y:S05]  /*2320*/  BSYNC.RECONVERGENT B0 ;  /* 0x0000000000007941 */ /* 0x000fea0003800200 */
.L_x_161:
        /* <DEDUP_REMOVED lines=9> */
[----:B-12---:R-:W-:Y:S02]  /*23c0*/  IMAD.U32 R6, RZ, RZ, UR30 ;  /* 0x0000001eff067e24 */ /* 0x006fe4000f8e00ff */
[----:B------:R-:W-:Y:S02]  /*23d0*/  IMAD.U32 R7, RZ, RZ, UR31 ;  /* 0x0000001fff077e24 */ /* 0x000fe4000f8e00ff */
        /* <DEDUP_REMOVED lines=22> */
.L_x_166:
[----:B------:R2:W-:Y:S02]  /*2540*/  STS.128 [R237+0x8000], RZ ;  /* 0x008000ffed007388 */ /* 0x0005e40000000c00 */
.L_x_165:
[----:B------:R-:W-:Y:S05]  /*2550*/  BSYNC.RECONVERGENT B0 ;  /* 0x0000000000007941 */ /* 0x000fea0003800200 */
.L_x_164:
[----:B------:R-:W-:Y:S01]  /*2560*/  ISETP.GE.AND P0, PT, R3, UR16, PT ;  /* 0x0000001003007c0c */ /* 0x000fe2000bf06270 */
[----:B------:R-:W-:Y:S01]  /*2570*/  USHF.L.U64.HI UR28, UR10, 0x5, UR11 ;  /* 0x000000050a1c7899 */ /* 0x000fe2000801020b */
[----:B------:R-:W-:Y:S01]  /*2580*/  BSSY.RECONVERGENT B0, `(.L_x_167) ;  /* 0x000001e000007945 */ /* 0x000fe20003800200 */
[----:B------:R-:W-:-:S10]  /*2590*/  USHF.L.U32 UR29, UR10, 0x5, URZ ;  /* 0x000000050a1d7899 */ /* 0x000fd400080006ff */
[----:B------:R-:W-:Y:S05]  /*25a0*/  @P0 BRA `(.L_x_168) ;  /* 0x00000000006c0947 */ /* 0x000fea0003800000 */
[----:B------:R-:W5:Y:S01]  /*25b0*/  LDCU UR4, c[0x0][0x440] ;  /* 0x00008800ff0477ac */ /* 0x000f620008000800 */
[----:B------:R-:W-:-:S04]  /*25c0*/  UIADD3 UR13, UP0, UPT, UR29, UR30, URZ ;  /* 0x0000001e1d0d7290 */ /* 0x000fc8000ff1e0ff */
[----:B------:R-:W-:Y:S02]  /*25d0*/  UIADD3.X UR12, UPT, UPT, UR28, UR5, URZ, UP0, !UPT ;  /* 0x000000051c0c7290 */ /* 0x000fe400087fe4ff */
[----:B------:R-:W-:-:S04]  /*25e0*/  IMAD.U32 R0, RZ, RZ, UR13 ;  /* 0x0000000dff007e24 */ /* 0x000fc8000f8e00ff */
[----:B-12---:R-:W-:Y:S01]  /*25f0*/  IMAD.U32 R7, RZ, RZ, UR12 ;  /* 0x0000000cff077e24 */ /* 0x006fe2000f8e00ff */
        /* <DEDUP_REMOVED lines=21> */
.L_x_169:
[----:B------:R2:W-:Y:S02]  /*2750*/  STS.128 [R237+0x8800], RZ ;  /* 0x008800ffed007388 */ /* 0x0005e40000000c00 */
.L_x_168:
[----:B------:R-:W-:Y:S05]  /*2760*/  BSYNC.RECONVERGENT B0 ;  /* 0x0000000000007941 */ /* 0x000fea0003800200 */
.L_x_167:
[----:B------:R-:W5:Y:S01]  /*2770*/  LDCU.64 UR12, c[0x0][0x538] ;  /* 0x0000a700ff0c77ac */ /* 0x000f620008000a00 */
[----:B------:R-:W0:Y:S01]  /*2780*/  LDGDEPBAR ;  /* 0x00000000000079af */ /* 0x000e220000000000 */
[----:B-----5:R-:W-:-:S04]  /*2790*/  UISETP.NE.U32.AND UP1, UPT, UR12, URZ, UPT ;  /* 0x000000ff0c00728c */ /* 0x020fc8000bf25070 */
[----:B------:R-:W-:Y:S01]  /*27a0*/  UISETP.NE.AND.EX UP1, UPT, UR13, URZ, UPT, UP1 ;  /* 0x000000ff0d00728c */ /* 0x000fe2000bf25310 */
[----:B------:R-:W-:Y:S01]  /*27b0*/  IMAD.U32 R4, RZ, RZ, UR23 ;  /* 0x00000017ff047e24 */ /* 0x000fe2000f8e00ff */
[----:B-12---:R-:W-:Y:S01]  /*27c0*/  LOP3.LUT R7, R5, 0x1f0, RZ, 0xc0, !PT ;  /* 0x000001f005077812 */ /* 0x006fe200078ec0ff */
[----:B------:R-:W-:-:S04]  /*27d0*/  DEPBAR.LE SB0, 0x0 ;  /* 0x000080000000791a */ /* 0x000fc80000000000 */
[----:B------:R-:W-:-:S04]  /*27e0*/  PLOP3.LUT P0, PT, PT, PT, UP1, 0x80, 0x8 ;  /* 0x000000000008781c */ /* 0x000fc80003f0f018 */
[----:B------:R-:W1:Y:S01]  /*27f0*/  @UP1 LDCU.64 UR4, c[0x0][0x540] ;  /* 0x0000a800ff0417ac */ /* 0x000e620008000a00 */
[----:B------:R-:W-:Y:S01]  /*2800*/  @UP1 UMOV UR30, UR24 ;  /* 0x00000018001e1c82 */ /* 0x000fe20008000000 */
[----:B------:R-:W-:Y:S02]  /*2810*/  @UP1 UMOV UR31, URZ ;  /* 0x000000ff001f1c82 */ /* 0x000fe40008000000 */
[----:B-1----:R-:W-:Y:S01]  /*2820*/  @UP1 UIMAD.WIDE.U32 UR30, UR19, UR4, UR30 ;  /* 0x00000004131e12a5 */ /* 0x002fe2000f8e001e */
[----:B------:R-:W1:Y:S03]  /*2830*/  @UP1 LDCU UR4, c[0x0][0x458] ;  /* 0x00008b00ff0417ac */ /* 0x000e660008000800 */
[----:B------:R-:W-:Y:S02]  /*2840*/  @UP1 UIMAD UR5, UR19, UR5, UR31 ;  /* 0x00000005130512a4 */ /* 0x000fe4000f8e021f */
[----:B------:R-:W-:-:S04]  /*2850*/  @UP1 ULEA UR12, UP0, UR30, UR12, 0x2 ;  /* 0x0000000c1e0c1291 */ /* 0x000fc8000f8010ff */
[----:B------:R-:W-:Y:S02]  /*2860*/  @UP1 ULEA.HI.X UR13, UR30, UR13, UR5, 0x2, UP0 ;  /* 0x0000000d1e0d1291 */ /* 0x000fe400080f1405 */
[----:B------:R-:W-:-:S04]  /*2870*/  IMAD.U32 R10, RZ, RZ, UR12 ;  /* 0x0000000cff0a7e24 */ /* 0x000fc8000f8e00ff */
[----:B------:R-:W-:-:S05]  /*2880*/  IMAD.U32 R11, RZ, RZ, UR13 ;  /* 0x0000000dff0b7e24 */ /* 0x000fca000f8e00ff */
[----:B------:R-:W2:Y:S01]  /*2890*/  @P0 LDG.E R9, desc[UR26][R10.64] ;  /* 0x0000001a0a090981 */ /* 0x000ea2000c1e1900 */
[----:B-1----:R-:W2:Y:S01]  /*28a0*/  @P0 MUFU.RCP R0, UR4 ;  /* 0x0000000400000d08 */ /* 0x002ea20008001000 */
[----:B------:R-:W-:Y:S01]  /*28b0*/  USHF.L.U32 UR12, UR8, 0x6, URZ ;  /* 0x00000006080c7899 */ /* 0x000fe200080006ff */
[----:B------:R-:W-:Y:S01]  /*28c0*/  IADD3 R4, PT, PT, R7, 0x1, R4 ;  /* 0x0000000107047810 */ /* 0x000fe20007ffe004 */
[----:B------:R-:W-:Y:S01]  /*28d0*/  USHF.L.U64.HI UR4, UR8, 0x6, UR9 ;  /* 0x0000000608047899 */ /* 0x000fe20008010209 */
[----:B------:R-:W-:Y:S01]  /*28e0*/  LOP3.LUT R7, R8, 0x7, RZ, 0xc0, !PT ;  /* 0x0000000708077812 */ /* 0x000fe200078ec0ff */
[----:B------:R-:W-:Y:S01]  /*28f0*/  UIMAD.WIDE.U32 UR12, UR12, UR17, URZ ;  /* 0x000000110c0c72a5 */ /* 0x000fe2000f8e00ff */
[----:B------:R-:W-:Y:S01]  /*2900*/  BSSY.RECONVERGENT B0, `(.L_x_170) ;  /* 0x000002a000007945 */ /* 0x000fe20003800200 */
[----:B------:R-:W-:Y:S01]  /*2910*/  UIMAD UR4, UR4, UR17, URZ ;  /* 0x00000011040472a4 */ /* 0x000fe2000f8e02ff */
[----:B------:R-:W-:Y:S01]  /*2920*/  IADD3 R7, PT, PT, R4, -UR25, R7 ;  /* 0x8000001904077c10 */ /* 0x000fe2000fffe007 */
[----:B------:R-:W-:-:S02]  /*2930*/  UMOV UR5, URZ ;  /* 0x000000ff00057c82 */ /* 0x000fc40008000000 */
[----:B------:R-:W-:Y:S01]  /*2940*/  UIADD3 UR4, UPT, UPT, UR13, UR4, URZ ;  /* 0x000000040d047290 */ /* 0x000fe2000fffe0ff */
[----:B------:R-:W-:Y:S01]  /*2950*/  BAR.SYNC.DEFER_BLOCKING 0x0 ;  /* 0x0000000000007b1d */ /* 0x000fe20000010000 */
[----:B--2---:R-:W-:-:S05]  /*2960*/  @P0 FMUL.FTZ R0, R9, R0 ;  /* 0x0000000009000220 */ /* 0x004fca0000410000 */
[----:B------:R-:W-:Y:S01]  /*2970*/  @P0 R2UR UR23, R0 ;  /* 0x00000000001702ca */ /* 0x000fe200000e0000 */
[----:B------:R-:W-:-:S05]  /*2980*/  IMAD.U32 R0, RZ, RZ, UR21 ;  /* 0x00000015ff007e24 */ /* 0x000fca000f8e00ff */
[----:B------:R-:W-:-:S07]  /*2990*/  IADD3 R0, PT, PT, R7, UR22, R0 ;  /* 0x0000001607007c10 */ /* 0x000fce000fffe000 */
[----:B------:R-:W-:Y:S01]  /*29a0*/  @UP1 UMOV UR5, UR23 ;  /* 0x0000001700051c82 */ /* 0x000fe20008000000 */
        /* <DEDUP_REMOVED lines=26> */
.L_x_172:
[----:B------:R2:W-:Y:S01]  /*2b50*/  STS.128 [R237+0xb000], RZ ;  /* 0x00b000ffed007388 */ /* 0x0005e20000000c00 */
[----:B------:R-:W-:Y:S05]  /*2b60*/  BRA `(.L_x_173) ;  /* 0x00000000000c7947 */ /* 0x000fea0003800000 */
.L_x_171:
[----:B------:R1:W-:Y:S04]  /*2b70*/  STS.128 [R237+0x9000], RZ ;  /* 0x009000ffed007388 */ /* 0x0003e80000000c00 */
[----:B------:R1:W-:Y:S04]  /*2b80*/  STS.128 [R237+0xa000], RZ ;  /* 0x00a000ffed007388 */ /* 0x0003e80000000c00 */
[----:B------:R1:W-:Y:S02]  /*2b90*/  STS.128 [R237+0xb000], RZ ;  /* 0x00b000ffed007388 */ /* 0x0003e40000000c00 */
.L_x_173:
[----:B------:R-:W-:Y:S05]  /*2ba0*/  BSYNC.RECONVERGENT B0 ;  /* 0x0000000000007941 */ /* 0x000fea0003800200 */
.L_x_170:
[----:B------:R-:W-:Y:S01]  /*2bb0*/  ISETP.GE.AND P0, PT, R3, UR16, PT ;  /* 0x0000001003007c0c */ /* 0x000fe2000bf06270 */
[C---:B------:R-:W-:Y:S01]  /*2bc0*/  IMAD.SHL.U32 R236, R225.reuse, 0x2, RZ ;  /* 0x00000002e1ec7824 */ /* 0x040fe200078e00ff */
[----:B------:R-:W-:Y:S01]  /*2bd0*/  USHF.L.U64.HI UR16, UR8, 0x5, UR9 ;  /* 0x0000000508107899 */ /* 0x000fe20008010209 */
[----:B------:R-:W-:Y:S01]  /*2be0*/  BSSY.RECONVERGENT B0, `(.L_x_174) ;  /* 0x0000026000007945 */ /* 0x000fe20003800200 */
[----:B------:R-:W-:Y:S01]  /*2bf0*/  USHF.L.U32 UR22, UR8, 0x5, URZ ;  /* 0x0000000508167899 */ /* 0x000fe200080006ff */
[----:B------:R-:W-:Y:S02]  /*2c00*/  LOP3.LUT R136, R2, 0x8, R5, 0x78, !PT ;  /* 0x0000000802887812 */ /* 0x000fe400078e7805 */
[----:B------:R-:W-:Y:S02]  /*2c10*/  LOP3.LUT R7, R225, 0x8, RZ, 0xc0, !PT ;  /* 0x00000008e1077812 */ /* 0x000fe400078ec0ff */
[----:B------:R-:W-:Y:S02]  /*2c20*/  LOP3.LUT R3, R229, 0x3e00, RZ, 0xc0, !PT ;  /* 0x00003e00e5037812 */ /* 0x000fe400078ec0ff */
[----:B------:R-:W-:-:S02]  /*2c30*/  LOP3.LUT R227, R35, 0x120, RZ, 0xc0, !PT ;  /* 0x0000012023e37812 */ /* 0x000fc400078ec0ff */
[----:B------:R1:W-:Y:S01]  /*2c40*/  @P0 STS.128 [R237+0x9800], RZ ;  /* 0x009800ffed000388 */ /* 0x0003e20000000c00 */
[----:B------:R-:W-:-:S03]  /*2c50*/  LOP3.LUT R236, R236, 0x6, RZ, 0xc0, !PT ;  /* 0x00000006ecec7812 */ /* 0x000fc600078ec0ff */
        /* <DEDUP_REMOVED lines=29> */
.L_x_176:
[----:B------:R2:W-:Y:S02]  /*2e30*/  STS.128 [R237+0xb800], RZ ;  /* 0x00b800ffed007388 */ /* 0x0005e40000000c00 */
.L_x_175:
[----:B------:R-:W-:Y:S05]  /*2e40*/  BSYNC.RECONVERGENT B0 ;  /* 0x0000000000007941 */ /* 0x000fea0003800200 */
.L_x_174:
        /* <DEDUP_REMOVED lines=12> */
[----:B------:R-:W-:Y:S01]  /*2f10*/  LDSM.16.M88.4 R24, [R227+0x1000] ;  /* 0x00100000e318783b */ /* 0x000fe20000000200 */
[----:B------:R-:W-:Y:S01]  /*2f20*/  VIMNMX R220, PT, PT, R0, UR21, PT ;  /* 0x0000001500dc7c48 */ /* 0x000fe2000bfe0100 */
[--C-:B------:R-:W-:Y:S02]  /*2f30*/  IMAD.IADD R2, R227, 0x1, R32.reuse ;  /* 0x00000001e3027824 */ /* 0x100fe400078e0220 */
[----:B------:R-:W5:Y:S01]  /*2f40*/  LDSM.16.M88.4 R48, [R3+0x6000] ;  /* 0x006000000330783b */ /* 0x000f620000000200 */
[----:B------:R-:W-:-:S03]  /*2f50*/  IMAD.IADD R137, R3, 0x1, R32 ;  /* 0x0000000103897824 */ /* 0x000fc600078e0220 */
[----:B------:R-:W3:Y:S04]  /*2f60*/  LDSM.16.M88.4 R40, [R3+0x6400] ;  /* 0x006400000328783b */ /* 0x000ee80000000200 */
[----:B------:R-:W3:Y:S04]  /*2f70*/  LDSM.16.M88.4 R28, [R3+0x6800] ;  /* 0x00680000031c783b */ /* 0x000ee80000000200 */
[----:B-12---:R-:W1:Y:S04]  /*2f80*/  LDSM.16.M88.4 R8, [R3+0x6c00] ;  /* 0x006c00000308783b */ /* 0x006e680000000200 */
[----:B------:R-:W2:Y:S04]  /*2f90*/  LDSM.16.M88.4 R20, [R227] ;  /* 0x00000000e314783b */ /* 0x000ea80000000200 */
[----:B------:R-:W-:Y:S04]  /*2fa0*/  LDSM.16.M88.4 R4, [R2+0x1000] ;  /* 0x001000000204783b */ /* 0x000fe80000000200 */
[----:B------:R-:W2:Y:S04]  /*2fb0*/  LDSM.16.M88.4 R112, [R137+0x6000] ;  /* 0x006000008970783b */ /* 0x000ea80000000200 */
[----:B------:R-:W2:Y:S04]  /*2fc0*/  LDSM.16.M88.4 R80, [R137+0x6400] ;  /* 0x006400008950783b */ /* 0x000ea80000000200 */
[----:B------:R-:W2:Y:S04]  /*2fd0*/  LDSM.16.M88.4 R76, [R137+0x6800] ;  /* 0x00680000894c783b */ /* 0x000ea80000000200 */
[----:B------:R-:W2:Y:S01]  /*2fe0*/  LDSM.16.M88.4 R72, [R137+0x6c00] ;  /* 0x006c00008948783b */ /* 0x000ea20000000200 */
[C---:B-----5:R-:W-:Y:S03]  /*2ff0*/  HMMA.16816.F32 R52, R24.reuse, R48, RZ ;  /* 0x000000301834723c */ /* 0x060fe600000018ff */
[----:B------:R-:W5:Y:S04]  /*3000*/  LDSM.16.M88.4 R68, [R2] ;  /* 0x000000000244783b */ /* 0x000f680000000200 */
[----:B------:R-:W-:Y:S01]  /*3010*/  LDSM.16.M88.4 R64, [R227+0x3000] ;  /* 0x00300000e340783b */ /* 0x000fe20000000200 */
[C---:B------:R-:W-:Y:S03]  /*3020*/  HMMA.16816.F32 R108, R24.reuse, R50, RZ ;  /* 0x00000032186c723c */ /* 0x040fe600000018ff */
[----:B------:R-:W5:Y:S04]  /*3030*/  LDSM.16.M88.4 R60, [R3+0x7000] ;  /* 0x00700000033c783b */ /* 0x000f680000000200 */
[----:B---34-:R-:W-:Y:S01]  /*3040*/  LDSM.16.M88.4 R12, [R3+0x7800] ;  /* 0x00780000030c783b */ /* 0x018fe20000000200 */
[C---:B------:R-:W-:Y:S03]  /*3050*/  HMMA.16816.F32 R104, R24.reuse, R40, RZ ;  /* 0x000000281868723c */ /* 0x040fe600000018ff */
[----:B------:R-:W-:Y:S04]  /*3060*/  LDSM.16.M88.4 R124, [R2+0x2000] ;  /* 0x00200000027c783b */ /* 0x000fe80000000200 */
[----:B------:R-:W-:Y:S01]  /*3070*/  LDSM.16.M88.4 R128, [R137+0x7c00] ;  /* 0x007c00008980783b */ /* 0x000fe20000000200 */
[C---:B------:R-:W-:Y:S03]  /*3080*/  HMMA.16816.F32 R96, R24.reuse, R28, RZ ;  /* 0x0000001c1860723c */ /* 0x040fe600000018ff */
[----:B------:R-:W-:Y:S04]  /*3090*/  LDSM.16.M88.4 R16, [R3+0x7400] ;  /* 0x007400000310783b */ /* 0x000fe80000000200 */
[----:B------:R-:W-:Y:S01]  /*30a0*/  LDSM.16.M88.4 R120, [R2+0x3000] ;  /* 0x003000000278783b */ /* 0x000fe20000000200 */
[C---:B-1----:R-:W-:Y:S03]  /*30b0*/  HMMA.16816.F32 R84, R24.reuse, R8, RZ ;  /* 0x000000081854723c */ /* 0x042fe600000018ff */
[----:B------:R-:W-:Y:S04]  /*30c0*/  LDSM.16.M88.4 R132, [R137+0x7000] ;  /* 0x007000008984783b */ /* 0x000fe80000000200 */
[----:B------:R-:W-:Y:S01]  /*30d0*/  LDSM.16.M88.4 R116, [R137+0x7400] ;  /* 0x007400008974783b */ /* 0x000fe20000000200 */
[C---:B------:R-:W-:Y:S08]  /*30e0*/  HMMA.16816.F32 R100, R24.reuse, R42, RZ ;  /* 0x0000002a1864723c */ /* 0x040ff000000018ff */
[C---:B------:R-:W-:Y:S08]  /*30f0*/  HMMA.16816.F32 R92, R24.reuse, R30, RZ ;  /* 0x0000001e185c723c */ /* 0x040ff000000018ff */
[----:B------:R-:W-:Y:S08]  /*3100*/  HMMA.16816.F32 R24, R24, R10, RZ ;  /* 0x0000000a1818723c */ /* 0x000ff000000018ff */
[C---:B--2---:R-:W-:Y:S08]  /*3110*/  HMMA.16816.F32 R56, R20.reuse, R48, RZ ;  /* 0x000000301438723c */ /* 0x044ff000000018ff */
        /* <DEDUP_REMOVED lines=17> */
[C---:B-----5:R-:W-:Y:S08]  /*3230*/  HMMA.16816.F32 R56, R68.reuse, R112, R56 ;  /* 0x000000704438723c */ /* 0x060ff00000001838 */
        /* <DEDUP_REMOVED lines=10> */
[----:B------:R-:W-:Y:S04]  /*32e0*/  LDSM.16.M88.4 R76, [R227+0x5000] ;  /* 0x00500000e34c783b */ /* 0x000fe80000000200 */
[----:B------:R-:W-:Y:S03]  /*32f0*/  LDSM.16.M88.4 R68, [R3+0x8400] ;  /* 0x008400000344783b */ /* 0x000fe60000000200 */
[C---:B------:R-:W-:Y:S08]  /*3300*/  HMMA.16816.F32 R52, R64.reuse, R60, R52 ;  /* 0x0000003c4034723c */ /* 0x040ff00000001834 */
[----:B------:R-:W-:Y:S08]  /*3310*/  HMMA.16816.F32 R108, R64, R62, R108 ;  /* 0x0000003e406c723c */ /* 0x000ff0000000186c */
[C---:B-1----:R-:W-:Y:S08]  /*3320*/  HMMA.16816.F32 R56, R4.reuse, R60, R56 ;  /* 0x0000003c0438723c */ /* 0x042ff00000001838 */
[C---:B------:R-:W-:Y:S01]  /*3330*/  HMMA.16816.F32 R48, R4.reuse, R62, R48 ;  /* 0x0000003e0430723c */ /* 0x040fe20000001830 */
[----:B------:R-:W1:Y:S07]  /*3340*/  LDSM.16.M88.4 R60, [R3+0x8c00] ;  /* 0x008c0000033c783b */ /* 0x000e6e0000000200 */
[-C--:B--2---:R-:W-:Y:S08]  /*3350*/  HMMA.16816.F32 R20, R4, R10.reuse, R20 ;  /* 0x0000000a0414723c */ /* 0x084ff00000001814 */
[C---:B------:R-:W-:Y:S08]  /*3360*/  HMMA.16816.F32 R24, R64.reuse, R10, R24 ;  /* 0x0000000a4018723c */ /* 0x040ff00000001818 */
[C---:B------:R-:W-:Y:S08]  /*3370*/  HMMA.16816.F32 R96, R64.reuse, R12, R96 ;  /* 0x0000000c4060723c */ /* 0x040ff00000001860 */
[C---:B------:R-:W-:Y:S08]  /*3380*/  HMMA.16816.F32 R84, R64.reuse, R8, R84 ;  /* 0x000000084054723c */ /* 0x040ff00000001854 */
[----:B------:R-:W-:Y:S08]  /*3390*/  HMMA.16816.F32 R92, R64, R14, R92 ;  /* 0x0000000e405c723c */ /* 0x000ff0000000185c */
[C---:B------:R-:W-:Y:S08]  /*33a0*/  HMMA.16816.F32 R36, R4.reuse, R12, R36 ;  /* 0x0000000c0424723c */ /* 0x040ff00000001824 */
[C---:B------:R-:W-:Y:S01]  /*33b0*/  HMMA.16816.F32 R28, R4.reuse, R14, R28 ;  /* 0x0000000e041c723c */ /* 0x040fe2000000181c */
[----:B------:R-:W-:Y:S07]  /*33c0*/  LDSM.16.M88.4 R12, [R137+0x8c00] ;  /* 0x008c0000890c783b */ /* 0x000fee0000000200 */
[----:B------:R-:W-:Y:S01]  /*33d0*/  HMMA.16816.F32 R88, R4, R8, R88 ;  /* 0x000000080458723c */ /* 0x000fe20000001858 */
[----:B------:R-:W2:Y:S07]  /*33e0*/  LDSM.16.M88.4 R8, [R2+0x4000] ;  /* 0x004000000208783b */ /* 0x000eae0000000200 */
[----:B------:R-:W-:Y:S08]  /*33f0*/  HMMA.16816.F32 R20, R124, R130, R20 ;  /* 0x000000827c14723c */ /* 0x000ff00000001814 */
[C---:B------:R-:W-:Y:S08]  /*3400*/  HMMA.16816.F32 R104, R64.reuse, R16, R104 ;  /* 0x000000104068723c */ /* 0x040ff00000001868 */
[----:B------:R-:W-:Y:S01]  /*3410*/  HMMA.16816.F32 R100, R64, R18, R100 ;  /* 0x000000124064723c */ /* 0x000fe20000001864 */
[----:B------:R-:W-:Y:S07]  /*3420*/  LDSM.16.M88.4 R64, [R3+0x8800] ;  /* 0x008800000340783b */ /* 0x000fee0000000200 */
[C---:B------:R-:W-:Y:S08]  /*3430*/  HMMA.16816.F32 R44, R4.reuse, R16, R44 ;  /* 0x00000010042c723c */ /* 0x040ff0000000182c */
[----:B------:R-:W-:Y:S01]  /*3440*/  HMMA.16816.F32 R40, R4, R18, R40 ;  /* 0x000000120428723c */ /* 0x000fe20000001828 */
[----:B------:R-:W-:Y:S04]  /*3450*/  LDSM.16.M88.4 R4, [R2+0x5000] ;  /* 0x005000000204783b */ /* 0x000fe80000000200 */
[----:B------:R-:W3:Y:S03]  /*3460*/  LDSM.16.M88.4 R16, [R137+0x8000] ;  /* 0x008000008910783b */ /* 0x000ee60000000200 */
[-C--:B------:R-:W-:Y:S08]  /*3470*/  HMMA.16816.F32 R52, R120, R132.reuse, R52 ;  /* 0x000000847834723c */ /* 0x080ff00000001834 */
[----:B------:R-:W-:Y:S08]  /*3480*/  HMMA.16816.F32 R56, R124, R132, R56 ;  /* 0x000000847c38723c */ /* 0x000ff00000001838 */
[----:B------:R-:W-:Y:S08]  /*3490*/  HMMA.16816.F32 R24, R120, R130, R24 ;  /* 0x000000827818723c */ /* 0x000ff00000001818 */
[-C--:B------:R-:W-:Y:S08]  /*34a0*/  HMMA.16816.F32 R48, R124, R134.reuse, R48 ;  /* 0x000000867c30723c */ /* 0x080ff00000001830 */
[----:B------:R-:W-:Y:S08]  /*34b0*/  HMMA.16816.F32 R108, R120, R134, R108 ;  /* 0x00000086786c723c */ /* 0x000ff0000000186c */
[----:B-1----:R-:W-:Y:S08]  /*34c0*/  HMMA.16816.F32 R20, R80, R62, R20 ;  /* 0x0000003e5014723c */ /* 0x002ff00000001814 */
[-C--:B------:R-:W-:Y:S08]  /*34d0*/  HMMA.16816.F32 R52, R76, R72.reuse, R52 ;  /* 0x000000484c34723c */ /* 0x080ff00000001834 */
[----:B------:R-:W-:Y:S08]  /*34e0*/  HMMA.16816.F32 R56, R80, R72, R56 ;  /* 0x000000485038723c */ /* 0x000ff00000001838 */
[----:B------:R-:W-:Y:S08]  /*34f0*/  HMMA.16816.F32 R24, R76, R62, R24 ;  /* 0x0000003e4c18723c */ /* 0x000ff00000001818 */
[----:B------:R-:W-:Y:S08]  /*3500*/  HMMA.16816.F32 R48, R80, R74, R48 ;  /* 0x0000004a5030723c */ /* 0x000ff00000001830 */
[-C--:B------:R-:W-:Y:S08]  /*3510*/  HMMA.16816.F32 R88, R124, R128.reuse, R88 ;  /* 0x000000807c58723c */ /* 0x080ff00000001858 */
[----:B------:R-:W-:Y:S08]  /*3520*/  HMMA.16816.F32 R84, R120, R128, R84 ;  /* 0x000000807854723c */ /* 0x000ff00000001854 */
[----:B------:R-:W-:Y:S01]  /*3530*/  HMMA.16816.F32 R108, R76, R74, R108 ;  /* 0x0000004a4c6c723c */ /* 0x000fe2000000186c */
[----:B------:R-:W-:-:S04]  /*3540*/  IMAD.U32 R75, RZ, RZ, UR17 ;  /* 0x00000011ff4b7e24 */ /* 0x000fc8000f8e00ff */
[----:B------:R-:W-:-:S03]  /*3550*/  IMAD R75, R75, 0x40, R236 ;  /* 0x000000404b4b7824 */ /* 0x000fc600078e02ec */
[----:B--2---:R-:W-:Y:S08]  /*3560*/  HMMA.16816.F32 R20, R8, R14, R20 ;  /* 0x0000000e0814723c */ /* 0x004ff00000001814 */
[-C--:B---3--:R-:W-:Y:S08]  /*3570*/  HMMA.16816.F32 R52, R4, R16.reuse, R52 ;  /* 0x000000100434723c */ /* 0x088ff00000001834 */
[----:B------:R-:W-:Y:S01]  /*3580*/  HMMA.16816.F32 R56, R8, R16, R56 ;  /* 0x000000100838723c */ /* 0x000fe20000001838 */
[----:B------:R-:W-:-:S05]  /*3590*/  IMAD.U32 R17, RZ, RZ, UR21 ;  /* 0x00000015ff117e24 */ /* 0x000fca000f8e00ff */
[C-C-:B------:R-:W-:Y:S02]  /*35a0*/  VIADDMNMX R3, R0.reuse, 0x8, R17.reuse, PT ;  /* 0x0000000800037846 */ /* 0x140fe40003800111 */
[----:B------:R-:W-:Y:S01]  /*35b0*/  HMMA.16816.F32 R24, R4, R14, R24 ;  /* 0x0000000e0418723c */ /* 0x000fe20000001818 */
[----:B------:R-:W-:Y:S01]  /*35c0*/  VIADD R15, R75, 0x38 ;  /* 0x000000384b0f7836 */ /* 0x000fe20000000000 */
[C-C-:B------:R-:W-:Y:S02]  /*35d0*/  VIADDMNMX R2, R0.reuse, 0x40, R17.reuse, PT ;  /* 0x0000004000027846 */ /* 0x140fe40003800111 */
[----:B------:R-:W-:Y:S02]  /*35e0*/  VIADDMNMX R0, R0, 0x48, R17, PT ;  /* 0x0000004800007846 */ /* 0x000fe40003800111 */
[----:B------:R-:W-:Y:S02]  /*35f0*/  I2FP.F32.U32 R17, R15 ;  /* 0x0000000f00117245 */ /* 0x000fe40000201000 */
[----:B------:R-:W-:Y:S01]  /*3600*/  HMMA.16816.F32 R48, R8, R18, R48 ;  /* 0x000000120830723c */ /* 0x000fe20000001830 */
[----:B------:R-:W-:-:S02]  /*3610*/  ISETP.GE.AND P5, PT, R15, R220, PT ;  /* 0x000000dc0f00720c */ /* 0x000fc40003fa6270 */
[-C--:B------:R-:W-:Y:S01]  /*3620*/  ISETP.GE.AND P4, PT, R15, R3.reuse, PT ;  /* 0x000000030f00720c */ /* 0x080fe20003f86270 */
[----:B------:R-:W-:Y:S01]  /*3630*/  FFMA.FTZ R20, R17, UR5, R20 ;  /* 0x0000000511147c23 */ /* 0x000fe20008010014 */
[----:B------:R-:W-:Y:S01]  /*3640*/  ISETP.GE.AND P2, PT, R15, R2, PT ;  /* 0x000000020f00720c */ /* 0x000fe20003f46270 */
[----:B------:R-:W-:Y:S01]  /*3650*/  FFMA.FTZ R22, R17, UR5, R22 ;  /* 0x0000000511167c23 */ /* 0x000fe20008010016 */
[----:B------:R-:W-:Y:S01]  /*3660*/  ISETP.GE.AND P0, PT, R15, R0, PT ;  /* 0x000000000f00720c */ /* 0x000fe20003f06270 */
[-C--:B------:R-:W-:Y:S01]  /*3670*/  HMMA.16816.F32 R88, R80, R60.reuse, R88 ;  /* 0x0000003c5058723c */ /* 0x080fe20000001858 */
[----:B------:R-:W-:Y:S01]  /*3680*/  VIADD R15, R75, 0x1 ;  /* 0x000000014b0f7836 */ /* 0x000fe20000000000 */
[----:B------:R-:W-:Y:S01]  /*3690*/  FSEL R171, R20, -INF , !P5 ;  /* 0xff80000014ab7808 */ /* 0x000fe20006800000 */
[C---:B------:R-:W-:Y:S01]  /*36a0*/  FFMA.FTZ R24, R17.reuse, UR5, R24 ;  /* 0x0000000511187c23 */ /* 0x040fe20008010018 */
[----:B------:R-:W-:Y:S01]  /*36b0*/  FSEL R164, R22, -INF , !P4 ;  /* 0xff80000016a47808 */ /* 0x000fe20006000000 */
[----:B------:R-:W-:Y:S01]  /*36c0*/  FFMA.FTZ R26, R17, UR5, R26 ;  /* 0x00000005111a7c23 */ /* 0x000fe2000801001a */
[----:B------:R-:W-:Y:S01]  /*36d0*/  ISETP.GE.AND P3, PT, R15, R220, PT ;  /* 0x000000dc0f00720c */ /* 0x000fe20003f66270 */
[----:B------:R-:W-:Y:S01]  /*36e0*/  VIADD R17, R75, 0x9 ;  /* 0x000000094b117836 */ /* 0x000fe20000000000 */
[----:B------:R-:W-:Y:S01]  /*36f0*/  HMMA.16816.F32 R84, R76, R60, R84 ;  /* 0x0000003c4c54723c */ /* 0x000fe20000001854 */
[----:B------:R-:W1:Y:S01]  /*3700*/  LDSM.16.M88.4 R60, [R137+0x8400] ;  /* 0x00840000893c783b */ /* 0x000e620000000200 */
[----:B------:R-:W-:-:S02]  /*3710*/  ISETP.GE.AND P1, PT, R15, R3, PT ;  /* 0x000000030f00720c */ /* 0x000fc40003f26270 */
[C---:B------:R-:W-:Y:S02]  /*3720*/  ISETP.GE.AND P5, PT, R15.reuse, R2, PT ;  /* 0x000000020f00720c */ /* 0x040fe40003fa6270 */
[----:B------:R-:W-:Y:S02]  /*3730*/  ISETP.GE.AND P4, PT, R15, R0, PT ;  /* 0x000000000f00720c */ /* 0x000fe40003f86270 */
[C---:B------:R-:W-:Y:S01]  /*3740*/  HMMA.16816.F32 R44, R124.reuse, R116, R44 ;  /* 0x000000747c2c723c */ /* 0x040fe2000000182c */
[----:B------:R-:W-:Y:S02]  /*3750*/  I2FP.F32.U32 R14, R15 ;  /* 0x0000000f000e7245 */ /* 0x000fe40000201000 */
[----:B------:R-:W-:Y:S02]  /*3760*/  FSEL R183, R24, -INF , !P2 ;  /* 0xff80000018b77808 */ /* 0x000fe40005000000 */
[----:B------:R-:W-:Y:S01]  /*3770*/  FSEL R178, R26, -INF , !P0 ;  /* 0xff8000001ab27808 */ /* 0x000fe20004000000 */
[C---:B------:R-:W-:Y:S01]  /*3780*/  FFMA.FTZ R57, R14.reuse, UR5, R57 ;  /* 0x000000050e397c23 */ /* 0x040fe20008010039 */
[C---:B------:R-:W-:Y:S01]  /*3790*/  FFMA.FTZ R59, R14.reuse, UR5, R59 ;  /* 0x000000050e3b7c23 */ /* 0x040fe2000801003b */
[----:B------:R-:W-:Y:S01]  /*37a0*/  HMMA.16816.F32 R40, R124, R118, R40 ;  /* 0x000000767c28723c */ /* 0x000fe20000001828 */
[C---:B------:R-:W-:Y:S01]  /*37b0*/  FFMA.FTZ R53, R14.reuse, UR5, R53 ;  /* 0x000000050e357c23 */ /* 0x040fe20008010035 */
[----:B------:R-:W-:Y:S01]  /*37c0*/  FFMA.FTZ R24, R14, UR5, R55 ;  /* 0x000000050e187c23 */ /* 0x000fe20008010037 */
[----:B------:R-:W-:-:S02]  /*37d0*/  FSEL R57, R57, -INF , !P3 ;  /* 0xff80000039397808 */ /* 0x000fc40005800000 */
[----:B------:R-:W-:Y:S02]  /*37e0*/  FSEL R59, R59, -INF , !P1 ;  /* 0xff8000003b3b7808 */ /* 0x000fe40004800000 */
[----:B------:R-:W-:Y:S01]  /*37f0*/  FSEL R53, R53, -INF , !P5 ;  /* 0xff80000035357808 */ /* 0x000fe20006800000 */
[C---:B------:R-:W-:Y:S01]  /*3800*/  HMMA.16816.F32 R100, R120.reuse, R118, R100 ;  /* 0x000000767864723c */ /* 0x040fe20000001864 */
[----:B------:R-:W-:Y:S02]  /*3810*/  FSEL R24, R24, -INF , !P4 ;  /* 0xff80000018187808 */ /* 0x000fe40006000000 */
[C---:B------:R-:W-:Y:S02]  /*3820*/  ISETP.GE.AND P5, PT, R17.reuse, R220, PT ;  /* 0x000000dc1100720c */ /* 0x040fe40003fa6270 */
[----:B------:R-:W-:Y:S02]  /*3830*/  ISETP.GE.AND P4, PT, R17, R3, PT ;  /* 0x000000031100720c */ /* 0x000fe40003f86270 */
[----:B------:R-:W-:Y:S01]  /*3840*/  I2FP.F32.U32 R14, R17 ;  /* 0x00000011000e7245 */ /* 0x000fe20000201000 */
[----:B------:R-:W-:Y:S04]  /*3850*/  HMMA.16816.F32 R104, R120, R116, R104 ;  /* 0x000000747868723c */ /* 0x000fe80000001868 */
[----:B------:R-:W-:-:S04]  /*3860*/  FFMA.FTZ R49, R14, UR5, R49 ;  /* 0x000000050e317c23 */ /* 0x000fc80008010031 */
[----:B------:R-:W-:Y:S01]  /*3870*/  HMMA.16816.F32 R108, R4, R18, R108 ;  /* 0x00000012046c723c */ /* 0x000fe2000000186c */
[----:B------:R-:W-:Y:S01]  /*3880*/  VIADD R19, R75, 0x8 ;  /* 0x000000084b137836 */ /* 0x000fe20000000000 */
[----:B------:R-:W-:-:S04]  /*3890*/  FSEL R73, R49, -INF , !P5 ;  /* 0xff80000031497808 */ /* 0x000fc80006800000 */
[----:B------:R-:W-:Y:S02]  /*38a0*/  I2FP.F32.U32 R15, R19 ;  /* 0x00000013000f7245 */ /* 0x000fe40000201000 */
[C---:B------:R-:W-:Y:S01]  /*38b0*/  ISETP.GE.AND P2, PT, R19.reuse, R220, PT ;  /* 0x000000dc1300720c */ /* 0x040fe20003f46270 */
[C---:B------:R-:W-:Y:S01]  /*38c0*/  HMMA.16816.F32 R44, R80.reuse, R68, R44 ;  /* 0x00000044502c723c */ /* 0x040fe2000000182c */
[----:B------:R-:W-:Y:S01]  /*38d0*/  ISETP.GE.AND P0, PT, R19, R3, PT ;  /* 0x000000031300720c */ /* 0x000fe20003f06270 */
[C---:B------:R-:W-:Y:S01]  /*38e0*/  FFMA.FTZ R48, R15.reuse, UR5, R48 ;  /* 0x000000050f307c23 */ /* 0x040fe20008010030 */
[----:B------:R-:W-:Y:S01]  /*38f0*/  FFMA.FTZ R50, R15, UR5, R50 ;  /* 0x000000050f327c23 */ /* 0x000fe20008010032 */
[C---:B------:R-:W-:Y:S02]  /*3900*/  ISETP.GE.AND P3, PT, R19.reuse, R2, PT ;  /* 0x000000021300720c */ /* 0x040fe40003f66270 */
[-C--:B------:R-:W-:Y:S02]  /*3910*/  ISETP.GE.AND P1, PT, R19, R0.reuse, PT ;  /* 0x000000001300720c */ /* 0x080fe40003f26270 */
[----:B------:R-:W-:Y:S01]  /*3920*/  HMMA.16816.F32 R40, R80, R70, R40 ;  /* 0x000000465028723c */ /* 0x000fe20000001828 */
[----:B------:R-:W-:Y:S01]  /*3930*/  FSEL R55, R50, -INF , !P0 ;  /* 0xff80000032377808 */ /* 0x000fe20004000000 */
[----:B------:R-:W-:Y:S01]  /*3940*/  FFMA.FTZ R108, R15, UR5, R108 ;  /* 0x000000050f6c7c23 */ /* 0x000fe2000801006c */
[----:B------:R-:W-:Y:S01]  /*3950*/  ISETP.GE.AND P0, PT, R17, R0, PT ;  /* 0x000000001100720c */ /* 0x000fe20003f06270 */
[----:B------:R-:W-:-:S04]  /*3960*/  FFMA.FTZ R26, R14, UR5, R111 ;  /* 0x000000050e1a7c23 */ /* 0x000fc8000801006f */
[----:B------:R-:W-:Y:S01]  /*3970*/  HMMA.16816.F32 R100, R76, R70, R100 ;  /* 0x000000464c64723c */ /* 0x000fe20000001864 */
[----:B------:R-:W-:Y:S02]  /*3980*/  FSEL R71, R48, -INF , !P2 ;  /* 0xff80000030477808 */ /* 0x000fe40005000000 */
[----:B------:R-:W-:Y:S02]  /*3990*/  ISETP.GE.AND P2, PT, R17, R2, PT ;  /* 0x000000021100720c */ /* 0x000fe40003f46270 */
[----:B------:R-:W2:Y:S01]  /*39a0*/  LDSM.16.M88.4 R16, [R137+0x8800] ;  /* 0x008800008910783b */ /* 0x000ea20000000200 */
[----:B------:R-:W-:Y:S01]  /*39b0*/  FSEL R26, R26, -INF , !P0 ;  /* 0xff8000001a1a7808 */ /* 0x000fe20004000000 */
[----:B------:R-:W-:-:S04]  /*39c0*/  DEPBAR.LE SB0, 0x0 ;  /* 0x000080000000791a */ /* 0x000fc80000000000 */
[----:B------:R-:W-:Y:S01]  /*39d0*/  HMMA.16816.F32 R104, R76, R68, R104 ;  /* 0x000000444c68723c */ /* 0x000fe20000001868 */
[----:B------:R-:W-:Y:S01]  /*39e0*/  FFMA.FTZ R69, R14, UR5, R51 ;  /* 0x000000050e457c23 */ /* 0x000fe20008010033 */
[----:B------:R-:W-:-:S04]  /*39f0*/  FSEL R51, R108, -INF , !P3 ;  /* 0xff8000006c337808 */ /* 0x000fc80005800000 */
[----:B------:R-:W-:Y:S02]  /*3a00*/  FSEL R69, R69, -INF , !P4 ;  /* 0xff80000045457808 */ /* 0x000fe40006000000 */
[C---:B------:R-:W-:Y:S08]  /*3a10*/  HMMA.16816.F32 R36, R124.reuse, R112, R36 ;  /* 0x000000707c24723c */ /* 0x040ff00000001824 */
[-C--:B------:R-:W-:Y:S08]  /*3a20*/  HMMA.16816.F32 R28, R124, R114.reuse, R28 ;  /* 0x000000727c1c723c */ /* 0x080ff0000000181c */
[C---:B------:R-:W-:Y:S08]  /*3a30*/  HMMA.16816.F32 R92, R120.reuse, R114, R92 ;  /* 0x00000072785c723c */ /* 0x040ff0000000185c */
[----:B------:R-:W-:Y:S08]  /*3a40*/  HMMA.16816.F32 R96, R120, R112, R96 ;  /* 0x000000707860723c */ /* 0x000ff00000001860 */
[-C--:B-1----:R-:W-:Y:S08]  /*3a50*/  HMMA.16816.F32 R44, R8, R60.reuse, R44 ;  /* 0x0000003c082c723c */ /* 0x082ff0000000182c */
[----:B------:R-:W-:Y:S01]  /*3a60*/  HMMA.16816.F32 R104, R4, R60, R104 ;  /* 0x0000003c0468723c */ /* 0x000fe20000001868 */
[----:B------:R-:W-:Y:S01]  /*3a70*/  FFMA.FTZ R60, R15, UR5, R110 ;  /* 0x000000050f3c7c23 */ /* 0x000fe2000801006e */
[----:B------:R-:W-:-:S02]  /*3a80*/  VIADD R15, R75, 0x10 ;  /* 0x000000104b0f7836 */ /* 0x000fc40000000000 */
[----:B------:R-:W-:Y:S02]  /*3a90*/  FFMA.FTZ R61, R14, UR5, R109 ;  /* 0x000000050e3d7c23 */ /* 0x000fe4000801006d */
[----:B------:R-:W-:Y:S02]  /*3aa0*/  FSEL R60, R60, -INF , !P1 ;  /* 0xff8000003c3c7808 */ /* 0x000fe40004800000 */
[C---:B------:R-:W-:Y:S01]  /*3ab0*/  HMMA.16816.F32 R36, R80.reuse, R64, R36 ;  /* 0x000000405024723c */ /* 0x040fe20000001824 */
[----:B------:R-:W-:Y:S02]  /*3ac0*/  I2FP.F32.U32 R49, R15 ;  /* 0x0000000f00317245 */ /* 0x000fe40000201000 */
[C---:B------:R-:W-:Y:S02]  /*3ad0*/  ISETP.GE.AND P3, PT, R15.reuse, R220, PT ;  /* 0x000000dc0f00720c */ /* 0x040fe40003f66270 */
[----:B------:R-:W-:Y:S01]  /*3ae0*/  ISETP.GE.AND P1, PT, R15, R3, PT ;  /* 0x000000030f00720c */ /* 0x000fe20003f26270 */
[----:B------:R-:W-:Y:S01]  /*3af0*/  FFMA.FTZ R46, R49, UR5, R46 ;  /* 0x00000005312e7c23 */ /* 0x000fe2000801002e */
[C---:B------:R-:W-:Y:S01]  /*3b00*/  ISETP.GE.AND P5, PT, R15.reuse, R2, PT ;  /* 0x000000020f00720c */ /* 0x040fe20003fa6270 */
[-C--:B------:R-:W-:Y:S01]  /*3b10*/  HMMA.16816.F32 R28, R80, R66.reuse, R28 ;  /* 0x00000042501c723c */ /* 0x080fe2000000181c */
[----:B------:R-:W-:Y:S01]  /*3b20*/  ISETP.GE.AND P4, PT, R15, R0, PT ;  /* 0x000000000f00720c */ /* 0x000fe20003f86270 */
[----:B------:R-:W-:Y:S01]  /*3b30*/  FFMA.FTZ R15, R49, UR5, R44 ;  /* 0x00000005310f7c23 */ /* 0x000fe2000801002c */
[----:B------:R-:W-:Y:S01]  /*3b40*/  FSEL R61, R61, -INF , !P2 ;  /* 0xff8000003d3d7808 */ /* 0x000fe20005000000 */
[C---:B------:R-:W-:Y:S01]  /*3b50*/  FFMA.FTZ R104, R49.reuse, UR5, R104 ;  /* 0x0000000531687c23 */ /* 0x040fe20008010068 */
[----:B------:R-:W-:Y:S01]  /*3b60*/  FFMA.FTZ R20, R49, UR5, R106 ;  /* 0x0000000531147c23 */ /* 0x000fe2000801006a */
[----:B------:R-:W-:Y:S01]  /*3b70*/  VIADD R49, R75, 0x19 ;  /* 0x000000194b317836 */ /* 0x000fe20000000000 */
[----:B------:R-:W-:Y:S01]  /*3b80*/  FSEL R15, R15, -INF , !P3 ;  /* 0xff8000000f0f7808 */ /* 0x000fe20005800000 */
[----:B------:R-:W-:Y:S01]  /*3b90*/  HMMA.16816.F32 R92, R76, R66, R92 ;  /* 0x000000424c5c723c */ /* 0x000fe2000000185c */
[----:B------:R-:W-:Y:S01]  /*3ba0*/  VIADD R67, R75, 0x11 ;  /* 0x000000114b437836 */ /* 0x000fe20000000000 */
[----:B------:R-:W-:-:S02]  /*3bb0*/  FSEL R125, R104, -INF , !P5 ;  /* 0xff800000687d7808 */ /* 0x000fc40006800000 */
[----:B------:R-:W-:Y:S02]  /*3bc0*/  FSEL R20, R20, -INF , !P4 ;  /* 0xff80000014147808 */ /* 0x000fe40006000000 */
[----:B------:R-:W-:Y:S02]  /*3bd0*/  I2FP.F32.U32 R14, R67 ;  /* 0x00000043000e7245 */ /* 0x000fe40000201000 */
[----:B------:R-:W-:Y:S01]  /*3be0*/  HMMA.16816.F32 R96, R76, R64, R96 ;  /* 0x000000404c60723c */ /* 0x000fe20000001860 */
[----:B------:R-:W-:Y:S01]  /*3bf0*/  ISETP.GE.AND P2, PT, R67, R220, PT ;  /* 0x000000dc4300720c */ /* 0x000fe20003f46270 */
[----:B------:R-:W-:Y:S02]  /*3c00*/  VIADD R77, R75, 0x18 ;  /* 0x000000184b4d7836 */ /* 0x000fe40000000000 */
[----:B------:R-:W-:Y:S01]  /*3c10*/  FFMA.FTZ R45, R14, UR5, R45 ;  /* 0x000000050e2d7c23 */ /* 0x000fe2000801002d */
[----:B------:R-:W-:Y:S01]  /*3c20*/  FSEL R65, R46, -INF , !P1 ;  /* 0xff8000002e417808 */ /* 0x000fe20004800000 */
[----:B------:R-:W-:Y:S01]  /*3c30*/  FFMA.FTZ R22, R14, UR5, R107 ;  /* 0x000000050e167c23 */ /* 0x000fe2000801006b */
[C---:B------:R-:W-:Y:S01]  /*3c40*/  ISETP.GE.AND P0, PT, R67.reuse, R3, PT ;  /* 0x000000034300720c */ /* 0x040fe20003f06270 */
[----:B------:R-:W-:Y:S01]  /*3c50*/  HMMA.16816.F32 R40, R8, R62, R40 ;  /* 0x0000003e0828723c */ /* 0x000fe20000001828 */
[----:B------:R-:W-:-:S02]  /*3c60*/  ISETP.GE.AND P3, PT, R67, R2, PT ;  /* 0x000000024300720c */ /* 0x000fc40003f66270 */
[----:B------:R-:W-:Y:S01]  /*3c70*/  ISETP.GE.AND P1, PT, R67, R0, PT ;  /* 0x000000004300720c */ /* 0x000fe20003f26270 */
[C---:B------:R-:W-:Y:S01]  /*3c80*/  FFMA.FTZ R67, R14.reuse, UR5, R47 ;  /* 0x000000050e437c23 */ /* 0x040fe2000801002f */
[----:B------:R-:W-:Y:S02]  /*3c90*/  I2FP.F32.U32 R47, R77 ;  /* 0x0000004d002f7245 */ /* 0x000fe40000201000 */
[----:B------:R-:W-:Y:S01]  /*3ca0*/  ISETP.GE.AND P5, PT, R77, R220, PT ;  /* 0x000000dc4d00720c */ /* 0x000fe20003fa6270 */
[----:B------:R-:W-:Y:S01]  /*3cb0*/  HMMA.16816.F32 R100, R4, R62, R100 ;  /* 0x0000003e0464723c */ /* 0x000fe20000001864 */
[----:B------:R-:W-:Y:S01]  /*3cc0*/  FSEL R63, R45, -INF , !P2 ;  /* 0xff8000002d3f7808 */ /* 0x000fe20005000000 */
[----:B------:R-:W-:Y:S01]  /*3cd0*/  FFMA.FTZ R45, R14, UR5, R105 ;  /* 0x000000050e2d7c23 */ /* 0x000fe20008010069 */
[----:B------:R-:W-:Y:S02]  /*3ce0*/  I2FP.F32.U32 R14, R49 ;  /* 0x00000031000e7245 */ /* 0x000fe40000201000 */
[----:B------:R-:W-:-:S02]  /*3cf0*/  ISETP.GE.AND P2, PT, R77, R2, PT ;  /* 0x000000024d00720c */ /* 0x000fc40003f46270 */
[----:B------:R-:W-:Y:S01]  /*3d00*/  FSEL R45, R45, -INF , !P3 ;  /* 0xff8000002d2d7808 */ /* 0x000fe20005800000 */
[-C--:B--2---:R-:W-:Y:S01]  /*3d10*/  HMMA.16816.F32 R36, R8, R16.reuse, R36 ;  /* 0x000000100824723c */ /* 0x084fe20000001824 */
[-C--:B------:R-:W-:Y:S02]  /*3d20*/  ISETP.GE.AND P3, PT, R49, R220.reuse, PT ;  /* 0x000000dc3100720c */ /* 0x080fe40003f66270 */
[C---:B------:R-:W-:Y:S01]  /*3d30*/  FFMA.FTZ R41, R14.reuse, UR5, R41 ;  /* 0x000000050e297c23 */ /* 0x040fe20008010029 */
[C---:B------:R-:W-:Y:S01]  /*3d40*/  FFMA.FTZ R219, R14.reuse, UR5, R43 ;  /* 0x000000050edb7c23 */ /* 0x040fe2000801002b */
[C---:B------:R-:W-:Y:S01]  /*3d50*/  FFMA.FTZ R40, R47.reuse, UR5, R40 ;  /* 0x000000052f287c23 */ /* 0x040fe20008010028 */
[----:B------:R-:W-:Y:S01]  /*3d60*/  FFMA.FTZ R42, R47, UR5, R42 ;  /* 0x000000052f2a7c23 */ /* 0x000fe2000801002a */
[----:B------:R-:W-:Y:S01]  /*3d70*/  ISETP.GE.AND P4, PT, R77, R3, PT ;  /* 0x000000034d00720c */ /* 0x000fe20003f86270 */
[C---:B------:R-:W-:Y:S01]  /*3d80*/  HMMA.16816.F32 R96, R4.reuse, R16, R96 ;  /* 0x000000100460723c */ /* 0x040fe20000001860 */
[----:B------:R-:W-:Y:S01]  /*3d90*/  VIADD R17, R75, 0x20 ;  /* 0x000000204b117836 */ /* 0x000fe20000000000 */
[----:B------:R-:W-:Y:S01]  /*3da0*/  FSEL R221, R41, -INF , !P3 ;  /* 0xff80000029dd7808 */ /* 0x000fe20005800000 */
[C---:B------:R-:W-:Y:S01]  /*3db0*/  FFMA.FTZ R100, R47.reuse, UR5, R100 ;  /* 0x000000052f647c23 */ /* 0x040fe20008010064 */
[----:B------:R-:W-:Y:S01]  /*3dc0*/  FFMA.FTZ R16, R47, UR5, R102 ;  /* 0x000000052f107c23 */ /* 0x000fe20008010066 */
[----:B------:R-:W-:Y:S01]  /*3dd0*/  VIADD R47, R75, 0x21 ;  /* 0x000000214b2f7836 */ /* 0x000fe20000000000 */
[----:B------:R-:W-:Y:S01]  /*3de0*/  I2FP.F32.U32 R41, R17 ;  /* 0x0000001100297245 */ /* 0x000fe20000201000 */
[----:B------:R-:W-:Y:S01]  /*3df0*/  FFMA.FTZ R101, R14, UR5, R101 ;  /* 0x000000050e657c23 */ /* 0x000fe20008010065 */
[----:B------:R-:W-:Y:S01]  /*3e00*/  FSEL R43, R100, -INF , !P2 ;  /* 0xff800000642b7808 */ /* 0x000fe20005000000 */
[-C--:B------:R-:W-:Y:S01]  /*3e10*/  HMMA.16816.F32 R92, R4, R18.reuse, R92 ;  /* 0x00000012045c723c */ /* 0x080fe2000000185c */
[----:B------:R-:W-:Y:S01]  /*3e20*/  ISETP.GE.AND P2, PT, R17, R220, PT ;  /* 0x000000dc1100720c */ /* 0x000fe20003f46270 */
[----:B------:R-:W-:Y:S01]  /*3e30*/  FFMA.FTZ R36, R41, UR5, R36 ;  /* 0x0000000529247c23 */ /* 0x000fe20008010024 */
[----:B------:R-:W-:Y:S01]  /*3e40*/  FSEL R67, R67, -INF , !P0 ;  /* 0xff80000043437808 */ /* 0x000fe20004000000 */
[----:B------:R-:W-:Y:S01]  /*3e50*/  FFMA.FTZ R14, R14, UR5, R103 ;  /* 0x000000050e0e7c23 */ /* 0x000fe20008010067 */
[----:B------:R-:W-:Y:S01]  /*3e60*/  FSEL R22, R22, -INF , !P1 ;  /* 0xff80000016167808 */ /* 0x000fe20004800000 */
[----:B------:R-:W-:Y:S01]  /*3e70*/  FFMA.FTZ R38, R41, UR5, R38 ;  /* 0x0000000529267c23 */ /* 0x000fe20008010026 */
[----:B------:R-:W-:Y:S01]  /*3e80*/  ISETP.GE.AND P0, PT, R77, R0, PT ;  /* 0x000000004d00720c */ /* 0x000fe20003f06270 */
[C---:B------:R-:W-:Y:S01]  /*3e90*/  HMMA.16816.F32 R28, R8.reuse, R18, R28 ;  /* 0x00000012081c723c */ /* 0x040fe2000000181c */
[----:B------:R-:W-:Y:S01]  /*3ea0*/  ISETP.GE.AND P1, PT, R49, R3, PT ;  /* 0x000000033100720c */ /* 0x000fe20003f26270 */
[C---:B------:R-:W-:Y:S01]  /*3eb0*/  FFMA.FTZ R96, R41.reuse, UR5, R96 ;  /* 0x0000000529607c23 */ /* 0x040fe20008010060 */
[----:B------:R-:W-:Y:S01]  /*3ec0*/  FSEL R177, R36, -INF , !P2 ;  /* 0xff80000024b17808 */ /* 0x000fe20005000000 */
[----:B------:R-:W-:Y:S01]  /*3ed0*/  FFMA.FTZ R98, R41, UR5, R98 ;  /* 0x0000000529627c23 */ /* 0x000fe20008010062 */
[----:B------:R-:W-:Y:S01]  /*3ee0*/  FSEL R223, R40, -INF , !P5 ;  /* 0xff80000028df7808 */ /* 0x000fe20006800000 */
[C---:B------:R-:W-:Y:S01]  /*3ef0*/  VIADD R19, R75.reuse, 0x28 ;  /* 0x000000284b137836 */ /* 0x040fe20000000000 */
[----:B------:R-:W-:Y:S01]  /*3f00*/  FSEL R217, R42, -INF , !P4 ;  /* 0xff8000002ad97808 */ /* 0x000fe20006000000 */
[----:B------:R-:W-:Y:S01]  /*3f10*/  HMMA.16816.F32 R88, R8, R12, R88 ;  /* 0x0000000c0858723c */ /* 0x000fe20000001858 */
[----:B------:R-:W-:Y:S01]  /*3f20*/  I2FP.F32.U32 R36, R47 ;  /* 0x0000002f00247245 */ /* 0x000fe20000201000 */
[----:B------:R-:W-:Y:S01]  /*3f30*/  VIADD R9, R75, 0x29 ;  /* 0x000000294b097836 */ /* 0x000fe20000000000 */
[----:B------:R-:W-:-:S02]  /*3f40*/  ISETP.GE.AND P5, PT, R49, R2, PT ;  /* 0x000000023100720c */ /* 0x000fc40003fa6270 */
[----:B------:R-:W-:Y:S01]  /*3f50*/  ISETP.GE.AND P4, PT, R49, R0, PT ;  /* 0x000000003100720c */ /* 0x000fe20003f86270 */
[----:B------:R-:W-:Y:S01]  /*3f60*/  FFMA.FTZ R37, R36, UR5, R37 ;  /* 0x0000000524257c23 */ /* 0x000fe20008010025 */
[----:B------:R-:W-:Y:S01]  /*3f70*/  FSEL R16, R16, -INF , !P0 ;  /* 0xff80000010107808 */ /* 0x000fe20004000000 */
[C---:B------:R-:W-:Y:S01]  /*3f80*/  FFMA.FTZ R39, R36.reuse, UR5, R39 ;  /* 0x0000000524277c23 */ /* 0x040fe20008010027 */
[----:B------:R-:W-:Y:S01]  /*3f90*/  FSEL R219, R219, -INF , !P1 ;  /* 0xff800000dbdb7808 */ /* 0x000fe20004800000 */
[C---:B------:R-:W-:Y:S01]  /*3fa0*/  FFMA.FTZ R97, R36.reuse, UR5, R97 ;  /* 0x0000000524617c23 */ /* 0x040fe20008010061 */
[C---:B------:R-:W-:Y:S01]  /*3fb0*/  ISETP.GE.AND P0, PT, R17.reuse, R3, PT ;  /* 0x000000031100720c */ /* 0x040fe20003f06270 */
[----:B------:R-:W-:Y:S01]  /*3fc0*/  FFMA.FTZ R99, R36, UR5, R99 ;  /* 0x0000000524637c23 */ /* 0x000fe20008010063 */
[----:B------:R-:W-:Y:S01]  /*3fd0*/  BAR.SYNC.DEFER_BLOCKING 0x0 ;  /* 0x0000000000007b1d */ /* 0x000fe20000010000 */
[C---:B------:R-:W-:Y:S01]  /*3fe0*/  ISETP.GE.AND P3, PT, R17.reuse, R2, PT ;  /* 0x000000021100720c */ /* 0x040fe20003f66270 */
[----:B------:R-:W-:Y:S01]  /*3ff0*/  HMMA.16816.F32 R84, R4, R12, R84 ;  /* 0x0000000c0454723c */ /* 0x000fe20000001854 */
[----:B------:R-:W-:Y:S01]  /*4000*/  ISETP.GE.AND P1, PT, R17, R0, PT ;  /* 0x000000001100720c */ /* 0x000fe20003f26270 */
[----:B------:R-:W-:Y:S01]  /*4010*/  VIADD R7, R75, 0x30 ;  /* 0x000000304b077836 */ /* 0x000fe20000000000 */
[----:B------:R-:W-:-:S02]  /*4020*/  FSEL R17, R101, -INF , !P5 ;  /* 0xff80000065117808 */ /* 0x000fc40006800000 */
[----:B------:R-:W-:Y:S02]  /*4030*/  FSEL R14, R14, -INF , !P4 ;  /* 0xff8000000e0e7808 */ /* 0x000fe40006000000 */
[C---:B------:R-:W-:Y:S02]  /*4040*/  ISETP.GE.AND P5, PT, R47.reuse, R220, PT ;  /* 0x000000dc2f00720c */ /* 0x040fe40003fa6270 */
[----:B------:R-:W-:Y:S02]  /*4050*/  ISETP.GE.AND P4, PT, R47, R3, PT ;  /* 0x000000032f00720c */ /* 0x000fe40003f86270 */
[----:B------:R-:W-:Y:S02]  /*4060*/  FSEL R181, R96, -INF , !P3 ;  /* 0xff80000060b57808 */ /* 0x000fe40005800000 */
[----:B------:R-:W-:Y:S02]  /*4070*/  FSEL R184, R98, -INF , !P1 ;  /* 0xff80000062b87808 */ /* 0x000fe40004800000 */
[----:B------:R-:W-:-:S02]  /*4080*/  FSEL R195, R37, -INF , !P5 ;  /* 0xff80000025c37808 */ /* 0x000fc40006800000 */
[----:B------:R-:W-:Y:S02]  /*4090*/  FSEL R205, R39, -INF , !P4 ;  /* 0xff80000027cd7808 */ /* 0x000fe40006000000 */
[C---:B------:R-:W-:Y:S02]  /*40a0*/  ISETP.GE.AND P3, PT, R19.reuse, R220, PT ;  /* 0x000000dc1300720c */ /* 0x040fe40003f66270 */
[C---:B------:R-:W-:Y:S02]  /*40b0*/  ISETP.GE.AND P1, PT, R19.reuse, R3, PT ;  /* 0x000000031300720c */ /* 0x040fe40003f26270 */
[C---:B------:R-:W-:Y:S02]  /*40c0*/  ISETP.GE.AND P5, PT, R19.reuse, R2, PT ;  /* 0x000000021300720c */ /* 0x040fe40003fa6270 */
[----:B------:R-:W-:Y:S02]  /*40d0*/  ISETP.GE.AND P4, PT, R19, R0, PT ;  /* 0x000000001300720c */ /* 0x000fe40003f86270 */
[----:B------:R-:W-:-:S02]  /*40e0*/  FSEL R207, R38, -INF , !P0 ;  /* 0xff80000026cf7808 */ /* 0x000fc40004000000 */
[----:B------:R-:W-:Y:S02]  /*40f0*/  I2FP.F32.U32 R19, R19 ;  /* 0x0000001300137245 */ /* 0x000fe40000201000 */
[----:B------:R-:W-:Y:S02]  /*4100*/  I2FP.F32.U32 R8, R9 ;  /* 0x0000000900087245 */ /* 0x000fe40000201000 */
[----:B------:R-:W-:Y:S01]  /*4110*/  ISETP.GE.AND P2, PT, R47, R2, PT ;  /* 0x000000022f00720c */ /* 0x000fe20003f46270 */
[----:B------:R-:W-:Y:S01]  /*4120*/  FFMA.FTZ R92, R19, UR5, R92 ;  /* 0x00000005135c7c23 */ /* 0x000fe2000801005c */
[----:B------:R-:W-:Y:S01]  /*4130*/  ISETP.GE.AND P0, PT, R47, R0, PT ;  /* 0x000000002f00720c */ /* 0x000fe20003f06270 */
[----:B------:R-:W-:Y:S01]  /*4140*/  FFMA.FTZ R94, R19, UR5, R94 ;  /* 0x00000005135e7c23 */ /* 0x000fe2000801005e */
[----:B------:R-:W-:Y:S01]  /*4150*/  FSEL R191, R97, -INF , !P2 ;  /* 0xff80000061bf7808 */ /* 0x000fe20005000000 */
[C---:B------:R-:W-:Y:S01]  /*4160*/  FFMA.FTZ R29, R8.reuse, UR5, R29 ;  /* 0x00000005081d7c23 */ /* 0x040fe2000801001d */
[----:B------:R-:W-:Y:S01]  /*4170*/  FSEL R188, R99, -INF , !P0 ;  /* 0xff80000063bc7808 */ /* 0x000fe20004000000 */
[----:B------:R-:W-:Y:S01]  /*4180*/  FFMA.FTZ R31, R8, UR5, R31 ;  /* 0x00000005081f7c23 */ /* 0x000fe2000801001f */
[----:B------:R-:W-:Y:S01]  /*4190*/  ISETP.GE.AND P2, PT, R9, R220, PT ;  /* 0x000000dc0900720c */ /* 0x000fe20003f46270 */
[----:B------:R-:W-:Y:S01]  /*41a0*/  FFMA.FTZ R28, R19, UR5, R28 ;  /* 0x00000005131c7c23 */ /* 0x000fe2000801001c */
[----:B------:R-:W-:Y:S01]  /*41b0*/  ISETP.GE.AND P0, PT, R9, R3, PT ;  /* 0x000000030900720c */ /* 0x000fe20003f06270 */
[----:B------:R-:W-:Y:S01]  /*41c0*/  FFMA.FTZ R30, R19, UR5, R30 ;  /* 0x00000005131e7c23 */ /* 0x000fe2000801001e */
[----:B------:R-:W-:Y:S01]  /*41d0*/  FSEL R215, R92, -INF , !P5 ;  /* 0xff8000005cd77808 */ /* 0x000fe20006800000 */
[----:B------:R-:W-:Y:S01]  /*41e0*/  FFMA.FTZ R93, R8, UR5, R93 ;  /* 0x00000005085d7c23 */ /* 0x000fe2000801005d */
[----:B------:R-:W-:Y:S01]  /*41f0*/  FSEL R198, R94, -INF , !P4 ;  /* 0xff8000005ec67808 */ /* 0x000fe20006000000 */
[----:B------:R-:W-:Y:S01]  /*4200*/  FFMA.FTZ R95, R8, UR5, R95 ;  /* 0x00000005085f7c23 */ /* 0x000fe2000801005f */
[----:B------:R-:W-:-:S02]  /*4210*/  FSEL R203, R29, -INF , !P2 ;  /* 0xff8000001dcb7808 */ /* 0x000fc40005000000 */
[----:B------:R-:W-:Y:S02]  /*4220*/  FSEL R211, R31, -INF , !P0 ;  /* 0xff8000001fd37808 */ /* 0x000fe40004000000 */
[C---:B------:R-:W-:Y:S02]  /*4230*/  ISETP.GE.AND P5, PT, R7.reuse, R220, PT ;  /* 0x000000dc0700720c */ /* 0x040fe40003fa6270 */
[C---:B------:R-:W-:Y:S02]  /*4240*/  ISETP.GE.AND P4, PT, R7.reuse, R3, PT ;  /* 0x000000030700720c */ /* 0x040fe40003f86270 */
[C---:B------:R-:W-:Y:S02]  /*4250*/  ISETP.GE.AND P2, PT, R7.reuse, R2, PT ;  /* 0x000000020700720c */ /* 0x040fe40003f46270 */
[----:B------:R-:W-:Y:S02]  /*4260*/  I2FP.F32.U32 R5, R7 ;  /* 0x0000000700057245 */ /* 0x000fe40000201000 */
[----:B------:R-:W-:Y:S01]  /*4270*/  ISETP.GE.AND P0, PT, R7, R0, PT ;  /* 0x000000000700720c */ /* 0x000fe20003f06270 */
[----:B------:R-:W-:Y:S01]  /*4280*/  VIADD R7, R75, 0x31 ;  /* 0x000000314b077836 */ /* 0x000fe20000000000 */
[----:B------:R-:W-:Y:S01]  /*4290*/  FSEL R213, R28, -INF , !P3 ;  /* 0xff8000001cd57808 */ /* 0x000fe20005800000 */
[C---:B------:R-:W-:Y:S01]  /*42a0*/  FFMA.FTZ R88, R5.reuse, UR5, R88 ;  /* 0x0000000505587c23 */ /* 0x040fe20008010058 */
[----:B------:R-:W-:Y:S01]  /*42b0*/  FSEL R209, R30, -INF , !P1 ;  /* 0xff8000001ed17808 */ /* 0x000fe20004800000 */
[C---:B------:R-:W-:Y:S01]  /*42c0*/  FFMA.FTZ R90, R5.reuse, UR5, R90 ;  /* 0x00000005055a7c23 */ /* 0x040fe2000801005a */
[----:B------:R-:W-:Y:S01]  /*42d0*/  I2FP.F32.U32 R4, R7 ;  /* 0x0000000700047245 */ /* 0x000fe20000201000 */
[----:B------:R-:W-:Y:S01]  /*42e0*/  FFMA.FTZ R84, R5, UR5, R84 ;  /* 0x0000000505547c23 */ /* 0x000fe20008010054 */
[----:B------:R-:W-:Y:S01]  /*42f0*/  ISETP.GE.AND P3, PT, R9, R2, PT ;  /* 0x000000020900720c */ /* 0x000fe20003f66270 */
[----:B------:R-:W-:Y:S01]  /*4300*/  FFMA.FTZ R86, R5, UR5, R86 ;  /* 0x0000000505567c23 */ /* 0x000fe20008010056 */
[----:B------:R-:W-:Y:S01]  /*4310*/  ISETP.GE.AND P1, PT, R9, R0, PT ;  /* 0x000000000900720c */ /* 0x000fe20003f26270 */
[C---:B------:R-:W-:Y:S01]  /*4320*/  FFMA.FTZ R89, R4.reuse, UR5, R89 ;  /* 0x0000000504597c23 */ /* 0x040fe20008010059 */
[----:B------:R-:W-:Y:S01]  /*4330*/  FSEL R189, R93, -INF , !P3 ;  /* 0xff8000005dbd7808 */ /* 0x000fe20005800000 */
[C---:B------:R-:W-:Y:S01]  /*4340*/  FFMA.FTZ R91, R4.reuse, UR5, R91 ;  /* 0x00000005045b7c23 */ /* 0x040fe2000801005b */
[----:B------:R-:W-:Y:S01]  /*4350*/  FSEL R196, R95, -INF , !P1 ;  /* 0xff8000005fc47808 */ /* 0x000fe20004800000 */
[C---:B------:R-:W-:Y:S01]  /*4360*/  FFMA.FTZ R85, R4.reuse, UR5, R85 ;  /* 0x0000000504557c23 */ /* 0x040fe20008010055 */
[C---:B------:R-:W-:Y:S01]  /*4370*/  ISETP.GE.AND P3, PT, R7.reuse, R220, PT ;  /* 0x000000dc0700720c */ /* 0x040fe20003f66270 */
[----:B------:R-:W-:Y:S01]  /*4380*/  FFMA.FTZ R87, R4, UR5, R87 ;  /* 0x0000000504577c23 */ /* 0x000fe20008010057 */
[----:B------:R-:W-:-:S02]  /*4390*/  ISETP.GE.AND P1, PT, R7, R3, PT ;  /* 0x000000030700720c */ /* 0x000fc40003f26270 */
[----:B------:R-:W-:Y:S02]  /*43a0*/  FSEL R201, R88, -INF , !P5 ;  /* 0xff80000058c97808 */ /* 0x000fe40006800000 */
[----:B------:R-:W-:Y:S02]  /*43b0*/  FSEL R175, R90, -INF , !P4 ;  /* 0xff8000005aaf7808 */ /* 0x000fe40006000000 */
[C---:B------:R-:W-:Y:S02]  /*43c0*/  ISETP.GE.AND P5, PT, R7.reuse, R2, PT ;  /* 0x000000020700720c */ /* 0x040fe40003fa6270 */
[----:B------:R-:W-:Y:S02]  /*43d0*/  ISETP.GE.AND P4, PT, R7, R0, PT ;  /* 0x000000000700720c */ /* 0x000fe40003f86270 */
[----:B------:R-:W-:Y:S02]  /*43e0*/  FSEL R199, R84, -INF , !P2 ;  /* 0xff80000054c77808 */ /* 0x000fe40005000000 */
[----:B------:R-:W-:-:S02]  /*43f0*/  FSEL R192, R86, -INF , !P0 ;  /* 0xff80000056c07808 */ /* 0x000fc40004000000 */
[----:B------:R-:W-:Y:S02]  /*4400*/  FSEL R185, R89, -INF , !P3 ;  /* 0xff80000059b97808 */ /* 0x000fe40005800000 */
[----:B------:R-:W-:Y:S02]  /*4410*/  FSEL R173, R91, -INF , !P1 ;  /* 0xff8000005bad7808 */ /* 0x000fe40004800000 */
[C---:B------:R-:W-:Y:S02]  /*4420*/  ISETP.GE.AND P2, PT, R75.reuse, R220, PT ;  /* 0x000000dc4b00720c */ /* 0x040fe40003f46270 */
[C---:B------:R-:W-:Y:S02]  /*4430*/  ISETP.GE.AND P0, PT, R75.reuse, R3, PT ;  /* 0x000000034b00720c */ /* 0x040fe40003f06270 */
[----:B------:R-:W-:Y:S02]  /*4440*/  I2FP.F32.U32 R7, R75 ;  /* 0x0000004b00077245 */ /* 0x000fe40000201000 */
[----:B------:R-:W-:-:S02]  /*4450*/  ISETP.GE.AND P3, PT, R75, R2, PT ;  /* 0x000000024b00720c */ /* 0x000fc40003f66270 */
[C---:B------:R-:W-:Y:S01]  /*4460*/  ISETP.GE.AND P1, PT, R75.reuse, R0, PT ;  /* 0x000000004b00720c */ /* 0x040fe20003f26270 */
[----:B------:R-:W-:Y:S02]  /*4470*/  VIADD R75, R75, 0x39 ;  /* 0x000000394b4b7836 */ /* 0x000fe40000000000 */
[C---:B------:R-:W-:Y:S01]  /*4480*/  FFMA.FTZ R5, R7.reuse, UR5, R56 ;  /* 0x0000000507057c23 */ /* 0x040fe20008010038 */
[----:B------:R-:W-:Y:S01]  /*4490*/  FFMA.FTZ R9, R7, UR5, R58 ;  /* 0x0000000507097c23 */ /* 0x000fe2000801003a */
[----:B------:R-:W-:Y:S01]  /*44a0*/  FSEL R197, R85, -INF , !P5 ;  /* 0xff80000055c57808 */ /* 0x000fe20006800000 */
[C---:B------:R-:W-:Y:S01]  /*44b0*/  FFMA.FTZ R52, R7.reuse, UR5, R52 ;  /* 0x0000000507347c23 */ /* 0x040fe20008010034 */
[----:B------:R-:W-:Y:S01]  /*44c0*/  I2FP.F32.U32 R4, R75 ;  /* 0x0000004b00047245 */ /* 0x000fe20000201000 */
[----:B------:R-:W-:Y:S01]  /*44d0*/  FFMA.FTZ R54, R7, UR5, R54 ;  /* 0x0000000507367c23 */ /* 0x000fe20008010036 */
[----:B------:R-:W-:Y:S02]  /*44e0*/  FSEL R190, R87, -INF , !P4 ;  /* 0xff80000057be7808 */ /* 0x000fe40006000000 */
[----:B------:R-:W-:Y:S01]  /*44f0*/  FSEL R5, R5, -INF , !P2 ;  /* 0xff80000005057808 */ /* 0x000fe20005000000 */
[C---:B------:R-:W-:Y:S01]  /*4500*/  FFMA.FTZ R21, R4.reuse, UR5, R21 ;  /* 0x0000000504157c23 */ /* 0x040fe20008010015 */
[----:B------:R-:W-:Y:S01]  /*4510*/  FSEL R9, R9, -INF , !P0 ;  /* 0xff80000009097808 */ /* 0x000fe20004000000 */
[C---:B------:R-:W-:Y:S01]  /*4520*/  FFMA.FTZ R23, R4.reuse, UR5, R23 ;  /* 0x0000000504177c23 */ /* 0x040fe20008010017 */
[C---:B------:R-:W-:Y:S01]  /*4530*/  FFMA.FTZ R25, R4.reuse, UR5, R25 ;  /* 0x0000000504197c23 */ /* 0x040fe20008010019 */
[----:B------:R-:W-:Y:S01]  /*4540*/  FFMA.FTZ R27, R4, UR5, R27 ;  /* 0x00000005041b7c23 */ /* 0x000fe2000801001b */
[----:B------:R-:W-:-:S02]  /*4550*/  ISETP.GE.AND P5, PT, R75, R220, PT ;  /* 0x000000dc4b00720c */ /* 0x000fc40003fa6270 */
[C---:B------:R-:W-:Y:S02]  /*4560*/  ISETP.GE.AND P4, PT, R75.reuse, R3, PT ;  /* 0x000000034b00720c */ /* 0x040fe40003f86270 */
[C---:B------:R-:W-:Y:S02]  /*4570*/  ISETP.GE.AND P2, PT, R75.reuse, R2, PT ;  /* 0x000000024b00720c */ /* 0x040fe40003f46270 */
[----:B------:R-:W-:Y:S02]  /*4580*/  ISETP.GE.AND P0, PT, R75, R0, PT ;  /* 0x000000004b00720c */ /* 0x000fe40003f06270 */
[----:B------:R-:W-:Y:S02]  /*4590*/  FSEL R7, R52, -INF , !P3 ;  /* 0xff80000034077808 */ /* 0x000fe40005800000 */
[----:B------:R-:W-:Y:S02]  /*45a0*/  FSEL R4, R54, -INF , !P1 ;  /* 0xff80000036047808 */ /* 0x000fe40004800000 */
[----:B------:R-:W-:-:S02]  /*45b0*/  FSEL R174, R21, -INF , !P5 ;  /* 0xff80000015ae7808 */ /* 0x000fc40006800000 */
[----:B------:R-:W-:Y:S02]  /*45c0*/  FSEL R169, R23, -INF , !P4 ;  /* 0xff80000017a97808 */ /* 0x000fe40006000000 */
[----:B------:R-:W-:Y:S02]  /*45d0*/  FSEL R193, R25, -INF , !P2 ;  /* 0xff80000019c17808 */ /* 0x000fe40005000000 */
[----:B------:R-:W-:Y:S01]  /*45e0*/  FSEL R186, R27, -INF , !P0 ;  /* 0xff8000001bba7808 */ /* 0x000fe20004000000 */
[----:B------:R-:W-:Y:S06]  /*45f0*/  BRA.U !UP1, `(.L_x_177) ;  /* 0x0000000109d87547 */ /* 0x000fec000b800000 */
        /* <DEDUP_REMOVED lines=51> */
.L_x_179:
[----:B------:R3:W-:Y:S02]  /*4930*/  STS.128 [R237+0x8800], RZ ;  /* 0x008800ffed007388 */ /* 0x0007e40000000c00 */
.L_x_180:
[----:B------:R-:W-:Y:S05]  /*4940*/  BSYNC.RECONVERGENT B0 ;  /* 0x0000000000007941 */ /* 0x000fea0003800200 */
.L_x_178:
[----:B------:R-:W0:Y:S02]  /*4950*/  LDGDEPBAR ;  /* 0x00000000000079af */ /* 0x000e240000000000 */
.L_x_177:
[----:B------:R-:W-:Y:S01]  /*4960*/  FMNMX3.FTZ R6, R7, R53, R51, !PT ;  /* 0x0000003507067276 */ /* 0x000fe20007810033 */
[----:B------:R-:W4:Y:S01]  /*4970*/  LDCU UR13, c[0x0][0x45c] ;  /* 0x00008b80ff0d77ac */ /* 0x000f220008000800 */
[----:B------:R-:W-:Y:S02]  /*4980*/  FMNMX3.FTZ R8, R5, R57, R71, !PT ;  /* 0x0000003905087276 */ /* 0x000fe40007810047 */
[----:B------:R-:W-:Y:S01]  /*4990*/  FMNMX3.FTZ R6, R6, R61, R125, !PT ;  /* 0x0000003d06067276 */ /* 0x000fe2000781007d */
[----:B------:R-:W-:Y:S01]  /*49a0*/  UMOV UR12, 0xffffffff ;  /* 0xffffffff000c7882 */ /* 0x000fe20000000000 */
[----:B------:R-:W-:Y:S02]  /*49b0*/  FMNMX3.FTZ R8, R8, R73, R15, !PT ;  /* 0x0000004908087276 */ /* 0x000fe4000781000f */
[----:B------:R-:W-:Y:S02]  /*49c0*/  FMNMX3.FTZ R6, R6, R45, R43, !PT ;  /* 0x0000002d06067276 */ /* 0x000fe4000781002b */
[----:B------:R-:W-:-:S02]  /*49d0*/  FMNMX3.FTZ R8, R8, R63, R223, !PT ;  /* 0x0000003f08087276 */ /* 0x000fc400078100df */
[----:B------:R-:W-:Y:S02]  /*49e0*/  FMNMX3.FTZ R6, R6, R17, R181, !PT ;  /* 0x0000001106067276 */ /* 0x000fe400078100b5 */
[----:B------:R-:W-:Y:S02]  /*49f0*/  FMNMX3.FTZ R8, R8, R221, R177, !PT ;  /* 0x000000dd08087276 */ /* 0x000fe400078100b1 */
[----:B------:R-:W-:Y:S02]  /*4a00*/  FMNMX3.FTZ R6, R6, R191, R215, !PT ;  /* 0x000000bf06067276 */ /* 0x000fe400078100d7 */
[----:B-1----:R-:W-:Y:S02]  /*4a10*/  FMNMX3.FTZ R19, R4, R24, R60, !PT ;  /* 0x0000001804137276 */ /* 0x002fe4000781003c */
[----:B------:R-:W-:Y:S02]  /*4a20*/  FMNMX3.FTZ R8, R8, R195, R213, !PT ;  /* 0x000000c308087276 */ /* 0x000fe400078100d5 */
[----:B------:R-:W-:-:S02]  /*4a30*/  FMNMX3.FTZ R6, R6, R189, R199, !PT ;  /* 0x000000bd06067276 */ /* 0x000fc400078100c7 */
[----:B------:R-:W-:Y:S02]  /*4a40*/  FMNMX3.FTZ R19, R19, R26, R20, !PT ;  /* 0x0000001a13137276 */ /* 0x000fe40007810014 */
[----:B------:R-:W-:Y:S02]  /*4a50*/  FMNMX3.FTZ R8, R8, R203, R201, !PT ;  /* 0x000000cb08087276 */ /* 0x000fe400078100c9 */
[----:B------:R-:W-:Y:S02]  /*4a60*/  FMNMX3.FTZ R6, R6, R197, R183, !PT ;  /* 0x000000c506067276 */ /* 0x000fe400078100b7 */
[----:B------:R-:W-:Y:S02]  /*4a70*/  FMNMX3.FTZ R19, R19, R22, R16, !PT ;  /* 0x0000001613137276 */ /* 0x000fe40007810010 */
[----:B------:R-:W-:Y:S02]  /*4a80*/  FMNMX3.FTZ R11, R8, R185, R171, !PT ;  /* 0x000000b9080b7276 */ /* 0x000fe400078100ab */
[----:B------:R-:W-:-:S02]  /*4a90*/  FMNMX.FTZ R6, R193, R6, !PT ;  /* 0x00000006c1067209 */ /* 0x000fc40007810000 */
[----:B------:R-:W-:Y:S02]  /*4aa0*/  FMNMX3.FTZ R19, R19, R14, R184, !PT ;  /* 0x0000000e13137276 */ /* 0x000fe400078100b8 */
[----:B------:R-:W-:Y:S02]  /*4ab0*/  FMNMX.FTZ R10, R174, R11, !PT ;  /* 0x0000000bae0a7209 */ /* 0x000fe40007810000 */
[----:B------:R-:W1:Y:S01]  /*4ac0*/  SHFL.BFLY PT, R11, R6, 0x2, 0x1f ;  /* 0x0c401f00060b7f89 */ /* 0x000e6200000e0000 */
[----:B------:R-:W-:Y:S02]  /*4ad0*/  FMNMX3.FTZ R19, R19, R188, R198, !PT ;  /* 0x000000bc13137276 */ /* 0x000fe400078100c6 */
[----:B------:R-:W-:Y:S01]  /*4ae0*/  LOP3.LUT R226, R136, 0x120, R35, 0xf8, !PT ;  /* 0x0000012088e27812 */ /* 0x000fe200078ef823 */
[----:B--2---:R-:W2:Y:S01]  /*4af0*/  SHFL.BFLY PT, R13, R10, 0x2, 0x1f ;  /* 0x0c401f000a0d7f89 */ /* 0x004ea200000e0000 */
[----:B------:R-:W-:Y:S02]  /*4b00*/  FMNMX3.FTZ R19, R19, R196, R192, !PT ;  /* 0x000000c413137276 */ /* 0x000fe400078100c0 */
[----:B------:R-:W-:-:S02]  /*4b10*/  LEA R226, R226, UR6, 0x1 ;  /* 0x00000006e2e27c11 */ /* 0x000fc4000f8e08ff */
[----:B------:R-:W-:Y:S02]  /*4b20*/  FMNMX3.FTZ R19, R19, R190, R178, !PT ;  /* 0x000000be13137276 */ /* 0x000fe400078100b2 */
[----:B------:R-:W-:Y:S01]  /*4b30*/  IADD3 R179, PT, PT, R32, R226, RZ ;  /* 0x000000e220b37210 */ /* 0x000fe20007ffe0ff */
[----:B------:R-:W-:Y:S01]  /*4b40*/  LDSM.16.MT88.4 R148, [R226+0x9000] ;  /* 0x00900000e294783b */ /* 0x000fe20000004200 */
[----:B------:R-:W-:-:S03]  /*4b50*/  FMNMX.FTZ R19, R186, R19, !PT ;  /* 0x00000013ba137209 */ /* 0x000fc60007810000 */
[----:B------:R-:W-:Y:S04]  /*4b60*/  LDSM.16.MT88.4 R80, [R179+0x9000] ;  /* 0x00900000b350783b */ /* 0x000fe80000004200 */
[----:B------:R-:W5:Y:S01]  /*4b70*/  SHFL.BFLY PT, R8, R19, 0x2, 0x1f ;  /* 0x0c401f0013087f89 */ /* 0x000f6200000e0000 */
[----:B-1----:R-:W-:-:S03]  /*4b80*/  FMNMX.FTZ R11, R6, R11, !PT ;  /* 0x0000000b060b7209 */ /* 0x002fc60007810000 */
[----:B------:R-:W-:Y:S01]  /*4b90*/  LDSM.16.MT88.4 R96, [R226+0xa000] ;  /* 0x00a00000e260783b */ /* 0x000fe20000004200 */
[----:B------:R-:W-:Y:S02]  /*4ba0*/  FMNMX3.FTZ R6, R9, R59, R55, !PT ;  /* 0x0000003b09067276 */ /* 0x000fe40007810037 */
[----:B--2---:R-:W-:Y:S01]  /*4bb0*/  FMNMX.FTZ R13, R10, R13, !PT ;  /* 0x0000000d0a0d7209 */ /* 0x004fe20007810000 */
[----:B------:R-:W1:Y:S01]  /*4bc0*/  SHFL.BFLY PT, R166, R11, 0x1, 0x1f ;  /* 0x0c201f000ba67f89 */ /* 0x000e6200000e0000 */
[----:B------:R-:W-:-:S03]  /*4bd0*/  FMNMX3.FTZ R6, R6, R69, R65, !PT ;  /* 0x0000004506067276 */ /* 0x000fc60007810041 */
[----:B------:R-:W2:Y:S01]  /*4be0*/  SHFL.BFLY PT, R168, R13, 0x1, 0x1f ;  /* 0x0c201f000da87f89 */ /* 0x000ea200000e0000 */
[----:B------:R-:W-:-:S03]  /*4bf0*/  FMNMX3.FTZ R6, R6, R67, R217, !PT ;  /* 0x0000004306067276 */ /* 0x000fc600078100d9 */
[----:B------:R-:W-:Y:S01]  /*4c00*/  LDSM.16.MT88.4 R112, [R179+0xa000] ;  /* 0x00a00000b370783b */ /* 0x000fe20000004200 */
[----:B------:R-:W-:-:S03]  /*4c10*/  FMNMX3.FTZ R6, R6, R219, R207, !PT ;  /* 0x000000db06067276 */ /* 0x000fc600078100cf */
[----:B------:R-:W-:Y:S01]  /*4c20*/  LDSM.16.MT88.4 R120, [R226+0xb000] ;  /* 0x00b00000e278783b */ /* 0x000fe20000004200 */
[----:B------:R-:W-:Y:S02]  /*4c30*/  FMNMX3.FTZ R6, R6, R205, R209, !PT ;  /* 0x000000cd06067276 */ /* 0x000fe400078100d1 */
[----:B-----5:R-:W-:Y:S01]  /*4c40*/  FMNMX.FTZ R8, R19, R8, !PT ;  /* 0x0000000813087209 */ /* 0x020fe20007810000 */
[----:B------:R-:W-:Y:S01]  /*4c50*/  LDSM.16.MT88.4 R28, [R226+0x9400] ;  /* 0x00940000e21c783b */ /* 0x000fe20000004200 */
[----:B------:R-:W-:-:S03]  /*4c60*/  FMNMX3.FTZ R6, R6, R211, R175, !PT ;  /* 0x000000d306067276 */ /* 0x000fc600078100af */
[----:B------:R-:W5:Y:S01]  /*4c70*/  SHFL.BFLY PT, R165, R8, 0x1, 0x1f ;  /* 0x0c201f0008a57f89 */ /* 0x000f6200000e0000 */
[----:B------:R-:W-:Y:S02]  /*4c80*/  FMNMX3.FTZ R6, R6, R173, R164, !PT ;  /* 0x000000ad06067276 */ /* 0x000fe400078100a4 */
[----:B-1----:R-:W-:Y:S02]  /*4c90*/  FMNMX.FTZ R166, R11, R166, !PT ;  /* 0x000000a60ba67209 */ /* 0x002fe40007810000 */
[----:B------:R-:W-:Y:S02]  /*4ca0*/  FMNMX.FTZ R6, R169, R6, !PT ;  /* 0x00000006a9067209 */ /* 0x000fe40007810000 */
[C---:B------:R-:W-:Y:S01]  /*4cb0*/  FSETP.NEU.FTZ.AND P0, PT, R166.reuse, -INF , PT ;  /* 0xff800000a600780b */ /* 0x040fe20003f1d000 */
[----:B----4-:R-:W-:Y:S01]  /*4cc0*/  FMUL.FTZ R194, R166, UR13 ;  /* 0x0000000da6c27c20 */ /* 0x010fe20008410000 */
[----:B--2---:R-:W-:Y:S01]  /*4cd0*/  FMNMX.FTZ R168, R13, R168, !PT ;  /* 0x000000a80da87209 */ /* 0x004fe20007810000 */
[----:B------:R-:W1:Y:S03]  /*4ce0*/  SHFL.BFLY PT, R167, R6, 0x2, 0x1f ;  /* 0x0c401f0006a77f89 */ /* 0x000e6600000e0000 */
[----:B------:R-:W-:Y:S01]  /*4cf0*/  FSEL R194, R194, RZ, P0 ;  /* 0x000000ffc2c27208 */ /* 0x000fe20000000000 */
[C---:B------:R-:W-:Y:S01]  /*4d00*/  FMUL.FTZ R176, R168.reuse, UR13 ;  /* 0x0000000da8b07c20 */ /* 0x040fe20008410000 */
[----:B------:R-:W-:-:S03]  /*4d10*/  FSETP.NEU.FTZ.AND P1, PT, R168, -INF , PT ;  /* 0xff800000a800780b */ /* 0x000fc60003f3d000 */
[--C-:B------:R-:W-:Y:S01]  /*4d20*/  FFMA.FTZ R49, R53, UR13, -R194.reuse ;  /* 0x0000000d35317c23 */ /* 0x100fe200080108c2 */
[----:B------:R-:W-:Y:S01]  /*4d30*/  FSEL R176, R176, RZ, P1 ;  /* 0x000000ffb0b07208 */ /* 0x000fe20000800000 */
[--C-:B------:R-:W-:Y:S01]  /*4d40*/  FFMA.FTZ R50, R7, UR13, -R194.reuse ;  /* 0x0000000d07327c23 */ /* 0x100fe200080108c2 */
[--C-:B------:R-:W-:Y:S01]  /*4d50*/  FFMA.FTZ R48, R51, UR13, -R194.reuse ;  /* 0x0000000d33307c23 */ /* 0x100fe200080108c2 */
[----:B------:R-:W-:Y:S01]  /*4d60*/  FFMA.FTZ R41, R61, UR13, -R194 ;  /* 0x0000000d3d297c23 */ /* 0x000fe200080108c2 */
[----:B-----5:R-:W-:Y:S01]  /*4d70*/  FMNMX.FTZ R165, R8, R165, !PT ;  /* 0x000000a508a57209 */ /* 0x020fe20007810000 */
[--C-:B------:R-:W-:Y:S01]  /*4d80*/  FFMA.FTZ R58, R5, UR13, -R176.reuse ;  /* 0x0000000d053a7c23 */ /* 0x100fe200080108b0 */
[----:B------:R-:W-:Y:S01]  /*4d90*/  MUFU.EX2 R49, R49 ;  /* 0x0000003100317308 */ /* 0x000fe20000000800 */
[--C-:B------:R-:W-:Y:S01]  /*4da0*/  FFMA.FTZ R61, R57, UR13, -R176.reuse ;  /* 0x0000000d393d7c23 */ /* 0x100fe200080108b0 */
[C---:B------:R-:W-:Y:S01]  /*4db0*/  FSETP.NEU.FTZ.AND P0, PT, R165.reuse, -INF , PT ;  /* 0xff800000a500780b */ /* 0x040fe20003f1d000 */
[----:B------:R-:W-:Y:S01]  /*4dc0*/  FMUL.FTZ R187, R165, UR13 ;  /* 0x0000000da5bb7c20 */ /* 0x000fe20008410000 */
[--C-:B------:R-:W-:Y:S01]  /*4dd0*/  FFMA.FTZ R57, R71, UR13, -R176.reuse ;  /* 0x0000000d47397c23 */ /* 0x100fe200080108b0 */
[----:B------:R-:W-:Y:S01]  /*4de0*/  FFMA.FTZ R54, R73, UR13, -R176 ;  /* 0x0000000d49367c23 */ /* 0x000fe200080108b0 */
[--C-:B------:R-:W-:Y:S01]  /*4df0*/  FFMA.FTZ R39, R45, UR13, -R194.reuse ;  /* 0x0000000d2d277c23 */ /* 0x100fe200080108c2 */
[----:B------:R-:W-:Y:S01]  /*4e00*/  FFMA.FTZ R38, R43, UR13, -R194 ;  /* 0x0000000d2b267c23 */ /* 0x000fe200080108c2 */
[----:B------:R-:W-:Y:S01]  /*4e10*/  FSEL R187, R187, RZ, P0 ;  /* 0x000000ffbbbb7208 */ /* 0x000fe20000000000 */
[----:B------:R-:W2:Y:S01]  /*4e20*/  MUFU.EX2 R50, R50 ;  /* 0x0000003200327308 */ /* 0x000ea20000000800 */
[----:B-1----:R-:W-:Y:S01]  /*4e30*/  FMNMX.FTZ R167, R6, R167, !PT ;  /* 0x000000a706a77209 */ /* 0x002fe20007810000 */
[----:B------:R-:W-:Y:S01]  /*4e40*/  FFMA.FTZ R47, R15, UR13, -R176 ;  /* 0x0000000d0f2f7c23 */ /* 0x000fe200080108b0 */
[--C-:B------:R-:W-:Y:S01]  /*4e50*/  FFMA.FTZ R37, R17, UR13, -R194.reuse ;  /* 0x0000000d11257c23 */ /* 0x100fe200080108c2 */
[--C-:B------:R-:W-:Y:S01]  /*4e60*/  FFMA.FTZ R53, R4, UR13, -R187.reuse ;  /* 0x0000000d04357c23 */ /* 0x100fe200080108bb */
[--C-:B------:R-:W-:Y:S01]  /*4e70*/  FFMA.FTZ R52, R24, UR13, -R187.reuse ;  /* 0x0000000d18347c23 */ /* 0x100fe200080108bb */
[----:B------:R-:W1:Y:S01]  /*4e80*/  SHFL.BFLY PT, R4, R167, 0x1, 0x1f ;  /* 0x0c201f00a7047f89 */ /* 0x000e6200000e0000 */
[--C-:B------:R-:W-:Y:S01]  /*4e90*/  FFMA.FTZ R51, R60, UR13, -R187.reuse ;  /* 0x0000000d3c337c23 */ /* 0x100fe200080108bb */
[--C-:B------:R-:W-:Y:S01]  /*4ea0*/  FFMA.FTZ R42, R26, UR13, -R187.reuse ;  /* 0x0000000d1a2a7c23 */ /* 0x100fe200080108bb */
[----:B------:R-:W-:Y:S01]  /*4eb0*/  MUFU.EX2 R48, R48 ;  /* 0x0000003000307308 */ /* 0x000fe20000000800 */
[--C-:B------:R-:W-:Y:S01]  /*4ec0*/  FFMA.FTZ R45, R20, UR13, -R187.reuse ;  /* 0x0000000d142d7c23 */ /* 0x100fe200080108bb */
[--C-:B------:R-:W-:Y:S01]  /*4ed0*/  FFMA.FTZ R36, R22, UR13, -R187.reuse ;  /* 0x0000000d16247c23 */ /* 0x100fe200080108bb */
[--C-:B------:R-:W-:Y:S01]  /*4ee0*/  FFMA.FTZ R40, R16, UR13, -R187.reuse ;  /* 0x0000000d10287c23 */ /* 0x100fe200080108bb */
[--C-:B------:R-:W-:Y:S01]  /*4ef0*/  FFMA.FTZ R43, R14, UR13, -R187.reuse ;  /* 0x0000000d0e2b7c23 */ /* 0x100fe200080108bb */
[----:B------:R-:W-:Y:S01]  /*4f00*/  LDSM.16.MT88.4 R24, [R179+0x9400] ;  /* 0x00940000b318783b */ /* 0x000fe20000004200 */
[----:B------:R-:W-:Y:S01]  /*4f10*/  FFMA.FTZ R44, R125, UR13, -R194 ;  /* 0x0000000d7d2c7c23 */ /* 0x000fe200080108c2 */
[--C-:B------:R-:W-:Y:S01]  /*4f20*/  FFMA.FTZ R56, R63, UR13, -R176.reuse ;  /* 0x0000000d3f387c23 */ /* 0x100fe200080108b0 */
[----:B------:R-:W4:Y:S01]  /*4f30*/  MUFU.EX2 R41, R41 ;  /* 0x0000002900297308 */ /* 0x000f220000000800 */
[----:B------:R-:W-:Y:S01]  /*4f40*/  LDSM.16.MT88.4 R20, [R226+0xa400] ;  /* 0x00a40000e214783b */ /* 0x000fe20000004200 */
[----:B--2---:R-:W-:Y:S01]  /*4f50*/  F2FP.F16.F32.PACK_AB R128, R49, R50 ;  /* 0x000000323180723e */ /* 0x004fe200000000ff */
[--C-:B------:R-:W-:Y:S01]  /*4f60*/  FFMA.FTZ R62, R223, UR13, -R176.reuse ;  /* 0x0000000ddf3e7c23 */ /* 0x100fe200080108b0 */
[--C-:B------:R-:W-:Y:S01]  /*4f70*/  FFMA.FTZ R63, R221, UR13, -R176.reuse ;  /* 0x0000000ddd3f7c23 */ /* 0x100fe200080108b0 */
[----:B------:R-:W-:Y:S01]  /*4f80*/  LDSM.16.MT88.4 R16, [R179+0xa400] ;  /* 0x00a40000b310783b */ /* 0x000fe20000004200 */
[----:B------:R-:W-:Y:S01]  /*4f90*/  FFMA.FTZ R172, R177, UR13, -R176 ;  /* 0x0000000db1ac7c23 */ /* 0x000fe200080108b0 */
[--C-:B------:R-:W-:Y:S01]  /*4fa0*/  FFMA.FTZ R182, R189, UR13, -R194.reuse ;  /* 0x0000000dbdb67c23 */ /* 0x100fe200080108c2 */
[----:B------:R-:W-:Y:S01]  /*4fb0*/  MUFU.EX2 R53, R53 ;  /* 0x0000003500357308 */ /* 0x000fe20000000800 */
[----:B------:R-:W-:Y:S01]  /*4fc0*/  LDSM.16.MT88.4 R12, [R226+0xb400] ;  /* 0x00b40000e20c783b */ /* 0x000fe20000004200 */
[--C-:B------:R-:W-:Y:S01]  /*4fd0*/  FFMA.FTZ R177, R181, UR13, -R194.reuse ;  /* 0x0000000db5b17c23 */ /* 0x100fe200080108c2 */
[--C-:B------:R-:W-:Y:S01]  /*4fe0*/  FFMA.FTZ R180, R191, UR13, -R194.reuse ;  /* 0x0000000dbfb47c23 */ /* 0x100fe200080108c2 */
[--C-:B------:R-:W-:Y:S01]  /*4ff0*/  FFMA.FTZ R189, R188, UR13, -R187.reuse ;  /* 0x0000000dbcbd7c23 */ /* 0x100fe200080108bb */
[----:B-1----:R-:W-:Y:S01]  /*5000*/  FMNMX.FTZ R167, R167, R4, !PT ;  /* 0x00000004a7a77209 */ /* 0x002fe20007810000 */
[----:B------:R-:W-:Y:S01]  /*5010*/  FFMA.FTZ R181, R215, UR13, -R194 ;  /* 0x0000000dd7b57c23 */ /* 0x000fe200080108c2 */
[----:B------:R-:W1:Y:S01]  /*5020*/  LDSM.16.MT88.4 R4, [R179+0xb000] ;  /* 0x00b00000b304783b */ /* 0x000e620000004200 */
[----:B------:R-:W2:Y:S01]  /*5030*/  MUFU.EX2 R52, R52 ;  /* 0x0000003400347308 */ /* 0x000ea20000000800 */
[C---:B------:R-:W-:Y:S01]  /*5040*/  FSETP.NEU.FTZ.AND P0, PT, R167.reuse, -INF , PT ;  /* 0xff800000a700780b */ /* 0x040fe20003f1d000 */
[----:B------:R-:W-:Y:S01]  /*5050*/  FMUL.FTZ R170, R167, UR13 ;  /* 0x0000000da7aa7c20 */ /* 0x000fe20008410000 */
[----:B----4-:R-:W-:Y:S01]  /*5060*/  F2FP.F16.F32.PACK_AB R130, R41, R48 ;  /* 0x000000302982723e */ /* 0x010fe200000000ff */
[--C-:B------:R-:W-:Y:S01]  /*5070*/  FFMA.FTZ R184, R184, UR13, -R187.reuse ;  /* 0x0000000db8b87c23 */ /* 0x100fe200080108bb */
[--C-:B------:R-:W-:Y:S01]  /*5080*/  FFMA.FTZ R188, R198, UR13, -R187.reuse ;  /* 0x0000000dc6bc7c23 */ /* 0x100fe200080108bb */
[--C-:B------:R-:W-:Y:S01]  /*5090*/  FFMA.FTZ R191, R196, UR13, -R187.reuse ;  /* 0x0000000dc4bf7c23 */ /* 0x100fe200080108bb */
[----:B------:R-:W-:Y:S01]  /*50a0*/  FSEL R170, R170, RZ, P0 ;  /* 0x000000ffaaaa7208 */ /* 0x000fe20000000000 */
        /* <DEDUP_REMOVED lines=8> */
[----:B------:R-:W4:Y:S01]  /*5130*/  MUFU.EX2 R42, R42 ;  /* 0x0000002a002a7308 */ /* 0x000f220000000800 */
[----:B------:R-:W5:Y:S01]  /*5140*/  LDSM.16.MT88.4 R8, [R179+0xb400] ;  /* 0x00b40000b308783b */ /* 0x000f620000004200 */
[----:B--2---:R-:W-:Y:S01]  /*5150*/  F2FP.F16.F32.PACK_AB R129, R52, R53 ;  /* 0x000000353481723e */ /* 0x004fe200000000ff */
        /* <DEDUP_REMOVED lines=12> */
[----:B------:R-:W-:Y:S01]  /*5220*/  FFMA.FTZ R194, R193, UR13, -R194 ;  /* 0x0000000dc1c27c23 */ /* 0x000fe200080108c2 */
[----:B------:R-:W2:Y:S01]  /*5230*/  MUFU.EX2 R61, R61 ;  /* 0x0000003d003d7308 */ /* 0x000ea20000000800 */
[----:B----4-:R-:W-:Y:S01]  /*5240*/  F2FP.F16.F32.PACK_AB R131, R42, R51 ;  /* 0x000000332a83723e */ /* 0x010fe200000000ff */
[--C-:B------:R-:W-:Y:S01]  /*5250*/  FFMA.FTZ R192, R192, UR13, -R187.reuse ;  /* 0x0000000dc0c07c23 */ /* 0x100fe200080108bb */
[--C-:B------:R-:W-:Y:S01]  /*5260*/  FFMA.FTZ R193, R190, UR13, -R187.reuse ;  /* 0x0000000dbec17c23 */ /* 0x100fe200080108bb */
[--C-:B------:R-:W-:Y:S01]  /*5270*/  FFMA.FTZ R178, R178, UR13, -R187.reuse ;  /* 0x0000000db2b27c23 */ /* 0x100fe200080108bb */
[----:B------:R-:W-:Y:S01]  /*5280*/  FFMA.FTZ R241, R186, UR13, -R187 ;  /* 0x0000000dbaf17c23 */ /* 0x000fe200080108bb */
[----:B------:R-:W-:Y:S01]  /*5290*/  FADD.FTZ R49, R50, R49 ;  /* 0x0000003132317221 */ /* 0x000fe20000010000 */
[----:B------:R-:W-:Y:S01]  /*52a0*/  FADD.FTZ R52, R53, R52 ;  /* 0x0000003435347221 */ /* 0x000fe20000010000 */
[----:B------:R-:W-:Y:S01]  /*52b0*/  MUFU.EX2 R57, R57 ;  /* 0x0000003900397308 */ /* 0x000fe20000000800 */
[C---:B------:R-:W-:Y:S01]  /*52c0*/  HMMA.16816.F32 R156, R128.reuse, R148, RZ ;  /* 0x00000094809c723c */ /* 0x040fe200000018ff */
[----:B------:R-:W-:Y:S01]  /*52d0*/  FADD.FTZ R48, R48, R49 ;  /* 0x0000003130307221 */ /* 0x000fe20000010000 */
[----:B------:R-:W-:Y:S01]  /*52e0*/  FADD.FTZ R51, R51, R52 ;  /* 0x0000003433337221 */ /* 0x000fe20000010000 */
[--C-:B------:R-:W-:Y:S01]  /*52f0*/  FFMA.FTZ R201, R201, UR13, -R176.reuse ;  /* 0x0000000dc9c97c23 */ /* 0x100fe200080108b0 */
[--C-:B------:R-:W-:Y:S01]  /*5300*/  FFMA.FTZ R186, R185, UR13, -R176.reuse ;  /* 0x0000000db9ba7c23 */ /* 0x100fe200080108b0 */
[--C-:B------:R-:W-:Y:S01]  /*5310*/  FFMA.FTZ R171, R171, UR13, -R176.reuse ;  /* 0x0000000dabab7c23 */ /* 0x100fe200080108b0 */
[----:B------:R-:W-:Y:S01]  /*5320*/  FFMA.FTZ R174, R174, UR13, -R176 ;  /* 0x0000000daeae7c23 */ /* 0x000fe200080108b0 */
[----:B------:R-:W4:Y:S01]  /*5330*/  MUFU.EX2 R54, R54 ;  /* 0x0000003600367308 */ /* 0x000f220000000800 */
[C---:B------:R-:W-:Y:S01]  /*5340*/  HMMA.16816.F32 R72, R128.reuse, R80, RZ ;  /* 0x000000508048723c */ /* 0x040fe200000018ff */
[----:B--2---:R-:W-:Y:S01]  /*5350*/  F2FP.F16.F32.PACK_AB R132, R61, R58 ;  /* 0x0000003a3d84723e */ /* 0x004fe200000000ff */
[----:B------:R-:W-:Y:S01]  /*5360*/  FADD.FTZ R58, R58, R61 ;  /* 0x0000003d3a3a7221 */ /* 0x000fe20000010000 */
[--C-:B------:R-:W-:Y:S01]  /*5370*/  FFMA.FTZ R175, R175, UR13, -R170.reuse ;  /* 0x0000000dafaf7c23 */ /* 0x100fe200080108aa */
[--C-:B------:R-:W-:Y:S01]  /*5380*/  FFMA.FTZ R176, R173, UR13, -R170.reuse ;  /* 0x0000000dadb07c23 */ /* 0x100fe200080108aa */
[--C-:B------:R-:W-:Y:S01]  /*5390*/  FFMA.FTZ R164, R164, UR13, -R170.reuse ;  /* 0x0000000da4a47c23 */ /* 0x100fe200080108aa */
[----:B------:R-:W-:Y:S01]  /*53a0*/  FFMA.FTZ R169, R169, UR13, -R170 ;  /* 0x0000000da9a97c23 */ /* 0x000fe200080108aa */
[----:B------:R-:W-:Y:S01]  /*53b0*/  MUFU.EX2 R60, R60 ;  /* 0x0000003c003c7308 */ /* 0x000fe20000000800 */
[----:B------:R-:W-:Y:S01]  /*53c0*/  HMMA.16816.F32 R88, R128, R96, RZ ;  /* 0x000000608058723c */ /* 0x000fe200000018ff */
[----:B------:R-:W-:Y:S01]  /*53d0*/  FADD.FTZ R41, R41, R48 ;  /* 0x0000003029297221 */ /* 0x000fe20000010000 */
[----:B------:R-:W-:-:S05]  /*53e0*/  FADD.FTZ R42, R42, R51 ;  /* 0x000000332a2a7221 */ /* 0x000fca0000010000 */
[----:B------:R-:W2:Y:S01]  /*53f0*/  MUFU.EX2 R59, R59 ;  /* 0x0000003b003b7308 */ /* 0x000ea20000000800 */
[----:B------:R-:W-:Y:S01]  /*5400*/  HMMA.16816.F32 R104, R128, R112, RZ ;  /* 0x000000708068723c */ /* 0x000fe200000018ff */
[----:B----4-:R-:W-:Y:S01]  /*5410*/  F2FP.F16.F32.PACK_AB R134, R54, R57 ;  /* 0x000000393686723e */ /* 0x010fe200000000ff */
[----:B------:R-:W-:-:S04]  /*5420*/  FADD.FTZ R57, R57, R58 ;  /* 0x0000003a39397221 */ /* 0x000fc80000010000 */
[----:B------:R-:W-:Y:S01]  /*5430*/  FADD.FTZ R54, R54, R57 ;  /* 0x0000003936367221 */ /* 0x000fe20000010000 */
[----:B------:R-:W-:Y:S01]  /*5440*/  MUFU.EX2 R55, R55 ;  /* 0x0000003700377308 */ /* 0x000fe20000000800 */
[C---:B------:R-:W-:Y:S07]  /*5450*/  HMMA.16816.F32 R116, R128.reuse, R120, RZ ;  /* 0x000000788074723c */ /* 0x040fee00000018ff */
[----:B------:R-:W4:Y:S01]  /*5460*/  MUFU.EX2 R46, R46 ;  /* 0x0000002e002e7308 */ /* 0x000f220000000800 */
[----:B-1----:R-:W-:Y:S01]  /*5470*/  HMMA.16816.F32 R136, R128, R4, RZ ;  /* 0x000000048088723c */ /* 0x002fe200000018ff */
[----:B--2---:R-:W-:Y:S01]  /*5480*/  F2FP.F16.F32.PACK_AB R133, R59, R60 ;  /* 0x0000003c3b85723e */ /* 0x004fe200000000ff */
[----:B------:R-:W-:-:S05]  /*5490*/  FADD.FTZ R60, R60, R59 ;  /* 0x0000003b3c3c7221 */ /* 0x000fca0000010000 */
[----:B------:R-:W-:Y:S01]  /*54a0*/  MUFU.EX2 R44, R44 ;  /* 0x0000002c002c7308 */ /* 0x000fe20000000800 */
[C---:B------:R-:W-:Y:S07]  /*54b0*/  HMMA.16816.F32 R152, R128.reuse, R150, RZ ;  /* 0x000000968098723c */ /* 0x040fee00000018ff */
[----:B------:R-:W1:Y:S01]  /*54c0*/  MUFU.EX2 R39, R39 ;  /* 0x0000002700277308 */ /* 0x000e620000000800 */
[----:B------:R-:W-:Y:S01]  /*54d0*/  HMMA.16816.F32 R76, R128, R82, RZ ;  /* 0x00000052804c723c */ /* 0x000fe200000018ff */
[----:B----4-:R-:W-:Y:S01]  /*54e0*/  F2FP.F16.F32.PACK_AB R135, R46, R55 ;  /* 0x000000372e87723e */ /* 0x010fe200000000ff */
        /* <DEDUP_REMOVED lines=12> */
[----:B------:R-:W4:Y:S01]  /*55b0*/  MUFU.EX2 R43, R43 ;  /* 0x0000002b002b7308 */ /* 0x000f220000000800 */
        /* <DEDUP_REMOVED lines=28> */
[----:B----4-:R-:W-:Y:S01]  /*5780*/  F2FP.F16.F32.PACK_AB R7, R43, R40 ;  /* 0x000000282b07723e */ /* 0x010fe200000000ff */
[----:B------:R-:W-:Y:S02]  /*5790*/  FADD.FTZ R38, R38, R39 ;  /* 0x0000002726267221 */ /* 0x000fe40000010000 */
[----:B------:R-:W-:Y:S01]  /*57a0*/  FADD.FTZ R40, R40, R45 ;  /* 0x0000002d28287221 */ /* 0x000fe20000010000 */
[----:B------:R-:W-:Y:S01]  /*57b0*/  MUFU.EX2 R181, R181 ;  /* 0x000000b500b57308 */ /* 0x000fe20000000800 */
[----:B------:R-:W-:-:S02]  /*57c0*/  FADD.FTZ R38, R37, R38 ;  /* 0x0000002625267221 */ /* 0x000fc40000010000 */
[----:B------:R-:W-:Y:S01]  /*57d0*/  HMMA.16816.F32 R156, R4, R28, R156 ;  /* 0x0000001c049c723c */ /* 0x000fe2000000189c */
[----:B------:R-:W-:-:S04]  /*57e0*/  FADD.FTZ R43, R43, R40 ;  /* 0x000000282b2b7221 */ /* 0x000fc80000010000 */
[----:B------:R-:W-:Y:S03]  /*57f0*/  MUFU.EX2 R182, R182 ;  /* 0x000000b600b67308 */ /* 0x000fe60000000800 */
[C---:B------:R-:W-:Y:S05]  /*5800*/  HMMA.16816.F32 R72, R4.reuse, R24, R72 ;  /* 0x000000180448723c */ /* 0x040fea0000001848 */
[----:B------:R-:W-:Y:S03]  /*5810*/  MUFU.EX2 R184, R184 ;  /* 0x000000b800b87308 */ /* 0x000fe60000000800 */
[C---:B------:R-:W-:Y:S05]  /*5820*/  HMMA.16816.F32 R88, R4.reuse, R20, R88 ;  /* 0x000000140458723c */ /* 0x040fea0000001858 */
[----:B------:R-:W2:Y:S03]  /*5830*/  MUFU.EX2 R189, R189 ;  /* 0x000000bd00bd7308 */ /* 0x000ea60000000800 */
[C---:B------:R-:W-:Y:S05]  /*5840*/  HMMA.16816.F32 R104, R4.reuse, R16, R104 ;  /* 0x000000100468723c */ /* 0x040fea0000001868 */
        /* <DEDUP_REMOVED lines=38> */
[----:B------:R-:W-:Y:S07]  /*5ab0*/  MUFU.EX2 R194, R194 ;  /* 0x000000c200c27308 */ /* 0x000fee0000000800 */
[C---:B------:R-:W-:Y:S01]  /*5ac0*/  HMMA.16816.F32 R124, R4.reuse, R8, R124 ;  /* 0x00000008047c723c */ /* 0x040fe2000000187c */
[----:B------:R-:W-:Y:S07]  /*5ad0*/  MUFU.EX2 R192, R192 ;  /* 0x000000c000c07308 */ /* 0x000fee0000000800 */
[C---:B------:R-:W-:Y:S01]  /*5ae0*/  HMMA.16816.F32 R148, R4.reuse, R30, R148 ;  /* 0x0000001e0494723c */ /* 0x040fe20000001894 */
[----:B------:R-:W5:Y:S01]  /*5af0*/  LDSM.16.MT88.4 R28, [R226+0x9800] ;  /* 0x00980000e21c783b */ /* 0x000f620000004200 */
        /* <DEDUP_REMOVED lines=19> */
[----:B------:R-:W-:Y:S01]  /*5c30*/  F2FP.F16.F32.PACK_AB R6, R182, R181 ;  /* 0x000000b5b606723e */ /* 0x000fe200000000ff */
[----:B------:R-:W-:Y:S01]  /*5c40*/  FADD.FTZ R184, R184, R43 ;  /* 0x0000002bb8b87221 */ /* 0x000fe20000010000 */
[----:B----4-:R-:W-:Y:S01]  /*5c50*/  F2FP.F16.F32.PACK_AB R7, R191, R188 ;  /* 0x000000bcbf07723e */ /* 0x010fe200000000ff */
[----:B------:R-:W-:-:S02]  /*5c60*/  FADD.FTZ R180, R180, R177 ;  /* 0x000000b1b4b47221 */ /* 0x000fc40000010000 */
[----:B------:R-:W-:Y:S01]  /*5c70*/  MUFU.EX2 R174, R174 ;  /* 0x000000ae00ae7308 */ /* 0x000fe20000000800 */
[----:B------:R-:W-:Y:S01]  /*5c80*/  FADD.FTZ R189, R189, R184 ;  /* 0x000000b8bdbd7221 */ /* 0x000fe20000010000 */
[----:B------:R-:W-:Y:S02]  /*5c90*/  FADD.FTZ R181, R181, R180 ;  /* 0x000000b4b5b57221 */ /* 0x000fe40000010000 */
[----:B-----5:R-:W-:Y:S01]  /*5ca0*/  HMMA.16816.F32 R156, R4, R28, R156 ;  /* 0x0000001c049c723c */ /* 0x020fe2000000189c */
[----:B------:R-:W-:Y:S01]  /*5cb0*/  FADD.FTZ R188, R188, R189 ;  /* 0x000000bdbcbc7221 */ /* 0x000fe20000010000 */
[----:B------:R-:W-:Y:S02]  /*5cc0*/  FADD.FTZ R182, R182, R181 ;  /* 0x000000b5b6b67221 */ /* 0x000fe40000010000 */
[----:B------:R-:W-:Y:S01]  /*5cd0*/  MUFU.EX2 R175, R175 ;  /* 0x000000af00af7308 */ /* 0x000fe20000000800 */
[----:B------:R-:W-:-:S03]  /*5ce0*/  FADD.FTZ R191, R191, R188 ;  /* 0x000000bcbfbf7221 */ /* 0x000fc60000010000 */
[C---:B---3--:R-:W-:Y:S04]  /*5cf0*/  HMMA.16816.F32 R72, R4.reuse, R24, R72 ;  /* 0x000000180448723c */ /* 0x048fe80000001848 */
[----:B------:R-:W1:Y:S04]  /*5d00*/  MUFU.EX2 R176, R176 ;  /* 0x000000b000b07308 */ /* 0x000e680000000800 */
[C---:B------:R-:W-:Y:S04]  /*5d10*/  HMMA.16816.F32 R88, R4.reuse, R20, R88 ;  /* 0x000000140458723c */ /* 0x040fe80000001858 */
        /* <DEDUP_REMOVED lines=96> */
[----:B------:R-:W-:Y:S01]  /*6320*/  IMAD.IADD R169, R227, 0x1, R32 ;  /* 0x00000001e3a97824 */ /* 0x000fe200078e0220 */
[----:B------:R-:W-:Y:S01]  /*6330*/  UIMAD.WIDE.U32 UR24, UR15, UR8, URZ ;  /* 0x000000080f1872a5 */ /* 0x000fe2000f8e00ff */
[----:B------:R-:W-:Y:S01]  /*6340*/  IMAD.MOV.U32 R170, RZ, RZ, 0x20 ;  /* 0x00000020ffaa7424 */ /* 0x000fe200078e00ff */
[----:B------:R-:W-:Y:S01]  /*6350*/  UIMAD UR15, UR15, UR9, URZ ;  /* 0x000000090f0f72a4 */ /* 0x000fe2000f8e02ff */
[----:B------:R-:W-:Y:S01]  /*6360*/  LOP3.LUT R164, R164, 0x8, R225, 0x78, !PT ;  /* 0x00000008a4a47812 */ /* 0x000fe200078e78e1 */
[----:B------:R-:W-:Y:S01]  /*6370*/  ULEA UR17, UP0, UR24, UR22, 0x6 ;  /* 0x0000001618117291 */ /* 0x000fe2000f8030ff */
[----:B------:R-:W-:Y:S01]  /*6380*/  IMAD.SHL.U32 R236, R225, 0x2, RZ ;  /* 0x00000002e1ec7824 */ /* 0x000fe200078e00ff */
[----:B------:R-:W-:Y:S01]  /*6390*/  UIADD3 UR14, UPT, UPT, UR15, UR25, URZ ;  /* 0x000000190f0e7290 */ /* 0x000fe2000fffe0ff */
[----:B------:R-:W-:Y:S01]  /*63a0*/  IMAD.U32 R10, RZ, RZ, UR24 ;  /* 0x00000018ff0a7e24 */ /* 0x000fe2000f8e00ff */
[----:B------:R-:W-:Y:S01]  /*63b0*/  UIADD3 UR15, UPT, UPT, UR25, UR15, URZ ;  /* 0x0000000f190f7290 */ /* 0x000fe2000fffe0ff */
[----:B-1----:R-:W-:Y:S01]  /*63c0*/  ISETP.GE.AND P4, PT, R242, UR4, PT ;  /* 0x00000004f2007c0c */ /* 0x002fe2000bf86270 */
[----:B------:R-:W-:Y:S01]  /*63d0*/  ULEA.HI.X UR14, UR24, UR16, UR14, 0x6, UP0 ;  /* 0x00000010180e7291 */ /* 0x000fe200080f340e */
[----:B------:R-:W-:Y:S01]  /*63e0*/  ISETP.GE.AND P3, PT, R230, UR4, PT ;  /* 0x00000004e6007c0c */ /* 0x000fe2000bf66270 */
[----:B------:R-:W-:Y:S01]  /*63f0*/  IMAD.U32 R4, RZ, RZ, UR17 ;  /* 0x00000011ff047e24 */ /* 0x000fe2000f8e00ff */
[-C--:B------:R-:W-:Y:S01]  /*6400*/  LEA R8, P1, R10, R233.reuse, 0x7 ;  /* 0x000000e90a087211 */ /* 0x080fe200078238ff */
[----:B------:R-:W-:Y:S01]  /*6410*/  IMAD.U32 R7, RZ, RZ, UR15 ;  /* 0x0000000fff077e24 */ /* 0x000fe2000f8e00ff */
[----:B------:R-:W-:Y:S01]  /*6420*/  ISETP.GE.AND P2, PT, R240, UR4, PT ;  /* 0x00000004f0007c0c */ /* 0x000fe2000bf46270 */
[----:B------:R-:W-:Y:S01]  /*6430*/  IMAD.U32 R5, RZ, RZ, UR14 ;  /* 0x0000000eff057e24 */ /* 0x000fe2000f8e00ff */
[----:B------:R-:W-:Y:S01]  /*6440*/  LEA R6, P0, R4, R233, 0x1 ;  /* 0x000000e904067211 */ /* 0x000fe200078008ff */
[----:B------:R-:W-:Y:S01]  /*6450*/  UMOV UR14, 0x400 ;  /* 0x00000400000e7882 */ /* 0x000fe20000000000 */
[-C--:B------:R-:W-:Y:S01]  /*6460*/  LEA.HI.X R9, R10, R232.reuse, R7, 0x7, P1 ;  /* 0x000000e80a097211 */ /* 0x080fe200008f3c07 */
[----:B------:R-:W-:Y:S01]  /*6470*/  BAR.SYNC.DEFER_BLOCKING 0x0 ;  /* 0x0000000000007b1d */ /* 0x000fe20000010000 */
[----:B------:R-:W-:Y:S01]  /*6480*/  LEA.HI.X R7, R4, R232, R5, 0x1, P0 ;  /* 0x000000e804077211 */ /* 0x000fe200000f0c05 */
[----:B--2---:R-:W-:Y:S01]  /*6490*/  ULEA UR6, UR6, UR14, 0x18 ;  /* 0x0000000e06067291 */ /* 0x004fe2000f8ec0ff */
[----:B------:R-:W-:Y:S01]  /*64a0*/  LOP3.LUT R164, R33, R164, RZ, 0xfc, !PT ;  /* 0x000000a421a47212 */ /* 0x000fe200078efcff */
[----:B------:R-:W-:Y:S01]  /*64b0*/  IMAD.U32 R11, RZ, RZ, UR25 ;  /* 0x00000019ff0b7e24 */ /* 0x000fe2000f8e00ff */
[----:B------:R-:W-:Y:S01]  /*64c0*/  SEL R170, R170, 0xffffffe0, !P6 ;  /* 0xffffffe0aaaa7807 */ /* 0x000fe20007000000 */
[----:B------:R-:W-:Y:S01]  /*64d0*/  UISETP.GE.U32.AND UP1, UPT, UR20, 0x3, UPT ;  /* 0x000000031400788c */ /* 0x000fe2000bf26070 */
[----:B------:R-:W-:Y:S01]  /*64e0*/  LOP3.LUT R236, R236, 0x6, RZ, 0xc0, !PT ;  /* 0x00000006ecec7812 */ /* 0x000fe200078ec0ff */
[----:B------:R-:W1:Y:S01]  /*64f0*/  LDCU.64 UR14, c[0x0][0x358] ;  /* 0x00006b00ff0e77ac */ /* 0x000e620008000a00 */
        /* <DEDUP_REMOVED lines=51> */
[----:B------:R-:W-:Y:S01]  /*6830*/  LDSM.16.M88.4 R216, [R227+0x2000] ;  /* 0x00200000e3d8783b */ /* 0x000fe20000000200 */
[----:B-1----:R-:W-:-:S03]  /*6840*/  IMAD.IADD R169, R227, 0x1, R170 ;  /* 0x00000001e3a97824 */ /* 0x002fc600078e02aa */
[----:B------:R-:W0:Y:S01]  /*6850*/  LDGDEPBAR ;  /* 0x00000000000079af */ /* 0x000e220000000000 */
[----:B------:R-:W-:Y:S01]  /*6860*/  HMMA.16816.F32 R20, R60, R180, RZ ;  /* 0x000000b43c14723c */ /* 0x000fe200000018ff */
[----:B------:R-:W-:-:S07]  /*6870*/  IMAD.IADD R170, R170, 0x1, R171 ;  /* 0x00000001aaaa7824 */ /* 0x000fce00078e02ab */
[C---:B--2---:R-:W-:Y:S08]  /*6880*/  HMMA.16816.F32 R12, R60.reuse, R172, RZ ;  /* 0x000000ac3c0c723c */ /* 0x044ff000000018ff */
[C---:B------:R-:W-:Y:S08]  /*6890*/  HMMA.16816.F32 R16, R60.reuse, R182, RZ ;  /* 0x000000b63c10723c */ /* 0x040ff000000018ff */
[----:B------:R-:W-:Y:S08]  /*68a0*/  HMMA.16816.F32 R8, R60, R174, RZ ;  /* 0x000000ae3c08723c */ /* 0x000ff000000018ff */
[C---:B------:R-:W-:Y:S08]  /*68b0*/  HMMA.16816.F32 R184, R56.reuse, R180, RZ ;  /* 0x000000b438b8723c */ /* 0x040ff000000018ff */
[C---:B------:R-:W-:Y:S08]  /*68c0*/  HMMA.16816.F32 R176, R56.reuse, R172, RZ ;  /* 0x000000ac38b0723c */ /* 0x040ff000000018ff */
[----:B------:R-:W-:Y:S08]  /*68d0*/  HMMA.16816.F32 R188, R56, R190, RZ ;  /* 0x000000be38bc723c */ /* 0x000ff000000018ff */
[----:B---3--:R-:W-:Y:S08]  /*68e0*/  HMMA.16816.F32 R4, R60, R196, RZ ;  /* 0x000000c43c04723c */ /* 0x008ff000000018ff */
        /* <DEDUP_REMOVED lines=20> */
[----:B------:R2:W-:Y:S07]  /*6a30*/  LDSM.16.M88.4 R48, [R169+0x3000] ;  /* 0x00300000a930783b */ /* 0x0005ee0000000200 */
[C---:B------:R-:W-:Y:S01]  /*6a40*/  HMMA.16816.F32 R180, R32.reuse, R46, R180 ;  /* 0x0000002e20b4723c */ /* 0x040fe200000018b4 */
[----:B------:R-:W3:Y:S07]  /*6a50*/  LDSM.16.M88.4 R44, [R170+0x7000] ;  /* 0x00700000aa2c783b */ /* 0x000eee0000000200 */
[C---:B------:R-:W-:Y:S01]  /*6a60*/  HMMA.16816.F32 R172, R32.reuse, R42, R172 ;  /* 0x0000002a20ac723c */ /* 0x040fe200000018ac */
[----:B------:R-:W3:Y:S07]  /*6a70*/  LDSM.16.M88.4 R40, [R170+0x7400] ;  /* 0x00740000aa28783b */ /* 0x000eee0000000200 */
[----:B------:R-:W-:Y:S01]  /*6a80*/  HMMA.16816.F32 R56, R32, R38, R56 ;  /* 0x000000262038723c */ /* 0x000fe20000001838 */
[----:B------:R-:W3:Y:S01]  /*6a90*/  LDSM.16.M88.4 R36, [R170+0x7800] ;  /* 0x00780000aa24783b */ /* 0x000ee20000000200 */
[----:B--2---:R-:W-:-:S03]  /*6aa0*/  IMAD.MOV.U32 R169, RZ, RZ, 0x20 ;  /* 0x00000020ffa97424 */ /* 0x004fc600078e00ff */
[----:B------:R2:W3:Y:S03]  /*6ab0*/  LDSM.16.M88.4 R32, [R170+0x7c00] ;  /* 0x007c0000aa20783b */ /* 0x0004e60000000200 */
[C---:B----4-:R-:W-:Y:S08]  /*6ac0*/  HMMA.16816.F32 R28, R212.reuse, R208, R28 ;  /* 0x000000d0d41c723c */ /* 0x050ff0000000181c */
[C---:B-----5:R-:W-:Y:S08]  /*6ad0*/  HMMA.16816.F32 R20, R212.reuse, R204, R20 ;  /* 0x000000ccd414723c */ /* 0x060ff00000001814 */
[----:B------:R-:W-:Y:S01]  /*6ae0*/  HMMA.16816.F32 R12, R212, R200, R12 ;  /* 0x000000c8d40c723c */ /* 0x000fe2000000180c */
[----:B--2---:R-:W-:-:S07]  /*6af0*/  SEL R170, R169, 0xffffffe0, !P6 ;  /* 0xffffffe0a9aa7807 */ /* 0x004fce0007000000 */
[C---:B-1----:R-:W-:Y:S08]  /*6b00*/  HMMA.16816.F32 R4, R212.reuse, R196, R4 ;  /* 0x000000c4d404723c */ /* 0x042ff00000001804 */
        /* <DEDUP_REMOVED lines=9> */
[----:B------:R-:W-:Y:S01]  /*6ba0*/  HMMA.16816.F32 R172, R216, R202, R172 ;  /* 0x000000cad8ac723c */ /* 0x000fe200000018ac */
[----:B------:R-:W-:Y:S07]  /*6bb0*/  LDSM.16.M88.4 R200, [R171+0x8400] ;  /* 0x00840000abc8783b */ /* 0x000fee0000000200 */
[C---:B---3--:R-:W-:Y:S08]  /*6bc0*/  HMMA.16816.F32 R28, R48.reuse, R44, R28 ;  /* 0x0000002c301c723c */ /* 0x048ff0000000181c */
        /* <DEDUP_REMOVED lines=9> */
[----:B------:R-:W-:Y:S01]  /*6c60*/  HMMA.16816.F32 R188, R52, R46, R188 ;  /* 0x0000002e34bc723c */ /* 0x000fe200000018bc */
[----:B------:R-:W1:Y:S07]  /*6c70*/  LDSM.16.M88.4 R44, [R171+0x8000] ;  /* 0x00800000ab2c783b */ /* 0x000e6e0000000200 */
[----:B------:R-:W-:Y:S08]  /*6c80*/  HMMA.16816.F32 R64, R216, R196, R64 ;  /* 0x000000c4d840723c */ /* 0x000ff00000001840 */
[C---:B------:R-:W-:Y:S08]  /*6c90*/  HMMA.16816.F32 R184, R52.reuse, R40, R184 ;  /* 0x0000002834b8723c */ /* 0x040ff000000018b8 */
[----:B------:R-:W-:Y:S01]  /*6ca0*/  HMMA.16816.F32 R180, R52, R42, R180 ;  /* 0x0000002a34b4723c */ /* 0x000fe200000018b4 */
[----:B------:R-:W2:Y:S07]  /*6cb0*/  LDSM.16.M88.4 R40, [R227+0x5000] ;  /* 0x00500000e328783b */ /* 0x000eae0000000200 */
[----:B------:R-:W-:Y:S01]  /*6cc0*/  HMMA.16816.F32 R56, R216, R198, R56 ;  /* 0x000000c6d838723c */ /* 0x000fe20000001838 */
[----:B------:R-:W-:Y:S01]  /*6cd0*/  IMAD.IADD R216, R227, 0x1, R170 ;  /* 0x00000001e3d87824 */ /* 0x000fe200078e02aa */
[----:B------:R-:W-:Y:S01]  /*6ce0*/  LDSM.16.M88.4 R196, [R171+0x8c00] ;  /* 0x008c0000abc4783b */ /* 0x000fe20000000200 */
[----:B------:R-:W-:-:S05]  /*6cf0*/  IMAD.IADD R170, R170, 0x1, R171 ;  /* 0x00000001aaaa7824 */ /* 0x000fca00078e02ab */
[C---:B------:R-:W-:Y:S01]  /*6d00*/  HMMA.16816.F32 R204, R52.reuse, R36, R176 ;  /* 0x0000002434cc723c */ /* 0x040fe200000018b0 */
[----:B------:R-:W-:Y:S07]  /*6d10*/  LDSM.16.M88.4 R176, [R171+0x8800] ;  /* 0x00880000abb0783b */ /* 0x000fee0000000200 */
[C---:B------:R-:W-:Y:S01]  /*6d20*/  HMMA.16816.F32 R208, R52.reuse, R38, R172 ;  /* 0x0000002634d0723c */ /* 0x040fe200000018ac */
[----:B------:R-:W-:Y:S04]  /*6d30*/  LDSM.16.M88.4 R36, [R170+0x8000] ;  /* 0x00800000aa24783b */ /* 0x000fe80000000200 */
[----:B------:R-:W3:Y:S03]  /*6d40*/  LDSM.16.M88.4 R172, [R216+0x4000] ;  /* 0x00400000d8ac783b */ /* 0x000ee60000000200 */
[----:B------:R-:W-:Y:S01]  /*6d50*/  HMMA.16816.F32 R212, R52, R32, R64 ;  /* 0x0000002034d4723c */ /* 0x000fe20000001840 */
[----:B------:R-:W4:Y:S07]  /*6d60*/  LDSM.16.M88.4 R64, [R216+0x5000] ;  /* 0x00500000d840783b */ /* 0x000f2e0000000200 */
[----:B-1----:R-:W-:Y:S08]  /*6d70*/  HMMA.16816.F32 R192, R48, R44, R192 ;  /* 0x0000002c30c0723c */ /* 0x002ff000000018c0 */
[----:B------:R-:W-:Y:S01]  /*6d80*/  HMMA.16816.F32 R56, R52, R34, R56 ;  /* 0x000000223438723c */ /* 0x000fe20000001838 */
[----:B------:R-:W1:Y:S07]  /*6d90*/  LDSM.16.M88.4 R32, [R170+0x8c00] ;  /* 0x008c0000aa20783b */ /* 0x000e6e0000000200 */
[----:B--2---:R-:W-:Y:S01]  /*6da0*/  HMMA.16816.F32 R28, R40, R44, R28 ;  /* 0x0000002c281c723c */ /* 0x004fe2000000181c */
[----:B------:R-:W-:-:S07]  /*6db0*/  IMAD.U32 R45, RZ, RZ, UR20 ;  /* 0x00000014ff2d7e24 */ /* 0x000fce000f8e00ff */
[----:B------:R-:W-:Y:S08]  /*6dc0*/  HMMA.16816.F32 R188, R48, R46, R188 ;  /* 0x0000002e30bc723c */ /* 0x000ff000000018bc */
[----:B---3--:R-:W-:Y:S08]  /*6dd0*/  HMMA.16816.F32 R192, R172, R36, R192 ;  /* 0x00000024acc0723c */ /* 0x008ff000000018c0 */
[C---:B------:R-:W-:Y:S08]  /*6de0*/  HMMA.16816.F32 R184, R48.reuse, R200, R184 ;  /* 0x000000c830b8723c */ /* 0x040ff000000018b8 */
[C---:B------:R-:W-:Y:S08]  /*6df0*/  HMMA.16816.F32 R180, R48.reuse, R202, R180 ;  /* 0x000000ca30b4723c */ /* 0x040ff000000018b4 */
[C---:B------:R-:W-:Y:S08]  /*6e00*/  HMMA.16816.F32 R204, R48.reuse, R176, R204 ;  /* 0x000000b030cc723c */ /* 0x040ff000000018cc */
[C---:B------:R-:W-:Y:S08]  /*6e10*/  HMMA.16816.F32 R208, R48.reuse, R178, R208 ;  /* 0x000000b230d0723c */ /* 0x040ff000000018d0 */
[C---:B------:R-:W-:Y:S08]  /*6e20*/  HMMA.16816.F32 R212, R48.reuse, R196, R212 ;  /* 0x000000c430d4723c */ /* 0x040ff000000018d4 */
[----:B------:R-:W-:Y:S01]  /*6e30*/  HMMA.16816.F32 R56, R48, R198, R56 ;  /* 0x000000c63038723c */ /* 0x000fe20000001838 */
[----:B------:R-:W-:-:S04]  /*6e40*/  IMAD R48, R45, 0x40, R236 ;  /* 0x000000402d307824 */ /* 0x000fc800078e02ec */
[C---:B------:R-:W-:Y:S02]  /*6e50*/  VIADD R45, R48.reuse, 0xffffff80 ;  /* 0xffffff80302d7836 */ /* 0x040fe40000000000 */
[C---:B------:R-:W-:Y:S01]  /*6e60*/  VIADD R55, R48.reuse, 0xffffffb8 ;  /* 0xffffffb830377836 */ /* 0x040fe20000000000 */
[----:B------:R-:W-:Y:S01]  /*6e70*/  HMMA.16816.F32 R60, R40, R198, R60 ;  /* 0x000000c6283c723c */ /* 0x000fe2000000183c */
[----:B------:R-:W-:Y:S01]  /*6e80*/  VIADD R49, R48, 0xffffff81 ;  /* 0xffffff8130317836 */ /* 0x000fe20000000000 */
[C---:B------:R-:W-:Y:S02]  /*6e90*/  ISETP.GE.AND P0, PT, R45.reuse, R220, PT ;  /* 0x000000dc2d00720c */ /* 0x040fe40003f06270 */
[C---:B------:R-:W-:Y:S02]  /*6ea0*/  ISETP.GE.AND P5, PT, R45.reuse, R3, PT ;  /* 0x000000032d00720c */ /* 0x040fe40003fa6270 */
[----:B------:R-:W-:Y:S02]  /*6eb0*/  ISETP.GE.AND P1, PT, R45, R2, PT ;  /* 0x000000022d00720c */ /* 0x000fe40003f26270 */
[----:B----4-:R-:W-:Y:S01]  /*6ec0*/  HMMA.16816.F32 R28, R64, R36, R28 ;  /* 0x00000024401c723c */ /* 0x010fe2000000181c */
[----:B------:R-:W-:-:S05]  /*6ed0*/  I2FP.F32.U32 R37, R45 ;  /* 0x0000002d00257245 */ /* 0x000fca0000201000 */
[C---:B------:R-:W-:Y:S01]  /*6ee0*/  FFMA.FTZ R50, R37.reuse, UR5, R192 ;  /* 0x0000000525327c23 */ /* 0x040fe200080100c0 */
[----:B------:R-:W-:Y:S01]  /*6ef0*/  FFMA.FTZ R194, R37, UR5, R194 ;  /* 0x0000000525c27c23 */ /* 0x000fe200080100c2 */
[----:B------:R-:W-:Y:S03]  /*6f00*/  HMMA.16816.F32 R24, R40, R46, R24 ;  /* 0x0000002e2818723c */ /* 0x000fe60000001818 */
[----:B------:R-:W-:Y:S02]  /*6f10*/  FSEL R50, R50, -INF , !P0 ;  /* 0xff80000032327808 */ /* 0x000fe40004000000 */
[----:B------:R-:W-:Y:S02]  /*6f20*/  ISETP.GE.AND P0, PT, R45, R0, PT ;  /* 0x000000002d00720c */ /* 0x000fe40003f06270 */
[----:B------:R-:W2:Y:S01]  /*6f30*/  LDSM.16.M88.4 R44, [R170+0x8400] ;  /* 0x00840000aa2c783b */ /* 0x000ea20000000200 */
[----:B-1----:R-:W-:Y:S01]  /*6f40*/  HMMA.16816.F32 R56, R172, R34, R56 ;  /* 0x00000022ac38723c */ /* 0x002fe20000001838 */
[----:B------:R-:W-:-:S02]  /*6f50*/  FSEL R224, R194, -INF , !P5 ;  /* 0xff800000c2e07808 */ /* 0x000fc40006800000 */
[C---:B------:R-:W-:Y:S01]  /*6f60*/  FFMA.FTZ R28, R37.reuse, UR5, R28 ;  /* 0x00000005251c7c23 */ /* 0x040fe2000801001c */
[----:B------:R-:W-:Y:S01]  /*6f70*/  FFMA.FTZ R30, R37, UR5, R30 ;  /* 0x00000005251e7c23 */ /* 0x000fe2000801001e */
[----:B------:R-:W-:Y:S02]  /*6f80*/  I2FP.F32.U32 R37, R55 ;  /* 0x0000003700257245 */ /* 0x000fe40000201000 */
[C---:B------:R-:W-:Y:S01]  /*6f90*/  ISETP.GE.AND P5, PT, R55.reuse, R220, PT ;  /* 0x000000dc3700720c */ /* 0x040fe20003fa6270 */
[----:B------:R-:W-:Y:S01]  /*6fa0*/  HMMA.16816.F32 R60, R64, R34, R60 ;  /* 0x00000022403c723c */ /* 0x000fe2000000183c */
[----:B------:R-:W-:Y:S02]  /*6fb0*/  FSEL R53, R28, -INF , !P1 ;  /* 0xff8000001c357808 */ /* 0x000fe40004800000 */
[----:B------:R-:W-:Y:S02]  /*6fc0*/  I2FP.F32.U32 R28, R49 ;  /* 0x00000031001c7245 */ /* 0x000fe40000201000 */
[----:B------:R-:W-:-:S02]  /*6fd0*/  ISETP.GE.AND P1, PT, R55, R3, PT ;  /* 0x000000033700720c */ /* 0x000fc40003f26270 */
[----:B------:R-:W-:Y:S01]  /*6fe0*/  FSEL R51, R30, -INF , !P0 ;  /* 0xff8000001e337808 */ /* 0x000fe20004000000 */
[-C--:B------:R-:W-:Y:S01]  /*6ff0*/  HMMA.16816.F32 R188, R172, R38.reuse, R188 ;  /* 0x00000026acbc723c */ /* 0x080fe200000018bc */
[C---:B------:R-:W-:Y:S01]  /*7000*/  FFMA.FTZ R193, R28.reuse, UR5, R193 ;  /* 0x000000051cc17c23 */ /* 0x040fe200080100c1 */
[----:B------:R-:W-:Y:S01]  /*7010*/  ISETP.GE.AND P0, PT, R55, R2, PT ;  /* 0x000000023700720c */ /* 0x000fe20003f06270 */
[C---:B------:R-:W-:Y:S01]  /*7020*/  FFMA.FTZ R35, R37.reuse, UR5, R56 ;  /* 0x0000000525237c23 */ /* 0x040fe20008010038 */
[----:B------:R-:W-:Y:S01]  /*7030*/  FFMA.FTZ R34, R37, UR5, R58 ;  /* 0x0000000525227c23 */ /* 0x000fe2000801003a */
[C---:B------:R-:W-:Y:S01]  /*7040*/  FFMA.FTZ R195, R28.reuse, UR5, R195 ;  /* 0x000000051cc37c23 */ /* 0x040fe200080100c3 */
[C---:B------:R-:W-:Y:S01]  /*7050*/  FFMA.FTZ R29, R28.reuse, UR5, R29 ;  /* 0x000000051c1d7c23 */ /* 0x040fe2000801001d */
[----:B------:R-:W-:Y:S01]  /*7060*/  FFMA.FTZ R28, R28, UR5, R31 ;  /* 0x000000051c1c7c23 */ /* 0x000fe2000801001f */
[----:B------:R-:W-:Y:S01]  /*7070*/  HMMA.16816.F32 R24, R64, R38, R24 ;  /* 0x000000264018723c */ /* 0x000fe20000001818 */
[----:B------:R-:W-:Y:S01]  /*7080*/  FSEL R35, R35, -INF , !P5 ;  /* 0xff80000023237808 */ /* 0x000fe20006800000 */
[----:B------:R-:W-:-:S02]  /*7090*/  VIADD R39, R48, 0xffffff88 ;  /* 0xffffff8830277836 */ /* 0x000fc40000000000 */
[C---:B------:R-:W-:Y:S01]  /*70a0*/  FFMA.FTZ R60, R37.reuse, UR5, R60 ;  /* 0x00000005253c7c23 */ /* 0x040fe2000801003c */
[----:B------:R-:W-:Y:S01]  /*70b0*/  FFMA.FTZ R36, R37, UR5, R62 ;  /* 0x0000000525247c23 */ /* 0x000fe2000801003e */
[----:B------:R-:W-:Y:S02]  /*70c0*/  FSEL R34, R34, -INF , !P1 ;  /* 0xff80000022227808 */ /* 0x000fe40004800000 */
[----:B------:R-:W-:Y:S01]  /*70d0*/  ISETP.GE.AND P5, PT, R55, R0, PT ;  /* 0x000000003700720c */ /* 0x000fe20003fa6270 */
[----:B------:R-:W-:Y:S01]  /*70e0*/  HMMA.16816.F32 R20, R40, R200, R20 ;  /* 0x000000c82814723c */ /* 0x000fe20000001814 */
[----:B------:R-:W-:Y:S02]  /*70f0*/  ISETP.GE.AND P1, PT, R49, R220, PT ;  /* 0x000000dc3100720c */ /* 0x000fe40003f26270 */
[----:B------:R-:W-:Y:S02]  /*7100*/  FSEL R37, R60, -INF , !P0 ;  /* 0xff8000003c257808 */ /* 0x000fe40004000000 */
[----:B------:R-:W-:-:S02]  /*7110*/  FSEL R36, R36, -INF , !P5 ;  /* 0xff80000024247808 */ /* 0x000fc40006800000 */
[----:B------:R-:W-:Y:S01]  /*7120*/  FSEL R246, R193, -INF , !P1 ;  /* 0xff800000c1f67808 */ /* 0x000fe20004800000 */
[-C--:B--2---:R-:W-:Y:S01]  /*7130*/  HMMA.16816.F32 R184, R172, R44.reuse, R184 ;  /* 0x0000002cacb8723c */ /* 0x084fe200000018b8 */
[----:B------:R-:W-:Y:S02]  /*7140*/  I2FP.F32.U32 R55, R39 ;  /* 0x0000002700377245 */ /* 0x000fe40000201000 */
[C---:B------:R-:W-:Y:S02]  /*7150*/  ISETP.GE.AND P0, PT, R49.reuse, R3, PT ;  /* 0x000000033100720c */ /* 0x040fe40003f06270 */
[----:B------:R-:W-:Y:S01]  /*7160*/  ISETP.GE.AND P5, PT, R49, R2, PT ;  /* 0x000000023100720c */ /* 0x000fe20003fa6270 */
[----:B------:R-:W-:Y:S01]  /*7170*/  FFMA.FTZ R188, R55, UR5, R188 ;  /* 0x0000000537bc7c23 */ /* 0x000fe200080100bc */
[----:B------:R-:W-:Y:S01]  /*7180*/  ISETP.GE.AND P1, PT, R49, R0, PT ;  /* 0x000000003100720c */ /* 0x000fe20003f26270 */
[----:B------:R-:W-:Y:S01]  /*7190*/  VIADD R49, R48, 0xffffff89 ;  /* 0xffffff8930317836 */ /* 0x000fe20000000000 */
[----:B------:R-:W-:Y:S01]  /*71a0*/  FSEL R238, R195, -INF , !P0 ;  /* 0xff800000c3ee7808 */ /* 0x000fe20004000000 */
[----:B------:R-:W-:Y:S01]  /*71b0*/  FFMA.FTZ R24, R55, UR5, R24 ;  /* 0x0000000537187c23 */ /* 0x000fe20008010018 */
[----:B------:R-:W-:Y:S01]  /*71c0*/  FSEL R31, R29, -INF , !P5 ;  /* 0xff8000001d1f7808 */ /* 0x000fe20006800000 */
[----:B------:R-:W-:Y:S01]  /*71d0*/  FFMA.FTZ R58, R55, UR5, R190 ;  /* 0x00000005373a7c23 */ /* 0x000fe200080100be */
[----:B------:R-:W-:Y:S01]  /*71e0*/  ISETP.GE.AND P0, PT, R39, R220, PT ;  /* 0x000000dc2700720c */ /* 0x000fe20003f06270 */
[----:B------:R-:W-:Y:S01]  /*71f0*/  HMMA.16816.F32 R20, R64, R44, R20 ;  /* 0x0000002c4014723c */ /* 0x000fe20000001814 */
[----:B------:R-:W-:Y:S01]  /*7200*/  FSEL R29, R28, -INF , !P1 ;  /* 0xff8000001c1d7808 */ /* 0x000fe20004800000 */
[----:B------:R-:W-:Y:S01]  /*7210*/  FFMA.FTZ R55, R55, UR5, R26 ;  /* 0x0000000537377c23 */ /* 0x000fe2000801001a */
[----:B------:R-:W-:-:S02]  /*7220*/  I2FP.F32.U32 R28, R49 ;  /* 0x00000031001c7245 */ /* 0x000fc40000201000 */
[C---:B------:R-:W-:Y:S02]  /*7230*/  ISETP.GE.AND P1, PT, R39.reuse, R2, PT ;  /* 0x000000022700720c */ /* 0x040fe40003f26270 */
[----:B------:R-:W-:Y:S01]  /*7240*/  FSEL R248, R188, -INF , !P0 ;  /* 0xff800000bcf87808 */ /* 0x000fe20004000000 */
[C---:B------:R-:W-:Y:S01]  /*7250*/  FFMA.FTZ R221, R28.reuse, UR5, R25 ;  /* 0x000000051cdd7c23 */ /* 0x040fe20008010019 */
[C---:B------:R-:W-:Y:S01]  /*7260*/  ISETP.GE.AND P5, PT, R39.reuse, R3, PT ;  /* 0x000000032700720c */ /* 0x040fe20003fa6270 */
[----:B------:R-:W-:Y:S01]  /*7270*/  FFMA.FTZ R45, R28, UR5, R27 ;  /* 0x000000051c2d7c23 */ /* 0x000fe2000801001b */
[----:B------:R-:W-:Y:S01]  /*7280*/  ISETP.GE.AND P0, PT, R39, R0, PT ;  /* 0x000000002700720c */ /* 0x000fe20003f06270 */
[----:B------:R-:W-:Y:S01]  /*7290*/  HMMA.16816.F32 R16, R40, R202, R16 ;  /* 0x000000ca2810723c */ /* 0x000fe20000001810 */
[----:B------:R-:W-:Y:S01]  /*72a0*/  FSEL R39, R24, -INF , !P1 ;  /* 0xff80000018277808 */ /* 0x000fe20004800000 */
[----:B------:R-:W-:Y:S01]  /*72b0*/  FFMA.FTZ R54, R28, UR5, R189 ;  /* 0x000000051c367c23 */ /* 0x000fe200080100bd */
[----:B------:R-:W1:Y:S01]  /*72c0*/  LDSM.16.M88.4 R24, [R170+0x8800] ;  /* 0x00880000aa18783b */ /* 0x000e620000000200 */
[----:B------:R-:W-:Y:S01]  /*72d0*/  FSEL R58, R58, -INF , !P5 ;  /* 0xff8000003a3a7808 */ /* 0x000fe20006800000 */
[----:B------:R-:W-:Y:S01]  /*72e0*/  FFMA.FTZ R60, R28, UR5, R191 ;  /* 0x000000051c3c7c23 */ /* 0x000fe200080100bf */
[----:B------:R-:W-:Y:S01]  /*72f0*/  ISETP.GE.AND P5, PT, R49, R220, PT ;  /* 0x000000dc3100720c */ /* 0x000fe20003fa6270 */
[----:B------:R-:W-:-:S04]  /*7300*/  DEPBAR.LE SB0, 0x0 ;  /* 0x000080000000791a */ /* 0x000fc80000000000 */
[----:B------:R-:W-:Y:S01]  /*7310*/  HMMA.16816.F32 R12, R40, R176, R12 ;  /* 0x000000b0280c723c */ /* 0x000fe2000000180c */
[----:B------:R-:W-:Y:S01]  /*7320*/  VIADD R177, R48, 0xffffff90 ;  /* 0xffffff9030b17836 */ /* 0x000fe20000000000 */
[----:B------:R-:W-:Y:S02]  /*7330*/  FSEL R55, R55, -INF , !P0 ;  /* 0xff80000037377808 */ /* 0x000fe40004000000 */
[----:B------:R-:W-:Y:S02]  /*7340*/  FSEL R54, R54, -INF , !P5 ;  /* 0xff80000036367808 */ /* 0x000fe40006800000 */
[C---:B------:R-:W-:Y:S02]  /*7350*/  ISETP.GE.AND P1, PT, R49.reuse, R3, PT ;  /* 0x000000033100720c */ /* 0x040fe40003f26270 */
[C---:B------:R-:W-:Y:S01]  /*7360*/  ISETP.GE.AND P0, PT, R49.reuse, R2, PT ;  /* 0x000000023100720c */ /* 0x040fe20003f06270 */
[----:B------:R-:W-:Y:S01]  /*7370*/  HMMA.16816.F32 R180, R172, R46, R180 ;  /* 0x0000002eacb4723c */ /* 0x000fe200000018b4 */
[----:B------:R-:W-:Y:S01]  /*7380*/  ISETP.GE.AND P5, PT, R49, R0, PT ;  /* 0x000000003100720c */ /* 0x000fe20003fa6270 */
[----:B------:R-:W-:Y:S01]  /*7390*/  VIADD R49, R48, 0xffffff91 ;  /* 0xffffff9130317836 */ /* 0x000fe20000000000 */
[----:B------:R-:W-:-:S02]  /*73a0*/  I2FP.F32.U32 R171, R177 ;  /* 0x000000b100ab7245 */ /* 0x000fc40000201000 */
[----:B------:R-:W-:Y:S02]  /*73b0*/  FSEL R60, R60, -INF , !P1 ;  /* 0xff8000003c3c7808 */ /* 0x000fe40004800000 */
[----:B------:R-:W-:Y:S01]  /*73c0*/  FSEL R221, R221, -INF , !P0 ;  /* 0xff800000dddd7808 */ /* 0x000fe20004000000 */
[C---:B------:R-:W-:Y:S01]  /*73d0*/  FFMA.FTZ R184, R171.reuse, UR5, R184 ;  /* 0x00000005abb87c23 */ /* 0x040fe200080100b8 */
[----:B------:R-:W-:Y:S01]  /*73e0*/  FFMA.FTZ R186, R171, UR5, R186 ;  /* 0x00000005abba7c23 */ /* 0x000fe200080100ba */
[----:B------:R-:W-:Y:S01]  /*73f0*/  I2FP.F32.U32 R28, R49 ;  /* 0x00000031001c7245 */ /* 0x000fe20000201000 */
[----:B------:R-:W-:Y:S01]  /*7400*/  HMMA.16816.F32 R16, R64, R46, R16 ;  /* 0x0000002e4010723c */ /* 0x000fe20000001810 */
[----:B------:R-:W-:Y:S01]  /*7410*/  ISETP.GE.AND P1, PT, R177, R220, PT ;  /* 0x000000dcb100720c */ /* 0x000fe20003f26270 */
[----:B------:R-:W-:Y:S01]  /*7420*/  FFMA.FTZ R20, R171, UR5, R20 ;  /* 0x00000005ab147c23 */ /* 0x000fe20008010014 */
[----:B------:R-:W-:Y:S01]  /*7430*/  ISETP.GE.AND P0, PT, R177, R3, PT ;  /* 0x00000003b100720c */ /* 0x000fe20003f06270 */
[----:B------:R-:W-:Y:S01]  /*7440*/  FFMA.FTZ R22, R171, UR5, R22 ;  /* 0x00000005ab167c23 */ /* 0x000fe20008010016 */
[----:B------:R-:W-:Y:S01]  /*7450*/  FSEL R45, R45, -INF , !P5 ;  /* 0xff8000002d2d7808 */ /* 0x000fe20006800000 */
[----:B------:R-:W-:Y:S01]  /*7460*/  FFMA.FTZ R192, R28, UR5, R185 ;  /* 0x000000051cc07c23 */ /* 0x000fe200080100b9 */
[----:B------:R-:W-:Y:S01]  /*7470*/  FSEL R190, R184, -INF , !P1 ;  /* 0xff800000b8be7808 */ /* 0x000fe20004800000 */
[----:B------:R-:W-:Y:S01]  /*7480*/  VIADD R47, R48, 0xffffff98 ;  /* 0xffffff98302f7836 */ /* 0x000fe20000000000 */
[----:B------:R-:W-:Y:S01]  /*7490*/  FSEL R200, R186, -INF , !P0 ;  /* 0xff800000bac87808 */ /* 0x000fe20004000000 */
[C---:B------:R-:W-:Y:S01]  /*74a0*/  FFMA.FTZ R195, R28.reuse, UR5, R21 ;  /* 0x000000051cc37c23 */ /* 0x040fe20008010015 */
[C---:B------:R-:W-:Y:S01]  /*74b0*/  ISETP.GE.AND P5, PT, R177.reuse, R2, PT ;  /* 0x00000002b100720c */ /* 0x040fe20003fa6270 */
[----:B------:R-:W-:Y:S01]  /*74c0*/  FFMA.FTZ R187, R28, UR5, R187 ;  /* 0x000000051cbb7c23 */ /* 0x000fe200080100bb */
[----:B------:R-:W-:Y:S01]  /*74d0*/  ISETP.GE.AND P1, PT, R177, R0, PT ;  /* 0x00000000b100720c */ /* 0x000fe20003f26270 */
[----:B------:R-:W-:Y:S01]  /*74e0*/  VIADD R21, R48, 0xffffff99 ;  /* 0xffffff9930157836 */ /* 0x000fe20000000000 */
[----:B------:R-:W-:Y:S01]  /*74f0*/  ISETP.GE.AND P0, PT, R49, R220, PT ;  /* 0x000000dc3100720c */ /* 0x000fe20003f06270 */
[----:B------:R-:W-:Y:S01]  /*7500*/  FFMA.FTZ R23, R28, UR5, R23 ;  /* 0x000000051c177c23 */ /* 0x000fe20008010017 */
[----:B------:R-:W-:Y:S01]  /*7510*/  FSEL R177, R20, -INF , !P5 ;  /* 0xff80000014b17808 */ /* 0x000fe20006800000 */
[----:B-1----:R-:W-:Y:S01]  /*7520*/  HMMA.16816.F32 R204, R172, R24, R204 ;  /* 0x00000018accc723c */ /* 0x002fe200000018cc */
[----:B------:R-:W-:-:S02]  /*7530*/  FSEL R185, R22, -INF , !P1 ;  /* 0xff80000016b97808 */ /* 0x000fc40004800000 */
[----:B------:R-:W-:Y:S02]  /*7540*/  FSEL R192, R192, -INF , !P0 ;  /* 0xff800000c0c07808 */ /* 0x000fe40004000000 */
[C---:B------:R-:W-:Y:S02]  /*7550*/  ISETP.GE.AND P5, PT, R49.reuse, R3, PT ;  /* 0x000000033100720c */ /* 0x040fe40003fa6270 */
[C---:B------:R-:W-:Y:S01]  /*7560*/  ISETP.GE.AND P1, PT, R49.reuse, R2, PT ;  /* 0x000000023100720c */ /* 0x040fe20003f26270 */
[----:B------:R-:W-:Y:S01]  /*7570*/  HMMA.16816.F32 R8, R40, R178, R8 ;  /* 0x000000b22808723c */ /* 0x000fe20000001808 */
[----:B------:R-:W-:Y:S02]  /*7580*/  ISETP.GE.AND P0, PT, R49, R0, PT ;  /* 0x000000003100720c */ /* 0x000fe40003f06270 */
[----:B------:R-:W-:Y:S02]  /*7590*/  I2FP.F32.U32 R49, R47 ;  /* 0x0000002f00317245 */ /* 0x000fe40000201000 */
[----:B------:R-:W-:-:S02]  /*75a0*/  FSEL R202, R187, -INF , !P5 ;  /* 0xff800000bbca7808 */ /* 0x000fc40006800000 */
[----:B------:R-:W-:Y:S01]  /*75b0*/  FSEL R195, R195, -INF , !P1 ;  /* 0xff800000c3c37808 */ /* 0x000fe20004800000 */
[C---:B------:R-:W-:Y:S01]  /*75c0*/  FFMA.FTZ R180, R49.reuse, UR5, R180 ;  /* 0x0000000531b47c23 */ /* 0x040fe200080100b4 */
[C---:B------:R-:W-:Y:S01]  /*75d0*/  FFMA.FTZ R182, R49.reuse, UR5, R182 ;  /* 0x0000000531b67c23 */ /* 0x040fe200080100b6 */
[----:B------:R-:W-:Y:S01]  /*75e0*/  I2FP.F32.U32 R20, R21 ;  /* 0x0000001500147245 */ /* 0x000fe20000201000 */
[----:B------:R-:W-:Y:S01]  /*75f0*/  FFMA.FTZ R16, R49, UR5, R16 ;  /* 0x0000000531107c23 */ /* 0x000fe20008010010 */
[----:B------:R-:W-:Y:S01]  /*7600*/  ISETP.GE.AND P5, PT, R47, R220, PT ;  /* 0x000000dc2f00720c */ /* 0x000fe20003fa6270 */
[----:B------:R-:W-:Y:S01]  /*7610*/  FFMA.FTZ R18, R49, UR5, R18 ;  /* 0x0000000531127c23 */ /* 0x000fe20008010012 */
[----:B------:R-:W-:Y:S01]  /*7620*/  ISETP.GE.AND P1, PT, R47, R3, PT ;  /* 0x000000032f00720c */ /* 0x000fe20003f26270 */
[----:B------:R-:W-:Y:S01]  /*7630*/  FFMA.FTZ R194, R20, UR5, R181 ;  /* 0x0000000514c27c23 */ /* 0x000fe200080100b5 */
[----:B------:R-:W-:Y:S01]  /*7640*/  FSEL R179, R23, -INF , !P0 ;  /* 0xff80000017b37808 */ /* 0x000fe20004000000 */
[----:B------:R-:W-:Y:S01]  /*7650*/  HMMA.16816.F32 R12, R64, R24, R12 ;  /* 0x00000018400c723c */ /* 0x000fe2000000180c */
[----:B------:R-:W-:Y:S01]  /*7660*/  FSEL R222, R180, -INF , !P5 ;  /* 0xff800000b4de7808 */ /* 0x000fe20006800000 */
[----:B------:R-:W-:Y:S01]  /*7670*/  FFMA.FTZ R219, R20, UR5, R17 ;  /* 0x0000000514db7c23 */ /* 0x000fe20008010011 */
[----:B------:R-:W-:Y:S01]  /*7680*/  FSEL R216, R182, -INF , !P1 ;  /* 0xff800000b6d87808 */ /* 0x000fe20004800000 */
[C---:B------:R-:W-:Y:S01]  /*7690*/  FFMA.FTZ R189, R20.reuse, UR5, R19 ;  /* 0x0000000514bd7c23 */ /* 0x040fe20008010013 */
[C---:B------:R-:W-:Y:S01]  /*76a0*/  ISETP.GE.AND P0, PT, R47.reuse, R2, PT ;  /* 0x000000022f00720c */ /* 0x040fe20003f06270 */
[----:B------:R-:W-:Y:S01]  /*76b0*/  FFMA.FTZ R183, R20, UR5, R183 ;  /* 0x0000000514b77c23 */ /* 0x000fe200080100b7 */
[----:B------:R-:W-:Y:S01]  /*76c0*/  ISETP.GE.AND P5, PT, R47, R0, PT ;  /* 0x000000002f00720c */ /* 0x000fe20003fa6270 */
[----:B------:R-:W-:Y:S01]  /*76d0*/  VIADD R17, R48, 0xffffffa1 ;  /* 0xffffffa130117836 */ /* 0x000fe20000000000 */
[----:B------:R-:W-:Y:S01]  /*76e0*/  BAR.SYNC.DEFER_BLOCKING 0x0 ;  /* 0x0000000000007b1d */ /* 0x000fe20000010000 */
[----:B------:R-:W-:Y:S01]  /*76f0*/  ISETP.GE.AND P1, PT, R21, R220, PT ;  /* 0x000000dc1500720c */ /* 0x000fe20003f26270 */
[----:B------:R-:W-:Y:S01]  /*7700*/  HMMA.16816.F32 R208, R172, R26, R208 ;  /* 0x0000001aacd0723c */ /* 0x000fe200000018d0 */
[----:B------:R-:W-:-:S02]  /*7710*/  FSEL R217, R16, -INF , !P0 ;  /* 0xff80000010d97808 */ /* 0x000fc40004000000 */
[----:B------:R-:W-:Y:S02]  /*7720*/  FSEL R181, R18, -INF , !P5 ;  /* 0xff80000012b57808 */ /* 0x000fe40006800000 */
[----:B------:R-:W-:Y:S02]  /*7730*/  FSEL R194, R194, -INF , !P1 ;  /* 0xff800000c2c27808 */ /* 0x000fe40004800000 */
[C---:B------:R-:W-:Y:S01]  /*7740*/  ISETP.GE.AND P0, PT, R21.reuse, R3, PT ;  /* 0x000000031500720c */ /* 0x040fe20003f06270 */
[----:B------:R-:W-:Y:S01]  /*7750*/  HMMA.16816.F32 R8, R64, R26, R8 ;  /* 0x0000001a4008723c */ /* 0x000fe20000001808 */
[C---:B------:R-:W-:Y:S02]  /*7760*/  ISETP.GE.AND P5, PT, R21.reuse, R2, PT ;  /* 0x000000021500720c */ /* 0x040fe40003fa6270 */
[----:B------:R-:W-:Y:S01]  /*7770*/  ISETP.GE.AND P1, PT, R21, R0, PT ;  /* 0x000000001500720c */ /* 0x000fe20003f26270 */
[----:B------:R-:W-:Y:S01]  /*7780*/  VIADD R21, R48, 0xffffffa0 ;  /* 0xffffffa030157836 */ /* 0x000fe20000000000 */
[----:B------:R-:W-:-:S02]  /*7790*/  FSEL R218, R183, -INF , !P0 ;  /* 0xff800000b7da7808 */ /* 0x000fc40004000000 */
[----:B------:R-:W-:Y:S01]  /*77a0*/  FSEL R219, R219, -INF , !P5 ;  /* 0xff800000dbdb7808 */ /* 0x000fe20006800000 */
[----:B------:R-:W-:Y:S01]  /*77b0*/  HMMA.16816.F32 R4, R40, R196, R4 ;  /* 0x000000c42804723c */ /* 0x000fe20000001804 */
[----:B------:R-:W-:Y:S02]  /*77c0*/  I2FP.F32.U32 R19, R21 ;  /* 0x0000001500137245 */ /* 0x000fe40000201000 */
[----:B------:R-:W-:Y:S02]  /*77d0*/  I2FP.F32.U32 R16, R17 ;  /* 0x0000001100107245 */ /* 0x000fe40000201000 */
[----:B------:R-:W-:Y:S01]  /*77e0*/  ISETP.GE.AND P0, PT, R21, R220, PT ;  /* 0x000000dc1500720c */ /* 0x000fe20003f06270 */
[C---:B------:R-:W-:Y:S01]  /*77f0*/  FFMA.FTZ R198, R19.reuse, UR5, R204 ;  /* 0x0000000513c67c23 */ /* 0x040fe200080100cc */
[----:B------:R-:W-:Y:S01]  /*7800*/  FFMA.FTZ R176, R19, UR5, R206 ;  /* 0x0000000513b07c23 */ /* 0x000fe200080100ce */
[----:B------:R-:W-:Y:S01]  /*7810*/  ISETP.GE.AND P5, PT, R21, R3, PT ;  /* 0x000000031500720c */ /* 0x000fe20003fa6270 */
[----:B------:R-:W-:Y:S01]  /*7820*/  FFMA.FTZ R12, R19, UR5, R12 ;  /* 0x00000005130c7c23 */ /* 0x000fe2000801000c */
[----:B------:R-:W-:Y:S01]  /*7830*/  FSEL R189, R189, -INF , !P1 ;  /* 0xff800000bdbd7808 */ /* 0x000fe20004800000 */
[----:B------:R-:W-:Y:S01]  /*7840*/  FFMA.FTZ R14, R19, UR5, R14 ;  /* 0x00000005130e7c23 */ /* 0x000fe2000801000e */
[----:B------:R-:W-:Y:S01]  /*7850*/  FSEL R198, R198, -INF , !P0 ;  /* 0xff800000c6c67808 */ /* 0x000fe20004000000 */
[----:B------:R-:W-:Y:S01]  /*7860*/  FFMA.FTZ R182, R16, UR5, R205 ;  /* 0x0000000510b67c23 */ /* 0x000fe200080100cd */
[----:B------:R-:W-:Y:S01]  /*7870*/  FSEL R176, R176, -INF , !P5 ;  /* 0xff800000b0b07808 */ /* 0x000fe20006800000 */
[----:B------:R-:W-:Y:S01]  /*7880*/  VIADD R19, R48, 0xffffffa8 ;  /* 0xffffffa830137836 */ /* 0x000fe20000000000 */
[C---:B------:R-:W-:Y:S01]  /*7890*/  ISETP.GE.AND P1, PT, R21.reuse, R2, PT ;  /* 0x000000021500720c */ /* 0x040fe20003f26270 */
[C---:B------:R-:W-:Y:S01]  /*78a0*/  FFMA.FTZ R199, R16.reuse, UR5, R13 ;  /* 0x0000000510c77c23 */ /* 0x040fe2000801000d */
[----:B------:R-:W-:Y:S01]  /*78b0*/  ISETP.GE.AND P0, PT, R21, R0, PT ;  /* 0x000000001500720c */ /* 0x000fe20003f06270 */
[----:B------:R-:W-:Y:S01]  /*78c0*/  FFMA.FTZ R178, R16, UR5, R207 ;  /* 0x0000000510b27c23 */ /* 0x000fe200080100cf */
[----:B------:R-:W-:Y:S01]  /*78d0*/  ISETP.GE.AND P5, PT, R17, R220, PT ;  /* 0x000000dc1100720c */ /* 0x000fe20003fa6270 */
[----:B------:R-:W-:Y:S01]  /*78e0*/  VIADD R13, R48, 0xffffffa9 ;  /* 0xffffffa9300d7836 */ /* 0x000fe20000000000 */
[----:B------:R-:W-:Y:S01]  /*78f0*/  FSEL R193, R12, -INF , !P1 ;  /* 0xff8000000cc17808 */ /* 0x000fe20004800000 */
[----:B------:R-:W-:Y:S01]  /*7900*/  FFMA.FTZ R15, R16, UR5, R15 ;  /* 0x00000005100f7c23 */ /* 0x000fe2000801000f */
[----:B------:R-:W-:Y:S01]  /*7910*/  FSEL R183, R14, -INF , !P0 ;  /* 0xff8000000eb77808 */ /* 0x000fe20004000000 */
[----:B------:R-:W-:Y:S01]  /*7920*/  HMMA.16816.F32 R212, R172, R32, R212 ;  /* 0x00000020acd4723c */ /* 0x000fe200000018d4 */
[----:B------:R-:W-:-:S02]  /*7930*/  FSEL R182, R182, -INF , !P5 ;  /* 0xff800000b6b67808 */ /* 0x000fc40006800000 */
[C---:B------:R-:W-:Y:S02]  /*7940*/  ISETP.GE.AND P1, PT, R17.reuse, R3, PT ;  /* 0x000000031100720c */ /* 0x040fe40003f26270 */
[C---:B------:R-:W-:Y:S02]  /*7950*/  ISETP.GE.AND P0, PT, R17.reuse, R2, PT ;  /* 0x000000021100720c */ /* 0x040fe40003f06270 */
[----:B------:R-:W-:Y:S01]  /*7960*/  ISETP.GE.AND P5, PT, R17, R0, PT ;  /* 0x000000001100720c */ /* 0x000fe20003fa6270 */
[----:B------:R-:W-:Y:S01]  /*7970*/  HMMA.16816.F32 R4, R64, R32, R4 ;  /* 0x000000204004723c */ /* 0x000fe20000001804 */
[----:B------:R-:W-:Y:S02]  /*7980*/  I2FP.F32.U32 R17, R19 ;  /* 0x0000001300117245 */ /* 0x000fe40000201000 */
[----:B------:R-:W-:Y:S02]  /*7990*/  FSEL R178, R178, -INF , !P1 ;  /* 0xff800000b2b27808 */ /* 0x000fe40004800000 */
        /* <DEDUP_REMOVED lines=10> */
[----:B------:R-:W-:Y:S01]  /*7a40*/  FFMA.FTZ R203, R12, UR5, R9 ;  /* 0x000000050ccb7c23 */ /* 0x000fe20008010009 */
[----:B------:R-:W-:Y:S01]  /*7a50*/  FSEL R188, R188, -INF , !P1 ;  /* 0xff800000bcbc7808 */ /* 0x000fe20004800000 */
[----:B------:R-:W-:Y:S01]  /*7a60*/  FFMA.FTZ R197, R12, UR5, R11 ;  /* 0x000000050cc57c23 */ /* 0x000fe2000801000b */
[----:B------:R-:W-:Y:S01]  /*7a70*/  FSEL R174, R210, -INF , !P0 ;  /* 0xff800000d2ae7808 */ /* 0x000fe20004000000 */
[----:B------:R-:W-:Y:S01]  /*7a80*/  FFMA.FTZ R180, R12, UR5, R211 ;  /* 0x000000050cb47c23 */ /* 0x000fe200080100d3 */
[C---:B------:R-:W-:Y:S01]  /*7a90*/  ISETP.GE.AND P5, PT, R19.reuse, R2, PT ;  /* 0x000000021300720c */ /* 0x040fe20003fa6270 */
[----:B------:R-:W-:Y:S01]  /*7aa0*/  VIADD R9, R48, 0xffffffb1 ;  /* 0xffffffb130097836 */ /* 0x000fe20000000000 */
[----:B------:R-:W-:-:S02]  /*7ab0*/  ISETP.GE.AND P1, PT, R19, R0, PT ;  /* 0x000000001300720c */ /* 0x000fc40003f26270 */
[C---:B------:R-:W-:Y:S02]  /*7ac0*/  ISETP.GE.AND P0, PT, R13.reuse, R220, PT ;  /* 0x000000dc0d00720c */ /* 0x040fe40003f06270 */
[----:B------:R-:W-:Y:S02]  /*7ad0*/  FSEL R201, R8, -INF , !P5 ;  /* 0xff80000008c97808 */ /* 0x000fe40006800000 */
[----:B------:R-:W-:Y:S02]  /*7ae0*/  FSEL R191, R10, -INF , !P1 ;  /* 0xff8000000abf7808 */ /* 0x000fe40004800000 */
[----:B------:R-:W-:Y:S02]  /*7af0*/  FSEL R184, R184, -INF , !P0 ;  /* 0xff800000b8b87808 */ /* 0x000fe40004000000 */
[C---:B------:R-:W-:Y:S02]  /*7b00*/  ISETP.GE.AND P5, PT, R13.reuse, R3, PT ;  /* 0x000000030d00720c */ /* 0x040fe40003fa6270 */
[----:B------:R-:W-:-:S02]  /*7b10*/  ISETP.GE.AND P1, PT, R13, R2, PT ;  /* 0x000000020d00720c */ /* 0x000fc40003f26270 */
[----:B------:R-:W-:Y:S01]  /*7b20*/  ISETP.GE.AND P0, PT, R13, R0, PT ;  /* 0x000000000d00720c */ /* 0x000fe20003f06270 */
[----:B------:R-:W-:Y:S01]  /*7b30*/  VIADD R13, R48, 0xffffffb0 ;  /* 0xffffffb0300d7836 */ /* 0x000fe20000000000 */
[----:B------:R-:W-:Y:S02]  /*7b40*/  FSEL R180, R180, -INF , !P5 ;  /* 0xff800000b4b47808 */ /* 0x000fe40006800000 */
[----:B------:R-:W-:Y:S02]  /*7b50*/  FSEL R203, R203, -INF , !P1 ;  /* 0xff800000cbcb7808 */ /* 0x000fe40004800000 */
        /* <DEDUP_REMOVED lines=10> */
[C---:B------:R-:W-:Y:S01]  /*7c00*/  FFMA.FTZ R56, R8.reuse, UR5, R213 ;  /* 0x0000000508387c23 */ /* 0x040fe200080100d5 */
[----:B------:R-:W-:Y:S01]  /*7c10*/  FSEL R33, R33, -INF , !P1 ;  /* 0xff80000021217808 */ /* 0x000fe20004800000 */
[C---:B------:R-:W-:Y:S01]  /*7c20*/  FFMA.FTZ R32, R8.reuse, UR5, R215 ;  /* 0x0000000508207c23 */ /* 0x040fe200080100d7 */
[C---:B------:R-:W-:Y:S01]  /*7c30*/  ISETP.GE.AND P0, PT, R13.reuse, R2, PT ;  /* 0x000000020d00720c */ /* 0x040fe20003f06270 */
[C---:B------:R-:W-:Y:S01]  /*7c40*/  FFMA.FTZ R7, R8.reuse, UR5, R7 ;  /* 0x0000000508077c23 */ /* 0x040fe20008010007 */
[----:B------:R-:W-:Y:S01]  /*7c50*/  ISETP.GE.AND P5, PT, R13, R0, PT ;  /* 0x000000000d00720c */ /* 0x000fe20003fa6270 */
[----:B------:R-:W-:Y:S01]  /*7c60*/  FFMA.FTZ R5, R8, UR5, R5 ;  /* 0x0000000508057c23 */ /* 0x000fe20008010005 */
[----:B------:R-:W-:-:S02]  /*7c70*/  ISETP.GE.AND P1, PT, R9, R220, PT ;  /* 0x000000dc0900720c */ /* 0x000fc40003f26270 */
[----:B------:R-:W-:Y:S02]  /*7c80*/  FSEL R175, R4, -INF , !P0 ;  /* 0xff80000004af7808 */ /* 0x000fe40004000000 */
[----:B------:R-:W-:Y:S02]  /*7c90*/  FSEL R171, R6, -INF , !P5 ;  /* 0xff80000006ab7808 */ /* 0x000fe40006800000 */
[----:B------:R-:W-:Y:S02]  /*7ca0*/  FSEL R56, R56, -INF , !P1 ;  /* 0xff80000038387808 */ /* 0x000fe40004800000 */
[C---:B------:R-:W-:Y:S02]  /*7cb0*/  ISETP.GE.AND P0, PT, R9.reuse, R3, PT ;  /* 0x000000030900720c */ /* 0x040fe40003f06270 */
[C---:B------:R-:W-:Y:S02]  /*7cc0*/  ISETP.GE.AND P5, PT, R9.reuse, R2, PT ;  /* 0x000000020900720c */ /* 0x040fe40003fa6270 */
[----:B------:R-:W-:Y:S01]  /*7cd0*/  ISETP.GE.AND P1, PT, R9, R0, PT ;  /* 0x000000000900720c */ /* 0x000fe20003f26270 */
[----:B------:R-:W-:Y:S01]  /*7ce0*/  VIADD R9, R48, 0xffffffb9 ;  /* 0xffffffb930097836 */ /* 0x000fe20000000000 */
[----:B------:R-:W-:-:S02]  /*7cf0*/  FSEL R32, R32, -INF , !P0 ;  /* 0xff80000020207808 */ /* 0x000fc40004000000 */
[----:B------:R-:W-:Y:S02]  /*7d00*/  FSEL R67, R7, -INF , !P1 ;  /* 0xff80000007437808 */ /* 0x000fe40004800000 */
[----:B------:R-:W-:Y:S02]  /*7d10*/  I2FP.F32.U32 R4, R9 ;  /* 0x0000000900047245 */ /* 0x000fe40000201000 */
[----:B------:R-:W-:Y:S02]  /*7d20*/  ISETP.GE.AND P0, PT, R9, R220, PT ;  /* 0x000000dc0900720c */ /* 0x000fe40003f06270 */
[----:B------:R-:W-:Y:S01]  /*7d30*/  FSEL R173, R5, -INF , !P5 ;  /* 0xff80000005ad7808 */ /* 0x000fe20006800000 */
[C---:B------:R-:W-:Y:S01]  /*7d40*/  FFMA.FTZ R46, R4.reuse, UR5, R57 ;  /* 0x00000005042e7c23 */ /* 0x040fe20008010039 */
[C---:B------:R-:W-:Y:S01]  /*7d50*/  FFMA.FTZ R61, R4.reuse, UR5, R61 ;  /* 0x00000005043d7c23 */ /* 0x040fe2000801003d */
[----:B------:R-:W-:Y:S01]  /*7d60*/  ISETP.GE.AND P1, PT, R9, R2, PT ;  /* 0x000000020900720c */ /* 0x000fe20003f26270 */
[C---:B------:R-:W-:Y:S01]  /*7d70*/  FFMA.FTZ R49, R4.reuse, UR5, R59 ;  /* 0x0000000504317c23 */ /* 0x040fe2000801003b */
[----:B------:R-:W-:Y:S01]  /*7d80*/  FFMA.FTZ R63, R4, UR5, R63 ;  /* 0x00000005043f7c23 */ /* 0x000fe2000801003f */
[----:B------:R-:W-:-:S02]  /*7d90*/  FSEL R46, R46, -INF , !P0 ;  /* 0xff8000002e2e7808 */ /* 0x000fc40004000000 */
[C---:B------:R-:W-:Y:S02]  /*7da0*/  ISETP.GE.AND P5, PT, R9.reuse, R3, PT ;  /* 0x000000030900720c */ /* 0x040fe40003fa6270 */
        /* <DEDUP_REMOVED lines=15> */
[----:B------:R-:W-:Y:S01]  /*7ea0*/  MOV R10, UR21 ;  /* 0x00000015000a7c02 */ /* 0x000fe20008000f00 */
[----:B------:R-:W-:Y:S01]  /*7eb0*/  IMAD.U32 R4, RZ, RZ, UR4 ;  /* 0x00000004ff047e24 */ /* 0x000fe2000f8e00ff */
[-C--:B------:R-:W-:Y:S01]  /*7ec0*/  @!P4 LEA R16, P0, R16, R235.reuse, 0x1 ;  /* 0x000000eb1010c211 */ /* 0x080fe200078008ff */
[----:B------:R-:W-:Y:S01]  /*7ed0*/  IMAD.U32 R5, RZ, RZ, UR17 ;  /* 0x00000011ff057e24 */ /* 0x000fe2000f8e00ff */
[-C--:B------:R-:W-:Y:S01]  /*7ee0*/  @!P3 LEA R14, P1, R14, R235.reuse, 0x1 ;  /* 0x000000eb0e0eb211 */ /* 0x080fe200078208ff */
[----:B------:R-:W-:Y:S01]  /*7ef0*/  IMAD.U32 R8, RZ, RZ, UR4 ;  /* 0x00000004ff087e24 */ /* 0x000fe2000f8e00ff */
[-C--:B------:R-:W-:Y:S01]  /*7f00*/  LEA R10, P5, R10, R235.reuse, 0x1 ;  /* 0x000000eb0a0a7211 */ /* 0x080fe200078a08ff */
[----:B------:R-:W-:Y:S01]  /*7f10*/  IMAD.U32 R6, RZ, RZ, UR4 ;  /* 0x00000004ff067e24 */ /* 0x000fe2000f8e00ff */
[----:B------:R-:W-:Y:S01]  /*7f20*/  ULEA.HI.X UR4, UR10, UR17, UR11, 0x5, UP0 ;  /* 0x000000110a047291 */ /* 0x000fe200080f2c0b */
[----:B------:R-:W-:Y:S01]  /*7f30*/  IMAD.U32 R9, RZ, RZ, UR17 ;  /* 0x00000011ff097e24 */ /* 0x000fe2000f8e00ff */
[----:B------:R-:W-:Y:S01]  /*7f40*/  @!P4 LEA.HI.X R17, R4, R234, R5, 0x1, P0 ;  /* 0x000000ea0411c211 */ /* 0x000fe200000f0c05 */
[----:B------:R-:W-:Y:S01]  /*7f50*/  IMAD.U32 R7, RZ, RZ, UR17 ;  /* 0x00000011ff077e24 */ /* 0x000fe2000f8e00ff */
[----:B------:R-:W-:-:S02]  /*7f60*/  @!P2 LEA R12, P0, R12, R235, 0x1 ;  /* 0x000000eb0c0ca211 */ /* 0x000fc400078008ff */
[----:B------:R-:W-:Y:S01]  /*7f70*/  IMAD.U32 R5, RZ, RZ, UR4 ;  /* 0x00000004ff057e24 */ /* 0x000fe2000f8e00ff */
[----:B------:R-:W-:Y:S01]  /*7f80*/  MOV R4, UR21 ;  /* 0x0000001500047c02 */ /* 0x000fe20008000f00 */
[----:B------:R-:W-:Y:S01]  /*7f90*/  @!PT LDS RZ, [RZ] ;  /* 0x00000000fffff984 */ /* 0x000fe20000000800 */
[----:B------:R-:W-:Y:S01]  /*7fa0*/  @!PT LDS RZ, [RZ] ;  /* 0x00000000fffff984 */ /* 0x000fe20000000800 */
[----:B------:R-:W-:Y:S01]  /*7fb0*/  @!PT LDS RZ, [RZ] ;  /* 0x00000000fffff984 */ /* 0x000fe20000000800 */
[----:B------:R1:W-:Y:S01]  /*7fc0*/  @!P4 LDGSTS.E.BYPASS.LTC128B.128 [R237+0x6000], desc[UR14][R16.64] ;  /* 0x0600000010edcfae */ /* 0x0003e2000b981a0e */
[-C--:B------:R-:W-:Y:S02]  /*7fd0*/  @!P3 LEA.HI.X R15, R8, R234.reuse, R9, 0x1, P1 ;  /* 0x000000ea080fb211 */ /* 0x080fe400008f0c09 */
        /* <DEDUP_REMOVED lines=29> */
.L_x_184:
[----:B------:R2:W-:Y:S02]  /*81b0*/  STS.128 [R237+0x8800], RZ ;  /* 0x008800ffed007388 */ /* 0x0005e40000000c00 */
.L_x_185:
[----:B------:R-:W-:Y:S05]  /*81c0*/  BSYNC.RECONVERGENT B0 ;  /* 0x0000000000007941 */ /* 0x000fea0003800200 */
.L_x_183:
[----:B------:R-:W0:Y:S02]  /*81d0*/  LDGDEPBAR ;  /* 0x00000000000079af */ /* 0x000e240000000000 */
.L_x_182:
[----:B------:R-:W-:Y:S01]  /*81e0*/  FMNMX3.FTZ R4, R166, R53, R31, !PT ;  /* 0x00000035a6047276 */ /* 0x000fe2000781001f */
[----:B------:R-:W-:Y:S01]  /*81f0*/  LDSM.16.MT88.4 R24, [R226+0x9000] ;  /* 0x00900000e218783b */ /* 0x000fe20000004200 */
[----:B------:R-:W-:Y:S02]  /*8200*/  FMNMX3.FTZ R6, R165, R51, R29, !PT ;  /* 0x00000033a5067276 */ /* 0x000fe4000781001d */
[----:B------:R-:W-:Y:S01]  /*8210*/  FMNMX3.FTZ R4, R4, R39, R221, !PT ;  /* 0x0000002704047276 */ /* 0x000fe200078100dd */
[----:B-1----:R-:W-:Y:S01]  /*8220*/  LDSM.16.MT88.4 R16, [R226+0xa000] ;  /* 0x00a00000e210783b */ /* 0x002fe20000004200 */
        /* <DEDUP_REMOVED lines=14> */
[----:B------:R-:W1:Y:S01]  /*8310*/  SHFL.BFLY PT, R4, R7, 0x2, 0x1f ;  /* 0x0c401f0007047f89 */ /* 0x000e6200000e0000 */
[----:B------:R-:W-:-:S02]  /*8320*/  IADD3 R52, PT, PT, R226, 0x9020, RZ ;  /* 0x00009020e2347810 */ /* 0x000fc40007ffe0ff */
[----:B------:R-:W-:Y:S01]  /*8330*/  FMNMX3.FTZ R215, R215, R248, R54, !PT ;  /* 0x000000f8d7d77276 */ /* 0x000fe20007810036 */
[----:B------:R-:W4:Y:S03]  /*8340*/  SHFL.BFLY PT, R5, R6, 0x2, 0x1f ;  /* 0x0c401f0006057f89 */ /* 0x000f2600000e0000 */
[----:B------:R-:W-:-:S04]  /*8350*/  FMNMX3.FTZ R215, R215, R190, R192, !PT ;  /* 0x000000bed7d77276 */ /* 0x000fc800078100c0 */
[----:B------:R-:W-:-:S04]  /*8360*/  FMNMX3.FTZ R215, R215, R222, R194, !PT ;  /* 0x000000ded7d77276 */ /* 0x000fc800078100c2 */
[----:B------:R-:W-:-:S04]  /*8370*/  FMNMX3.FTZ R215, R215, R198, R182, !PT ;  /* 0x000000c6d7d77276 */ /* 0x000fc800078100b6 */
[----:B------:R-:W-:-:S04]  /*8380*/  FMNMX3.FTZ R215, R215, R188, R184, !PT ;  /* 0x000000bcd7d77276 */ /* 0x000fc800078100b8 */
[----:B------:R-:W-:Y:S02]  /*8390*/  FMNMX3.FTZ R215, R215, R172, R56, !PT ;  /* 0x000000acd7d77276 */ /* 0x000fe40007810038 */
[----:B-1----:R-:W-:Y:S02]  /*83a0*/  FMNMX.FTZ R4, R7, R4, !PT ;  /* 0x0000000407047209 */ /* 0x002fe40007810000 */
[----:B------:R-:W-:Y:S02]  /*83b0*/  FMNMX3.FTZ R7, R167, R224, R238, !PT ;  /* 0x000000e0a7077276 */ /* 0x000fe400078100ee */
[----:B----4-:R-:W-:Y:S01]  /*83c0*/  FMNMX.FTZ R5, R6, R5, !PT ;  /* 0x0000000506057209 */ /* 0x010fe20007810000 */
[----:B------:R-:W1:Y:S01]  /*83d0*/  SHFL.BFLY PT, R213, R4, 0x1, 0x1f ;  /* 0x0c201f0004d57f89 */ /* 0x000e6200000e0000 */
[----:B------:R-:W-:Y:S02]  /*83e0*/  FMNMX3.FTZ R7, R7, R58, R60, !PT ;  /* 0x0000003a07077276 */ /* 0x000fe4000781003c */
[----:B------:R-:W-:Y:S01]  /*83f0*/  FMNMX3.FTZ R215, R215, R35, R46, !PT ;  /* 0x00000023d7d77276 */ /* 0x000fe2000781002e */
[----:B------:R-:W4:Y:S01]  /*8400*/  SHFL.BFLY PT, R212, R5, 0x1, 0x1f ;  /* 0x0c201f0005d47f89 */ /* 0x000f2200000e0000 */
[----:B------:R-:W-:-:S02]  /*8410*/  FMNMX3.FTZ R7, R7, R200, R202, !PT ;  /* 0x000000c807077276 */ /* 0x000fc400078100ca */
[----:B------:R-:W-:Y:S02]  /*8420*/  IADD3 R6, PT, PT, R226, 0x9000, RZ ;  /* 0x00009000e2067810 */ /* 0x000fe40007ffe0ff */
[----:B------:R-:W-:Y:S02]  /*8430*/  FMNMX3.FTZ R7, R7, R216, R218, !PT ;  /* 0x000000d807077276 */ /* 0x000fe400078100da */
[----:B------:R-:W-:Y:S02]  /*8440*/  @P6 IADD3 R52, PT, PT, R6, -0x20, RZ ;  /* 0xffffffe006346810 */ /* 0x000fe40007ffe0ff */
[----:B------:R-:W-:-:S03]  /*8450*/  FMNMX3.FTZ R7, R7, R176, R178, !PT ;  /* 0x000000b007077276 */ /* 0x000fc600078100b2 */
[----:B------:R-:W-:Y:S01]  /*8460*/  LDSM.16.MT88.4 R20, [R52] ;  /* 0x000000003414783b */ /* 0x000fe20000004200 */
[----:B------:R-:W-:-:S03]  /*8470*/  FMNMX3.FTZ R214, R7, R174, R180, !PT ;  /* 0x000000ae07d67276 */ /* 0x000fc600078100b4 */
[----:B------:R-:W-:Y:S01]  /*8480*/  LDSM.16.MT88.4 R12, [R52+0x1000] ;  /* 0x00100000340c783b */ /* 0x000fe20000004200 */
[----:B------:R-:W-:Y:S02]  /*8490*/  FMNMX3.FTZ R214, R214, R33, R32, !PT ;  /* 0x00000021d6d67276 */ /* 0x000fe40007810020 */
[----:B-1----:R-:W-:Y:S02]  /*84a0*/  FMNMX.FTZ R213, R4, R213, !PT ;  /* 0x000000d504d57209 */ /* 0x002fe40007810000 */
[----:B------:R-:W-:Y:S01]  /*84b0*/  FMNMX3.FTZ R214, R214, R34, R49, !PT ;  /* 0x00000022d6d67276 */ /* 0x000fe20007810031 */
[----:B------:R-:W1:Y:S01]  /*84c0*/  SHFL.BFLY PT, R4, R215, 0x2, 0x1f ;  /* 0x0c401f00d7047f89 */ /* 0x000e6200000e0000 */
[----:B----4-:R-:W-:Y:S01]  /*84d0*/  FMNMX.FTZ R212, R5, R212, !PT ;  /* 0x000000d405d47209 */ /* 0x010fe20007810000 */
[C---:B------:R-:W-:Y:S01]  /*84e0*/  FMUL.FTZ R170, R213.reuse, UR13 ;  /* 0x0000000dd5aa7c20 */ /* 0x040fe20008410000 */
[C---:B------:R-:W-:Y:S01]  /*84f0*/  FSETP.NEU.FTZ.AND P1, PT, R213.reuse, -INF , PT ;  /* 0xff800000d500780b */ /* 0x040fe20003f3d000 */
[----:B------:R-:W4:Y:S01]  /*8500*/  SHFL.BFLY PT, R5, R214, 0x2, 0x1f ;  /* 0x0c401f00d6057f89 */ /* 0x000f2200000e0000 */
[C---:B------:R-:W-:Y:S01]  /*8510*/  FSETP.NEU.FTZ.AND P0, PT, R212.reuse, -INF , PT ;  /* 0xff800000d400780b */ /* 0x040fe20003f1d000 */
[----:B------:R-:W-:Y:S01]  /*8520*/  FMUL.FTZ R62, R212, UR13 ;  /* 0x0000000dd43e7c20 */ /* 0x000fe20008410000 */
[----:B------:R-:W-:-:S02]  /*8530*/  FSEL R7, R213, RZ, P1 ;  /* 0x000000ffd5077208 */ /* 0x000fc40000800000 */
[----:B------:R-:W-:Y:S02]  /*8540*/  FSEL R8, R212, RZ, P0 ;  /* 0x000000ffd4087208 */ /* 0x000fe40000000000 */
[----:B------:R-:W-:Y:S01]  /*8550*/  FSEL R62, R62, RZ, P0 ;  /* 0x000000ff3e3e7208 */ /* 0x000fe20000000000 */
[----:B------:R-:W-:Y:S01]  /*8560*/  FADD.FTZ R48, R166, -R7 ;  /* 0x80000007a6307221 */ /* 0x000fe20000010000 */
[----:B------:R-:W-:Y:S01]  /*8570*/  FSEL R170, R170, RZ, P1 ;  /* 0x000000ffaaaa7208 */ /* 0x000fe20000800000 */
[----:B------:R-:W-:Y:S02]  /*8580*/  FADD.FTZ R7, R165, -R8 ;  /* 0x80000008a5077221 */ /* 0x000fe40000010000 */
[----:B---3--:R-:W-:Y:S01]  /*8590*/  LDSM.16.MT88.4 R8, [R52+0x2000] ;  /* 0x002000003408783b */ /* 0x008fe20000004200 */
[--C-:B------:R-:W-:Y:S01]  /*85a0*/  FFMA.FTZ R38, R55, UR13, -R62.reuse ;  /* 0x0000000d37267c23 */ /* 0x100fe2000801083e */
[----:B------:R-:W-:Y:S01]  /*85b0*/  FMUL.FTZ R7, R7, UR13 ;  /* 0x0000000d07077c20 */ /* 0x000fe20008410000 */
[----:B------:R-:W-:Y:S01]  /*85c0*/  FFMA.FTZ R40, R51, UR13, -R62 ;  /* 0x0000000d33287c23 */ /* 0x000fe2000801083e */
[--C-:B------:R-:W-:Y:S01]  /*85d0*/  FFMA.FTZ R42, R39, UR13, -R170.reuse ;  /* 0x0000000d272a7c23 */ /* 0x100fe200080108aa */
[--C-:B------:R-:W-:Y:S01]  /*85e0*/  FFMA.FTZ R44, R53, UR13, -R170.reuse ;  /* 0x0000000d352c7c23 */ /* 0x100fe200080108aa */
[----:B------:R-:W3:Y:S01]  /*85f0*/  MUFU.EX2 R47, R7 ;  /* 0x00000007002f7308 */ /* 0x000ee20000000800 */
[--C-:B------:R-:W-:Y:S01]  /*8600*/  FFMA.FTZ R43, R31, UR13, -R170.reuse ;  /* 0x0000000d1f2b7c23 */ /* 0x100fe200080108aa */
[----:B-1----:R-:W-:Y:S01]  /*8610*/  FMNMX.FTZ R215, R215, R4, !PT ;  /* 0x00000004d7d77209 */ /* 0x002fe20007810000 */
[----:B------:R-:W-:Y:S01]  /*8620*/  FFMA.FTZ R41, R221, UR13, -R170 ;  /* 0x0000000ddd297c23 */ /* 0x000fe200080108aa */
[--C-:B------:R-:W-:Y:S01]  /*8630*/  FFMA.FTZ R39, R29, UR13, -R62.reuse ;  /* 0x0000000d1d277c23 */ /* 0x100fe2000801083e */
[--C-:B------:R-:W-:Y:S01]  /*8640*/  FFMA.FTZ R45, R45, UR13, -R62.reuse ;  /* 0x0000000d2d2d7c23 */ /* 0x100fe2000801083e */
[----:B----4-:R-:W-:Y:S01]  /*8650*/  FMNMX.FTZ R214, R214, R5, !PT ;  /* 0x00000005d6d67209 */ /* 0x010fe20007810000 */
[----:B------:R-:W1:Y:S01]  /*8660*/  SHFL.BFLY PT, R4, R215, 0x1, 0x1f ;  /* 0x0c201f00d7047f89 */ /* 0x000e6200000e0000 */
[----:B------:R-:W-:Y:S01]  /*8670*/  FMUL.FTZ R48, R48, UR13 ;  /* 0x0000000d30307c20 */ /* 0x000fe20008410000 */
[----:B------:R-:W-:Y:S01]  /*8680*/  MUFU.EX2 R44, R44 ;  /* 0x0000002c002c7308 */ /* 0x000fe20000000800 */
[--C-:B------:R-:W-:Y:S01]  /*8690*/  FFMA.FTZ R186, R185, UR13, -R62.reuse ;  /* 0x0000000db9ba7c23 */ /* 0x100fe2000801083e */
[----:B------:R-:W4:Y:S01]  /*86a0*/  SHFL.BFLY PT, R5, R214, 0x1, 0x1f ;  /* 0x0c201f00d6057f89 */ /* 0x000f2200000e0000 */
[--C-:B------:R-:W-:Y:S01]  /*86b0*/  FFMA.FTZ R179, R179, UR13, -R62.reuse ;  /* 0x0000000db3b37c23 */ /* 0x100fe2000801083e */
[--C-:B------:R-:W-:Y:S01]  /*86c0*/  FFMA.FTZ R181, R181, UR13, -R62.reuse ;  /* 0x0000000db5b57c23 */ /* 0x100fe2000801083e */
[----:B------:R-:W-:Y:S01]  /*86d0*/  FFMA.FTZ R206, R187, UR13, -R62 ;  /* 0x0000000dbbce7c23 */ /* 0x000fe2000801083e */
[--C-:B------:R-:W-:Y:S01]  /*86e0*/  FFMA.FTZ R193, R193, UR13, -R170.reuse ;  /* 0x0000000dc1c17c23 */ /* 0x100fe200080108aa */
[----:B------:R-:W-:Y:S01]  /*86f0*/  FFMA.FTZ R204, R203, UR13, -R170 ;  /* 0x0000000dcbcc7c23 */ /* 0x000fe200080108aa */
[----:B------:R-:W5:Y:S01]  /*8700*/  MUFU.EX2 R43, R43 ;  /* 0x0000002b002b7308 */ /* 0x000f620000000800 */
        /* <DEDUP_REMOVED lines=13> */
[----:B-1----:R-:W-:Y:S01]  /*87e0*/  FMNMX.FTZ R215, R215, R4, !PT ;  /* 0x00000004d7d77209 */ /* 0x002fe20007810000 */
[-C--:B------:R-:W-:Y:S01]  /*87f0*/  FMUL.FTZ R106, R106, R47.reuse ;  /* 0x0000002f6a6a7220 */ /* 0x080fe20000410000 */
[----:B------:R-:W1:Y:S01]  /*8800*/  MUFU.EX2 R41, R41 ;  /* 0x0000002900297308 */ /* 0x000e620000000800 */
[----:B-----5:R-:W-:Y:S01]  /*8810*/  F2FP.F16.F32.PACK_AB R28, R43, R44 ;  /* 0x0000002c2b1c723e */ /* 0x020fe200000000ff */
[----:B------:R-:W-:Y:S01]  /*8820*/  FMUL.FTZ R107, R107, R47 ;  /* 0x0000002f6b6b7220 */ /* 0x000fe20000410000 */
[----:B----4-:R-:W-:Y:S01]  /*8830*/  FMNMX.FTZ R214, R214, R5, !PT ;  /* 0x00000005d6d67209 */ /* 0x010fe20007810000 */
[C---:B------:R-:W-:Y:S01]  /*8840*/  FMUL.FTZ R51, R215.reuse, UR13 ;  /* 0x0000000dd7337c20 */ /* 0x040fe20008410000 */
[----:B------:R-:W3:Y:S01]  /*8850*/  LDSM.16.MT88.4 R4, [R226+0xb000] ;  /* 0x00b00000e204783b */ /* 0x000ee20000004200 */
[C---:B------:R-:W-:Y:S01]  /*8860*/  FSETP.NEU.FTZ.AND P1, PT, R215.reuse, -INF , PT ;  /* 0xff800000d700780b */ /* 0x040fe20003f3d000 */
[-C--:B------:R-:W-:Y:S01]  /*8870*/  FMUL.FTZ R110, R110, R47.reuse ;  /* 0x0000002f6e6e7220 */ /* 0x080fe20000410000 */
[C---:B------:R-:W-:Y:S01]  /*8880*/  FMUL.FTZ R55, R214.reuse, UR13 ;  /* 0x0000000dd6377c20 */ /* 0x040fe20008410000 */
[----:B------:R-:W-:Y:S01]  /*8890*/  FSETP.NEU.FTZ.AND P0, PT, R214, -INF , PT ;  /* 0xff800000d600780b */ /* 0x000fe20003f1d000 */
[----:B------:R-:W-:Y:S01]  /*88a0*/  MUFU.EX2 R40, R40 ;  /* 0x0000002800287308 */ /* 0x000fe20000000800 */
[----:B------:R-:W-:Y:S01]  /*88b0*/  FSEL R63, R215, RZ, P1 ;  /* 0x000000ffd73f7208 */ /* 0x000fe20000800000 */
[-C--:B------:R-:W-:Y:S01]  /*88c0*/  FMUL.FTZ R111, R111, R47.reuse ;  /* 0x0000002f6f6f7220 */ /* 0x080fe20000410000 */
[----:B------:R-:W-:Y:S01]  /*88d0*/  FSEL R55, R55, RZ, P0 ;  /* 0x000000ff37377208 */ /* 0x000fe20000000000 */
[-C--:B------:R-:W-:Y:S01]  /*88e0*/  FMUL.FTZ R118, R118, R47.reuse ;  /* 0x0000002f76767220 */ /* 0x080fe20000410000 */
[----:B------:R-:W-:Y:S01]  /*88f0*/  FSEL R64, R214, RZ, P0 ;  /* 0x000000ffd6407208 */ /* 0x000fe20000000000 */
[----:B------:R-:W-:Y:S01]  /*8900*/  FADD.FTZ R63, R168, -R63 ;  /* 0x8000003fa83f7221 */ /* 0x000fe20000010000 */
[----:B------:R-:W-:Y:S01]  /*8910*/  FSEL R51, R51, RZ, P1 ;  /* 0x000000ff33337208 */ /* 0x000fe20000800000 */
[--C-:B------:R-:W-:Y:S01]  /*8920*/  FFMA.FTZ R165, R58, UR13, -R55.reuse ;  /* 0x0000000d3aa57c23 */ /* 0x100fe20008010837 */
[----:B------:R-:W4:Y:S01]  /*8930*/  MUFU.EX2 R39, R39 ;  /* 0x0000002700277308 */ /* 0x000f220000000800 */
[----:B------:R-:W-:Y:S01]  /*8940*/  FADD.FTZ R64, R167, -R64 ;  /* 0x80000040a7407221 */ /* 0x000fe20000010000 */
[----:B------:R-:W-:Y:S01]  /*8950*/  FFMA.FTZ R59, R224, UR13, -R55 ;  /* 0x0000000de03b7c23 */ /* 0x000fe20008010837 */
[--C-:B------:R-:W-:Y:S01]  /*8960*/  FFMA.FTZ R50, R50, UR13, -R51.reuse ;  /* 0x0000000d32327c23 */ /* 0x100fe20008010833 */
[--C-:B------:R-:W-:Y:S01]  /*8970*/  FFMA.FTZ R53, R246, UR13, -R51.reuse ;  /* 0x0000000df6357c23 */ /* 0x100fe20008010833 */
[----:B------:R-:W-:Y:S01]  /*8980*/  FFMA.FTZ R57, R54, UR13, -R51 ;  /* 0x0000000d36397c23 */ /* 0x000fe20008010833 */
[----:B------:R-:W-:Y:S01]  /*8990*/  FFMA.FTZ R65, R60, UR13, -R55 ;  /* 0x0000000d3c417c23 */ /* 0x000fe20008010837 */
[----:B------:R-:W-:Y:S01]  /*89a0*/  FFMA.FTZ R248, R248, UR13, -R51 ;  /* 0x0000000df8f87c23 */ /* 0x000fe20008010833 */
[----:B------:R-:W-:Y:S01]  /*89b0*/  MUFU.EX2 R38, R38 ;  /* 0x0000002600267308 */ /* 0x000fe20000000800 */
[----:B------:R-:W-:Y:S01]  /*89c0*/  FFMA.FTZ R238, R238, UR13, -R55 ;  /* 0x0000000deeee7c23 */ /* 0x000fe20008010837 */
[----:B------:R-:W-:Y:S01]  /*89d0*/  FMUL.FTZ R166, R63, UR13 ;  /* 0x0000000d3fa67c20 */ /* 0x000fe20008410000 */
[----:B-1----:R-:W-:Y:S01]  /*89e0*/  F2FP.F16.F32.PACK_AB R30, R41, R42 ;  /* 0x0000002a291e723e */ /* 0x002fe200000000ff */
[-C--:B------:R-:W-:Y:S01]  /*89f0*/  FMUL.FTZ R119, R119, R47.reuse ;  /* 0x0000002f77777220 */ /* 0x080fe20000410000 */
[-C--:B------:R-:W-:Y:S01]  /*8a00*/  FMUL.FTZ R142, R142, R47.reuse ;  /* 0x0000002f8e8e7220 */ /* 0x080fe20000410000 */
[-C--:B------:R-:W-:Y:S01]  /*8a10*/  FMUL.FTZ R143, R143, R47.reuse ;  /* 0x0000002f8f8f7220 */ /* 0x080fe20000410000 */
[-C--:B------:R-:W-:Y:S01]  /*8a20*/  FMUL.FTZ R138, R138, R47.reuse ;  /* 0x0000002f8a8a7220 */ /* 0x080fe20000410000 */
[----:B------:R-:W1:Y:S01]  /*8a30*/  MUFU.EX2 R45, R45 ;  /* 0x0000002d002d7308 */ /* 0x000e620000000800 */
[----:B----4-:R-:W-:Y:S01]  /*8a40*/  F2FP.F16.F32.PACK_AB R29, R39, R40 ;  /* 0x00000028271d723e */ /* 0x010fe200000000ff */
[-C--:B------:R-:W-:Y:S01]  /*8a50*/  FMUL.FTZ R139, R139, R47.reuse ;  /* 0x0000002f8b8b7220 */ /* 0x080fe20000410000 */
[-C--:B------:R-:W-:Y:S01]  /*8a60*/  FMUL.FTZ R130, R130, R47.reuse ;  /* 0x0000002f82827220 */ /* 0x080fe20000410000 */
[-C--:B------:R-:W-:Y:S01]  /*8a70*/  FMUL.FTZ R131, R131, R47.reuse ;  /* 0x0000002f83837220 */ /* 0x080fe20000410000 */
[--C-:B------:R-:W-:Y:S01]  /*8a80*/  FFMA.FTZ R167, R177, UR13, -R170.reuse ;  /* 0x0000000db1a77c23 */ /* 0x100fe200080108aa */
[--C-:B------:R-:W-:Y:S01]  /*8a90*/  FFMA.FTZ R177, R217, UR13, -R170.reuse ;  /* 0x0000000dd9b17c23 */ /* 0x100fe200080108aa */
[--C-:B------:R-:W-:Y:S01]  /*8aa0*/  FFMA.FTZ R168, R219, UR13, -R170.reuse ;  /* 0x0000000ddba87c23 */ /* 0x100fe200080108aa */
[----:B------:R-:W4:Y:S01]  /*8ab0*/  MUFU.EX2 R48, R48 ;  /* 0x0000003000307308 */ /* 0x000f220000000800 */
[--C-:B------:R-:W-:Y:S01]  /*8ac0*/  FFMA.FTZ R192, R192, UR13, -R51.reuse ;  /* 0x0000000dc0c07c23 */ /* 0x100fe20008010833 */
[--C-:B------:R-:W-:Y:S01]  /*8ad0*/  FFMA.FTZ R185, R222, UR13, -R51.reuse ;  /* 0x0000000ddeb97c23 */ /* 0x100fe20008010833 */
[----:B------:R-:W-:Y:S01]  /*8ae0*/  FFMA.FTZ R194, R194, UR13, -R51 ;  /* 0x0000000dc2c27c23 */ /* 0x000fe20008010833 */
[----:B------:R-:W-:Y:S01]  /*8af0*/  FFMA.FTZ R196, R202, UR13, -R55 ;  /* 0x0000000dcac47c23 */ /* 0x000fe20008010837 */
[--C-:B------:R-:W-:Y:S01]  /*8b00*/  FFMA.FTZ R202, R199, UR13, -R170.reuse ;  /* 0x0000000dc7ca7c23 */ /* 0x100fe200080108aa */
[----:B------:R-:W-:Y:S01]  /*8b10*/  FFMA.FTZ R199, R201, UR13, -R170 ;  /* 0x0000000dc9c77c23 */ /* 0x000fe200080108aa */
[--C-:B------:R-:W-:Y:S01]  /*8b20*/  FFMA.FTZ R183, R183, UR13, -R62.reuse ;  /* 0x0000000db7b77c23 */ /* 0x100fe2000801083e */
[----:B------:R5:W-:Y:S01]  /*8b30*/  MUFU.EX2 R60, R165 ;  /* 0x000000a5003c7308 */ /* 0x000be20000000800 */
[----:B-1----:R-:W-:Y:S01]  /*8b40*/  F2FP.F16.F32.PACK_AB R31, R45, R38 ;  /* 0x000000262d1f723e */ /* 0x002fe200000000ff */
[--C-:B------:R-:W-:Y:S01]  /*8b50*/  FFMA.FTZ R187, R191, UR13, -R62.reuse ;  /* 0x0000000dbfbb7c23 */ /* 0x100fe2000801083e */
[----:B------:R-:W-:Y:S01]  /*8b60*/  FFMA.FTZ R208, R197, UR13, -R62 ;  /* 0x0000000dc5d07c23 */ /* 0x000fe2000801083e */
[--C-:B------:R-:W-:Y:S01]  /*8b70*/  FFMA.FTZ R191, R182, UR13, -R51.reuse ;  /* 0x0000000db6bf7c23 */ /* 0x100fe20008010833 */
[--C-:B------:R-:W-:Y:S01]  /*8b80*/  FFMA.FTZ R198, R198, UR13, -R51.reuse ;  /* 0x0000000dc6c67c23 */ /* 0x100fe20008010833 */
[--C-:B------:R-:W-:Y:S01]  /*8b90*/  FFMA.FTZ R182, R188, UR13, -R51.reuse ;  /* 0x0000000dbcb67c23 */ /* 0x100fe20008010833 */
[----:B------:R-:W-:Y:S01]  /*8ba0*/  FFMA.FTZ R197, R184, UR13, -R51 ;  /* 0x0000000db8c57c23 */ /* 0x000fe20008010833 */
        /* <DEDUP_REMOVED lines=31> */
[--C-:B------:R-:W-:Y:S01]  /*8da0*/  FFMA.FTZ R201, R178, UR13, -R55.reuse ;  /* 0x0000000db2c97c23 */ /* 0x100fe20008010837 */
[----:B------:R-:W-:Y:S01]  /*8db0*/  MUFU.EX2 R57, R57 ;  /* 0x0000003900397308 */ /* 0x000fe20000000800 */
[--C-:B------:R-:W-:Y:S01]  /*8dc0*/  FFMA.FTZ R174, R174, UR13, -R55.reuse ;  /* 0x0000000daeae7c23 */ /* 0x100fe20008010837 */
[----:B------:R-:W-:Y:S01]  /*8dd0*/  FFMA.FTZ R203, R180, UR13, -R55 ;  /* 0x0000000db4cb7c23 */ /* 0x000fe20008010837 */
[----:B------:R-:W-:Y:S01]  /*8de0*/  FFMA.FTZ R44, R243, R48, R44 ;  /* 0x00000030f32c7223 */ /* 0x000fe2000001002c */
[----:B------:R-:W-:Y:S01]  /*8df0*/  FFMA.FTZ R40, R241, R47, R40 ;  /* 0x0000002ff1287223 */ /* 0x000fe20000010028 */
[C---:B------:R-:W-:Y:S01]  /*8e00*/  HMMA.16816.F32 R152, R28.reuse, R26, R152 ;  /* 0x0000001a1c98723c */ /* 0x040fe20000001898 */
[--C-:B------:R-:W-:Y:S01]  /*8e10*/  FFMA.FTZ R175, R175, UR13, -R170.reuse ;  /* 0x0000000dafaf7c23 */ /* 0x100fe200080108aa */
[--C-:B------:R-:W-:Y:S01]  /*8e20*/  FFMA.FTZ R178, R173, UR13, -R170.reuse ;  /* 0x0000000dadb27c23 */ /* 0x100fe200080108aa */
[----:B------:R-:W-:Y:S01]  /*8e30*/  MUFU.EX2 R59, R59 ;  /* 0x0000003b003b7308 */ /* 0x000fe20000000800 */
[--C-:B------:R-:W-:Y:S01]  /*8e40*/  FFMA.FTZ R37, R37, UR13, -R170.reuse ;  /* 0x0000000d25257c23 */ /* 0x100fe200080108aa */
[----:B------:R-:W-:Y:S01]  /*8e50*/  FFMA.FTZ R66, R66, UR13, -R170 ;  /* 0x0000000d42427c23 */ /* 0x000fe200080108aa */
[--C-:B------:R-:W-:Y:S01]  /*8e60*/  FFMA.FTZ R67, R67, UR13, -R62.reuse ;  /* 0x0000000d43437c23 */ /* 0x100fe2000801083e */
[--C-:B------:R-:W-:Y:S01]  /*8e70*/  FFMA.FTZ R36, R36, UR13, -R62.reuse ;  /* 0x0000000d24247c23 */ /* 0x100fe2000801083e */
[C---:B------:R-:W-:Y:S01]  /*8e80*/  HMMA.16816.F32 R72, R28.reuse, R20, R72 ;  /* 0x000000141c48723c */ /* 0x040fe20000001848 */
[----:B------:R-:W-:Y:S01]  /*8e90*/  FFMA.FTZ R61, R61, UR13, -R62 ;  /* 0x0000000d3d3d7c23 */ /* 0x000fe2000801083e */
[----:B------:R-:W-:Y:S01]  /*8ea0*/  FADD.FTZ R43, R43, R44 ;  /* 0x0000002c2b2b7221 */ /* 0x000fe20000010000 */
[----:B------:R-:W-:Y:S01]  /*8eb0*/  MUFU.EX2 R58, R238 ;  /* 0x000000ee003a7308 */ /* 0x000fe20000000800 */
[----:B------:R-:W-:Y:S01]  /*8ec0*/  FADD.FTZ R39, R39, R40 ;  /* 0x0000002827277221 */ /* 0x000fe20000010000 */
[----:B------:R-:W-:Y:S01]  /*8ed0*/  FFMA.FTZ R172, R172, UR13, -R51 ;  /* 0x0000000dacac7c23 */ /* 0x000fe20008010833 */
[----:B------:R-:W-:Y:S01]  /*8ee0*/  FADD.FTZ R42, R42, R43 ;  /* 0x0000002b2a2a7221 */ /* 0x000fe20000010000 */
[----:B------:R-:W-:Y:S01]  /*8ef0*/  FFMA.FTZ R35, R35, UR13, -R51 ;  /* 0x0000000d23237c23 */ /* 0x000fe20008010833 */
[C---:B------:R-:W-:Y:S01]  /*8f00*/  HMMA.16816.F32 R76, R28.reuse, R22, R76 ;  /* 0x000000161c4c723c */ /* 0x040fe2000000184c */
[----:B------:R-:W-:Y:S01]  /*8f10*/  FADD.FTZ R38, R38, R39 ;  /* 0x0000002726267221 */ /* 0x000fe20000010000 */
[----:B------:R-:W-:Y:S01]  /*8f20*/  FFMA.FTZ R46, R46, UR13, -R51 ;  /* 0x0000000d2e2e7c23 */ /* 0x000fe20008010833 */
[----:B------:R-:W1:Y:S01]  /*8f30*/  MUFU.EX2 R64, R166 ;  /* 0x000000a600407308 */ /* 0x000e620000000800 */
[--C-:B------:R-:W-:Y:S01]  /*8f40*/  FFMA.FTZ R33, R33, UR13, -R55.reuse ;  /* 0x0000000d21217c23 */ /* 0x100fe20008010837 */
[--C-:B------:R-:W-:Y:S01]  /*8f50*/  FFMA.FTZ R32, R32, UR13, -R55.reuse ;  /* 0x0000000d20207c23 */ /* 0x100fe20008010837 */
[--C-:B------:R-:W-:Y:S01]  /*8f60*/  FFMA.FTZ R34, R34, UR13, -R55.reuse ;  /* 0x0000000d22227c23 */ /* 0x100fe20008010837 */
[----:B------:R-:W-:Y:S01]  /*8f70*/  FFMA.FTZ R49, R49, UR13, -R55 ;  /* 0x0000000d31317c23 */ /* 0x000fe20008010837 */
[C---:B------:R-:W-:Y:S01]  /*8f80*/  HMMA.16816.F32 R88, R28.reuse, R16, R88 ;  /* 0x000000101c58723c */ /* 0x040fe20000001858 */
[----:B------:R-:W-:Y:S01]  /*8f90*/  FADD.FTZ R42, R41, R42 ;  /* 0x0000002a292a7221 */ /* 0x000fe20000010000 */
[----:B------:R-:W-:Y:S01]  /*8fa0*/  FADD.FTZ R45, R45, R38 ;  /* 0x000000262d2d7221 */ /* 0x000fe20000010000 */
[----:B------:R-:W4:Y:S05]  /*8fb0*/  MUFU.EX2 R65, R165 ;  /* 0x000000a500417308 */ /* 0x000f2a0000000800 */
[C---:B------:R-:W-:Y:S03]  /*8fc0*/  HMMA.16816.F32 R92, R28.reuse, R18, R92 ;  /* 0x000000121c5c723c */ /* 0x040fe6000000185c */
[----:B------:R-:W-:Y:S01]  /*8fd0*/  MUFU.EX2 R167, R167 ;  /* 0x000000a700a77308 */ /* 0x000fe20000000800 */
[-C--:B-1----:R-:W-:Y:S01]  /*8fe0*/  FMUL.FTZ R160, R160, R64.reuse ;  /* 0x00000040a0a07220 */ /* 0x082fe20000410000 */
[-C--:B------:R-:W-:Y:S01]  /*8ff0*/  FMUL.FTZ R161, R161, R64.reuse ;  /* 0x00000040a1a17220 */ /* 0x080fe20000410000 */
[-C--:B------:R-:W-:Y:S01]  /*9000*/  FMUL.FTZ R148, R148, R64.reuse ;  /* 0x0000004094947220 */ /* 0x080fe20000410000 */
[-C--:B------:R-:W-:Y:S01]  /*9010*/  FMUL.FTZ R149, R149, R64.reuse ;  /* 0x0000004095957220 */ /* 0x080fe20000410000 */
[C---:B------:R-:W-:Y:S01]  /*9020*/  HMMA.16816.F32 R104, R28.reuse, R12, R104 ;  /* 0x0000000c1c68723c */ /* 0x040fe20000001868 */
[-C--:B------:R-:W-:Y:S01]  /*9030*/  FMUL.FTZ R68, R68, R64.reuse ;  /* 0x0000004044447220 */ /* 0x080fe20000410000 */
[-C--:B------:R-:W-:Y:S01]  /*9040*/  FMUL.FTZ R69, R69, R64.reuse ;  /* 0x0000004045457220 */ /* 0x080fe20000410000 */
[-C--:B------:R-:W-:Y:S01]  /*9050*/  FMUL.FTZ R80, R80, R64.reuse ;  /* 0x0000004050507220 */ /* 0x080fe20000410000 */
[-C--:B----4-:R-:W-:Y:S01]  /*9060*/  FMUL.FTZ R162, R162, R65.reuse ;  /* 0x00000041a2a27220 */ /* 0x090fe20000410000 */
        /* <DEDUP_REMOVED lines=11> */
[C---:B---3--:R-:W-:Y:S01]  /*9120*/  HMMA.16816.F32 R116, R28.reuse, R4, R116 ;  /* 0x000000041c74723c */ /* 0x048fe20000001874 */
        /* <DEDUP_REMOVED lines=21> */
[----:B------:R-:W-:Y:S01]  /*9280*/  FMUL.FTZ R121, R121, R64 ;  /* 0x0000004079797220 */ /* 0x000fe20000410000 */
[-C--:B------:R-:W-:Y:S01]  /*9290*/  FMUL.FTZ R122, R122, R65.reuse ;  /* 0x000000417a7a7220 */ /* 0x080fe20000410000 */
[----:B------:R-:W-:Y:S01]  /*92a0*/  HMMA.16816.F32 R128, R28, R10, R128 ;  /* 0x0000000a1c80723c */ /* 0x000fe20000001880 */
[----:B------:R-:W-:Y:S01]  /*92b0*/  F2FP.F16.F32.PACK_AB R28, R53, R50 ;  /* 0x00000032351c723e */ /* 0x000fe200000000ff */
[----:B------:R-:W-:Y:S01]  /*92c0*/  FMUL.FTZ R123, R123, R65 ;  /* 0x000000417b7b7220 */ /* 0x000fe20000410000 */
[----:B------:R-:W-:Y:S01]  /*92d0*/  F2FP.F16.F32.PACK_AB R29, R58, R59 ;  /* 0x0000003b3a1d723e */ /* 0x000fe200000000ff */
[----:B------:R-:W-:Y:S01]  /*92e0*/  FMUL.FTZ R124, R124, R64 ;  /* 0x000000407c7c7220 */ /* 0x000fe20000410000 */
[----:B------:R-:W-:Y:S01]  /*92f0*/  F2FP.F16.F32.PACK_AB R30, R57, R54 ;  /* 0x00000036391e723e */ /* 0x000fe200000000ff */
[----:B------:R-:W-:Y:S01]  /*9300*/  FMUL.FTZ R125, R125, R64 ;  /* 0x000000407d7d7220 */ /* 0x000fe20000410000 */
[----:B------:R-:W-:Y:S01]  /*9310*/  F2FP.F16.F32.PACK_AB R31, R63, R60 ;  /* 0x0000003c3f1f723e */ /* 0x000fe200000000ff */
[-C--:B------:R-:W-:Y:S01]  /*9320*/  FMUL.FTZ R126, R126, R65.reuse ;  /* 0x000000417e7e7220 */ /* 0x080fe20000410000 */
[-C--:B------:R-:W-:Y:S01]  /*9330*/  FMUL.FTZ R127, R127, R65.reuse ;  /* 0x000000417f7f7220 */ /* 0x080fe20000410000 */
[-C--:B------:R-:W-:Y:S01]  /*9340*/  FMUL.FTZ R132, R132, R64.reuse ;  /* 0x0000004084847220 */ /* 0x080fe20000410000 */
[-C--:B------:R-:W-:Y:S01]  /*9350*/  FMUL.FTZ R133, R133, R64.reuse ;  /* 0x0000004085857220 */ /* 0x080fe20000410000 */
[-C--:B------:R-:W-:Y:S01]  /*9360*/  FMUL.FTZ R134, R134, R65.reuse ;  /* 0x0000004186867220 */ /* 0x080fe20000410000 */
[-C--:B------:R-:W-:Y:S01]  /*9370*/  FMUL.FTZ R135, R135, R65.reuse ;  /* 0x0000004187877220 */ /* 0x080fe20000410000 */
[C---:B------:R-:W-:Y:S01]  /*9380*/  HMMA.16816.F32 R160, R28.reuse, R24, R160 ;  /* 0x000000181ca0723c */ /* 0x040fe200000018a0 */
[----:B------:R-:W-:Y:S01]  /*9390*/  FFMA.FTZ R165, R190, UR13, -R51 ;  /* 0x0000000dbea57c23 */ /* 0x000fe20008010833 */
[----:B------:R-:W-:Y:S01]  /*93a0*/  FFMA.FTZ R166, R195, UR13, -R170 ;  /* 0x0000000dc3a67c23 */ /* 0x000fe200080108aa */
[----:B------:R-:W-:Y:S01]  /*93b0*/  FFMA.FTZ R190, R189, UR13, -R62 ;  /* 0x0000000dbdbe7c23 */ /* 0x000fe2000801083e */
[----:B------:R-:W-:Y:S01]  /*93c0*/  MUFU.EX2 R177, R177 ;  /* 0x000000b100b17308 */ /* 0x000fe20000000800 */
[--C-:B------:R-:W-:Y:S01]  /*93d0*/  FFMA.FTZ R189, R200, UR13, -R55.reuse ;  /* 0x0000000dc8bd7c23 */ /* 0x100fe20008010837 */
[--C-:B------:R-:W-:Y:S01]  /*93e0*/  FFMA.FTZ R195, R216, UR13, -R55.reuse ;  /* 0x0000000dd8c37c23 */ /* 0x100fe20008010837 */
[----:B------:R-:W-:Y:S01]  /*93f0*/  FFMA.FTZ R200, R218, UR13, -R55 ;  /* 0x0000000ddac87c23 */ /* 0x000fe20008010837 */
[C---:B------:R-:W-:Y:S01]  /*9400*/  HMMA.16816.F32 R148, R28.reuse, R26, R148 ;  /* 0x0000001a1c94723c */ /* 0x040fe20000001894 */
[----:B------:R-:W1:Y:S01]  /*9410*/  LDSM.16.MT88.4 R24, [R226+0x9400] ;  /* 0x00940000e218783b */ /* 0x000e620000004200 */
[----:B------:R-:W-:Y:S01]  /*9420*/  FFMA.FTZ R50, R245, R64, R50 ;  /* 0x00000040f5327223 */ /* 0x000fe20000010032 */
[----:B------:R-:W-:Y:S01]  /*9430*/  FFMA.FTZ R59, R244, R65, R59 ;  /* 0x00000041f43b7223 */ /* 0x000fe2000001003b */
[----:B------:R-:W3:Y:S01]  /*9440*/  MUFU.EX2 R166, R166 ;  /* 0x000000a600a67308 */ /* 0x000ee20000000800 */
[----:B------:R-:W-:Y:S01]  /*9450*/  FFMA.FTZ R170, R171, UR13, -R62 ;  /* 0x0000000dabaa7c23 */ /* 0x000fe2000801083e */
[----:B------:R-:W-:Y:S01]  /*9460*/  FADD.FTZ R53, R53, R50 ;  /* 0x0000003235357221 */ /* 0x000fe20000010000 */
[----:B------:R-:W-:Y:S01]  /*9470*/  FADD.FTZ R59, R58, R59 ;  /* 0x0000003b3a3b7221 */ /* 0x000fe20000010000 */
[C---:B------:R-:W-:Y:S01]  /*9480*/  HMMA.16816.F32 R68, R28.reuse, R20, R68 ;  /* 0x000000141c44723c */ /* 0x040fe20000001844 */
[----:B------:R-:W-:Y:S01]  /*9490*/  FFMA.FTZ R171, R56, UR13, -R51 ;  /* 0x0000000d38ab7c23 */ /* 0x000fe20008010833 */
[----:B------:R-:W-:Y:S01]  /*94a0*/  FADD.FTZ R54, R54, R53 ;  /* 0x0000003536367221 */ /* 0x000fe20000010000 */
[----:B------:R-:W-:Y:S01]  /*94b0*/  FADD.FTZ R60, R60, R59 ;  /* 0x0000003b3c3c7221 */ /* 0x000fe20000010000 */
[----:B------:R-:W-:Y:S02]  /*94c0*/  MUFU.EX2 R168, R168 ;  /* 0x000000a800a87308 */ /* 0x000fe40000000800 */
[----:B------:R-:W-:Y:S01]  /*94d0*/  FADD.FTZ R54, R57, R54 ;  /* 0x0000003639367221 */ /* 0x000fe20000010000 */
[----:B------:R-:W-:Y:S01]  /*94e0*/  FADD.FTZ R60, R63, R60 ;  /* 0x0000003c3f3c7221 */ /* 0x000fe20000010000 */
[C---:B------:R-:W-:Y:S01]  /*94f0*/  HMMA.16816.F32 R80, R28.reuse, R22, R80 ;  /* 0x000000161c50723c */ /* 0x040fe20000001850 */
[----:B------:R-:W4:Y:S03]  /*9500*/  LDSM.16.MT88.4 R20, [R52+0x400] ;  /* 0x000400003414783b */ /* 0x000f260000004200 */
[----:B------:R-:W-:Y:S04]  /*9510*/  MUFU.EX2 R186, R186 ;  /* 0x000000ba00ba7308 */ /* 0x000fe80000000800 */
[C---:B------:R-:W-:Y:S04]  /*9520*/  HMMA.16816.F32 R84, R28.reuse, R16, R84 ;  /* 0x000000101c54723c */ /* 0x040fe80000001854 */
[----:B------:R-:W5:Y:S04]  /*9530*/  MUFU.EX2 R179, R179 ;  /* 0x000000b300b37308 */ /* 0x000f680000000800 */
[C---:B------:R-:W-:Y:S01]  /*9540*/  HMMA.16816.F32 R96, R28.reuse, R18, R96 ;  /* 0x000000121c60723c */ /* 0x040fe20000001860 */
[----:B------:R-:W2:Y:S03]  /*9550*/  LDSM.16.MT88.4 R16, [R226+0xa400] ;  /* 0x00a40000e210783b */ /* 0x000ea60000004200 */
[----:B------:R-:W-:Y:S04]  /*9560*/  MUFU.EX2 R181, R181 ;  /* 0x000000b500b57308 */ /* 0x000fe80000000800 */
[C---:B------:R-:W-:Y:S04]  /*9570*/  HMMA.16816.F32 R100, R28.reuse, R12, R100 ;  /* 0x0000000c1c64723c */ /* 0x040fe80000001864 */
[----:B------:R-:W1:Y:S04]  /*9580*/  MUFU.EX2 R190, R190 ;  /* 0x000000be00be7308 */ /* 0x000e680000000800 */
[C---:B------:R-:W-:Y:S01]  /*9590*/  HMMA.16816.F32 R112, R28.reuse, R14, R112 ;  /* 0x0000000e1c70723c */ /* 0x040fe20000001870 */
[----:B------:R-:W2:Y:S03]  /*95a0*/  LDSM.16.MT88.4 R12, [R52+0x1400] ;  /* 0x00140000340c783b */ /* 0x000ea60000004200 */
[----:B------:R-:W-:Y:S04]  /*95b0*/  MUFU.EX2 R165, R165 ;  /* 0x000000a500a57308 */ /* 0x000fe80000000800 */
[C---:B------:R-:W-:Y:S04]  /*95c0*/  HMMA.16816.F32 R144, R28.reuse, R4, R144 ;  /* 0x000000041c90723c */ /* 0x040fe80000001890 */
[----:B------:R-:W2:Y:S04]  /*95d0*/  MUFU.EX2 R192, R192 ;  /* 0x000000c000c07308 */ /* 0x000ea80000000800 */
[C---:B------:R-:W-:Y:S01]  /*95e0*/  HMMA.16816.F32 R120, R28.reuse, R6, R120 ;  /* 0x000000061c78723c */ /* 0x040fe20000001878 */
[----:B------:R-:W-:Y:S03]  /*95f0*/  LDSM.16.MT88.4 R4, [R52+0x2400] ;  /* 0x002400003404783b */ /* 0x000fe60000004200 */
[----:B------:R-:W-:Y:S04]  /*9600*/  MUFU.EX2 R185, R185 ;  /* 0x000000b900b97308 */ /* 0x000fe80000000800 */
[C---:B------:R-:W-:Y:S04]  /*9610*/  HMMA.16816.F32 R124, R28.reuse, R8, R124 ;  /* 0x000000081c7c723c */ /* 0x040fe8000000187c */
[----:B------:R-:W-:Y:S04]  /*9620*/  MUFU.EX2 R194, R194 ;  /* 0x000000c200c27308 */ /* 0x000fe80000000800 */
[----:B------:R-:W-:Y:S01]  /*9630*/  HMMA.16816.F32 R132, R28, R10, R132 ;  /* 0x0000000a1c84723c */ /* 0x000fe20000001884 */
[----:B------:R-:W2:Y:S01]  /*9640*/  LDSM.16.MT88.4 R8, [R226+0xb400] ;  /* 0x00b40000e208783b */ /* 0x000ea20000004200 */
[----:B---3--:R-:W-:Y:S01]  /*9650*/  F2FP.F16.F32.PACK_AB R28, R166, R167 ;  /* 0x000000a7a61c723e */ /* 0x008fe200000000ff */
[----:B------:R-:W-:Y:S01]  /*9660*/  FADD.FTZ R167, R167, R42 ;  /* 0x0000002aa7a77221 */ /* 0x000fe20000010000 */
[----:B------:R-:W-:Y:S01]  /*9670*/  MUFU.EX2 R189, R189 ;  /* 0x000000bd00bd7308 */ /* 0x000fe20000000800 */
[C---:B-----5:R-:W-:Y:S01]  /*9680*/  F2FP.F16.F32.PACK_AB R29, R179.reuse, R186 ;  /* 0x000000bab31d723e */ /* 0x060fe200000000ff */
[----:B------:R-:W-:Y:S01]  /*9690*/  FADD.FTZ R186, R186, R45 ;  /* 0x0000002dbaba7221 */ /* 0x000fe20000010000 */
[----:B------:R-:W-:Y:S01]  /*96a0*/  F2FP.F16.F32.PACK_AB R30, R168, R177 ;  /* 0x000000b1a81e723e */ /* 0x000fe200000000ff */
[----:B------:R-:W-:Y:S01]  /*96b0*/  FADD.FTZ R166, R166, R167 ;  /* 0x000000a7a6a67221 */ /* 0x000fe20000010000 */
[----:B-1----:R-:W-:Y:S01]  /*96c0*/  F2FP.F16.F32.PACK_AB R31, R190, R181 ;  /* 0x000000b5be1f723e */ /* 0x002fe200000000ff */
[----:B------:R-:W-:Y:S01]  /*96d0*/  FADD.FTZ R186, R179, R186 ;  /* 0x000000bab3ba7221 */ /* 0x000fe20000010000 */
[----:B------:R-:W-:Y:S01]  /*96e0*/  MOV R167, R214 ;  /* 0x000000d600a77202 */ /* 0x000fe20000000f00 */
[----:B------:R-:W1:Y:S01]  /*96f0*/  MUFU.EX2 R196, R196 ;  /* 0x000000c400c47308 */ /* 0x000e620000000800 */
[----:B------:R-:W-:Y:S01]  /*9700*/  FADD.FTZ R177, R177, R166 ;  /* 0x000000a6b1b17221 */ /* 0x000fe20000010000 */
[----:B------:R-:W-:Y:S01]  /*9710*/  FADD.FTZ R181, R181, R186 ;  /* 0x000000bab5b57221 */ /* 0x000fe20000010000 */
[----:B------:R-:W-:Y:S01]  /*9720*/  MOV R166, R213 ;  /* 0x000000d500a67202 */ /* 0x000fe20000000f00 */
[----:B------:R-:W-:Y:S01]  /*9730*/  HMMA.16816.F32 R156, R28, R24, R156 ;  /* 0x000000181c9c723c */ /* 0x000fe2000000189c */
[----:B------:R-:W-:Y:S01]  /*9740*/  FADD.FTZ R168, R168, R177 ;  /* 0x000000b1a8a87221 */ /* 0x000fe20000010000 */
[----:B------:R-:W-:-:S02]  /*9750*/  FADD.FTZ R190, R190, R181 ;  /* 0x000000b5bebe7221 */ /* 0x000fc40000010000 */
[----:B------:R-:W-:Y:S04]  /*9760*/  MUFU.EX2 R195, R195 ;  /* 0x000000c300c37308 */ /* 0x000fe80000000800 */
[C---:B------:R-:W-:Y:S04]  /*9770*/  HMMA.16816.F32 R152, R28.reuse, R26, R152 ;  /* 0x0000001a1c98723c */ /* 0x040fe80000001898 */
[----:B------:R-:W3:Y:S04]  /*9780*/  MUFU.EX2 R200, R200 ;  /* 0x000000c800c87308 */ /* 0x000ee80000000800 */
[C---:B----4-:R-:W-:Y:S04]  /*9790*/  HMMA.16816.F32 R72, R28.reuse, R20, R72 ;  /* 0x000000141c48723c */ /* 0x050fe80000001848 */
[----:B------:R-:W-:Y:S04]  /*97a0*/  MUFU.EX2 R193, R193 ;  /* 0x000000c100c17308 */ /* 0x000fe80000000800 */
[C---:B------:R-:W-:Y:S04]  /*97b0*/  HMMA.16816.F32 R76, R28.reuse, R22, R76 ;  /* 0x000000161c4c723c */ /* 0x040fe8000000184c */
[----:B------:R-:W4:Y:S04]  /*97c0*/  MUFU.EX2 R202, R202 ;  /* 0x000000ca00ca7308 */ /* 0x000f280000000800 */
[C---:B--2---:R-:W-:Y:S04]  /*97d0*/  HMMA.16816.F32 R88, R28.reuse, R16, R88 ;  /* 0x000000101c58723c */ /* 0x044fe80000001858 */
[----:B------:R-:W-:Y:S04]  /*97e0*/  MUFU.EX2 R199, R199 ;  /* 0x000000c700c77308 */ /* 0x000fe80000000800 */
[C---:B------:R-:W-:Y:S04]  /*97f0*/  HMMA.16816.F32 R92, R28.reuse, R18, R92 ;  /* 0x000000121c5c723c */ /* 0x040fe8000000185c */
[----:B------:R-:W-:Y:S04]  /*9800*/  MUFU.EX2 R204, R204 ;  /* 0x000000cc00cc7308 */ /* 0x000fe80000000800 */
[C---:B------:R-:W-:Y:S04]  /*9810*/  HMMA.16816.F32 R104, R28.reuse, R12, R104 ;  /* 0x0000000c1c68723c */ /* 0x040fe80000001868 */
[----:B------:R-:W-:Y:S04]  /*9820*/  MUFU.EX2 R183, R183 ;  /* 0x000000b700b77308 */ /* 0x000fe80000000800 */
[C---:B------:R-:W-:Y:S04]  /*9830*/  HMMA.16816.F32 R108, R28.reuse, R14, R108 ;  /* 0x0000000e1c6c723c */ /* 0x040fe8000000186c */
[----:B------:R-:W2:Y:S04]  /*9840*/  MUFU.EX2 R206, R206 ;  /* 0x000000ce00ce7308 */ /* 0x000ea80000000800 */
[C---:B------:R-:W-:Y:S04]  /*9850*/  HMMA.16816.F32 R116, R28.reuse, R8, R116 ;  /* 0x000000081c74723c */ /* 0x040fe80000001874 */
[----:B------:R-:W-:Y:S04]  /*9860*/  MUFU.EX2 R187, R187 ;  /* 0x000000bb00bb7308 */ /* 0x000fe80000000800 */
[C---:B------:R-:W-:Y:S04]  /*9870*/  HMMA.16816.F32 R140, R28.reuse, R10, R140 ;  /* 0x0000000a1c8c723c */ /* 0x040fe8000000188c */
[----:B------:R-:W5:Y:S04]  /*9880*/  MUFU.EX2 R208, R208 ;  /* 0x000000d000d07308 */ /* 0x000f680000000800 */
[C---:B------:R-:W-:Y:S04]  /*9890*/  HMMA.16816.F32 R136, R28.reuse, R4, R136 ;  /* 0x000000041c88723c */ /* 0x040fe80000001888 */
[----:B------:R-:W-:Y:S04]  /*98a0*/  MUFU.EX2 R198, R198 ;  /* 0x000000c600c67308 */ /* 0x000fe80000000800 */
[----:B------:R-:W-:Y:S01]  /*98b0*/  HMMA.16816.F32 R128, R28, R6, R128 ;  /* 0x000000061c80723c */ /* 0x000fe20000001880 */
[----:B------:R-:W-:Y:S01]  /*98c0*/  F2FP.F16.F32.PACK_AB R28, R192, R165 ;  /* 0x000000a5c01c723e */ /* 0x000fe200000000ff */
[----:B------:R-:W-:Y:S01]  /*98d0*/  FADD.FTZ R165, R165, R54 ;  /* 0x00000036a5a57221 */ /* 0x000fe20000010000 */
[----:B-1----:R-:W-:Y:S01]  /*98e0*/  F2FP.F16.F32.PACK_AB R29, R196, R189 ;  /* 0x000000bdc41d723e */ /* 0x002fe200000000ff */
[----:B------:R-:W1:Y:S01]  /*98f0*/  MUFU.EX2 R191, R191 ;  /* 0x000000bf00bf7308 */ /* 0x000e620000000800 */
[----:B------:R-:W-:Y:S01]  /*9900*/  F2FP.F16.F32.PACK_AB R30, R194, R185 ;  /* 0x000000b9c21e723e */ /* 0x000fe200000000ff */
[----:B------:R-:W-:Y:S01]  /*9910*/  FADD.FTZ R189, R189, R60 ;  /* 0x0000003cbdbd7221 */ /* 0x000fe20000010000 */
[----:B---3--:R-:W-:Y:S01]  /*9920*/  F2FP.F16.F32.PACK_AB R31, R200, R195 ;  /* 0x000000c3c81f723e */ /* 0x008fe200000000ff */
[----:B------:R-:W-:Y:S01]  /*9930*/  FADD.FTZ R192, R192, R165 ;  /* 0x000000a5c0c07221 */ /* 0x000fe20000010000 */
[----:B------:R-:W-:Y:S01]  /*9940*/  MOV R165, R212 ;  /* 0x000000d400a57202 */ /* 0x000fe20000000f00 */
[----:B------:R-:W-:-:S02]  /*9950*/  FADD.FTZ R196, R196, R189 ;  /* 0x000000bdc4c47221 */ /* 0x000fc40000010000 */
[----:B------:R-:W-:Y:S01]  /*9960*/  MUFU.EX2 R182, R182 ;  /* 0x000000b600b67308 */ /* 0x000fe20000000800 */
[----:B------:R-:W-:Y:S01]  /*9970*/  FADD.FTZ R185, R185, R192 ;  /* 0x000000c0b9b97221 */ /* 0x000fe20000010000 */
[C---:B------:R-:W-:Y:S01]  /*9980*/  HMMA.16816.F32 R160, R28.reuse, R24, R160 ;  /* 0x000000181ca0723c */ /* 0x040fe200000018a0 */
[----:B------:R-:W-:Y:S02]  /*9990*/  FADD.FTZ R195, R195, R196 ;  /* 0x000000c4c3c37221 */ /* 0x000fe40000010000 */
[----:B------:R-:W-:Y:S02]  /*99a0*/  FADD.FTZ R185, R194, R185 ;  /* 0x000000b9c2b97221 */ /* 0x000fe40000010000 */
[----:B------:R-:W-:Y:S01]  /*99b0*/  FADD.FTZ R195, R200, R195 ;  /* 0x000000c3c8c37221 */ /* 0x000fe20000010000 */
[----:B------:R-:W-:Y:S02]  /*99c0*/  MUFU.EX2 R197, R197 ;  /* 0x000000c500c57308 */ /* 0x000fe40000000800 */
[C---:B------:R-:W-:Y:S01]  /*99d0*/  HMMA.16816.F32 R148, R28.reuse, R26, R148 ;  /* 0x0000001a1c94723c */ /* 0x040fe20000001894 */
[----:B------:R-:W3:Y:S05]  /*99e0*/  LDSM.16.MT88.4 R24, [R226+0x9800] ;  /* 0x00980000e218783b */ /* 0x000eea0000004200 */
[----:B------:R-:W-:Y:S02]  /*99f0*/  MUFU.EX2 R176, R176 ;  /* 0x000000b000b07308 */ /* 0x000fe40000000800 */
[C---:B------:R-:W-:Y:S06]  /*9a00*/  HMMA.16816.F32 R68, R28.reuse, R20, R68 ;  /* 0x000000141c44723c */ /* 0x040fec0000001844 */
[----:B------:R-:W1:Y:S02]  /*9a10*/  MUFU.EX2 R201, R201 ;  /* 0x000000c900c97308 */ /* 0x000e640000000800 */
[C---:B------:R-:W-:Y:S01]  /*9a20*/  HMMA.16816.F32 R80, R28.reuse, R22, R80 ;  /* 0x000000161c50723c */ /* 0x040fe20000001850 */
[----:B------:R-:W1:Y:S05]  /*9a30*/  LDSM.16.MT88.4 R20, [R52+0x800] ;  /* 0x000800003414783b */ /* 0x000e6a0000004200 */
        /* <DEDUP_REMOVED lines=12> */
[----:B------:R-:W-:Y:S02]  /*9b00*/  MUFU.EX2 R66, R66 ;  /* 0x0000004200427308 */ /* 0x000fe40000000800 */
[C---:B------:R-:W-:Y:S01]  /*9b10*/  HMMA.16816.F32 R120, R28.reuse, R10, R120 ;  /* 0x0000000a1c78723c */ /* 0x040fe20000001878 */
[----:B------:R-:W1:Y:S05]  /*9b20*/  LDSM.16.MT88.4 R8, [R226+0xb800] ;  /* 0x00b80000e208783b */ /* 0x000e6a0000004200 */
[----:B------:R-:W-:Y:S02]  /*9b30*/  MUFU.EX2 R170, R170 ;  /* 0x000000aa00aa7308 */ /* 0x000fe40000000800 */
[C---:B------:R-:W-:Y:S06]  /*9b40*/  HMMA.16816.F32 R124, R28.reuse, R4, R124 ;  /* 0x000000041c7c723c */ /* 0x040fec000000187c */
[----:B------:R-:W1:Y:S02]  /*9b50*/  MUFU.EX2 R67, R67 ;  /* 0x0000004300437308 */ /* 0x000e640000000800 */
[----:B------:R-:W-:Y:S01]  /*9b60*/  HMMA.16816.F32 R132, R28, R6, R132 ;  /* 0x000000061c84723c */ /* 0x000fe20000001884 */
[----:B------:R-:W1:Y:S01]  /*9b70*/  LDSM.16.MT88.4 R4, [R52+0x2800] ;  /* 0x002800003404783b */ /* 0x000e620000004200 */
[----:B----4-:R-:W-:Y:S01]  /*9b80*/  F2FP.F16.F32.PACK_AB R28, R202, R193 ;  /* 0x000000c1ca1c723e */ /* 0x010fe200000000ff */
[----:B------:R-:W-:Y:S01]  /*9b90*/  FADD.FTZ R193, R193, R168 ;  /* 0x000000a8c1c17221 */ /* 0x000fe20000010000 */
[----:B--2---:R-:W-:Y:S01]  /*9ba0*/  F2FP.F16.F32.PACK_AB R29, R206, R183 ;  /* 0x000000b7ce1d723e */ /* 0x004fe200000000ff */
[----:B------:R-:W-:Y:S01]  /*9bb0*/  FADD.FTZ R183, R183, R190 ;  /* 0x000000beb7b77221 */ /* 0x000fe20000010000 */
[----:B------:R-:W-:Y:S01]  /*9bc0*/  F2FP.F16.F32.PACK_AB R30, R204, R199 ;  /* 0x000000c7cc1e723e */ /* 0x000fe200000000ff */
[----:B------:R-:W-:Y:S01]  /*9bd0*/  MUFU.EX2 R36, R36 ;  /* 0x0000002400247308 */ /* 0x000fe20000000800 */
[----:B-----5:R-:W-:Y:S01]  /*9be0*/  F2FP.F16.F32.PACK_AB R31, R208, R187 ;  /* 0x000000bbd01f723e */ /* 0x020fe200000000ff */
[----:B------:R-:W-:Y:S01]  /*9bf0*/  FADD.FTZ R202, R202, R193 ;  /* 0x000000c1caca7221 */ /* 0x000fe20000010000 */
[----:B------:R-:W-:Y:S01]  /*9c00*/  FADD.FTZ R206, R206, R183 ;  /* 0x000000b7cece7221 */ /* 0x000fe20000010000 */
[----:B------:R-:W-:-:S02]  /*9c10*/  MOV R168, R215 ;  /* 0x000000d700a87202 */ /* 0x000fc40000000f00 */
[----:B------:R-:W-:Y:S01]  /*9c20*/  FADD.FTZ R199, R199, R202 ;  /* 0x000000cac7c77221 */ /* 0x000fe20000010000 */
[----:B------:R-:W-:Y:S01]  /*9c30*/  FADD.FTZ R187, R187, R206 ;  /* 0x000000cebbbb7221 */ /* 0x000fe20000010000 */
[----:B---3--:R-:W-:Y:S01]  /*9c40*/  HMMA.16816.F32 R156, R28, R24, R156 ;  /* 0x000000181c9c723c */ /* 0x008fe2000000189c */
[----:B------:R-:W2:Y:S01]  /*9c50*/  MUFU.EX2 R61, R61 ;  /* 0x0000003d003d7308 */ /* 0x000ea20000000800 */
[----:B------:R-:W-:Y:S01]  /*9c60*/  FADD.FTZ R204, R204, R199 ;  /* 0x000000c7cccc7221 */ /* 0x000fe20000010000 */
[----:B------:R-:W-:-:S05]  /*9c70*/  FADD.FTZ R187, R208, R187 ;  /* 0x000000bbd0bb7221 */ /* 0x000fca0000010000 */
[C---:B------:R-:W-:Y:S01]  /*9c80*/  HMMA.16816.F32 R152, R28.reuse, R26, R152 ;  /* 0x0000001a1c98723c */ /* 0x040fe20000001898 */
[----:B------:R-:W-:Y:S07]  /*9c90*/  MUFU.EX2 R172, R172 ;  /* 0x000000ac00ac7308 */ /* 0x000fee0000000800 */
[C---:B-1----:R-:W-:Y:S01]  /*9ca0*/  HMMA.16816.F32 R72, R28.reuse, R20, R72 ;  /* 0x000000141c48723c */ /* 0x042fe20000001848 */
[----:B------:R-:W1:Y:S07]  /*9cb0*/  MUFU.EX2 R171, R171 ;  /* 0x000000ab00ab7308 */ /* 0x000e6e0000000800 */
[C---:B------:R-:W-:Y:S01]  /*9cc0*/  HMMA.16816.F32 R76, R28.reuse, R22, R76 ;  /* 0x000000161c4c723c */ /* 0x040fe2000000184c */
[----:B------:R-:W-:Y:S07]  /*9cd0*/  MUFU.EX2 R35, R35 ;  /* 0x0000002300237308 */ /* 0x000fee0000000800 */
[C---:B------:R-:W-:Y:S01]  /*9ce0*/  HMMA.16816.F32 R88, R28.reuse, R16, R88 ;  /* 0x000000101c58723c */ /* 0x040fe20000001858 */
[----:B------:R-:W-:Y:S07]  /*9cf0*/  MUFU.EX2 R46, R46 ;  /* 0x0000002e002e7308 */ /* 0x000fee0000000800 */
        /* <DEDUP_REMOVED lines=47> */
[----:B--2---:R-:W-:Y:S01]  /*9ff0*/  F2FP.F16.F32.PACK_AB R31, R61, R36 ;  /* 0x000000243d1f723e */ /* 0x004fe200000000ff */
        /* <DEDUP_REMOVED lines=46> */
[----:B------:R-:W-:Y:S01]  /*a2e0*/  UIMAD.WIDE.U32 UR24, UR17, UR8, URZ ;  /* 0x00000008111872a5 */ /* 0x000fe2000f8e00ff */
[----:B------:R-:W-:Y:S01]  /*a2f0*/  SEL R217, R169, 0xffffffe0, !P6 ;  /* 0xffffffe0a9d97807 */ /* 0x000fe20007000000 */
[----:B------:R-:W-:Y:S02]  /*a300*/  IMAD.SHL.U32 R236, R225, 0x2, RZ ;  /* 0x00000002e1ec7824 */ /* 0x000fe400078e00ff */
        /* <DEDUP_REMOVED lines=8> */
[-C--:B------:R-:W-:Y:S01]  /*a390*/  LEA R8, P1, R10, R233.reuse, 0x7 ;  /* 0x000000e90a087211 */ /* 0x080fe200078238ff */
[----:B------:R-:W-:Y:S01]  /*a3a0*/  ULEA.HI.X UR12, UR8, UR12, UR9, 0x5, UP0 ;  /* 0x0000000c080c7291 */ /* 0x000fe200080f2c09 */
[----:B------:R-:W-:Y:S01]  /*a3b0*/  IMAD.IADD R216, R227, 0x1, R217 ;  /* 0x00000001e3d87824 */ /* 0x000fe200078e02d9 */
[----:B------:R-:W-:Y:S01]  /*a3c0*/  LOP3.LUT R236, R236, 0x6, RZ, 0xc0, !PT ;  /* 0x00000006ecec7812 */ /* 0x000fe200078ec0ff */
[----:B------:R-:W-:Y:S01]  /*a3d0*/  IMAD.U32 R4, RZ, RZ, UR4 ;  /* 0x00000004ff047e24 */ /* 0x000fe2000f8e00ff */
[----:B------:R-:W-:Y:S01]  /*a3e0*/  LEA.HI.X R9, R10, R232, R7, 0x7, P1 ;  /* 0x000000e80a097211 */ /* 0x000fe200008f3c07 */
[----:B------:R-:W-:Y:S01]  /*a3f0*/  UMOV UR4, 0x400 ;  /* 0x0000040000047882 */ /* 0x000fe20000000000 */
[----:B------:R-:W-:Y:S01]  /*a400*/  IMAD.U32 R5, RZ, RZ, UR12 ;  /* 0x0000000cff057e24 */ /* 0x000fe2000f8e00ff */
[----:B------:R-:W-:Y:S01]  /*a410*/  UISETP.NE.AND UP0, UPT, UR20, 0x3, UPT ;  /* 0x000000031400788c */ /* 0x000fe2000bf05270 */
[----:B------:R-:W-:Y:S01]  /*a420*/  LEA R6, P0, R4, R233, 0x1 ;  /* 0x000000e904067211 */ /* 0x000fe200078008ff */
[----:B-1----:R-:W-:-:S03]  /*a430*/  ULEA UR6, UR6, UR4, 0x18 ;  /* 0x0000000406067291 */ /* 0x002fc6000f8ec0ff */
[----:B------:R-:W-:-:S03]  /*a440*/  LEA.HI.X R7, R4, R232, R5, 0x1, P0 ;  /* 0x000000e804077211 */ /* 0x000fc600000f0c05 */
[----:B------:R-:W-:-:S05]  /*a450*/  LEA R218, R164, UR6, 0x1 ;  /* 0x00000006a4da7c11 */ /* 0x000fca000f8e08ff */
[C-C-:B------:R-:W-:Y:S01]  /*a460*/  IMAD.IADD R4, R217.reuse, 0x1, R218.reuse ;  /* 0x00000001d9047824 */ /* 0x140fe200078e02da */
[----:B------:R-:W-:Y:S01]  /*a470*/  @!PT LDS RZ, [RZ] ;  /* 0x00000000fffff984 */ /* 0x000fe20000000800 */
[----:B------:R-:W-:Y:S01]  /*a480*/  @!PT LDS RZ, [RZ] ;  /* 0x00000000fffff984 */ /* 0x000fe20000000800 */
[----:B------:R-:W-:Y:S01]  /*a490*/  @!PT LDS RZ, [RZ] ;  /* 0x00000000fffff984 */ /* 0x000fe20000000800 */
[----:B------:R-:W-:Y:S01]  /*a4a0*/  @!P4 LDGSTS.E.BYPASS.LTC128B.128 [R237+0x9000], desc[UR14][R8.64] ;  /* 0x0900000008edcfae */ /* 0x000fe2000b981a0e */
[----:B------:R-:W-:-:S03]  /*a4b0*/  IMAD.IADD R217, R217, 0x1, R218 ;  /* 0x00000001d9d97824 */ /* 0x000fc600078e02da */
        /* <DEDUP_REMOVED lines=27> */
[----:B------:R-:W3:Y:S04]  /*a670*/  LDSM.16.M88.4 R24, [R218+0x6000] ;  /* 0x00600000da18783b */ /* 0x000ee80000000200 */
[----:B------:R-:W4:Y:S04]  /*a680*/  LDSM.16.M88.4 R60, [R227+0x1000] ;  /* 0x00100000e33c783b */ /* 0x000f280000000200 */
[----:B------:R-:W5:Y:S04]  /*a690*/  LDSM.16.M88.4 R16, [R218+0x6400] ;  /* 0x00640000da10783b */ /* 0x000f680000000200 */
[----:B-1----:R-:W1:Y:S04]  /*a6a0*/  LDSM.16.M88.4 R8, [R218+0x6800] ;  /* 0x00680000da08783b */ /* 0x002e680000000200 */
[----:B------:R-:W2:Y:S04]  /*a6b0*/  LDSM.16.M88.4 R188, [R218+0x6c00] ;  /* 0x006c0000dabc783b */ /* 0x000ea80000000200 */
[----:B------:R-:W-:Y:S04]  /*a6c0*/  LDSM.16.M88.4 R48, [R4+0x6000] ;  /* 0x006000000430783b */ /* 0x000fe80000000200 */
[----:B------:R-:W2:Y:S04]  /*a6d0*/  LDSM.16.M88.4 R52, [R216+0x1000] ;  /* 0x00100000d834783b */ /* 0x000ea80000000200 */
[----:B------:R-:W2:Y:S04]  /*a6e0*/  LDSM.16.M88.4 R44, [R4+0x6400] ;  /* 0x00640000042c783b */ /* 0x000ea80000000200 */
[----:B------:R-:W2:Y:S04]  /*a6f0*/  LDSM.16.M88.4 R32, [R216] ;  /* 0x00000000d820783b */ /* 0x000ea80000000200 */
[----:B------:R-:W2:Y:S04]  /*a700*/  LDSM.16.M88.4 R40, [R4+0x6800] ;  /* 0x006800000428783b */ /* 0x000ea80000000200 */
[----:B------:R2:W2:Y:S01]  /*a710*/  LDSM.16.M88.4 R36, [R4+0x6c00] ;  /* 0x006c00000424783b */ /* 0x0004a20000000200 */
[-C--:B---3--:R-:W-:Y:S03]  /*a720*/  HMMA.16816.F32 R28, R56, R24.reuse, RZ ;  /* 0x00000018381c723c */ /* 0x088fe600000018ff */
[----:B------:R-:W-:Y:S04]  /*a730*/  LDSM.16.M88.4 R200, [R218+0x7000] ;  /* 0x00700000dac8783b */ /* 0x000fe80000000200 */
[----:B------:R-:W3:Y:S01]  /*a740*/  LDSM.16.M88.4 R204, [R227+0x3000] ;  /* 0x00300000e3cc783b */ /* 0x000ee20000000200 */
[C---:B----4-:R-:W-:Y:S03]  /*a750*/  HMMA.16816.F32 R184, R60.reuse, R24, RZ ;  /* 0x000000183cb8723c */ /* 0x050fe600000018ff */
[----:B------:R-:W4:Y:S04]  /*a760*/  LDSM.16.M88.4 R208, [R227+0x2000] ;  /* 0x00200000e3d0783b */ /* 0x000f280000000200 */
[----:B------:R-:W4:Y:S01]  /*a770*/  LDSM.16.M88.4 R196, [R218+0x7400] ;  /* 0x00740000dac4783b */ /* 0x000f220000000200 */
[C---:B------:R-:W-:Y:S03]  /*a780*/  HMMA.16816.F32 R180, R60.reuse, R26, RZ ;  /* 0x0000001a3cb4723c */ /* 0x040fe600000018ff */
[----:B------:R-:W4:Y:S04]  /*a790*/  LDSM.16.M88.4 R192, [R218+0x7800] ;  /* 0x00780000dac0783b */ /* 0x000f280000000200 */
[----:B------:R-:W0:Y:S01]  /*a7a0*/  LDGDEPBAR ;  /* 0x00000000000079af */ /* 0x000e220000000000 */
[C---:B-----5:R-:W-:Y:S08]  /*a7b0*/  HMMA.16816.F32 R176, R60.reuse, R16, RZ ;  /* 0x000000103cb0723c */ /* 0x060ff000000018ff */
[----:B------:R-:W-:Y:S08]  /*a7c0*/  HMMA.16816.F32 R172, R60, R18, RZ ;  /* 0x000000123cac723c */ /* 0x000ff000000018ff */
[C---:B------:R-:W-:Y:S08]  /*a7d0*/  HMMA.16816.F32 R20, R56.reuse, R16, RZ ;  /* 0x000000103814723c */ /* 0x040ff000000018ff */
[C---:B------:R-:W-:Y:S08]  /*a7e0*/  HMMA.16816.F32 R24, R56.reuse, R26, RZ ;  /* 0x0000001a3818723c */ /* 0x040ff000000018ff */
[----:B------:R-:W-:Y:S08]  /*a7f0*/  HMMA.16816.F32 R16, R56, R18, RZ ;  /* 0x000000123810723c */ /* 0x000ff000000018ff */
[C---:B-1----:R-:W-:Y:S08]  /*a800*/  HMMA.16816.F32 R168, R60.reuse, R8, RZ ;  /* 0x000000083ca8723c */ /* 0x042ff000000018ff */
[C---:B--2---:R-:W-:Y:S08]  /*a810*/  HMMA.16816.F32 R64, R60.reuse, R188, RZ ;  /* 0x000000bc3c40723c */ /* 0x044ff000000018ff */
[----:B------:R-:W-:Y:S08]  /*a820*/  HMMA.16816.F32 R164, R60, R10, RZ ;  /* 0x0000000a3ca4723c */ /* 0x000ff000000018ff */
[----:B------:R-:W-:Y:S08]  /*a830*/  HMMA.16816.F32 R12, R56, R8, RZ ;  /* 0x00000008380c723c */ /* 0x000ff000000018ff */
[----:B------:R-:W-:Y:S08]  /*a840*/  HMMA.16816.F32 R60, R60, R190, RZ ;  /* 0x000000be3c3c723c */ /* 0x000ff000000018ff */
[C---:B------:R-:W-:Y:S08]  /*a850*/  HMMA.16816.F32 R8, R56.reuse, R10, RZ ;  /* 0x0000000a3808723c */ /* 0x040ff000000018ff */
[C---:B------:R-:W-:Y:S08]  /*a860*/  HMMA.16816.F32 R4, R56.reuse, R188, RZ ;  /* 0x000000bc3804723c */ /* 0x040ff000000018ff */
[----:B------:R-:W-:Y:S01]  /*a870*/  HMMA.16816.F32 R56, R56, R190, RZ ;  /* 0x000000be3838723c */ /* 0x000fe200000018ff */
[----:B------:R-:W1:Y:S07]  /*a880*/  LDSM.16.M88.4 R188, [R218+0x7c00] ;  /* 0x007c0000dabc783b */ /* 0x000e6e0000000200 */
[C---:B------:R-:W-:Y:S08]  /*a890*/  HMMA.16816.F32 R184, R52.reuse, R48, R184 ;  /* 0x0000003034b8723c */ /* 0x040ff000000018b8 */
[C---:B------:R-:W-:Y:S08]  /*a8a0*/  HMMA.16816.F32 R176, R52.reuse, R44, R176 ;  /* 0x0000002c34b0723c */ /* 0x040ff000000018b0 */
[C---:B------:R-:W-:Y:S08]  /*a8b0*/  HMMA.16816.F32 R180, R52.reuse, R50, R180 ;  /* 0x0000003234b4723c */ /* 0x040ff000000018b4 */
[----:B------:R-:W-:Y:S08]  /*a8c0*/  HMMA.16816.F32 R172, R52, R46, R172 ;  /* 0x0000002e34ac723c */ /* 0x000ff000000018ac */
[C---:B------:R-:W-:Y:S08]  /*a8d0*/  HMMA.16816.F32 R28, R32.reuse, R48, R28 ;  /* 0x00000030201c723c */ /* 0x040ff0000000181c */
[C---:B------:R-:W-:Y:S08]  /*a8e0*/  HMMA.16816.F32 R20, R32.reuse, R44, R20 ;  /* 0x0000002c2014723c */ /* 0x040ff00000001814 */
[C---:B------:R-:W-:Y:S01]  /*a8f0*/  HMMA.16816.F32 R24, R32.reuse, R50, R24 ;  /* 0x000000322018723c */ /* 0x040fe20000001818 */
[----:B------:R-:W-:Y:S07]  /*a900*/  LDSM.16.M88.4 R48, [R216+0x3000] ;  /* 0x00300000d830783b */ /* 0x000fee0000000200 */
[----:B------:R-:W-:Y:S01]  /*a910*/  HMMA.16816.F32 R16, R32, R46, R16 ;  /* 0x0000002e2010723c */ /* 0x000fe20000001810 */
[----:B------:R-:W2:Y:S07]  /*a920*/  LDSM.16.M88.4 R44, [R217+0x7000] ;  /* 0x00700000d92c783b */ /* 0x000eae0000000200 */
[C---:B------:R-:W-:Y:S08]  /*a930*/  HMMA.16816.F32 R168, R52.reuse, R40, R168 ;  /* 0x0000002834a8723c */ /* 0x040ff000000018a8 */
[C---:B------:R-:W-:Y:S08]  /*a940*/  HMMA.16816.F32 R64, R52.reuse, R36, R64 ;  /* 0x000000243440723c */ /* 0x040ff00000001840 */
[C---:B------:R-:W-:Y:S08]  /*a950*/  HMMA.16816.F32 R164, R52.reuse, R42, R164 ;  /* 0x0000002a34a4723c */ /* 0x040ff000000018a4 */
[----:B------:R-:W-:Y:S01]  /*a960*/  HMMA.16816.F32 R60, R52, R38, R60 ;  /* 0x00000026343c723c */ /* 0x000fe2000000183c */
[----:B------:R-:W5:Y:S07]  /*a970*/  LDSM.16.M88.4 R52, [R216+0x2000] ;  /* 0x00200000d834783b */ /* 0x000f6e0000000200 */
[C---:B------:R-:W-:Y:S08]  /*a980*/  HMMA.16816.F32 R12, R32.reuse, R40, R12 ;  /* 0x00000028200c723c */ /* 0x040ff0000000180c */
[C---:B------:R-:W-:Y:S01]  /*a990*/  HMMA.16816.F32 R8, R32.reuse, R42, R8 ;  /* 0x0000002a2008723c */ /* 0x040fe20000001808 */
[----:B------:R-:W5:Y:S07]  /*a9a0*/  LDSM.16.M88.4 R40, [R217+0x7400] ;  /* 0x00740000d928783b */ /* 0x000f6e0000000200 */
[C---:B------:R-:W-:Y:S08]  /*a9b0*/  HMMA.16816.F32 R4, R32.reuse, R36, R4 ;  /* 0x000000242004723c */ /* 0x040ff00000001804 */
[----:B------:R-:W-:Y:S01]  /*a9c0*/  HMMA.16816.F32 R56, R32, R38, R56 ;  /* 0x000000262038723c */ /* 0x000fe20000001838 */
[----:B------:R-:W5:Y:S04]  /*a9d0*/  LDSM.16.M88.4 R36, [R217+0x7800] ;  /* 0x00780000d924783b */ /* 0x000f680000000200 */
[----:B------:R-:W-:Y:S03]  /*a9e0*/  LDSM.16.M88.4 R32, [R217+0x7c00] ;  /* 0x007c0000d920783b */ /* 0x000fe60000000200 */
[-C--:B---3--:R-:W-:Y:S08]  /*a9f0*/  HMMA.16816.F32 R184, R204, R200.reuse, R184 ;  /* 0x000000c8ccb8723c */ /* 0x088ff000000018b8 */
[C---:B----4-:R-:W-:Y:S08]  /*aa00*/  HMMA.16816.F32 R28, R208.reuse, R200, R28 ;  /* 0x000000c8d01c723c */ /* 0x050ff0000000181c */
[C---:B------:R-:W-:Y:S08]  /*aa10*/  HMMA.16816.F32 R20, R208.reuse, R196, R20 ;  /* 0x000000c4d014723c */ /* 0x040ff00000001814 */
[C---:B------:R-:W-:Y:S08]  /*aa20*/  HMMA.16816.F32 R24, R208.reuse, R202, R24 ;  /* 0x000000cad018723c */ /* 0x040ff00000001818 */
[----:B------:R-:W-:Y:S08]  /*aa30*/  HMMA.16816.F32 R16, R208, R198, R16 ;  /* 0x000000c6d010723c */ /* 0x000ff00000001810 */
[C---:B------:R-:W-:Y:S01]  /*aa40*/  HMMA.16816.F32 R180, R204.reuse, R202, R180 ;  /* 0x000000caccb4723c */ /* 0x040fe200000018b4 */
[----:B------:R-:W-:Y:S07]  /*aa50*/  LDSM.16.M88.4 R200, [R227+0x4000] ;  /* 0x00400000e3c8783b */ /* 0x000fee0000000200 */
[C---:B------:R-:W-:Y:S08]  /*aa60*/  HMMA.16816.F32 R176, R204.reuse, R196, R176 ;  /* 0x000000c4ccb0723c */ /* 0x040ff000000018b0 */
[C---:B------:R-:W-:Y:S01]  /*aa70*/  HMMA.16816.F32 R172, R204.reuse, R198, R172 ;  /* 0x000000c6ccac723c */ /* 0x040fe200000018ac */
[----:B------:R-:W3:Y:S07]  /*aa80*/  LDSM.16.M88.4 R196, [R218+0x8000] ;  /* 0x00800000dac4783b */ /* 0x000eee0000000200 */
[C---:B------:R-:W-:Y:S08]  /*aa90*/  HMMA.16816.F32 R168, R204.reuse, R192, R168 ;  /* 0x000000c0cca8723c */ /* 0x040ff000000018a8 */
[C---:B------:R-:W-:Y:S08]  /*aaa0*/  HMMA.16816.F32 R164, R204.reuse, R194, R164 ;  /* 0x000000c2cca4723c */ /* 0x040ff000000018a4 */
[C---:B-1----:R-:W-:Y:S08]  /*aab0*/  HMMA.16816.F32 R64, R204.reuse, R188, R64 ;  /* 0x000000bccc40723c */ /* 0x042ff00000001840 */
[----:B------:R-:W-:Y:S08]  /*aac0*/  HMMA.16816.F32 R60, R204, R190, R60 ;  /* 0x000000becc3c723c */ /* 0x000ff0000000183c */
[-C--:B--2---:R-:W-:Y:S01]  /*aad0*/  HMMA.16816.F32 R204, R48, R44.reuse, R184 ;  /* 0x0000002c30cc723c */ /* 0x084fe200000018b8 */
[----:B------:R-:W1:Y:S07]  /*aae0*/  LDSM.16.M88.4 R184, [R227+0x5000] ;  /* 0x00500000e3b8783b */ /* 0x000e6e0000000200 */
[C---:B-----5:R-:W-:Y:S08]  /*aaf0*/  HMMA.16816.F32 R28, R52.reuse, R44, R28 ;  /* 0x0000002c341c723c */ /* 0x060ff0000000181c */
[C---:B------:R-:W-:Y:S08]  /*ab00*/  HMMA.16816.F32 R24, R52.reuse, R46, R24 ;  /* 0x0000002e3418723c */ /* 0x040ff00000001818 */
[C---:B------:R-:W-:Y:S08]  /*ab10*/  HMMA.16816.F32 R20, R52.reuse, R40, R20 ;  /* 0x000000283414723c */ /* 0x040ff00000001814 */
[----:B------:R-:W-:Y:S08]  /*ab20*/  HMMA.16816.F32 R16, R52, R42, R16 ;  /* 0x0000002a3410723c */ /* 0x000ff00000001810 */
[C---:B------:R-:W-:Y:S01]  /*ab30*/  HMMA.16816.F32 R180, R48.reuse, R46, R180 ;  /* 0x0000002e30b4723c */ /* 0x040fe200000018b4 */
[----:B------:R-:W-:Y:S07]  /*ab40*/  LDSM.16.M88.4 R44, [R216+0x4000] ;  /* 0x00400000d82c783b */ /* 0x000fee0000000200 */
[C---:B------:R-:W-:Y:S08]  /*ab50*/  HMMA.16816.F32 R176, R48.reuse, R40, R176 ;  /* 0x0000002830b0723c */ /* 0x040ff000000018b0 */
[----:B------:R-:W-:Y:S01]  /*ab60*/  HMMA.16816.F32 R172, R48, R42, R172 ;  /* 0x0000002a30ac723c */ /* 0x000fe200000018ac */
[----:B------:R-:W2:Y:S07]  /*ab70*/  LDSM.16.M88.4 R40, [R217+0x8000] ;  /* 0x00800000d928783b */ /* 0x000eae0000000200 */
[C---:B------:R-:W-:Y:S08]  /*ab80*/  HMMA.16816.F32 R12, R208.reuse, R192, R12 ;  /* 0x000000c0d00c723c */ /* 0x040ff0000000180c */
[C---:B------:R-:W-:Y:S08]  /*ab90*/  HMMA.16816.F32 R4, R208.reuse, R188, R4 ;  /* 0x000000bcd004723c */ /* 0x040ff00000001804 */
[C---:B------:R-:W-:Y:S01]  /*aba0*/  HMMA.16816.F32 R8, R208.reuse, R194, R8 ;  /* 0x000000c2d008723c */ /* 0x040fe20000001808 */
[----:B------:R-:W-:Y:S07]  /*abb0*/  LDSM.16.M88.4 R192, [R218+0x8400] ;  /* 0x00840000dac0783b */ /* 0x000fee0000000200 */
[----:B------:R-:W-:Y:S08]  /*abc0*/  HMMA.16816.F32 R56, R208, R190, R56 ;  /* 0x000000bed038723c */ /* 0x000ff00000001838 */
[----:B------:R-:W-:Y:S01]  /*abd0*/  HMMA.16816.F32 R208, R48, R36, R168 ;  /* 0x0000002430d0723c */ /* 0x000fe200000018a8 */
[----:B------:R-:W4:Y:S07]  /*abe0*/  LDSM.16.M88.4 R168, [R216+0x5000] ;  /* 0x00500000d8a8783b */ /* 0x000f2e0000000200 */
[-C--:B---3--:R-:W-:Y:S08]  /*abf0*/  HMMA.16816.F32 R28, R200, R196.reuse, R28 ;  /* 0x000000c4c81c723c */ /* 0x088ff0000000181c */
[----:B-1----:R-:W-:Y:S08]  /*ac00*/  HMMA.16816.F32 R204, R184, R196, R204 ;  /* 0x000000c4b8cc723c */ /* 0x002ff000000018cc */
[C---:B------:R-:W-:Y:S01]  /*ac10*/  HMMA.16816.F32 R188, R52.reuse, R34, R56 ;  /* 0x0000002234bc723c */ /* 0x040fe20000001838 */
[----:B------:R-:W1:Y:S07]  /*ac20*/  LDSM.16.M88.4 R56, [R218+0x8800] ;  /* 0x00880000da38783b */ /* 0x000e6e0000000200 */
[C---:B------:R-:W-:Y:S08]  /*ac30*/  HMMA.16816.F32 R12, R52.reuse, R36, R12 ;  /* 0x00000024340c723c */ /* 0x040ff0000000180c */
[C---:B------:R-:W-:Y:S08]  /*ac40*/  HMMA.16816.F32 R8, R52.reuse, R38, R8 ;  /* 0x000000263408723c */ /* 0x040ff00000001808 */
[-C--:B------:R-:W-:Y:S01]  /*ac50*/  HMMA.16816.F32 R4, R52, R32.reuse, R4 ;  /* 0x000000203404723c */ /* 0x080fe20000001804 */
[----:B------:R-:W3:Y:S07]  /*ac60*/  LDSM.16.M88.4 R52, [R218+0x8c00] ;  /* 0x008c0000da34783b */ /* 0x000eee0000000200 */
[----:B------:R-:W-:Y:S01]  /*ac70*/  HMMA.16816.F32 R64, R48, R32, R64 ;  /* 0x000000203040723c */ /* 0x000fe20000001840 */
[----:B------:R-:W-:-:S04]  /*ac80*/  IMAD.U32 R33, RZ, RZ, UR20 ;  /* 0x00000014ff217e24 */ /* 0x000fc8000f8e00ff */
[----:B------:R-:W-:-:S03]  /*ac90*/  IMAD R36, R33, 0x40, R236 ;  /* 0x0000004021247824 */ /* 0x000fc600078e02ec */
[----:B--2---:R-:W-:Y:S08]  /*aca0*/  HMMA.16816.F32 R28, R44, R40, R28 ;  /* 0x000000282c1c723c */ /* 0x004ff0000000181c */
[----:B------:R-:W-:Y:S08]  /*acb0*/  HMMA.16816.F32 R24, R200, R198, R24 ;  /* 0x000000c6c818723c */ /* 0x000ff00000001818 */
[----:B------:R-:W-:Y:S01]  /*acc0*/  HMMA.16816.F32 R60, R48, R34, R60 ;  /* 0x00000022303c723c */ /* 0x000fe2000000183c */
[----:B------:R-:W2:Y:S07]  /*acd0*/  LDSM.16.M88.4 R32, [R217+0x8400] ;  /* 0x00840000d920783b */ /* 0x000eae0000000200 */
[----:B------:R-:W-:Y:S08]  /*ace0*/  HMMA.16816.F32 R180, R184, R198, R180 ;  /* 0x000000c6b8b4723c */ /* 0x000ff000000018b4 */
[----:B----4-:R-:W-:Y:S01]  /*acf0*/  HMMA.16816.F32 R204, R168, R40, R204 ;  /* 0x00000028a8cc723c */ /* 0x010fe200000018cc */
[----:B------:R-:W-:-:S05]  /*ad00*/  VIADD R41, R36, 0xffffff40 ;  /* 0xffffff4024297836 */ /* 0x000fca0000000000 */
[----:B------:R-:W-:Y:S02]  /*ad10*/  I2FP.F32.U32 R37, R41 ;  /* 0x0000002900257245 */ /* 0x000fe40000201000 */
[----:B------:R-:W-:Y:S01]  /*ad20*/  HMMA.16816.F32 R164, R48, R38, R164 ;  /* 0x0000002630a4723c */ /* 0x000fe200000018a4 */
[----:B------:R-:W-:Y:S01]  /*ad30*/  ISETP.GE.AND P0, PT, R41, R220, PT ;  /* 0x000000dc2900720c */ /* 0x000fe20003f06270 */
[----:B------:R-:W-:Y:S02]  /*ad40*/  VIADD R39, R36, 0xffffff41 ;  /* 0xffffff4124277836 */ /* 0x000fe40000000000 */
[C---:B------:R-:W-:Y:S01]  /*ad50*/  FFMA.FTZ R28, R37.reuse, UR5, R28 ;  /* 0x00000005251c7c23 */ /* 0x040fe2000801001c */
[----:B------:R-:W-:Y:S01]  /*ad60*/  FFMA.FTZ R30, R37, UR5, R30 ;  /* 0x00000005251e7c23 */ /* 0x000fe2000801001e */
[C---:B------:R-:W-:Y:S02]  /*ad70*/  ISETP.GE.AND P5, PT, R41.reuse, R3, PT ;  /* 0x000000032900720c */ /* 0x040fe40003fa6270 */
[----:B------:R-:W-:Y:S01]  /*ad80*/  ISETP.GE.AND P1, PT, R41, R2, PT ;  /* 0x000000022900720c */ /* 0x000fe20003f26270 */
[----:B------:R-:W-:Y:S01]  /*ad90*/  HMMA.16816.F32 R24, R44, R42, R24 ;  /* 0x0000002a2c18723c */ /* 0x000fe20000001818 */
[----:B------:R-:W-:-:S02]  /*ada0*/  FSEL R49, R28, -INF , !P0 ;  /* 0xff8000001c317808 */ /* 0x000fc40004000000 */
[----:B------:R-:W-:Y:S02]  /*adb0*/  I2FP.F32.U32 R28, R39 ;  /* 0x00000027001c7245 */ /* 0x000fe40000201000 */
[----:B------:R-:W-:Y:S01]  /*adc0*/  ISETP.GE.AND P0, PT, R41, R0, PT ;  /* 0x000000002900720c */ /* 0x000fe20003f06270 */
[----:B------:R-:W-:Y:S01]  /*add0*/  FFMA.FTZ R41, R37, UR5, R204 ;  /* 0x0000000525297c23 */ /* 0x000fe200080100cc */
[----:B------:R-:W-:Y:S01]  /*ade0*/  FSEL R51, R30, -INF , !P5 ;  /* 0xff8000001e337808 */ /* 0x000fe20006800000 */
[----:B------:R-:W-:Y:S01]  /*adf0*/  HMMA.16816.F32 R180, R168, R42, R180 ;  /* 0x0000002aa8b4723c */ /* 0x000fe200000018b4 */
[C---:B------:R-:W-:Y:S01]  /*ae00*/  FFMA.FTZ R29, R28.reuse, UR5, R29 ;  /* 0x000000051c1d7c23 */ /* 0x040fe2000801001d */
[----:B------:R-:W-:Y:S01]  /*ae10*/  ISETP.GE.AND P5, PT, R39, R220, PT ;  /* 0x000000dc2700720c */ /* 0x000fe20003fa6270 */
[C---:B------:R-:W-:Y:S01]  /*ae20*/  FFMA.FTZ R31, R28.reuse, UR5, R31 ;  /* 0x000000051c1f7c23 */ /* 0x040fe2000801001f */
[----:B------:R-:W-:Y:S01]  /*ae30*/  FSEL R41, R41, -INF , !P1 ;  /* 0xff80000029297808 */ /* 0x000fe20004800000 */
[C---:B------:R-:W-:Y:S01]  /*ae40*/  FFMA.FTZ R43, R28.reuse, UR5, R205 ;  /* 0x000000051c2b7c23 */ /* 0x040fe200080100cd */
[----:B------:R-:W-:Y:S01]  /*ae50*/  FSEL R48, R29, -INF , !P5 ;  /* 0xff8000001d307808 */ /* 0x000fe20006800000 */
[----:B------:R-:W-:Y:S01]  /*ae60*/  FFMA.FTZ R207, R28, UR5, R207 ;  /* 0x000000051ccf7c23 */ /* 0x000fe200080100cf */
[----:B------:R-:W-:Y:S01]  /*ae70*/  HMMA.16816.F32 R20, R200, R192, R20 ;  /* 0x000000c0c814723c */ /* 0x000fe20000001814 */
[----:B------:R-:W-:Y:S01]  /*ae80*/  ISETP.GE.AND P1, PT, R39, R3, PT ;  /* 0x000000032700720c */ /* 0x000fe20003f26270 */
[----:B------:R-:W-:Y:S01]  /*ae90*/  FFMA.FTZ R37, R37, UR5, R206 ;  /* 0x0000000525257c23 */ /* 0x000fe200080100ce */
[----:B------:R-:W-:-:S04]  /*aea0*/  ISETP.GE.AND P5, PT, R39, R0, PT ;  /* 0x000000002700720c */ /* 0x000fc80003fa6270 */
[----:B------:R-:W-:Y:S01]  /*aeb0*/  FSEL R37, R37, -INF , !P0 ;  /* 0xff80000025257808 */ /* 0x000fe20004000000 */
[----:B-1----:R-:W-:Y:S01]  /*aec0*/  HMMA.16816.F32 R12, R200, R56, R12 ;  /* 0x00000038c80c723c */ /* 0x002fe2000000180c */
[----:B------:R-:W-:Y:S01]  /*aed0*/  ISETP.GE.AND P0, PT, R39, R2, PT ;  /* 0x000000022700720c */ /* 0x000fe20003f06270 */
[----:B------:R-:W-:-:S03]  /*aee0*/  VIADD R39, R36, 0xffffff49 ;  /* 0xffffff4924277836 */ /* 0x000fc60000000000 */
[----:B------:R-:W-:-:S03]  /*aef0*/  FSEL R43, R43, -INF , !P0 ;  /* 0xff8000002b2b7808 */ /* 0x000fc60004000000 */
[----:B------:R-:W-:Y:S01]  /*af00*/  HMMA.16816.F32 R208, R184, R56, R208 ;  /* 0x00000038b8d0723c */ /* 0x000fe200000018d0 */
[----:B------:R-:W-:-:S05]  /*af10*/  VIADD R57, R36, 0xffffff48 ;  /* 0xffffff4824397836 */ /* 0x000fca0000000000 */
[----:B------:R-:W-:Y:S02]  /*af20*/  I2FP.F32.U32 R29, R57 ;  /* 0x00000039001d7245 */ /* 0x000fe40000201000 */
[----:B------:R-:W-:Y:S01]  /*af30*/  HMMA.16816.F32 R176, R184, R192, R176 ;  /* 0x000000c0b8b0723c */ /* 0x000fe200000018b0 */
[----:B------:R-:W-:Y:S02]  /*af40*/  ISETP.GE.AND P0, PT, R57, R3, PT ;  /* 0x000000033900720c */ /* 0x000fe40003f06270 */
[----:B------:R-:W-:Y:S01]  /*af50*/  FFMA.FTZ R28, R29, UR5, R24 ;  /* 0x000000051d1c7c23 */ /* 0x000fe20008010018 */
[----:B------:R-:W-:Y:S01]  /*af60*/  FSEL R24, R207, -INF , !P5 ;  /* 0xff800000cf187808 */ /* 0x000fe20006800000 */
[----:B------:R-:W-:Y:S01]  /*af70*/  FFMA.FTZ R180, R29, UR5, R180 ;  /* 0x000000051db47c23 */ /* 0x000fe200080100b4 */
[----:B------:R-:W-:Y:S02]  /*af80*/  ISETP.GE.AND P5, PT, R57, R2, PT ;  /* 0x000000023900720c */ /* 0x000fe40003fa6270 */
[C---:B------:R-:W-:Y:S08]  /*af90*/  HMMA.16816.F32 R16, R200.reuse, R194, R16 ;  /* 0x000000c2c810723c */ /* 0x040ff00000001810 */
[C---:B------:R-:W-:Y:S08]  /*afa0*/  HMMA.16816.F32 R8, R200.reuse, R58, R8 ;  /* 0x0000003ac808723c */ /* 0x040ff00000001808 */
[C---:B---3--:R-:W-:Y:S08]  /*afb0*/  HMMA.16816.F32 R4, R200.reuse, R52, R4 ;  /* 0x00000034c804723c */ /* 0x048ff00000001804 */
[----:B------:R-:W-:Y:S01]  /*afc0*/  HMMA.16816.F32 R188, R200, R54, R188 ;  /* 0x00000036c8bc723c */ /* 0x000fe200000018bc */
[----:B------:R-:W-:Y:S01]  /*afd0*/  FSEL R201, R31, -INF , !P1 ;  /* 0xff8000001fc97808 */ /* 0x000fe20004800000 */
[----:B------:R-:W-:Y:S01]  /*afe0*/  FFMA.FTZ R203, R29, UR5, R26 ;  /* 0x000000051dcb7c23 */ /* 0x000fe2000801001a */
[----:B------:R-:W-:Y:S01]  /*aff0*/  ISETP.GE.AND P1, PT, R57, R220, PT ;  /* 0x000000dc3900720c */ /* 0x000fe20003f26270 */
[----:B------:R-:W-:-:S03]  /*b000*/  FFMA.FTZ R26, R29, UR5, R182 ;  /* 0x000000051d1a7c23 */ /* 0x000fc600080100b6 */
[----:B------:R-:W-:Y:S01]  /*b010*/  FSEL R207, R28, -INF , !P1 ;  /* 0xff8000001ccf7808 */ /* 0x000fe20004800000 */
[----:B--2---:R-:W-:Y:S01]  /*b020*/  HMMA.16816.F32 R20, R44, R32, R20 ;  /* 0x000000202c14723c */ /* 0x004fe20000001814 */
[----:B------:R-:W1:Y:S01]  /*b030*/  LDSM.16.M88.4 R28, [R217+0x8800] ;  /* 0x00880000d91c783b */ /* 0x000e620000000200 */
[----:B------:R-:W-:Y:S02]  /*b040*/  ISETP.GE.AND P1, PT, R57, R0, PT ;  /* 0x000000003900720c */ /* 0x000fe40003f26270 */
[----:B------:R-:W-:Y:S02]  /*b050*/  FSEL R203, R203, -INF , !P0 ;  /* 0xff800000cbcb7808 */ /* 0x000fe40004000000 */
[----:B------:R-:W-:Y:S02]  /*b060*/  ISETP.GE.AND P0, PT, R39, R220, PT ;  /* 0x000000dc2700720c */ /* 0x000fe40003f06270 */
[----:B------:R-:W-:Y:S01]  /*b070*/  HMMA.16816.F32 R172, R184, R194, R172 ;  /* 0x000000c2b8ac723c */ /* 0x000fe200000018ac */
[----:B------:R-:W-:-:S02]  /*b080*/  FSEL R26, R26, -INF , !P1 ;  /* 0xff8000001a1a7808 */ /* 0x000fc40004800000 */
[----:B------:R-:W-:-:S05]  /*b090*/  ISETP.GE.AND P1, PT, R39, R2, PT ;  /* 0x000000022700720c */ /* 0x000fca0003f26270 */
[----:B------:R-:W-:Y:S01]  /*b0a0*/  HMMA.16816.F32 R176, R168, R32, R176 ;  /* 0x00000020a8b0723c */ /* 0x000fe200000018b0 */
[----:B------:R-:W-:Y:S01]  /*b0b0*/  I2FP.F32.U32 R32, R39 ;  /* 0x0000002700207245 */ /* 0x000fe20000201000 */
[----:B------:R-:W-:-:S04]  /*b0c0*/  VIADD R33, R36, 0xffffff50 ;  /* 0xffffff5024217836 */ /* 0x000fc80000000000 */
[----:B------:R-:W-:Y:S01]  /*b0d0*/  FFMA.FTZ R205, R32, UR5, R25 ;  /* 0x0000000520cd7c23 */ /* 0x000fe20008010019 */
[----:B------:R-:W-:Y:S01]  /*b0e0*/  FSEL R25, R180, -INF , !P5 ;  /* 0xff800000b4197808 */ /* 0x000fe20006800000 */
[----:B------:R-:W-:Y:S01]  /*b0f0*/  HMMA.16816.F32 R164, R184, R58, R164 ;  /* 0x0000003ab8a4723c */ /* 0x000fe200000018a4 */
[C---:B------:R-:W-:Y:S01]  /*b100*/  FFMA.FTZ R58, R32.reuse, UR5, R27 ;  /* 0x00000005203a7c23 */ /* 0x040fe2000801001b */
[----:B------:R-:W-:Y:S01]  /*b110*/  I2FP.F32.U32 R57, R33 ;  /* 0x0000002100397245 */ /* 0x000fe20000201000 */
[C---:B------:R-:W-:Y:S01]  /*b120*/  FFMA.FTZ R27, R32.reuse, UR5, R181 ;  /* 0x00000005201b7c23 */ /* 0x040fe200080100b5 */
[----:B------:R-:W-:Y:S01]  /*b130*/  ISETP.GE.AND P5, PT, R39, R3, PT ;  /* 0x000000032700720c */ /* 0x000fe20003fa6270 */
[----:B------:R-:W-:Y:S01]  /*b140*/  FFMA.FTZ R42, R32, UR5, R183 ;  /* 0x00000005202a7c23 */ /* 0x000fe200080100b7 */
[----:B------:R-:W-:Y:S01]  /*b150*/  FSEL R205, R205, -INF , !P0 ;  /* 0xff800000cdcd7808 */ /* 0x000fe20004000000 */
[----:B------:R-:W-:Y:S01]  /*b160*/  FFMA.FTZ R20, R57, UR5, R20 ;  /* 0x0000000539147c23 */ /* 0x000fe20008010014 */
[----:B------:R-:W-:Y:S01]  /*b170*/  ISETP.GE.AND P0, PT, R39, R0, PT ;  /* 0x000000002700720c */ /* 0x000fe20003f06270 */
[----:B------:R-:W-:Y:S01]  /*b180*/  VIADD R39, R36, 0xffffff51 ;  /* 0xffffff5124277836 */ /* 0x000fe20000000000 */
[----:B------:R-:W-:Y:S01]  /*b190*/  FSEL R58, R58, -INF , !P5 ;  /* 0xff8000003a3a7808 */ /* 0x000fe20006800000 */
[-C--:B------:R-:W-:Y:S01]  /*b1a0*/  HMMA.16816.F32 R16, R44, R34.reuse, R16 ;  /* 0x000000222c10723c */ /* 0x080fe20000001810 */
[-C--:B------:R-:W-:Y:S01]  /*b1b0*/  ISETP.GE.AND P5, PT, R33, R220.reuse, PT ;  /* 0x000000dc2100720c */ /* 0x080fe20003fa6270 */
[----:B------:R-:W-:Y:S01]  /*b1c0*/  FFMA.FTZ R22, R57, UR5, R22 ;  /* 0x0000000539167c23 */ /* 0x000fe20008010016 */
[----:B------:R-:W-:Y:S01]  /*b1d0*/  FSEL R27, R27, -INF , !P1 ;  /* 0xff8000001b1b7808 */ /* 0x000fe20004800000 */
[C---:B------:R-:W-:Y:S01]  /*b1e0*/  FFMA.FTZ R176, R57.reuse, UR5, R176 ;  /* 0x0000000539b07c23 */ /* 0x040fe200080100b0 */
[----:B------:R-:W-:Y:S01]  /*b1f0*/  FSEL R181, R20, -INF , !P5 ;  /* 0xff80000014b57808 */ /* 0x000fe20006800000 */
[----:B------:R-:W-:Y:S01]  /*b200*/  FFMA.FTZ R178, R57, UR5, R178 ;  /* 0x0000000539b27c23 */ /* 0x000fe200080100b2 */
[----:B------:R-:W-:Y:S01]  /*b210*/  I2FP.F32.U32 R20, R39 ;  /* 0x0000002700147245 */ /* 0x000fe20000201000 */
[----:B------:R-:W-:Y:S01]  /*b220*/  HMMA.16816.F32 R172, R168, R34, R172 ;  /* 0x00000022a8ac723c */ /* 0x000fe200000018ac */
[----:B------:R-:W-:Y:S01]  /*b230*/  ISETP.GE.AND P1, PT, R33, R3, PT ;  /* 0x000000032100720c */ /* 0x000fe20003f26270 */
[----:B------:R-:W-:Y:S01]  /*b240*/  VIADD R35, R36, 0xffffff58 ;  /* 0xffffff5824237836 */ /* 0x000fe20000000000 */
[----:B------:R-:W-:Y:S01]  /*b250*/  FSEL R42, R42, -INF , !P0 ;  /* 0xff8000002a2a7808 */ /* 0x000fe20004000000 */
[----:B------:R-:W-:Y:S01]  /*b260*/  FFMA.FTZ R21, R20, UR5, R21 ;  /* 0x0000000514157c23 */ /* 0x000fe20008010015 */
[----:B------:R-:W-:Y:S01]  /*b270*/  FSEL R206, R22, -INF , !P1 ;  /* 0xff80000016ce7808 */ /* 0x000fe20004800000 */
[C---:B------:R-:W-:Y:S01]  /*b280*/  FFMA.FTZ R23, R20.reuse, UR5, R23 ;  /* 0x0000000514177c23 */ /* 0x040fe20008010017 */
[----:B------:R-:W-:Y:S01]  /*b290*/  ISETP.GE.AND P1, PT, R39, R220, PT ;  /* 0x000000dc2700720c */ /* 0x000fe20003f26270 */
[----:B-1----:R-:W-:Y:S01]  /*b2a0*/  HMMA.16816.F32 R12, R44, R28, R12 ;  /* 0x0000001c2c0c723c */ /* 0x002fe2000000180c */
[----:B------:R-:W-:Y:S01]  /*b2b0*/  ISETP.GE.AND P0, PT, R33, R2, PT ;  /* 0x000000022100720c */ /* 0x000fe20003f06270 */
[C---:B------:R-:W-:Y:S01]  /*b2c0*/  FFMA.FTZ R177, R20.reuse, UR5, R177 ;  /* 0x0000000514b17c23 */ /* 0x040fe200080100b1 */
[----:B------:R-:W-:Y:S01]  /*b2d0*/  FSEL R224, R21, -INF , !P1 ;  /* 0xff80000015e07808 */ /* 0x000fe20004800000 */
[----:B------:R-:W-:Y:S01]  /*b2e0*/  FFMA.FTZ R179, R20, UR5, R179 ;  /* 0x0000000514b37c23 */ /* 0x000fe200080100b3 */
[----:B------:R-:W-:-:S02]  /*b2f0*/  FSEL R197, R176, -INF , !P0 ;  /* 0xff800000b0c57808 */ /* 0x000fc40004000000 */
[----:B------:R-:W-:Y:S01]  /*b300*/  I2FP.F32.U32 R21, R35 ;  /* 0x0000002300157245 */ /* 0x000fe20000201000 */
[----:B------:R-:W-:Y:S01]  /*b310*/  HMMA.16816.F32 R208, R168, R28, R208 ;  /* 0x0000001ca8d0723c */ /* 0x000fe200000018d0 */
[----:B------:R-:W-:Y:S01]  /*b320*/  ISETP.GE.AND P0, PT, R39, R3, PT ;  /* 0x000000032700720c */ /* 0x000fe20003f06270 */
[C---:B------:R-:W-:Y:S01]  /*b330*/  VIADD R29, R36.reuse, 0xffffff60 ;  /* 0xffffff60241d7836 */ /* 0x040fe20000000000 */
[----:B------:R-:W-:Y:S01]  /*b340*/  ISETP.GE.AND P5, PT, R33, R0, PT ;  /* 0x000000002100720c */ /* 0x000fe20003fa6270 */
[----:B------:R-:W-:Y:S01]  /*b350*/  FFMA.FTZ R16, R21, UR5, R16 ;  /* 0x0000000515107c23 */ /* 0x000fe20008010010 */
[----:B------:R-:W-:Y:S01]  /*b360*/  FSEL R216, R23, -INF , !P0 ;  /* 0xff80000017d87808 */ /* 0x000fe20004000000 */
[----:B------:R-:W-:Y:S01]  /*b370*/  VIADD R33, R36, 0xffffff59 ;  /* 0xffffff5924217836 */ /* 0x000fe20000000000 */
[----:B------:R-:W-:Y:S01]  /*b380*/  ISETP.GE.AND P0, PT, R35, R220, PT ;  /* 0x000000dc2300720c */ /* 0x000fe20003f06270 */
[C---:B------:R-:W-:Y:S01]  /*b390*/  FFMA.FTZ R18, R21.reuse, UR5, R18 ;  /* 0x0000000515127c23 */ /* 0x040fe20008010012 */
[----:B------:R-:W-:Y:S01]  /*b3a0*/  FSEL R246, R178, -INF , !P5 ;  /* 0xff800000b2f67808 */ /* 0x000fe20006800000 */
[C---:B------:R-:W-:Y:S01]  /*b3b0*/  FFMA.FTZ R172, R21.reuse, UR5, R172 ;  /* 0x0000000515ac7c23 */ /* 0x040fe200080100ac */
[----:B------:R-:W-:Y:S01]  /*b3c0*/  FFMA.FTZ R174, R21, UR5, R174 ;  /* 0x0000000515ae7c23 */ /* 0x000fe200080100ae */
[C---:B------:R-:W-:Y:S01]  /*b3d0*/  ISETP.GE.AND P5, PT, R39.reuse, R2, PT ;  /* 0x000000022700720c */ /* 0x040fe20003fa6270 */
[----:B------:R-:W1:Y:S01]  /*b3e0*/  LDSM.16.M88.4 R20, [R217+0x8c00] ;  /* 0x008c0000d914783b */ /* 0x000e620000000200 */
[----:B------:R-:W-:Y:S01]  /*b3f0*/  ISETP.GE.AND P1, PT, R39, R0, PT ;  /* 0x000000002700720c */ /* 0x000fe20003f26270 */
[----:B------:R-:W-:Y:S01]  /*b400*/  HMMA.16816.F32 R8, R44, R30, R8 ;  /* 0x0000001e2c08723c */ /* 0x000fe20000001808 */
[----:B------:R-:W-:Y:S01]  /*b410*/  FSEL R238, R16, -INF , !P0 ;  /* 0xff80000010ee7808 */ /* 0x000fe20004000000 */
[----:B------:R-:W-:-:S04]  /*b420*/  DEPBAR.LE SB0, 0x0 ;  /* 0x000080000000791a */ /* 0x000fc80000000000 */
[----:B------:R-:W-:Y:S02]  /*b430*/  I2FP.F32.U32 R16, R33 ;  /* 0x0000002100107245 */ /* 0x000fe40000201000 */
[----:B------:R-:W-:Y:S01]  /*b440*/  FSEL R177, R177, -INF , !P5 ;  /* 0xff800000b1b17808 */ /* 0x000fe20006800000 */
[----:B------:R-:W-:Y:S01]  /*b450*/  HMMA.16816.F32 R164, R168, R30, R164 ;  /* 0x0000001ea8a4723c */ /* 0x000fe200000018a4 */
[----:B------:R-:W-:Y:S01]  /*b460*/  FSEL R248, R179, -INF , !P1 ;  /* 0xff800000b3f87808 */ /* 0x000fe20004800000 */
[C---:B------:R-:W-:Y:S01]  /*b470*/  FFMA.FTZ R222, R16.reuse, UR5, R19 ;  /* 0x0000000510de7c23 */ /* 0x040fe20008010013 */
[C---:B------:R-:W-:Y:S01]  /*b480*/  ISETP.GE.AND P5, PT, R35.reuse, R3, PT ;  /* 0x000000032300720c */ /* 0x040fe20003fa6270 */
[C---:B------:R-:W-:Y:S01]  /*b490*/  FFMA.FTZ R17, R16.reuse, UR5, R17 ;  /* 0x0000000510117c23 */ /* 0x040fe20008010011 */
[----:B------:R-:W-:Y:S01]  /*b4a0*/  ISETP.GE.AND P1, PT, R35, R2, PT ;  /* 0x000000022300720c */ /* 0x000fe20003f26270 */
[----:B------:R-:W-:Y:S01]  /*b4b0*/  FFMA.FTZ R173, R16, UR5, R173 ;  /* 0x0000000510ad7c23 */ /* 0x000fe200080100ad */
[----:B------:R-:W-:Y:S01]  /*b4c0*/  FSEL R218, R18, -INF , !P5 ;  /* 0xff80000012da7808 */ /* 0x000fe20006800000 */
[----:B------:R-:W-:Y:S01]  /*b4d0*/  FFMA.FTZ R175, R16, UR5, R175 ;  /* 0x0000000510af7c23 */ /* 0x000fe200080100af */
[----:B------:R-:W-:Y:S01]  /*b4e0*/  FSEL R199, R172, -INF , !P1 ;  /* 0xff800000acc77808 */ /* 0x000fe20004800000 */
[----:B------:R-:W-:Y:S01]  /*b4f0*/  HMMA.16816.F32 R64, R184, R52, R64 ;  /* 0x00000034b840723c */ /* 0x000fe20000001840 */
[----:B------:R-:W-:-:S02]  /*b500*/  I2FP.F32.U32 R19, R29 ;  /* 0x0000001d00137245 */ /* 0x000fc40000201000 */
[C---:B------:R-:W-:Y:S02]  /*b510*/  ISETP.GE.AND P5, PT, R33.reuse, R220, PT ;  /* 0x000000dc2100720c */ /* 0x040fe40003fa6270 */
[----:B------:R-:W-:Y:S01]  /*b520*/  ISETP.GE.AND P1, PT, R33, R3, PT ;  /* 0x000000032100720c */ /* 0x000fe20003f26270 */
[----:B------:R-:W-:Y:S01]  /*b530*/  FFMA.FTZ R12, R19, UR5, R12 ;  /* 0x00000005130c7c23 */ /* 0x000fe2000801000c */
[----:B------:R-:W-:Y:S01]  /*b540*/  ISETP.GE.AND P0, PT, R35, R0, PT ;  /* 0x000000002300720c */ /* 0x000fe20003f06270 */
[----:B------:R-:W-:Y:S01]  /*b550*/  FFMA.FTZ R14, R19, UR5, R14 ;  /* 0x00000005130e7c23 */ /* 0x000fe2000801000e */
[----:B------:R-:W-:Y:S01]  /*b560*/  FSEL R204, R17, -INF , !P5 ;  /* 0xff80000011cc7808 */ /* 0x000fe20006800000 */
[----:B------:R-:W-:Y:S01]  /*b570*/  VIADD R17, R36, 0xffffff61 ;  /* 0xffffff6124117836 */ /* 0x000fe20000000000 */
[----:B------:R-:W-:Y:S01]  /*b580*/  FSEL R222, R222, -INF , !P1 ;  /* 0xff800000dede7808 */ /* 0x000fe20004800000 */
[C---:B------:R-:W-:Y:S01]  /*b590*/  FFMA.FTZ R179, R19.reuse, UR5, R208 ;  /* 0x0000000513b37c23 */ /* 0x040fe200080100d0 */
[----:B------:R-:W-:Y:S01]  /*b5a0*/  FSEL R252, R174, -INF , !P0 ;  /* 0xff800000aefc7808 */ /* 0x000fe20004000000 */
[----:B------:R-:W-:Y:S01]  /*b5b0*/  FFMA.FTZ R194, R19, UR5, R210 ;  /* 0x0000000513c27c23 */ /* 0x000fe200080100d2 */
[----:B------:R-:W-:Y:S01]  /*b5c0*/  BAR.SYNC.DEFER_BLOCKING 0x0 ;  /* 0x0000000000007b1d */ /* 0x000fe20000010000 */
[----:B------:R-:W-:Y:S01]  /*b5d0*/  ISETP.GE.AND P1, PT, R29, R220, PT ;  /* 0x000000dc1d00720c */ /* 0x000fe20003f26270 */
[----:B------:R-:W-:Y:S01]  /*b5e0*/  HMMA.16816.F32 R184, R184, R54, R60 ;  /* 0x00000036b8b8723c */ /* 0x000fe2000000183c */
[----:B------:R-:W-:-:S02]  /*b5f0*/  ISETP.GE.AND P0, PT, R33, R2, PT ;  /* 0x000000022100720c */ /* 0x000fc40003f06270 */
[----:B------:R-:W-:Y:S02]  /*b600*/  FSEL R200, R12, -INF , !P1 ;  /* 0xff8000000cc87808 */ /* 0x000fe40004800000 */
[----:B------:R-:W-:Y:S02]  /*b610*/  FSEL R173, R173, -INF , !P0 ;  /* 0xff800000adad7808 */ /* 0x000fe40004000000 */
[----:B------:R-:W-:Y:S01]  /*b620*/  I2FP.F32.U32 R12, R17 ;  /* 0x00000011000c7245 */ /* 0x000fe20000201000 */
[-C--:B-1----:R-:W-:Y:S01]  /*b630*/  HMMA.16816.F32 R4, R44, R20.reuse, R4 ;  /* 0x000000142c04723c */ /* 0x082fe20000001804 */
[----:B------:R-:W-:Y:S02]  /*b640*/  ISETP.GE.AND P5, PT, R33, R0, PT ;  /* 0x000000002100720c */ /* 0x000fe40003fa6270 */
[----:B------:R-:W-:Y:S01]  /*b650*/  ISETP.GE.AND P0, PT, R29, R3, PT ;  /* 0x000000031d00720c */ /* 0x000fe20003f06270 */
[C---:B------:R-:W-:Y:S01]  /*b660*/  FFMA.FTZ R13, R12.reuse, UR5, R13 ;  /* 0x000000050c0d7c23 */ /* 0x040fe2000801000d */
[----:B------:R-:W-:Y:S01]  /*b670*/  FSEL R250, R175, -INF , !P5 ;  /* 0xff800000affa7808 */ /* 0x000fe20006800000 */
[----:B------:R-:W-:Y:S01]  /*b680*/  FFMA.FTZ R174, R12, UR5, R15 ;  /* 0x000000050cae7c23 */ /* 0x000fe2000801000f */
[----:B------:R-:W-:Y:S01]  /*b690*/  FSEL R172, R14, -INF , !P0 ;  /* 0xff8000000eac7808 */ /* 0x000fe20004000000 */
[C---:B------:R-:W-:Y:S01]  /*b6a0*/  FFMA.FTZ R183, R12.reuse, UR5, R209 ;  /* 0x000000050cb77c23 */ /* 0x040fe200080100d1 */
[C---:B------:R-:W-:Y:S01]  /*b6b0*/  ISETP.GE.AND P5, PT, R29.reuse, R2, PT ;  /* 0x000000021d00720c */ /* 0x040fe20003fa6270 */
[----:B------:R-:W-:Y:S01]  /*b6c0*/  FFMA.FTZ R196, R12, UR5, R211 ;  /* 0x000000050cc47c23 */ /* 0x000fe200080100d3 */
[----:B------:R-:W-:Y:S01]  /*b6d0*/  ISETP.GE.AND P1, PT, R29, R0, PT ;  /* 0x000000001d00720c */ /* 0x000fe20003f26270 */
[----:B------:R-:W-:Y:S01]  /*b6e0*/  HMMA.16816.F32 R64, R168, R20, R64 ;  /* 0x00000014a840723c */ /* 0x000fe20000001840 */
[----:B------:R-:W-:-:S02]  /*b6f0*/  ISETP.GE.AND P0, PT, R17, R220, PT ;  /* 0x000000dc1100720c */ /* 0x000fc40003f06270 */
[----:B------:R-:W-:Y:S02]  /*b700*/  FSEL R179, R179, -INF , !P5 ;  /* 0xff800000b3b37808 */ /* 0x000fe40006800000 */
[----:B------:R-:W-:Y:S02]  /*b710*/  FSEL R194, R194, -INF , !P1 ;  /* 0xff800000c2c27808 */ /* 0x000fe40004800000 */
[----:B------:R-:W-:Y:S01]  /*b720*/  FSEL R182, R13, -INF , !P0 ;  /* 0xff8000000db67808 */ /* 0x000fe20004000000 */
[C---:B------:R-:W-:Y:S01]  /*b730*/  VIADD R13, R36.reuse, 0xffffff69 ;  /* 0xffffff69240d7836 */ /* 0x040fe20000000000 */
        /* <DEDUP_REMOVED lines=9> */
[----:B------:R-:W-:Y:S02]  /*b7d0*/  ISETP.GE.AND P5, PT, R17, R220, PT ;  /* 0x000000dc1100720c */ /* 0x000fe40003fa6270 */
[----:B------:R-:W-:Y:S01]  /*b7e0*/  FSEL R196, R196, -INF , !P0 ;  /* 0xff800000c4c47808 */ /* 0x000fe20004000000 */
[C---:B------:R-:W-:Y:S01]  /*b7f0*/  FFMA.FTZ R8, R15.reuse, UR5, R8 ;  /* 0x000000050f087c23 */ /* 0x040fe20008010008 */
[C---:B------:R-:W-:Y:S01]  /*b800*/  FFMA.FTZ R10, R15.reuse, UR5, R10 ;  /* 0x000000050f0a7c23 */ /* 0x040fe2000801000a */
[C---:B------:R-:W-:Y:S01]  /*b810*/  FFMA.FTZ R164, R15.reuse, UR5, R164 ;  /* 0x000000050fa47c23 */ /* 0x040fe200080100a4 */
[----:B------:R-:W-:Y:S01]  /*b820*/  FFMA.FTZ R166, R15, UR5, R166 ;  /* 0x000000050fa67c23 */ /* 0x000fe200080100a6 */
[----:B------:R-:W-:Y:S01]  /*b830*/  VIADD R15, R36, 0xffffff70 ;  /* 0xffffff70240f7836 */ /* 0x000fe20000000000 */
[----:B------:R-:W-:-:S02]  /*b840*/  FSEL R192, R8, -INF , !P5 ;  /* 0xff80000008c07808 */ /* 0x000fc40006800000 */
[----:B------:R-:W-:Y:S02]  /*b850*/  I2FP.F32.U32 R8, R13 ;  /* 0x0000000d00087245 */ /* 0x000fe40000201000 */
[C---:B------:R-:W-:Y:S02]  /*b860*/  ISETP.GE.AND P1, PT, R17.reuse, R3, PT ;  /* 0x000000031100720c */ /* 0x040fe40003f26270 */
[----:B------:R-:W-:Y:S01]  /*b870*/  ISETP.GE.AND P0, PT, R17, R2, PT ;  /* 0x000000021100720c */ /* 0x000fe20003f06270 */
[----:B------:R-:W-:Y:S01]  /*b880*/  FFMA.FTZ R178, R8, UR5, R11 ;  /* 0x0000000508b27c23 */ /* 0x000fe2000801000b */
[----:B------:R-:W-:Y:S01]  /*b890*/  FSEL R176, R10, -INF , !P1 ;  /* 0xff8000000ab07808 */ /* 0x000fe20004800000 */
[----:B------:R-:W-:Y:S01]  /*b8a0*/  FFMA.FTZ R9, R8, UR5, R9 ;  /* 0x0000000508097c23 */ /* 0x000fe20008010009 */
[----:B------:R-:W-:Y:S01]  /*b8b0*/  FSEL R193, R164, -INF , !P0 ;  /* 0xff800000a4c17808 */ /* 0x000fe20004000000 */
[C---:B------:R-:W-:Y:S01]  /*b8c0*/  FFMA.FTZ R165, R8.reuse, UR5, R165 ;  /* 0x0000000508a57c23 */ /* 0x040fe200080100a5 */
[----:B------:R-:W-:Y:S01]  /*b8d0*/  I2FP.F32.U32 R11, R15 ;  /* 0x0000000f000b7245 */ /* 0x000fe20000201000 */
[----:B------:R-:W-:Y:S01]  /*b8e0*/  FFMA.FTZ R167, R8, UR5, R167 ;  /* 0x0000000508a77c23 */ /* 0x000fe200080100a7 */
[----:B------:R-:W-:-:S02]  /*b8f0*/  ISETP.GE.AND P1, PT, R13, R220, PT ;  /* 0x000000dc0d00720c */ /* 0x000fc40003f26270 */
        /* <DEDUP_REMOVED lines=10> */
[----:B------:R-:W-:Y:S01]  /*b9a0*/  ISETP.GE.AND P0, PT, R15, R220, PT ;  /* 0x000000dc0f00720c */ /* 0x000fe20003f06270 */
[----:B------:R-:W-:Y:S01]  /*b9b0*/  VIADD R11, R36, 0xffffff78 ;  /* 0xffffff78240b7836 */ /* 0x000fe20000000000 */
[----:B------:R-:W-:-:S02]  /*b9c0*/  ISETP.GE.AND P5, PT, R13, R2, PT ;  /* 0x000000020d00720c */ /* 0x000fc40003fa6270 */
[----:B------:R-:W-:Y:S02]  /*b9d0*/  FSEL R164, R4, -INF , !P0 ;  /* 0xff80000004a47808 */ /* 0x000fe40004000000 */
[----:B------:R-:W-:Y:S02]  /*b9e0*/  FSEL R195, R165, -INF , !P5 ;  /* 0xff800000a5c37808 */ /* 0x000fe40006800000 */
[----:B------:R-:W-:Y:S02]  /*b9f0*/  I2FP.F32.U32 R4, R9 ;  /* 0x0000000900047245 */ /* 0x000fe40000201000 */
[----:B------:R-:W-:Y:S02]  /*ba00*/  ISETP.GE.AND P5, PT, R15, R3, PT ;  /* 0x000000030f00720c */ /* 0x000fe40003fa6270 */
[----:B------:R-:W-:Y:S01]  /*ba10*/  ISETP.GE.AND P1, PT, R13, R0, PT ;  /* 0x000000000d00720c */ /* 0x000fe20003f26270 */
[----:B------:R-:W-:Y:S01]  /*ba20*/  FFMA.FTZ R5, R4, UR5, R5 ;  /* 0x0000000504057c23 */ /* 0x000fe20008010005 */
[----:B------:R-:W-:Y:S01]  /*ba30*/  FSEL R32, R6, -INF , !P5 ;  /* 0xff80000006207808 */ /* 0x000fe20006800000 */
[----:B------:R-:W-:Y:S01]  /*ba40*/  FFMA.FTZ R33, R4, UR5, R7 ;  /* 0x0000000504217c23 */ /* 0x000fe20008010007 */
[----:B------:R-:W-:Y:S01]  /*ba50*/  FSEL R202, R167, -INF , !P1 ;  /* 0xff800000a7ca7808 */ /* 0x000fe20004800000 */
[----:B------:R-:W-:Y:S01]  /*ba60*/  VIADD R7, R36, 0xffffff79 ;  /* 0xffffff7924077836 */ /* 0x000fe20000000000 */
[----:B------:R-:W-:Y:S01]  /*ba70*/  ISETP.GE.AND P5, PT, R9, R220, PT ;  /* 0x000000dc0900720c */ /* 0x000fe20003fa6270 */
[C---:B------:R-:W-:Y:S01]  /*ba80*/  FFMA.FTZ R65, R4.reuse, UR5, R65 ;  /* 0x0000000504417c23 */ /* 0x040fe20008010041 */
[C---:B------:R-:W-:Y:S01]  /*ba90*/  ISETP.GE.AND P1, PT, R15.reuse, R2, PT ;  /* 0x000000020f00720c */ /* 0x040fe20003f26270 */
[----:B------:R-:W-:Y:S01]  /*baa0*/  FFMA.FTZ R64, R4, UR5, R67 ;  /* 0x0000000504407c23 */ /* 0x000fe20008010043 */
[----:B------:R-:W-:-:S02]  /*bab0*/  ISETP.GE.AND P0, PT, R15, R0, PT ;  /* 0x000000000f00720c */ /* 0x000fc40003f06270 */
[----:B------:R-:W-:Y:S02]  /*bac0*/  FSEL R50, R5, -INF , !P5 ;  /* 0xff80000005327808 */ /* 0x000fe40006800000 */
[----:B------:R-:W-:Y:S02]  /*bad0*/  FSEL R63, R63, -INF , !P1 ;  /* 0xff8000003f3f7808 */ /* 0x000fe40004800000 */
[----:B------:R-:W-:Y:S02]  /*bae0*/  FSEL R60, R60, -INF , !P0 ;  /* 0xff8000003c3c7808 */ /* 0x000fe40004000000 */
[----:B------:R-:W-:Y:S02]  /*baf0*/  I2FP.F32.U32 R5, R11 ;  /* 0x0000000b00057245 */ /* 0x000fe40000201000 */
[----:B------:R-:W-:Y:S02]  /*bb00*/  I2FP.F32.U32 R4, R7 ;  /* 0x0000000700047245 */ /* 0x000fe40000201000 */
[----:B------:R-:W-:Y:S01]  /*bb10*/  ISETP.GE.AND P1, PT, R9, R3, PT ;  /* 0x000000030900720c */ /* 0x000fe20003f26270 */
[----:B------:R-:W-:Y:S01]  /*bb20*/  FFMA.FTZ R52, R5, UR5, R188 ;  /* 0x0000000505347c23 */ /* 0x000fe200080100bc */
[----:B------:R-:W-:Y:S01]  /*bb30*/  ISETP.GE.AND P0, PT, R9, R2, PT ;  /* 0x000000020900720c */ /* 0x000fe20003f06270 */
[C---:B------:R-:W-:Y:S01]  /*bb40*/  FFMA.FTZ R40, R4.reuse, UR5, R189 ;  /* 0x0000000504287c23 */ /* 0x040fe200080100bd */
[----:B------:R-:W-:Y:S01]  /*bb50*/  FSEL R33, R33, -INF , !P1 ;  /* 0xff80000021217808 */ /* 0x000fe20004800000 */
[----:B------:R-:W-:Y:S01]  /*bb60*/  FFMA.FTZ R39, R5, UR5, R190 ;  /* 0x0000000505277c23 */ /* 0x000fe200080100be */
[----:B------:R-:W-:Y:S01]  /*bb70*/  FSEL R169, R65, -INF , !P0 ;  /* 0xff80000041a97808 */ /* 0x000fe20004000000 */
[C---:B------:R-:W-:Y:S01]  /*bb80*/  FFMA.FTZ R44, R4.reuse, UR5, R191 ;  /* 0x00000005042c7c23 */ /* 0x040fe200080100bf */
[----:B------:R-:W-:Y:S01]  /*bb90*/  ISETP.GE.AND P5, PT, R9, R0, PT ;  /* 0x000000000900720c */ /* 0x000fe20003fa6270 */
[----:B------:R-:W-:Y:S01]  /*bba0*/  FFMA.FTZ R67, R5, UR5, R184 ;  /* 0x0000000505437c23 */ /* 0x000fe200080100b8 */
[-C--:B------:R-:W-:Y:S01]  /*bbb0*/  ISETP.GE.AND P1, PT, R11, R220.reuse, PT ;  /* 0x000000dc0b00720c */ /* 0x080fe20003f26270 */
[----:B------:R-:W-:Y:S01]  /*bbc0*/  FFMA.FTZ R65, R4, UR5, R185 ;  /* 0x0000000504417c23 */ /* 0x000fe200080100b9 */
[----:B------:R-:W-:Y:S01]  /*bbd0*/  ISETP.GE.AND P0, PT, R7, R220, PT ;  /* 0x000000dc0700720c */ /* 0x000fe20003f06270 */
[----:B------:R-:W-:Y:S01]  /*bbe0*/  FFMA.FTZ R62, R5, UR5, R186 ;  /* 0x00000005053e7c23 */ /* 0x000fe200080100ba */
[----:B------:R-:W-:Y:S01]  /*bbf0*/  FSEL R64, R64, -INF , !P5 ;  /* 0xff80000040407808 */ /* 0x000fe20006800000 */
[----:B------:R-:W-:Y:S01]  /*bc00*/  FFMA.FTZ R56, R4, UR5, R187 ;  /* 0x0000000504387c23 */ /* 0x000fe200080100bb */
[----:B------:R-:W-:-:S02]  /*bc10*/  FSEL R52, R52, -INF , !P1 ;  /* 0xff80000034347808 */ /* 0x000fc40004800000 */
[----:B------:R-:W-:Y:S02]  /*bc20*/  FSEL R40, R40, -INF , !P0 ;  /* 0xff80000028287808 */ /* 0x000fe40004000000 */
[-C--:B------:R-:W-:Y:S02]  /*bc30*/  ISETP.GE.AND P5, PT, R11, R3.reuse, PT ;  /* 0x000000030b00720c */ /* 0x080fe40003fa6270 */
[----:B------:R-:W-:Y:S02]  /*bc40*/  ISETP.GE.AND P1, PT, R7, R3, PT ;  /* 0x000000030700720c */ /* 0x000fe40003f26270 */
[----:B------:R-:W-:Y:S02]  /*bc50*/  ISETP.GE.AND P0, PT, R11, R2, PT ;  /* 0x000000020b00720c */ /* 0x000fe40003f06270 */
[----:B------:R-:W-:Y:S02]  /*bc60*/  FSEL R39, R39, -INF , !P5 ;  /* 0xff80000027277808 */ /* 0x000fe40006800000 */
[----:B------:R-:W-:-:S02]  /*bc70*/  FSEL R44, R44, -INF , !P1 ;  /* 0xff8000002c2c7808 */ /* 0x000fc40004800000 */
[----:B------:R-:W-:Y:S02]  /*bc80*/  FSEL R67, R67, -INF , !P0 ;  /* 0xff80000043437808 */ /* 0x000fe40004000000 */
[----:B------:R-:W-:Y:S02]  /*bc90*/  ISETP.GE.AND P5, PT, R7, R2, PT ;  /* 0x000000020700720c */ /* 0x000fe40003fa6270 */
[-C--:B------:R-:W-:Y:S02]  /*bca0*/  ISETP.GE.AND P1, PT, R11, R0.reuse, PT ;  /* 0x000000000b00720c */ /* 0x080fe40003f26270 */
[----:B------:R-:W-:Y:S02]  /*bcb0*/  ISETP.GE.AND P0, PT, R7, R0, PT ;  /* 0x000000000700720c */ /* 0x000fe40003f06270 */
[----:B------:R-:W-:Y:S02]  /*bcc0*/  FSEL R65, R65, -INF , !P5 ;  /* 0xff80000041417808 */ /* 0x000fe40006800000 */
[----:B------:R-:W-:-:S02]  /*bcd0*/  FSEL R62, R62, -INF , !P1 ;  /* 0xff8000003e3e7808 */ /* 0x000fc40004800000 */
[----:B------:R-:W-:Y:S01]  /*bce0*/  FSEL R56, R56, -INF , !P0 ;  /* 0xff80000038387808 */ /* 0x000fe20004000000 */
[----:B------:R-:W-:Y:S06]  /*bcf0*/  BRA.U !UP0, `(.L_x_186) ;  /* 0x0000000108fc7547 */ /* 0x000fec000b800000 */
[----:B------:R-:W-:Y:S01]  /*bd00*/  UIADD3 UR8, UPT, UPT, UR20, -0x4, URZ ;  /* 0xfffffffc14087890 */ /* 0x000fe2000fffe0ff */
[----:B------:R-:W-:Y:S03]  /*bd10*/  BSSY.RECONVERGENT B0, `(.L_x_187) ;  /* 0x000003c000007945 */ /* 0x000fe60003800200 */
[----:B------:R-:W-:-:S04]  /*bd20*/  UIMAD.WIDE.U32 UR14, UR8, UR10, URZ ;  /* 0x0000000a080e72a5 */ /* 0x000fc8000f8e00ff */
[----:B------:R-:W-:Y:S02]  /*bd30*/  UIMAD UR8, UR8, UR11, UR15 ;  /* 0x0000000b080872a4 */ /* 0x000fe4000f8e020f */
[----:B------:R-:W-:Y:S02]  /*bd40*/  USHF.L.U32 UR4, UR14, 0x6, URZ ;  /* 0x000000060e047899 */ /* 0x000fe400080006ff */
[----:B------:R-:W-:Y:S02]  /*bd50*/  USHF.L.U64.HI UR8, UR14, 0x6, UR8 ;  /* 0x000000060e087899 */ /* 0x000fe40008010208 */
[----:B------:R-:W-:Y:S01]  /*bd60*/  ULEA UR9, UP0, UR10, UR4, 0x5 ;  /* 0x000000040a097291 */ /* 0x000fe2000f8028ff */
[----:B------:R-:W1:Y:S01]  /*bd70*/  LDCU.64 UR14, c[0x0][0x358] ;  /* 0x00006b00ff0e77ac */ /* 0x000e620008000a00 */
        /* <DEDUP_REMOVED lines=21> */
[----:B-1----:R1:W-:Y:S01]  /*bed0*/  @!P4 LDGSTS.E.BYPASS.LTC128B.128 [R237+0x6000], desc[UR14][R12.64] ;  /* 0x060000000cedcfae */ /* 0x0023e2000b981a0e */
        /* <DEDUP_REMOVED lines=30> */
.L_x_188:
[----:B------:R3:W-:Y:S02]  /*c0c0*/  STS.128 [R237+0x8800], RZ ;  /* 0x008800ffed007388 */ /* 0x0007e40000000c00 */
.L_x_189:
[----:B------:R-:W-:Y:S05]  /*c0d0*/  BSYNC.RECONVERGENT B0 ;  /* 0x0000000000007941 */ /* 0x000fea0003800200 */
.L_x_187:
[----:B------:R-:W0:Y:S02]  /*c0e0*/  LDGDEPBAR ;  /* 0x00000000000079af */ /* 0x000e240000000000 */
.L_x_186:
[----:B------:R-:W-:Y:S01]  /*c0f0*/  FMNMX3.FTZ R4, R213, R41, R43, !PT ;  /* 0x00000029d5047276 */ /* 0x000fe2000781002b */
[----:B------:R-:W-:Y:S01]  /*c100*/  LDSM.16.MT88.4 R16, [R226+0xa000] ;  /* 0x00a00000e210783b */ /* 0x000fe20000004200 */
[----:B-12---:R-:W-:Y:S01]  /*c110*/  FMNMX3.FTZ R7, R212, R37, R24, !PT ;  /* 0x00000025d4077276 */ /* 0x006fe20007810018 */
[----:B------:R-:W-:Y:S01]  /*c120*/  UIADD3 UR12, UPT, UPT, UR20, -0x4, URZ ;  /* 0xfffffffc140c7890 */ /* 0x000fe2000fffe0ff */
        /* <DEDUP_REMOVED lines=16> */
[----:B------:R-:W-:-:S02]  /*c230*/  FMNMX3.FTZ R167, R214, R51, R201, !PT ;  /* 0x00000033d6a77276 */ /* 0x000fc400078100c9 */
[----:B------:R-:W-:Y:S02]  /*c240*/  FMNMX3.FTZ R3, R3, R181, R224, !PT ;  /* 0x000000b503037276 */ /* 0x000fe400078100e0 */
[----:B------:R-:W-:Y:S02]  /*c250*/  FMNMX3.FTZ R7, R7, R62, R56, !PT ;  /* 0x0000003e07077276 */ /* 0x000fe40007810038 */
[----:B------:R-:W-:Y:S02]  /*c260*/  FMNMX3.FTZ R167, R167, R203, R58, !PT ;  /* 0x000000cba7a77276 */ /* 0x000fe4000781003a */
[----:B------:R-:W-:Y:S01]  /*c270*/  FMNMX3.FTZ R3, R3, R238, R204, !PT ;  /* 0x000000ee03037276 */ /* 0x000fe200078100cc */
[----:B------:R-:W2:Y:S01]  /*c280*/  SHFL.BFLY PT, R0, R7, 0x2, 0x1f ;  /* 0x0c401f0007007f89 */ /* 0x000ea200000e0000 */
[----:B------:R-:W-:Y:S02]  /*c290*/  FMNMX3.FTZ R167, R167, R206, R216, !PT ;  /* 0x000000cea7a77276 */ /* 0x000fe400078100d8 */
[----:B------:R-:W-:-:S02]  /*c2a0*/  FMNMX3.FTZ R3, R3, R200, R182, !PT ;  /* 0x000000c803037276 */ /* 0x000fc400078100b6 */
[----:B------:R-:W-:Y:S02]  /*c2b0*/  FMNMX3.FTZ R167, R167, R218, R222, !PT ;  /* 0x000000daa7a77276 */ /* 0x000fe400078100de */
[----:B------:R-:W-:Y:S02]  /*c2c0*/  FMNMX3.FTZ R3, R3, R192, R180, !PT ;  /* 0x000000c003037276 */ /* 0x000fe400078100b4 */
[----:B------:R-:W-:Y:S02]  /*c2d0*/  FMNMX3.FTZ R167, R167, R172, R174, !PT ;  /* 0x000000aca7a77276 */ /* 0x000fe400078100ae */
[----:B------:R-:W-:Y:S02]  /*c2e0*/  FMNMX3.FTZ R3, R3, R164, R50, !PT ;  /* 0x000000a403037276 */ /* 0x000fe40007810032 */
[----:B------:R-:W-:Y:S02]  /*c2f0*/  FMNMX3.FTZ R167, R167, R176, R178, !PT ;  /* 0x000000b0a7a77276 */ /* 0x000fe400078100b2 */
[----:B-1----:R-:W-:-:S02]  /*c300*/  FMNMX.FTZ R5, R4, R5, !PT ;  /* 0x0000000504057209 */ /* 0x002fc40007810000 */
[----:B------:R-:W-:Y:S02]  /*c310*/  FMNMX3.FTZ R168, R3, R52, R40, !PT ;  /* 0x0000003403a87276 */ /* 0x000fe40007810028 */
[----:B------:R-:W-:Y:S01]  /*c320*/  FMNMX3.FTZ R167, R167, R32, R33, !PT ;  /* 0x00000020a7a77276 */ /* 0x000fe20007810021 */
[----:B------:R-:W1:Y:S01]  /*c330*/  SHFL.BFLY PT, R166, R5, 0x1, 0x1f ;  /* 0x0c201f0005a67f89 */ /* 0x000e6200000e0000 */
[----:B------:R-:W-:Y:S02]  /*c340*/  IADD3 R47, PT, PT, R226, 0x9020, RZ ;  /* 0x00009020e22f7810 */ /* 0x000fe40007ffe0ff */
[----:B------:R-:W-:Y:S02]  /*c350*/  FMNMX3.FTZ R167, R167, R39, R44, !PT ;  /* 0x00000027a7a77276 */ /* 0x000fe4000781002c */
[----:B--2---:R-:W-:-:S03]  /*c360*/  FMNMX.FTZ R0, R7, R0, !PT ;  /* 0x0000000007007209 */ /* 0x004fc60007810000 */
[----:B------:R-:W2:Y:S04]  /*c370*/  SHFL.BFLY PT, R4, R167, 0x2, 0x1f ;  /* 0x0c401f00a7047f89 */ /* 0x000ea800000e0000 */
[----:B------:R-:W4:Y:S01]  /*c380*/  SHFL.BFLY PT, R165, R0, 0x1, 0x1f ;  /* 0x0c201f0000a57f89 */ /* 0x000f2200000e0000 */
[----:B-1----:R-:W-:-:S03]  /*c390*/  FMNMX.FTZ R166, R5, R166, !PT ;  /* 0x000000a605a67209 */ /* 0x002fc60007810000 */
[----:B------:R-:W1:Y:S01]  /*c3a0*/  SHFL.BFLY PT, R5, R168, 0x2, 0x1f ;  /* 0x0c401f00a8057f89 */ /* 0x000e6200000e0000 */
[C---:B------:R-:W-:Y:S01]  /*c3b0*/  FSETP.NEU.FTZ.AND P1, PT, R166.reuse, -INF , PT ;  /* 0xff800000a600780b */ /* 0x040fe20003f3d000 */
[C---:B------:R-:W-:Y:S01]  /*c3c0*/  FMUL.FTZ R66, R166.reuse, UR13 ;  /* 0x0000000da6427c20 */ /* 0x040fe20008410000 */
[----:B--2---:R-:W-:Y:S02]  /*c3d0*/  FMNMX.FTZ R167, R167, R4, !PT ;  /* 0x00000004a7a77209 */ /* 0x004fe40007810000 */
[----:B------:R-:W-:Y:S02]  /*c3e0*/  FSEL R6, R166, RZ, P1 ;  /* 0x000000ffa6067208 */ /* 0x000fe40000800000 */
[----:B----4-:R-:W-:Y:S01]  /*c3f0*/  FMNMX.FTZ R165, R0, R165, !PT ;  /* 0x000000a500a57209 */ /* 0x010fe20007810000 */
[----:B------:R-:W2:Y:S01]  /*c400*/  SHFL.BFLY PT, R4, R167, 0x1, 0x1f ;  /* 0x0c201f00a7047f89 */ /* 0x000ea200000e0000 */
[----:B------:R-:W-:Y:S02]  /*c410*/  FSEL R66, R66, RZ, P1 ;  /* 0x000000ff42427208 */ /* 0x000fe40000800000 */
[C---:B------:R-:W-:Y:S01]  /*c420*/  FSETP.NEU.FTZ.AND P0, PT, R165.reuse, -INF , PT ;  /* 0xff800000a500780b */ /* 0x040fe20003f1d000 */
[----:B------:R-:W-:-:S02]  /*c430*/  FMUL.FTZ R57, R165, UR13 ;  /* 0x0000000da5397c20 */ /* 0x000fc40008410000 */
[--C-:B------:R-:W-:Y:S01]  /*c440*/  FFMA.FTZ R35, R43, UR13, -R66.reuse ;  /* 0x0000000d2b237c23 */ /* 0x100fe20008010842 */
[----:B------:R-:W-:Y:S01]  /*c450*/  FSEL R7, R165, RZ, P0 ;  /* 0x000000ffa5077208 */ /* 0x000fe20000000000 */
[--C-:B------:R-:W-:Y:S01]  /*c460*/  FFMA.FTZ R38, R41, UR13, -R66.reuse ;  /* 0x0000000d29267c23 */ /* 0x100fe20008010842 */
[----:B------:R-:W-:Y:S01]  /*c470*/  FSEL R57, R57, RZ, P0 ;  /* 0x000000ff39397208 */ /* 0x000fe20000000000 */
[--C-:B------:R-:W-:Y:S01]  /*c480*/  FFMA.FTZ R36, R25, UR13, -R66.reuse ;  /* 0x0000000d19247c23 */ /* 0x100fe20008010842 */
[----:B------:R-:W-:Y:S01]  /*c490*/  FFMA.FTZ R3, R27, UR13, -R66 ;  /* 0x0000000d1b037c23 */ /* 0x000fe20008010842 */
[----:B------:R-:W-:Y:S01]  /*c4a0*/  FADD.FTZ R7, R212, -R7 ;  /* 0x80000007d4077221 */ /* 0x000fe20000010000 */
[----:B-1----:R-:W-:Y:S01]  /*c4b0*/  FMNMX.FTZ R168, R168, R5, !PT ;  /* 0x00000005a8a87209 */ /* 0x002fe20007810000 */
[--C-:B------:R-:W-:Y:S01]  /*c4c0*/  FFMA.FTZ R34, R37, UR13, -R57.reuse ;  /* 0x0000000d25227c23 */ /* 0x100fe20008010839 */
[--C-:B------:R-:W-:Y:S01]  /*c4d0*/  FFMA.FTZ R37, R42, UR13, -R57.reuse ;  /* 0x0000000d2a257c23 */ /* 0x100fe20008010839 */
[----:B------:R-:W-:Y:S01]  /*c4e0*/  FADD.FTZ R42, R213, -R6 ;  /* 0x80000006d52a7221 */ /* 0x000fe20000010000 */
[----:B------:R-:W-:Y:S01]  /*c4f0*/  IADD3 R6, PT, PT, R226, 0x9000, RZ ;  /* 0x00009000e2067810 */ /* 0x000fe20007ffe0ff */
[----:B------:R-:W1:Y:S01]  /*c500*/  SHFL.BFLY PT, R5, R168, 0x1, 0x1f ;  /* 0x0c201f00a8057f89 */ /* 0x000e6200000e0000 */
[----:B------:R-:W-:Y:S01]  /*c510*/  FMUL.FTZ R7, R7, UR13 ;  /* 0x0000000d07077c20 */ /* 0x000fe20008410000 */
[--C-:B------:R-:W-:Y:S01]  /*c520*/  FFMA.FTZ R2, R24, UR13, -R57.reuse ;  /* 0x0000000d18027c23 */ /* 0x100fe20008010839 */
[----:B------:R-:W-:Y:S01]  /*c530*/  @P6 IADD3 R47, PT, PT, R6, -0x20, RZ ;  /* 0xffffffe0062f6810 */ /* 0x000fe20007ffe0ff */
[--C-:B------:R-:W-:Y:S01]  /*c540*/  FFMA.FTZ R0, R26, UR13, -R57.reuse ;  /* 0x0000000d1a007c23 */ /* 0x100fe20008010839 */
[----:B------:R-:W4:Y:S01]  /*c550*/  MUFU.EX2 R41, R7 ;  /* 0x0000000700297308 */ /* 0x000f220000000800 */
[----:B--2---:R-:W-:Y:S01]  /*c560*/  FMNMX.FTZ R167, R167, R4, !PT ;  /* 0x00000004a7a77209 */ /* 0x004fe20007810000 */
[----:B------:R-:W2:Y:S01]  /*c570*/  LDSM.16.MT88.4 R24, [R226+0x9000] ;  /* 0x00900000e218783b */ /* 0x000ea20000004200 */
[----:B------:R-:W-:Y:S01]  /*c580*/  FMUL.FTZ R42, R42, UR13 ;  /* 0x0000000d2a2a7c20 */ /* 0x000fe20008410000 */
[--C-:B------:R-:W-:Y:S01]  /*c590*/  FFMA.FTZ R171, R177, UR13, -R66.reuse ;  /* 0x0000000db1ab7c23 */ /* 0x100fe20008010842 */
[----:B------:R-:W-:Y:S01]  /*c5a0*/  FSETP.NEU.FTZ.AND P0, PT, R167, -INF , PT ;  /* 0xff800000a700780b */ /* 0x000fe20003f1d000 */
[----:B------:R-:W5:Y:S01]  /*c5b0*/  LDSM.16.MT88.4 R20, [R47] ;  /* 0x000000002f14783b */ /* 0x000f620000004200 */
[--C-:B------:R-:W-:Y:S01]  /*c5c0*/  FFMA.FTZ R184, R197, UR13, -R66.reuse ;  /* 0x0000000dc5b87c23 */ /* 0x100fe20008010842 */
[----:B------:R-:W-:Y:S01]  /*c5d0*/  MUFU.EX2 R38, R38 ;  /* 0x0000002600267308 */ /* 0x000fe20000000800 */
[----:B------:R-:W-:Y:S01]  /*c5e0*/  FSEL R61, R167, RZ, P0 ;  /* 0x000000ffa73d7208 */ /* 0x000fe20000000000 */
[----:B------:R-:W3:Y:S01]  /*c5f0*/  LDSM.16.MT88.4 R12, [R47+0x1000] ;  /* 0x001000002f0c783b */ /* 0x000ee20000004200 */
[--C-:B------:R-:W-:Y:S01]  /*c600*/  FFMA.FTZ R186, R199, UR13, -R66.reuse ;  /* 0x0000000dc7ba7c23 */ /* 0x100fe20008010842 */
[----:B------:R-:W-:Y:S01]  /*c610*/  FFMA.FTZ R173, R173, UR13, -R66 ;  /* 0x0000000dadad7c23 */ /* 0x000fe20008010842 */
[----:B------:R-:W-:Y:S01]  /*c620*/  FFMA.FTZ R188, R246, UR13, -R57 ;  /* 0x0000000df6bc7c23 */ /* 0x000fe20008010839 */
[----:B------:R-:W-:Y:S01]  /*c630*/  LDSM.16.MT88.4 R8, [R47+0x2000] ;  /* 0x002000002f08783b */ /* 0x000fe20000004200 */
[----:B------:R-:W-:Y:S01]  /*c640*/  FADD.FTZ R61, R214, -R61 ;  /* 0x8000003dd63d7221 */ /* 0x000fe20000010000 */
[----:B------:R-:W2:Y:S01]  /*c650*/  MUFU.EX2 R35, R35 ;  /* 0x0000002300237308 */ /* 0x000ea20000000800 */
[-C--:B----4-:R-:W-:Y:S01]  /*c660*/  FMUL.FTZ R158, R158, R41.reuse ;  /* 0x000000299e9e7220 */ /* 0x090fe20000410000 */
[----:B------:R-:W-:Y:S01]  /*c670*/  FMUL.FTZ R159, R159, R41 ;  /* 0x000000299f9f7220 */ /* 0x000fe20000410000 */
[----:B-1----:R-:W-:Y:S01]  /*c680*/  FMNMX.FTZ R168, R168, R5, !PT ;  /* 0x00000005a8a87209 */ /* 0x002fe20007810000 */
[----:B------:R-:W-:Y:S01]  /*c690*/  FMUL.FTZ R61, R61, UR13 ;  /* 0x0000000d3d3d7c20 */ /* 0x000fe20008410000 */
[----:B------:R-:W1:Y:S01]  /*c6a0*/  LDSM.16.MT88.4 R4, [R226+0xb000] ;  /* 0x00b00000e204783b */ /* 0x000e620000004200 */
[-C--:B------:R-:W-:Y:S01]  /*c6b0*/  FMUL.FTZ R154, R154, R41.reuse ;  /* 0x000000299a9a7220 */ /* 0x080fe20000410000 */
[C---:B------:R-:W-:Y:S01]  /*c6c0*/  FSETP.NEU.FTZ.AND P1, PT, R168.reuse, -INF , PT ;  /* 0xff800000a800780b */ /* 0x040fe20003f3d000 */
[C---:B------:R-:W-:Y:S01]  /*c6d0*/  FMUL.FTZ R43, R168.reuse, UR13 ;  /* 0x0000000da82b7c20 */ /* 0x040fe20008410000 */
[----:B------:R-:W-:Y:S01]  /*c6e0*/  MUFU.EX2 R36, R36 ;  /* 0x0000002400247308 */ /* 0x000fe20000000800 */
[-C--:B------:R-:W-:Y:S01]  /*c6f0*/  FMUL.FTZ R155, R155, R41.reuse ;  /* 0x000000299b9b7220 */ /* 0x080fe20000410000 */
[----:B------:R-:W-:Y:S01]  /*c700*/  FSEL R170, R168, RZ, P1 ;  /* 0x000000ffa8aa7208 */ /* 0x000fe20000800000 */
[-C--:B------:R-:W-:Y:S01]  /*c710*/  FMUL.FTZ R74, R74, R41.reuse ;  /* 0x000000294a4a7220 */ /* 0x080fe20000410000 */
[----:B------:R-:W-:Y:S01]  /*c720*/  FSEL R43, R43, RZ, P1 ;  /* 0x000000ff2b2b7208 */ /* 0x000fe20000800000 */
[-C--:B------:R-:W-:Y:S01]  /*c730*/  FMUL.FTZ R75, R75, R41.reuse ;  /* 0x000000294b4b7220 */ /* 0x080fe20000410000 */
[-C--:B------:R-:W-:Y:S01]  /*c740*/  FMUL.FTZ R78, R78, R41.reuse ;  /* 0x000000294e4e7220 */ /* 0x080fe20000410000 */
[----:B------:R-:W-:Y:S01]  /*c750*/  FADD.FTZ R59, R215, -R170 ;  /* 0x800000aad73b7221 */ /* 0x000fe20000010000 */
[----:B------:R-:W4:Y:S01]  /*c760*/  MUFU.EX2 R3, R3 ;  /* 0x0000000300037308 */ /* 0x000f220000000800 */
[--C-:B------:R-:W-:Y:S01]  /*c770*/  FFMA.FTZ R46, R49, UR13, -R43.reuse ;  /* 0x0000000d312e7c23 */ /* 0x100fe2000801082b */
[----:B------:R-:W-:Y:S01]  /*c780*/  FMUL.FTZ R49, R167, UR13 ;  /* 0x0000000da7317c20 */ /* 0x000fe20008410000 */
[--C-:B------:R-:W-:Y:S01]  /*c790*/  FFMA.FTZ R45, R48, UR13, -R43.reuse ;  /* 0x0000000d302d7c23 */ /* 0x100fe2000801082b */
[--C-:B------:R-:W-:Y:S01]  /*c7a0*/  FFMA.FTZ R48, R207, UR13, -R43.reuse ;  /* 0x0000000dcf307c23 */ /* 0x100fe2000801082b */
[----:B------:R-:W-:Y:S01]  /*c7b0*/  FMUL.FTZ R59, R59, UR13 ;  /* 0x0000000d3b3b7c20 */ /* 0x000fe20008410000 */
[----:B------:R-:W-:Y:S01]  /*c7c0*/  FFMA.FTZ R205, R205, UR13, -R43 ;  /* 0x0000000dcdcd7c23 */ /* 0x000fe2000801082b */
[----:B------:R-:W-:Y:S01]  /*c7d0*/  FSEL R49, R49, RZ, P0 ;  /* 0x000000ff31317208 */ /* 0x000fe20000000000 */
[----:B------:R-:W-:Y:S01]  /*c7e0*/  MUFU.EX2 R34, R34 ;  /* 0x0000002200227308 */ /* 0x000fe20000000800 */
[----:B--2---:R-:W-:Y:S01]  /*c7f0*/  F2FP.F16.F32.PACK_AB R28, R35, R38 ;  /* 0x00000026231c723e */ /* 0x004fe200000000ff */
[-C--:B------:R-:W-:Y:S01]  /*c800*/  FMUL.FTZ R79, R79, R41.reuse ;  /* 0x000000294f4f7220 */ /* 0x080fe20000410000 */
[-C--:B------:R-:W-:Y:S01]  /*c810*/  FMUL.FTZ R90, R90, R41.reuse ;  /* 0x000000295a5a7220 */ /* 0x080fe20000410000 */
[--C-:B------:R-:W-:Y:S01]  /*c820*/  FFMA.FTZ R53, R51, UR13, -R49.reuse ;  /* 0x0000000d33357c23 */ /* 0x100fe20008010831 */
[--C-:B------:R-:W-:Y:S01]  /*c830*/  FFMA.FTZ R54, R201, UR13, -R49.reuse ;  /* 0x0000000dc9367c23 */ /* 0x100fe20008010831 */
[--C-:B------:R-:W-:Y:S01]  /*c840*/  FFMA.FTZ R55, R203, UR13, -R49.reuse ;  /* 0x0000000dcb377c23 */ /* 0x100fe20008010831 */
[----:B------:R-:W-:Y:S01]  /*c850*/  FFMA.FTZ R58, R58, UR13, -R49 ;  /* 0x0000000d3a3a7c23 */ /* 0x000fe20008010831 */
[----:B------:R-:W2:Y:S01]  /*c860*/  MUFU.EX2 R2, R2 ;  /* 0x0000000200027308 */ /* 0x000ea20000000800 */
[----:B----4-:R-:W-:Y:S01]  /*c870*/  F2FP.F16.F32.PACK_AB R30, R3, R36 ;  /* 0x00000024031e723e */ /* 0x010fe200000000ff */
        /* <DEDUP_REMOVED lines=14> */
[----:B------:R-:W4:Y:S01]  /*c960*/  MUFU.EX2 R37, R37 ;  /* 0x0000002500257308 */ /* 0x000f220000000800 */
[----:B--2---:R-:W-:Y:S01]  /*c970*/  F2FP.F16.F32.PACK_AB R29, R2, R34 ;  /* 0x00000022021d723e */ /* 0x004fe200000000ff */
[-C--:B------:R-:W-:Y:S01]  /*c980*/  FMUL.FTZ R130, R130, R41.reuse ;  /* 0x0000002982827220 */ /* 0x080fe20000410000 */
[-C--:B------:R-:W-:Y:S01]  /*c990*/  FMUL.FTZ R131, R131, R41.reuse ;  /* 0x0000002983837220 */ /* 0x080fe20000410000 */
[--C-:B------:R-:W-:Y:S01]  /*c9a0*/  FFMA.FTZ R175, R248, UR13, -R57.reuse ;  /* 0x0000000df8af7c23 */ /* 0x100fe20008010839 */
[--C-:B------:R-:W-:Y:S01]  /*c9b0*/  FFMA.FTZ R177, R252, UR13, -R57.reuse ;  /* 0x0000000dfcb17c23 */ /* 0x100fe20008010839 */
[----:B------:R-:W-:Y:S01]  /*c9c0*/  FFMA.FTZ R190, R250, UR13, -R57 ;  /* 0x0000000dfabe7c23 */ /* 0x000fe20008010839 */
[----:B------:R-:W-:Y:S01]  /*c9d0*/  FFMA.FTZ R170, R181, UR13, -R43 ;  /* 0x0000000db5aa7c23 */ /* 0x000fe2000801082b */
[----:B------:R-:W2:Y:S01]  /*c9e0*/  MUFU.EX2 R42, R42 ;  /* 0x0000002a002a7308 */ /* 0x000ea20000000800 */
[----:B------:R-:W-:Y:S01]  /*c9f0*/  FFMA.FTZ R187, R206, UR13, -R49 ;  /* 0x0000000dcebb7c23 */ /* 0x000fe20008010831 */
[--C-:B------:R-:W-:Y:S01]  /*ca00*/  FFMA.FTZ R181, R224, UR13, -R43.reuse ;  /* 0x0000000de0b57c23 */ /* 0x100fe2000801082b */
[--C-:B------:R-:W-:Y:S01]  /*ca10*/  FFMA.FTZ R185, R238, UR13, -R43.reuse ;  /* 0x0000000deeb97c23 */ /* 0x100fe2000801082b */
[----:B------:R-:W-:Y:S01]  /*ca20*/  FFMA.FTZ R204, R204, UR13, -R43 ;  /* 0x0000000dcccc7c23 */ /* 0x000fe2000801082b */
[--C-:B------:R-:W-:Y:S01]  /*ca30*/  FFMA.FTZ R206, R216, UR13, -R49.reuse ;  /* 0x0000000dd8ce7c23 */ /* 0x100fe20008010831 */
[--C-:B------:R-:W-:Y:S01]  /*ca40*/  FFMA.FTZ R189, R218, UR13, -R49.reuse ;  /* 0x0000000ddabd7c23 */ /* 0x100fe20008010831 */
[----:B------:R-:W-:Y:S01]  /*ca50*/  FFMA.FTZ R208, R222, UR13, -R49 ;  /* 0x0000000dded07c23 */ /* 0x000fe20008010831 */
[----:B------:R-:W-:Y:S01]  /*ca60*/  MUFU.EX2 R46, R46 ;  /* 0x0000002e002e7308 */ /* 0x000fe20000000800 */
[----:B----4-:R-:W-:Y:S01]  /*ca70*/  F2FP.F16.F32.PACK_AB R31, R37, R0 ;  /* 0x00000000251f723e */ /* 0x010fe200000000ff */
[----:B------:R-:W-:Y:S01]  /*ca80*/  FFMA.FTZ R191, R200, UR13, -R43 ;  /* 0x0000000dc8bf7c23 */ /* 0x000fe2000801082b */
[--C-:B------:R-:W-:Y:S01]  /*ca90*/  FFMA.FTZ R200, R183, UR13, -R66.reuse ;  /* 0x0000000db7c87c23 */ /* 0x100fe20008010842 */
[--C-:B------:R-:W-:Y:S01]  /*caa0*/  FFMA.FTZ R183, R193, UR13, -R66.reuse ;  /* 0x0000000dc1b77c23 */ /* 0x100fe20008010842 */
[--C-:B------:R-:W-:Y:S01]  /*cab0*/  FFMA.FTZ R193, R194, UR13, -R57.reuse ;  /* 0x0000000dc2c17c23 */ /* 0x100fe20008010839 */
[--C-:B------:R-:W-:Y:S01]  /*cac0*/  FFMA.FTZ R210, R195, UR13, -R66.reuse ;  /* 0x0000000dc3d27c23 */ /* 0x100fe20008010842 */
        /* <DEDUP_REMOVED lines=30> */
[----:B------:R-:W-:Y:S01]  /*ccb0*/  FFMA.FTZ R179, R179, UR13, -R66 ;  /* 0x0000000db3b37c23 */ /* 0x000fe20008010842 */
[--C-:B------:R-:W-:Y:S01]  /*ccc0*/  FFMA.FTZ R195, R198, UR13, -R57.reuse ;  /* 0x0000000dc6c37c23 */ /* 0x100fe20008010839 */
[----:B------:R-:W-:Y:S01]  /*ccd0*/  FFMA.FTZ R196, R202, UR13, -R57 ;  /* 0x0000000dcac47c23 */ /* 0x000fe20008010839 */
[----:B------:R-:W-:Y:S01]  /*cce0*/  MUFU.EX2 R54, R54 ;  /* 0x0000003600367308 */ /* 0x000fe20000000800 */
[----:B------:R-:W-:Y:S01]  /*ccf0*/  FFMA.FTZ R199, R174, UR13, -R49 ;  /* 0x0000000daec77c23 */ /* 0x000fe20008010831 */
[--C-:B------:R-:W-:Y:S01]  /*cd00*/  FFMA.FTZ R182, R182, UR13, -R43.reuse ;  /* 0x0000000db6b67c23 */ /* 0x100fe2000801082b */
[--C-:B------:R-:W-:Y:S01]  /*cd10*/  FFMA.FTZ R192, R192, UR13, -R43.reuse ;  /* 0x0000000dc0c07c23 */ /* 0x100fe2000801082b */
[C---:B------:R-:W-:Y:S01]  /*cd20*/  HMMA.16816.F32 R152, R28.reuse, R26, R152 ;  /* 0x0000001a1c98723c */ /* 0x040fe20000001898 */
[----:B------:R-:W-:Y:S01]  /*cd30*/  FFMA.FTZ R197, R180, UR13, -R43 ;  /* 0x0000000db4c57c23 */ /* 0x000fe2000801082b */
[--C-:B------:R-:W-:Y:S01]  /*cd40*/  FFMA.FTZ R172, R172, UR13, -R49.reuse ;  /* 0x0000000dacac7c23 */ /* 0x100fe20008010831 */
[--C-:B------:R-:W-:Y:S01]  /*cd50*/  FFMA.FTZ R174, R176, UR13, -R49.reuse ;  /* 0x0000000db0ae7c23 */ /* 0x100fe20008010831 */
[----:B------:R-:W-:Y:S01]  /*cd60*/  MUFU.EX2 R55, R55 ;  /* 0x0000003700377308 */ /* 0x000fe20000000800 */
[----:B------:R-:W-:Y:S01]  /*cd70*/  FFMA.FTZ R201, R178, UR13, -R49 ;  /* 0x0000000db2c97c23 */ /* 0x000fe20008010831 */
[----:B------:R-:W-:Y:S01]  /*cd80*/  FFMA.FTZ R38, R243, R42, R38 ;  /* 0x0000002af3267223 */ /* 0x000fe20000010026 */
[----:B------:R-:W-:Y:S01]  /*cd90*/  FFMA.FTZ R41, R241, R41, R34 ;  /* 0x00000029f1297223 */ /* 0x000fe20000010022 */
[C---:B-----5:R-:W-:Y:S01]  /*cda0*/  HMMA.16816.F32 R72, R28.reuse, R20, R72 ;  /* 0x000000141c48723c */ /* 0x060fe20000001848 */
        /* <DEDUP_REMOVED lines=13> */
[----:B------:R-:W-:Y:S01]  /*ce80*/  FFMA.FTZ R169, R50, UR13, -R43 ;  /* 0x0000000d32a97c23 */ /* 0x000fe2000801082b */
[----:B------:R-:W-:Y:S01]  /*ce90*/  FADD.FTZ R36, R36, R35 ;  /* 0x0000002324247221 */ /* 0x000fe20000010000 */
[C---:B------:R-:W-:Y:S01]  /*cea0*/  HMMA.16816.F32 R88, R28.reuse, R16, R88 ;  /* 0x000000101c58723c */ /* 0x040fe20000001858 */
[----:B------:R-:W-:Y:S01]  /*ceb0*/  FADD.FTZ R0, R0, R41 ;  /* 0x0000002900007221 */ /* 0x000fe20000010000 */
[--C-:B------:R-:W-:Y:S01]  /*cec0*/  FFMA.FTZ R164, R164, UR13, -R43.reuse ;  /* 0x0000000da4a47c23 */ /* 0x100fe2000801082b */
[--C-:B------:R-:W-:Y:S01]  /*ced0*/  FFMA.FTZ R50, R52, UR13, -R43.reuse ;  /* 0x0000000d34327c23 */ /* 0x100fe2000801082b */
[----:B------:R-:W4:Y:S01]  /*cee0*/  MUFU.EX2 R61, R61 ;  /* 0x0000003d003d7308 */ /* 0x000f220000000800 */
        /* <DEDUP_REMOVED lines=11> */
[C---:B---3--:R-:W-:Y:S01]  /*cfa0*/  HMMA.16816.F32 R104, R28.reuse, R12, R104 ;  /* 0x0000000c1c68723c */ /* 0x048fe20000001868 */
[-C--:B------:R-:W-:Y:S01]  /*cfb0*/  FMUL.FTZ R149, R149, R59.reuse ;  /* 0x0000003b95957220 */ /* 0x080fe20000410000 */
[-C--:B------:R-:W-:Y:S01]  /*cfc0*/  FMUL.FTZ R68, R68, R59.reuse ;  /* 0x0000003b44447220 */ /* 0x080fe20000410000 */
[-C--:B------:R-:W-:Y:S01]  /*cfd0*/  FMUL.FTZ R69, R69, R59.reuse ;  /* 0x0000003b45457220 */ /* 0x080fe20000410000 */
[----:B------:R-:W-:Y:S01]  /*cfe0*/  FMUL.FTZ R80, R80, R59 ;  /* 0x0000003b50507220 */ /* 0x000fe20000410000 */
[-C--:B----4-:R-:W-:Y:S01]  /*cff0*/  FMUL.FTZ R162, R162, R61.reuse ;  /* 0x0000003da2a27220 */ /* 0x090fe20000410000 */
        /* <DEDUP_REMOVED lines=50> */
[----:B------:R-:W1:Y:S01]  /*d320*/  MUFU.EX2 R171, R171 ;  /* 0x000000ab00ab7308 */ /* 0x000e620000000800 */
[----:B------:R-:W-:Y:S01]  /*d330*/  FFMA.FTZ R46, R245, R59, R46 ;  /* 0x0000003bf52e7223 */ /* 0x000fe2000001002e */
[----:B------:R-:W-:Y:S01]  /*d340*/  FFMA.FTZ R53, R244, R61, R53 ;  /* 0x0000003df4357223 */ /* 0x000fe20000010035 */
[----:B------:R-:W-:-:S02]  /*d350*/  FADD.FTZ R37, R37, R0 ;  /* 0x0000000025257221 */ /* 0x000fc40000010000 */
[----:B------:R-:W-:Y:S01]  /*d360*/  FADD.FTZ R45, R45, R46 ;  /* 0x0000002e2d2d7221 */ /* 0x000fe20000010000 */
[----:B------:R-:W-:Y:S01]  /*d370*/  FADD.FTZ R54, R54, R53 ;  /* 0x0000003536367221 */ /* 0x000fe20000010000 */
[----:B------:R-:W-:Y:S01]  /*d380*/  HMMA.16816.F32 R148, R28, R26, R148 ;  /* 0x0000001a1c94723c */ /* 0x000fe20000001894 */
[----:B------:R-:W2:Y:S01]  /*d390*/  LDSM.16.MT88.4 R24, [R226+0x9400] ;  /* 0x00940000e218783b */ /* 0x000ea20000004200 */
[----:B------:R-:W-:Y:S01]  /*d3a0*/  MUFU.EX2 R186, R186 ;  /* 0x000000ba00ba7308 */ /* 0x000fe20000000800 */
[----:B------:R-:W-:Y:S01]  /*d3b0*/  FADD.FTZ R48, R48, R45 ;  /* 0x0000002d30307221 */ /* 0x000fe20000010000 */
[----:B------:R-:W-:-:S03]  /*d3c0*/  FADD.FTZ R55, R55, R54 ;  /* 0x0000003637377221 */ /* 0x000fc60000010000 */
[----:B------:R-:W-:Y:S01]  /*d3d0*/  FADD.FTZ R51, R51, R48 ;  /* 0x0000003033337221 */ /* 0x000fe20000010000 */
[C---:B------:R-:W-:Y:S01]  /*d3e0*/  HMMA.16816.F32 R68, R28.reuse, R20, R68 ;  /* 0x000000141c44723c */ /* 0x040fe20000001844 */
[----:B------:R-:W-:Y:S01]  /*d3f0*/  FADD.FTZ R58, R58, R55 ;  /* 0x000000373a3a7221 */ /* 0x000fe20000010000 */
[----:B------:R-:W-:Y:S06]  /*d400*/  MUFU.EX2 R173, R173 ;  /* 0x000000ad00ad7308 */ /* 0x000fec0000000800 */
        /* <DEDUP_REMOVED lines=32> */
[----:B------:R-:W-:-:S03]  /*d610*/  FADD.FTZ R186, R186, R171 ;  /* 0x000000abbaba7221 */ /* 0x000fc60000010000 */
        /* <DEDUP_REMOVED lines=33> */
[----:B------:R-:W-:-:S02]  /*d830*/  FADD.FTZ R170, R181, R170 ;  /* 0x000000aab5aa7221 */ /* 0x000fc40000010000 */
[----:B------:R-:W-:Y:S01]  /*d840*/  MUFU.EX2 R192, R192 ;  /* 0x000000c000c07308 */ /* 0x000fe20000000800 */
        /* <DEDUP_REMOVED lines=147> */
.L_x_181:
        /* <DEDUP_REMOVED lines=9> */
[----:B------:R-:W-:Y:S01]  /*e210*/  MOV R169, R168 ;  /* 0x000000a800a97202 */ /* 0x000fe20000000f00 */
[C---:B------:R-:W-:Y:S01]  /*e220*/  VIADD R239, R226.reuse, 0x9020 ;  /* 0x00009020e2ef7836 */ /* 0x040fe20000000000 */
[----:B------:R-:W-:Y:S01]  /*e230*/  MOV R224, 0x20 ;  /* 0x0000002000e07802 */ /* 0x000fe20000000f00 */
[----:B------:R-:W-:Y:S01]  /*e240*/  VIADD R238, R226, 0x9000 ;  /* 0x00009000e2ee7836 */ /* 0x000fe20000000000 */
[----:B------:R-:W1:Y:S01]  /*e250*/  LDCU UR13, c[0x0][0x440] ;  /* 0x00008800ff0d77ac */ /* 0x000e620008000800 */
[----:B------:R-:W1:Y:S01]  /*e260*/  LDCU UR4, c[0x0][0x45c] ;  /* 0x00008b80ff0477ac */ /* 0x000e620008000800 */
[----:B------:R-:W1:Y:S01]  /*e270*/  LDCU.64 UR8, c[0x0][0x3c0] ;  /* 0x00007800ff0877ac */ /* 0x000e620008000a00 */
[----:B----4-:R-:W-:Y:S01]  /*e280*/  ISETP.GE.AND P5, PT, R242, UR14, PT ;  /* 0x0000000ef2007c0c */ /* 0x010fe2000bfa6270 */
[----:B------:R-:W-:-:S02]  /*e290*/  UMOV UR14, 0x400 ;  /* 0x00000400000e7882 */ /* 0x000fc40000000000 */
[----:B--2---:R-:W-:Y:S01]  /*e2a0*/  ULEA UR6, UR6, UR14, 0x18 ;  /* 0x0000000e06067291 */ /* 0x004fe2000f8ec0ff */
[----:B------:R-:W-:Y:S11]  /*e2b0*/  BRA `(.L_x_191) ;  /* 0x0000000000c87947 */ /* 0x000ff60003800000 */
.L_x_193:
[----:B------:R-:W1:Y:S01]  /*e2c0*/  LDC.64 R170, c[0x0][0x3b8] ;  /* 0x0000ee00ffaa7b82 */ /* 0x000e620000000a00 */
[----:B------:R-:W-:Y:S01]  /*e2d0*/  UIADD3 UR14, UPT, UPT, UR12, -0x1, URZ ;  /* 0xffffffff0c0e7890 */ /* 0x000fe2000fffe0ff */
[----:B------:R-:W-:Y:S05]  /*e2e0*/  LOP3.LUT R230, R242, 0x20, RZ, 0xfc, !PT ;  /* 0x00000020f2e67812 */ /* 0x000fea00078efcff */
[----:B-1----:R-:W-:Y:S04]  /*e2f0*/  IMAD.WIDE.U32 R172, R170, UR14, RZ ;  /* 0x0000000eaaac7c25 */ /* 0x002fe8000f8e00ff */
[----:B------:R-:W-:Y:S02]  /*e300*/  IMAD R164, R171, UR14, R173 ;  /* 0x0000000eaba47c24 */ /* 0x000fe4000f8e02ad */
[C---:B------:R-:W-:Y:S03]  /*e310*/  IMAD.SHL.U32 R167, R172.reuse, 0x40, RZ ;  /* 0x00000040aca77824 */ /* 0x040fe600078e00ff */
[----:B------:R-:W-:Y:S02]  /*e320*/  SHF.L.U64.HI R164, R172, 0x6, R164 ;  /* 0x00000006aca47819 */ /* 0x000fe400000102a4 */
[C---:B------:R-:W-:Y:S02]  /*e330*/  LEA R172, P1, R170.reuse, R167, 0x5 ;  /* 0x000000a7aaac7211 */ /* 0x040fe400078228ff */
[CC--:B------:R-:W-:Y:S02]  /*e340*/  @!P5 LEA R168, P6, R167.reuse, R235.reuse, 0x1 ;  /* 0x000000eba7a8d211 */ /* 0x0c0fe400078c08ff */
        /* <DEDUP_REMOVED lines=41> */
.L_x_191:
[----:B------:R-:W-:Y:S04]  /*e5e0*/  DEPBAR.LE SB0, 0x0 ;  /* 0x000080000000791a */ /* 0x000fe80000000000 */
[----:B------:R-:W-:Y:S01]  /*e5f0*/  BAR.SYNC.DEFER_BLOCKING 0x0 ;  /* 0x0000000000007b1d */ /* 0x000fe20000010000 */
[----:B-1----:R-:W-:Y:S01]  /*e600*/  UIMAD.WIDE.U32 UR20, UR12, UR8, URZ ;  /* 0x000000080c1472a5 */ /* 0x002fe2000f8e00ff */
[----:B------:R-:W-:Y:S01]  /*e610*/  ISETP.GE.AND P4, PT, R230, UR13, PT ;  /* 0x0000000de6007c0c */ /* 0x000fe2000bf86270 */
[C---:B---3--:R-:W-:Y:S01]  /*e620*/  IMAD.SHL.U32 R228, R225.reuse, 0x4, RZ ;  /* 0x00000004e1e47824 */ /* 0x048fe200078e00ff */
[C---:B------:R-:W-:Y:S01]  /*e630*/  SHF.L.U32 R231, R225.reuse, 0x3, RZ ;  /* 0x00000003e1e77819 */ /* 0x040fe200000006ff */
[----:B------:R-:W-:Y:S01]  /*e640*/  UIMAD UR14, UR12, UR9, UR21 ;  /* 0x000000090c0e72a4 */ /* 0x000fe2000f8e0215 */
[----:B------:R-:W-:Y:S01]  /*e650*/  IMAD.SHL.U32 R167, R225, 0x20, RZ ;  /* 0x00000020e1a77824 */ /* 0x000fe200078e00ff */
[----:B------:R-:W-:Y:S01]  /*e660*/  ULEA UR15, UP0, UR20, UR22, 0x6 ;  /* 0x00000016140f7291 */ /* 0x000fe2000f8030ff */
[----:B------:R-:W-:Y:S01]  /*e670*/  IMAD.U32 R66, RZ, RZ, UR20 ;  /* 0x00000014ff427e24 */ /* 0x000fe2000f8e00ff */
[----:B------:R-:W-:Y:S01]  /*e680*/  LOP3.LUT R242, R231, 0x18, RZ, 0xc0, !PT ;  /* 0x00000018e7f27812 */ /* 0x000fe200078ec0ff */
[----:B------:R-:W-:Y:S01]  /*e690*/  IMAD.U32 R67, RZ, RZ, UR21 ;  /* 0x00000015ff437e24 */ /* 0x000fe2000f8e00ff */
[----:B------:R-:W-:Y:S01]  /*e6a0*/  MOV R65, UR14 ;  /* 0x0000000e00417c02 */ /* 0x000fe20008000f00 */
[----:B------:R-:W-:Y:S01]  /*e6b0*/  ULEA.HI.X UR14, UR20, UR16, UR14, 0x6, UP0 ;  /* 0x00000010140e7291 */ /* 0x000fe200080f340e */
[-C--:B------:R-:W-:Y:S01]  /*e6c0*/  LEA R64, P0, R66, R233.reuse, 0x7 ;  /* 0x000000e942407211 */ /* 0x080fe200078038ff */
[----:B------:R-:W-:Y:S01]  /*e6d0*/  UISETP.NE.AND UP0, UPT, UR12, URZ, UPT ;  /* 0x000000ff0c00728c */ /* 0x000fe2000bf05270 */
[----:B------:R-:W-:Y:S02]  /*e6e0*/  LOP3.LUT R240, R242, 0x40, RZ, 0xfc, !PT ;  /* 0x00000040f2f07812 */ /* 0x000fe400078efcff */
[-C--:B------:R-:W-:Y:S01]  /*e6f0*/  LEA.HI.X R65, R66, R232.reuse, R65, 0x7, P0 ;  /* 0x000000e842417211 */ /* 0x080fe200000f3c41 */
[----:B------:R-:W-:Y:S01]  /*e700*/  IMAD.U32 R66, RZ, RZ, UR15 ;  /* 0x0000000fff427e24 */ /* 0x000fe2000f8e00ff */
[----:B------:R-:W-:Y:S02]  /*e710*/  ISETP.GE.AND P3, PT, R240, UR13, PT ;  /* 0x0000000df0007c0c */ /* 0x000fe4000bf66270 */
[----:B------:R-:W-:Y:S02]  /*e720*/  MOV R67, UR14 ;  /* 0x0000000e00437c02 */ /* 0x000fe40008000f00 */
[C---:B------:R-:W-:Y:S01]  /*e730*/  LEA R212, P0, R66.reuse, R233, 0x1 ;  /* 0x000000e942d47211 */ /* 0x040fe200078008ff */
[----:B------:R-:W-:Y:S01]  /*e740*/  @!PT LDS RZ, [RZ] ;  /* 0x00000000fffff984 */ /* 0x000fe20000000800 */
[----:B------:R-:W-:Y:S01]  /*e750*/  @!PT LDS RZ, [RZ] ;  /* 0x00000000fffff984 */ /* 0x000fe20000000800 */
[----:B------:R-:W-:Y:S01]  /*e760*/  @!PT LDS RZ, [RZ] ;  /* 0x00000000fffff984 */ /* 0x000fe20000000800 */
[----:B------:R-:W-:Y:S01]  /*e770*/  @!P5 LDGSTS.E.BYPASS.LTC128B.128 [R237+0x9000], desc[UR10][R64.64] ;  /* 0x0900000040eddfae */ /* 0x000fe2000b981a0a */
[----:B------:R-:W-:Y:S02]  /*e780*/  SHF.L.U32 R229, R225, 0x4, RZ ;  /* 0x00000004e1e57819 */ /* 0x000fe400000006ff */
[----:B------:R-:W-:Y:S02]  /*e790*/  LEA.HI.X R213, R66, R232, R67, 0x1, P0 ;  /* 0x000000e842d57211 */ /* 0x000fe400000f0c43 */
[----:B------:R-:W-:Y:S02]  /*e7a0*/  LOP3.LUT R164, R228, 0x18, RZ, 0xc0, !PT ;  /* 0x00000018e4a47812 */ /* 0x000fe400078ec0ff */
[----:B------:R-:W-:Y:S01]  /*e7b0*/  LOP3.LUT R168, R229, 0x100, RZ, 0xc0, !PT ;  /* 0x00000100e5a87812 */ /* 0x000fe200078ec0ff */
[----:B------:R-:W-:Y:S01]  /*e7c0*/  @P5 STS.128 [R237+0x9000], RZ ;  /* 0x009000ffed005388 */ /* 0x000fe20000000c00 */
[----:B------:R-:W-:Y:S02]  /*e7d0*/  ISETP.GE.AND P5, PT, R242, UR13, PT ;  /* 0x0000000df2007c0c */ /* 0x000fe4000bfa6270 */
[--C-:B------:R-:W-:Y:S02]  /*e7e0*/  LOP3.LUT R164, R164, 0xc0, R167.reuse, 0xf8, !PT ;  /* 0x000000c0a4a47812 */ /* 0x100fe400078ef8a7 */
[----:B------:R-:W-:Y:S02]  /*e7f0*/  LOP3.LUT R168, R168, 0x20, R167, 0xf8, !PT ;  /* 0x00000020a8a87812 */ /* 0x000fe400078ef8a7 */
[----:B------:R-:W-:Y:S01]  /*e800*/  LOP3.LUT R167, R164, 0x8, R225, 0x78, !PT ;  /* 0x00000008a4a77812 */ /* 0x000fe200078e78e1 */
[----:B------:R-:W-:Y:S01]  /*e810*/  @!PT LDS RZ, [RZ] ;  /* 0x00000000fffff984 */ /* 0x000fe20000000800 */
[----:B------:R-:W-:Y:S01]  /*e820*/  @!PT LDS RZ, [RZ] ;  /* 0x00000000fffff984 */ /* 0x000fe20000000800 */
[----:B------:R-:W-:Y:S01]  /*e830*/  @!PT LDS RZ, [RZ] ;  /* 0x00000000fffff984 */ /* 0x000fe20000000800 */
[----:B------:R-:W-:Y:S01]  /*e840*/  @!P4 LDGSTS.E.BYPASS.LTC128B.128 [R237+0xa000], desc[UR10][R64.64+0x40] ;  /* 0x0a00004040edcfae */ /* 0x000fe2000b981a0a */
[----:B------:R-:W-:Y:S02]  /*e850*/  LOP3.LUT P0, RZ, R225, 0x4, RZ, 0xc0, !PT ;  /* 0x00000004e1ff7812 */ /* 0x000fe4000780c0ff */
[----:B------:R-:W-:Y:S02]  /*e860*/  LOP3.LUT R167, R168, R167, RZ, 0xfc, !PT ;  /* 0x000000a7a8a77212 */ /* 0x000fe400078efcff */
[----:B------:R-:W-:Y:S02]  /*e870*/  SEL R164, R224, 0xffffffe0, !P0 ;  /* 0xffffffe0e0a47807 */ /* 0x000fe40004000000 */
[----:B------:R-:W-:Y:S01]  /*e880*/  LEA R171, R167, UR6, 0x1 ;  /* 0x00000006a7ab7c11 */ /* 0x000fe2000f8e08ff */
[----:B------:R-:W-:Y:S02]  /*e890*/  @P4 STS.128 [R237+0xa000], RZ ;  /* 0x00a000ffed004388 */ /* 0x000fe40000000c00 */
[----:B------:R-:W-:Y:S01]  /*e8a0*/  IMAD.IADD R170, R227, 0x1, R164 ;  /* 0x00000001e3aa7824 */ /* 0x000fe200078e02a4 */
[----:B------:R-:W-:Y:S05]  /*e8b0*/  IADD3 R168, PT, PT, R164, R171, RZ ;  /* 0x000000aba4a87210 */ /* 0x000fea0007ffe0ff */
[----:B------:R-:W-:Y:S01]  /*e8c0*/  @!PT LDS RZ, [RZ] ;  /* 0x00000000fffff984 */ /* 0x000fe20000000800 */
[----:B------:R-:W-:Y:S01]  /*e8d0*/  @!PT LDS RZ, [RZ] ;  /* 0x00000000fffff984 */ /* 0x000fe20000000800 */
[----:B------:R-:W-:Y:S01]  /*e8e0*/  @!PT LDS RZ, [RZ] ;  /* 0x00000000fffff984 */ /* 0x000fe20000000800 */
[----:B------:R-:W-:Y:S08]  /*e8f0*/  @!P3 LDGSTS.E.BYPASS.LTC128B.128 [R237+0xb000], desc[UR10][R64.64+0x80] ;  /* 0x0b00008040edbfae */ /* 0x000ff0000b981a0a */
[----:B------:R-:W-:Y:S08]  /*e900*/  @P3 STS.128 [R237+0xb000], RZ ;  /* 0x00b000ffed003388 */ /* 0x000ff00000000c00 */
        /* <DEDUP_REMOVED lines=13> */
[----:B------:R1:W-:Y:S08]  /*e9e0*/  @!P3 LDGSTS.E.BYPASS.LTC128B.128 [R237+0xb800], desc[UR10][R212.64+0x80] ;  /* 0x0b800080d4edbfae */ /* 0x0003f0000b981a0a */
[----:B------:R-:W-:Y:S08]  /*e9f0*/  @P3 STS.128 [R237+0xb800], RZ ;  /* 0x00b800ffed003388 */ /* 0x000ff00000000c00 */
[----:B------:R-:W-:Y:S08]  /*ea00*/  LDSM.16.M88.4 R172, [R227] ;  /* 0x00000000e3ac783b */ /* 0x000ff00000000200 */
[----:B------:R-:W2:Y:S08]  /*ea10*/  LDSM.16.M88.4 R176, [R171+0x6000] ;  /* 0x00600000abb0783b */ /* 0x000eb00000000200 */
[----:B------:R-:W3:Y:S08]  /*ea20*/  LDSM.16.M88.4 R180, [R227+0x1000] ;  /* 0x00100000e3b4783b */ /* 0x000ef00000000200 */
[----:B------:R-:W4:Y:S08]  /*ea30*/  LDSM.16.M88.4 R184, [R171+0x6400] ;  /* 0x00640000abb8783b */ /* 0x000f300000000200 */
[----:B------:R-:W0:Y:S08]  /*ea40*/  LDGDEPBAR ;  /* 0x00000000000079af */ /* 0x000e300000000000 */
[----:B------:R-:W5:Y:S08]  /*ea50*/  LDSM.16.M88.4 R188, [R171+0x6800] ;  /* 0x00680000abbc783b */ /* 0x000f700000000200 */
[----:B------:R-:W5:Y:S01]  /*ea60*/  LDSM.16.M88.4 R192, [R171+0x6c00] ;  /* 0x006c0000abc0783b */ /* 0x000f620000000200 */
[-C--:B--2---:R-:W-:Y:S07]  /*ea70*/  HMMA.16816.F32 R4, R172, R176.reuse, RZ ;  /* 0x000000b0ac04723c */ /* 0x084fee00000018ff */
[----:B------:R-:W-:Y:S01]  /*ea80*/  LDSM.16.M88.4 R196, [R170] ;  /* 0x00000000aac4783b */ /* 0x000fe20000000200 */
[C---:B---3--:R-:W-:Y:S07]  /*ea90*/  HMMA.16816.F32 R8, R180.reuse, R176, RZ ;  /* 0x000000b0b408723c */ /* 0x048fee00000018ff */
[----:B------:R-:W2:Y:S01]  /*eaa0*/  LDSM.16.M88.4 R200, [R168+0x6000] ;  /* 0x00600000a8c8783b */ /* 0x000ea20000000200 */
[-C--:B------:R-:W-:Y:S07]  /*eab0*/  HMMA.16816.F32 R12, R180, R178.reuse, RZ ;  /* 0x000000b2b40c723c */ /* 0x080fee00000018ff */
[----:B------:R-:W3:Y:S01]  /*eac0*/  LDSM.16.M88.4 R204, [R170+0x1000] ;  /* 0x00100000aacc783b */ /* 0x000ee20000000200 */
[C---:B------:R-:W-:Y:S07]  /*ead0*/  HMMA.16816.F32 R16, R172.reuse, R178, RZ ;  /* 0x000000b2ac10723c */ /* 0x040fee00000018ff */
[----:B------:R-:W3:Y:S01]  /*eae0*/  LDSM.16.M88.4 R208, [R168+0x6400] ;  /* 0x00640000a8d0783b */ /* 0x000ee20000000200 */
[-C--:B----4-:R-:W-:Y:S07]  /*eaf0*/  HMMA.16816.F32 R20, R172, R184.reuse, RZ ;  /* 0x000000b8ac14723c */ /* 0x090fee00000018ff */
[----:B------:R-:W4:Y:S01]  /*eb00*/  LDSM.16.M88.4 R176, [R168+0x6800] ;  /* 0x00680000a8b0783b */ /* 0x000f220000000200 */
[C---:B------:R-:W-:Y:S07]  /*eb10*/  HMMA.16816.F32 R24, R180.reuse, R184, RZ ;  /* 0x000000b8b418723c */ /* 0x040fee00000018ff */
[----:B------:R-:W-:Y:S01]  /*eb20*/  LDSM.16.M88.4 R164, [R227+0x2000] ;  /* 0x00200000e3a4783b */ /* 0x000fe20000000200 */
[-C--:B------:R-:W-:Y:S07]  /*eb30*/  HMMA.16816.F32 R28, R180, R186.reuse, RZ ;  /* 0x000000bab41c723c */ /* 0x080fee00000018ff */
[----:B-1----:R-:W-:Y:S01]  /*eb40*/  LDSM.16.M88.4 R212, [R170+0x3000] ;  /* 0x00300000aad4783b */ /* 0x002fe20000000200 */
[C---:B------:R-:W-:Y:S07]  /*eb50*/  HMMA.16816.F32 R32, R172.reuse, R186, RZ ;  /* 0x000000baac20723c */ /* 0x040fee00000018ff */
[----:B------:R-:W1:Y:S01]  /*eb60*/  LDSM.16.M88.4 R184, [R168+0x6c00] ;  /* 0x006c0000a8b8783b */ /* 0x000e620000000200 */
[-C--:B-----5:R-:W-:Y:S07]  /*eb70*/  HMMA.16816.F32 R36, R172, R188.reuse, RZ ;  /* 0x000000bcac24723c */ /* 0x0a0fee00000018ff */
[----:B------:R-:W-:Y:S01]  /*eb80*/  LDSM.16.M88.4 R216, [R170+0x5000] ;  /* 0x00500000aad8783b */ /* 0x000fe20000000200 */
[C---:B------:R-:W-:Y:S07]  /*eb90*/  HMMA.16816.F32 R40, R180.reuse, R188, RZ ;  /* 0x000000bcb428723c */ /* 0x040fee00000018ff */
[----:B------:R-:W-:Y:S01]  /*eba0*/  LDSM.16.M88.4 R220, [R168+0x8400] ;  /* 0x00840000a8dc783b */ /* 0x000fe20000000200 */
[-C--:B------:R-:W-:Y:S08]  /*ebb0*/  HMMA.16816.F32 R44, R180, R190.reuse, RZ ;  /* 0x000000beb42c723c */ /* 0x080ff000000018ff */
[C---:B------:R-:W-:Y:S01]  /*ebc0*/  HMMA.16816.F32 R48, R172.reuse, R190, RZ ;  /* 0x000000beac30723c */ /* 0x040fe200000018ff */
[----:B------:R-:W-:Y:S07]  /*ebd0*/  LDSM.16.M88.4 R188, [R171+0x7400] ;  /* 0x00740000abbc783b */ /* 0x000fee0000000200 */
[-C--:B------:R-:W-:Y:S08]  /*ebe0*/  HMMA.16816.F32 R52, R172, R192.reuse, RZ ;  /* 0x000000c0ac34723c */ /* 0x080ff000000018ff */
[C---:B------:R-:W-:Y:S08]  /*ebf0*/  HMMA.16816.F32 R56, R180.reuse, R192, RZ ;  /* 0x000000c0b438723c */ /* 0x040ff000000018ff */
[-C--:B------:R-:W-:Y:S01]  /*ec00*/  HMMA.16816.F32 R60, R180, R194.reuse, RZ ;  /* 0x000000c2b43c723c */ /* 0x080fe200000018ff */
[----:B------:R-:W-:Y:S07]  /*ec10*/  LDSM.16.M88.4 R180, [R227+0x3000] ;  /* 0x00300000e3b4783b */ /* 0x000fee0000000200 */
[----:B------:R-:W-:Y:S01]  /*ec20*/  HMMA.16816.F32 R64, R172, R194, RZ ;  /* 0x000000c2ac40723c */ /* 0x000fe200000018ff */
[----:B------:R-:W5:Y:S07]  /*ec30*/  LDSM.16.M88.4 R172, [R171+0x7000] ;  /* 0x00700000abac783b */ /* 0x000f6e0000000200 */
[-C--:B--2---:R-:W-:Y:S01]  /*ec40*/  HMMA.16816.F32 R4, R196, R200.reuse, R4 ;  /* 0x000000c8c404723c */ /* 0x084fe20000001804 */
[----:B------:R-:W2:Y:S07]  /*ec50*/  LDSM.16.M88.4 R192, [R171+0x7800] ;  /* 0x00780000abc0783b */ /* 0x000eae0000000200 */
[C---:B---3--:R-:W-:Y:S08]  /*ec60*/  HMMA.16816.F32 R8, R204.reuse, R200, R8 ;  /* 0x000000c8cc08723c */ /* 0x048ff00000001808 */
        /* <DEDUP_REMOVED lines=12> */
[----:B------:R-:W3:Y:S07]  /*ed30*/  LDSM.16.M88.4 R176, [R171+0x7c00] ;  /* 0x007c0000abb0783b */ /* 0x000eee0000000200 */
[-C--:B-1----:R-:W-:Y:S08]  /*ed40*/  HMMA.16816.F32 R52, R196, R184.reuse, R52 ;  /* 0x000000b8c434723c */ /* 0x082ff00000001834 */
[C---:B------:R-:W-:Y:S08]  /*ed50*/  HMMA.16816.F32 R56, R204.reuse, R184, R56 ;  /* 0x000000b8cc38723c */ /* 0x040ff00000001838 */
[-C--:B------:R-:W-:Y:S01]  /*ed60*/  HMMA.16816.F32 R60, R204, R186.reuse, R60 ;  /* 0x000000bacc3c723c */ /* 0x080fe2000000183c */
[----:B------:R-:W1:Y:S07]  /*ed70*/  LDSM.16.M88.4 R204, [R168+0x7400] ;  /* 0x00740000a8cc783b */ /* 0x000e6e0000000200 */
[----:B------:R-:W-:Y:S01]  /*ed80*/  HMMA.16816.F32 R64, R196, R186, R64 ;  /* 0x000000bac440723c */ /* 0x000fe20000001840 */
[----:B------:R-:W-:Y:S07]  /*ed90*/  LDSM.16.M88.4 R184, [R227+0x5000] ;  /* 0x00500000e3b8783b */ /* 0x000fee0000000200 */
[-C--:B-----5:R-:W-:Y:S01]  /*eda0*/  HMMA.16816.F32 R4, R164, R172.reuse, R4 ;  /* 0x000000aca404723c */ /* 0x0a0fe20000001804 */
[----:B------:R-:W-:Y:S07]  /*edb0*/  LDSM.16.M88.4 R196, [R171+0x8c00] ;  /* 0x008c0000abc4783b */ /* 0x000fee0000000200 */
[C---:B------:R-:W-:Y:S08]  /*edc0*/  HMMA.16816.F32 R8, R180.reuse, R172, R8 ;  /* 0x000000acb408723c */ /* 0x040ff00000001808 */
[-C--:B------:R-:W-:Y:S08]  /*edd0*/  HMMA.16816.F32 R12, R180, R174.reuse, R12 ;  /* 0x000000aeb40c723c */ /* 0x080ff0000000180c */
[C---:B------:R-:W-:Y:S01]  /*ede0*/  HMMA.16816.F32 R16, R164.reuse, R174, R16 ;  /* 0x000000aea410723c */ /* 0x040fe20000001810 */
[----:B------:R-:W4:Y:S07]  /*edf0*/  LDSM.16.M88.4 R172, [R168+0x7800] ;  /* 0x00780000a8ac783b */ /* 0x000f2e0000000200 */
[-C--:B------:R-:W-:Y:S08]  /*ee00*/  HMMA.16816.F32 R20, R164, R188.reuse, R20 ;  /* 0x000000bca414723c */ /* 0x080ff00000001814 */
        /* <DEDUP_REMOVED lines=9> */
[-C--:B---3--:R-:W-:Y:S08]  /*eea0*/  HMMA.16816.F32 R52, R164, R176.reuse, R52 ;  /* 0x000000b0a434723c */ /* 0x088ff00000001834 */
[C---:B------:R-:W-:Y:S08]  /*eeb0*/  HMMA.16816.F32 R56, R180.reuse, R176, R56 ;  /* 0x000000b0b438723c */ /* 0x040ff00000001838 */
[-C--:B------:R-:W-:Y:S01]  /*eec0*/  HMMA.16816.F32 R60, R180, R178.reuse, R60 ;  /* 0x000000b2b43c723c */ /* 0x080fe2000000183c */
[----:B------:R-:W-:Y:S07]  /*eed0*/  LDSM.16.M88.4 R180, [R171+0x8000] ;  /* 0x00800000abb4783b */ /* 0x000fee0000000200 */
[----:B------:R-:W-:Y:S01]  /*eee0*/  HMMA.16816.F32 R64, R164, R178, R64 ;  /* 0x000000b2a440723c */ /* 0x000fe20000001840 */
[----:B------:R-:W2:Y:S07]  /*eef0*/  LDSM.16.M88.4 R164, [R168+0x7c00] ;  /* 0x007c0000a8a4783b */ /* 0x000eae0000000200 */
[-C--:B------:R-:W-:Y:S01]  /*ef00*/  HMMA.16816.F32 R4, R200, R208.reuse, R4 ;  /* 0x000000d0c804723c */ /* 0x080fe20000001804 */
[----:B------:R-:W3:Y:S07]  /*ef10*/  LDSM.16.M88.4 R176, [R227+0x4000] ;  /* 0x00400000e3b0783b */ /* 0x000eee0000000200 */
        /* <DEDUP_REMOVED lines=8> */
[----:B------:R-:W1:Y:S07]  /*efa0*/  LDSM.16.M88.4 R204, [R170+0x4000] ;  /* 0x00400000aacc783b */ /* 0x000e6e0000000200 */
[-C--:B----4-:R-:W-:Y:S08]  /*efb0*/  HMMA.16816.F32 R36, R200, R172.reuse, R36 ;  /* 0x000000acc824723c */ /* 0x090ff00000001824 */
[C---:B------:R-:W-:Y:S08]  /*efc0*/  HMMA.16816.F32 R40, R212.reuse, R172, R40 ;  /* 0x000000acd428723c */ /* 0x040ff00000001828 */
[-C--:B------:R-:W-:Y:S08]  /*efd0*/  HMMA.16816.F32 R44, R212, R174.reuse, R44 ;  /* 0x000000aed42c723c */ /* 0x080ff0000000182c */
[C---:B------:R-:W-:Y:S01]  /*efe0*/  HMMA.16816.F32 R48, R200.reuse, R174, R48 ;  /* 0x000000aec830723c */ /* 0x040fe20000001830 */
[----:B------:R-:W-:Y:S07]  /*eff0*/  LDSM.16.M88.4 R172, [R168+0x8c00] ;  /* 0x008c0000a8ac783b */ /* 0x000fee0000000200 */
[-C--:B--2---:R-:W-:Y:S08]  /*f000*/  HMMA.16816.F32 R52, R200, R164.reuse, R52 ;  /* 0x000000a4c834723c */ /* 0x084ff00000001834 */
[C---:B------:R-:W-:Y:S08]  /*f010*/  HMMA.16816.F32 R56, R212.reuse, R164, R56 ;  /* 0x000000a4d438723c */ /* 0x040ff00000001838 */
[-C--:B------:R-:W-:Y:S01]  /*f020*/  HMMA.16816.F32 R60, R212, R166.reuse, R60 ;  /* 0x000000a6d43c723c */ /* 0x080fe2000000183c */
[----:B------:R-:W-:Y:S05]  /*f030*/  IMAD.U32 R213, RZ, RZ, UR12 ;  /* 0x0000000cffd57e24 */ /* 0x000fea000f8e00ff */
[----:B------:R-:W-:Y:S02]  /*f040*/  LEA R212, R213, R236, 0x6 ;  /* 0x000000ecd5d47211 */ /* 0x000fe400078e30ff */
[----:B------:R-:W-:Y:S01]  /*f050*/  HMMA.16816.F32 R64, R200, R166, R64 ;  /* 0x000000a6c840723c */ /* 0x000fe20000001840 */
[----:B------:R-:W2:Y:S01]  /*f060*/  LDSM.16.M88.4 R164, [R168+0x8800] ;  /* 0x00880000a8a4783b */ /* 0x000ea20000000200 */
[----:B------:R-:W-:Y:S04]  /*f070*/  DEPBAR.LE SB0, 0x0 ;  /* 0x000080000000791a */ /* 0x000fe80000000000 */
[C---:B------:R-:W-:Y:S01]  /*f080*/  VIADD R214, R212.reuse, 0x1 ;  /* 0x00000001d4d67836 */ /* 0x040fe20000000000 */
[----:B------:R-:W-:Y:S01]  /*f090*/  I2FP.F32.U32 R213, R212 ;  /* 0x000000d400d57245 */ /* 0x000fe20000201000 */
[-C--:B---3--:R-:W-:Y:S01]  /*f0a0*/  HMMA.16816.F32 R4, R176, R180.reuse, R4 ;  /* 0x000000b4b004723c */ /* 0x088fe20000001804 */
[----:B------:R-:W-:Y:S04]  /*f0b0*/  BAR.SYNC.DEFER_BLOCKING 0x0 ;  /* 0x0000000000007b1d */ /* 0x000fe80000010000 */
[----:B------:R-:W-:Y:S02]  /*f0c0*/  IADD3 R215, PT, PT, R212, 0x8, RZ ;  /* 0x00000008d4d77810 */ /* 0x000fe40007ffe0ff */
[----:B------:R-:W-:Y:S01]  /*f0d0*/  I2FP.F32.U32 R214, R214 ;  /* 0x000000d600d67245 */ /* 0x000fe20000201000 */
[C---:B------:R-:W-:Y:S08]  /*f0e0*/  HMMA.16816.F32 R8, R184.reuse, R180, R8 ;  /* 0x000000b4b808723c */ /* 0x040ff00000001808 */
[-C--:B------:R-:W-:Y:S08]  /*f0f0*/  HMMA.16816.F32 R12, R184, R182.reuse, R12 ;  /* 0x000000b6b80c723c */ /* 0x080ff0000000180c */
        /* <DEDUP_REMOVED lines=12> */
[----:B------:R-:W-:Y:S08]  /*f1c0*/  HMMA.16816.F32 R64, R176, R198, R64 ;  /* 0x000000c6b040723c */ /* 0x000ff00000001840 */
[-C--:B-1----:R-:W-:Y:S08]  /*f1d0*/  HMMA.16816.F32 R4, R204, R208.reuse, R4 ;  /* 0x000000d0cc04723c */ /* 0x082ff00000001804 */
[C---:B------:R-:W-:Y:S08]  /*f1e0*/  HMMA.16816.F32 R8, R216.reuse, R208, R8 ;  /* 0x000000d0d808723c */ /* 0x040ff00000001808 */
[-C--:B------:R-:W-:Y:S03]  /*f1f0*/  HMMA.16816.F32 R12, R216, R210.reuse, R12 ;  /* 0x000000d2d80c723c */ /* 0x080fe6000000180c */
[C---:B------:R-:W-:Y:S01]  /*f200*/  FFMA.FTZ R4, R213.reuse, UR5, R4 ;  /* 0x00000005d5047c23 */ /* 0x040fe20008010004 */
[C---:B------:R-:W-:Y:S01]  /*f210*/  FFMA.FTZ R6, R213.reuse, UR5, R6 ;  /* 0x00000005d5067c23 */ /* 0x040fe20008010006 */
[C---:B------:R-:W-:Y:S01]  /*f220*/  FFMA.FTZ R5, R214.reuse, UR5, R5 ;  /* 0x00000005d6057c23 */ /* 0x040fe20008010005 */
[C---:B------:R-:W-:Y:S02]  /*f230*/  FFMA.FTZ R7, R214.reuse, UR5, R7 ;  /* 0x00000005d6077c23 */ /* 0x040fe40008010007 */
[C---:B------:R-:W-:Y:S04]  /*f240*/  HMMA.16816.F32 R16, R204.reuse, R210, R16 ;  /* 0x000000d2cc10723c */ /* 0x040fe80000001810 */
[C---:B------:R-:W-:Y:S01]  /*f250*/  FFMA.FTZ R8, R213.reuse, UR5, R8 ;  /* 0x00000005d5087c23 */ /* 0x040fe20008010008 */
[----:B------:R-:W-:Y:S01]  /*f260*/  FFMA.FTZ R10, R213, UR5, R10 ;  /* 0x00000005d50a7c23 */ /* 0x000fe2000801000a */
[----:B------:R-:W-:Y:S01]  /*f270*/  I2FP.F32.U32 R213, R215 ;  /* 0x000000d700d57245 */ /* 0x000fe20000201000 */
[C---:B------:R-:W-:Y:S01]  /*f280*/  FFMA.FTZ R9, R214.reuse, UR5, R9 ;  /* 0x00000005d6097c23 */ /* 0x040fe20008010009 */
[-C--:B------:R-:W-:Y:S03]  /*f290*/  HMMA.16816.F32 R20, R204, R220.reuse, R20 ;  /* 0x000000dccc14723c */ /* 0x080fe60000001814 */
[----:B------:R-:W-:Y:S01]  /*f2a0*/  FFMA.FTZ R11, R214, UR5, R11 ;  /* 0x00000005d60b7c23 */ /* 0x000fe2000801000b */
[----:B------:R-:W-:Y:S01]  /*f2b0*/  FMNMX3.FTZ R215, R3, R8, R9, !PT ;  /* 0x0000000803d77276 */ /* 0x000fe20007810009 */
[C---:B------:R-:W-:Y:S01]  /*f2c0*/  FFMA.FTZ R12, R213.reuse, UR5, R12 ;  /* 0x00000005d50c7c23 */ /* 0x040fe2000801000c */
[C---:B------:R-:W-:Y:S01]  /*f2d0*/  FFMA.FTZ R14, R213.reuse, UR5, R14 ;  /* 0x00000005d50e7c23 */ /* 0x040fe2000801000e */
[C---:B------:R-:W-:Y:S01]  /*f2e0*/  VIADD R214, R212.reuse, 0x11 ;  /* 0x00000011d4d67836 */ /* 0x040fe20000000000 */
[C---:B------:R-:W-:Y:S04]  /*f2f0*/  HMMA.16816.F32 R24, R216.reuse, R220, R24 ;  /* 0x000000dcd818723c */ /* 0x040fe80000001818 */
[----:B------:R-:W-:Y:S01]  /*f300*/  I2FP.F32.U32 R214, R214 ;  /* 0x000000d600d67245 */ /* 0x000fe20000201000 */
[C---:B------:R-:W-:Y:S01]  /*f310*/  FFMA.FTZ R16, R213.reuse, UR5, R16 ;  /* 0x00000005d5107c23 */ /* 0x040fe20008010010 */
[----:B------:R-:W-:Y:S01]  /*f320*/  FFMA.FTZ R18, R213, UR5, R18 ;  /* 0x00000005d5127c23 */ /* 0x000fe20008010012 */
[----:B------:R-:W-:Y:S01]  /*f330*/  IADD3 R213, PT, PT, R212, 0x18, RZ ;  /* 0x00000018d4d57810 */ /* 0x000fe20007ffe0ff */
[-C--:B------:R-:W-:Y:S03]  /*f340*/  HMMA.16816.F32 R28, R216, R222.reuse, R28 ;  /* 0x000000ded81c723c */ /* 0x080fe6000000181c */
[----:B------:R-:W-:Y:S01]  /*f350*/  I2FP.F32.U32 R213, R213 ;  /* 0x000000d500d57245 */ /* 0x000fe20000201000 */
[C---:B------:R-:W-:Y:S01]  /*f360*/  FFMA.FTZ R21, R214.reuse, UR5, R21 ;  /* 0x00000005d6157c23 */ /* 0x040fe20008010015 */
[----:B------:R-:W-:Y:S01]  /*f370*/  FFMA.FTZ R23, R214, UR5, R23 ;  /* 0x00000005d6177c23 */ /* 0x000fe20008010017 */
[----:B------:R-:W-:Y:S02]  /*f380*/  VIADD R220, R212, 0x9 ;  /* 0x00000009d4dc7836 */ /* 0x000fe40000000000 */
[C---:B------:R-:W-:Y:S04]  /*f390*/  HMMA.16816.F32 R32, R204.reuse, R222, R32 ;  /* 0x000000decc20723c */ /* 0x040fe80000001820 */
[----:B------:R-:W-:Y:S01]  /*f3a0*/  I2FP.F32.U32 R220, R220 ;  /* 0x000000dc00dc7245 */ /* 0x000fe20000201000 */
[C---:B------:R-:W-:Y:S01]  /*f3b0*/  FFMA.FTZ R25, R214.reuse, UR5, R25 ;  /* 0x00000005d6197c23 */ /* 0x040fe20008010019 */
[----:B------:R-:W-:Y:S01]  /*f3c0*/  FFMA.FTZ R27, R214, UR5, R27 ;  /* 0x00000005d61b7c23 */ /* 0x000fe2000801001b */
[----:B------:R-:W-:Y:S01]  /*f3d0*/  VIADD R214, R212, 0x21 ;  /* 0x00000021d4d67836 */ /* 0x000fe20000000000 */
[-C--:B--2---:R-:W-:Y:S03]  /*f3e0*/  HMMA.16816.F32 R36, R204, R164.reuse, R36 ;  /* 0x000000a4cc24723c */ /* 0x084fe60000001824 */
[C---:B------:R-:W-:Y:S01]  /*f3f0*/  FFMA.FTZ R28, R213.reuse, UR5, R28 ;  /* 0x00000005d51c7c23 */ /* 0x040fe2000801001c */
[----:B------:R-:W-:Y:S01]  /*f400*/  I2FP.F32.U32 R214, R214 ;  /* 0x000000d600d67245 */ /* 0x000fe20000201000 */
[C---:B------:R-:W-:Y:S01]  /*f410*/  FFMA.FTZ R30, R213.reuse, UR5, R30 ;  /* 0x00000005d51e7c23 */ /* 0x040fe2000801001e */
[C---:B------:R-:W-:Y:S01]  /*f420*/  FFMA.FTZ R17, R220.reuse, UR5, R17 ;  /* 0x00000005dc117c23 */ /* 0x040fe20008010011 */
[----:B------:R-:W-:Y:S01]  /*f430*/  FFMA.FTZ R19, R220, UR5, R19 ;  /* 0x00000005dc137c23 */ /* 0x000fe20008010013 */
[C---:B------:R-:W-:Y:S04]  /*f440*/  HMMA.16816.F32 R40, R216.reuse, R164, R40 ;  /* 0x000000a4d828723c */ /* 0x040fe80000001828 */
[C---:B------:R-:W-:Y:S01]  /*f450*/  IADD3 R165, PT, PT, R212.reuse, 0x10, RZ ;  /* 0x00000010d4a57810 */ /* 0x040fe20007ffe0ff */
[C---:B------:R-:W-:Y:S01]  /*f460*/  FFMA.FTZ R32, R213.reuse, UR5, R32 ;  /* 0x00000005d5207c23 */ /* 0x040fe20008010020 */
[----:B------:R-:W-:Y:S01]  /*f470*/  FFMA.FTZ R34, R213, UR5, R34 ;  /* 0x00000005d5227c23 */ /* 0x000fe20008010022 */
[----:B------:R-:W-:Y:S01]  /*f480*/  IADD3 R213, PT, PT, R212, 0x28, RZ ;  /* 0x00000028d4d57810 */ /* 0x000fe20007ffe0ff */
[-C--:B------:R-:W-:Y:S03]  /*f490*/  HMMA.16816.F32 R44, R216, R166.reuse, R44 ;  /* 0x000000a6d82c723c */ /* 0x080fe6000000182c */
[----:B------:R-:W-:Y:S01]  /*f4a0*/  I2FP.F32.U32 R165, R165 ;  /* 0x000000a500a57245 */ /* 0x000fe20000201000 */
[C---:B------:R-:W-:Y:S01]  /*f4b0*/  FFMA.FTZ R37, R214.reuse, UR5, R37 ;  /* 0x00000005d6257c23 */ /* 0x040fe20008010025 */
[----:B------:R-:W-:Y:S01]  /*f4c0*/  I2FP.F32.U32 R213, R213 ;  /* 0x000000d500d57245 */ /* 0x000fe20000201000 */
[----:B------:R-:W-:Y:S01]  /*f4d0*/  FFMA.FTZ R39, R214, UR5, R39 ;  /* 0x00000005d6277c23 */ /* 0x000fe20008010027 */
[----:B------:R-:W-:Y:S01]  /*f4e0*/  FFMA.FTZ R13, R220, UR5, R13 ;  /* 0x00000005dc0d7c23 */ /* 0x000fe2000801000d */
[C---:B------:R-:W-:Y:S04]  /*f4f0*/  HMMA.16816.F32 R48, R204.reuse, R166, R48 ;  /* 0x000000a6cc30723c */ /* 0x040fe80000001830 */
[----:B------:R-:W-:Y:S01]  /*f500*/  FMNMX3.FTZ R215, R215, R12, R13, !PT ;  /* 0x0000000cd7d77276 */ /* 0x000fe2000781000d */
[C---:B------:R-:W-:Y:S02]  /*f510*/  VIADD R166, R212.reuse, 0x19 ;  /* 0x00000019d4a67836 */ /* 0x040fe40000000000 */
[C---:B------:R-:W-:Y:S01]  /*f520*/  FFMA.FTZ R20, R165.reuse, UR5, R20 ;  /* 0x00000005a5147c23 */ /* 0x040fe20008010014 */
[C---:B------:R-:W-:Y:S01]  /*f530*/  FFMA.FTZ R22, R165.reuse, UR5, R22 ;  /* 0x00000005a5167c23 */ /* 0x040fe20008010016 */
[-C--:B------:R-:W-:Y:S03]  /*f540*/  HMMA.16816.F32 R52, R204, R172.reuse, R52 ;  /* 0x000000accc34723c */ /* 0x080fe60000001834 */
[----:B------:R-:W-:Y:S01]  /*f550*/  I2FP.F32.U32 R166, R166 ;  /* 0x000000a600a67245 */ /* 0x000fe20000201000 */
[C---:B------:R-:W-:Y:S01]  /*f560*/  FFMA.FTZ R24, R165.reuse, UR5, R24 ;  /* 0x00000005a5187c23 */ /* 0x040fe20008010018 */
[----:B------:R-:W-:Y:S01]  /*f570*/  FFMA.FTZ R26, R165, UR5, R26 ;  /* 0x00000005a51a7c23 */ /* 0x000fe2000801001a */
[----:B------:R-:W-:Y:S01]  /*f580*/  IADD3 R165, PT, PT, R212, 0x20, RZ ;  /* 0x00000020d4a57810 */ /* 0x000fe20007ffe0ff */
[----:B------:R-:W-:Y:S01]  /*f590*/  FFMA.FTZ R44, R213, UR5, R44 ;  /* 0x00000005d52c7c23 */ /* 0x000fe2000801002c */
[C---:B------:R-:W-:Y:S01]  /*f5a0*/  FFMA.FTZ R29, R166.reuse, UR5, R29 ;  /* 0x00000005a61d7c23 */ /* 0x040fe2000801001d */
[----:B------:R-:W-:Y:S01]  /*f5b0*/  FMNMX3.FTZ R215, R215, R24, R25, !PT ;  /* 0x00000018d7d77276 */ /* 0x000fe20007810019 */
[C---:B------:R-:W-:Y:S01]  /*f5c0*/  FFMA.FTZ R31, R166.reuse, UR5, R31 ;  /* 0x00000005a61f7c23 */ /* 0x040fe2000801001f */
[----:B------:R-:W-:Y:S01]  /*f5d0*/  I2FP.F32.U32 R165, R165 ;  /* 0x000000a500a57245 */ /* 0x000fe20000201000 */
[C---:B------:R-:W-:Y:S01]  /*f5e0*/  FFMA.FTZ R33, R166.reuse, UR5, R33 ;  /* 0x00000005a6217c23 */ /* 0x040fe20008010021 */
[----:B------:R-:W-:Y:S01]  /*f5f0*/  FMNMX3.FTZ R215, R215, R28, R29, !PT ;  /* 0x0000001cd7d77276 */ /* 0x000fe2000781001d */
[----:B------:R-:W-:Y:S01]  /*f600*/  FFMA.FTZ R35, R166, UR5, R35 ;  /* 0x00000005a6237c23 */ /* 0x000fe20008010023 */
[C---:B------:R-:W-:Y:S04]  /*f610*/  HMMA.16816.F32 R56, R216.reuse, R172, R56 ;  /* 0x000000acd838723c */ /* 0x040fe80000001838 */
[C---:B------:R-:W-:Y:S02]  /*f620*/  VIADD R166, R212.reuse, 0x29 ;  /* 0x00000029d4a67836 */ /* 0x040fe40000000000 */
[C---:B------:R-:W-:Y:S01]  /*f630*/  FFMA.FTZ R36, R165.reuse, UR5, R36 ;  /* 0x00000005a5247c23 */ /* 0x040fe20008010024 */
[C---:B------:R-:W-:Y:S01]  /*f640*/  FFMA.FTZ R38, R165.reuse, UR5, R38 ;  /* 0x00000005a5267c23 */ /* 0x040fe20008010026 */
[C---:B------:R-:W-:Y:S01]  /*f650*/  FFMA.FTZ R40, R165.reuse, UR5, R40 ;  /* 0x00000005a5287c23 */ /* 0x040fe20008010028 */
[----:B------:R-:W-:Y:S01]  /*f660*/  FFMA.FTZ R42, R165, UR5, R42 ;  /* 0x00000005a52a7c23 */ /* 0x000fe2000801002a */
[----:B------:R-:W-:Y:S01]  /*f670*/  I2FP.F32.U32 R166, R166 ;  /* 0x000000a600a67245 */ /* 0x000fe20000201000 */
[-C--:B------:R-:W-:Y:S03]  /*f680*/  HMMA.16816.F32 R60, R216, R174.reuse, R60 ;  /* 0x000000aed83c723c */ /* 0x080fe6000000183c */
[----:B------:R-:W-:Y:S01]  /*f690*/  IADD3 R165, PT, PT, R212, 0x30, RZ ;  /* 0x00000030d4a57810 */ /* 0x000fe20007ffe0ff */
[C---:B------:R-:W-:Y:S01]  /*f6a0*/  FFMA.FTZ R46, R213.reuse, UR5, R46 ;  /* 0x00000005d52e7c23 */ /* 0x040fe2000801002e */
[----:B------:R-:W-:Y:S01]  /*f6b0*/  FMNMX3.FTZ R216, R2, R6, R7, !PT ;  /* 0x0000000602d87276 */ /* 0x000fe20007810007 */
[C---:B------:R-:W-:Y:S01]  /*f6c0*/  FFMA.FTZ R48, R213.reuse, UR5, R48 ;  /* 0x00000005d5307c23 */ /* 0x040fe20008010030 */
[----:B------:R-:W-:Y:S01]  /*f6d0*/  FFMA.FTZ R50, R213, UR5, R50 ;  /* 0x00000005d5327c23 */ /* 0x000fe20008010032 */
[----:B------:R-:W-:Y:S01]  /*f6e0*/  I2FP.F32.U32 R213, R165 ;  /* 0x000000a500d57245 */ /* 0x000fe20000201000 */
[----:B------:R-:W-:Y:S01]  /*f6f0*/  FFMA.FTZ R41, R214, UR5, R41 ;  /* 0x00000005d6297c23 */ /* 0x000fe20008010029 */
[----:B------:R-:W-:Y:S01]  /*f700*/  IADD3 R165, PT, PT, R212, 0x38, RZ ;  /* 0x00000038d4a57810 */ /* 0x000fe20007ffe0ff */
[----:B------:R-:W-:Y:S01]  /*f710*/  FFMA.FTZ R43, R214, UR5, R43 ;  /* 0x00000005d62b7c23 */ /* 0x000fe2000801002b */
[----:B------:R-:W-:Y:S01]  /*f720*/  FMNMX3.FTZ R216, R216, R18, R19, !PT ;  /* 0x00000012d8d87276 */ /* 0x000fe20007810013 */
[C---:B------:R-:W-:Y:S01]  /*f730*/  FFMA.FTZ R45, R166.reuse, UR5, R45 ;  /* 0x00000005a62d7c23 */ /* 0x040fe2000801002d */
[----:B------:R-:W-:Y:S01]  /*f740*/  I2FP.F32.U32 R165, R165 ;  /* 0x000000a500a57245 */ /* 0x000fe20000201000 */
[----:B------:R-:W-:Y:S01]  /*f750*/  FFMA.FTZ R47, R166, UR5, R47 ;  /* 0x00000005a62f7c23 */ /* 0x000fe2000801002f */
[----:B------:R-:W-:Y:S01]  /*f760*/  FMNMX3.FTZ R216, R216, R22, R23, !PT ;  /* 0x00000016d8d87276 */ /* 0x000fe20007810017 */
[C---:B------:R-:W-:Y:S01]  /*f770*/  FFMA.FTZ R49, R166.reuse, UR5, R49 ;  /* 0x00000005a6317c23 */ /* 0x040fe20008010031 */
[----:B------:R-:W-:Y:S01]  /*f780*/  FMNMX3.FTZ R215, R215, R40, R41, !PT ;  /* 0x00000028d7d77276 */ /* 0x000fe20007810029 */
[----:B------:R-:W-:Y:S01]  /*f790*/  FFMA.FTZ R51, R166, UR5, R51 ;  /* 0x00000005a6337c23 */ /* 0x000fe20008010033 */
[C---:B------:R-:W-:Y:S01]  /*f7a0*/  IADD3 R166, PT, PT, R212.reuse, 0x39, RZ ;  /* 0x00000039d4a67810 */ /* 0x040fe20007ffe0ff */
[----:B------:R-:W-:Y:S01]  /*f7b0*/  VIADD R214, R212, 0x31 ;  /* 0x00000031d4d67836 */ /* 0x000fe20000000000 */
[----:B------:R-:W-:Y:S01]  /*f7c0*/  FMNMX3.FTZ R212, R169, R4, R5, !PT ;  /* 0x00000004a9d47276 */ /* 0x000fe20007810005 */
[----:B------:R-:W-:Y:S04]  /*f7d0*/  HMMA.16816.F32 R64, R204, R174, R64 ;  /* 0x000000aecc40723c */ /* 0x000fe80000001840 */
[----:B------:R-:W-:Y:S01]  /*f7e0*/  FMNMX3.FTZ R212, R212, R16, R17, !PT ;  /* 0x00000010d4d47276 */ /* 0x000fe20007810011 */
[----:B------:R-:W-:Y:S01]  /*f7f0*/  FFMA.FTZ R15, R220, UR5, R15 ;  /* 0x00000005dc0f7c23 */ /* 0x000fe2000801000f */
[----:B------:R-:W-:Y:S01]  /*f800*/  I2FP.F32.U32 R214, R214 ;  /* 0x000000d600d67245 */ /* 0x000fe20000201000 */
[C---:B------:R-:W-:Y:S01]  /*f810*/  FFMA.FTZ R52, R213.reuse, UR5, R52 ;  /* 0x00000005d5347c23 */ /* 0x040fe20008010034 */
[----:B------:R-:W-:Y:S01]  /*f820*/  FMNMX3.FTZ R212, R212, R20, R21, !PT ;  /* 0x00000014d4d47276 */ /* 0x000fe20007810015 */
[C---:B------:R-:W-:Y:S01]  /*f830*/  FFMA.FTZ R54, R213.reuse, UR5, R54 ;  /* 0x00000005d5367c23 */ /* 0x040fe20008010036 */
[----:B------:R-:W-:Y:S01]  /*f840*/  FMNMX3.FTZ R216, R216, R34, R35, !PT ;  /* 0x00000022d8d87276 */ /* 0x000fe20007810023 */
[C---:B------:R-:W-:Y:S01]  /*f850*/  FFMA.FTZ R56, R213.reuse, UR5, R56 ;  /* 0x00000005d5387c23 */ /* 0x040fe20008010038 */
[----:B------:R-:W-:Y:S01]  /*f860*/  FMNMX3.FTZ R212, R212, R32, R33, !PT ;  /* 0x00000020d4d47276 */ /* 0x000fe20007810021 */
[----:B------:R-:W-:Y:S01]  /*f870*/  FFMA.FTZ R58, R213, UR5, R58 ;  /* 0x00000005d53a7c23 */ /* 0x000fe2000801003a */
[----:B------:R-:W-:Y:S01]  /*f880*/  FMNMX3.FTZ R213, R0, R10, R11, !PT ;  /* 0x0000000a00d57276 */ /* 0x000fe2000781000b */
[----:B------:R-:W-:Y:S01]  /*f890*/  FFMA.FTZ R53, R214, UR5, R53 ;  /* 0x00000005d6357c23 */ /* 0x000fe20008010035 */
[----:B------:R-:W-:Y:S01]  /*f8a0*/  FMNMX3.FTZ R212, R212, R36, R37, !PT ;  /* 0x00000024d4d47276 */ /* 0x000fe20007810025 */
[C---:B------:R-:W-:Y:S01]  /*f8b0*/  FFMA.FTZ R55, R214.reuse, UR5, R55 ;  /* 0x00000005d6377c23 */ /* 0x040fe20008010037 */
[----:B------:R-:W-:Y:S01]  /*f8c0*/  FMNMX3.FTZ R213, R213, R14, R15, !PT ;  /* 0x0000000ed5d57276 */ /* 0x000fe2000781000f */
[C---:B------:R-:W-:Y:S01]  /*f8d0*/  FFMA.FTZ R64, R165.reuse, UR5, R64 ;  /* 0x00000005a5407c23 */ /* 0x040fe20008010040 */
[----:B------:R-:W-:Y:S01]  /*f8e0*/  I2FP.F32.U32 R166, R166 ;  /* 0x000000a600a67245 */ /* 0x000fe20000201000 */
[----:B------:R-:W-:Y:S01]  /*f8f0*/  FFMA.FTZ R66, R165, UR5, R66 ;  /* 0x00000005a5427c23 */ /* 0x000fe20008010042 */
[----:B------:R-:W-:Y:S01]  /*f900*/  FMNMX3.FTZ R213, R213, R26, R27, !PT ;  /* 0x0000001ad5d57276 */ /* 0x000fe2000781001b */
[----:B------:R-:W-:Y:S01]  /*f910*/  FFMA.FTZ R57, R214, UR5, R57 ;  /* 0x00000005d6397c23 */ /* 0x000fe20008010039 */
[----:B------:R-:W-:Y:S01]  /*f920*/  FMNMX3.FTZ R216, R216, R38, R39, !PT ;  /* 0x00000026d8d87276 */ /* 0x000fe20007810027 */
[----:B------:R-:W-:Y:S01]  /*f930*/  FFMA.FTZ R65, R166, UR5, R65 ;  /* 0x00000005a6417c23 */ /* 0x000fe20008010041 */
[----:B------:R-:W-:Y:S01]  /*f940*/  FMNMX3.FTZ R212, R212, R48, R49, !PT ;  /* 0x00000030d4d47276 */ /* 0x000fe20007810031 */
[----:B------:R-:W-:Y:S01]  /*f950*/  FFMA.FTZ R67, R166, UR5, R67 ;  /* 0x00000005a6437c23 */ /* 0x000fe20008010043 */
[----:B------:R-:W-:Y:S02]  /*f960*/  FMNMX3.FTZ R213, R213, R30, R31, !PT ;  /* 0x0000001ed5d57276 */ /* 0x000fe4000781001f */
[----:B------:R-:W-:Y:S02]  /*f970*/  FMNMX3.FTZ R216, R216, R50, R51, !PT ;  /* 0x00000032d8d87276 */ /* 0x000fe40007810033 */
[----:B------:R-:W-:Y:S02]  /*f980*/  FMNMX3.FTZ R212, R212, R52, R53, !PT ;  /* 0x00000034d4d47276 */ /* 0x000fe40007810035 */
[----:B------:R-:W-:Y:S02]  /*f990*/  FMNMX3.FTZ R213, R213, R42, R43, !PT ;  /* 0x0000002ad5d57276 */ /* 0x000fe4000781002b */
[----:B------:R-:W-:Y:S02]  /*f9a0*/  FMNMX3.FTZ R216, R216, R54, R55, !PT ;  /* 0x00000036d8d87276 */ /* 0x000fe40007810037 */
[----:B------:R-:W-:Y:S01]  /*f9b0*/  FMNMX3.FTZ R212, R212, R64, R65, !PT ;  /* 0x00000040d4d47276 */ /* 0x000fe20007810041 */
[----:B------:R-:W-:Y:S06]  /*f9c0*/  BRA.U.ANY UP0, `(.L_x_193) ;  /* 0xffffffe9003c7547 */ /* 0x000fec000b93ffff */
.L_x_192:
[----:B------:R-:W-:Y:S01]  /*f9d0*/  FFMA.FTZ R59, R214, UR5, R59 ;  /* 0x00000005d63b7c23 */ /* 0x000fe2000801003b */
[----:B-1----:R-:W-:Y:S01]  /*f9e0*/  FMNMX3.FTZ R170, R215, R44, R45, !PT ;  /* 0x0000002cd7aa7276 */ /* 0x002fe2000781002d */
[----:B------:R-:W-:Y:S01]  /*f9f0*/  SHFL.BFLY PT, R171, R212, 0x2, 0x1f ;  /* 0x0c401f00d4ab7f89 */ /* 0x000fe200000e0000 */
[----:B------:R-:W-:Y:S01]  /*fa00*/  FMNMX3.FTZ R164, R213, R46, R47, !PT ;  /* 0x0000002ed5a47276 */ /* 0x000fe2000781002f */
[C---:B------:R-:W-:Y:S01]  /*fa10*/  FFMA.FTZ R60, R165.reuse, UR5, R60 ;  /* 0x00000005a53c7c23 */ /* 0x040fe2000801003c */
[----:B------:R-:W-:Y:S01]  /*fa20*/  FMNMX3.FTZ R168, R216, R66, R67, !PT ;  /* 0x00000042d8a87276 */ /* 0x000fe20007810043 */
[C---:B------:R-:W-:Y:S01]  /*fa30*/  FFMA.FTZ R61, R166.reuse, UR5, R61 ;  /* 0x00000005a63d7c23 */ /* 0x040fe2000801003d */
[----:B------:R-:W-:Y:S01]  /*fa40*/  FFMA.FTZ R62, R165, UR5, R62 ;  /* 0x00000005a53e7c23 */ /* 0x000fe2000801003e */
[----:B------:R-:W-:Y:S01]  /*fa50*/  FFMA.FTZ R63, R166, UR5, R63 ;  /* 0x00000005a63f7c23 */ /* 0x000fe2000801003f */
[----:B------:R-:W-:Y:S01]  /*fa60*/  FMNMX3.FTZ R170, R170, R56, R57, !PT ;  /* 0x00000038aaaa7276 */ /* 0x000fe20007810039 */
[----:B------:R-:W-:Y:S01]  /*fa70*/  SHFL.BFLY PT, R173, R168, 0x2, 0x1f ;  /* 0x0c401f00a8ad7f89 */ /* 0x000fe200000e0000 */
[----:B------:R-:W-:Y:S01]  /*fa80*/  FMNMX3.FTZ R164, R164, R58, R59, !PT ;  /* 0x0000003aa4a47276 */ /* 0x000fe2000781003b */
[----:B------:R-:W-:Y:S01]  /*fa90*/  UISETP.NE.AND UP0, UPT, UR12, URZ, UPT ;  /* 0x000000ff0c00728c */ /* 0x000fe2000bf05270 */
[----:B------:R-:W-:Y:S01]  /*faa0*/  FMNMX3.FTZ R172, R170, R60, R61, !PT ;  /* 0x0000003caaac7276 */ /* 0x000fe2000781003d */
[----:B------:R-:W-:Y:S01]  /*fab0*/  UIADD3 UR12, UPT, UPT, UR12, -0x1, URZ ;  /* 0xffffffff0c0c7890 */ /* 0x000fe2000fffe0ff */
[----:B------:R-:W-:Y:S03]  /*fac0*/  FMNMX3.FTZ R167, R164, R62, R63, !PT ;  /* 0x0000003ea4a77276 */ /* 0x000fe6000781003f */
[----:B------:R-:W-:Y:S08]  /*fad0*/  SHFL.BFLY PT, R165, R172, 0x2, 0x1f ;  /* 0x0c401f00aca57f89 */ /* 0x000ff000000e0000 */
[----:B------:R-:W1:Y:S02]  /*fae0*/  SHFL.BFLY PT, R164, R167, 0x2, 0x1f ;  /* 0x0c401f00a7a47f89 */ /* 0x000e6400000e0000 */
[----:B-1----:R-:W-:Y:S02]  /*faf0*/  FMNMX.FTZ R170, R167, R164, !PT ;  /* 0x000000a4a7aa7209 */ /* 0x002fe40007810000 */
[----:B------:R-:W-:Y:S02]  /*fb00*/  FMNMX.FTZ R175, R212, R171, !PT ;  /* 0x000000abd4af7209 */ /* 0x000fe40007810000 */
[----:B------:R-:W-:Y:S02]  /*fb10*/  FMNMX.FTZ R176, R168, R173, !PT ;  /* 0x000000ada8b07209 */ /* 0x000fe40007810000 */
[----:B------:R-:W-:Y:S01]  /*fb20*/  FMNMX.FTZ R174, R172, R165, !PT ;  /* 0x000000a5acae7209 */ /* 0x000fe20007810000 */
[----:B------:R-:W1:Y:S08]  /*fb30*/  SHFL.BFLY PT, R166, R175, 0x1, 0x1f ;  /* 0x0c201f00afa67f89 */ /* 0x000e7000000e0000 */
[----:B------:R-:W2:Y:S08]  /*fb40*/  SHFL.BFLY PT, R173, R176, 0x1, 0x1f ;  /* 0x0c201f00b0ad7f89 */ /* 0x000eb000000e0000 */
[----:B------:R-:W3:Y:S08]  /*fb50*/  SHFL.BFLY PT, R171, R174, 0x1, 0x1f ;  /* 0x0c201f00aeab7f89 */ /* 0x000ef000000e0000 */
[----:B------:R-:W4:Y:S01]  /*fb60*/  SHFL.BFLY PT, R165, R170, 0x1, 0x1f ;  /* 0x0c201f00aaa57f89 */ /* 0x000f2200000e0000 */
[----:B-1----:R-:W-:Y:S02]  /*fb70*/  FMNMX.FTZ R168, R175, R166, !PT ;  /* 0x000000a6afa87209 */ /* 0x002fe40007810000 */
[----:B--2---:R-:W-:Y:S03]  /*fb80*/  FMNMX.FTZ R167, R176, R173, !PT ;  /* 0x000000adb0a77209 */ /* 0x004fe60007810000 */
[C---:B------:R-:W-:Y:S01]  /*fb90*/  FADD.FTZ R166, -R168.reuse, R169 ;  /* 0x000000a9a8a67221 */ /* 0x040fe20000010100 */
[C---:B------:R-:W-:Y:S01]  /*fba0*/  FMUL.FTZ R197, R168.reuse, UR4 ;  /* 0x00000004a8c57c20 */ /* 0x040fe20008410000 */
[----:B------:R-:W-:Y:S02]  /*fbb0*/  FSETP.NEU.FTZ.AND P1, PT, R168, -INF , PT ;  /* 0xff800000a800780b */ /* 0x000fe40003f3d000 */
[----:B------:R-:W-:Y:S01]  /*fbc0*/  FMUL.FTZ R164, R166, UR4 ;  /* 0x00000004a6a47c20 */ /* 0x000fe20008410000 */
[----:B---3--:R-:W-:Y:S01]  /*fbd0*/  FMNMX.FTZ R166, R174, R171, !PT ;  /* 0x000000abaea67209 */ /* 0x008fe20007810000 */
[C---:B------:R-:W-:Y:S01]  /*fbe0*/  FADD.FTZ R2, -R167.reuse, R2 ;  /* 0x00000002a7027221 */ /* 0x040fe20000010100 */
[----:B----4-:R-:W-:Y:S01]  /*fbf0*/  FMNMX.FTZ R165, R170, R165, !PT ;  /* 0x000000a5aaa57209 */ /* 0x010fe20007810000 */
[----:B------:R-:W-:Y:S01]  /*fc00*/  FMUL.FTZ R196, R167, UR4 ;  /* 0x00000004a7c47c20 */ /* 0x000fe20008410000 */
[----:B------:R-:W-:Y:S01]  /*fc10*/  FSEL R197, R197, RZ, P1 ;  /* 0x000000ffc5c57208 */ /* 0x000fe20000800000 */
[----:B------:R-:W-:Y:S01]  /*fc20*/  FMUL.FTZ R169, R2, UR4 ;  /* 0x0000000402a97c20 */ /* 0x000fe20008410000 */
[----:B------:R-:W-:Y:S01]  /*fc30*/  FADD.FTZ R2, -R166, R3 ;  /* 0x00000003a6027221 */ /* 0x000fe20000010100 */
[----:B------:R-:W-:Y:S01]  /*fc40*/  FADD.FTZ R0, -R165, R0 ;  /* 0x00000000a5007221 */ /* 0x000fe20000010100 */
[----:B------:R-:W-:Y:S01]  /*fc50*/  FSETP.NEU.FTZ.AND P1, PT, R167, -INF , PT ;  /* 0xff800000a700780b */ /* 0x000fe20003f3d000 */
[----:B------:R-:W1:Y:S01]  /*fc60*/  LDSM.16.MT88.4 R172, [R226+0x9000] ;  /* 0x00900000e2ac783b */ /* 0x000e620000004200 */
[----:B------:R-:W-:Y:S01]  /*fc70*/  FMUL.FTZ R170, R2, UR4 ;  /* 0x0000000402aa7c20 */ /* 0x000fe20008410000 */
[----:B------:R-:W-:Y:S01]  /*fc80*/  FMUL.FTZ R171, R0, UR4 ;  /* 0x0000000400ab7c20 */ /* 0x000fe20008410000 */
[----:B------:R-:W-:Y:S01]  /*fc90*/  FSEL R196, R196, RZ, P1 ;  /* 0x000000ffc4c47208 */ /* 0x000fe20000800000 */
[C---:B------:R-:W-:Y:S01]  /*fca0*/  FMUL.FTZ R195, R166.reuse, UR4 ;  /* 0x00000004a6c37c20 */ /* 0x040fe20008410000 */
[----:B------:R2:W3:Y:S01]  /*fcb0*/  MUFU.EX2 R2, R170 ;  /* 0x000000aa00027308 */ /* 0x0004e20000000800 */
[----:B------:R-:W-:Y:S01]  /*fcc0*/  FSETP.NEU.FTZ.AND P1, PT, R166, -INF , PT ;  /* 0xff800000a600780b */ /* 0x000fe20003f3d000 */
[----:B------:R-:W-:Y:S01]  /*fcd0*/  FMUL.FTZ R194, R165, UR4 ;  /* 0x00000004a5c27c20 */ /* 0x000fe20008410000 */
[--C-:B------:R-:W-:Y:S01]  /*fce0*/  FFMA.FTZ R190, R16, UR4, -R197.reuse ;  /* 0x0000000410be7c23 */ /* 0x100fe200080108c5 */
[--C-:B------:R-:W-:Y:S01]  /*fcf0*/  FFMA.FTZ R189, R17, UR4, -R197.reuse ;  /* 0x0000000411bd7c23 */ /* 0x100fe200080108c5 */
[----:B------:R-:W-:Y:S01]  /*fd00*/  FSEL R195, R195, RZ, P1 ;  /* 0x000000ffc3c37208 */ /* 0x000fe20000800000 */
[--C-:B------:R-:W-:Y:S01]  /*fd10*/  FFMA.FTZ R187, R18, UR4, -R196.reuse ;  /* 0x0000000412bb7c23 */ /* 0x100fe200080108c4 */
[----:B------:R-:W-:Y:S03]  /*fd20*/  FSETP.NEU.FTZ.AND P1, PT, R165, -INF , PT ;  /* 0xff800000a500780b */ /* 0x000fe60003f3d000 */
[----:B------:R4:W5:Y:S01]  /*fd30*/  MUFU.EX2 R0, R171 ;  /* 0x000000ab00007308 */ /* 0x0009620000000800 */
[--C-:B------:R-:W-:Y:S01]  /*fd40*/  FFMA.FTZ R186, R19, UR4, -R196.reuse ;  /* 0x0000000413ba7c23 */ /* 0x100fe200080108c4 */
[--C-:B------:R-:W-:Y:S01]  /*fd50*/  FFMA.FTZ R192, R6, UR4, -R196.reuse ;  /* 0x0000000406c07c23 */ /* 0x100fe200080108c4 */
[----:B------:R-:W-:Y:S01]  /*fd60*/  FFMA.FTZ R188, R7, UR4, -R196 ;  /* 0x0000000407bc7c23 */ /* 0x000fe200080108c4 */
[--C-:B------:R-:W-:Y:S01]  /*fd70*/  FFMA.FTZ R193, R4, UR4, -R197.reuse ;  /* 0x0000000404c17c23 */ /* 0x100fe200080108c5 */
[----:B------:R-:W-:Y:S01]  /*fd80*/  FFMA.FTZ R191, R5, UR4, -R197 ;  /* 0x0000000405bf7c23 */ /* 0x000fe200080108c5 */
[----:B------:R-:W-:Y:S01]  /*fd90*/  FSEL R194, R194, RZ, P1 ;  /* 0x000000ffc2c27208 */ /* 0x000fe20000800000 */
[--C-:B------:R-:W-:Y:S03]  /*fda0*/  FFMA.FTZ R183, R12, UR4, -R195.reuse ;  /* 0x000000040cb77c23 */ /* 0x100fe600080108c3 */
[----:B------:R1:W1:Y:S01]  /*fdb0*/  MUFU.EX2 R3, R169 ;  /* 0x000000a900037308 */ /* 0x0002620000000800 */
[--C-:B------:R-:W-:Y:S01]  /*fdc0*/  FFMA.FTZ R182, R13, UR4, -R195.reuse ;  /* 0x000000040db67c23 */ /* 0x100fe200080108c3 */
[--C-:B------:R-:W-:Y:S01]  /*fdd0*/  FFMA.FTZ R185, R8, UR4, -R195.reuse ;  /* 0x0000000408b97c23 */ /* 0x100fe200080108c3 */
[--C-:B--2---:R-:W-:Y:S01]  /*fde0*/  FFMA.FTZ R170, R15, UR4, -R194.reuse ;  /* 0x000000040faa7c23 */ /* 0x104fe200080108c2 */
[----:B------:R-:W-:Y:S01]  /*fdf0*/  FFMA.FTZ R184, R9, UR4, -R195 ;  /* 0x0000000409b87c23 */ /* 0x000fe200080108c3 */
[--C-:B------:R-:W-:Y:S01]  /*fe00*/  FFMA.FTZ R181, R10, UR4, -R194.reuse ;  /* 0x000000040ab57c23 */ /* 0x100fe200080108c2 */
[--C-:B------:R-:W-:Y:S01]  /*fe10*/  FFMA.FTZ R180, R11, UR4, -R194.reuse ;  /* 0x000000040bb47c23 */ /* 0x100fe200080108c2 */
[----:B---3--:R-:W-:Y:S03]  /*fe20*/  FMUL.FTZ R8, R2, R156 ;  /* 0x0000009c02087220 */ /* 0x008fe60000410000 */
[----:B------:R-:W2:Y:S01]  /*fe30*/  MUFU.EX2 R164, R164 ;  /* 0x000000a400a47308 */ /* 0x000ea20000000800 */
[----:B----4-:R-:W-:Y:S01]  /*fe40*/  FFMA.FTZ R171, R14, UR4, -R194 ;  /* 0x000000040eab7c23 */ /* 0x010fe200080108c2 */
[----:B------:R-:W-:Y:S01]  /*fe50*/  FMUL.FTZ R9, R2, R157 ;  /* 0x0000009d02097220 */ /* 0x000fe20000410000 */
[C---:B-----5:R-:W-:Y:S01]  /*fe60*/  FMUL.FTZ R10, R0.reuse, R158 ;  /* 0x0000009e000a7220 */ /* 0x060fe20000410000 */
[----:B------:R-:W-:Y:S01]  /*fe70*/  FMUL.FTZ R11, R0, R159 ;  /* 0x0000009f000b7220 */ /* 0x000fe20000410000 */
[C---:B------:R-:W-:Y:S01]  /*fe80*/  FMUL.FTZ R12, R2.reuse, R152 ;  /* 0x00000098020c7220 */ /* 0x040fe20000410000 */
[----:B------:R-:W-:Y:S01]  /*fe90*/  FMUL.FTZ R13, R2, R153 ;  /* 0x00000099020d7220 */ /* 0x000fe20000410000 */
[----:B------:R-:W-:Y:S03]  /*fea0*/  FMUL.FTZ R14, R0, R154 ;  /* 0x0000009a000e7220 */ /* 0x000fe60000410000 */
[----:B------:R-:W-:Y:S01]  /*feb0*/  MUFU.EX2 R193, R193 ;  /* 0x000000c100c17308 */ /* 0x000fe20000000800 */
[----:B-1----:R-:W-:Y:S01]  /*fec0*/  MOV R169, R239 ;  /* 0x000000ef00a97202 */ /* 0x002fe20000000f00 */
[C---:B------:R-:W-:Y:S01]  /*fed0*/  FMUL.FTZ R6, R3.reuse, R162 ;  /* 0x000000a203067220 */ /* 0x040fe20000410000 */
[----:B------:R-:W-:Y:S01]  /*fee0*/  @P0 IADD3 R169, PT, PT, R238, -0x20, RZ ;  /* 0xffffffe0eea90810 */ /* 0x000fe20007ffe0ff */
[C---:B------:R-:W-:Y:S01]  /*fef0*/  FMUL.FTZ R7, R3.reuse, R163 ;  /* 0x000000a303077220 */ /* 0x040fe20000410000 */
[----:B------:R-:W-:Y:S01]  /*ff00*/  FMUL.FTZ R15, R0, R155 ;  /* 0x0000009b000f7220 */ /* 0x000fe20000410000 */
[C---:B------:R-:W-:Y:S01]  /*ff10*/  FMUL.FTZ R18, R3.reuse, R150 ;  /* 0x0000009603127220 */ /* 0x040fe20000410000 */
[----:B------:R-:W-:Y:S03]  /*ff20*/  FMUL.FTZ R19, R3, R151 ;  /* 0x0000009703137220 */ /* 0x000fe60000410000 */
[----:B------:R-:W1:Y:S01]  /*ff30*/  MUFU.EX2 R191, R191 ;  /* 0x000000bf00bf7308 */ /* 0x000e620000000800 */
[----:B------:R-:W3:Y:S01]  /*ff40*/  LDSM.16.MT88.4 R176, [R169] ;  /* 0x00000000a9b0783b */ /* 0x000ee20000004200 */
[C---:B--2---:R-:W-:Y:S01]  /*ff50*/  FMUL.FTZ R4, R164.reuse, R160 ;  /* 0x000000a0a4047220 */ /* 0x044fe20000410000 */
[C---:B------:R-:W-:Y:S01]  /*ff60*/  FMUL.FTZ R5, R164.reuse, R161 ;  /* 0x000000a1a4057220 */ /* 0x040fe20000410000 */
[C---:B------:R-:W-:Y:S01]  /*ff70*/  FMUL.FTZ R16, R164.reuse, R148 ;  /* 0x00000094a4107220 */ /* 0x040fe20000410000 */
[----:B------:R-:W-:Y:S01]  /*ff80*/  FMUL.FTZ R17, R164, R149 ;  /* 0x00000095a4117220 */ /* 0x000fe20000410000 */
[--C-:B------:R-:W-:Y:S01]  /*ff90*/  FFMA.FTZ R206, R36, UR4, -R197.reuse ;  /* 0x0000000424ce7c23 */ /* 0x100fe200080108c5 */
[----:B------:R-:W-:Y:S03]  /*ffa0*/  FFMA.FTZ R207, R37, UR4, -R197 ;  /* 0x0000000425cf7c23 */ /* 0x000fe600080108c5 */
[----:B------:R-:W-:Y:S01]  /*ffb0*/  MUFU.EX2 R192, R192 ;  /* 0x000000c000c07308 */ /* 0x000fe20000000800 */
[----:B------:R-:W2:Y:S01]  /*ffc0*/  LDSM.16.MT88.4 R148, [R226+0xa000] ;  /* 0x00a00000e294783b */ /* 0x000ea20000004200 */
[--C-:B------:R-:W-:Y:S01]  /*ffd0*/  FFMA.FTZ R208, R38, UR4, -R196.reuse ;  /* 0x0000000426d07c23 */ /* 0x100fe200080108c4 */
[----:B------:R-:W-:Y:S01]  /*ffe0*/  FFMA.FTZ R209, R39, UR4, -R196 ;  /* 0x0000000427d17c23 */ /* 0x000fe200080108c4 */
[--C-:B------:R-:W-:Y:S01]  /*fff0*/  FFMA.FTZ R214, R40, UR4, -R195.reuse ;  /* 0x0000000428d67c23 */ /* 0x100fe200080108c3 */
[----:B------:R-:W-:Y:S01]  /*10000*/  FFMA.FTZ R215, R41, UR4, -R195 ;  /* 0x0000000429d77c23 */ /* 0x000fe200080108c3 */
[--C-:B------:R-:W-:Y:S01]  /*10010*/  FFMA.FTZ R216, R42, UR4, -R194.reuse ;  /* 0x000000042ad87c23 */ /* 0x100fe200080108c2 */
[----:B------:R-:W-:Y:S03]  /*10020*/  FFMA.FTZ R217, R43, UR4, -R194 ;  /* 0x000000042bd97c23 */ /* 0x000fe600080108c2 */
[----:B------:R-:W4:Y:S01]  /*10030*/  MUFU.EX2 R188, R188 ;  /* 0x000000bc00bc7308 */ /* 0x000f220000000800 */
[----:B-1----:R-:W-:Y:S01]  /*10040*/  F2FP.F16.F32.PACK_AB R160, R191, R193 ;  /* 0x000000c1bfa0723e */ /* 0x002fe200000000ff */
[----:B------:R-:W1:Y:S01]  /*10050*/  LDSM.16.MT88.4 R152, [R169+0x1000] ;  /* 0x00100000a998783b */ /* 0x000e620000004200 */
[--C-:B------:R-:W-:Y:S01]  /*10060*/  FFMA.FTZ R210, R48, UR4, -R197.reuse ;  /* 0x0000000430d27c23 */ /* 0x100fe200080108c5 */
[--C-:B------:R-:W-:Y:S01]  /*10070*/  FFMA.FTZ R211, R49, UR4, -R197.reuse ;  /* 0x0000000431d37c23 */ /* 0x100fe200080108c5 */
[--C-:B------:R-:W-:Y:S01]  /*10080*/  FFMA.FTZ R212, R50, UR4, -R196.reuse ;  /* 0x0000000432d47c23 */ /* 0x100fe200080108c4 */
[--C-:B------:R-:W-:Y:S01]  /*10090*/  FFMA.FTZ R213, R51, UR4, -R196.reuse ;  /* 0x0000000433d57c23 */ /* 0x100fe200080108c4 */
[--C-:B------:R-:W-:Y:S03]  /*100a0*/  FFMA.FTZ R222, R52, UR4, -R197.reuse ;  /* 0x0000000434de7c23 */ /* 0x100fe600080108c5 */
[----:B------:R-:W-:Y:S01]  /*100b0*/  MUFU.EX2 R190, R190 ;  /* 0x000000be00be7308 */ /* 0x000fe20000000800 */
[----:B------:R-:W-:Y:S01]  /*100c0*/  FFMA.FTZ R223, R53, UR4, -R197 ;  /* 0x0000000435df7c23 */ /* 0x000fe200080108c5 */
[----:B------:R-:W-:Y:S01]  /*100d0*/  LDSM.16.MT88.4 R36, [R169+0x2400] ;  /* 0x00240000a924783b */ /* 0x000fe20000004200 */
[--C-:B------:R-:W-:Y:S01]  /*100e0*/  FFMA.FTZ R246, R54, UR4, -R196.reuse ;  /* 0x0000000436f67c23 */ /* 0x100fe200080108c4 */
[----:B------:R-:W-:Y:S01]  /*100f0*/  FFMA.FTZ R247, R55, UR4, -R196 ;  /* 0x0000000437f77c23 */ /* 0x000fe200080108c4 */
[--C-:B------:R-:W-:Y:S01]  /*10100*/  FFMA.FTZ R248, R58, UR4, -R194.reuse ;  /* 0x000000043af87c23 */ /* 0x100fe200080108c2 */
[--C-:B------:R-:W-:Y:S01]  /*10110*/  FFMA.FTZ R249, R59, UR4, -R194.reuse ;  /* 0x000000043bf97c23 */ /* 0x100fe200080108c2 */
[----:B------:R-:W-:Y:S03]  /*10120*/  FMUL.FTZ R84, R164, R84 ;  /* 0x00000054a4547220 */ /* 0x000fe60000410000 */
[----:B------:R-:W5:Y:S01]  /*10130*/  MUFU.EX2 R189, R189 ;  /* 0x000000bd00bd7308 */ /* 0x000f620000000800 */
[----:B----4-:R-:W-:Y:S01]  /*10140*/  F2FP.F16.F32.PACK_AB R161, R188, R192 ;  /* 0x000000c0bca1723e */ /* 0x010fe200000000ff */
[----:B------:R-:W-:Y:S01]  /*10150*/  LDSM.16.MT88.4 R40, [R226+0x9800] ;  /* 0x00980000e228783b */ /* 0x000fe20000004200 */
[----:B------:R-:W-:Y:S01]  /*10160*/  FMUL.FTZ R85, R164, R85 ;  /* 0x00000055a4557220 */ /* 0x000fe20000410000 */
[C---:B------:R-:W-:Y:S01]  /*10170*/  FMUL.FTZ R86, R3.reuse, R86 ;  /* 0x0000005603567220 */ /* 0x040fe20000410000 */
[----:B------:R-:W-:Y:S01]  /*10180*/  FMUL.FTZ R87, R3, R87 ;  /* 0x0000005703577220 */ /* 0x000fe20000410000 */
[C---:B------:R-:W-:Y:S01]  /*10190*/  FMUL.FTZ R88, R2.reuse, R88 ;  /* 0x0000005802587220 */ /* 0x040fe20000410000 */
[----:B------:R-:W-:Y:S03]  /*101a0*/  FMUL.FTZ R89, R2, R89 ;  /* 0x0000005902597220 */ /* 0x000fe60000410000 */
[----:B------:R-:W-:Y:S01]  /*101b0*/  MUFU.EX2 R187, R187 ;  /* 0x000000bb00bb7308 */ /* 0x000fe20000000800 */
[C---:B------:R-:W-:Y:S01]  /*101c0*/  FMUL.FTZ R90, R0.reuse, R90 ;  /* 0x0000005a005a7220 */ /* 0x040fe20000410000 */
[----:B------:R-:W-:Y:S01]  /*101d0*/  LDSM.16.MT88.4 R48, [R169+0x800] ;  /* 0x00080000a930783b */ /* 0x000fe20000004200 */
[----:B------:R-:W-:Y:S01]  /*101e0*/  FMUL.FTZ R91, R0, R91 ;  /* 0x0000005b005b7220 */ /* 0x000fe20000410000 */
[C---:B------:R-:W-:Y:S01]  /*101f0*/  FMUL.FTZ R92, R2.reuse, R92 ;  /* 0x0000005c025c7220 */ /* 0x040fe20000410000 */
[----:B------:R-:W-:Y:S01]  /*10200*/  FMUL.FTZ R93, R2, R93 ;  /* 0x0000005d025d7220 */ /* 0x000fe20000410000 */
[C---:B------:R-:W-:Y:S01]  /*10210*/  FMUL.FTZ R94, R0.reuse, R94 ;  /* 0x0000005e005e7220 */ /* 0x040fe20000410000 */
[----:B------:R-:W-:Y:S03]  /*10220*/  FMUL.FTZ R95, R0, R95 ;  /* 0x0000005f005f7220 */ /* 0x000fe60000410000 */
[----:B------:R-:W4:Y:S01]  /*10230*/  MUFU.EX2 R186, R186 ;  /* 0x000000ba00ba7308 */ /* 0x000f220000000800 */
[----:B-----5:R-:W-:Y:S01]  /*10240*/  F2FP.F16.F32.PACK_AB R162, R189, R190 ;  /* 0x000000bebda2723e */ /* 0x020fe200000000ff */
[----:B------:R-:W-:Y:S01]  /*10250*/  LDSM.16.MT88.4 R52, [R169+0x2800] ;  /* 0x00280000a934783b */ /* 0x000fe20000004200 */
[C---:B------:R-:W-:Y:S01]  /*10260*/  FMUL.FTZ R96, R164.reuse, R96 ;  /* 0x00000060a4607220 */ /* 0x040fe20000410000 */
[C---:B------:R-:W-:Y:S01]  /*10270*/  FMUL.FTZ R97, R164.reuse, R97 ;  /* 0x00000061a4617220 */ /* 0x040fe20000410000 */
[C---:B------:R-:W-:Y:S01]  /*10280*/  FMUL.FTZ R98, R3.reuse, R98 ;  /* 0x0000006203627220 */ /* 0x040fe20000410000 */
[C---:B------:R-:W-:Y:S01]  /*10290*/  FMUL.FTZ R99, R3.reuse, R99 ;  /* 0x0000006303637220 */ /* 0x040fe20000410000 */
[C---:B------:R-:W-:Y:S03]  /*102a0*/  FMUL.FTZ R100, R164.reuse, R100 ;  /* 0x00000064a4647220 */ /* 0x040fe60000410000 */
[----:B------:R-:W-:Y:S01]  /*102b0*/  MUFU.EX2 R185, R185 ;  /* 0x000000b900b97308 */ /* 0x000fe20000000800 */
[----:B------:R-:W-:Y:S01]  /*102c0*/  FMUL.FTZ R101, R164, R101 ;  /* 0x00000065a4657220 */ /* 0x000fe20000410000 */
[C---:B------:R-:W-:Y:S01]  /*102d0*/  FMUL.FTZ R102, R3.reuse, R102 ;  /* 0x0000006603667220 */ /* 0x040fe20000410000 */
[C---:B------:R-:W-:Y:S01]  /*102e0*/  FMUL.FTZ R103, R3.reuse, R103 ;  /* 0x0000006703677220 */ /* 0x040fe20000410000 */
[C---:B------:R-:W-:Y:S01]  /*102f0*/  FMUL.FTZ R104, R2.reuse, R104 ;  /* 0x0000006802687220 */ /* 0x040fe20000410000 */
[----:B------:R-:W-:Y:S01]  /*10300*/  FMUL.FTZ R105, R2, R105 ;  /* 0x0000006902697220 */ /* 0x000fe20000410000 */
[C---:B------:R-:W-:Y:S01]  /*10310*/  FMUL.FTZ R106, R0.reuse, R106 ;  /* 0x0000006a006a7220 */ /* 0x040fe20000410000 */
[----:B------:R-:W-:Y:S03]  /*10320*/  FMUL.FTZ R107, R0, R107 ;  /* 0x0000006b006b7220 */ /* 0x000fe60000410000 */
[----:B------:R-:W5:Y:S01]  /*10330*/  MUFU.EX2 R184, R184 ;  /* 0x000000b800b87308 */ /* 0x000f620000000800 */
        /* <DEDUP_REMOVED lines=10> */
[C---:B------:R-:W-:Y:S01]  /*103e0*/  FMUL.FTZ R115, R3.reuse, R115 ;  /* 0x0000007303737220 */ /* 0x040fe20000410000 */
[C---:B------:R-:W-:Y:S01]  /*103f0*/  FMUL.FTZ R116, R2.reuse, R116 ;  /* 0x0000007402747220 */ /* 0x040fe20000410000 */
[----:B------:R-:W-:Y:S04]  /*10400*/  FMUL.FTZ R117, R2, R117 ;  /* 0x0000007502757220 */ /* 0x000fe80000410000 */
[----:B------:R-:W4:Y:S01]  /*10410*/  MUFU.EX2 R180, R180 ;  /* 0x000000b400b47308 */ /* 0x000f220000000800 */
[----:B-----5:R-:W-:Y:S01]  /*10420*/  F2FP.F16.F32.PACK_AB R156, R184, R185 ;  /* 0x000000b9b89c723e */ /* 0x020fe200000000ff */
[C---:B------:R-:W-:Y:S01]  /*10430*/  FMUL.FTZ R118, R0.reuse, R118 ;  /* 0x0000007600767220 */ /* 0x040fe20000410000 */
[----:B------:R-:W-:Y:S01]  /*10440*/  FMUL.FTZ R119, R0, R119 ;  /* 0x0000007700777220 */ /* 0x000fe20000410000 */
[C---:B------:R-:W-:Y:S01]  /*10450*/  FMUL.FTZ R120, R164.reuse, R120 ;  /* 0x00000078a4787220 */ /* 0x040fe20000410000 */
[----:B------:R-:W-:Y:S01]  /*10460*/  FMUL.FTZ R121, R164, R121 ;  /* 0x00000079a4797220 */ /* 0x000fe20000410000 */
[C---:B------:R-:W-:Y:S01]  /*10470*/  FMUL.FTZ R122, R3.reuse, R122 ;  /* 0x0000007a037a7220 */ /* 0x040fe20000410000 */
[----:B------:R-:W-:Y:S03]  /*10480*/  FMUL.FTZ R123, R3, R123 ;  /* 0x0000007b037b7220 */ /* 0x000fe60000410000 */
[----:B------:R-:W-:Y:S01]  /*10490*/  MUFU.EX2 R183, R183 ;  /* 0x000000b700b77308 */ /* 0x000fe20000000800 */
[--C-:B------:R-:W-:Y:S01]  /*104a0*/  FFMA.FTZ R198, R24, UR4, -R195.reuse ;  /* 0x0000000418c67c23 */ /* 0x100fe200080108c3 */
[C---:B------:R-:W-:Y:S01]  /*104b0*/  FMUL.FTZ R24, R2.reuse, R136 ;  /* 0x0000008802187220 */ /* 0x040fe20000410000 */
[--C-:B------:R-:W-:Y:S01]  /*104c0*/  FFMA.FTZ R199, R25, UR4, -R195.reuse ;  /* 0x0000000419c77c23 */ /* 0x100fe200080108c3 */
[----:B------:R-:W-:Y:S01]  /*104d0*/  FMUL.FTZ R25, R2, R137 ;  /* 0x0000008902197220 */ /* 0x000fe20000410000 */
[--C-:B------:R-:W-:Y:S01]  /*104e0*/  FFMA.FTZ R200, R26, UR4, -R194.reuse ;  /* 0x000000041ac87c23 */ /* 0x100fe200080108c2 */
[----:B------:R-:W-:Y:S01]  /*104f0*/  FMUL.FTZ R26, R0, R138 ;  /* 0x0000008a001a7220 */ /* 0x000fe20000410000 */
[--C-:B------:R-:W-:Y:S03]  /*10500*/  FFMA.FTZ R201, R27, UR4, -R194.reuse ;  /* 0x000000041bc97c23 */ /* 0x100fe600080108c2 */
[----:B------:R-:W5:Y:S01]  /*10510*/  MUFU.EX2 R182, R182 ;  /* 0x000000b600b67308 */ /* 0x000f620000000800 */
[----:B----4-:R-:W-:Y:S01]  /*10520*/  F2FP.F16.F32.PACK_AB R157, R180, R181 ;  /* 0x000000b5b49d723e */ /* 0x010fe200000000ff */
[----:B------:R-:W-:Y:S01]  /*10530*/  FMUL.FTZ R27, R0, R139 ;  /* 0x0000008b001b7220 */ /* 0x000fe20000410000 */
[C---:B------:R-:W-:Y:S01]  /*10540*/  FMUL.FTZ R124, R164.reuse, R124 ;  /* 0x0000007ca47c7220 */ /* 0x040fe20000410000 */
[----:B------:R-:W-:Y:S01]  /*10550*/  LDSM.16.MT88.4 R136, [R226+0x9400] ;  /* 0x00940000e288783b */ /* 0x000fe20000004200 */
[----:B------:R-:W-:Y:S01]  /*10560*/  FMUL.FTZ R125, R164, R125 ;  /* 0x0000007da47d7220 */ /* 0x000fe20000410000 */
[C---:B------:R-:W-:Y:S01]  /*10570*/  FMUL.FTZ R126, R3.reuse, R126 ;  /* 0x0000007e037e7220 */ /* 0x040fe20000410000 */
[----:B------:R-:W-:Y:S03]  /*10580*/  FMUL.FTZ R127, R3, R127 ;  /* 0x0000007f037f7220 */ /* 0x000fe60000410000 */
[----:B------:R-:W-:Y:S01]  /*10590*/  MUFU.EX2 R171, R171 ;  /* 0x000000ab00ab7308 */ /* 0x000fe20000000800 */
[C---:B------:R-:W-:Y:S01]  /*105a0*/  FMUL.FTZ R128, R2.reuse, R128 ;  /* 0x0000008002807220 */ /* 0x040fe20000410000 */
[----:B------:R-:W-:Y:S01]  /*105b0*/  FMUL.FTZ R129, R2, R129 ;  /* 0x0000008102817220 */ /* 0x000fe20000410000 */
[C---:B------:R-:W-:Y:S01]  /*105c0*/  FMUL.FTZ R130, R0.reuse, R130 ;  /* 0x0000008200827220 */ /* 0x040fe20000410000 */
[----:B------:R-:W-:Y:S01]  /*105d0*/  FMUL.FTZ R131, R0, R131 ;  /* 0x0000008300837220 */ /* 0x000fe20000410000 */
[--C-:B------:R-:W-:Y:S01]  /*105e0*/  FFMA.FTZ R218, R44, UR4, -R195.reuse ;  /* 0x000000042cda7c23 */ /* 0x100fe200080108c3 */
[--C-:B------:R-:W-:Y:S01]  /*105f0*/  FFMA.FTZ R219, R45, UR4, -R195.reuse ;  /* 0x000000042ddb7c23 */ /* 0x100fe200080108c3 */
[--C-:B------:R-:W-:Y:S03]  /*10600*/  FFMA.FTZ R220, R46, UR4, -R194.reuse ;  /* 0x000000042edc7c23 */ /* 0x100fe600080108c2 */
[----:B------:R-:W4:Y:S01]  /*10610*/  MUFU.EX2 R170, R170 ;  /* 0x000000aa00aa7308 */ /* 0x000f220000000800 */
[----:B-----5:R-:W-:Y:S01]  /*10620*/  F2FP.F16.F32.PACK_AB R158, R182, R183 ;  /* 0x000000b7b69e723e */ /* 0x020fe200000000ff */
[----:B------:R-:W-:Y:S01]  /*10630*/  FFMA.FTZ R221, R47, UR4, -R194 ;  /* 0x000000042fdd7c23 */ /* 0x000fe200080108c2 */
[C---:B------:R-:W-:Y:S01]  /*10640*/  FMUL.FTZ R68, R164.reuse, R68 ;  /* 0x00000044a4447220 */ /* 0x040fe20000410000 */
[----:B------:R-:W-:Y:S01]  /*10650*/  FMUL.FTZ R69, R164, R69 ;  /* 0x00000045a4457220 */ /* 0x000fe20000410000 */
[C---:B------:R-:W-:Y:S01]  /*10660*/  FMUL.FTZ R70, R3.reuse, R70 ;  /* 0x0000004603467220 */ /* 0x040fe20000410000 */
[C---:B------:R-:W-:Y:S01]  /*10670*/  FMUL.FTZ R71, R3.reuse, R71 ;  /* 0x0000004703477220 */ /* 0x040fe20000410000 */
        /* <DEDUP_REMOVED lines=14> */
[C---:B------:R-:W-:Y:S01]  /*10760*/  FMUL.FTZ R83, R3.reuse, R83 ;  /* 0x0000005303537220 */ /* 0x040fe20000410000 */
[----:B------:R-:W-:Y:S01]  /*10770*/  FFMA.FTZ R203, R28, UR4, -R195 ;  /* 0x000000041ccb7c23 */ /* 0x000fe200080108c3 */
[----:B------:R-:W-:Y:S01]  /*10780*/  FMUL.FTZ R28, R164, R132 ;  /* 0x00000084a41c7220 */ /* 0x000fe20000410000 */
[C---:B------:R-:W-:Y:S02]  /*10790*/  HMMA.16816.F32 R8, R156.reuse, R172, R8 ;  /* 0x000000ac9c08723c */ /* 0x040fe40000001808 */
[----:B------:R-:W-:Y:S02]  /*107a0*/  MUFU.EX2 R216, R216 ;  /* 0x000000d800d87308 */ /* 0x000fe40000000800 */
[----:B------:R-:W-:Y:S01]  /*107b0*/  FFMA.FTZ R172, R20, UR4, -R197 ;  /* 0x0000000414ac7c23 */ /* 0x000fe200080108c5 */
[----:B------:R-:W-:Y:S01]  /*107c0*/  FMUL.FTZ R20, R164, R144 ;  /* 0x00000090a4147220 */ /* 0x000fe20000410000 */
[----:B------:R-:W-:Y:S01]  /*107d0*/  FFMA.FTZ R173, R22, UR4, -R196 ;  /* 0x0000000416ad7c23 */ /* 0x000fe200080108c4 */
[----:B------:R-:W-:Y:S01]  /*107e0*/  FMUL.FTZ R22, R3, R146 ;  /* 0x0000009203167220 */ /* 0x000fe20000410000 */
[-C--:B------:R-:W-:Y:S04]  /*107f0*/  HMMA.16816.F32 R12, R156, R174.reuse, R12 ;  /* 0x000000ae9c0c723c */ /* 0x080fe8000000180c */
[----:B------:R-:W4:Y:S01]  /*10800*/  MUFU.EX2 R217, R217 ;  /* 0x000000d900d97308 */ /* 0x000f220000000800 */
[----:B-----5:R-:W-:Y:S01]  /*10810*/  F2FP.F16.F32.PACK_AB R44, R215, R214 ;  /* 0x000000d6d72c723e */ /* 0x020fe200000000ff */
[----:B------:R-:W-:Y:S01]  /*10820*/  FFMA.FTZ R202, R29, UR4, -R195 ;  /* 0x000000041dca7c23 */ /* 0x000fe200080108c3 */
[----:B------:R-:W-:Y:S01]  /*10830*/  FMUL.FTZ R29, R164, R133 ;  /* 0x00000085a41d7220 */ /* 0x000fe20000410000 */
[----:B------:R-:W-:Y:S01]  /*10840*/  FFMA.FTZ R205, R30, UR4, -R194 ;  /* 0x000000041ecd7c23 */ /* 0x000fe200080108c2 */
[----:B------:R-:W-:Y:S01]  /*10850*/  FMUL.FTZ R30, R3, R134 ;  /* 0x00000086031e7220 */ /* 0x000fe20000410000 */
        /* <DEDUP_REMOVED lines=8> */
[----:B------:R-:W3:Y:S01]  /*108e0*/  MUFU.EX2 R219, R219 ;  /* 0x000000db00db7308 */ /* 0x000ee20000000800 */
[----:B----4-:R-:W-:Y:S01]  /*108f0*/  F2FP.F16.F32.PACK_AB R45, R217, R216 ;  /* 0x000000d8d92d723e */ /* 0x010fe200000000ff */
[----:B------:R-:W-:Y:S01]  /*10900*/  FFMA.FTZ R204, R31, UR4, -R194 ;  /* 0x000000041fcc7c23 */ /* 0x000fe200080108c2 */
[----:B------:R-:W-:Y:S01]  /*10910*/  FMUL.FTZ R31, R3, R135 ;  /* 0x00000087031f7220 */ /* 0x000fe20000410000 */
[----:B------:R-:W-:Y:S01]  /*10920*/  FFMA.FTZ R64, R64, UR4, -R197 ;  /* 0x0000000440407c23 */ /* 0x000fe200080108c5 */
[----:B------:R-:W-:Y:S01]  /*10930*/  FFMA.FTZ R60, R60, UR4, -R195 ;  /* 0x000000043c3c7c23 */ /* 0x000fe200080108c3 */
[C---:B------:R-:W-:Y:S04]  /*10940*/  HMMA.16816.F32 R72, R156.reuse, R176, R72 ;  /* 0x000000b09c48723c */ /* 0x040fe80000001848 */
[----:B------:R-:W-:Y:S01]  /*10950*/  MUFU.EX2 R220, R220 ;  /* 0x000000dc00dc7308 */ /* 0x000fe20000000800 */
[--C-:B------:R-:W-:Y:S01]  /*10960*/  FFMA.FTZ R176, R32, UR4, -R197.reuse ;  /* 0x0000000420b07c23 */ /* 0x100fe200080108c5 */
[C---:B------:R-:W-:Y:S01]  /*10970*/  FMUL.FTZ R32, R2.reuse, R140 ;  /* 0x0000008c02207220 */ /* 0x040fe20000410000 */
[--C-:B------:R-:W-:Y:S01]  /*10980*/  FFMA.FTZ R177, R33, UR4, -R197.reuse ;  /* 0x0000000421b17c23 */ /* 0x100fe200080108c5 */
[----:B------:R-:W-:Y:S01]  /*10990*/  FMUL.FTZ R33, R2, R141 ;  /* 0x0000008d02217220 */ /* 0x000fe20000410000 */
[-C--:B------:R-:W-:Y:S05]  /*109a0*/  HMMA.16816.F32 R76, R156, R178.reuse, R76 ;  /* 0x000000b29c4c723c */ /* 0x080fea000000184c */
[----:B------:R-:W4:Y:S01]  /*109b0*/  MUFU.EX2 R221, R221 ;  /* 0x000000dd00dd7308 */ /* 0x000f220000000800 */
[----:B---3--:R-:W-:Y:S01]  /*109c0*/  F2FP.F16.F32.PACK_AB R46, R219, R218 ;  /* 0x000000dadb2e723e */ /* 0x008fe200000000ff */
[----:B------:R-:W-:Y:S01]  /*109d0*/  FFMA.FTZ R197, R65, UR4, -R197 ;  /* 0x0000000441c57c23 */ /* 0x000fe200080108c5 */
[--C-:B------:R-:W-:Y:S01]  /*109e0*/  FFMA.FTZ R65, R66, UR4, -R196.reuse ;  /* 0x0000000442417c23 */ /* 0x100fe200080108c4 */
        /* <DEDUP_REMOVED lines=8> */
[-C--:B--2---:R-:W-:Y:S05]  /*10a70*/  HMMA.16816.F32 R84, R160, R148.reuse, R84 ;  /* 0x00000094a054723c */ /* 0x084fea0000001854 */
[----:B------:R-:W2:Y:S01]  /*10a80*/  MUFU.EX2 R175, R175 ;  /* 0x000000af00af7308 */ /* 0x000ea20000000800 */
[----:B----4-:R-:W-:Y:S01]  /*10a90*/  F2FP.F16.F32.PACK_AB R47, R221, R220 ;  /* 0x000000dcdd2f723e */ /* 0x010fe200000000ff */
[----:B------:R-:W-:Y:S01]  /*10aa0*/  FFMA.FTZ R196, R67, UR4, -R196 ;  /* 0x0000000443c47c23 */ /* 0x000fe200080108c4 */
[--C-:B------:R-:W-:Y:S01]  /*10ab0*/  FFMA.FTZ R67, R57, UR4, -R195.reuse ;  /* 0x0000000439437c23 */ /* 0x100fe200080108c3 */
[----:B------:R-:W-:Y:S01]  /*10ac0*/  FFMA.FTZ R195, R61, UR4, -R195 ;  /* 0x000000043dc37c23 */ /* 0x000fe200080108c3 */
[----:B------:R-:W-:Y:S01]  /*10ad0*/  LDSM.16.MT88.4 R56, [R169+0x1c00] ;  /* 0x001c0000a938783b */ /* 0x000fe20000004200 */
[C---:B------:R-:W-:Y:S04]  /*10ae0*/  HMMA.16816.F32 R88, R156.reuse, R148, R88 ;  /* 0x000000949c58723c */ /* 0x040fe80000001858 */
[----:B------:R-:W-:Y:S01]  /*10af0*/  MUFU.EX2 R173, R173 ;  /* 0x000000ad00ad7308 */ /* 0x000fe20000000800 */
[----:B------:R-:W-:Y:S01]  /*10b00*/  FFMA.FTZ R192, R3, R244, R192 ;  /* 0x000000f403c07223 */ /* 0x000fe200000100c0 */
[----:B------:R-:W-:Y:S01]  /*10b10*/  MOV R3, R166 ;  /* 0x000000a600037202 */ /* 0x000fe20000000f00 */
[----:B------:R-:W-:Y:S01]  /*10b20*/  FFMA.FTZ R185, R2, R243, R185 ;  /* 0x000000f302b97223 */ /* 0x000fe200000100b9 */
[----:B------:R-:W-:Y:S01]  /*10b30*/  FFMA.FTZ R181, R0, R241, R181 ;  /* 0x000000f100b57223 */ /* 0x000fe200000100b5 */
[-C--:B------:R-:W-:Y:S05]  /*10b40*/  HMMA.16816.F32 R92, R156, R150.reuse, R92 ;  /* 0x000000969c5c723c */ /* 0x080fea000000185c */
[----:B------:R-:W3:Y:S01]  /*10b50*/  MUFU.EX2 R174, R174 ;  /* 0x000000ae00ae7308 */ /* 0x000ee20000000800 */
[----:B--2---:R-:W-:Y:S01]  /*10b60*/  F2FP.F16.F32.PACK_AB R132, R175, R172 ;  /* 0x000000acaf84723e */ /* 0x004fe200000000ff */
[----:B------:R-:W-:Y:S01]  /*10b70*/  FADD.FTZ R193, R191, R193 ;  /* 0x000000c1bfc17221 */ /* 0x000fe20000010000 */
[----:B------:R-:W-:Y:S01]  /*10b80*/  MOV R0, R165 ;  /* 0x000000a500007202 */ /* 0x000fe20000000f00 */
[----:B------:R-:W-:Y:S01]  /*10b90*/  FADD.FTZ R192, R188, R192 ;  /* 0x000000c0bcc07221 */ /* 0x000fe20000010000 */
[----:B------:R-:W-:Y:S01]  /*10ba0*/  FADD.FTZ R184, R184, R185 ;  /* 0x000000b9b8b87221 */ /* 0x000fe20000010000 */
[C---:B------:R-:W-:Y:S01]  /*10bb0*/  HMMA.16816.F32 R96, R160.reuse, R150, R96 ;  /* 0x00000096a060723c */ /* 0x040fe20000001860 */
[----:B------:R-:W2:Y:S03]  /*10bc0*/  LDSM.16.MT88.4 R148, [R226+0xb000] ;  /* 0x00b00000e294783b */ /* 0x000ea60000004200 */
[----:B------:R-:W-:Y:S01]  /*10bd0*/  MUFU.EX2 R176, R176 ;  /* 0x000000b000b07308 */ /* 0x000fe20000000800 */
[----:B------:R-:W-:Y:S01]  /*10be0*/  FADD.FTZ R180, R180, R181 ;  /* 0x000000b5b4b47221 */ /* 0x000fe20000010000 */
[----:B------:R-:W-:Y:S01]  /*10bf0*/  FADD.FTZ R190, R190, R193 ;  /* 0x000000c1bebe7221 */ /* 0x000fe20000010000 */
[----:B------:R-:W-:Y:S01]  /*10c00*/  FADD.FTZ R187, R187, R192 ;  /* 0x000000c0bbbb7221 */ /* 0x000fe20000010000 */
[----:B------:R-:W-:Y:S01]  /*10c10*/  FADD.FTZ R183, R183, R184 ;  /* 0x000000b8b7b77221 */ /* 0x000fe20000010000 */
[-C--:B-1----:R-:W-:Y:S05]  /*10c20*/  HMMA.16816.F32 R100, R160, R152.reuse, R100 ;  /* 0x00000098a064723c */ /* 0x082fea0000001864 */
[----:B------:R-:W1:Y:S01]  /*10c30*/  MUFU.EX2 R177, R177 ;  /* 0x000000b100b17308 */ /* 0x000e620000000800 */
[----:B---3--:R-:W-:Y:S01]  /*10c40*/  F2FP.F16.F32.PACK_AB R133, R174, R173 ;  /* 0x000000adae85723e */ /* 0x008fe200000000ff */
        /* <DEDUP_REMOVED lines=11> */
[----:B------:R-:W3:Y:S01]  /*10d00*/  MUFU.EX2 R178, R178 ;  /* 0x000000b200b27308 */ /* 0x000ee20000000800 */
[----:B-1----:R-:W-:Y:S01]  /*10d10*/  F2FP.F16.F32.PACK_AB R134, R177, R176 ;  /* 0x000000b0b186723e */ /* 0x002fe200000000ff */
[----:B------:R-:W-:Y:S01]  /*10d20*/  FADD.FTZ R175, R175, R172 ;  /* 0x000000acafaf7221 */ /* 0x000fe20000010000 */
[----:B------:R-:W-:Y:S01]  /*10d30*/  FADD.FTZ R174, R174, R173 ;  /* 0x000000adaeae7221 */ /* 0x000fe20000010000 */
[C---:B------:R-:W-:Y:S01]  /*10d40*/  HMMA.16816.F32 R112, R160.reuse, R154, R112 ;  /* 0x0000009aa070723c */ /* 0x040fe20000001870 */
[----:B------:R-:W-:Y:S05]  /*10d50*/  LDSM.16.MT88.4 R152, [R226+0xa400] ;  /* 0x00a40000e298783b */ /* 0x000fea0000004200 */
[----:B------:R-:W-:Y:S01]  /*10d60*/  MUFU.EX2 R198, R198 ;  /* 0x000000c600c67308 */ /* 0x000fe20000000800 */
[----:B------:R-:W-:Y:S04]  /*10d70*/  FADD.FTZ R176, R176, R175 ;  /* 0x000000afb0b07221 */ /* 0x000fe80000010000 */
[----:B------:R-:W-:Y:S01]  /*10d80*/  FADD.FTZ R177, R177, R176 ;  /* 0x000000b0b1b17221 */ /* 0x000fe20000010000 */
[-C--:B--2---:R-:W-:Y:S04]  /*10d90*/  HMMA.16816.F32 R20, R160, R148.reuse, R20 ;  /* 0x00000094a014723c */ /* 0x084fe80000001814 */
[----:B------:R-:W1:Y:S01]  /*10da0*/  MUFU.EX2 R199, R199 ;  /* 0x000000c700c77308 */ /* 0x000e620000000800 */
[C---:B---3--:R-:W-:Y:S01]  /*10db0*/  F2FP.F16.F32.PACK_AB R135, R178.reuse, R179 ;  /* 0x000000b3b287723e */ /* 0x048fe200000000ff */
[----:B------:R-:W-:Y:S02]  /*10dc0*/  FADD.FTZ R179, R179, R174 ;  /* 0x000000aeb3b37221 */ /* 0x000fe40000010000 */
[C---:B------:R-:W-:Y:S06]  /*10dd0*/  HMMA.16816.F32 R116, R156.reuse, R148, R116 ;  /* 0x000000949c74723c */ /* 0x040fec0000001874 */
        /* <DEDUP_REMOVED lines=78> */
[C---:B------:R-:W-:Y:S09]  /*112c0*/  HMMA.16816.F32 R120, R132.reuse, R146, R120 ;  /* 0x000000928478723c */ /* 0x040ff20000001878 */
        /* <DEDUP_REMOVED lines=102> */
.L_x_190:
[----:B------:R-:W2:Y:S01]  /*11930*/  SHFL.BFLY PT, R3, R244, 0x2, 0x1f ;  /* 0x0c401f00f4037f89 */ /* 0x000ea200000e0000 */
[----:B------:R-:W-:Y:S01]  /*11940*/  LOP3.LUT R12, R231, 0xc0, RZ, 0xc0, !PT ;  /* 0x000000c0e70c7812 */ /* 0x000fe200078ec0ff */
[----:B------:R-:W-:Y:S02]  /*11950*/  UISETP.NE.AND UP3, UPT, UR18, -0x1, UPT ;  /* 0xffffffff1200788c */ /* 0x000fe4000bf65270 */
[----:B------:R-:W3:Y:S01]  /*11960*/  SHFL.BFLY PT, R0, R245, 0x2, 0x1f ;  /* 0x0c401f00f5007f89 */ /* 0x000ee200000e0000 */
[----:B------:R-:W4:Y:S03]  /*11970*/  LDCU UR9, c[0x0][0x434] ;  /* 0x00008680ff0977ac */ /* 0x000f260008000800 */
[----:B------:R-:W5:Y:S01]  /*11980*/  SHFL.BFLY PT, R2, R243, 0x2, 0x1f ;  /* 0x0c401f00f3027f89 */ /* 0x000f6200000e0000 */
[----:B------:R-:W-:Y:S01]  /*11990*/  UISETP.NE.AND UP2, UPT, UR18, -0x1, UPT ;  /* 0xffffffff1200788c */ /* 0x000fe2000bf45270 */
[----:B------:R-:W1:Y:S02]  /*119a0*/  LDCU UR14, c[0x0][0x434] ;  /* 0x00008680ff0e77ac */ /* 0x000e640008000800 */
[----:B------:R-:W4:Y:S01]  /*119b0*/  SHFL.BFLY PT, R6, R241, 0x2, 0x1f ;  /* 0x0c401f00f1067f89 */ /* 0x000f2200000e0000 */
[----:B------:R-:W1:Y:S01]  /*119c0*/  @UP3 LDCU.64 UR4, c[0x0][0x408] ;  /* 0x00008100ff0437ac */ /* 0x000e620008000a00 */
[----:B------:R-:W4:Y:S01]  /*119d0*/  @!UP3 LDCU.64 UR12, c[0x0][0x400] ;  /* 0x00008000ff0cb7ac */ /* 0x000f220008000a00 */
[----:B--2---:R-:W-:Y:S01]  /*119e0*/  FADD.FTZ R3, R3, R244 ;  /* 0x000000f403037221 */ /* 0x004fe20000010000 */
[----:B---3--:R-:W-:-:S04]  /*119f0*/  FADD.FTZ R11, R0, R245 ;  /* 0x000000f5000b7221 */ /* 0x008fc80000010000 */
[----:B------:R-:W2:Y:S01]  /*11a00*/  SHFL.BFLY PT, R0, R3, 0x1, 0x1f ;  /* 0x0c201f0003007f89 */ /* 0x000ea200000e0000 */
[----:B-----5:R-:W-:Y:S01]  /*11a10*/  FADD.FTZ R2, R2, R243 ;  /* 0x000000f302027221 */ /* 0x020fe20000010000 */
[----:B-1----:R-:W-:Y:S02]  /*11a20*/  @UP3 UIMAD.WIDE.U32 UR20, UR18, UR4, URZ ;  /* 0x00000004121432a5 */ /* 0x002fe4000f8e00ff */
[----:B------:R-:W1:Y:S01]  /*11a30*/  SHFL.BFLY PT, R4, R11, 0x1, 0x1f ;  /* 0x0c201f000b047f89 */ /* 0x000e6200000e0000 */
[----:B------:R-:W3:Y:S01]  /*11a40*/  S2UR UR4, SR_CTAID.Z ;  /* 0x00000000000479c3 */ /* 0x000ee20000002700 */
[----:B----4-:R-:W-:Y:S01]  /*11a50*/  FADD.FTZ R7, R6, R241 ;  /* 0x000000f106077221 */ /* 0x010fe20000010000 */
[----:B------:R-:W-:Y:S01]  /*11a60*/  @!UP3 UIMAD.WIDE.U32 UR16, UR19, UR12, URZ ;  /* 0x0000000c1310b2a5 */ /* 0x000fe2000f8e00ff */
[----:B------:R-:W4:Y:S01]  /*11a70*/  SHFL.BFLY PT, R9, R2, 0x1, 0x1f ;  /* 0x0c201f0002097f89 */ /* 0x000f2200000e0000 */
[----:B------:R-:W5:Y:S03]  /*11a80*/  LDCU.U8 UR12, c[0x0][0x548] ;  /* 0x0000a900ff0c77ac */ /* 0x000f660008000000 */
[----:B------:R-:W5:Y:S01]  /*11a90*/  SHFL.BFLY PT, R6, R7, 0x1, 0x1f ;  /* 0x0c201f0007067f89 */ /* 0x000f6200000e0000 */
[----:B------:R-:W-:-:S02]  /*11aa0*/  @!UP3 UIMAD UR13, UR19, UR13, UR17 ;  /* 0x0000000d130db2a4 */ /* 0x000fc4000f8e0211 */
[----:B------:R-:W-:Y:S02]  /*11ab0*/  @UP3 UIMAD UR13, UR18, UR5, UR21 ;  /* 0x00000005120d32a4 */ /* 0x000fe4000f8e0215 */
[----:B------:R-:W-:Y:S01]  /*11ac0*/  @!UP2 UIMAD UR18, UR19, UR9, URZ ;  /* 0x000000091312a2a4 */ /* 0x000fe2000f8e02ff */
[----:B------:R-:W-:Y:S01]  /*11ad0*/  @UP3 UMOV UR16, UR20 ;  /* 0x0000001400103c82 */ /* 0x000fe20008000000 */
[----:B--2---:R-:W-:Y:S01]  /*11ae0*/  FADD.FTZ R8, R3, R0 ;  /* 0x0000000003087221 */ /* 0x004fe20000010000 */
[----:B------:R-:W-:Y:S02]  /*11af0*/  SHF.L.U32 R0, R225, 0x1, RZ ;  /* 0x00000001e1007819 */ /* 0x000fe400000006ff */
[----:B------:R-:W-:Y:S01]  /*11b00*/  LOP3.LUT R3, R12, 0x18, R225, 0xf8, !PT ;  /* 0x000000180c037812 */ /* 0x000fe200078ef8e1 */
[----:B-1----:R-:W-:Y:S01]  /*11b10*/  FADD.FTZ R4, R11, R4 ;  /* 0x000000040b047221 */ /* 0x002fe20000010000 */
[----:B------:R-:W-:Y:S01]  /*11b20*/  LOP3.LUT R0, R0, 0x6, RZ, 0xc0, !PT ;  /* 0x0000000600007812 */ /* 0x000fe200078ec0ff */
[----:B------:R-:W1:Y:S01]  /*11b30*/  MUFU.RCP R10, R8 ;  /* 0x00000008000a7308 */ /* 0x000e620000001000 */
[----:B------:R-:W-:Y:S01]  /*11b40*/  FSETP.NE.FTZ.AND P2, PT, R8, RZ, PT ;  /* 0x000000ff0800720b */ /* 0x000fe20003f55000 */
[----:B----4-:R-:W-:Y:S01]  /*11b50*/  FADD.FTZ R2, R2, R9 ;  /* 0x0000000902027221 */ /* 0x010fe20000010000 */
[----:B------:R-:W-:-:S02]  /*11b60*/  LOP3.LUT R0, R0, 0x3e00, R229, 0xf8, !PT ;  /* 0x00003e0000007812 */ /* 0x000fc400078ef8e5 */
[----:B------:R-:W-:Y:S01]  /*11b70*/  FSETP.NE.FTZ.AND P3, PT, R4, RZ, PT ;  /* 0x000000ff0400720b */ /* 0x000fe20003f75000 */
[----:B-----5:R-:W-:Y:S01]  /*11b80*/  FADD.FTZ R6, R7, R6 ;  /* 0x0000000607067221 */ /* 0x020fe20000010000 */
[----:B------:R-:W-:Y:S01]  /*11b90*/  LOP3.LUT R0, R0, 0x20, R231, 0xf8, !PT ;  /* 0x0000002000007812 */ /* 0x000fe200078ef8e7 */
[----:B------:R-:W2:Y:S01]  /*11ba0*/  MUFU.RCP R5, R4 ;  /* 0x0000000400057308 */ /* 0x000ea20000001000 */
[----:B------:R-:W-:Y:S02]  /*11bb0*/  FSETP.NE.FTZ.AND P1, PT, R2, RZ, PT ;  /* 0x000000ff0200720b */ /* 0x000fe40003f35000 */
[----:B------:R-:W-:Y:S02]  /*11bc0*/  LOP3.LUT R0, R0, R3, RZ, 0xfc, !PT ;  /* 0x0000000300007212 */ /* 0x000fe400078efcff */
[----:B------:R-:W-:Y:S02]  /*11bd0*/  FSETP.NE.FTZ.AND P0, PT, R6, RZ, PT ;  /* 0x000000ff0600720b */ /* 0x000fe40003f15000 */
[----:B------:R-:W-:Y:S01]  /*11be0*/  LOP3.LUT R9, R228, 0x20, RZ, 0xc0, !PT ;  /* 0x00000020e4097812 */ /* 0x000fe200078ec0ff */
[----:B------:R-:W4:Y:S01]  /*11bf0*/  MUFU.RCP R3, R2 ;  /* 0x0000000200037308 */ /* 0x000f220000001000 */
[----:B-1----:R-:W-:Y:S01]  /*11c00*/  FSEL R10, R10, 1, P2 ;  /* 0x3f8000000a0a7808 */ /* 0x002fe20001000000 */
[----:B------:R-:W1:Y:S01]  /*11c10*/  @P3 LDC R17, c[0x0][0x458] ;  /* 0x00011600ff113b82 */ /* 0x000e620000000800 */
[----:B------:R-:W-:Y:S01]  /*11c20*/  LEA R11, R0, UR6, 0x1 ;  /* 0x00000006000b7c11 */ /* 0x000fe2000f8e08ff */
[----:B------:R-:W5:Y:S01]  /*11c30*/  LDCU.U8 UR6, c[0x0][0x549] ;  /* 0x0000a920ff0677ac */ /* 0x000f620008000000 */
[----:B------:R-:W-:Y:S01]  /*11c40*/  LOP3.LUT R228, R228, 0x40, RZ, 0xc0, !PT ;  /* 0x00000040e4e47812 */ /* 0x000fe200078ec0ff */
[C---:B------:R-:W-:Y:S01]  /*11c50*/  FMUL.FTZ R162, R10.reuse, R162 ;  /* 0x000000a20aa27220 */ /* 0x040fe20000410000 */
[C---:B------:R-:W-:Y:S01]  /*11c60*/  FMUL.FTZ R163, R10.reuse, R163 ;  /* 0x000000a30aa37220 */ /* 0x040fe20000410000 */
[----:B------:R-:W3:Y:S01]  /*11c70*/  MUFU.RCP R7, R6 ;  /* 0x0000000600077308 */ /* 0x000ee20000001000 */
[----:B--2---:R-:W-:Y:S01]  /*11c80*/  FSEL R5, R5, 1, P3 ;  /* 0x3f80000005057808 */ /* 0x004fe20001800000 */
[C---:B------:R-:W-:Y:S01]  /*11c90*/  FMUL.FTZ R150, R10.reuse, R150 ;  /* 0x000000960a967220 */ /* 0x040fe20000410000 */
[C---:B------:R-:W-:Y:S01]  /*11ca0*/  FMUL.FTZ R151, R10.reuse, R151 ;  /* 0x000000970a977220 */ /* 0x040fe20000410000 */
[C---:B------:R-:W-:Y:S01]  /*11cb0*/  FMUL.FTZ R70, R10.reuse, R70 ;  /* 0x000000460a467220 */ /* 0x040fe20000410000 */
[C---:B------:R-:W-:Y:S01]  /*11cc0*/  FMUL.FTZ R71, R10.reuse, R71 ;  /* 0x000000470a477220 */ /* 0x040fe20000410000 */
[C---:B------:R-:W-:Y:S01]  /*11cd0*/  FMUL.FTZ R160, R5.reuse, R160 ;  /* 0x000000a005a07220 */ /* 0x040fe20000410000 */
[C---:B------:R-:W-:Y:S01]  /*11ce0*/  FMUL.FTZ R161, R5.reuse, R161 ;  /* 0x000000a105a17220 */ /* 0x040fe20000410000 */
[----:B------:R-:W-:Y:S01]  /*11cf0*/  FMUL.FTZ R148, R5, R148 ;  /* 0x0000009405947220 */ /* 0x000fe20000410000 */
[----:B----4-:R-:W-:Y:S01]  /*11d00*/  FSEL R3, R3, 1, P1 ;  /* 0x3f80000003037808 */ /* 0x010fe20000800000 */
[C---:B------:R-:W-:Y:S01]  /*11d10*/  FMUL.FTZ R149, R5.reuse, R149 ;  /* 0x0000009505957220 */ /* 0x040fe20000410000 */
[C---:B------:R-:W-:Y:S01]  /*11d20*/  FMUL.FTZ R68, R5.reuse, R68 ;  /* 0x0000004405447220 */ /* 0x040fe20000410000 */
[C---:B------:R-:W-:Y:S01]  /*11d30*/  FMUL.FTZ R69, R5.reuse, R69 ;  /* 0x0000004505457220 */ /* 0x040fe20000410000 */
[----:B------:R-:W-:Y:S01]  /*11d40*/  FMUL.FTZ R80, R5, R80 ;  /* 0x0000005005507220 */ /* 0x000fe20000410000 */
[C---:B------:R-:W-:Y:S01]  /*11d50*/  FMUL.FTZ R156, R3.reuse, R156 ;  /* 0x0000009c039c7220 */ /* 0x040fe20000410000 */
[C---:B------:R-:W-:Y:S01]  /*11d60*/  FMUL.FTZ R157, R3.reuse, R157 ;  /* 0x0000009d039d7220 */ /* 0x040fe20000410000 */
[----:B------:R-:W-:Y:S01]  /*11d70*/  FMUL.FTZ R152, R3, R152 ;  /* 0x0000009803987220 */ /* 0x000fe20000410000 */
[----:B---3--:R-:W-:Y:S01]  /*11d80*/  FSEL R7, R7, 1, P0 ;  /* 0x3f80000007077808 */ /* 0x008fe20000000000 */
[----:B------:R-:W-:Y:S01]  /*11d90*/  FMUL.FTZ R153, R3, R153 ;  /* 0x0000009903997220 */ /* 0x000fe20000410000 */
[----:B------:R-:W-:Y:S01]  /*11da0*/  FMUL.FTZ R81, R5, R81 ;  /* 0x0000005105517220 */ /* 0x000fe20000410000 */
[C---:B------:R-:W-:Y:S01]  /*11db0*/  FMUL.FTZ R82, R10.reuse, R82 ;  /* 0x000000520a527220 */ /* 0x040fe20000410000 */
[C---:B------:R-:W-:Y:S01]  /*11dc0*/  FMUL.FTZ R83, R10.reuse, R83 ;  /* 0x000000530a537220 */ /* 0x040fe20000410000 */
[C---:B------:R-:W-:Y:S01]  /*11dd0*/  FMUL.FTZ R158, R7.reuse, R158 ;  /* 0x0000009e079e7220 */ /* 0x040fe20000410000 */
[C---:B------:R-:W-:Y:S01]  /*11de0*/  FMUL.FTZ R159, R7.reuse, R159 ;  /* 0x0000009f079f7220 */ /* 0x040fe20000410000 */
        /* <DEDUP_REMOVED lines=19> */
[C---:B------:R-:W-:Y:S01]  /*11f20*/  FMUL.FTZ R86, R10.reuse, R86 ;  /* 0x000000560a567220 */ /* 0x040fe20000410000 */
[C---:B------:R-:W-:Y:S01]  /*11f30*/  FMUL.FTZ R87, R10.reuse, R87 ;  /* 0x000000570a577220 */ /* 0x040fe20000410000 */
        /* <DEDUP_REMOVED lines=14> */
[----:B------:R-:W-:Y:S01]  /*12020*/  STS [R11], R160 ;  /* 0x000000a00b007388 */ /* 0x000fe20000000800 */
[----:B------:R-:W-:Y:S01]  /*12030*/  F2FP.F16.F32.PACK_AB R82, R83, R82 ;  /* 0x000000525352723e */ /* 0x000fe200000000ff */
[----:B------:R-:W-:Y:S01]  /*12040*/  FMUL.FTZ R92, R3, R92 ;  /* 0x0000005c035c7220 */ /* 0x000fe20000410000 */
[----:B------:R-:W-:Y:S01]  /*12050*/  IADD3 R15, PT, PT, R9, -R228, RZ ;  /* 0x800000e4090f7210 */ /* 0x000fe20007ffe0ff */
[----:B------:R-:W-:Y:S01]  /*12060*/  STS [R11+0x200], R162 ;  /* 0x000200a20b007388 */ /* 0x000fe20000000800 */
[----:B------:R-:W-:Y:S01]  /*12070*/  FMUL.FTZ R93, R3, R93 ;  /* 0x0000005d035d7220 */ /* 0x000fe20000410000 */
[C---:B------:R-:W-:Y:S01]  /*12080*/  FMUL.FTZ R94, R7.reuse, R94 ;  /* 0x0000005e075e7220 */ /* 0x040fe20000410000 */
[----:B------:R-:W-:Y:S01]  /*12090*/  FMUL.FTZ R95, R7, R95 ;  /* 0x0000005f075f7220 */ /* 0x000fe20000410000 */
[----:B------:R-:W-:Y:S01]  /*120a0*/  F2FP.F16.F32.PACK_AB R72, R73, R72 ;  /* 0x000000484948723e */ /* 0x000fe200000000ff */
[----:B------:R-:W-:Y:S01]  /*120b0*/  STS [R9+0x10], R148 ;  /* 0x0000109409007388 */ /* 0x000fe20000000800 */
[----:B------:R-:W-:Y:S01]  /*120c0*/  F2FP.F16.F32.PACK_AB R74, R75, R74 ;  /* 0x0000004a4b4a723e */ /* 0x000fe200000000ff */
[C---:B------:R-:W-:Y:S01]  /*120d0*/  FMUL.FTZ R100, R5.reuse, R100 ;  /* 0x0000006405647220 */ /* 0x040fe20000410000 */
[----:B------:R-:W-:Y:S01]  /*120e0*/  FMUL.FTZ R101, R5, R101 ;  /* 0x0000006505657220 */ /* 0x000fe20000410000 */
[----:B------:R-:W-:Y:S01]  /*120f0*/  STS [R9+0x210], R150 ;  /* 0x0002109609007388 */ /* 0x000fe20000000800 */
[C---:B------:R-:W-:Y:S01]  /*12100*/  FMUL.FTZ R102, R10.reuse, R102 ;  /* 0x000000660a667220 */ /* 0x040fe20000410000 */
[C---:B------:R-:W-:Y:S01]  /*12110*/  FMUL.FTZ R103, R10.reuse, R103 ;  /* 0x000000670a677220 */ /* 0x040fe20000410000 */
        /* <DEDUP_REMOVED lines=63> */
[C---:B------:R-:W-:Y:S01]  /*12510*/  FMUL.FTZ R126, R10.reuse, R126 ;  /* 0x0000007e0a7e7220 */ /* 0x040fe20000410000 */
[C---:B------:R-:W-:Y:S01]  /*12520*/  FMUL.FTZ R127, R10.reuse, R127 ;  /* 0x0000007f0a7f7220 */ /* 0x040fe20000410000 */
[----:B------:R-:W-:Y:S01]  /*12530*/  F2FP.F16.F32.PACK_AB R108, R109, R108 ;  /* 0x0000006c6d6c723e */ /* 0x000fe200000000ff */
        /* <DEDUP_REMOVED lines=8> */
[----:B------:R-:W-:Y:S01]  /*125c0*/  F2FP.F16.F32.PACK_AB R146, R147, R146 ;  /* 0x000000929392723e */ /* 0x000fe200000000ff */
[----:B------:R-:W-:Y:S01]  /*125d0*/  STS [R9+0x3010], R92 ;  /* 0x0030105c09007388 */ /* 0x000fe20000000800 */
[C---:B------:R-:W-:Y:S01]  /*125e0*/  FMUL.FTZ R137, R3.reuse, R137 ;  /* 0x0000008903897220 */ /* 0x040fe20000410000 */
[----:B------:R-:W-:Y:S01]  /*125f0*/  FMUL.FTZ R128, R3, R128 ;  /* 0x0000008003807220 */ /* 0x000fe20000410000 */
[C---:B------:R-:W-:Y:S01]  /*12600*/  FMUL.FTZ R138, R7.reuse, R138 ;  /* 0x0000008a078a7220 */ /* 0x040fe20000410000 */
[----:B------:R-:W-:Y:S01]  /*12610*/  STS [R9+0x3210], R94 ;  /* 0x0032105e09007388 */ /* 0x000fe20000000800 */
[C---:B------:R-:W-:Y:S01]  /*12620*/  FMUL.FTZ R139, R7.reuse, R139 ;  /* 0x0000008b078b7220 */ /* 0x040fe20000410000 */
[----:B------:R-:W-:Y:S01]  /*12630*/  FMUL.FTZ R130, R7, R130 ;  /* 0x0000008207827220 */ /* 0x000fe20000410000 */
[----:B------:R-:W-:Y:S01]  /*12640*/  F2FP.F16.F32.PACK_AB R120, R121, R120 ;  /* 0x000000787978723e */ /* 0x000fe200000000ff */
[----:B------:R-:W-:Y:S01]  /*12650*/  STS [R13+0x2020], R100 ;  /* 0x002020640d007388 */ /* 0x000fe20000000800 */
[----:B------:R-:W-:Y:S01]  /*12660*/  F2FP.F16.F32.PACK_AB R122, R123, R122 ;  /* 0x0000007a7b7a723e */ /* 0x000fe200000000ff */
[----:B------:R-:W-:Y:S01]  /*12670*/  FMUL.FTZ R3, R3, R129 ;  /* 0x0000008103037220 */ /* 0x000fe20000410000 */
[----:B------:R-:W-:Y:S01]  /*12680*/  FMUL.FTZ R7, R7, R131 ;  /* 0x0000008307077220 */ /* 0x000fe20000410000 */
[----:B------:R-:W-:Y:S01]  /*12690*/  STS [R13+0x2220], R102 ;  /* 0x002220660d007388 */ /* 0x000fe20000000800 */
[----:B------:R-:W-:Y:S01]  /*126a0*/  F2FP.F16.F32.PACK_AB R116, R117, R116 ;  /* 0x000000747574723e */ /* 0x000fe200000000ff */
[----:B-----5:R-:W-:Y:S01]  /*126b0*/  UISETP.NE.AND UP1, UPT, UR6, URZ, UPT ;  /* 0x000000ff0600728c */ /* 0x020fe2000bf25270 */
[----:B------:R-:W-:Y:S01]  /*126c0*/  F2FP.F16.F32.PACK_AB R118, R119, R118 ;  /* 0x000000767776723e */ /* 0x000fe200000000ff */
[----:B------:R-:W-:Y:S01]  /*126d0*/  STS [R15+0x2030], R112 ;  /* 0x002030700f007388 */ /* 0x000fe20000000800 */
[----:B------:R-:W-:Y:S01]  /*126e0*/  F2FP.F16.F32.PACK_AB R140, R141, R140 ;  /* 0x0000008c8d8c723e */ /* 0x000fe200000000ff */
[----:B------:R-:W2:Y:S01]  /*126f0*/  S2UR UR6, SR_CTAID.X ;  /* 0x00000000000679c3 */ /* 0x000ea20000002500 */
[----:B------:R-:W-:Y:S01]  /*12700*/  F2FP.F16.F32.PACK_AB R142, R143, R142 ;  /* 0x0000008e8f8e723e */ /* 0x000fe200000000ff */
[----:B------:R-:W-:Y:S01]  /*12710*/  STS [R15+0x2230], R114 ;  /* 0x002230720f007388 */ /* 0x000fe20000000800 */
[----:B------:R-:W-:Y:S01]  /*12720*/  F2FP.F16.F32.PACK_AB R124, R125, R124 ;  /* 0x0000007c7d7c723e */ /* 0x000fe200000000ff */
[----:B------:R3:W4:Y:S01]  /*12730*/  @P3 MUFU.LG2 R16, R4 ;  /* 0x0000000400103308 */ /* 0x0007220000000c00 */
[----:B------:R-:W-:Y:S01]  /*12740*/  F2FP.F16.F32.PACK_AB R126, R127, R126 ;  /* 0x0000007e7f7e723e */ /* 0x000fe200000000ff */
[----:B------:R-:W-:Y:S01]  /*12750*/  STS [R13+0x3020], R104 ;  /* 0x003020680d007388 */ /* 0x000fe20000000800 */
[----:B------:R-:W-:Y:S01]  /*12760*/  F2FP.F16.F32.PACK_AB R5, R5, R132 ;  /* 0x000000840505723e */ /* 0x000fe200000000ff */
[----:B------:R-:W5:Y:S01]  /*12770*/  @UP1 LDCU UR8, c[0x0][0x430] ;  /* 0x00008600ff0817ac */ /* 0x000f620008000800 */
[----:B------:R-:W-:Y:S01]  /*12780*/  F2FP.F16.F32.PACK_AB R134, R135, R134 ;  /* 0x000000868786723e */ /* 0x000fe200000000ff */
[----:B------:R-:W-:Y:S01]  /*12790*/  STS [R13+0x3220], R106 ;  /* 0x0032206a0d007388 */ /* 0x000fe20000000800 */
[----:B------:R-:W-:Y:S01]  /*127a0*/  F2FP.F16.F32.PACK_AB R136, R137, R136 ;  /* 0x000000888988723e */ /* 0x000fe200000000ff */
[----:B------:R-:W-:Y:S01]  /*127b0*/  UISETP.NE.AND UP0, UPT, UR12, URZ, !UP1 ;  /* 0x000000ff0c00728c */ /* 0x000fe2000cf05270 */
[----:B------:R-:W-:Y:S01]  /*127c0*/  F2FP.F16.F32.PACK_AB R138, R139, R138 ;  /* 0x0000008a8b8a723e */ /* 0x000fe200000000ff */
[----:B------:R-:W-:Y:S01]  /*127d0*/  STS [R15+0x3030], R108 ;  /* 0x0030306c0f007388 */ /* 0x000fe20000000800 */
[----:B------:R-:W-:Y:S01]  /*127e0*/  F2FP.F16.F32.PACK_AB R3, R3, R128 ;  /* 0x000000800303723e */ /* 0x000fe200000000ff */
[----:B------:R-:W1:Y:S01]  /*127f0*/  @UP1 LDCU UR15, c[0x0][0x430] ;  /* 0x00008600ff0f17ac */ /* 0x000e620008000800 */
[----:B------:R-:W-:Y:S01]  /*12800*/  F2FP.F16.F32.PACK_AB R7, R7, R130 ;  /* 0x000000820707723e */ /* 0x000fe200000000ff */
[----:B------:R-:W-:Y:S01]  /*12810*/  STS [R15+0x3230], R110 ;  /* 0x0032306e0f007388 */ /* 0x000fe20000000800 */
[----:B------:R-:W-:-:S03]  /*12820*/  @UP1 UMOV UR5, 0x1 ;  /* 0x0000000100051882 */ /* 0x000fc60000000000 */
[----:B------:R-:W-:Y:S04]  /*12830*/  STS [R11+0x4000], R144 ;  /* 0x004000900b007388 */ /* 0x000fe80000000800 */
[----:B------:R-:W-:Y:S01]  /*12840*/  STS [R11+0x4200], R146 ;  /* 0x004200920b007388 */ /* 0x000fe20000000800 */
[----:B-----5:R-:W-:Y:S02]  /*12850*/  @UP1 UIMAD UR14, UR8, UR9, URZ ;  /* 0x00000009080e12a4 */ /* 0x020fe4000f8e02ff */
        /* <DEDUP_REMOVED lines=14> */
[----:B------:R3:W-:Y:S01]  /*12940*/  STS [R15+0x5230], R7 ;  /* 0x005230070f007388 */ /* 0x0007e20000000800 */
[----:B-----5:R3:W1:Y:S01]  /*12950*/  @P2 MUFU.LG2 R5, R8 ;  /* 0x0000000800052308 */ /* 0x0206620000000c00 */
[----:B--2-4-:R-:W-:Y:S05]  /*12960*/  BRA.U UP1, `(.L_x_194) ;  /* 0x0000000101207547 */ /* 0x014fea000b800000 */
[----:B------:R-:W-:Y:S01]  /*12970*/  UISETP.NE.AND UP1, UPT, UR12, URZ, UPT ;  /* 0x000000ff0c00728c */ /* 0x000fe2000bf25270 */
[----:B------:R-:W2:Y:S10]  /*12980*/  LDCU UR12, c[0x0][0x3e0] ;  /* 0x00007c00ff0c77ac */ /* 0x000eb40008000800 */
[----:B------:R-:W2:Y:S01]  /*12990*/  @UP1 LDCU UR5, c[0x0][0x454] ;  /* 0x00008a80ff0517ac */ /* 0x000ea20008000800 */
[----:B-1----:R-:W-:Y:S01]  /*129a0*/  @UP1 UMOV UR15, 0x1 ;  /* 0x00000001000f1882 */ /* 0x002fe20000000000 */
[----:B------:R-:W4:Y:S01]  /*129b0*/  @UP1 LDCU UR14, c[0x0][0x454] ;  /* 0x00008a80ff0e17ac */ /* 0x000f220008000800 */
[----:B------:R-:W-:Y:S01]  /*129c0*/  @!UP1 UMOV UR15, 0x1 ;  /* 0x00000001000f9882 */ /* 0x000fe20000000000 */
[----:B--2---:R-:W-:-:S02]  /*129d0*/  @UP1 UIMAD UR5, UR5, UR12, URZ ;  /* 0x0000000c050512a4 */ /* 0x004fc4000f8e02ff */
[----:B----4-:R-:W-:-:S12]  /*129e0*/  @!UP1 UIMAD UR5, UR9, UR12, URZ ;  /* 0x0000000c090592a4 */ /* 0x010fd8000f8e02ff */
.L_x_194:
[----:B------:R-:W-:Y:S01]  /*129f0*/  BAR.SYNC.DEFER_BLOCKING 0x0 ;  /* 0x0000000000007b1d */ /* 0x000fe20000010000 */
[----:B---3--:R-:W-:Y:S01]  /*12a00*/  @P3 FMUL.FTZ R7, R16, 0.69314718246459960938 ;  /* 0x3f31721810073820 */ /* 0x008fe20000410000 */
[----:B------:R-:W-:Y:S01]  /*12a10*/  MOV R14, 0x7f800000 ;  /* 0x7f800000000e7802 */ /* 0x000fe20000000f00 */
[----:B------:R-:W-:Y:S01]  /*12a20*/  UIMAD UR14, UR4, UR14, URZ ;  /* 0x0000000e040e72a4 */ /* 0x000fe2000f8e02ff */
[----:B-1----:R-:W-:Y:S01]  /*12a30*/  @P2 FMUL.FTZ R18, R5, 0.69314718246459960938 ;  /* 0x3f31721805122820 */ /* 0x002fe20000410000 */
        /* <DEDUP_REMOVED lines=14> */
[----:B------:R-:W-:Y:S01]  /*12b20*/  MOV R15, 0x7f800000 ;  /* 0x7f800000000f7802 */ /* 0x000fe20000000f00 */
[----:B------:R-:W-:Y:S01]  /*12b30*/  USEL UR8, UR8, URZ, UP0 ;  /* 0x000000ff08087287 */ /* 0x000fe20008000000 */
[----:B------:R-:W-:Y:S01]  /*12b40*/  SHF.R.U32.HI R24, RZ, 0x2, R225 ;  /* 0x00000002ff187819 */ /* 0x000fe200000116e1 */
[----:B------:R-:W3:Y:S01]  /*12b50*/  @P0 LDC R4, c[0x0][0x458] ;  /* 0x00011600ff040b82 */ /* 0x000ee20000000800 */
[----:B------:R-:W-:Y:S01]  /*12b60*/  USHF.R.S32.HI UR9, URZ, 0x1f, UR14 ;  /* 0x0000001fff097899 */ /* 0x000fe2000801140e */
[----:B------:R1:W3:Y:S01]  /*12b70*/  LDS.128 R8, [R237+0x1800] ;  /* 0x00180000ed087984 */ /* 0x0002e20000000c00 */
[----:B------:R-:W-:Y:S01]  /*12b80*/  USHF.R.S32.HI UR5, URZ, 0x1f, UR12 ;  /* 0x0000001fff057899 */ /* 0x000fe2000801140c */
[----:B--2---:R-:W-:Y:S01]  /*12b90*/  @P1 FMUL.FTZ R5, R2, 0.69314718246459960938 ;  /* 0x3f31721802051820 */ /* 0x004fe20000410000 */
[----:B------:R-:W-:Y:S01]  /*12ba0*/  UIADD3 UR18, UP1, UP0, UR12, UR18, UR14 ;  /* 0x000000120c127290 */ /* 0x000fe2000f83e00e */
[----:B-1----:R-:W-:-:S03]  /*12bb0*/  @P2 FFMA.FTZ R17, R167, R12, R18 ;  /* 0x0000000ca7112223 */ /* 0x002fc60000010012 */
        /* <DEDUP_REMOVED lines=31> */
[C---:B------:R-:W-:Y:S02]  /*12db0*/  @!P4 IADD3 R6, P1, PT, R21.reuse, UR18, RZ ;  /* 0x000000121506cc10 */ /* 0x040fe4000ff3e0ff */
[----:B------:R-:W-:Y:S02]  /*12dc0*/  @!P3 IADD3 R13, P0, PT, R20, UR18, RZ ;  /* 0x00000012140dbc10 */ /* 0x000fe4000ff1e0ff */
[----:B------:R-:W-:-:S02]  /*12dd0*/  @!P4 LEA.HI.X.SX32 R21, R21, UR5, 0x1, P1 ;  /* 0x000000051515cc11 */ /* 0x000fc400088f0eff */
[----:B------:R-:W-:Y:S02]  /*12de0*/  @!P3 LEA.HI.X.SX32 R20, R20, UR5, 0x1, P0 ;  /* 0x000000051414bc11 */ /* 0x000fe400080f0eff */
[----:B---3--:R-:W-:Y:S02]  /*12df0*/  @!P4 LEA R4, P1, R6, R4, 0x2 ;  /* 0x000000040604c211 */ /* 0x008fe400078210ff */
[----:B------:R-:W-:Y:S02]  /*12e00*/  @!P5 LEA.HI.X R19, R12, R7, R22, 0x2, P2 ;  /* 0x000000070c13d211 */ /* 0x000fe400010f1416 */
[----:B------:R-:W-:Y:S02]  /*12e10*/  @!P4 LEA.HI.X R5, R6, R5, R21, 0x2, P1 ;  /* 0x000000050605c211 */ /* 0x000fe400008f1415 */
[C---:B----4-:R-:W-:Y:S01]  /*12e20*/  @!P3 LEA R2, P0, R13.reuse, R2, 0x2 ;  /* 0x000000020d02b211 */ /* 0x050fe200078010ff */
[----:B------:R1:W-:Y:S03]  /*12e30*/  @!P5 STG.E desc[UR10][R18.64], R17 ;  /* 0x000000111200d986 */ /* 0x0003e6000c10190a */
[----:B------:R-:W-:Y:S01]  /*12e40*/  @!P3 LEA.HI.X R3, R13, R3, R20, 0x2, P0 ;  /* 0x000000030d03b211 */ /* 0x000fe200000f1414 */
[----:B------:R1:W-:Y:S04]  /*12e50*/  @!P4 STG.E desc[UR10][R4.64], R16 ;  /* 0x000000100400c986 */ /* 0x0003e8000c10190a */
[----:B------:R1:W-:Y:S04]  /*12e60*/  @!P3 STG.E desc[UR10][R2.64], R15 ;  /* 0x0000000f0200b986 */ /* 0x0003e8000c10190a */
.L_x_196:
[----:B------:R-:W-:Y:S05]  /*12e70*/  BSYNC.RECONVERGENT B0 ;  /* 0x0000000000007941 */ /* 0x000fea0003800200 */
.L_x_195:
[----:B------:R-:W2:Y:S01]  /*12e80*/  LDCU.64 UR8, c[0x0][0x410] ;  /* 0x00008200ff0877ac */ /* 0x000ea20008000a00 */
[----:B------:R-:W-:Y:S01]  /*12e90*/  IADD3 R6, P0, PT, R242, UR16, RZ ;  /* 0x00000010f2067c10 */ /* 0x000fe2000ff1e0ff */
[C---:B-1----:R-:W-:Y:S01]  /*12ea0*/  VIADD R4, R24.reuse, 0x20 ;  /* 0x0000002018047836 */ /* 0x042fe20000000000 */
[----:B------:R1:W3:Y:S01]  /*12eb0*/  LDS.128 R16, [R237] ;  /* 0x00000000ed107984 */ /* 0x0002e20000000c00 */
[----:B------:R-:W-:Y:S01]  /*12ec0*/  ISETP.GE.AND P3, PT, R24, UR7, PT ;  /* 0x0000000718007c0c */ /* 0x000fe2000bf66270 */
[----:B------:R-:W-:Y:S01]  /*12ed0*/  IMAD.MOV.U32 R25, RZ, RZ, RZ ;  /* 0x000000ffff197224 */ /* 0x000fe200078e00ff */
[----:B------:R-:W-:Y:S01]  /*12ee0*/  IADD3.X R7, PT, PT, RZ, UR13, RZ, P0, !PT ;  /* 0x0000000dff077c10 */ /* 0x000fe200087fe4ff */
[----:B------:R1:W4:Y:S01]  /*12ef0*/  LDS.128 R12, [R237+0x2000] ;  /* 0x00200000ed0c7984 */ /* 0x0003220000000c00 */
[----:B------:R-:W-:Y:S01]  /*12f00*/  ISETP.GE.AND P2, PT, R4, UR7, PT ;  /* 0x0000000704007c0c */ /* 0x000fe2000bf46270 */
[----:B------:R-:W-:Y:S01]  /*12f10*/  IMAD.WIDE.U32 R2, R0, 0x80, R24 ;  /* 0x0000008000027825 */ /* 0x000fe200078e0018 */
[C---:B------:R-:W-:Y:S01]  /*12f20*/  IADD3 R0, PT, PT, R24.reuse, 0x40, RZ ;  /* 0x0000004018007810 */ /* 0x040fe20007ffe0ff */
[----:B------:R-:W-:Y:S02]  /*12f30*/  BSSY.RECONVERGENT B0, `(.L_x_197) ;  /* 0x000001b000007945 */ /* 0x000fe40003800200 */
[----:B------:R-:W-:Y:S01]  /*12f40*/  VIADD R24, R24, 0x60 ;  /* 0x0000006018187836 */ /* 0x000fe20000000000 */
[----:B------:R-:W-:-:S02]  /*12f50*/  ISETP.GE.AND P1, PT, R0, UR7, PT ;  /* 0x0000000700007c0c */ /* 0x000fc4000bf26270 */
[----:B------:R-:W-:Y:S01]  /*12f60*/  LOP3.LUT R0, R242, 0x20, RZ, 0xfc, !PT ;  /* 0x00000020f2007812 */ /* 0x000fe200078efcff */
[----:B--2---:R-:W-:Y:S01]  /*12f70*/  IMAD.U32 R20, RZ, RZ, UR8 ;  /* 0x00000008ff147e24 */ /* 0x004fe2000f8e00ff */
[----:B------:R-:W-:Y:S02]  /*12f80*/  MOV R23, UR9 ;  /* 0x0000000900177c02 */ /* 0x000fe40008000f00 */
[----:B------:R-:W-:Y:S01]  /*12f90*/  ISETP.GE.AND P0, PT, R24, UR7, PT ;  /* 0x0000000718007c0c */ /* 0x000fe2000bf06270 */
[----:B------:R-:W-:Y:S02]  /*12fa0*/  IMAD.WIDE.U32 R20, R20, UR4, R6 ;  /* 0x0000000414147c25 */ /* 0x000fe4000f8e0006 */
[----:B------:R1:W2:Y:S02]  /*12fb0*/  LDS.128 R4, [R237+0x4000] ;  /* 0x00400000ed047984 */ /* 0x0002a40000000c00 */
[----:B------:R-:W-:Y:S01]  /*12fc0*/  IMAD R23, R23, UR4, R21 ;  /* 0x0000000417177c24 */ /* 0x000fe2000f8e0215 */
[----:B------:R-:W-:Y:S07]  /*12fd0*/  @P3 BRA `(.L_x_198) ;  /* 0x0000000000403947 */ /* 0x000fee0003800000 */
[----:B------:R-:W5:Y:S01]  /*12fe0*/  LDCU.64 UR8, c[0x0][0x408] ;  /* 0x00008100ff0877ac */ /* 0x000f620008000a00 */
[----:B------:R-:W-:Y:S01]  /*12ff0*/  IMAD.MOV.U32 R22, RZ, RZ, R20 ;  /* 0x000000ffff167224 */ /* 0x000fe200078e0014 */
[----:B------:R-:W3:Y:S01]  /*13000*/  LDCU UR6, c[0x0][0x440] ;  /* 0x00008800ff0677ac */ /* 0x000ee20008000800 */
[----:B------:R-:W1:Y:S01]  /*13010*/  LDCU.64 UR4, c[0x0][0x3f0] ;  /* 0x00007e00ff0477ac */ /* 0x000e620008000a00 */
[----:B-----5:R-:W-:Y:S02]  /*13020*/  IMAD R25, R3, UR8, RZ ;  /* 0x0000000803197c24 */ /* 0x020fe4000f8e02ff */
        /* <DEDUP_REMOVED lines=8> */
[----:B------:R1:W-:Y:S04]  /*130b0*/  @!P5 STG.E.128 desc[UR10][R28.64], R16 ;  /* 0x000000101c00d986 */ /* 0x0003e8000c101d0a */
[----:B----4-:R1:W-:Y:S04]  /*130c0*/  @!P4 STG.E.128 desc[UR10][R28.64+0x40], R12 ;  /* 0x0000400c1c00c986 */ /* 0x0103e8000c101d0a */
[----:B--2---:R1:W-:Y:S02]  /*130d0*/  @!P3 STG.E.128 desc[UR10][R28.64+0x80], R4 ;  /* 0x000080041c00b986 */ /* 0x0043e4000c101d0a */
.L_x_198:
[----:B------:R-:W-:Y:S05]  /*130e0*/  BSYNC.RECONVERGENT B0 ;  /* 0x0000000000007941 */ /* 0x000fea0003800200 */
.L_x_197:
[----:B-1-3--:R1:W3:Y:S01]  /*130f0*/  LDS.128 R16, [R237+0x800] ;  /* 0x00080000ed107984 */ /* 0x00a2e20000000c00 */
[----:B------:R-:W-:Y:S03]  /*13100*/  BSSY.RECONVERGENT B0, `(.L_x_199) ;  /* 0x0000017000007945 */ /* 0x000fe60003800200 */
[----:B----4-:R1:W4:Y:S04]  /*13110*/  LDS.128 R12, [R237+0x2800] ;  /* 0x00280000ed0c7984 */ /* 0x0103280000000c00 */
[----:B--2---:R1:W2:Y:S01]  /*13120*/  LDS.128 R4, [R237+0x4800] ;  /* 0x00480000ed047984 */ /* 0x0042a20000000c00 */
[----:B------:R-:W-:Y:S05]  /*13130*/  @P2 BRA `(.L_x_200) ;  /* 0x00000000004c2947 */ /* 0x000fea0003800000 */
[----:B------:R-:W5:Y:S01]  /*13140*/  LDCU.64 UR8, c[0x0][0x408] ;  /* 0x00008100ff0877ac */ /* 0x000f620008000a00 */
[----:B------:R-:W-:Y:S01]  /*13150*/  IADD3 R25, P2, PT, R2, 0x20, RZ ;  /* 0x0000002002197810 */ /* 0x000fe20007f5e0ff */
[----:B------:R-:W-:Y:S01]  /*13160*/  IMAD.MOV.U32 R26, RZ, RZ, R20 ;  /* 0x000000ffff1a7224 */ /* 0x000fe200078e0014 */
[----:B------:R-:W-:Y:S01]  /*13170*/  MOV R27, R23 ;  /* 0x00000017001b7202 */ /* 0x000fe20000000f00 */
[----:B------:R-:W1:Y:S02]  /*13180*/  LDCU UR6, c[0x0][0x440] ;  /* 0x00008800ff0677ac */ /* 0x000e640008000800 */
[----:B------:R-:W-:Y:S01]  /*13190*/  IMAD.X R24, RZ, RZ, R3, P2 ;  /* 0x000000ffff187224 */ /* 0x000fe200010e0603 */
[----:B------:R-:W3:Y:S03]  /*131a0*/  LDCU.64 UR4, c[0x0][0x3f0] ;  /* 0x00007e00ff0477ac */ /* 0x000ee60008000a00 */
[----:B-----5:R-:W-:-:S02]  /*131b0*/  IMAD R24, R24, UR8, RZ ;  /* 0x0000000818187c24 */ /* 0x020fc4000f8e02ff */
        /* <DEDUP_REMOVED lines=8> */
[----:B------:R1:W-:Y:S04]  /*13240*/  @!P4 STG.E.128 desc[UR10][R28.64], R16 ;  /* 0x000000101c00c986 */ /* 0x0003e8000c101d0a */
[----:B----4-:R1:W-:Y:S04]  /*13250*/  @!P3 STG.E.128 desc[UR10][R28.64+0x40], R12 ;  /* 0x0000400c1c00b986 */ /* 0x0103e8000c101d0a */
[----:B--2---:R1:W-:Y:S02]  /*13260*/  @!P2 STG.E.128 desc[UR10][R28.64+0x80], R4 ;  /* 0x000080041c00a986 */ /* 0x0043e4000c101d0a */
.L_x_200:
[----:B------:R-:W-:Y:S05]  /*13270*/  BSYNC.RECONVERGENT B0 ;  /* 0x0000000000007941 */ /* 0x000fea0003800200 */
.L_x_199:
        /* <DEDUP_REMOVED lines=24> */
.L_x_202:
[----:B------:R-:W-:Y:S05]  /*13400*/  BSYNC.RECONVERGENT B0 ;  /* 0x0000000000007941 */ /* 0x000fea0003800200 */
.L_x_201:
[----:B-12---:R1:W2:Y:S01]  /*13410*/  LDS.128 R4, [R237+0x3800] ;  /* 0x00380000ed047984 */ /* 0x0062a20000000c00 */
[----:B------:R-:W-:Y:S05]  /*13420*/  @P0 EXIT ;  /* 0x000000000000094d */ /* 0x000fea0003800000 */
[----:B------:R-:W5:Y:S01]  /*13430*/  LDCU.64 UR6, c[0x0][0x408] ;  /* 0x00008100ff0677ac */ /* 0x000f620008000a00 */
[----:B----4-:R4:W1:Y:S01]  /*13440*/  LDS.128 R12, [R237+0x5800] ;  /* 0x00580000ed0c7984 */ /* 0x0108620000000c00 */
[----:B------:R-:W-:Y:S01]  /*13450*/  IADD3 R2, P0, PT, R2, 0x60, RZ ;  /* 0x0000006002027810 */ /* 0x000fe20007f1e0ff */
[----:B---3--:R-:W-:Y:S01]  /*13460*/  IMAD.MOV.U32 R16, RZ, RZ, R20 ;  /* 0x000000ffff107224 */ /* 0x008fe200078e0014 */
[----:B------:R-:W3:Y:S01]  /*13470*/  LDCU UR8, c[0x0][0x440] ;  /* 0x00008800ff0877ac */ /* 0x000ee20008000800 */
[----:B------:R-:W-:Y:S02]  /*13480*/  MOV R17, R23 ;  /* 0x0000001700117202 */ /* 0x000fe40000000f00 */
[----:B------:R-:W-:Y:S01]  /*13490*/  IMAD.X R3, RZ, RZ, R3, P0 ;  /* 0x000000ffff037224 */ /* 0x000fe200000e0603 */
[----:B------:R-:W4:Y:S03]  /*134a0*/  LDCU.64 UR4, c[0x0][0x3f0] ;  /* 0x00007e00ff0477ac */ /* 0x000f260008000a00 */
[----:B-----5:R-:W-:-:S02]  /*134b0*/  IMAD R3, R3, UR6, RZ ;  /* 0x0000000603037c24 */ /* 0x020fc4000f8e02ff */
[----:B------:R-:W-:Y:S01]  /*134c0*/  IMAD.WIDE.U32 R16, R2, UR6, R16 ;  /* 0x0000000602107c25 */ /* 0x000fe2000f8e0010 */
[----:B---3--:R-:W-:-:S03]  /*134d0*/  ISETP.GE.AND P2, PT, R242, UR8, PT ;  /* 0x00000008f2007c0c */ /* 0x008fc6000bf46270 */
[----:B------:R-:W-:Y:S01]  /*134e0*/  IMAD R3, R2, UR7, R3 ;  /* 0x0000000702037c24 */ /* 0x000fe2000f8e0203 */
[----:B------:R-:W-:Y:S02]  /*134f0*/  ISETP.GE.AND P1, PT, R0, UR8, PT ;  /* 0x0000000800007c0c */ /* 0x000fe4000bf26270 */
[----:B------:R-:W-:Y:S01]  /*13500*/  ISETP.GE.AND P0, PT, R240, UR8, PT ;  /* 0x00000008f0007c0c */ /* 0x000fe2000bf06270 */
[----:B------:R-:W-:Y:S01]  /*13510*/  IMAD.IADD R3, R3, 0x1, R17 ;  /* 0x0000000103037824 */ /* 0x000fe200078e0211 */
[----:B----4-:R-:W-:-:S04]  /*13520*/  LEA R2, P3, R16, UR4, 0x1 ;  /* 0x0000000410027c11 */ /* 0x010fc8000f8608ff */
[----:B------:R-:W-:-:S05]  /*13530*/  LEA.HI.X R3, R16, UR5, R3, 0x1, P3 ;  /* 0x0000000510037c11 */ /* 0x000fca00098f0c03 */
[----:B------:R3:W-:Y:S04]  /*13540*/  @!P2 STG.E.128 desc[UR10][R2.64], R8 ;  /* 0x000000080200a986 */ /* 0x0007e8000c101d0a */
[----:B--2---:R3:W-:Y:S01]  /*13550*/  @!P1 STG.E.128 desc[UR10][R2.64+0x40], R4 ;  /* 0x0000400402009986 */ /* 0x0047e2000c101d0a */
[----:B-1----:R-:W-:Y:S05]  /*13560*/  @P0 EXIT ;  /* 0x000000000000094d */ /* 0x002fea0003800000 */
[----:B------:R-:W-:Y:S01]  /*13570*/  STG.E.128 desc[UR10][R2.64+0x80], R12 ;  /* 0x0000800c02007986 */ /* 0x000fe2000c101d0a */
[----:B------:R-:W-:Y:S05]  /*13580*/  EXIT ;  /* 0x000000000000794d */ /* 0x000fea0003800000 */
.L_x_203:
        /* <DEDUP_REMOVED lines=15> */
.L_x_1262:


//--------------------- .text._ZN5flash16flash_fwd_kernelI23Flash_fwd_kernel_traitsILi96ELi64ELi64ELi4ELb0ELb0EN7cutlass6half_tE19Flash_kernel_traitsILi96ELi64ELi64ELi4ES3_EELb0ELb1ELb0ELb0ELb1ELb1ELb0ELb0EEEvNS_16Flash_fwd_paramsE --------------------------
	.section	.text._ZN5flash16flash_fwd_kernelI23Flash_fwd_kernel_traitsILi96ELi64ELi64ELi4ELb0ELb0EN7cutlass6half_tE19Flash_kernel_traitsILi96ELi64ELi64ELi4ES3_EELb0ELb1ELb0ELb0ELb1ELb1ELb0ELb0EEEvNS_16Flash_fwd_paramsE,"ax",@progbits
	.align	128
        .global         _ZN5flash16flash_fwd_kernelI23Flash_fwd_kernel_traitsILi96ELi64ELi64ELi4ELb0ELb0EN7cutlass6half_tE19Flash_kernel_traitsILi96ELi64ELi64ELi4ES3_EELb0ELb1ELb0ELb0ELb1ELb1ELb0ELb0EEEvNS_16Flash_fwd_paramsE
        .type           _ZN5flash16flash_fwd_kernelI23Flash_fwd_kernel_traitsILi96ELi64ELi64ELi4ELb0ELb0EN7cutlass6half_tE19Flash_kernel_traitsILi96ELi64ELi64ELi4ES3_EELb0ELb1ELb0ELb0ELb1ELb1ELb0ELb0EEEvNS_16Flash_fwd_paramsE,@function
        .size           _ZN5flash16flash_fwd_kernelI23Flash_fwd_kernel_traitsILi96ELi64ELi64ELi4ELb0ELb0EN7cutlass6half_tE19Flash_kernel_traitsILi96ELi64ELi64ELi4ES3_EELb0ELb1ELb0ELb0ELb1ELb1ELb0ELb0EEEvNS_16Flash_fwd_paramsE,(.L_x_1263 - _ZN5flash16flash_fwd_kernelI23Flash_fwd_kernel_traitsILi96ELi64ELi64ELi4ELb0ELb0EN7cutlass6half_tE19Flash_kernel_traitsILi96ELi64ELi64ELi4ES3_EELb0ELb1ELb0ELb0ELb1ELb1ELb0ELb0EEEvNS_16Flash_fwd_paramsE)
        .other          _ZN5flash16flash_fwd_kernelI23Flash_fwd_kernel_traitsILi96ELi64ELi64ELi4ELb0ELb0EN7cutlass6half_tE19Flash_kernel_traitsILi96ELi64ELi64ELi4ES3_EELb0ELb1ELb0ELb0ELb1ELb1ELb0ELb0EEEvNS_16Flash_fwd_paramsE,@"STO_CUDA_ENTRY STV_DEFAULT"
_ZN5flash16flash_fwd_kernelI23Flash_fwd_kernel_traitsILi96ELi64ELi64ELi4ELb0ELb0EN7cutlass6half_tE19Flash_kernel_traitsILi96ELi64ELi64ELi4ES3_EELb0ELb1ELb0ELb0ELb1ELb1ELb0ELb0EEEvNS_16Flash_fwd_paramsE:
.text._ZN5flash16flash_fwd_kernelI23Flash_fwd_kernel_traitsILi96ELi64ELi64ELi4ELb0ELb0EN7cutlass6half_tE19Flash_kernel_traitsILi96ELi64ELi64ELi4ES3_EELb0ELb1ELb0ELb0ELb1ELb1ELb0ELb0EEEvNS_16Flash_fwd_paramsE:
[----:B------:R-:W-:Y:S08]  /*0000*/  LDC R1, c[0x0][0x37c] ;  /* 0x0000df00ff017b82 */ /* 0x000ff00000000800 */
[----:B------:R-:W1:Y:S01]  /*0010*/  LDC.64 R2, c[0x0][0x478] ;  /* 0x00011e00ff027b82 */ /* 0x000e620000000a00 */
[----:B------:R-:W2:Y:S01]  /*0020*/  S2R R9, SR_CTAID.Y ;  /* 0x0000000000097919 */ /* 0x000ea20000002600 */
[----:B------:R-:W3:Y:S01]  /*0030*/  LDCU.64 UR26, c[0x0][0x358] ;  /* 0x00006b00ff1a77ac */ /* 0x000ee20008000a00 */
[----:B------:R-:W-:-:S05]  /*0040*/  IMAD.MOV.U32 R15, RZ, RZ, RZ ;  /* 0x000000ffff0f7224 */ /* 0x000fca00078e00ff */
[----:B------:R-:W4:Y:S01]  /*0050*/  LDC.64 R4, c[0x0][0x470] ;  /* 0x00011c00ff047b82 */ /* 0x000f220000000a00 */
[----:B------:R-:W3:Y:S01]  /*0060*/  S2R R17, SR_CTAID.X ;  /* 0x0000000000117919 */ /* 0x000ee20000002500 */
[----:B------:R-:W3:Y:S01]  /*0070*/  LDCU UR24, c[0x0][0x434] ;  /* 0x00008680ff1877ac */ /* 0x000ee20008000800 */
        /* <DEDUP_REMOVED lines=9> */
[----:B-1----:R-:W-:-:S06]  /*0110*/  @P0 IMAD.WIDE.U32 R6, R9, 0x4, R4 ;  /* 0x0000000409060825 */ /* 0x002fcc00078e0004 */
[----:B------:R-:W1:Y:S01]  /*0120*/  @!P2 LDC.64 R4, c[0x0][0x488] ;  /* 0x00012200ff04ab82 */ /* 0x000e620000000a00 */
[----:B------:R-:W-:Y:S01]  /*0130*/  IMAD.SHL.U32 R95, R17, 0x40, RZ ;  /* 0x00000040115f7824 */ /* 0x000fe200078e00ff */
[----:B------:R3:W5:Y:S04]  /*0140*/  @P0 LDG.E R15, desc[UR26][R6.64] ;  /* 0x0000001a060f0981 */ /* 0x000768000c1e1900 */
[----:B------:R-:W-:Y:S02]  /*0150*/  ISETP.GE.AND P1, PT, R95, UR24, PT ;  /* 0x000000185f007c0c */ /* 0x000fe4000bf26270 */
[----:B-1----:R-:W-:-:S11]  /*0160*/  @!P2 ISETP.NE.U32.AND P0, PT, R4, RZ, PT ;  /* 0x000000ff0400a20c */ /* 0x002fd60003f05070 */
[----:B--23--:R-:W-:Y:S05]  /*0170*/  @P1 EXIT ;  /* 0x000000000000194d */ /* 0x00cfea0003800000 */
[----:B------:R-:W1:Y:S01]  /*0180*/  LDC R84, c[0x0][0x508] ;  /* 0x00014200ff547b82 */ /* 0x000e620000000800 */
[----:B------:R-:W-:Y:S01]  /*0190*/  @!P2 ISETP.NE.AND.EX P0, PT, R5, RZ, PT, P0 ;  /* 0x000000ff0500a20c */ /* 0x000fe20003f05300 */
[--C-:B-----5:R-:W-:Y:S01]  /*01a0*/  @P2 IMAD.IADD R96, R96, 0x1, -R15.reuse ;  /* 0x0000000160602824 */ /* 0x120fe200078e0a0f */
[----:B------:R-:W2:Y:S02]  /*01b0*/  S2R R8, SR_CTAID.Z ;  /* 0x0000000000087919 */ /* 0x000ea40000002700 */
[----:B------:R-:W-:Y:S01]  /*01c0*/  @!P2 SEL R3, R3, RZ, P0 ;  /* 0x000000ff0303a207 */ /* 0x000fe20000000000 */
[----:B------:R-:W3:Y:S03]  /*01d0*/  S2R R86, SR_TID.X ;  /* 0x0000000000567919 */ /* 0x000ee60000002100 */
[----:B------:R-:W-:-:S05]  /*01e0*/  @!P2 IADD3 R96, PT, PT, R3, R2, -R15 ;  /* 0x000000020360a210 */ /* 0x000fca0007ffe80f */
[----:B------:R-:W-:-:S05]  /*01f0*/  VIADD R4, R96, 0x3f ;  /* 0x0000003f60047836 */ /* 0x000fca0000000000 */
[----:B------:R-:W-:Y:S02]  /*0200*/  IADD3 R3, PT, PT, R4, -UR24, R95 ;  /* 0x8000001804037c10 */ /* 0x000fe4000fffe05f */
[----:B------:R-:W-:Y:S02]  /*0210*/  SHF.R.S32.HI R2, RZ, 0x1f, R4 ;  /* 0x0000001fff027819 */ /* 0x000fe40000011404 */
[----:B-1----:R-:W-:Y:S02]  /*0220*/  IADD3 R3, PT, PT, R3, 0x40, R84 ;  /* 0x0000004003037810 */ /* 0x002fe40007ffe054 */
[----:B------:R-:W-:Y:S02]  /*0230*/  LEA.HI R2, R2, R4, RZ, 0x6 ;  /* 0x0000000402027211 */ /* 0x000fe400078f30ff */
[----:B------:R-:W-:Y:S02]  /*0240*/  SHF.R.S32.HI R0, RZ, 0x1f, R3 ;  /* 0x0000001fff007819 */ /* 0x000fe40000011403 */
[----:B------:R-:W-:-:S02]  /*0250*/  SHF.R.S32.HI R2, RZ, 0x6, R2 ;  /* 0x00000006ff027819 */ /* 0x000fc40000011402 */
[----:B------:R-:W-:-:S04]  /*0260*/  LEA.HI R0, R0, R3, RZ, 0x6 ;  /* 0x0000000300007211 */ /* 0x000fc800078f30ff */
[----:B------:R-:W-:-:S04]  /*0270*/  SHF.R.S32.HI R3, RZ, 0x6, R0 ;  /* 0x00000006ff037819 */ /* 0x000fc80000011400 */
[----:B------:R-:W-:-:S04]  /*0280*/  VIMNMX R2, PT, PT, R2, R3, PT ;  /* 0x0000000302027248 */ /* 0x000fc80003fe0100 */
[----:B------:R-:W-:-:S13]  /*0290*/  ISETP.GT.AND P0, PT, R2, RZ, PT ;  /* 0x000000ff0200720c */ /* 0x000fda0003f04270 */
[----:B--23--:R-:W-:Y:S05]  /*02a0*/  @P0 BRA `(.L_x_204) ;  /* 0x0000000400500947 */ /* 0x00cfea0003800000 */
[----:B------:R-:W1:Y:S01]  /*02b0*/  LDCU.U8 UR4, c[0x0][0x549] ;  /* 0x0000a920ff0477ac */ /* 0x000e620008000000 */
[----:B------:R-:W2:Y:S01]  /*02c0*/  LDC.64 R4, c[0x0][0x400] ;  /* 0x00010000ff047b82 */ /* 0x000ea20000000a00 */
[----:B------:R-:W-:Y:S01]  /*02d0*/  IMAD.SHL.U32 R12, R86, 0x8, RZ ;  /* 0x00000008560c7824 */ /* 0x000fe200078e00ff */
[----:B------:R-:W3:Y:S04]  /*02e0*/  LDCU.U8 UR8, c[0x0][0x548] ;  /* 0x0000a900ff0877ac */ /* 0x000ee80008000000 */
[----:B------:R-:W-:Y:S02]  /*02f0*/  LOP3.LUT R12, R12, 0x18, RZ, 0xc0, !PT ;  /* 0x000000180c0c7812 */ /* 0x000fe400078ec0ff */
[----:B------:R-:W4:Y:S01]  /*0300*/  LDC.64 R2, c[0x0][0x408] ;  /* 0x00010200ff027b82 */ /* 0x000f220000000a00 */
[----:B-1----:R-:W-:-:S13]  /*0310*/  ISETP.NE.AND P1, PT, RZ, UR4, PT ;  /* 0x00000004ff007c0c */ /* 0x002fda000bf25270 */
[----:B------:R-:W1:Y:S01]  /*0320*/  @P1 LDC R11, c[0x0][0x430] ;  /* 0x00010c00ff0b1b82 */ /* 0x000e620000000800 */
[----:B------:R-:W-:-:S07]  /*0330*/  @P1 MOV R10, 0x1 ;  /* 0x00000001000a1802 */ /* 0x000fce0000000f00 */
[----:B------:R-:W2:Y:S01]  /*0340*/  @P1 LDC R6, c[0x0][0x430] ;  /* 0x00010c00ff061b82 */ /* 0x000ea20000000800 */
[----:B-1----:R-:W-:Y:S01]  /*0350*/  @P1 IMAD R11, R11, UR24, RZ ;  /* 0x000000180b0b1c24 */ /* 0x002fe2000f8e02ff */
[----:B---34-:R-:W-:Y:S06]  /*0360*/  @P1 BRA `(.L_x_205) ;  /* 0x0000000000241947 */ /* 0x018fec0003800000 */
[----:B------:R-:W-:Y:S01]  /*0370*/  ISETP.NE.AND P0, PT, RZ, UR8, PT ;  /* 0x00000008ff007c0c */ /* 0x000fe2000bf05270 */
[----:B------:R-:W1:-:S12]  /*0380*/  LDC R0, c[0x0][0x3e0] ;  /* 0x0000f800ff007b82 */ /* 0x000e580000000800 */
[----:B------:R-:W3:Y:S01]  /*0390*/  @P0 LDC R11, c[0x0][0x454] ;  /* 0x00011500ff0b0b82 */ /* 0x000ee20000000800 */
[----:B--2---:R-:W-:Y:S02]  /*03a0*/  @P0 MOV R6, 0x1 ;  /* 0x0000000100060802 */ /* 0x004fe40000000f00 */
[----:B------:R-:W-:-:S05]  /*03b0*/  @!P0 MOV R6, 0x1 ;  /* 0x0000000100068802 */ /* 0x000fca0000000f00 */
[----:B------:R-:W1:Y:S08]  /*03c0*/  @P0 LDC R7, c[0x0][0x454] ;  /* 0x00011500ff070b82 */ /* 0x000e700000000800 */
[----:B------:R-:W4:Y:S01]  /*03d0*/  @!P0 LDC R11, c[0x0][0x434] ;  /* 0x00010d00ff0b8b82 */ /* 0x000f220000000800 */
[----:B-1----:R-:W-:Y:S02]  /*03e0*/  @P0 IMAD R10, R7, R0, RZ ;  /* 0x00000000070a0224 */ /* 0x002fe400078e02ff */
[----:B---3--:R-:W-:-:S07]  /*03f0*/  @!P0 IMAD R10, R0, UR24, RZ ;  /* 0x00000018000a8c24 */ /* 0x008fce000f8e02ff */
.L_x_205:
[----:B------:R-:W1:Y:S01]  /*0400*/  LDCU.64 UR6, c[0x0][0x410] ;  /* 0x00008200ff0677ac */ /* 0x000e620008000a00 */
[----:B------:R-:W-:Y:S01]  /*0410*/  IMAD.MOV.U32 R13, RZ, RZ, RZ ;  /* 0x000000ffff0d7224 */ /* 0x000fe200078e00ff */
[----:B------:R-:W-:Y:S01]  /*0420*/  BSSY.RECONVERGENT B0, `(.L_x_206) ;  /* 0x0000032000007945 */ /* 0x000fe20003800200 */
[----:B------:R-:W3:Y:S01]  /*0430*/  LDCU.64 UR4, c[0x0][0x3f0] ;  /* 0x00007e00ff0477ac */ /* 0x000ee20008000a00 */
[C---:B--2---:R-:W-:Y:S01]  /*0440*/  IMAD.WIDE.U32 R12, R9.reuse, R4, R12 ;  /* 0x00000004090c7225 */ /* 0x044fe200078e000c */
[----:B------:R-:W-:Y:S02]  /*0450*/  SHF.R.U32.HI R4, RZ, 0x2, R86 ;  /* 0x00000002ff047819 */ /* 0x000fe40000011656 */
[----:B------:R-:W-:Y:S01]  /*0460*/  LOP3.LUT P4, R86, R86, 0x3, RZ, 0xc0, !PT ;  /* 0x0000000356567812 */ /* 0x000fe2000788c0ff */
[----:B------:R-:W-:Y:S01]  /*0470*/  IMAD R13, R9, R5, R13 ;  /* 0x00000005090d7224 */ /* 0x000fe200078e020d */
[----:B------:R-:W-:Y:S01]  /*0480*/  LEA R0, P0, R17, R4, 0x6 ;  /* 0x0000000411007211 */ /* 0x000fe200078030ff */
[----:B------:R-:W-:-:S03]  /*0490*/  VIADD R7, R4, 0x20 ;  /* 0x0000002004077836 */ /* 0x000fc60000000000 */
[----:B------:R-:W-:Y:S02]  /*04a0*/  LEA.HI.X R5, R17, RZ, RZ, 0x6, P0 ;  /* 0x000000ff11057211 */ /* 0x000fe400000f34ff */
[----:B------:R-:W-:Y:S01]  /*04b0*/  ISETP.NE.AND P0, PT, RZ, UR8, !P1 ;  /* 0x00000008ff007c0c */ /* 0x000fe2000cf05270 */
[----:B-1----:R-:W-:-:S04]  /*04c0*/  IMAD.WIDE.U32 R12, R8, UR6, R12 ;  /* 0x00000006080c7c25 */ /* 0x002fc8000f8e000c */
[----:B------:R-:W-:Y:S02]  /*04d0*/  IMAD R13, R8, UR7, R13 ;  /* 0x00000007080d7c24 */ /* 0x000fe4000f8e020d */
[-C--:B------:R-:W-:Y:S02]  /*04e0*/  IMAD R5, R5, R2.reuse, RZ ;  /* 0x0000000205057224 */ /* 0x080fe400078e02ff */
[----:B------:R-:W-:-:S04]  /*04f0*/  IMAD.WIDE.U32 R12, R0, R2, R12 ;  /* 0x00000002000c7225 */ /* 0x000fc800078e000c */
[----:B------:R-:W-:Y:S01]  /*0500*/  IMAD R5, R0, R3, R5 ;  /* 0x0000000300057224 */ /* 0x000fe200078e0205 */
[----:B---3--:R-:W-:Y:S01]  /*0510*/  LEA R14, P1, R12, UR4, 0x1 ;  /* 0x000000040c0e7c11 */ /* 0x008fe2000f8208ff */
[----:B------:R-:W-:Y:S02]  /*0520*/  IMAD R0, R9, UR24, RZ ;  /* 0x0000001809007c24 */ /* 0x000fe4000f8e02ff */
[----:B------:R-:W-:Y:S02]  /*0530*/  IMAD.IADD R5, R13, 0x1, R5 ;  /* 0x000000010d057824 */ /* 0x000fe400078e0205 */
[----:B----4-:R-:W-:-:S03]  /*0540*/  IMAD R8, R8, R11, RZ ;  /* 0x0000000b08087224 */ /* 0x010fc600078e02ff */
[----:B------:R-:W-:Y:S01]  /*0550*/  LEA.HI.X R15, R12, UR5, R5, 0x1, P1 ;  /* 0x000000050c0f7c11 */ /* 0x000fe200088f0c05 */
[----:B------:R-:W-:Y:S01]  /*0560*/  @!P0 IMAD R8, R9, R10, R8 ;  /* 0x0000000a09088224 */ /* 0x000fe200078e0208 */
[----:B------:R-:W-:Y:S01]  /*0570*/  SEL R5, R0, RZ, P0 ;  /* 0x000000ff00057207 */ /* 0x000fe20000000000 */
[C---:B------:R-:W-:Y:S01]  /*0580*/  IMAD R9, R95.reuse, R6, RZ ;  /* 0x000000065f097224 */ /* 0x040fe200078e02ff */
[----:B------:R-:W-:Y:S01]  /*0590*/  SHF.R.S32.HI R0, RZ, 0x1f, R0 ;  /* 0x0000001fff007819 */ /* 0x000fe20000011400 */
[----:B------:R1:W-:Y:S01]  /*05a0*/  STG.E.128 desc[UR26][R14.64], RZ ;  /* 0x000000ff0e007986 */ /* 0x0003e2000c101d1a */
[----:B------:R-:W-:Y:S02]  /*05b0*/  IADD3 R95, PT, PT, -R95, UR24, RZ ;  /* 0x000000185f5f7c10 */ /* 0x000fe4000fffe1ff */
[----:B------:R-:W-:Y:S01]  /*05c0*/  SEL R0, R0, RZ, P0 ;  /* 0x000000ff00007207 */ /* 0x000fe20000000000 */
[----:B------:R1:W-:Y:S01]  /*05d0*/  STG.E.128 desc[UR26][R14.64+0x40], RZ ;  /* 0x000040ff0e007986 */ /* 0x0003e2000c101d1a */
[----:B------:R-:W-:-:S02]  /*05e0*/  LEA R10, P0, R2, R14, 0x6 ;  /* 0x0000000e020a7211 */ /* 0x000fc400078030ff */
[----:B------:R-:W-:Y:S01]  /*05f0*/  ISETP.GE.OR P4, PT, R4, R95, P4 ;  /* 0x0000005f0400720c */ /* 0x000fe20002786670 */
[----:B------:R1:W-:Y:S01]  /*0600*/  STG.E.128 desc[UR26][R14.64+0x80], RZ ;  /* 0x000080ff0e007986 */ /* 0x0003e2000c101d1a */
[----:B------:R-:W-:Y:S02]  /*0610*/  LEA.HI.X R11, R2, R15, R3, 0x6, P0 ;  /* 0x0000000f020b7211 */ /* 0x000fe400000f3403 */
[--C-:B------:R-:W-:Y:S02]  /*0620*/  IADD3 R5, P2, P1, R9, R5, R8.reuse ;  /* 0x0000000509057210 */ /* 0x100fe4000795e008 */
[----:B------:R-:W-:Y:S01]  /*0630*/  SHF.R.S32.HI R9, RZ, 0x1f, R9 ;  /* 0x0000001fff097819 */ /* 0x000fe20000011409 */
[----:B------:R1:W-:Y:S01]  /*0640*/  STG.E.128 desc[UR26][R10.64], RZ ;  /* 0x000000ff0a007986 */ /* 0x0003e2000c101d1a */
[----:B------:R-:W-:Y:S02]  /*0650*/  ISETP.GE.AND P3, PT, R7, R95, PT ;  /* 0x0000005f0700720c */ /* 0x000fe40003f66270 */
[----:B------:R-:W-:Y:S01]  /*0660*/  SHF.R.S32.HI R8, RZ, 0x1f, R8 ;  /* 0x0000001fff087819 */ /* 0x000fe20000011408 */
[----:B------:R1:W-:Y:S01]  /*0670*/  STG.E.128 desc[UR26][R10.64+0x40], RZ ;  /* 0x000040ff0a007986 */ /* 0x0003e2000c101d1a */
[----:B------:R-:W-:-:S02]  /*0680*/  ISETP.NE.OR P3, PT, R86, RZ, P3 ;  /* 0x000000ff5600720c */ /* 0x000fc40001f65670 */
[----:B------:R-:W-:Y:S01]  /*0690*/  IADD3.X R0, PT, PT, R9, R0, R8, P2, P1 ;  /* 0x0000000009007210 */ /* 0x000fe200017e2408 */
[----:B------:R1:W-:Y:S01]  /*06a0*/  STG.E.128 desc[UR26][R10.64+0x80], RZ ;  /* 0x000080ff0a007986 */ /* 0x0003e2000c101d1a */
[----:B------:R-:W-:Y:S09]  /*06b0*/  @P4 BRA `(.L_x_207) ;  /* 0x0000000000204947 */ /* 0x000ff20003800000 */
[----:B------:R-:W2:Y:S01]  /*06c0*/  LDCU.64 UR4, c[0x0][0x420] ;  /* 0x00008400ff0477ac */ /* 0x000ea20008000a00 */
[----:B------:R-:W-:-:S05]  /*06d0*/  IMAD R2, R4, R6, RZ ;  /* 0x0000000604027224 */ /* 0x000fca00078e02ff */
[----:B------:R-:W-:-:S04]  /*06e0*/  IADD3 R3, P0, PT, R2, R5, RZ ;  /* 0x0000000502037210 */ /* 0x000fc80007f1e0ff */
[----:B------:R-:W-:Y:S02]  /*06f0*/  LEA.HI.X.SX32 R2, R2, R0, 0x1, P0 ;  /* 0x0000000002027211 */ /* 0x000fe400000f0eff */
[----:B--2---:R-:W-:-:S04]  /*0700*/  LEA R8, P0, R3, UR4, 0x2 ;  /* 0x0000000403087c11 */ /* 0x004fc8000f8010ff */
[----:B------:R-:W-:Y:S01]  /*0710*/  LEA.HI.X R9, R3, UR5, R2, 0x2, P0 ;  /* 0x0000000503097c11 */ /* 0x000fe200080f1402 */
[----:B------:R-:W-:-:S05]  /*0720*/  IMAD.MOV.U32 R3, RZ, RZ, 0x7f800000 ;  /* 0x7f800000ff037424 */ /* 0x000fca00078e00ff */
[----:B------:R2:W-:Y:S03]  /*0730*/  STG.E desc[UR26][R8.64], R3 ;  /* 0x0000000308007986 */ /* 0x0005e6000c10191a */
.L_x_207:
[----:B------:R-:W-:Y:S05]  /*0740*/  BSYNC.RECONVERGENT B0 ;  /* 0x0000000000007941 */ /* 0x000fea0003800200 */
.L_x_206:
[----:B------:R-:W-:Y:S05]  /*0750*/  @P3 EXIT ;  /* 0x000000000000394d */ /* 0x000fea0003800000 */
[----:B------:R-:W3:Y:S01]  /*0760*/  LDCU.64 UR4, c[0x0][0x420] ;  /* 0x00008400ff0477ac */ /* 0x000ee20008000a00 */
[----:B------:R-:W-:-:S05]  /*0770*/  IMAD R6, R7, R6, RZ ;  /* 0x0000000607067224 */ /* 0x000fca00078e02ff */
[----:B------:R-:W-:-:S04]  /*0780*/  IADD3 R5, P0, PT, R6, R5, RZ ;  /* 0x0000000506057210 */ /* 0x000fc80007f1e0ff */
[----:B------:R-:W-:Y:S02]  /*0790*/  LEA.HI.X.SX32 R0, R6, R0, 0x1, P0 ;  /* 0x0000000006007211 */ /* 0x000fe400000f0eff */
[----:B---3--:R-:W-:-:S04]  /*07a0*/  LEA R2, P0, R5, UR4, 0x2 ;  /* 0x0000000405027c11 */ /* 0x008fc8000f8010ff */
[----:B--2---:R-:W-:Y:S01]  /*07b0*/  LEA.HI.X R3, R5, UR5, R0, 0x2, P0 ;  /* 0x0000000505037c11 */ /* 0x004fe200080f1400 */
[----:B------:R-:W-:-:S05]  /*07c0*/  IMAD.MOV.U32 R5, RZ, RZ, 0x7f800000 ;  /* 0x7f800000ff057424 */ /* 0x000fca00078e00ff */
[----:B------:R-:W-:Y:S01]  /*07d0*/  STG.E desc[UR26][R2.64], R5 ;  /* 0x0000000502007986 */ /* 0x000fe2000c10191a */
[----:B------:R-:W-:Y:S05]  /*07e0*/  EXIT ;  /* 0x000000000000794d */ /* 0x000fea0003800000 */
.L_x_204:
[----:B------:R-:W1:Y:S01]  /*07f0*/  LDC R7, c[0x0][0x3e8] ;  /* 0x0000fa00ff077b82 */ /* 0x000e620000000800 */
[----:B------:R-:W-:Y:S01]  /*0800*/  IABS R6, R8 ;  /* 0x0000000800067213 */ /* 0x000fe20000000000 */
[----:B------:R-:W2:Y:S01]  /*0810*/  LDCU.128 UR16, c[0x0][0x3b0] ;  /* 0x00007600ff1077ac */ /* 0x000ea20008000c00 */
[----:B------:R-:W-:Y:S01]  /*0820*/  IMAD.MOV.U32 R19, RZ, RZ, RZ ;  /* 0x000000ffff137224 */ /* 0x000fe200078e00ff */
[--C-:B------:R-:W-:Y:S01]  /*0830*/  SHF.R.U32.HI R98, RZ, 0x2, R86.reuse ;  /* 0x00000002ff627819 */ /* 0x100fe20000011656 */
[C---:B------:R-:W-:Y:S01]  /*0840*/  IMAD.SHL.U32 R85, R86.reuse, 0x20, RZ ;  /* 0x0000002056557824 */ /* 0x040fe200078e00ff */
[----:B------:R-:W3:Y:S01]  /*0850*/  LDCU.128 UR20, c[0x0][0x3a0] ;  /* 0x00007400ff1477ac */ /* 0x000ee20008000c00 */
[----:B------:R-:W-:Y:S01]  /*0860*/  IMAD.SHL.U32 R87, R86, 0x4, RZ ;  /* 0x0000000456577824 */ /* 0x000fe200078e00ff */
[----:B------:R-:W-:Y:S01]  /*0870*/  SHF.R.U32.HI R94, RZ, 0x1, R86 ;  /* 0x00000001ff5e7819 */ /* 0x000fe20000011656 */
[----:B------:R-:W-:Y:S01]  /*0880*/  VIADD R90, R2, 0xffffffff ;  /* 0xffffffff025a7836 */ /* 0x000fe20000000000 */
[----:B------:R-:W4:Y:S01]  /*0890*/  LDCU.128 UR4, c[0x0][0x3d0] ;  /* 0x00007a00ff0477ac */ /* 0x000f220008000c00 */
[----:B------:R-:W-:Y:S01]  /*08a0*/  IMAD.MOV.U32 R99, RZ, RZ, RZ ;  /* 0x000000ffff637224 */ /* 0x000fe200078e00ff */
[----:B------:R-:W-:Y:S01]  /*08b0*/  LOP3.LUT R89, R85, 0x120, RZ, 0xc0, !PT ;  /* 0x0000012055597812 */ /* 0x000fe200078ec0ff */
[C---:B------:R-:W-:Y:S01]  /*08c0*/  IMAD.SHL.U32 R88, R86.reuse, 0x10, RZ ;  /* 0x0000001056587824 */ /* 0x040fe200078e00ff */
[----:B------:R-:W5:Y:S01]  /*08d0*/  LDCU.128 UR8, c[0x0][0x380] ;  /* 0x00007000ff0877ac */ /* 0x000f620008000c00 */
[----:B------:R-:W-:Y:S01]  /*08e0*/  IMAD.WIDE.U32 R16, R17, 0x40, R98 ;  /* 0x0000004011107825 */ /* 0x000fe200078e0062 */
[----:B------:R-:W-:Y:S01]  /*08f0*/  LOP3.LUT P6, RZ, R86, 0x4, RZ, 0xc0, !PT ;  /* 0x0000000456ff7812 */ /* 0x000fe200078cc0ff */
[----:B------:R-:W5:Y:S01]  /*0900*/  LDCU.128 UR12, c[0x0][0x390] ;  /* 0x00007200ff0c77ac */ /* 0x000f620008000c00 */
[----:B-1----:R-:W-:-:S04]  /*0910*/  IABS R4, R7 ;  /* 0x0000000700047213 */ /* 0x002fc80000000000 */
[----:B------:R-:W1:Y:S08]  /*0920*/  I2F.RP R3, R4 ;  /* 0x0000000400037306 */ /* 0x000e700000209400 */
[----:B-1----:R-:W1:Y:S02]  /*0930*/  MUFU.RCP R10, R3 ;  /* 0x00000003000a7308 */ /* 0x002e640000001000 */
[----:B-1----:R-:W-:Y:S01]  /*0940*/  VIADD R10, R10, 0xffffffe ;  /* 0x0ffffffe0a0a7836 */ /* 0x002fe20000000000 */
[----:B------:R-:W-:-:S05]  /*0950*/  SHF.R.S32.HI R3, RZ, 0x1f, R15 ;  /* 0x0000001fff037819 */ /* 0x000fca000001140f */
[----:B------:R-:W1:Y:S02]  /*0960*/  F2I.FTZ.U32.TRUNC.NTZ R11, R10 ;  /* 0x0000000a000b7305 */ /* 0x000e64000021f000 */
[----:B-1----:R-:W-:Y:S02]  /*0970*/  IMAD.MOV R0, RZ, RZ, -R11 ;  /* 0x000000ffff007224 */ /* 0x002fe400078e0a0b */
[----:B------:R-:W-:Y:S02]  /*0980*/  IMAD.MOV.U32 R10, RZ, RZ, RZ ;  /* 0x000000ffff0a7224 */ /* 0x000fe400078e00ff */
[----:B------:R-:W-:-:S04]  /*0990*/  IMAD R0, R0, R4, RZ ;  /* 0x0000000400007224 */ /* 0x000fc800078e02ff */
[----:B------:R-:W-:-:S04]  /*09a0*/  IMAD.HI.U32 R11, R11, R0, R10 ;  /* 0x000000000b0b7227 */ /* 0x000fc800078e000a */
[----:B------:R-:W-:Y:S02]  /*09b0*/  IMAD.SHL.U32 R10, R86, 0x8, RZ ;  /* 0x00000008560a7824 */ /* 0x000fe400078e00ff */
[----:B------:R-:W-:-:S03]  /*09c0*/  IMAD.HI.U32 R0, R11, R6, RZ ;  /* 0x000000060b007227 */ /* 0x000fc600078e00ff */
[----:B------:R-:W-:Y:S01]  /*09d0*/  LOP3.LUT R18, R10, 0x18, RZ, 0xc0, !PT ;  /* 0x000000180a127812 */ /* 0x000fe200078ec0ff */
[----:B------:R-:W-:-:S04]  /*09e0*/  IMAD.MOV R5, RZ, RZ, -R0 ;  /* 0x000000ffff057224 */ /* 0x000fc800078e0a00 */
[C---:B------:R-:W-:Y:S02]  /*09f0*/  IMAD R5, R4.reuse, R5, R6 ;  /* 0x0000000504057224 */ /* 0x040fe400078e0206 */
[----:B--2---:R-:W-:Y:S02]  /*0a00*/  IMAD R6, R3, UR18, RZ ;  /* 0x0000001203067c24 */ /* 0x004fe4000f8e02ff */
[----:B------:R-:W-:Y:S01]  /*0a10*/  IMAD.WIDE.U32 R12, R15, UR18, R18 ;  /* 0x000000120f0c7c25 */ /* 0x000fe2000f8e0012 */
[----:B------:R-:W-:-:S03]  /*0a20*/  ISETP.GT.U32.AND P1, PT, R4, R5, PT ;  /* 0x000000050400720c */ /* 0x000fc60003f24070 */
[----:B------:R-:W-:-:S04]  /*0a30*/  IMAD R6, R15, UR19, R6 ;  /* 0x000000130f067c24 */ /* 0x000fc8000f8e0206 */
[----:B------:R-:W-:Y:S01]  /*0a40*/  IMAD.IADD R13, R13, 0x1, R6 ;  /* 0x000000010d0d7824 */ /* 0x000fe200078e0206 */
[----:B------:R-:W-:Y:S01]  /*0a50*/  LOP3.LUT R6, R8, R7, RZ, 0x3c, !PT ;  /* 0x0000000708067212 */ /* 0x000fe200078e3cff */
[----:B---3--:R-:W-:-:S03]  /*0a60*/  IMAD.WIDE.U32 R22, R9, UR20, R12 ;  /* 0x0000001409167c25 */ /* 0x008fc6000f8e000c */
[----:B------:R-:W-:Y:S01]  /*0a70*/  ISETP.GE.AND P0, PT, R6, RZ, PT ;  /* 0x000000ff0600720c */ /* 0x000fe20003f06270 */
[----:B------:R-:W-:Y:S01]  /*0a80*/  USHF.L.U64.HI UR20, UR18, 0x6, UR19 ;  /* 0x0000000612147899 */ /* 0x000fe20008010213 */
[----:B------:R-:W-:Y:S01]  /*0a90*/  LOP3.LUT R6, R85, 0xc0, RZ, 0xc0, !PT ;  /* 0x000000c055067812 */ /* 0x000fe200078ec0ff */
[----:B------:R-:W-:Y:S01]  /*0aa0*/  @!P1 IMAD.IADD R5, R5, 0x1, -R4 ;  /* 0x0000000105059824 */ /* 0x000fe200078e0a04 */
[----:B------:R-:W-:Y:S01]  /*0ab0*/  LOP3.LUT R13, R10, 0xd8, RZ, 0xc0, !PT ;  /* 0x000000d80a0d7812 */ /* 0x000fe200078ec0ff */
[----:B------:R-:W-:Y:S01]  /*0ac0*/  @!P1 VIADD R0, R0, 0x1 ;  /* 0x0000000100009836 */ /* 0x000fe20000000000 */
[----:B------:R-:W-:Y:S01]  /*0ad0*/  ISETP.NE.AND P1, PT, R7, RZ, PT ;  /* 0x000000ff0700720c */ /* 0x000fe20003f25270 */
[----:B------:R-:W-:Y:S01]  /*0ae0*/  IMAD R23, R9, UR21, R23 ;  /* 0x0000001509177c24 */ /* 0x000fe2000f8e0217 */
[----:B------:R-:W-:Y:S02]  /*0af0*/  ISETP.GE.U32.AND P2, PT, R5, R4, PT ;  /* 0x000000040500720c */ /* 0x000fe40003f46070 */
[----:B------:R-:W1:Y:S01]  /*0b00*/  LDC.64 R4, c[0x0][0x3c0] ;  /* 0x0000f000ff047b82 */ /* 0x000e620000000a00 */
[----:B------:R-:W-:Y:S01]  /*0b10*/  LOP3.LUT R87, R6, 0x18, R87, 0xf8, !PT ;  /* 0x0000001806577812 */ /* 0x000fe200078ef857 */
[----:B------:R-:W-:Y:S01]  /*0b20*/  IMAD.WIDE.U32 R22, R98, UR18, R22 ;  /* 0x0000001262167c25 */ /* 0x000fe2000f8e0016 */
[----:B------:R-:W-:-:S02]  /*0b30*/  LOP3.LUT R13, R13, 0x18, R86, 0x78, !PT ;  /* 0x000000180d0d7812 */ /* 0x000fc400078e7856 */
[----:B------:R-:W-:Y:S01]  /*0b40*/  LOP3.LUT R129, R87, 0x8, R86, 0x78, !PT ;  /* 0x0000000857817812 */ /* 0x000fe200078e7856 */
[----:B------:R-:W-:Y:S01]  /*0b50*/  IMAD R23, R98, UR19, R23 ;  /* 0x0000001362177c24 */ /* 0x000fe2000f8e0217 */
[----:B------:R-:W-:Y:S01]  /*0b60*/  LOP3.LUT R13, R13, 0x1f20, R10, 0xf8, !PT ;  /* 0x00001f200d0d7812 */ /* 0x000fe200078ef80a */
[----:B------:R-:W-:Y:S01]  /*0b70*/  IMAD R10, R90, UR20, RZ ;  /* 0x000000145a0a7c24 */ /* 0x000fe2000f8e02ff */
[----:B------:R-:W-:Y:S02]  /*0b80*/  LOP3.LUT R92, R87, 0x8, R94, 0x78, !PT ;  /* 0x00000008575c7812 */ /* 0x000fe400078e785e */
[----:B------:R-:W-:Y:S01]  /*0b90*/  @P2 VIADD R0, R0, 0x1 ;  /* 0x0000000100002836 */ /* 0x000fe20000000000 */
[----:B------:R-:W-:-:S03]  /*0ba0*/  LOP3.LUT R94, R94, 0x1f0, RZ, 0xc0, !PT ;  /* 0x000001f05e5e7812 */ /* 0x000fc600078ec0ff */
[----:B------:R-:W-:Y:S01]  /*0bb0*/  @!P0 IMAD.MOV R0, RZ, RZ, -R0 ;  /* 0x000000ffff008224 */ /* 0x000fe200078e0a00 */
[----:B------:R-:W-:Y:S02]  /*0bc0*/  @!P1 LOP3.LUT R0, RZ, R7, RZ, 0x33, !PT ;  /* 0x00000007ff009212 */ /* 0x000fe400078e33ff */
[----:B------:R-:W2:Y:S03]  /*0bd0*/  LDC.64 R6, c[0x0][0x3c8] ;  /* 0x0000f200ff067b82 */ /* 0x000ea60000000a00 */
[----:B----4-:R-:W-:-:S04]  /*0be0*/  IMAD.WIDE.U32 R22, R0, UR4, R22 ;  /* 0x0000000400167c25 */ /* 0x010fc8000f8e0016 */
[-C--:B-1----:R-:W-:Y:S01]  /*0bf0*/  IMAD R12, R3, R4.reuse, RZ ;  /* 0x00000004030c7224 */ /* 0x082fe200078e02ff */
[----:B------:R-:W-:Y:S02]  /*0c00*/  SHF.R.S32.HI R3, RZ, 0x1f, R0 ;  /* 0x0000001fff037819 */ /* 0x000fe40000011400 */
[----:B-----5:R-:W-:Y:S01]  /*0c10*/  LEA R133, P0, R22, UR10, 0x1 ;  /* 0x0000000a16857c11 */ /* 0x020fe2000f8008ff */
[----:B------:R-:W-:Y:S01]  /*0c20*/  IMAD R11, R15, R5, R12 ;  /* 0x000000050f0b7224 */ /* 0x000fe200078e020c */
[----:B------:R-:W-:Y:S01]  /*0c30*/  USHF.L.U32 UR10, UR18, 0x5, URZ ;  /* 0x00000005120a7899 */ /* 0x000fe200080006ff */
[----:B------:R-:W-:Y:S01]  /*0c40*/  IMAD R21, R3, UR4, RZ ;  /* 0x0000000403157c24 */ /* 0x000fe2000f8e02ff */
[----:B------:R-:W-:Y:S01]  /*0c50*/  USHF.L.U32 UR4, UR18, 0x6, URZ ;  /* 0x0000000612047899 */ /* 0x000fe200080006ff */
[----:B------:R-:W-:Y:S01]  /*0c60*/  IMAD.WIDE.U32 R14, R15, R4, R18 ;  /* 0x000000040f0e7225 */ /* 0x000fe200078e0012 */
[----:B------:R-:W-:-:S03]  /*0c70*/  USHF.L.U64.HI UR18, UR18, 0x5, UR19 ;  /* 0x0000000512127899 */ /* 0x000fc60008010213 */
[----:B------:R-:W-:Y:S01]  /*0c80*/  IMAD R12, R0, UR5, R21 ;  /* 0x00000005000c7c24 */ /* 0x000fe2000f8e0215 */
[----:B------:R-:W1:Y:S01]  /*0c90*/  S2UR UR5, SR_CgaCtaId ;  /* 0x00000000000579c3 */ /* 0x000e620000008800 */
[----:B------:R-:W-:Y:S01]  /*0ca0*/  IMAD.WIDE.U32 R18, R9, UR14, R18 ;  /* 0x0000000e09127c25 */ /* 0x000fe2000f8e0012 */
[----:B------:R-:W-:-:S03]  /*0cb0*/  USHF.L.U64.HI UR14, UR16, 0x5, UR17 ;  /* 0x00000005100e7899 */ /* 0x000fc60008010211 */
[----:B------:R-:W-:Y:S02]  /*0cc0*/  IMAD.IADD R12, R23, 0x1, R12 ;  /* 0x00000001170c7824 */ /* 0x000fe400078e020c */
[----:B------:R-:W-:Y:S02]  /*0cd0*/  IMAD.IADD R23, R15, 0x1, R11 ;  /* 0x000000010f177824 */ /* 0x000fe400078e020b */
[----:B------:R-:W-:Y:S01]  /*0ce0*/  IMAD.WIDE.U32 R20, R90, UR4, RZ ;  /* 0x000000045a147c25 */ /* 0x000fe2000f8e00ff */
[----:B------:R-:W-:Y:S01]  /*0cf0*/  LEA.HI.X R132, R22, UR11, R12, 0x1, P0 ;  /* 0x0000000b16847c11 */ /* 0x000fe200080f0c0c */
[----:B------:R-:W-:Y:S02]  /*0d00*/  USHF.L.U32 UR11, UR16, 0x5, URZ ;  /* 0x00000005100b7899 */ /* 0x000fe400080006ff */
[----:B------:R-:W-:Y:S01]  /*0d10*/  IMAD.MOV.U32 R22, RZ, RZ, R14 ;  /* 0x000000ffff167224 */ /* 0x000fe200078e000e */
[----:B------:R-:W-:Y:S01]  /*0d20*/  LEA R14, P1, R20, R133, 0x1 ;  /* 0x00000085140e7211 */ /* 0x000fe200078208ff */
[----:B------:R-:W-:-:S02]  /*0d30*/  IMAD R19, R9, UR15, R19 ;  /* 0x0000000f09137c24 */ /* 0x000fc4000f8e0213 */
[----:B------:R-:W-:-:S04]  /*0d40*/  IMAD.WIDE.U32 R22, R9, UR22, R22 ;  /* 0x0000001609167c25 */ /* 0x000fc8000f8e0016 */
[----:B------:R-:W-:Y:S01]  /*0d50*/  IMAD.IADD R11, R21, 0x1, R10 ;  /* 0x00000001150b7824 */ /* 0x000fe200078e020a */
[----:B------:R-:W-:Y:S01]  /*0d60*/  IADD3 R10, P0, PT, R20, UR10, RZ ;  /* 0x0000000a140a7c10 */ /* 0x000fe2000ff1e0ff */
[----:B--2---:R-:W-:-:S03]  /*0d70*/  IMAD.WIDE.U32 R24, R8, R6, R18 ;  /* 0x0000000608187225 */ /* 0x004fc600078e0012 */
[-C--:B------:R-:W-:Y:S01]  /*0d80*/  LEA.HI.X R15, R20, R132.reuse, R11, 0x1, P1 ;  /* 0x00000084140f7211 */ /* 0x080fe200008f0c0b */
[----:B------:R-:W-:Y:S01]  /*0d90*/  IMAD R23, R9, UR23, R23 ;  /* 0x0000001709177c24 */ /* 0x000fe2000f8e0217 */
[----:B------:R-:W-:Y:S01]  /*0da0*/  IADD3.X R11, PT, PT, R11, UR18, RZ, P0, !PT ;  /* 0x000000120b0b7c10 */ /* 0x000fe200087fe4ff */
[----:B------:R-:W-:Y:S01]  /*0db0*/  IMAD.U32 R18, RZ, RZ, UR11 ;  /* 0x0000000bff127e24 */ /* 0x000fe2000f8e00ff */
[C---:B------:R-:W-:Y:S01]  /*0dc0*/  LEA R20, P0, R10.reuse, R133, 0x1 ;  /* 0x000000850a147211 */ /* 0x040fe200078008ff */
[----:B------:R-:W-:Y:S01]  /*0dd0*/  IMAD.U32 R19, RZ, RZ, UR14 ;  /* 0x0000000eff137e24 */ /* 0x000fe2000f8e00ff */
[----:B------:R-:W-:Y:S01]  /*0de0*/  UMOV UR11, 0x400 ;  /* 0x00000400000b7882 */ /* 0x000fe20000000000 */
[----:B------:R-:W-:Y:S01]  /*0df0*/  IMAD R9, R17, UR16, RZ ;  /* 0x0000001011097c24 */ /* 0x000fe2000f8e02ff */
[----:B------:R-:W-:Y:S01]  /*0e00*/  LEA.HI.X R21, R10, R132, R11, 0x1, P0 ;  /* 0x000000840a157211 */ /* 0x000fe200000f0c0b */
[----:B------:R-:W-:Y:S01]  /*0e10*/  IMAD R25, R8, R7, R25 ;  /* 0x0000000708197224 */ /* 0x000fe200078e0219 */
[----:B-1----:R-:W-:Y:S01]  /*0e20*/  ULEA UR5, UR5, UR11, 0x18 ;  /* 0x0000000b05057291 */ /* 0x002fe2000f8ec0ff */
[----:B------:R-:W-:-:S04]  /*0e30*/  IMAD.WIDE.U32 R18, R16, UR16, R18 ;  /* 0x0000001010127c25 */ /* 0x000fc8000f8e0012 */
[C---:B------:R-:W-:Y:S01]  /*0e40*/  IMAD R9, R16.reuse, UR17, R9 ;  /* 0x0000001110097c24 */ /* 0x040fe2000f8e0209 */
[----:B------:R-:W-:Y:S01]  /*0e50*/  LEA R93, R13, UR5, 0x1 ;  /* 0x000000050d5d7c11 */ /* 0x000fe2000f8e08ff */
[----:B------:R-:W-:Y:S01]  /*0e60*/  IMAD.WIDE.U32 R16, R16, UR16, R24 ;  /* 0x0000001010107c25 */ /* 0x000fe2000f8e0018 */
[----:B------:R-:W-:-:S03]  /*0e70*/  IADD3 R24, P0, PT, R24, R18, RZ ;  /* 0x0000001218187210 */ /* 0x000fc60007f1e0ff */
[----:B------:R-:W-:Y:S01]  /*0e80*/  IMAD.IADD R6, R17, 0x1, R9 ;  /* 0x0000000111067824 */ /* 0x000fe200078e0209 */
[----:B------:R-:W-:Y:S01]  /*0e90*/  LEA R18, P1, R16, UR8, 0x1 ;  /* 0x0000000810127c11 */ /* 0x000fe2000f8208ff */
[-C--:B------:R-:W-:Y:S01]  /*0ea0*/  IMAD.WIDE.U32 R10, R98, R4.reuse, R22 ;  /* 0x00000004620a7225 */ /* 0x080fe200078e0016 */
[----:B------:R-:W-:Y:S02]  /*0eb0*/  IADD3.X R9, PT, PT, R25, R9, R19, P0, !PT ;  /* 0x0000000919097210 */ /* 0x000fe400007fe413 */
[----:B------:R-:W-:Y:S01]  /*0ec0*/  LEA R12, P0, R24, UR8, 0x1 ;  /* 0x00000008180c7c11 */ /* 0x000fe2000f8008ff */
[----:B------:R-:W-:Y:S01]  /*0ed0*/  IMAD R11, R98, R5, R11 ;  /* 0x00000005620b7224 */ /* 0x000fe200078e020b */
[----:B------:R-:W-:Y:S01]  /*0ee0*/  LEA.HI.X R19, R16, UR9, R6, 0x1, P1 ;  /* 0x0000000910137c11 */ /* 0x000fe200088f0c06 */
[----:B------:R-:W-:Y:S01]  /*0ef0*/  IMAD R3, R3, UR6, RZ ;  /* 0x0000000603037c24 */ /* 0x000fe2000f8e02ff */
[----:B------:R-:W-:Y:S01]  /*0f00*/  LEA.HI.X R13, R24, UR9, R9, 0x1, P0 ;  /* 0x00000009180d7c11 */ /* 0x000fe200080f0c09 */
[----:B------:R-:W-:Y:S01]  /*0f10*/  IMAD.WIDE.U32 R8, R90, R4, RZ ;  /* 0x000000045a087225 */ /* 0x000fe200078e00ff */
[----:B------:R-:W-:Y:S01]  /*0f20*/  LOP3.LUT R98, R98, 0x7, RZ, 0xc0, !PT ;  /* 0x0000000762627812 */ /* 0x000fe200078ec0ff */
[----:B------:R-:W-:Y:S01]  /*0f30*/  @!PT LDS RZ, [RZ] ;  /* 0x00000000fffff984 */ /* 0x000fe20000000800 */
[----:B------:R-:W-:Y:S01]  /*0f40*/  @!PT LDS RZ, [RZ] ;  /* 0x00000000fffff984 */ /* 0x000fe20000000800 */
[----:B------:R-:W-:Y:S01]  /*0f50*/  @!PT LDS RZ, [RZ] ;  /* 0x00000000fffff984 */ /* 0x000fe20000000800 */
[----:B------:R-:W-:Y:S02]  /*0f60*/  LDGSTS.E.BYPASS.LTC128B.128 [R93], desc[UR26][R18.64] ;  /* 0x00000000125d7fae */ /* 0x000fe4000b981a1a */
[----:B------:R-:W-:-:S02]  /*0f70*/  IMAD R3, R0, UR7, R3 ;  /* 0x0000000700037c24 */ /* 0x000fc4000f8e0203 */
[----:B------:R-:W-:Y:S01]  /*0f80*/  LDGSTS.E.BYPASS.LTC128B.128 [R93+0x1000], desc[UR26][R18.64+0x40] ;  /* 0x01000040125d7fae */ /* 0x000fe2000b981a1a */
[----:B------:R-:W-:-:S03]  /*0f90*/  IMAD.WIDE.U32 R10, R0, UR6, R10 ;  /* 0x00000006000a7c25 */ /* 0x000fc6000f8e000a */
[----:B------:R-:W-:Y:S01]  /*0fa0*/  LDGSTS.E.BYPASS.LTC128B.128 [R93+0x2000], desc[UR26][R18.64+0x80] ;  /* 0x02000080125d7fae */ /* 0x000fe2000b981a1a */
[----:B------:R-:W-:Y:S01]  /*0fb0*/  IMAD R7, R90, R5, R9 ;  /* 0x000000055a077224 */ /* 0x000fe200078e0209 */
[----:B------:R-:W-:Y:S01]  /*0fc0*/  LEA R131, P1, R10, UR12, 0x1 ;  /* 0x0000000c0a837c11 */ /* 0x000fe2000f8208ff */
[C---:B------:R-:W-:Y:S01]  /*0fd0*/  IMAD.SHL.U32 R17, R8.reuse, 0x40, RZ ;  /* 0x0000004008117824 */ /* 0x040fe200078e00ff */
[----:B------:R-:W-:Y:S01]  /*0fe0*/  LDGSTS.E.BYPASS.LTC128B.128 [R93+0x800], desc[UR26][R12.64] ;  /* 0x008000000c5d7fae */ /* 0x000fe2000b981a1a */
[----:B------:R-:W-:Y:S01]  /*0ff0*/  IMAD.IADD R9, R11, 0x1, R3 ;  /* 0x000000010b097824 */ /* 0x000fe200078e0203 */
[----:B------:R-:W-:Y:S02]  /*1000*/  SHF.L.U64.HI R3, R8, 0x6, R7 ;  /* 0x0000000608037819 */ /* 0x000fe40000010207 */
[----:B------:R-:W-:Y:S01]  /*1010*/  LDGSTS.E.BYPASS.LTC128B.128 [R93+0x1800], desc[UR26][R12.64+0x40] ;  /* 0x018000400c5d7fae */ /* 0x000fe2000b981a1a */
[----:B------:R-:W-:Y:S02]  /*1020*/  LEA R0, P0, R4, R17, 0x5 ;  /* 0x0000001104007211 */ /* 0x000fe400078028ff */
[----:B------:R-:W-:Y:S01]  /*1030*/  LEA.HI.X R130, R10, UR13, R9, 0x1, P1 ;  /* 0x0000000d0a827c11 */ /* 0x000fe200088f0c09 */
[----:B------:R-:W-:Y:S01]  /*1040*/  LDGSTS.E.BYPASS.LTC128B.128 [R93+0x2800], desc[UR26][R12.64+0x80] ;  /* 0x028000800c5d7fae */ /* 0x000fe2000b981a1a */
[----:B------:R-:W-:-:S02]  /*1050*/  LEA.HI.X R5, R4, R3, R5, 0x5, P0 ;  /* 0x0000000304057211 */ /* 0x000fc400000f2c05 */
[-C--:B------:R-:W-:Y:S01]  /*1060*/  LEA R6, P1, R8, R131.reuse, 0x7 ;  /* 0x0000008308067211 */ /* 0x080fe200078238ff */
[----:B------:R-:W-:Y:S01]  /*1070*/  LDGSTS.E.BYPASS.LTC128B.128 [R93+0x3000], desc[UR26][R14.64] ;  /* 0x030000000e5d7fae */ /* 0x000fe2000b981a1a */
[----:B------:R-:W-:Y:S02]  /*1080*/  LOP3.LUT R4, R88, 0x100, RZ, 0xc0, !PT ;  /* 0x0000010058047812 */ /* 0x000fe400078ec0ff */
[----:B------:R-:W-:Y:S01]  /*1090*/  LEA.HI.X R7, R8, R130, R7, 0x7, P1 ;  /* 0x0000008208077211 */ /* 0x000fe200008f3c07 */
[----:B------:R-:W-:Y:S01]  /*10a0*/  LDGSTS.E.BYPASS.LTC128B.128 [R93+0x4000], desc[UR26][R14.64+0x40] ;  /* 0x040000400e5d7fae */ /* 0x000fe2000b981a1a */
[----:B------:R-:W-:Y:S02]  /*10b0*/  LOP3.LUT R4, R4, 0x20, R85, 0xf8, !PT ;  /* 0x0000002004047812 */ /* 0x000fe400078ef855 */
[----:B------:R-:W-:Y:S01]  /*10c0*/  LOP3.LUT R3, R89, 0x3e00, R88, 0xf8, !PT ;  /* 0x00003e0059037812 */ /* 0x000fe200078ef858 */
[----:B------:R-:W-:Y:S01]  /*10d0*/  LDGSTS.E.BYPASS.LTC128B.128 [R93+0x5000], desc[UR26][R14.64+0x80] ;  /* 0x050000800e5d7fae */ /* 0x000fe2000b981a1a */
[----:B------:R-:W-:-:S02]  /*10e0*/  LEA R8, P0, R0, R131, 0x1 ;  /* 0x0000008300087211 */ /* 0x000fc400078008ff */
[----:B------:R-:W-:Y:S01]  /*10f0*/  LOP3.LUT R129, R4, R129, RZ, 0xfc, !PT ;  /* 0x0000008104817212 */ /* 0x000fe200078efcff */
[----:B------:R-:W-:Y:S01]  /*1100*/  LDGSTS.E.BYPASS.LTC128B.128 [R93+0x3800], desc[UR26][R20.64] ;  /* 0x03800000145d7fae */ /* 0x000fe2000b981a1a */
[----:B------:R-:W-:Y:S02]  /*1110*/  LOP3.LUT R3, R3, R92, RZ, 0xfc, !PT ;  /* 0x0000005c03037212 */ /* 0x000fe400078efcff */
[----:B------:R-:W-:Y:S01]  /*1120*/  LEA.HI.X R9, R0, R130, R5, 0x1, P0 ;  /* 0x0000008200097211 */ /* 0x000fe200000f0c05 */
[----:B------:R-:W-:Y:S01]  /*1130*/  LDGSTS.E.BYPASS.LTC128B.128 [R93+0x4800], desc[UR26][R20.64+0x40] ;  /* 0x04800040145d7fae */ /* 0x000fe2000b981a1a */
[----:B------:R-:W-:Y:S01]  /*1140*/  LEA R3, R3, UR5, 0x1 ;  /* 0x0000000503037c11 */ /* 0x000fe2000f8e08ff */
[----:B------:R-:W-:Y:S01]  /*1150*/  IMAD.MOV.U32 R0, RZ, RZ, 0x20 ;  /* 0x00000020ff007424 */ /* 0x000fe200078e00ff */
[----:B------:R-:W-:Y:S01]  /*1160*/  LEA R129, R129, UR5, 0x1 ;  /* 0x0000000581817c11 */ /* 0x000fe2000f8e08ff */
[----:B------:R1:W-:Y:S03]  /*1170*/  LDGSTS.E.BYPASS.LTC128B.128 [R93+0x5800], desc[UR26][R20.64+0x80] ;  /* 0x05800080145d7fae */ /* 0x0003e6000b981a1a */
[----:B------:R-:W-:Y:S01]  /*1180*/  SEL R0, R0, 0xffffffe0, !P6 ;  /* 0xffffffe000007807 */ /* 0x000fe20007000000 */
[----:B------:R-:W0:Y:S04]  /*1190*/  LDGDEPBAR ;  /* 0x00000000000079af */ /* 0x000e280000000000 */
[----:B------:R-:W-:-:S02]  /*11a0*/  IMAD.IADD R128, R0, 0x1, R3 ;  /* 0x0000000100807824 */ /* 0x000fc400078e0203 */
[----:B------:R-:W-:Y:S01]  /*11b0*/  IMAD.IADD R91, R0, 0x1, R129 ;  /* 0x00000001005b7824 */ /* 0x000fe200078e0281 */
[----:B------:R-:W-:-:S04]  /*11c0*/  DEPBAR.LE SB0, 0x0 ;  /* 0x000080000000791a */ /* 0x000fc80000000000 */
[----:B------:R-:W-:Y:S06]  /*11d0*/  BAR.SYNC.DEFER_BLOCKING 0x0 ;  /* 0x0000000000007b1d */ /* 0x000fec0000010000 */
        /* <DEDUP_REMOVED lines=10> */
[----:B-1----:R-:W1:Y:S04]  /*1280*/  LDSM.16.M88.4 R20, [R129+0x3000] ;  /* 0x003000008114783b */ /* 0x002e680000000200 */
[----:B------:R-:W4:Y:S04]  /*1290*/  LDSM.16.M88.4 R12, [R129+0x3400] ;  /* 0x00340000810c783b */ /* 0x000f280000000200 */
[----:B--2---:R-:W3:Y:S04]  /*12a0*/  LDSM.16.M88.4 R4, [R129+0x3800] ;  /* 0x003800008104783b */ /* 0x004ee80000000200 */
[----:B------:R-:W2:Y:S04]  /*12b0*/  LDSM.16.M88.4 R24, [R129+0x3c00] ;  /* 0x003c00008118783b */ /* 0x000ea80000000200 */
[----:B------:R-:W-:Y:S04]  /*12c0*/  LDSM.16.M88.4 R32, [R128] ;  /* 0x000000008020783b */ /* 0x000fe80000000200 */
[----:B------:R-:W5:Y:S04]  /*12d0*/  LDSM.16.M88.4 R56, [R91+0x3400] ;  /* 0x003400005b38783b */ /* 0x000f680000000200 */
[----:B------:R-:W5:Y:S04]  /*12e0*/  LDSM.16.M88.4 R44, [R91+0x3800] ;  /* 0x003800005b2c783b */ /* 0x000f680000000200 */
[----:B------:R-:W5:Y:S04]  /*12f0*/  LDSM.16.M88.4 R60, [R91+0x3000] ;  /* 0x003000005b3c783b */ /* 0x000f680000000200 */
[----:B------:R-:W5:Y:S04]  /*1300*/  LDSM.16.M88.4 R36, [R91+0x3c00] ;  /* 0x003c00005b24783b */ /* 0x000f680000000200 */
[----:B------:R-:W-:Y:S01]  /*1310*/  LDSM.16.M88.4 R40, [R3+0x1000] ;  /* 0x001000000328783b */ /* 0x000fe20000000200 */
[C---:B-1----:R-:W-:Y:S03]  /*1320*/  HMMA.16816.F32 R48, R72.reuse, R20, RZ ;  /* 0x000000144830723c */ /* 0x042fe600000018ff */
[----:B------:R-:W-:Y:S04]  /*1330*/  LDSM.16.M88.4 R28, [R129+0x4000] ;  /* 0x00400000811c783b */ /* 0x000fe80000000200 */
[----:B------:R-:W-:Y:S01]  /*1340*/  LDSM.16.M88.4 R52, [R129+0x4800] ;  /* 0x004800008134783b */ /* 0x000fe20000000200 */
[C---:B----4-:R-:W-:Y:S03]  /*1350*/  HMMA.16816.F32 R16, R72.reuse, R12, RZ ;  /* 0x0000000c4810723c */ /* 0x050fe600000018ff */
[----:B------:R-:W-:Y:S04]  /*1360*/  LDSM.16.M88.4 R80, [R91+0x4000] ;  /* 0x004000005b50783b */ /* 0x000fe80000000200 */
[----:B------:R1:W-:Y:S01]  /*1370*/  LDSM.16.M88.4 R68, [R3+0x2000] ;  /* 0x002000000344783b */ /* 0x0003e20000000200 */
[C---:B---3--:R-:W-:Y:S03]  /*1380*/  HMMA.16816.F32 R8, R72.reuse, R4, RZ ;  /* 0x000000044808723c */ /* 0x048fe600000018ff */
[----:B------:R-:W-:Y:S04]  /*1390*/  LDSM.16.M88.4 R64, [R129+0x5000] ;  /* 0x005000008140783b */ /* 0x000fe80000000200 */
[----:B------:R-:W0:Y:S01]  /*13a0*/  LDGDEPBAR ;  /* 0x00000000000079af */ /* 0x000e220000000000 */
[C---:B------:R-:W-:Y:S08]  /*13b0*/  HMMA.16816.F32 R20, R72.reuse, R22, RZ ;  /* 0x000000164814723c */ /* 0x040ff000000018ff */
[----:B------:R-:W-:Y:S01]  /*13c0*/  HMMA.16816.F32 R12, R72, R14, RZ ;  /* 0x0000000e480c723c */ /* 0x000fe200000018ff */
[----:B-1----:R-:W-:-:S07]  /*13d0*/  IADD3 R3, PT, PT, R98, R94, R95 ;  /* 0x0000005e62037210 */ /* 0x002fce0007ffe05f */
[----:B------:R-:W-:Y:S01]  /*13e0*/  HMMA.16816.F32 R4, R72, R6, RZ ;  /* 0x000000064804723c */ /* 0x000fe200000018ff */
[----:B------:R-:W-:-:S05]  /*13f0*/  IADD3 R3, PT, PT, R96, -UR24, R3 ;  /* 0x8000001860037c10 */ /* 0x000fca000fffe003 */
[----:B------:R-:W-:Y:S02]  /*1400*/  IMAD.IADD R3, R3, 0x1, R84 ;  /* 0x0000000103037824 */ /* 0x000fe400078e0254 */
[C---:B--2---:R-:W-:Y:S08]  /*1410*/  HMMA.16816.F32 R76, R72.reuse, R24, RZ ;  /* 0x00000018484c723c */ /* 0x044ff000000018ff */
[----:B------:R-:W-:Y:S01]  /*1420*/  HMMA.16816.F32 R72, R72, R26, RZ ;  /* 0x0000001a4848723c */ /* 0x000fe200000018ff */
[----:B------:R-:W1:Y:S07]  /*1430*/  LDSM.16.M88.4 R24, [R129+0x4400] ;  /* 0x004400008118783b */ /* 0x000e6e0000000200 */
[C---:B-----5:R-:W-:Y:S08]  /*1440*/  HMMA.16816.F32 R16, R32.reuse, R56, R16 ;  /* 0x000000382010723c */ /* 0x060ff00000001810 */
[C---:B------:R-:W-:Y:S01]  /*1450*/  HMMA.16816.F32 R12, R32.reuse, R58, R12 ;  /* 0x0000003a200c723c */ /* 0x040fe2000000180c */
[----:B------:R-:W-:Y:S07]  /*1460*/  LDSM.16.M88.4 R56, [R129+0x5800] ;  /* 0x005800008138783b */ /* 0x000fee0000000200 */
[C---:B------:R-:W-:Y:S08]  /*1470*/  HMMA.16816.F32 R8, R32.reuse, R44, R8 ;  /* 0x0000002c2008723c */ /* 0x040ff00000001808 */
[C---:B------:R-:W-:Y:S01]  /*1480*/  HMMA.16816.F32 R4, R32.reuse, R46, R4 ;  /* 0x0000002e2004723c */ /* 0x040fe20000001804 */
[----:B------:R-:W2:Y:S07]  /*1490*/  LDSM.16.M88.4 R44, [R129+0x4c00] ;  /* 0x004c0000812c783b */ /* 0x000eae0000000200 */
[C---:B------:R-:W-:Y:S08]  /*14a0*/  HMMA.16816.F32 R48, R32.reuse, R60, R48 ;  /* 0x0000003c2030723c */ /* 0x040ff00000001830 */
[C---:B------:R-:W-:Y:S01]  /*14b0*/  HMMA.16816.F32 R20, R32.reuse, R62, R20 ;  /* 0x0000003e2014723c */ /* 0x040fe20000001814 */
[----:B------:R-:W-:Y:S07]  /*14c0*/  LDSM.16.M88.4 R60, [R129+0x5400] ;  /* 0x00540000813c783b */ /* 0x000fee0000000200 */
[C---:B------:R-:W-:Y:S08]  /*14d0*/  HMMA.16816.F32 R76, R32.reuse, R36, R76 ;  /* 0x00000024204c723c */ /* 0x040ff0000000184c */
[----:B------:R-:W-:Y:S01]  /*14e0*/  HMMA.16816.F32 R72, R32, R38, R72 ;  /* 0x000000262048723c */ /* 0x000fe20000001848 */
[----:B------:R-:W3:Y:S04]  /*14f0*/  LDSM.16.M88.4 R36, [R128+0x1000] ;  /* 0x001000008024783b */ /* 0x000ee80000000200 */
[----:B------:R-:W-:Y:S03]  /*1500*/  LDSM.16.M88.4 R32, [R91+0x4400] ;  /* 0x004400005b20783b */ /* 0x000fe60000000200 */
[C---:B-1----:R-:W-:Y:S08]  /*1510*/  HMMA.16816.F32 R16, R40.reuse, R24, R16 ;  /* 0x000000182810723c */ /* 0x042ff00000001810 */
[C---:B------:R-:W-:Y:S01]  /*1520*/  HMMA.16816.F32 R12, R40.reuse, R26, R12 ;  /* 0x0000001a280c723c */ /* 0x040fe2000000180c */
[----:B------:R-:W1:Y:S07]  /*1530*/  LDSM.16.M88.4 R24, [R91+0x4c00] ;  /* 0x004c00005b18783b */ /* 0x000e6e0000000200 */
[C---:B------:R-:W-:Y:S08]  /*1540*/  HMMA.16816.F32 R48, R40.reuse, R28, R48 ;  /* 0x0000001c2830723c */ /* 0x040ff00000001830 */
[C---:B------:R-:W-:Y:S01]  /*1550*/  HMMA.16816.F32 R20, R40.reuse, R30, R20 ;  /* 0x0000001e2814723c */ /* 0x040fe20000001814 */
[----:B------:R-:W4:Y:S07]  /*1560*/  LDSM.16.M88.4 R28, [R91+0x4800] ;  /* 0x004800005b1c783b */ /* 0x000f2e0000000200 */
[C---:B--2---:R-:W-:Y:S08]  /*1570*/  HMMA.16816.F32 R76, R40.reuse, R44, R76 ;  /* 0x0000002c284c723c */ /* 0x044ff0000000184c */
[C---:B------:R-:W-:Y:S01]  /*1580*/  HMMA.16816.F32 R72, R40.reuse, R46, R72 ;  /* 0x0000002e2848723c */ /* 0x040fe20000001848 */
[----:B------:R-:W-:Y:S07]  /*1590*/  LDSM.16.M88.4 R44, [R128+0x2000] ;  /* 0x00200000802c783b */ /* 0x000fee0000000200 */
[C---:B------:R-:W-:Y:S08]  /*15a0*/  HMMA.16816.F32 R8, R40.reuse, R52, R8 ;  /* 0x000000342808723c */ /* 0x040ff00000001808 */
[----:B------:R-:W-:Y:S01]  /*15b0*/  HMMA.16816.F32 R4, R40, R54, R4 ;  /* 0x000000362804723c */ /* 0x000fe20000001804 */
[----:B------:R-:W2:Y:S04]  /*15c0*/  LDSM.16.M88.4 R40, [R91+0x5000] ;  /* 0x005000005b28783b */ /* 0x000ea80000000200 */
[----:B------:R-:W-:Y:S03]  /*15d0*/  LDSM.16.M88.4 R52, [R129+0x5c00] ;  /* 0x005c00008134783b */ /* 0x000fe60000000200 */
[C---:B---3--:R-:W-:Y:S08]  /*15e0*/  HMMA.16816.F32 R48, R36.reuse, R80, R48 ;  /* 0x000000502430723c */ /* 0x048ff00000001830 */
[C---:B------:R-:W-:Y:S08]  /*15f0*/  HMMA.16816.F32 R20, R36.reuse, R82, R20 ;  /* 0x000000522414723c */ /* 0x040ff00000001814 */
[C---:B-1----:R-:W-:Y:S08]  /*1600*/  HMMA.16816.F32 R76, R36.reuse, R24, R76 ;  /* 0x00000018244c723c */ /* 0x042ff0000000184c */
[C---:B------:R-:W-:Y:S01]  /*1610*/  HMMA.16816.F32 R72, R36.reuse, R26, R72 ;  /* 0x0000001a2448723c */ /* 0x040fe20000001848 */
[----:B------:R-:W1:Y:S07]  /*1620*/  LDSM.16.M88.4 R24, [R91+0x5400] ;  /* 0x005400005b18783b */ /* 0x000e6e0000000200 */
[----:B------:R-:W-:Y:S01]  /*1630*/  HMMA.16816.F32 R16, R36, R32, R16 ;  /* 0x000000202410723c */ /* 0x000fe20000001810 */
[----:B------:R-:W-:-:S05]  /*1640*/  IMAD.SHL.U32 R33, R86, 0x2, RZ ;  /* 0x0000000256217824 */ /* 0x000fca00078e00ff */
[----:B------:R-:W-:Y:S02]  /*1650*/  LOP3.LUT R33, R33, 0x6, RZ, 0xc0, !PT ;  /* 0x0000000621217812 */ /* 0x000fe400078ec0ff */
[C---:B------:R-:W-:Y:S03]  /*1660*/  HMMA.16816.F32 R12, R36.reuse, R34, R12 ;  /* 0x00000022240c723c */ /* 0x040fe6000000180c */
[----:B------:R-:W-:Y:S02]  /*1670*/  IMAD R90, R90, 0x40, R33 ;  /* 0x000000405a5a7824 */ /* 0x000fe400078e0221 */
[----:B------:R-:W-:Y:S03]  /*1680*/  LDSM.16.M88.4 R32, [R91+0x5c00] ;  /* 0x005c00005b20783b */ /* 0x000fe60000000200 */
[C---:B----4-:R-:W-:Y:S08]  /*1690*/  HMMA.16816.F32 R8, R36.reuse, R28, R8 ;  /* 0x0000001c2408723c */ /* 0x050ff00000001808 */
[----:B------:R-:W-:Y:S01]  /*16a0*/  HMMA.16816.F32 R4, R36, R30, R4 ;  /* 0x0000001e2404723c */ /* 0x000fe20000001804 */
[----:B------:R-:W3:Y:S01]  /*16b0*/  LDSM.16.M88.4 R28, [R91+0x5800] ;  /* 0x005800005b1c783b */ /* 0x000ee20000000200 */
[C-C-:B------:R-:W-:Y:S01]  /*16c0*/  VIADDMNMX R36, R3.reuse, 0x1, R96.reuse, PT ;  /* 0x0000000103247846 */ /* 0x140fe20003800160 */
[----:B------:R-:W-:Y:S01]  /*16d0*/  VIADD R37, R90, 0x1 ;  /* 0x000000015a257836 */ /* 0x000fe20000000000 */
[----:B------:R-:W-:Y:S01]  /*16e0*/  VIADDMNMX R3, R3, 0x9, R96, PT ;  /* 0x0000000903037846 */ /* 0x000fe20003800160 */
[----:B------:R-:W-:-:S04]  /*16f0*/  DEPBAR.LE SB0, 0x0 ;  /* 0x000080000000791a */ /* 0x000fc80000000000 */
[----:B------:R-:W-:Y:S01]  /*1700*/  HMMA.16816.F32 R48, R68, R64, R48 ;  /* 0x000000404430723c */ /* 0x000fe20000001830 */
[CC--:B------:R-:W-:Y:S02]  /*1710*/  ISETP.GE.AND P0, PT, R37.reuse, R36.reuse, PT ;  /* 0x000000242500720c */ /* 0x0c0fe40003f06270 */
[----:B------:R-:W-:Y:S02]  /*1720*/  ISETP.GE.AND P1, PT, R37, R3, PT ;  /* 0x000000032500720c */ /* 0x000fe40003f26270 */
[----:B------:R-:W-:-:S03]  /*1730*/  ISETP.GE.AND P5, PT, R90, R36, PT ;  /* 0x000000245a00720c */ /* 0x000fc60003fa6270 */
[C---:B------:R-:W-:Y:S08]  /*1740*/  HMMA.16816.F32 R20, R68.reuse, R66, R20 ;  /* 0x000000424414723c */ /* 0x040ff00000001814 */
[C---:B------:R-:W-:Y:S08]  /*1750*/  HMMA.16816.F32 R16, R68.reuse, R60, R16 ;  /* 0x0000003c4410723c */ /* 0x040ff00000001810 */
[----:B------:R-:W-:Y:S08]  /*1760*/  HMMA.16816.F32 R12, R68, R62, R12 ;  /* 0x0000003e440c723c */ /* 0x000ff0000000180c */
[C---:B--2---:R-:W-:Y:S08]  /*1770*/  HMMA.16816.F32 R48, R44.reuse, R40, R48 ;  /* 0x000000282c30723c */ /* 0x044ff00000001830 */
[----:B------:R-:W-:Y:S08]  /*1780*/  HMMA.16816.F32 R20, R44, R42, R20 ;  /* 0x0000002a2c14723c */ /* 0x000ff00000001814 */
[----:B------:R-:W-:Y:S03]  /*1790*/  HMMA.16816.F32 R8, R68, R56, R8 ;  /* 0x000000384408723c */ /* 0x000fe60000001808 */
[----:B------:R-:W-:-:S02]  /*17a0*/  FSEL R38, R49, -INF , !P0 ;  /* 0xff80000031267808 */ /* 0x000fc40004000000 */
[----:B------:R-:W-:Y:S02]  /*17b0*/  FSEL R51, R51, -INF , !P1 ;  /* 0xff80000033337808 */ /* 0x000fe40004800000 */
[----:B------:R-:W-:Y:S01]  /*17c0*/  FSEL R48, R48, -INF , !P5 ;  /* 0xff80000030307808 */ /* 0x000fe20006800000 */
[----:B------:R-:W-:Y:S01]  /*17d0*/  HMMA.16816.F32 R4, R68, R58, R4 ;  /* 0x0000003a4404723c */ /* 0x000fe20000001804 */
[----:B------:R-:W-:Y:S01]  /*17e0*/  BAR.SYNC.DEFER_BLOCKING 0x0 ;  /* 0x0000000000007b1d */ /* 0x000fe20000010000 */
[----:B------:R-:W-:-:S06]  /*17f0*/  ISETP.GE.AND P5, PT, R90, R3, PT ;  /* 0x000000035a00720c */ /* 0x000fcc0003fa6270 */
[----:B-1----:R-:W-:Y:S01]  /*1800*/  HMMA.16816.F32 R16, R44, R24, R16 ;  /* 0x000000182c10723c */ /* 0x002fe20000001810 */
[C---:B------:R-:W-:Y:S02]  /*1810*/  VIADD R24, R90.reuse, 0x8 ;  /* 0x000000085a187836 */ /* 0x040fe40000000000 */
[----:B------:R-:W-:-:S03]  /*1820*/  VIADD R25, R90, 0x10 ;  /* 0x000000105a197836 */ /* 0x000fc60000000000 */
[C---:B------:R-:W-:Y:S02]  /*1830*/  ISETP.GE.AND P4, PT, R24.reuse, R36, PT ;  /* 0x000000241800720c */ /* 0x040fe40003f86270 */
[----:B------:R-:W-:Y:S01]  /*1840*/  HMMA.16816.F32 R76, R68, R52, R76 ;  /* 0x00000034444c723c */ /* 0x000fe2000000184c */
[----:B------:R-:W-:Y:S01]  /*1850*/  ISETP.GE.AND P3, PT, R24, R3, PT ;  /* 0x000000031800720c */ /* 0x000fe20003f66270 */
[----:B------:R-:W-:-:S03]  /*1860*/  VIADD R24, R90, 0x9 ;  /* 0x000000095a187836 */ /* 0x000fc60000000000 */
[----:B------:R-:W-:Y:S02]  /*1870*/  FSEL R37, R22, -INF , !P3 ;  /* 0xff80000016257808 */ /* 0x000fe40005800000 */
[-C--:B------:R-:W-:Y:S01]  /*1880*/  ISETP.GE.AND P2, PT, R24, R36.reuse, PT ;  /* 0x000000241800720c */ /* 0x080fe20003f46270 */
[----:B------:R-:W-:Y:S01]  /*1890*/  HMMA.16816.F32 R12, R44, R26, R12 ;  /* 0x0000001a2c0c723c */ /* 0x000fe2000000180c */
[----:B------:R-:W-:Y:S01]  /*18a0*/  FSEL R26, R20, -INF , !P4 ;  /* 0xff800000141a7808 */ /* 0x000fe20006000000 */
[----:B------:R-:W-:Y:S01]  /*18b0*/  VIADD R20, R90, 0x18 ;  /* 0x000000185a147836 */ /* 0x000fe20000000000 */
[-C--:B------:R-:W-:Y:S01]  /*18c0*/  ISETP.GE.AND P0, PT, R24, R3.reuse, PT ;  /* 0x000000031800720c */ /* 0x080fe20003f06270 */
[----:B------:R-:W-:Y:S01]  /*18d0*/  VIADD R24, R90, 0x11 ;  /* 0x000000115a187836 */ /* 0x000fe20000000000 */
[-C--:B------:R-:W-:Y:S02]  /*18e0*/  ISETP.GE.AND P4, PT, R25, R36.reuse, PT ;  /* 0x000000241900720c */ /* 0x080fe40003f86270 */
[----:B------:R-:W-:Y:S01]  /*18f0*/  ISETP.GE.AND P3, PT, R20, R3, PT ;  /* 0x000000031400720c */ /* 0x000fe20003f66270 */
[----:B------:R-:W-:Y:S01]  /*1900*/  HMMA.16816.F32 R72, R68, R54, R72 ;  /* 0x000000364448723c */ /* 0x000fe20000001848 */
[----:B------:R-:W-:-:S02]  /*1910*/  ISETP.GE.AND P1, PT, R24, R36, PT ;  /* 0x000000241800720c */ /* 0x000fc40003f26270 */
[----:B------:R-:W-:Y:S01]  /*1920*/  FSEL R40, R21, -INF , !P2 ;  /* 0xff80000015287808 */ /* 0x000fe20005000000 */
[----:B------:R-:W-:Y:S01]  /*1930*/  VIADD R21, R90, 0x20 ;  /* 0x000000205a157836 */ /* 0x000fe20000000000 */
[----:B------:R-:W-:Y:S02]  /*1940*/  ISETP.GE.AND P2, PT, R24, R3, PT ;  /* 0x000000031800720c */ /* 0x000fe40003f46270 */
[----:B------:R-:W-:Y:S01]  /*1950*/  FSEL R24, R17, -INF , !P1 ;  /* 0xff80000011187808 */ /* 0x000fe20004800000 */
[----:B---3--:R-:W-:Y:S01]  /*1960*/  HMMA.16816.F32 R8, R44, R28, R8 ;  /* 0x0000001c2c08723c */ /* 0x008fe20000001808 */
[----:B------:R-:W-:Y:S01]  /*1970*/  FSEL R29, R23, -INF , !P0 ;  /* 0xff800000171d7808 */ /* 0x000fe20004000000 */
[----:B------:R-:W-:Y:S01]  /*1980*/  VIADD R17, R90, 0x21 ;  /* 0x000000215a117836 */ /* 0x000fe20000000000 */
[----:B------:R-:W-:Y:S01]  /*1990*/  ISETP.GE.AND P0, PT, R20, R36, PT ;  /* 0x000000241400720c */ /* 0x000fe20003f06270 */
[----:B------:R-:W-:Y:S01]  /*19a0*/  VIADD R20, R90, 0x19 ;  /* 0x000000195a147836 */ /* 0x000fe20000000000 */
[----:B------:R-:W-:-:S02]  /*19b0*/  FSEL R28, R16, -INF , !P4 ;  /* 0xff800000101c7808 */ /* 0x000fc40006000000 */
[----:B------:R-:W-:Y:S01]  /*19c0*/  FSEL R27, R50, -INF , !P5 ;  /* 0xff800000321b7808 */ /* 0x000fe20006800000 */
[C---:B------:R-:W-:Y:S01]  /*19d0*/  HMMA.16816.F32 R4, R44.reuse, R30, R4 ;  /* 0x0000001e2c04723c */ /* 0x040fe20000001804 */
[-C--:B------:R-:W-:Y:S02]  /*19e0*/  ISETP.GE.AND P4, PT, R20, R36.reuse, PT ;  /* 0x000000241400720c */ /* 0x080fe40003f86270 */
[----:B------:R-:W-:Y:S02]  /*19f0*/  ISETP.GE.AND P5, PT, R25, R3, PT ;  /* 0x000000031900720c */ /* 0x000fe40003fa6270 */
[----:B------:R-:W-:Y:S02]  /*1a00*/  FSEL R16, R12, -INF , !P0 ;  /* 0xff8000000c107808 */ /* 0x000fe40004000000 */
[----:B------:R-:W-:Y:S01]  /*1a10*/  FSEL R53, R19, -INF , !P2 ;  /* 0xff80000013357808 */ /* 0x000fe20005000000 */
[----:B------:R-:W-:Y:S01]  /*1a20*/  HMMA.16816.F32 R76, R44, R32, R76 ;  /* 0x000000202c4c723c */ /* 0x000fe2000000184c */
[----:B------:R-:W-:Y:S01]  /*1a30*/  FSEL R12, R13, -INF , !P4 ;  /* 0xff8000000d0c7808 */ /* 0x000fe20006000000 */
[----:B------:R-:W-:Y:S01]  /*1a40*/  VIADD R13, R90, 0x29 ;  /* 0x000000295a0d7836 */ /* 0x000fe20000000000 */
[----:B------:R-:W-:-:S02]  /*1a50*/  ISETP.GE.AND P0, PT, R21, R36, PT ;  /* 0x000000241500720c */ /* 0x000fc40003f06270 */
[----:B------:R-:W-:Y:S01]  /*1a60*/  FSEL R25, R18, -INF , !P5 ;  /* 0xff80000012197808 */ /* 0x000fe20006800000 */
[----:B------:R-:W-:Y:S01]  /*1a70*/  VIADD R18, R90, 0x28 ;  /* 0x000000285a127836 */ /* 0x000fe20000000000 */
[C---:B------:R-:W-:Y:S01]  /*1a80*/  ISETP.GE.AND P2, PT, R17.reuse, R36, PT ;  /* 0x000000241100720c */ /* 0x040fe20003f46270 */
[----:B------:R-:W-:Y:S01]  /*1a90*/  HMMA.16816.F32 R72, R44, R34, R72 ;  /* 0x000000222c48723c */ /* 0x000fe20000001848 */
[-C--:B------:R-:W-:Y:S02]  /*1aa0*/  ISETP.GE.AND P1, PT, R20, R3.reuse, PT ;  /* 0x000000031400720c */ /* 0x080fe40003f26270 */
[----:B------:R-:W-:Y:S02]  /*1ab0*/  ISETP.GE.AND P4, PT, R17, R3, PT ;  /* 0x000000031100720c */ /* 0x000fe40003f86270 */
[----:B------:R-:W-:Y:S01]  /*1ac0*/  FSEL R100, R8, -INF , !P0 ;  /* 0xff80000008647808 */ /* 0x000fe20004000000 */
[C---:B------:R-:W-:Y:S01]  /*1ad0*/  VIADD R8, R90.reuse, 0x38 ;  /* 0x000000385a087836 */ /* 0x040fe20000000000 */
[----:B------:R-:W-:Y:S01]  /*1ae0*/  FSEL R94, R9, -INF , !P2 ;  /* 0xff800000095e7808 */ /* 0x000fe20005000000 */
[----:B------:R-:W-:Y:S01]  /*1af0*/  VIADD R9, R90, 0x31 ;  /* 0x000000315a097836 */ /* 0x000fe20000000000 */
[----:B------:R-:W-:-:S02]  /*1b00*/  FSEL R17, R15, -INF , !P1 ;  /* 0xff8000000f117808 */ /* 0x000fc40004800000 */
[CC--:B------:R-:W-:Y:S02]  /*1b10*/  ISETP.GE.AND P0, PT, R13.reuse, R36.reuse, PT ;  /* 0x000000240d00720c */ /* 0x0c0fe40003f06270 */
[----:B------:R-:W-:Y:S01]  /*1b20*/  ISETP.GE.AND P2, PT, R13, R3, PT ;  /* 0x000000030d00720c */ /* 0x000fe20003f46270 */
[----:B------:R-:W-:Y:S01]  /*1b30*/  VIADD R13, R90, 0x30 ;  /* 0x000000305a0d7836 */ /* 0x000fe20000000000 */
[----:B------:R-:W-:Y:S01]  /*1b40*/  ISETP.GE.AND P1, PT, R18, R36, PT ;  /* 0x000000241200720c */ /* 0x000fe20003f26270 */
[----:B------:R-:W-:Y:S01]  /*1b50*/  VIADD R90, R90, 0x39 ;  /* 0x000000395a5a7836 */ /* 0x000fe20000000000 */
[----:B------:R-:W-:Y:S02]  /*1b60*/  FMNMX3.FTZ R15, R48, R38, R26, !PT ;  /* 0x00000026300f7276 */ /* 0x000fe4000781001a */
[----:B------:R-:W-:Y:S02]  /*1b70*/  FSEL R98, R4, -INF , !P1 ;  /* 0xff80000004627808 */ /* 0x000fe40004800000 */
[----:B------:R-:W-:-:S02]  /*1b80*/  ISETP.GE.AND P1, PT, R13, R36, PT ;  /* 0x000000240d00720c */ /* 0x000fc40003f26270 */
[----:B------:R-:W-:Y:S02]  /*1b90*/  FMNMX3.FTZ R15, R15, R40, R28, !PT ;  /* 0x000000280f0f7276 */ /* 0x000fe4000781001c */
[----:B------:R-:W-:Y:S02]  /*1ba0*/  FSEL R108, R76, -INF , !P1 ;  /* 0xff8000004c6c7808 */ /* 0x000fe40004800000 */
[----:B------:R-:W-:Y:S02]  /*1bb0*/  FMNMX3.FTZ R15, R15, R24, R16, !PT ;  /* 0x000000180f0f7276 */ /* 0x000fe40007810010 */
[----:B------:R-:W-:Y:S02]  /*1bc0*/  ISETP.GE.AND P1, PT, R8, R36, PT ;  /* 0x000000240800720c */ /* 0x000fe40003f26270 */
[----:B------:R-:W-:Y:S02]  /*1bd0*/  FSEL R96, R5, -INF , !P0 ;  /* 0xff80000005607808 */ /* 0x000fe40004000000 */
[----:B------:R-:W-:-:S02]  /*1be0*/  FMNMX3.FTZ R5, R15, R12, R100, !PT ;  /* 0x0000000c0f057276 */ /* 0x000fc40007810064 */
[----:B------:R-:W-:Y:S02]  /*1bf0*/  FSEL R104, R72, -INF , !P1 ;  /* 0xff80000048687808 */ /* 0x000fe40004800000 */
[----:B------:R-:W-:Y:S02]  /*1c00*/  ISETP.NE.AND P1, PT, R2, 0x1, PT ;  /* 0x000000010200780c */ /* 0x000fe40003f25270 */
[----:B------:R-:W-:Y:S02]  /*1c10*/  ISETP.GE.AND P0, PT, R9, R36, PT ;  /* 0x000000240900720c */ /* 0x000fe40003f06270 */
[----:B------:R-:W-:Y:S02]  /*1c20*/  FMNMX3.FTZ R5, R5, R94, R98, !PT ;  /* 0x0000005e05057276 */ /* 0x000fe40007810062 */
[----:B------:R-:W-:Y:S02]  /*1c30*/  FSEL R106, R77, -INF , !P0 ;  /* 0xff8000004d6a7808 */ /* 0x000fe40004000000 */
[----:B------:R-:W-:-:S02]  /*1c40*/  ISETP.GE.AND P0, PT, R90, R36, PT ;  /* 0x000000245a00720c */ /* 0x000fc40003f06270 */
[----:B------:R-:W-:Y:S02]  /*1c50*/  FMNMX3.FTZ R5, R5, R96, R108, !PT ;  /* 0x0000006005057276 */ /* 0x000fe4000781006c */
[----:B------:R-:W-:Y:S02]  /*1c60*/  FSEL R19, R14, -INF , !P3 ;  /* 0xff8000000e137808 */ /* 0x000fe40005800000 */
[----:B------:R-:W-:Y:S02]  /*1c70*/  FSEL R102, R73, -INF , !P0 ;  /* 0xff80000049667808 */ /* 0x000fe40004000000 */
[----:B------:R-:W-:Y:S02]  /*1c80*/  FMNMX3.FTZ R14, R27, R51, R37, !PT ;  /* 0x000000331b0e7276 */ /* 0x000fe40007810025 */
[----:B------:R-:W-:Y:S02]  /*1c90*/  FMNMX3.FTZ R5, R5, R106, R104, !PT ;  /* 0x0000006a05057276 */ /* 0x000fe40007810068 */
[----:B------:R-:W-:-:S02]  /*1ca0*/  ISETP.GE.AND P5, PT, R21, R3, PT ;  /* 0x000000031500720c */ /* 0x000fc40003fa6270 */
[----:B------:R-:W-:Y:S02]  /*1cb0*/  ISETP.GE.AND P3, PT, R18, R3, PT ;  /* 0x000000031200720c */ /* 0x000fe40003f66270 */
[----:B------:R-:W-:Y:S02]  /*1cc0*/  FMNMX3.FTZ R14, R14, R29, R25, !PT ;  /* 0x0000001d0e0e7276 */ /* 0x000fe40007810019 */
[----:B------:R-:W-:Y:S01]  /*1cd0*/  FMNMX.FTZ R4, R102, R5, !PT ;  /* 0x0000000566047209 */ /* 0x000fe20007810000 */
[----:B------:R-:W-:Y:S08]  /*1ce0*/  @!P1 BRA `(.L_x_208) ;  /* 0x0000000000509947 */ /* 0x000ff00003800000 */
        /* <DEDUP_REMOVED lines=20> */
.L_x_208:
[----:B------:R-:W-:Y:S01]  /*1e30*/  FSEL R113, R10, -INF , !P5 ;  /* 0xff8000000a717808 */ /* 0x000fe20006800000 */
[----:B------:R-:W2:Y:S01]  /*1e40*/  SHFL.BFLY PT, R5, R4, 0x2, 0x1f ;  /* 0x0c401f0004057f89 */ /* 0x000ea200000e0000 */
[----:B------:R-:W-:Y:S01]  /*1e50*/  FMNMX3.FTZ R14, R14, R53, R19, !PT ;  /* 0x000000350e0e7276 */ /* 0x000fe20007810013 */
[----:B------:R-:W3:Y:S01]  /*1e60*/  LDCU UR4, c[0x0][0x45c] ;  /* 0x00008b80ff0477ac */ /* 0x000ee20008000800 */
[----:B------:R-:W-:Y:S02]  /*1e70*/  ISETP.GE.AND P0, PT, R13, R3, PT ;  /* 0x000000030d00720c */ /* 0x000fe40003f06270 */
[----:B------:R-:W-:Y:S02]  /*1e80*/  FSEL R103, R11, -INF , !P4 ;  /* 0xff8000000b677808 */ /* 0x000fe40006000000 */
[----:B------:R-:W-:Y:S02]  /*1e90*/  FSEL R111, R6, -INF , !P3 ;  /* 0xff800000066f7808 */ /* 0x000fe40005800000 */
[----:B------:R-:W-:-:S02]  /*1ea0*/  FMNMX3.FTZ R14, R14, R17, R113, !PT ;  /* 0x000000110e0e7276 */ /* 0x000fc40007810071 */
[-C--:B------:R-:W-:Y:S02]  /*1eb0*/  ISETP.GE.AND P5, PT, R9, R3.reuse, PT ;  /* 0x000000030900720c */ /* 0x080fe40003fa6270 */
[----:B------:R-:W-:Y:S02]  /*1ec0*/  ISETP.GE.AND P3, PT, R8, R3, PT ;  /* 0x000000030800720c */ /* 0x000fe40003f66270 */
[----:B------:R-:W-:Y:S02]  /*1ed0*/  FSEL R107, R7, -INF , !P2 ;  /* 0xff800000076b7808 */ /* 0x000fe40005000000 */
[----:B------:R-:W-:Y:S02]  /*1ee0*/  FSEL R105, R78, -INF , !P0 ;  /* 0xff8000004e697808 */ /* 0x000fe40004000000 */
[----:B------:R-:W-:Y:S02]  /*1ef0*/  FMNMX3.FTZ R14, R14, R103, R111, !PT ;  /* 0x000000670e0e7276 */ /* 0x000fe4000781006f */
[----:B------:R-:W-:-:S02]  /*1f00*/  ISETP.GE.AND P0, PT, R90, R3, PT ;  /* 0x000000035a00720c */ /* 0x000fc40003f06270 */
[----:B-1----:R-:W-:Y:S02]  /*1f10*/  FSEL R23, R79, -INF , !P5 ;  /* 0xff8000004f177808 */ /* 0x002fe40006800000 */
[----:B------:R-:W-:Y:S02]  /*1f20*/  FSEL R21, R74, -INF , !P3 ;  /* 0xff8000004a157808 */ /* 0x000fe40005800000 */
[----:B------:R-:W-:Y:S02]  /*1f30*/  FMNMX3.FTZ R14, R14, R107, R105, !PT ;  /* 0x0000006b0e0e7276 */ /* 0x000fe40007810069 */
[----:B------:R-:W-:Y:S02]  /*1f40*/  FSEL R20, R75, -INF , !P0 ;  /* 0xff8000004b147808 */ /* 0x000fe40004000000 */
[----:B------:R-:W-:Y:S02]  /*1f50*/  FMNMX3.FTZ R3, R14, R23, R21, !PT ;  /* 0x000000170e037276 */ /* 0x000fe40007810015 */
[----:B--2---:R-:W-:-:S02]  /*1f60*/  FMNMX.FTZ R5, R4, R5, !PT ;  /* 0x0000000504057209 */ /* 0x004fc40007810000 */
[----:B------:R-:W-:Y:S02]  /*1f70*/  FMNMX.FTZ R6, R20, R3, !PT ;  /* 0x0000000314067209 */ /* 0x000fe40007810000 */
[----:B------:R-:W-:Y:S01]  /*1f80*/  LOP3.LUT R101, R92, 0x120, R85, 0xf8, !PT ;  /* 0x000001205c657812 */ /* 0x000fe200078ef855 */
[----:B------:R-:W1:Y:S03]  /*1f90*/  SHFL.BFLY PT, R84, R5, 0x1, 0x1f ;  /* 0x0c201f0005547f89 */ /* 0x000e6600000e0000 */
[----:B------:R-:W-:Y:S01]  /*1fa0*/  LEA R101, R101, UR5, 0x1 ;  /* 0x0000000565657c11 */ /* 0x000fe2000f8e08ff */
[----:B------:R-:W2:Y:S03]  /*1fb0*/  SHFL.BFLY PT, R3, R6, 0x2, 0x1f ;  /* 0x0c401f0006037f89 */ /* 0x000ea600000e0000 */
[----:B------:R-:W-:Y:S01]  /*1fc0*/  IADD3 R92, PT, PT, R0, R101, RZ ;  /* 0x00000065005c7210 */ /* 0x000fe20007ffe0ff */
[----:B------:R-:W-:Y:S04]  /*1fd0*/  LDSM.16.MT88.4 R56, [R101+0x7000] ;  /* 0x007000006538783b */ /* 0x000fe80000004200 */
[----:B------:R-:W-:Y:S04]  /*1fe0*/  LDSM.16.MT88.4 R64, [R92+0x7000] ;  /* 0x007000005c40783b */ /* 0x000fe80000004200 */
[----:B------:R-:W-:Y:S04]  /*1ff0*/  LDSM.16.MT88.4 R80, [R101+0x8000] ;  /* 0x008000006550783b */ /* 0x000fe80000004200 */
[----:B------:R-:W-:Y:S01]  /*2000*/  LDSM.16.MT88.4 R8, [R92+0x6400] ;  /* 0x006400005c08783b */ /* 0x000fe20000004200 */
[----:B-1----:R-:W-:-:S02]  /*2010*/  FMNMX.FTZ R84, R5, R84, !PT ;  /* 0x0000005405547209 */ /* 0x002fc40007810000 */
[----:B--2---:R-:W-:-:S03]  /*2020*/  FMNMX.FTZ R4, R6, R3, !PT ;  /* 0x0000000306047209 */ /* 0x004fc60007810000 */
[C---:B---3--:R-:W-:Y:S01]  /*2030*/  FMUL.FTZ R109, R84.reuse, UR4 ;  /* 0x00000004546d7c20 */ /* 0x048fe20008410000 */
[----:B------:R-:W-:Y:S01]  /*2040*/  FSETP.NEU.FTZ.AND P0, PT, R84, -INF , PT ;  /* 0xff8000005400780b */ /* 0x000fe20003f1d000 */
[----:B------:R-:W1:Y:S03]  /*2050*/  SHFL.BFLY PT, R3, R4, 0x1, 0x1f ;  /* 0x0c201f0004037f89 */ /* 0x000e6600000e0000 */
[----:B------:R-:W-:-:S05]  /*2060*/  FSEL R109, R109, RZ, P0 ;  /* 0x000000ff6d6d7208 */ /* 0x000fca0000000000 */
[--C-:B------:R-:W-:Y:S01]  /*2070*/  FFMA.FTZ R32, R40, UR4, -R109.reuse ;  /* 0x0000000428207c23 */ /* 0x100fe2000801086d */
[--C-:B------:R-:W-:Y:S01]  /*2080*/  FFMA.FTZ R95, R48, UR4, -R109.reuse ;  /* 0x00000004305f7c23 */ /* 0x100fe2000801086d */
[----:B------:R-:W2:Y:S01]  /*2090*/  LDSM.16.MT88.4 R40, [R101+0x6000] ;  /* 0x006000006528783b */ /* 0x000ea20000004200 */
[--C-:B------:R-:W-:Y:S01]  /*20a0*/  FFMA.FTZ R90, R38, UR4, -R109.reuse ;  /* 0x00000004265a7c23 */ /* 0x100fe2000801086d */
[--C-:B------:R-:W-:Y:S01]  /*20b0*/  FFMA.FTZ R33, R26, UR4, -R109.reuse ;  /* 0x000000041a217c23 */ /* 0x100fe2000801086d */
[--C-:B------:R-:W-:Y:S01]  /*20c0*/  FFMA.FTZ R31, R28, UR4, -R109.reuse ;  /* 0x000000041c1f7c23 */ /* 0x100fe2000801086d */
[----:B------:R-:W-:Y:S01]  /*20d0*/  MUFU.EX2 R32, R32 ;  /* 0x0000002000207308 */ /* 0x000fe20000000800 */
[--C-:B------:R-:W-:Y:S01]  /*20e0*/  FFMA.FTZ R28, R24, UR4, -R109.reuse ;  /* 0x00000004181c7c23 */ /* 0x100fe2000801086d */
[--C-:B------:R-:W-:Y:S01]  /*20f0*/  FFMA.FTZ R24, R12, UR4, -R109.reuse ;  /* 0x000000040c187c23 */ /* 0x100fe2000801086d */
[--C-:B------:R-:W-:Y:S01]  /*2100*/  FFMA.FTZ R97, R100, UR4, -R109.reuse ;  /* 0x0000000464617c23 */ /* 0x100fe2000801086d */
[----:B------:R-:W-:Y:S01]  /*2110*/  LDSM.16.MT88.4 R12, [R101+0x6400] ;  /* 0x00640000650c783b */ /* 0x000fe20000004200 */
[--C-:B------:R-:W-:Y:S01]  /*2120*/  FFMA.FTZ R99, R98, UR4, -R109.reuse ;  /* 0x0000000462637c23 */ /* 0x100fe2000801086d */
[--C-:B------:R-:W-:Y:S01]  /*2130*/  FFMA.FTZ R94, R94, UR4, -R109.reuse ;  /* 0x000000045e5e7c23 */ /* 0x100fe2000801086d */
[--C-:B------:R-:W-:Y:S01]  /*2140*/  FFMA.FTZ R96, R96, UR4, -R109.reuse ;  /* 0x0000000460607c23 */ /* 0x100fe2000801086d */
[----:B------:R-:W-:Y:S01]  /*2150*/  MUFU.EX2 R95, R95 ;  /* 0x0000005f005f7308 */ /* 0x000fe20000000800 */
[--C-:B------:R-:W-:Y:S01]  /*2160*/  FFMA.FTZ R141, R102, UR4, -R109.reuse ;  /* 0x00000004668d7c23 */ /* 0x100fe2000801086d */
[--C-:B------:R-:W-:Y:S01]  /*2170*/  FFMA.FTZ R108, R108, UR4, -R109.reuse ;  /* 0x000000046c6c7c23 */ /* 0x100fe2000801086d */
[----:B------:R-:W-:Y:S01]  /*2180*/  FFMA.FTZ R104, R104, UR4, -R109 ;  /* 0x0000000468687c23 */ /* 0x000fe2000801086d */
[----:B-1----:R-:W-:-:S02]  /*2190*/  FMNMX.FTZ R3, R4, R3, !PT ;  /* 0x0000000304037209 */ /* 0x002fc40007810000 */
[----:B------:R-:W-:Y:S02]  /*21a0*/  LDSM.16.MT88.4 R4, [R92+0x8000] ;  /* 0x008000005c04783b */ /* 0x000fe40000004200 */
[C---:B------:R-:W-:Y:S01]  /*21b0*/  FSETP.NEU.FTZ.AND P0, PT, R3.reuse, -INF , PT ;  /* 0xff8000000300780b */ /* 0x040fe20003f1d000 */
[----:B------:R-:W-:Y:S01]  /*21c0*/  FMUL.FTZ R22, R3, UR4 ;  /* 0x0000000403167c20 */ /* 0x000fe20008410000 */
[----:B------:R-:W1:Y:S04]  /*21d0*/  MUFU.EX2 R90, R90 ;  /* 0x0000005a005a7308 */ /* 0x000e680000000800 */
[----:B------:R-:W-:-:S04]  /*21e0*/  FSEL R22, R22, RZ, P0 ;  /* 0x000000ff16167208 */ /* 0x000fc80000000000 */
[----:B------:R-:W3:Y:S01]  /*21f0*/  MUFU.EX2 R33, R33 ;  /* 0x0000002100217308 */ /* 0x000ee20000000800 */
[--C-:B------:R-:W-:Y:S01]  /*2200*/  FFMA.FTZ R93, R27, UR4, -R22.reuse ;  /* 0x000000041b5d7c23 */ /* 0x100fe20008010816 */
[--C-:B------:R-:W-:Y:S01]  /*2210*/  FFMA.FTZ R34, R51, UR4, -R22.reuse ;  /* 0x0000000433227c23 */ /* 0x100fe20008010816 */
[--C-:B------:R-:W-:Y:S01]  /*2220*/  FFMA.FTZ R30, R37, UR4, -R22.reuse ;  /* 0x00000004251e7c23 */ /* 0x100fe20008010816 */
[--C-:B------:R-:W-:Y:S01]  /*2230*/  FFMA.FTZ R35, R29, UR4, -R22.reuse ;  /* 0x000000041d237c23 */ /* 0x100fe20008010816 */
[----:B------:R-:W4:Y:S01]  /*2240*/  LDSM.16.MT88.4 R48, [R92+0x6000] ;  /* 0x006000005c30783b */ /* 0x000f220000004200 */
[--C-:B------:R-:W-:Y:S01]  /*2250*/  FFMA.FTZ R29, R25, UR4, -R22.reuse ;  /* 0x00000004191d7c23 */ /* 0x100fe20008010816 */
[--C-:B------:R-:W-:Y:S01]  /*2260*/  FFMA.FTZ R27, R16, UR4, -R109.reuse ;  /* 0x00000004101b7c23 */ /* 0x100fe2000801086d */
[----:B------:R-:W-:Y:S01]  /*2270*/  MUFU.EX2 R93, R93 ;  /* 0x0000005d005d7308 */ /* 0x000fe20000000800 */
[--C-:B------:R-:W-:Y:S01]  /*2280*/  FFMA.FTZ R26, R53, UR4, -R22.reuse ;  /* 0x00000004351a7c23 */ /* 0x100fe20008010816 */
[--C-:B------:R-:W-:Y:S01]  /*2290*/  FFMA.FTZ R25, R19, UR4, -R22.reuse ;  /* 0x0000000413197c23 */ /* 0x100fe20008010816 */
[--C-:B------:R-:W-:Y:S01]  /*22a0*/  FFMA.FTZ R0, R17, UR4, -R22.reuse ;  /* 0x0000000411007c23 */ /* 0x100fe20008010816 */
[----:B-1----:R-:W-:Y:S01]  /*22b0*/  F2FP.F16.F32.PACK_AB R76, R90, R95 ;  /* 0x0000005f5a4c723e */ /* 0x002fe200000000ff */
[----:B------:R-:W1:Y:S01]  /*22c0*/  LDSM.16.MT88.4 R16, [R101+0x7400] ;  /* 0x007400006510783b */ /* 0x000e620000004200 */
[--C-:B------:R-:W-:Y:S01]  /*22d0*/  FFMA.FTZ R98, R113, UR4, -R22.reuse ;  /* 0x0000000471627c23 */ /* 0x100fe20008010816 */
[--C-:B------:R-:W-:Y:S01]  /*22e0*/  FFMA.FTZ R103, R103, UR4, -R22.reuse ;  /* 0x0000000467677c23 */ /* 0x100fe20008010816 */
[----:B------:R-:W5:Y:S01]  /*22f0*/  MUFU.EX2 R34, R34 ;  /* 0x0000002200227308 */ /* 0x000f620000000800 */
[----:B---3--:R-:W-:Y:S01]  /*2300*/  F2FP.F16.F32.PACK_AB R78, R32, R33 ;  /* 0x00000021204e723e */ /* 0x008fe200000000ff */
        /* <DEDUP_REMOVED lines=8> */
[----:B------:R-:W-:Y:S01]  /*2390*/  FADD.FTZ R90, R95, R90 ;  /* 0x0000005a5f5a7221 */ /* 0x000fe20000010000 */
[----:B------:R-:W-:Y:S03]  /*23a0*/  LDSM.16.MT88.4 R20, [R101+0x7c00] ;  /* 0x007c00006514783b */ /* 0x000fe60000004200 */
[----:B------:R-:W-:-:S02]  /*23b0*/  FADD.FTZ R33, R33, R90 ;  /* 0x0000005a21217221 */ /* 0x000fc40000010000 */
[----:B------:R-:W3:Y:S01]  /*23c0*/  MUFU.EX2 R35, R35 ;  /* 0x0000002300237308 */ /* 0x000ee20000000800 */
[----:B-----5:R-:W-:Y:S01]  /*23d0*/  F2FP.F16.F32.PACK_AB R77, R34, R93 ;  /* 0x0000005d224d723e */ /* 0x020fe200000000ff */
[----:B------:R-:W-:Y:S01]  /*23e0*/  FADD.FTZ R93, R93, R34 ;  /* 0x000000225d5d7221 */ /* 0x000fe20000010000 */
[----:B------:R-:W-:-:S05]  /*23f0*/  FADD.FTZ R32, R32, R33 ;  /* 0x0000002120207221 */ /* 0x000fca0000010000 */
[----:B------:R-:W-:Y:S08]  /*2400*/  MUFU.EX2 R31, R31 ;  /* 0x0000001f001f7308 */ /* 0x000ff00000000800 */
[----:B------:R-:W5:Y:S01]  /*2410*/  MUFU.EX2 R28, R28 ;  /* 0x0000001c001c7308 */ /* 0x000f620000000800 */
[----:B---3--:R-:W-:-:S07]  /*2420*/  F2FP.F16.F32.PACK_AB R79, R35, R30 ;  /* 0x0000001e234f723e */ /* 0x008fce00000000ff */
[----:B------:R-:W-:Y:S01]  /*2430*/  MUFU.EX2 R27, R27 ;  /* 0x0000001b001b7308 */ /* 0x000fe20000000800 */
[C---:B--2---:R-:W-:Y:S07]  /*2440*/  HMMA.16816.F32 R36, R76.reuse, R40, RZ ;  /* 0x000000284c24723c */ /* 0x044fee00000018ff */
[----:B------:R-:W-:Y:S01]  /*2450*/  MUFU.EX2 R24, R24 ;  /* 0x0000001800187308 */ /* 0x000fe20000000800 */
[C---:B------:R-:W-:Y:S07]  /*2460*/  HMMA.16816.F32 R40, R76.reuse, R42, RZ ;  /* 0x0000002a4c28723c */ /* 0x040fee00000018ff */
[----:B------:R-:W-:Y:S01]  /*2470*/  MUFU.EX2 R29, R29 ;  /* 0x0000001d001d7308 */ /* 0x000fe20000000800 */
[C---:B----4-:R-:W-:Y:S07]  /*2480*/  HMMA.16816.F32 R44, R76.reuse, R48, RZ ;  /* 0x000000304c2c723c */ /* 0x050fee00000018ff */
[----:B------:R-:W2:Y:S01]  /*2490*/  MUFU.EX2 R26, R26 ;  /* 0x0000001a001a7308 */ /* 0x000ea20000000800 */
[C---:B------:R-:W-:Y:S07]  /*24a0*/  HMMA.16816.F32 R52, R76.reuse, R56, RZ ;  /* 0x000000384c34723c */ /* 0x040fee00000018ff */
[----:B------:R-:W-:Y:S01]  /*24b0*/  MUFU.EX2 R25, R25 ;  /* 0x0000001900197308 */ /* 0x000fe20000000800 */
[C---:B------:R-:W-:Y:S07]  /*24c0*/  HMMA.16816.F32 R60, R76.reuse, R64, RZ ;  /* 0x000000404c3c723c */ /* 0x040fee00000018ff */
[----:B------:R-:W3:Y:S01]  /*24d0*/  MUFU.EX2 R0, R0 ;  /* 0x0000000000007308 */ /* 0x000ee20000000800 */
[C---:B------:R-:W-:Y:S07]  /*24e0*/  HMMA.16816.F32 R68, R76.reuse, R80, RZ ;  /* 0x000000504c44723c */ /* 0x040fee00000018ff */
[----:B------:R-:W-:Y:S01]  /*24f0*/  MUFU.EX2 R97, R97 ;  /* 0x0000006100617308 */ /* 0x000fe20000000800 */
[C---:B------:R-:W-:Y:S07]  /*2500*/  HMMA.16816.F32 R48, R76.reuse, R50, RZ ;  /* 0x000000324c30723c */ /* 0x040fee00000018ff */
[----:B------:R-:W4:Y:S01]  /*2510*/  MUFU.EX2 R94, R94 ;  /* 0x0000005e005e7308 */ /* 0x000f220000000800 */
[C---:B------:R-:W-:Y:S07]  /*2520*/  HMMA.16816.F32 R56, R76.reuse, R58, RZ ;  /* 0x0000003a4c38723c */ /* 0x040fee00000018ff */
[----:B------:R-:W-:Y:S01]  /*2530*/  MUFU.EX2 R99, R99 ;  /* 0x0000006300637308 */ /* 0x000fe20000000800 */
[C---:B------:R-:W-:Y:S07]  /*2540*/  HMMA.16816.F32 R64, R76.reuse, R66, RZ ;  /* 0x000000424c40723c */ /* 0x040fee00000018ff */
[----:B------:R-:W-:Y:S01]  /*2550*/  MUFU.EX2 R96, R96 ;  /* 0x0000006000607308 */ /* 0x000fe20000000800 */
[C---:B------:R-:W-:Y:S07]  /*2560*/  HMMA.16816.F32 R80, R76.reuse, R82, RZ ;  /* 0x000000524c50723c */ /* 0x040fee00000018ff */
[----:B------:R-:W-:Y:S01]  /*2570*/  MUFU.EX2 R98, R98 ;  /* 0x0000006200627308 */ /* 0x000fe20000000800 */
[----:B------:R-:W-:Y:S01]  /*2580*/  HMMA.16816.F32 R72, R76, R4, RZ ;  /* 0x000000044c48723c */ /* 0x000fe200000018ff */
[----:B-----5:R-:W-:Y:S01]  /*2590*/  F2FP.F16.F32.PACK_AB R4, R28, R31 ;  /* 0x0000001f1c04723e */ /* 0x020fe200000000ff */
[----:B------:R-:W-:Y:S01]  /*25a0*/  FADD.FTZ R31, R31, R32 ;  /* 0x000000201f1f7221 */ /* 0x000fe20000010000 */
[----:B--2---:R-:W-:-:S03]  /*25b0*/  F2FP.F16.F32.PACK_AB R5, R26, R29 ;  /* 0x0000001d1a05723e */ /* 0x004fc600000000ff */
[----:B------:R-:W-:Y:S01]  /*25c0*/  FADD.FTZ R28, R28, R31 ;  /* 0x0000001f1c1c7221 */ /* 0x000fe20000010000 */
[----:B------:R-:W2:Y:S01]  /*25d0*/  MUFU.EX2 R103, R103 ;  /* 0x0000006700677308 */ /* 0x000ea20000000800 */
[----:B------:R-:W-:Y:S01]  /*25e0*/  HMMA.16816.F32 R76, R76, R6, RZ ;  /* 0x000000064c4c723c */ /* 0x000fe200000018ff */
[----:B------:R-:W-:Y:S01]  /*25f0*/  F2FP.F16.F32.PACK_AB R6, R24, R27 ;  /* 0x0000001b1806723e */ /* 0x000fe200000000ff */
[----:B------:R-:W-:Y:S01]  /*2600*/  FADD.FTZ R27, R27, R28 ;  /* 0x0000001c1b1b7221 */ /* 0x000fe20000010000 */
[----:B---3--:R-:W-:-:S03]  /*2610*/  F2FP.F16.F32.PACK_AB R7, R0, R25 ;  /* 0x000000190007723e */ /* 0x008fc600000000ff */
[----:B------:R-:W-:Y:S01]  /*2620*/  FADD.FTZ R24, R24, R27 ;  /* 0x0000001b18187221 */ /* 0x000fe20000010000 */
[----:B------:R-:W-:Y:S03]  /*2630*/  MUFU.EX2 R100, R100 ;  /* 0x0000006400647308 */ /* 0x000fe60000000800 */
[C---:B------:R-:W-:Y:S05]  /*2640*/  HMMA.16816.F32 R36, R4.reuse, R12, R36 ;  /* 0x0000000c0424723c */ /* 0x040fea0000001824 */
[----:B------:R-:W3:Y:S03]  /*2650*/  MUFU.EX2 R107, R107 ;  /* 0x0000006b006b7308 */ /* 0x000ee60000000800 */
[C---:B------:R-:W-:Y:S01]  /*2660*/  HMMA.16816.F32 R40, R4.reuse, R14, R40 ;  /* 0x0000000e0428723c */ /* 0x040fe20000001828 */
[----:B------:R-:W5:Y:S04]  /*2670*/  LDSM.16.MT88.4 R12, [R92+0x7400] ;  /* 0x007400005c0c783b */ /* 0x000f680000004200 */
[----:B------:R-:W-:Y:S03]  /*2680*/  MUFU.EX2 R108, R108 ;  /* 0x0000006c006c7308 */ /* 0x000fe60000000800 */
[C---:B------:R-:W-:Y:S05]  /*2690*/  HMMA.16816.F32 R44, R4.reuse, R8, R44 ;  /* 0x00000008042c723c */ /* 0x040fea000000182c */
[----:B------:R-:W3:Y:S03]  /*26a0*/  MUFU.EX2 R111, R111 ;  /* 0x0000006f006f7308 */ /* 0x000ee60000000800 */
[C---:B------:R-:W-:Y:S01]  /*26b0*/  HMMA.16816.F32 R48, R4.reuse, R10, R48 ;  /* 0x0000000a0430723c */ /* 0x040fe20000001830 */
[----:B------:R-:W4:Y:S04]  /*26c0*/  LDSM.16.MT88.4 R8, [R101+0x8400] ;  /* 0x008400006508783b */ /* 0x000f280000004200 */
[----:B------:R-:W-:Y:S03]  /*26d0*/  MUFU.EX2 R104, R104 ;  /* 0x0000006800687308 */ /* 0x000fe60000000800 */
[C---:B-1----:R-:W-:Y:S05]  /*26e0*/  HMMA.16816.F32 R52, R4.reuse, R16, R52 ;  /* 0x000000100434723c */ /* 0x042fea0000001834 */
[----:B------:R-:W-:Y:S03]  /*26f0*/  MUFU.EX2 R141, R141 ;  /* 0x0000008d008d7308 */ /* 0x000fe60000000800 */
[C---:B------:R-:W-:Y:S01]  /*2700*/  HMMA.16816.F32 R56, R4.reuse, R18, R56 ;  /* 0x000000120438723c */ /* 0x040fe20000001838 */
[----:B------:R-:W1:Y:S04]  /*2710*/  LDSM.16.MT88.4 R16, [R92+0x8400] ;  /* 0x008400005c10783b */ /* 0x000e680000004200 */
[----:B------:R-:W-:Y:S03]  /*2720*/  MUFU.EX2 R102, R102 ;  /* 0x0000006600667308 */ /* 0x000fe60000000800 */
[C---:B-----5:R-:W-:Y:S05]  /*2730*/  HMMA.16816.F32 R60, R4.reuse, R12, R60 ;  /* 0x0000000c043c723c */ /* 0x060fea000000183c */
[----:B------:R-:W5:Y:S03]  /*2740*/  MUFU.EX2 R105, R105 ;  /* 0x0000006900697308 */ /* 0x000f660000000800 */
[C---:B------:R-:W-:Y:S01]  /*2750*/  HMMA.16816.F32 R64, R4.reuse, R14, R64 ;  /* 0x0000000e0440723c */ /* 0x040fe20000001840 */
[----:B------:R-:W5:Y:S04]  /*2760*/  LDSM.16.MT88.4 R12, [R101+0x6800] ;  /* 0x00680000650c783b */ /* 0x000f680000004200 */
[----:B------:R-:W-:Y:S03]  /*2770*/  MUFU.EX2 R106, R106 ;  /* 0x0000006a006a7308 */ /* 0x000fe60000000800 */
[C---:B----4-:R-:W-:Y:S05]  /*2780*/  HMMA.16816.F32 R68, R4.reuse, R8, R68 ;  /* 0x000000080444723c */ /* 0x050fea0000001844 */
[----:B------:R-:W4:Y:S03]  /*2790*/  MUFU.EX2 R139, R139 ;  /* 0x0000008b008b7308 */ /* 0x000f260000000800 */
[C---:B------:R-:W-:Y:S01]  /*27a0*/  HMMA.16816.F32 R80, R4.reuse, R10, R80 ;  /* 0x0000000a0450723c */ /* 0x040fe20000001850 */
[----:B------:R-:W4:Y:S07]  /*27b0*/  LDSM.16.MT88.4 R8, [R92+0x6800] ;  /* 0x006800005c08783b */ /* 0x000f2e0000004200 */
[C---:B-1----:R-:W-:Y:S08]  /*27c0*/  HMMA.16816.F32 R72, R4.reuse, R16, R72 ;  /* 0x000000100448723c */ /* 0x042ff00000001848 */
[----:B------:R-:W-:Y:S01]  /*27d0*/  HMMA.16816.F32 R76, R4, R18, R76 ;  /* 0x00000012044c723c */ /* 0x000fe2000000184c */
[----:B------:R-:W1:Y:S01]  /*27e0*/  LDSM.16.MT88.4 R16, [R101+0x7800] ;  /* 0x007800006510783b */ /* 0x000e620000004200 */
[----:B------:R-:W-:Y:S01]  /*27f0*/  F2FP.F16.F32.PACK_AB R4, R94, R97 ;  /* 0x000000615e04723e */ /* 0x000fe200000000ff */
[----:B------:R-:W-:Y:S01]  /*2800*/  FADD.FTZ R97, R97, R24 ;  /* 0x0000001861617221 */ /* 0x000fe20000010000 */
[----:B--2---:R-:W-:-:S02]  /*2810*/  F2FP.F16.F32.PACK_AB R5, R103, R98 ;  /* 0x000000626705723e */ /* 0x004fc400000000ff */
[----:B------:R-:W-:Y:S01]  /*2820*/  F2FP.F16.F32.PACK_AB R6, R96, R99 ;  /* 0x000000636006723e */ /* 0x000fe200000000ff */
[----:B------:R-:W-:Y:S01]  /*2830*/  FADD.FTZ R94, R94, R97 ;  /* 0x000000615e5e7221 */ /* 0x000fe20000010000 */
[----:B---3--:R-:W-:-:S07]  /*2840*/  F2FP.F16.F32.PACK_AB R7, R107, R100 ;  /* 0x000000646b07723e */ /* 0x008fce00000000ff */
[C---:B-----5:R-:W-:Y:S08]  /*2850*/  HMMA.16816.F32 R36, R4.reuse, R12, R36 ;  /* 0x0000000c0424723c */ /* 0x060ff00000001824 */
[C---:B------:R-:W-:Y:S01]  /*2860*/  HMMA.16816.F32 R40, R4.reuse, R14, R40 ;  /* 0x0000000e0428723c */ /* 0x040fe20000001828 */
[----:B------:R-:W2:Y:S07]  /*2870*/  LDSM.16.MT88.4 R12, [R92+0x7800] ;  /* 0x007800005c0c783b */ /* 0x000eae0000004200 */
[C---:B----4-:R-:W-:Y:S08]  /*2880*/  HMMA.16816.F32 R44, R4.reuse, R8, R44 ;  /* 0x00000008042c723c */ /* 0x050ff0000000182c */
[C---:B------:R-:W-:Y:S01]  /*2890*/  HMMA.16816.F32 R48, R4.reuse, R10, R48 ;  /* 0x0000000a0430723c */ /* 0x040fe20000001830 */
[----:B------:R-:W3:Y:S07]  /*28a0*/  LDSM.16.MT88.4 R8, [R101+0x8800] ;  /* 0x008800006508783b */ /* 0x000eee0000004200 */
[C---:B-1----:R-:W-:Y:S08]  /*28b0*/  HMMA.16816.F32 R52, R4.reuse, R16, R52 ;  /* 0x000000100434723c */ /* 0x042ff00000001834 */
[C---:B------:R-:W-:Y:S01]  /*28c0*/  HMMA.16816.F32 R56, R4.reuse, R18, R56 ;  /* 0x000000120438723c */ /* 0x040fe20000001838 */
[----:B------:R-:W1:Y:S07]  /*28d0*/  LDSM.16.MT88.4 R16, [R92+0x8800] ;  /* 0x008800005c10783b */ /* 0x000e6e0000004200 */
[C---:B--2---:R-:W-:Y:S08]  /*28e0*/  HMMA.16816.F32 R60, R4.reuse, R12, R60 ;  /* 0x0000000c043c723c */ /* 0x044ff0000000183c */
[C---:B------:R-:W-:Y:S01]  /*28f0*/  HMMA.16816.F32 R64, R4.reuse, R14, R64 ;  /* 0x0000000e0440723c */ /* 0x040fe20000001840 */
[----:B------:R-:W2:Y:S07]  /*2900*/  LDSM.16.MT88.4 R12, [R101+0x6c00] ;  /* 0x006c0000650c783b */ /* 0x000eae0000004200 */
[C---:B---3--:R-:W-:Y:S08]  /*2910*/  HMMA.16816.F32 R68, R4.reuse, R8, R68 ;  /* 0x000000080444723c */ /* 0x048ff00000001844 */
[C---:B------:R-:W-:Y:S01]  /*2920*/  HMMA.16816.F32 R80, R4.reuse, R10, R80 ;  /* 0x0000000a0450723c */ /* 0x040fe20000001850 */
[----:B------:R-:W3:Y:S07]  /*2930*/  LDSM.16.MT88.4 R8, [R101+0x8c00] ;  /* 0x008c00006508783b */ /* 0x000eee0000004200 */
[C---:B-1----:R-:W-:Y:S08]  /*2940*/  HMMA.16816.F32 R72, R4.reuse, R16, R72 ;  /* 0x000000100448723c */ /* 0x042ff00000001848 */
[----:B------:R-:W-:Y:S01]  /*2950*/  HMMA.16816.F32 R76, R4, R18, R76 ;  /* 0x00000012044c723c */ /* 0x000fe2000000184c */
[----:B------:R-:W1:Y:S01]  /*2960*/  LDSM.16.MT88.4 R16, [R92+0x6c00] ;  /* 0x006c00005c10783b */ /* 0x000e620000004200 */
[----:B------:R-:W-:-:S02]  /*2970*/  F2FP.F16.F32.PACK_AB R4, R111, R108 ;  /* 0x0000006c6f04723e */ /* 0x000fc400000000ff */
[----:B------:R-:W-:Y:S02]  /*2980*/  F2FP.F16.F32.PACK_AB R5, R105, R102 ;  /* 0x000000666905723e */ /* 0x000fe400000000ff */
[----:B------:R-:W-:Y:S02]  /*2990*/  F2FP.F16.F32.PACK_AB R6, R141, R104 ;  /* 0x000000688d06723e */ /* 0x000fe400000000ff */
[----:B------:R-:W-:-:S07]  /*29a0*/  F2FP.F16.F32.PACK_AB R7, R139, R106 ;  /* 0x0000006a8b07723e */ /* 0x000fce00000000ff */
[C---:B--2---:R-:W-:Y:S08]  /*29b0*/  HMMA.16816.F32 R36, R4.reuse, R12, R36 ;  /* 0x0000000c0424723c */ /* 0x044ff00000001824 */
[C---:B------:R-:W-:Y:S01]  /*29c0*/  HMMA.16816.F32 R40, R4.reuse, R14, R40 ;  /* 0x0000000e0428723c */ /* 0x040fe20000001828 */
[----:B------:R-:W2:Y:S07]  /*29d0*/  LDSM.16.MT88.4 R12, [R92+0x7c00] ;  /* 0x007c00005c0c783b */ /* 0x000eae0000004200 */
[C---:B---3--:R-:W-:Y:S08]  /*29e0*/  HMMA.16816.F32 R68, R4.reuse, R8, R68 ;  /* 0x000000080444723c */ /* 0x048ff00000001844 */
[C---:B------:R-:W-:Y:S01]  /*29f0*/  HMMA.16816.F32 R80, R4.reuse, R10, R80 ;  /* 0x0000000a0450723c */ /* 0x040fe20000001850 */
[----:B------:R-:W3:Y:S07]  /*2a00*/  LDSM.16.MT88.4 R8, [R92+0x8c00] ;  /* 0x008c00005c08783b */ /* 0x000eee0000004200 */
[----:B-1----:R-:W-:Y:S01]  /*2a10*/  HMMA.16816.F32 R44, R4, R16, R44 ;  /* 0x00000010042c723c */ /* 0x002fe2000000182c */
[----:B------:R-:W-:-:S04]  /*2a20*/  FADD.FTZ R16, R30, R93 ;  /* 0x0000005d1e107221 */ /* 0x000fc80000010000 */
[----:B------:R-:W-:-:S03]  /*2a30*/  FADD.FTZ R16, R35, R16 ;  /* 0x0000001023107221 */ /* 0x000fc60000010000 */
[----:B------:R-:W-:Y:S01]  /*2a40*/  HMMA.16816.F32 R52, R4, R20, R52 ;  /* 0x000000140434723c */ /* 0x000fe20000001834 */
[----:B------:R-:W-:-:S04]  /*2a50*/  FADD.FTZ R29, R29, R16 ;  /* 0x000000101d1d7221 */ /* 0x000fc80000010000 */
[----:B------:R-:W-:-:S03]  /*2a60*/  FADD.FTZ R26, R26, R29 ;  /* 0x0000001d1a1a7221 */ /* 0x000fc60000010000 */
[C---:B------:R-:W-:Y:S08]  /*2a70*/  HMMA.16816.F32 R56, R4.reuse, R22, R56 ;  /* 0x000000160438723c */ /* 0x040ff00000001838 */
[----:B--2---:R-:W-:Y:S01]  /*2a80*/  HMMA.16816.F32 R60, R4, R12, R60 ;  /* 0x0000000c043c723c */ /* 0x004fe2000000183c */
[----:B------:R-:W-:-:S04]  /*2a90*/  FADD.FTZ R13, R25, R26 ;  /* 0x0000001a190d7221 */ /* 0x000fc80000010000 */
[----:B------:R-:W-:-:S03]  /*2aa0*/  FADD.FTZ R13, R0, R13 ;  /* 0x0000000d000d7221 */ /* 0x000fc60000010000 */
[----:B------:R-:W-:Y:S01]  /*2ab0*/  HMMA.16816.F32 R48, R4, R18, R48 ;  /* 0x000000120430723c */ /* 0x000fe20000001830 */
[----:B------:R-:W-:-:S04]  /*2ac0*/  FADD.FTZ R98, R98, R13 ;  /* 0x0000000d62627221 */ /* 0x000fc80000010000 */
[----:B------:R-:W-:-:S03]  /*2ad0*/  FADD.FTZ R103, R103, R98 ;  /* 0x0000006267677221 */ /* 0x000fc60000010000 */
[----:B---3--:R-:W-:Y:S01]  /*2ae0*/  HMMA.16816.F32 R72, R4, R8, R72 ;  /* 0x000000080448723c */ /* 0x008fe20000001848 */
[----:B------:R-:W-:Y:S01]  /*2af0*/  FADD.FTZ R9, R99, R94 ;  /* 0x0000005e63097221 */ /* 0x000fe20000010000 */
[----:B------:R-:W-:-:S03]  /*2b00*/  FADD.FTZ R100, R100, R103 ;  /* 0x0000006764647221 */ /* 0x000fc60000010000 */
[----:B------:R-:W-:Y:S01]  /*2b10*/  FADD.FTZ R9, R96, R9 ;  /* 0x0000000960097221 */ /* 0x000fe20000010000 */
[----:B------:R-:W-:Y:S02]  /*2b20*/  FADD.FTZ R107, R107, R100 ;  /* 0x000000646b6b7221 */ /* 0x000fe40000010000 */
[----:B------:R-:W-:Y:S01]  /*2b30*/  HMMA.16816.F32 R64, R4, R14, R64 ;  /* 0x0000000e0440723c */ /* 0x000fe20000001840 */
        /* <DEDUP_REMOVED lines=8> */
[----:B------:R-:W-:Y:S01]  /*2bc0*/  FADD.FTZ R139, R139, R106 ;  /* 0x0000006a8b8b7221 */ /* 0x000fe20000010000 */
[----:B------:R-:W-:-:S13]  /*2bd0*/  @!P1 BRA `(.L_x_209) ;  /* 0x0000001800a09947 */ /* 0x000fda0003800000 */
[----:B------:R-:W-:Y:S01]  /*2be0*/  IMAD.SHL.U32 R135, R86, 0x8, RZ ;  /* 0x0000000856877824 */ /* 0x000fe200078e00ff */
[----:B------:R-:W-:Y:S01]  /*2bf0*/  SHF.R.U32.HI R0, RZ, 0x1, R86 ;  /* 0x00000001ff007819 */ /* 0x000fe20000011656 */
[----:B------:R-:W1:Y:S01]  /*2c00*/  LDCU.64 UR8, c[0x0][0x3c0] ;  /* 0x00007800ff0877ac */ /* 0x000e620008000a00 */
[----:B------:R-:W-:Y:S01]  /*2c10*/  LOP3.LUT R90, R89, 0x3e00, R88, 0xf8, !PT ;  /* 0x00003e00595a7812 */ /* 0x000fe200078ef858 */
[----:B------:R-:W-:Y:S01]  /*2c20*/  VIADD R134, R2, 0xfffffffe ;  /* 0xfffffffe02867836 */ /* 0x000fe20000000000 */
[----:B------:R-:W-:Y:S01]  /*2c30*/  LOP3.LUT R0, R87, 0x8, R0, 0x78, !PT ;  /* 0x0000000857007812 */ /* 0x000fe200078e7800 */
[----:B------:R-:W2:Y:S01]  /*2c40*/  LDCU UR4, c[0x0][0x45c] ;  /* 0x00008b80ff0477ac */ /* 0x000ea20008000800 */
[----:B------:R-:W-:Y:S02]  /*2c50*/  LOP3.LUT R5, R135, 0xd8, RZ, 0xc0, !PT ;  /* 0x000000d887057812 */ /* 0x000fe400078ec0ff */
[----:B------:R-:W-:Y:S01]  /*2c60*/  LOP3.LUT R88, R0, 0x120, R85, 0xf8, !PT ;  /* 0x0000012000587812 */ /* 0x000fe200078ef855 */
[----:B------:R-:W-:Y:S01]  /*2c70*/  IMAD.MOV.U32 R85, RZ, RZ, R84 ;  /* 0x000000ffff557224 */ /* 0x000fe200078e0054 */
[----:B------:R-:W-:Y:S01]  /*2c80*/  LOP3.LUT R86, R5, 0x18, R86, 0x78, !PT ;  /* 0x0000001805567812 */ /* 0x000fe200078e7856 */
[----:B------:R-:W3:Y:S01]  /*2c90*/  LDCU.64 UR6, c[0x0][0x3c0] ;  /* 0x00007800ff0677ac */ /* 0x000ee20008000a00 */
[----:B------:R-:W-:-:S02]  /*2ca0*/  LEA R88, R88, UR5, 0x1 ;  /* 0x0000000558587c11 */ /* 0x000fc4000f8e08ff */
[----:B------:R-:W-:Y:S01]  /*2cb0*/  LOP3.LUT R90, R90, R0, RZ, 0xfc, !PT ;  /* 0x000000005a5a7212 */ /* 0x000fe200078efcff */
[----:B------:R-:W-:Y:S01]  /*2cc0*/  IMAD.MOV.U32 R0, RZ, RZ, R3 ;  /* 0x000000ffff007224 */ /* 0x000fe200078e0003 */
[----:B------:R-:W-:Y:S01]  /*2cd0*/  LOP3.LUT R135, R86, 0x1f20, R135, 0xf8, !PT ;  /* 0x00001f2056877812 */ /* 0x000fe200078ef887 */
[----:B------:R-:W-:Y:S01]  /*2ce0*/  VIADD R137, R88, 0x6000 ;  /* 0x0000600058897836 */ /* 0x000fe20000000000 */
[----:B------:R-:W-:Y:S01]  /*2cf0*/  LEA R90, R90, UR5, 0x1 ;  /* 0x000000055a5a7c11 */ /* 0x000fe2000f8e08ff */
[----:B------:R-:W-:Y:S01]  /*2d00*/  VIADD R136, R88, 0x6020 ;  /* 0x0000602058887836 */ /* 0x000fe20000000000 */
[----:B------:R-:W-:Y:S01]  /*2d10*/  LEA R135, R135, UR5, 0x1 ;  /* 0x0000000587877c11 */ /* 0x000fe2000f8e08ff */
[----:B-1----:R-:W-:Y:S02]  /*2d20*/  USHF.L.U64.HI UR9, UR8, 0x5, UR9 ;  /* 0x0000000508097899 */ /* 0x002fe40008010209 */
[----:B------:R-:W-:Y:S01]  /*2d30*/  USHF.L.U32 UR8, UR8, 0x5, URZ ;  /* 0x0000000508087899 */ /* 0x000fe200080006ff */
[----:B--2---:R-:W-:Y:S11]  /*2d40*/  BRA `(.L_x_210) ;  /* 0x00000000005c7947 */ /* 0x004ff60003800000 */
.L_x_212:
        /* <DEDUP_REMOVED lines=23> */
.L_x_210:
[----:B------:R-:W-:Y:S04]  /*2ec0*/  DEPBAR.LE SB0, 0x0 ;  /* 0x000080000000791a */ /* 0x000fe80000000000 */
[----:B------:R-:W-:Y:S01]  /*2ed0*/  BAR.SYNC.DEFER_BLOCKING 0x0 ;  /* 0x0000000000007b1d */ /* 0x000fe20000010000 */
[C---:B---3--:R-:W-:Y:S04]  /*2ee0*/  IMAD.WIDE.U32 R2, R134.reuse, UR6, RZ ;  /* 0x0000000686027c25 */ /* 0x048fe8000f8e00ff */
[----:B------:R-:W-:Y:S01]  /*2ef0*/  IMAD R3, R134, UR7, R3 ;  /* 0x0000000786037c24 */ /* 0x000fe2000f8e0203 */
[CC--:B------:R-:W-:Y:S02]  /*2f00*/  LEA R144, P1, R2.reuse, R131.reuse, 0x7 ;  /* 0x0000008302907211 */ /* 0x0c0fe400078238ff */
[C---:B------:R-:W-:Y:S02]  /*2f10*/  LEA R84, P0, R2.reuse, UR8, 0x6 ;  /* 0x0000000802547c11 */ /* 0x040fe4000f8030ff */
[CCC-:B------:R-:W-:Y:S02]  /*2f20*/  LEA.HI.X R145, R2.reuse, R130.reuse, R3.reuse, 0x7, P1 ;  /* 0x0000008202917211 */ /* 0x1c0fe400008f3c03 */
[----:B------:R-:W-:Y:S02]  /*2f30*/  LEA.HI.X R87, R2, UR9, R3, 0x6, P0 ;  /* 0x0000000902577c11 */ /* 0x000fe400080f3403 */
[C---:B------:R-:W-:Y:S04]  /*2f40*/  LEA R142, P0, R84.reuse, R131, 0x1 ;  /* 0x00000083548e7211 */ /* 0x040fe800078008ff */
[----:B------:R-:W-:Y:S02]  /*2f50*/  LEA.HI.X R143, R84, R130, R87, 0x1, P0 ;  /* 0x00000082548f7211 */ /* 0x000fe400000f0c57 */
[----:B------:R-:W-:Y:S01]  /*2f60*/  ISETP.NE.AND P0, PT, R134, RZ, PT ;  /* 0x000000ff8600720c */ /* 0x000fe20003f05270 */
        /* <DEDUP_REMOVED lines=9> */
[----:B------:R-:W-:Y:S04]  /*3000*/  LDSM.16.M88.4 R92, [R90] ;  /* 0x000000005a5c783b */ /* 0x000fe80000000200 */
[----:B------:R-:W2:Y:S04]  /*3010*/  LDSM.16.M88.4 R96, [R129+0x3000] ;  /* 0x003000008160783b */ /* 0x000ea80000000200 */
[----:B------:R-:W3:Y:S04]  /*3020*/  LDSM.16.M88.4 R100, [R129+0x3400] ;  /* 0x003400008164783b */ /* 0x000ee80000000200 */
[----:B------:R-:W4:Y:S04]  /*3030*/  LDSM.16.M88.4 R104, [R129+0x3800] ;  /* 0x003800008168783b */ /* 0x000f280000000200 */
[----:B------:R-:W0:Y:S04]  /*3040*/  LDGDEPBAR ;  /* 0x00000000000079af */ /* 0x000e280000000000 */
[----:B------:R-:W5:Y:S04]  /*3050*/  LDSM.16.M88.4 R108, [R129+0x3c00] ;  /* 0x003c0000816c783b */ /* 0x000f680000000200 */
[----:B------:R-:W-:Y:S04]  /*3060*/  LDSM.16.M88.4 R112, [R128] ;  /* 0x000000008070783b */ /* 0x000fe80000000200 */
[----:B------:R-:W1:Y:S04]  /*3070*/  LDSM.16.M88.4 R116, [R91+0x3000] ;  /* 0x003000005b74783b */ /* 0x000e680000000200 */
[----:B------:R-:W1:Y:S04]  /*3080*/  LDSM.16.M88.4 R120, [R91+0x3400] ;  /* 0x003400005b78783b */ /* 0x000e680000000200 */
[----:B------:R-:W1:Y:S01]  /*3090*/  LDSM.16.M88.4 R124, [R91+0x3800] ;  /* 0x003800005b7c783b */ /* 0x000e620000000200 */
[C---:B--2---:R-:W-:Y:S08]  /*30a0*/  HMMA.16816.F32 R4, R92.reuse, R96, RZ ;  /* 0x000000605c04723c */ /* 0x044ff000000018ff */
[C---:B------:R-:W-:Y:S01]  /*30b0*/  HMMA.16816.F32 R8, R92.reuse, R98, RZ ;  /* 0x000000625c08723c */ /* 0x040fe200000018ff */
[----:B------:R-:W-:Y:S07]  /*30c0*/  LDSM.16.M88.4 R96, [R90+0x1000] ;  /* 0x001000005a60783b */ /* 0x000fee0000000200 */
[C---:B---3--:R-:W-:Y:S08]  /*30d0*/  HMMA.16816.F32 R12, R92.reuse, R100, RZ ;  /* 0x000000645c0c723c */ /* 0x048ff000000018ff */
[C---:B------:R-:W-:Y:S01]  /*30e0*/  HMMA.16816.F32 R16, R92.reuse, R102, RZ ;  /* 0x000000665c10723c */ /* 0x040fe200000018ff */
[----:B------:R-:W-:Y:S07]  /*30f0*/  LDSM.16.M88.4 R100, [R129+0x4000] ;  /* 0x004000008164783b */ /* 0x000fee0000000200 */
[C---:B----4-:R-:W-:Y:S08]  /*3100*/  HMMA.16816.F32 R20, R92.reuse, R104, RZ ;  /* 0x000000685c14723c */ /* 0x050ff000000018ff */
[C---:B------:R-:W-:Y:S01]  /*3110*/  HMMA.16816.F32 R24, R92.reuse, R106, RZ ;  /* 0x0000006a5c18723c */ /* 0x040fe200000018ff */
[----:B------:R-:W-:Y:S07]  /*3120*/  LDSM.16.M88.4 R104, [R129+0x4400] ;  /* 0x004400008168783b */ /* 0x000fee0000000200 */
[C---:B-----5:R-:W-:Y:S08]  /*3130*/  HMMA.16816.F32 R28, R92.reuse, R108, RZ ;  /* 0x0000006c5c1c723c */ /* 0x060ff000000018ff */
[----:B------:R-:W-:Y:S01]  /*3140*/  HMMA.16816.F32 R32, R92, R110, RZ ;  /* 0x0000006e5c20723c */ /* 0x000fe200000018ff */
[----:B------:R-:W2:Y:S04]  /*3150*/  LDSM.16.M88.4 R92, [R91+0x3c00] ;  /* 0x003c00005b5c783b */ /* 0x000ea80000000200 */
[----:B------:R-:W3:Y:S03]  /*3160*/  LDSM.16.M88.4 R108, [R129+0x4800] ;  /* 0x00480000816c783b */ /* 0x000ee60000000200 */
[C---:B-1----:R-:W-:Y:S08]  /*3170*/  HMMA.16816.F32 R4, R112.reuse, R116, R4 ;  /* 0x000000747004723c */ /* 0x042ff00000001804 */
[C---:B------:R-:W-:Y:S08]  /*3180*/  HMMA.16816.F32 R8, R112.reuse, R118, R8 ;  /* 0x000000767008723c */ /* 0x040ff00000001808 */
[C---:B------:R-:W-:Y:S08]  /*3190*/  HMMA.16816.F32 R12, R112.reuse, R120, R12 ;  /* 0x00000078700c723c */ /* 0x040ff0000000180c */
[C---:B------:R-:W-:Y:S08]  /*31a0*/  HMMA.16816.F32 R16, R112.reuse, R122, R16 ;  /* 0x0000007a7010723c */ /* 0x040ff00000001810 */
[C---:B------:R-:W-:Y:S08]  /*31b0*/  HMMA.16816.F32 R20, R112.reuse, R124, R20 ;  /* 0x0000007c7014723c */ /* 0x040ff00000001814 */
[C---:B------:R-:W-:Y:S08]  /*31c0*/  HMMA.16816.F32 R24, R112.reuse, R126, R24 ;  /* 0x0000007e7018723c */ /* 0x040ff00000001818 */
[C---:B--2---:R-:W-:Y:S08]  /*31d0*/  HMMA.16816.F32 R28, R112.reuse, R92, R28 ;  /* 0x0000005c701c723c */ /* 0x044ff0000000181c */
[----:B------:R-:W-:Y:S01]  /*31e0*/  HMMA.16816.F32 R32, R112, R94, R32 ;  /* 0x0000005e7020723c */ /* 0x000fe20000001820 */
[----:B------:R-:W1:Y:S04]  /*31f0*/  LDSM.16.M88.4 R92, [R129+0x4c00] ;  /* 0x004c0000815c783b */ /* 0x000e680000000200 */
[----:B------:R-:W-:Y:S03]  /*3200*/  LDSM.16.M88.4 R112, [R91+0x4400] ;  /* 0x004400005b70783b */ /* 0x000fe60000000200 */
[C---:B------:R-:W-:Y:S08]  /*3210*/  HMMA.16816.F32 R4, R96.reuse, R100, R4 ;  /* 0x000000646004723c */ /* 0x040ff00000001804 */
[C---:B------:R-:W-:Y:S01]  /*3220*/  HMMA.16816.F32 R8, R96.reuse, R102, R8 ;  /* 0x000000666008723c */ /* 0x040fe20000001808 */
[----:B------:R-:W-:Y:S07]  /*3230*/  LDSM.16.M88.4 R100, [R128+0x1000] ;  /* 0x001000008064783b */ /* 0x000fee0000000200 */
[C---:B------:R-:W-:Y:S08]  /*3240*/  HMMA.16816.F32 R12, R96.reuse, R104, R12 ;  /* 0x00000068600c723c */ /* 0x040ff0000000180c */
[C---:B------:R-:W-:Y:S01]  /*3250*/  HMMA.16816.F32 R16, R96.reuse, R106, R16 ;  /* 0x0000006a6010723c */ /* 0x040fe20000001810 */
[----:B------:R-:W2:Y:S07]  /*3260*/  LDSM.16.M88.4 R104, [R91+0x4000] ;  /* 0x004000005b68783b */ /* 0x000eae0000000200 */
[C---:B---3--:R-:W-:Y:S08]  /*3270*/  HMMA.16816.F32 R20, R96.reuse, R108, R20 ;  /* 0x0000006c6014723c */ /* 0x048ff00000001814 */
[C---:B------:R-:W-:Y:S01]  /*3280*/  HMMA.16816.F32 R24, R96.reuse, R110, R24 ;  /* 0x0000006e6018723c */ /* 0x040fe20000001818 */
[----:B------:R-:W3:Y:S07]  /*3290*/  LDSM.16.M88.4 R108, [R91+0x4800] ;  /* 0x004800005b6c783b */ /* 0x000eee0000000200 */
[C---:B-1----:R-:W-:Y:S08]  /*32a0*/  HMMA.16816.F32 R28, R96.reuse, R92, R28 ;  /* 0x0000005c601c723c */ /* 0x042ff0000000181c */
[----:B------:R-:W-:Y:S01]  /*32b0*/  HMMA.16816.F32 R32, R96, R94, R32 ;  /* 0x0000005e6020723c */ /* 0x000fe20000001820 */
[----:B------:R-:W1:Y:S04]  /*32c0*/  LDSM.16.M88.4 R92, [R91+0x4c00] ;  /* 0x004c00005b5c783b */ /* 0x000e680000000200 */
[----:B------:R-:W-:Y:S03]  /*32d0*/  LDSM.16.M88.4 R96, [R90+0x2000] ;  /* 0x002000005a60783b */ /* 0x000fe60000000200 */
[C---:B--2---:R-:W-:Y:S08]  /*32e0*/  HMMA.16816.F32 R4, R100.reuse, R104, R4 ;  /* 0x000000686404723c */ /* 0x044ff00000001804 */
[C---:B------:R-:W-:Y:S01]  /*32f0*/  HMMA.16816.F32 R8, R100.reuse, R106, R8 ;  /* 0x0000006a6408723c */ /* 0x040fe20000001808 */
[----:B------:R-:W2:Y:S07]  /*3300*/  LDSM.16.M88.4 R104, [R129+0x5000] ;  /* 0x005000008168783b */ /* 0x000eae0000000200 */
[C---:B------:R-:W-:Y:S08]  /*3310*/  HMMA.16816.F32 R12, R100.reuse, R112, R12 ;  /* 0x00000070640c723c */ /* 0x040ff0000000180c */
[C---:B------:R-:W-:Y:S01]  /*3320*/  HMMA.16816.F32 R16, R100.reuse, R114, R16 ;  /* 0x000000726410723c */ /* 0x040fe20000001810 */
[----:B------:R-:W4:Y:S07]  /*3330*/  LDSM.16.M88.4 R112, [R129+0x5400] ;  /* 0x005400008170783b */ /* 0x000f2e0000000200 */
        /* <DEDUP_REMOVED lines=10> */
[C---:B----4-:R-:W-:Y:S08]  /*33e0*/  HMMA.16816.F32 R12, R96.reuse, R112, R12 ;  /* 0x00000070600c723c */ /* 0x050ff0000000180c */
[C---:B------:R-:W-:Y:S01]  /*33f0*/  HMMA.16816.F32 R16, R96.reuse, R114, R16 ;  /* 0x000000726010723c */ /* 0x040fe20000001810 */
[----:B------:R-:W-:Y:S07]  /*3400*/  LDSM.16.M88.4 R112, [R91+0x5800] ;  /* 0x005800005b70783b */ /* 0x000fee0000000200 */
[C---:B---3--:R-:W-:Y:S08]  /*3410*/  HMMA.16816.F32 R20, R96.reuse, R108, R20 ;  /* 0x0000006c6014723c */ /* 0x048ff00000001814 */
[C---:B------:R-:W-:Y:S01]  /*3420*/  HMMA.16816.F32 R24, R96.reuse, R110, R24 ;  /* 0x0000006e6018723c */ /* 0x040fe20000001818 */
[----:B------:R-:W3:Y:S07]  /*3430*/  LDSM.16.M88.4 R108, [R91+0x5400] ;  /* 0x005400005b6c783b */ /* 0x000eee0000000200 */
[C---:B-1----:R-:W-:Y:S08]  /*3440*/  HMMA.16816.F32 R28, R96.reuse, R92, R28 ;  /* 0x0000005c601c723c */ /* 0x042ff0000000181c */
[----:B------:R-:W-:Y:S01]  /*3450*/  HMMA.16816.F32 R32, R96, R94, R32 ;  /* 0x0000005e6020723c */ /* 0x000fe20000001820 */
[----:B------:R-:W1:Y:S01]  /*3460*/  LDSM.16.M88.4 R92, [R91+0x5c00] ;  /* 0x005c00005b5c783b */ /* 0x000e620000000200 */
[----:B------:R-:W-:Y:S04]  /*3470*/  DEPBAR.LE SB0, 0x0 ;  /* 0x000080000000791a */ /* 0x000fe80000000000 */
[----:B------:R-:W-:Y:S02]  /*3480*/  BAR.SYNC.DEFER_BLOCKING 0x0 ;  /* 0x0000000000007b1d */ /* 0x000fe40000010000 */
[C---:B--2---:R-:W-:Y:S08]  /*3490*/  HMMA.16816.F32 R4, R100.reuse, R104, R4 ;  /* 0x000000686404723c */ /* 0x044ff00000001804 */
[C---:B------:R-:W-:Y:S08]  /*34a0*/  HMMA.16816.F32 R8, R100.reuse, R106, R8 ;  /* 0x0000006a6408723c */ /* 0x040ff00000001808 */
[C---:B---3--:R-:W-:Y:S03]  /*34b0*/  HMMA.16816.F32 R12, R100.reuse, R108, R12 ;  /* 0x0000006c640c723c */ /* 0x048fe6000000180c */
[----:B------:R-:W-:Y:S02]  /*34c0*/  FMNMX3.FTZ R2, R85, R4, R5, !PT ;  /* 0x0000000455027276 */ /* 0x000fe40007810005 */
[----:B------:R-:W-:Y:S03]  /*34d0*/  FMNMX3.FTZ R3, R0, R6, R7, !PT ;  /* 0x0000000600037276 */ /* 0x000fe60007810007 */
[C---:B------:R-:W-:Y:S03]  /*34e0*/  HMMA.16816.F32 R16, R100.reuse, R110, R16 ;  /* 0x0000006e6410723c */ /* 0x040fe60000001810 */
        /* <DEDUP_REMOVED lines=8> */
[C---:B-1----:R-:W-:Y:S03]  /*3570*/  HMMA.16816.F32 R28, R100.reuse, R92, R28 ;  /* 0x0000005c641c723c */ /* 0x042fe6000000181c */
[----:B------:R-:W-:Y:S02]  /*3580*/  FMNMX3.FTZ R138, R3, R20, R21, !PT ;  /* 0x00000014038a7276 */ /* 0x000fe40007810015 */
[----:B------:R-:W-:Y:S03]  /*3590*/  FMNMX3.FTZ R2, R2, R22, R23, !PT ;  /* 0x0000001602027276 */ /* 0x000fe60007810017 */
[----:B------:R-:W-:Y:S03]  /*35a0*/  HMMA.16816.F32 R32, R100, R94, R32 ;  /* 0x0000005e6420723c */ /* 0x000fe60000001820 */
[----:B------:R-:W-:Y:S02]  /*35b0*/  FMNMX3.FTZ R138, R138, R24, R25, !PT ;  /* 0x000000188a8a7276 */ /* 0x000fe40007810019 */
[----:B------:R-:W-:Y:S06]  /*35c0*/  FMNMX3.FTZ R89, R2, R26, R27, !PT ;  /* 0x0000001a02597276 */ /* 0x000fec000781001b */
[----:B------:R-:W-:Y:S02]  /*35d0*/  FMNMX3.FTZ R138, R138, R28, R29, !PT ;  /* 0x0000001c8a8a7276 */ /* 0x000fe4000781001d */
[----:B------:R-:W-:Y:S06]  /*35e0*/  FMNMX3.FTZ R89, R89, R30, R31, !PT ;  /* 0x0000001e59597276 */ /* 0x000fec000781001f */
[----:B------:R-:W-:Y:S01]  /*35f0*/  FMNMX3.FTZ R138, R138, R32, R33, !PT ;  /* 0x000000208a8a7276 */ /* 0x000fe20007810021 */
[----:B------:R-:W-:Y:S06]  /*3600*/  @P0 BRA `(.L_x_212) ;  /* 0xfffffff400d00947 */ /* 0x000fec000383ffff */
.L_x_211:
[----:B------:R-:W2:Y:S01]  /*3610*/  SHFL.BFLY PT, R93, R138, 0x2, 0x1f ;  /* 0x0c401f008a5d7f89 */ /* 0x000ea200000e0000 */
[----:B------:R-:W-:Y:S02]  /*3620*/  FMNMX3.FTZ R89, R89, R34, R35, !PT ;  /* 0x0000002259597276 */ /* 0x000fe40007810023 */
[----:B------:R-:W-:Y:S05]  /*3630*/  MOV R108, R136 ;  /* 0x00000088006c7202 */ /* 0x000fea0000000f00 */
[----:B-1----:R-:W-:Y:S01]  /*3640*/  LDSM.16.MT88.4 R96, [R88+0x6000] ;  /* 0x006000005860783b */ /* 0x002fe20000004200 */
[----:B------:R-:W-:Y:S07]  /*3650*/  @P6 IADD3 R108, PT, PT, R137, -0x20, RZ ;  /* 0xffffffe0896c6810 */ /* 0x000fee0007ffe0ff */
[----:B------:R-:W1:Y:S08]  /*3660*/  SHFL.BFLY PT, R2, R89, 0x2, 0x1f ;  /* 0x0c401f0059027f89 */ /* 0x000e7000000e0000 */
[----:B------:R-:W-:Y:S08]  /*3670*/  LDSM.16.MT88.4 R100, [R108] ;  /* 0x000000006c64783b */ /* 0x000ff00000004200 */
[----:B------:R-:W-:Y:S01]  /*3680*/  LDSM.16.MT88.4 R104, [R88+0x7000] ;  /* 0x007000005868783b */ /* 0x000fe20000004200 */
[----:B--2---:R-:W-:Y:S07]  /*3690*/  FMNMX.FTZ R94, R138, R93, !PT ;  /* 0x0000005d8a5e7209 */ /* 0x004fee0007810000 */
[----:B------:R-:W2:Y:S01]  /*36a0*/  SHFL.BFLY PT, R93, R94, 0x1, 0x1f ;  /* 0x0c201f005e5d7f89 */ /* 0x000ea200000e0000 */
[----:B-1----:R-:W-:Y:S07]  /*36b0*/  FMNMX.FTZ R87, R89, R2, !PT ;  /* 0x0000000259577209 */ /* 0x002fee0007810000 */
[----:B------:R-:W1:Y:S01]  /*36c0*/  SHFL.BFLY PT, R86, R87, 0x1, 0x1f ;  /* 0x0c201f0057567f89 */ /* 0x000e6200000e0000 */
[----:B--2---:R-:W-:Y:S04]  /*36d0*/  FMNMX.FTZ R84, R94, R93, !PT ;  /* 0x0000005d5e547209 */ /* 0x004fe80007810000 */
[C---:B------:R-:W-:Y:S01]  /*36e0*/  FSETP.NEU.FTZ.AND P0, PT, R84.reuse, -INF , PT ;  /* 0xff8000005400780b */ /* 0x040fe20003f1d000 */
[C---:B------:R-:W-:Y:S01]  /*36f0*/  FMUL.FTZ R118, R84.reuse, UR4 ;  /* 0x0000000454767c20 */ /* 0x040fe20008410000 */
[----:B------:R-:W-:Y:S01]  /*3700*/  FADD.FTZ R2, -R84, R85 ;  /* 0x0000005554027221 */ /* 0x000fe20000010100 */
[----:B-1----:R-:W-:Y:S03]  /*3710*/  FMNMX.FTZ R3, R87, R86, !PT ;  /* 0x0000005657037209 */ /* 0x002fe60007810000 */
[----:B------:R-:W-:Y:S01]  /*3720*/  FMUL.FTZ R85, R2, UR4 ;  /* 0x0000000402557c20 */ /* 0x000fe20008410000 */
[----:B------:R-:W-:Y:S02]  /*3730*/  FSEL R118, R118, RZ, P0 ;  /* 0x000000ff76767208 */ /* 0x000fe40000000000 */
[C---:B------:R-:W-:Y:S01]  /*3740*/  FSETP.NEU.FTZ.AND P0, PT, R3.reuse, -INF , PT ;  /* 0xff8000000300780b */ /* 0x040fe20003f1d000 */
[C---:B------:R-:W-:Y:S01]  /*3750*/  FMUL.FTZ R116, R3.reuse, UR4 ;  /* 0x0000000403747c20 */ /* 0x040fe20008410000 */
[----:B------:R-:W-:Y:S01]  /*3760*/  FADD.FTZ R0, -R3, R0 ;  /* 0x0000000003007221 */ /* 0x000fe20000010100 */
[--C-:B------:R-:W-:Y:S01]  /*3770*/  FFMA.FTZ R111, R4, UR4, -R118.reuse ;  /* 0x00000004046f7c23 */ /* 0x100fe20008010876 */
[--C-:B------:R-:W-:Y:S01]  /*3780*/  FFMA.FTZ R112, R5, UR4, -R118.reuse ;  /* 0x0000000405707c23 */ /* 0x100fe20008010876 */
[--C-:B------:R-:W-:Y:S01]  /*3790*/  FFMA.FTZ R110, R8, UR4, -R118.reuse ;  /* 0x00000004086e7c23 */ /* 0x100fe20008010876 */
[----:B------:R-:W-:Y:S01]  /*37a0*/  FSEL R116, R116, RZ, P0 ;  /* 0x000000ff74747208 */ /* 0x000fe20000000000 */
[--C-:B------:R-:W-:Y:S01]  /*37b0*/  FFMA.FTZ R113, R9, UR4, -R118.reuse ;  /* 0x0000000409717c23 */ /* 0x100fe20008010876 */
[----:B------:R-:W-:Y:S01]  /*37c0*/  FMUL.FTZ R86, R0, UR4 ;  /* 0x0000000400567c20 */ /* 0x000fe20008410000 */
[----:B------:R-:W1:Y:S01]  /*37d0*/  MUFU.EX2 R2, R85 ;  /* 0x0000005500027308 */ /* 0x000e620000000800 */
[----:B------:R-:W-:Y:S01]  /*37e0*/  FFMA.FTZ R138, R25, UR4, -R118 ;  /* 0x00000004198a7c23 */ /* 0x000fe20008010876 */
[--C-:B------:R-:W-:Y:S01]  /*37f0*/  FFMA.FTZ R115, R6, UR4, -R116.reuse ;  /* 0x0000000406737c23 */ /* 0x100fe20008010874 */
[--C-:B------:R-:W-:Y:S01]  /*3800*/  FFMA.FTZ R109, R7, UR4, -R116.reuse ;  /* 0x00000004076d7c23 */ /* 0x100fe20008010874 */
[--C-:B------:R-:W-:Y:S01]  /*3810*/  FFMA.FTZ R114, R10, UR4, -R116.reuse ;  /* 0x000000040a727c23 */ /* 0x100fe20008010874 */
[--C-:B------:R-:W-:Y:S01]  /*3820*/  FFMA.FTZ R117, R11, UR4, -R116.reuse ;  /* 0x000000040b757c23 */ /* 0x100fe20008010874 */
[--C-:B------:R-:W-:Y:S01]  /*3830*/  FFMA.FTZ R140, R26, UR4, -R116.reuse ;  /* 0x000000041a8c7c23 */ /* 0x100fe20008010874 */
[----:B------:R-:W-:Y:S03]  /*3840*/  FFMA.FTZ R143, R27, UR4, -R116 ;  /* 0x000000041b8f7c23 */ /* 0x000fe60008010874 */
[----:B------:R-:W2:Y:S01]  /*3850*/  MUFU.EX2 R0, R86 ;  /* 0x0000005600007308 */ /* 0x000ea20000000800 */
[--C-:B------:R-:W-:Y:S01]  /*3860*/  FFMA.FTZ R142, R28, UR4, -R118.reuse ;  /* 0x000000041c8e7c23 */ /* 0x100fe20008010876 */
[----:B------:R-:W-:Y:S01]  /*3870*/  FFMA.FTZ R145, R29, UR4, -R118 ;  /* 0x000000041d917c23 */ /* 0x000fe20008010876 */
[--C-:B------:R-:W-:Y:S01]  /*3880*/  FFMA.FTZ R144, R30, UR4, -R116.reuse ;  /* 0x000000041e907c23 */ /* 0x100fe20008010874 */
[----:B------:R-:W-:Y:S01]  /*3890*/  FFMA.FTZ R147, R31, UR4, -R116 ;  /* 0x000000041f937c23 */ /* 0x000fe20008010874 */
[--C-:B------:R-:W-:Y:S01]  /*38a0*/  FFMA.FTZ R119, R12, UR4, -R118.reuse ;  /* 0x000000040c777c23 */ /* 0x100fe20008010876 */
[----:B------:R-:W-:Y:S01]  /*38b0*/  LDSM.16.MT88.4 R28, [R88+0x6c00] ;  /* 0x006c0000581c783b */ /* 0x000fe20000004200 */
[----:B------:R-:W-:Y:S03]  /*38c0*/  FFMA.FTZ R120, R13, UR4, -R118 ;  /* 0x000000040d787c23 */ /* 0x000fe60008010876 */
[----:B------:R-:W-:Y:S01]  /*38d0*/  MUFU.EX2 R111, R111 ;  /* 0x0000006f006f7308 */ /* 0x000fe20000000800 */
[C---:B-1----:R-:W-:Y:S01]  /*38e0*/  FMUL.FTZ R36, R2.reuse, R36 ;  /* 0x0000002402247220 */ /* 0x042fe20000410000 */
[C---:B------:R-:W-:Y:S01]  /*38f0*/  FMUL.FTZ R37, R2.reuse, R37 ;  /* 0x0000002502257220 */ /* 0x040fe20000410000 */
[C---:B------:R-:W-:Y:S01]  /*3900*/  FMUL.FTZ R40, R2.reuse, R40 ;  /* 0x0000002802287220 */ /* 0x040fe20000410000 */
[C---:B------:R-:W-:Y:S01]  /*3910*/  FMUL.FTZ R41, R2.reuse, R41 ;  /* 0x0000002902297220 */ /* 0x040fe20000410000 */
[C---:B------:R-:W-:Y:S01]  /*3920*/  FMUL.FTZ R44, R2.reuse, R44 ;  /* 0x0000002c022c7220 */ /* 0x040fe20000410000 */
[C---:B------:R-:W-:Y:S01]  /*3930*/  FMUL.FTZ R45, R2.reuse, R45 ;  /* 0x0000002d022d7220 */ /* 0x040fe20000410000 */
[----:B------:R-:W-:Y:S03]  /*3940*/  FMUL.FTZ R48, R2, R48 ;  /* 0x0000003002307220 */ /* 0x000fe60000410000 */
[----:B------:R-:W1:Y:S01]  /*3950*/  MUFU.EX2 R112, R112 ;  /* 0x0000007000707308 */ /* 0x000e620000000800 */
[C---:B--2---:R-:W-:Y:S01]  /*3960*/  FMUL.FTZ R38, R0.reuse, R38 ;  /* 0x0000002600267220 */ /* 0x044fe20000410000 */
[C---:B------:R-:W-:Y:S01]  /*3970*/  FMUL.FTZ R39, R0.reuse, R39 ;  /* 0x0000002700277220 */ /* 0x040fe20000410000 */
[C---:B------:R-:W-:Y:S01]  /*3980*/  FMUL.FTZ R42, R0.reuse, R42 ;  /* 0x0000002a002a7220 */ /* 0x040fe20000410000 */
[C---:B------:R-:W-:Y:S01]  /*3990*/  FMUL.FTZ R43, R0.reuse, R43 ;  /* 0x0000002b002b7220 */ /* 0x040fe20000410000 */
[C---:B------:R-:W-:Y:S01]  /*39a0*/  FMUL.FTZ R46, R0.reuse, R46 ;  /* 0x0000002e002e7220 */ /* 0x040fe20000410000 */
[----:B------:R-:W-:Y:S01]  /*39b0*/  FMUL.FTZ R47, R0, R47 ;  /* 0x0000002f002f7220 */ /* 0x000fe20000410000 */
[----:B------:R-:W-:Y:S03]  /*39c0*/  FMUL.FTZ R49, R2, R49 ;  /* 0x0000003102317220 */ /* 0x000fe60000410000 */
        /* <DEDUP_REMOVED lines=8> */
[----:B------:R-:W2:Y:S01]  /*3a50*/  MUFU.EX2 R109, R109 ;  /* 0x0000006d006d7308 */ /* 0x000ea20000000800 */
        /* <DEDUP_REMOVED lines=16> */
[----:B--2---:R-:W-:Y:S01]  /*3b60*/  F2FP.F16.F32.PACK_AB R93, R109, R115 ;  /* 0x000000736d5d723e */ /* 0x004fe200000000ff */
[--C-:B------:R-:W-:Y:S01]  /*3b70*/  FFMA.FTZ R121, R14, UR4, -R116.reuse ;  /* 0x000000040e797c23 */ /* 0x100fe20008010874 */
[C---:B------:R-:W-:Y:S01]  /*3b80*/  FMUL.FTZ R14, R0.reuse, R82 ;  /* 0x00000052000e7220 */ /* 0x040fe20000410000 */
[----:B------:R-:W-:Y:S01]  /*3b90*/  FFMA.FTZ R122, R15, UR4, -R116 ;  /* 0x000000040f7a7c23 */ /* 0x000fe20008010874 */
[----:B------:R-:W-:Y:S01]  /*3ba0*/  FMUL.FTZ R15, R0, R83 ;  /* 0x00000053000f7220 */ /* 0x000fe20000410000 */
[C---:B------:R-:W-:Y:S01]  /*3bb0*/  FMUL.FTZ R68, R2.reuse, R68 ;  /* 0x0000004402447220 */ /* 0x040fe20000410000 */
[----:B------:R-:W-:Y:S03]  /*3bc0*/  LDSM.16.MT88.4 R80, [R88+0x6400] ;  /* 0x006400005850783b */ /* 0x000fe60000004200 */
        /* <DEDUP_REMOVED lines=8> */
[----:B------:R-:W2:Y:S01]  /*3c50*/  MUFU.EX2 R117, R117 ;  /* 0x0000007500757308 */ /* 0x000ea20000000800 */
[----:B-1----:R-:W-:Y:S01]  /*3c60*/  F2FP.F16.F32.PACK_AB R94, R113, R110 ;  /* 0x0000006e715e723e */ /* 0x002fe200000000ff */
[--C-:B------:R-:W-:Y:S01]  /*3c70*/  FFMA.FTZ R127, R20, UR4, -R118.reuse ;  /* 0x00000004147f7c23 */ /* 0x100fe20008010876 */
[--C-:B------:R-:W-:Y:S01]  /*3c80*/  FFMA.FTZ R123, R16, UR4, -R118.reuse ;  /* 0x00000004107b7c23 */ /* 0x100fe20008010876 */
[C---:B------:R-:W-:Y:S01]  /*3c90*/  FMUL.FTZ R16, R2.reuse, R76 ;  /* 0x0000004c02107220 */ /* 0x040fe20000410000 */
[----:B------:R-:W-:Y:S01]  /*3ca0*/  FFMA.FTZ R124, R17, UR4, -R118 ;  /* 0x00000004117c7c23 */ /* 0x000fe20008010876 */
[----:B------:R-:W-:Y:S01]  /*3cb0*/  FMUL.FTZ R17, R2, R77 ;  /* 0x0000004d02117220 */ /* 0x000fe20000410000 */
[--C-:B------:R-:W-:Y:S03]  /*3cc0*/  FFMA.FTZ R125, R18, UR4, -R116.reuse ;  /* 0x00000004127d7c23 */ /* 0x100fe60008010874 */
[----:B------:R-:W-:Y:S01]  /*3cd0*/  MUFU.EX2 R119, R119 ;  /* 0x0000007700777308 */ /* 0x000fe20000000800 */
[C---:B------:R-:W-:Y:S01]  /*3ce0*/  FMUL.FTZ R18, R0.reuse, R78 ;  /* 0x0000004e00127220 */ /* 0x040fe20000410000 */
[----:B------:R-:W-:Y:S01]  /*3cf0*/  FFMA.FTZ R126, R19, UR4, -R116 ;  /* 0x00000004137e7c23 */ /* 0x000fe20008010874 */
[----:B------:R-:W-:Y:S01]  /*3d00*/  FMUL.FTZ R19, R0, R79 ;  /* 0x0000004f00137220 */ /* 0x000fe20000410000 */
[----:B------:R-:W-:Y:S01]  /*3d10*/  FFMA.FTZ R146, R32, UR4, -R118 ;  /* 0x0000000420927c23 */ /* 0x000fe20008010876 */
[----:B------:R-:W-:Y:S01]  /*3d20*/  FFMA.FTZ R148, R34, UR4, -R116 ;  /* 0x0000000422947c23 */ /* 0x000fe20008010874 */
[----:B------:R-:W-:Y:S01]  /*3d30*/  FFMA.FTZ R111, R2, R141, R111 ;  /* 0x0000008d026f7223 */ /* 0x000fe2000001006f */
[----:B------:R-:W-:Y:S03]  /*3d40*/  ISETP.NE.AND P0, PT, R134, RZ, PT ;  /* 0x000000ff8600720c */ /* 0x000fe60003f05270 */
[----:B------:R-:W1:Y:S01]  /*3d50*/  MUFU.EX2 R120, R120 ;  /* 0x0000007800787308 */ /* 0x000e620000000800 */
[----:B--2---:R-:W-:Y:S01]  /*3d60*/  F2FP.F16.F32.PACK_AB R95, R117, R114 ;  /* 0x00000072755f723e */ /* 0x004fe200000000ff */
[----:B------:R-:W-:Y:S01]  /*3d70*/  FFMA.FTZ R115, R0, R139, R115 ;  /* 0x0000008b00737223 */ /* 0x000fe20000010073 */
[----:B------:R-:W-:Y:S01]  /*3d80*/  IADD3 R134, PT, PT, R134, -0x1, RZ ;  /* 0xffffffff86867810 */ /* 0x000fe20007ffe0ff */
[----:B------:R-:W-:Y:S01]  /*3d90*/  FADD.FTZ R111, R112, R111 ;  /* 0x0000006f706f7221 */ /* 0x000fe20000010000 */
[----:B------:R-:W-:Y:S01]  /*3da0*/  MOV R0, R3 ;  /* 0x0000000300007202 */ /* 0x000fe20000000f00 */
[----:B------:R-:W-:Y:S01]  /*3db0*/  FADD.FTZ R115, R109, R115 ;  /* 0x000000736d737221 */ /* 0x000fe20000010000 */
[----:B------:R-:W-:Y:S01]  /*3dc0*/  MOV R85, R84 ;  /* 0x0000005400557202 */ /* 0x000fe20000000f00 */
[C---:B------:R-:W-:Y:S02]  /*3dd0*/  HMMA.16816.F32 R36, R92.reuse, R96, R36 ;  /* 0x000000605c24723c */ /* 0x040fe40000001824 */
[----:B------:R-:W-:Y:S03]  /*3de0*/  MUFU.EX2 R121, R121 ;  /* 0x0000007900797308 */ /* 0x000fe60000000800 */
[----:B------:R-:W-:Y:S03]  /*3df0*/  FADD.FTZ R114, R114, R115 ;  /* 0x0000007372727221 */ /* 0x000fe60000010000 */
[C---:B------:R-:W-:Y:S01]  /*3e00*/  HMMA.16816.F32 R40, R92.reuse, R98, R40 ;  /* 0x000000625c28723c */ /* 0x040fe20000001828 */
[----:B------:R-:W2:Y:S03]  /*3e10*/  LDSM.16.MT88.4 R96, [R108+0x1000] ;  /* 0x001000006c60783b */ /* 0x000ea60000004200 */
[----:B------:R-:W3:Y:S01]  /*3e20*/  MUFU.EX2 R122, R122 ;  /* 0x0000007a007a7308 */ /* 0x000ee20000000800 */
[----:B-1----:R-:W-:Y:S01]  /*3e30*/  F2FP.F16.F32.PACK_AB R76, R120, R119 ;  /* 0x00000077784c723e */ /* 0x002fe200000000ff */
[----:B------:R-:W-:Y:S02]  /*3e40*/  FADD.FTZ R114, R117, R114 ;  /* 0x0000007275727221 */ /* 0x000fe40000010000 */
[C---:B------:R-:W-:Y:S06]  /*3e50*/  HMMA.16816.F32 R44, R92.reuse, R100, R44 ;  /* 0x000000645c2c723c */ /* 0x040fec000000182c */
[----:B------:R-:W-:Y:S02]  /*3e60*/  MUFU.EX2 R123, R123 ;  /* 0x0000007b007b7308 */ /* 0x000fe40000000800 */
[C---:B------:R-:W-:Y:S01]  /*3e70*/  HMMA.16816.F32 R48, R92.reuse, R102, R48 ;  /* 0x000000665c30723c */ /* 0x040fe20000001830 */
[----:B------:R-:W1:Y:S07]  /*3e80*/  LDSM.16.MT88.4 R100, [R88+0x8000] ;  /* 0x008000005864783b */ /* 0x000e6e0000004200 */
[----:B------:R-:W4:Y:S01]  /*3e90*/  MUFU.EX2 R124, R124 ;  /* 0x0000007c007c7308 */ /* 0x000f220000000800 */
[C---:B---3--:R-:W-:Y:S01]  /*3ea0*/  F2FP.F16.F32.PACK_AB R77, R122.reuse, R121 ;  /* 0x000000797a4d723e */ /* 0x048fe200000000ff */
[----:B------:R-:W-:Y:S01]  /*3eb0*/  FADD.FTZ R121, R121, R114 ;  /* 0x0000007279797221 */ /* 0x000fe20000010000 */
[C---:B------:R-:W-:Y:S07]  /*3ec0*/  HMMA.16816.F32 R52, R92.reuse, R104, R52 ;  /* 0x000000685c34723c */ /* 0x040fee0000001834 */
[----:B------:R-:W-:Y:S01]  /*3ed0*/  MUFU.EX2 R125, R125 ;  /* 0x0000007d007d7308 */ /* 0x000fe20000000800 */
[----:B------:R-:W-:Y:S01]  /*3ee0*/  FADD.FTZ R122, R122, R121 ;  /* 0x000000797a7a7221 */ /* 0x000fe20000010000 */
[C---:B------:R-:W-:Y:S01]  /*3ef0*/  HMMA.16816.F32 R56, R92.reuse, R106, R56 ;  /* 0x0000006a5c38723c */ /* 0x040fe20000001838 */
[----:B------:R-:W-:Y:S07]  /*3f00*/  LDSM.16.MT88.4 R104, [R88+0x7400] ;  /* 0x007400005868783b */ /* 0x000fee0000004200 */
[----:B------:R-:W3:Y:S01]  /*3f10*/  MUFU.EX2 R126, R126 ;  /* 0x0000007e007e7308 */ /* 0x000ee20000000800 */
[----:B----4-:R-:W-:Y:S01]  /*3f20*/  F2FP.F16.F32.PACK_AB R78, R124, R123 ;  /* 0x0000007b7c4e723e */ /* 0x010fe200000000ff */
[C---:B--2---:R-:W-:Y:S08]  /*3f30*/  HMMA.16816.F32 R60, R92.reuse, R96, R60 ;  /* 0x000000605c3c723c */ /* 0x044ff0000000183c */
[----:B------:R-:W-:Y:S01]  /*3f40*/  MUFU.EX2 R127, R127 ;  /* 0x0000007f007f7308 */ /* 0x000fe20000000800 */
[C---:B------:R-:W-:Y:S01]  /*3f50*/  HMMA.16816.F32 R64, R92.reuse, R98, R64 ;  /* 0x000000625c40723c */ /* 0x040fe20000001840 */
[----:B------:R-:W2:Y:S08]  /*3f60*/  LDSM.16.MT88.4 R96, [R108+0x2000] ;  /* 0x002000006c60783b */ /* 0x000eb00000004200 */
[----:B------:R-:W-:Y:S01]  /*3f70*/  MUFU.EX2 R138, R138 ;  /* 0x0000008a008a7308 */ /* 0x000fe20000000800 */
[C---:B---3--:R-:W-:Y:S01]  /*3f80*/  F2FP.F16.F32.PACK_AB R79, R126.reuse, R125 ;  /* 0x0000007d7e4f723e */ /* 0x048fe200000000ff */
[----:B------:R-:W-:Y:S01]  /*3f90*/  FADD.FTZ R125, R125, R122 ;  /* 0x0000007a7d7d7221 */ /* 0x000fe20000010000 */
[C---:B-1----:R-:W-:Y:S07]  /*3fa0*/  HMMA.16816.F32 R68, R92.reuse, R100, R68 ;  /* 0x000000645c44723c */ /* 0x042fee0000001844 */
[----:B------:R-:W-:Y:S01]  /*3fb0*/  MUFU.EX2 R140, R140 ;  /* 0x0000008c008c7308 */ /* 0x000fe20000000800 */
[----:B------:R-:W-:Y:S01]  /*3fc0*/  FADD.FTZ R126, R126, R125 ;  /* 0x0000007d7e7e7221 */ /* 0x000fe20000010000 */
[C---:B------:R-:W-:Y:S01]  /*3fd0*/  HMMA.16816.F32 R12, R92.reuse, R102, R12 ;  /* 0x000000665c0c723c */ /* 0x040fe2000000180c */
[----:B------:R-:W1:Y:S07]  /*3fe0*/  LDSM.16.MT88.4 R100, [R108+0x400] ;  /* 0x000400006c64783b */ /* 0x000e6e0000004200 */
[----:B------:R-:W3:Y:S10]  /*3ff0*/  MUFU.EX2 R143, R143 ;  /* 0x0000008f008f7308 */ /* 0x000ef40000000800 */
[----:B------:R-:W-:Y:S10]  /*4000*/  MUFU.EX2 R142, R142 ;  /* 0x0000008e008e7308 */ /* 0x000ff40000000800 */
[----:B------:R-:W-:Y:S01]  /*4010*/  MUFU.EX2 R145, R145 ;  /* 0x0000009100917308 */ /* 0x000fe20000000800 */
[C---:B--2---:R-:W-:Y:S09]  /*4020*/  HMMA.16816.F32 R72, R92.reuse, R96, R72 ;  /* 0x000000605c48723c */ /* 0x044ff20000001848 */
[----:B------:R-:W-:Y:S01]  /*4030*/  MUFU.EX2 R144, R144 ;  /* 0x0000009000907308 */ /* 0x000fe20000000800 */
[----:B------:R-:W-:Y:S01]  /*4040*/  HMMA.16816.F32 R16, R92, R98, R16 ;  /* 0x000000625c10723c */ /* 0x000fe20000001810 */
[----:B------:R-:W2:Y:S08]  /*4050*/  LDSM.16.MT88.4 R92, [R108+0x1400] ;  /* 0x001400006c5c783b */ /* 0x000eb00000004200 */
[----:B------:R-:W-:Y:S01]  /*4060*/  MUFU.EX2 R147, R147 ;  /* 0x0000009300937308 */ /* 0x000fe20000000800 */
[C---:B------:R-:W-:Y:S01]  /*4070*/  HMMA.16816.F32 R36, R76.reuse, R80, R36 ;  /* 0x000000504c24723c */ /* 0x040fe20000001824 */
[----:B------:R-:W-:Y:S08]  /*4080*/  LDSM.16.MT88.4 R96, [R108+0x2400] ;  /* 0x002400006c60783b */ /* 0x000ff00000004200 */
[----:B------:R-:W-:Y:S01]  /*4090*/  MUFU.EX2 R146, R146 ;  /* 0x0000009200927308 */ /* 0x000fe20000000800 */
[C---:B------:R-:W-:Y:S01]  /*40a0*/  HMMA.16816.F32 R40, R76.reuse, R82, R40 ;  /* 0x000000524c28723c */ /* 0x040fe20000001828 */
[----:B------:R-:W4:Y:S08]  /*40b0*/  LDSM.16.MT88.4 R80, [R88+0x8400] ;  /* 0x008400005850783b */ /* 0x000f300000004200 */
[----:B------:R-:W-:Y:S01]  /*40c0*/  MUFU.EX2 R148, R148 ;  /* 0x0000009400947308 */ /* 0x000fe20000000800 */
[C---:B-1----:R-:W-:Y:S08]  /*40d0*/  HMMA.16816.F32 R44, R76.reuse, R100, R44 ;  /* 0x000000644c2c723c */ /* 0x042ff0000000182c */
[C---:B------:R-:W-:Y:S01]  /*40e0*/  HMMA.16816.F32 R48, R76.reuse, R102, R48 ;  /* 0x000000664c30723c */ /* 0x040fe20000001830 */
[----:B------:R-:W-:Y:S07]  /*40f0*/  LDSM.16.MT88.4 R100, [R108+0x800] ;  /* 0x000800006c64783b */ /* 0x000fee0000004200 */
[C---:B------:R-:W-:Y:S03]  /*4100*/  HMMA.16816.F32 R52, R76.reuse, R104, R52 ;  /* 0x000000684c34723c */ /* 0x040fe60000001834 */
[----:B------:R-:W-:Y:S01]  /*4110*/  FFMA.FTZ R104, R21, UR4, -R118 ;  /* 0x0000000415687c23 */ /* 0x000fe20008010876 */
[----:B------:R-:W-:Y:S04]  /*4120*/  FFMA.FTZ R105, R22, UR4, -R116 ;  /* 0x0000000416697c23 */ /* 0x000fe80008010874 */
[C---:B------:R-:W-:Y:S01]  /*4130*/  HMMA.16816.F32 R56, R76.reuse, R106, R56 ;  /* 0x0000006a4c38723c */ /* 0x040fe20000001838 */
[----:B------:R-:W1:Y:S02]  /*4140*/  MUFU.EX2 R104, R104 ;  /* 0x0000006800687308 */ /* 0x000e640000000800 */
[----:B------:R-:W-:Y:S01]  /*4150*/  FFMA.FTZ R107, R24, UR4, -R118 ;  /* 0x00000004186b7c23 */ /* 0x000fe20008010876 */
[----:B------:R-:W-:Y:S01]  /*4160*/  FFMA.FTZ R106, R23, UR4, -R116 ;  /* 0x00000004176a7c23 */ /* 0x000fe20008010874 */
[----:B------:R-:W-:Y:S01]  /*4170*/  LDSM.16.MT88.4 R24, [R88+0x7800] ;  /* 0x007800005818783b */ /* 0x000fe20000004200 */
[----:B---3--:R-:W-:Y:S01]  /*4180*/  F2FP.F16.F32.PACK_AB R23, R143, R140 ;  /* 0x0000008c8f17723e */ /* 0x008fe200000000ff */
[----:B------:R-:W-:Y:S01]  /*4190*/  FFMA.FTZ R118, R33, UR4, -R118 ;  /* 0x0000000421767c23 */ /* 0x000fe20008010876 */
[C---:B--2---:R-:W-:Y:S03]  /*41a0*/  HMMA.16816.F32 R60, R76.reuse, R92, R60 ;  /* 0x0000005c4c3c723c */ /* 0x044fe6000000183c */
[----:B------:R-:W-:Y:S01]  /*41b0*/  MUFU.EX2 R105, R105 ;  /* 0x0000006900697308 */ /* 0x000fe20000000800 */
[----:B------:R-:W-:Y:S04]  /*41c0*/  FFMA.FTZ R116, R35, UR4, -R116 ;  /* 0x0000000423747c23 */ /* 0x000fe80008010874 */
[C---:B------:R-:W-:Y:S01]  /*41d0*/  HMMA.16816.F32 R64, R76.reuse, R94, R64 ;  /* 0x0000005e4c40723c */ /* 0x040fe20000001840 */
[----:B------:R-:W2:Y:S04]  /*41e0*/  LDSM.16.MT88.4 R92, [R88+0x6800] ;  /* 0x00680000585c783b */ /* 0x000ea80000004200 */
[----:B------:R-:W3:Y:S01]  /*41f0*/  MUFU.EX2 R106, R106 ;  /* 0x0000006a006a7308 */ /* 0x000ee20000000800 */
[----:B-1----:R-:W-:Y:S02]  /*4200*/  F2FP.F16.F32.PACK_AB R20, R104, R127 ;  /* 0x0000007f6814723e */ /* 0x002fe400000000ff */
[C---:B----4-:R-:W-:Y:S07]  /*4210*/  HMMA.16816.F32 R68, R76.reuse, R80, R68 ;  /* 0x000000504c44723c */ /* 0x050fee0000001844 */
[----:B------:R-:W1:Y:S01]  /*4220*/  MUFU.EX2 R107, R107 ;  /* 0x0000006b006b7308 */ /* 0x000e620000000800 */
[C---:B------:R-:W-:Y:S01]  /*4230*/  HMMA.16816.F32 R12, R76.reuse, R82, R12 ;  /* 0x000000524c0c723c */ /* 0x040fe2000000180c */
[----:B------:R-:W-:Y:S08]  /*4240*/  LDSM.16.MT88.4 R80, [R88+0x8800] ;  /* 0x008800005850783b */ /* 0x000ff00000004200 */
[----:B------:R-:W4:Y:S01]  /*4250*/  MUFU.EX2 R33, R118 ;  /* 0x0000007600217308 */ /* 0x000f220000000800 */
[----:B---3--:R-:W-:Y:S01]  /*4260*/  F2FP.F16.F32.PACK_AB R21, R106, R105 ;  /* 0x000000696a15723e */ /* 0x008fe200000000ff */
[----:B------:R-:W-:Y:S01]  /*4270*/  FADD.FTZ R105, R105, R126 ;  /* 0x0000007e69697221 */ /* 0x000fe20000010000 */
[C---:B------:R-:W-:Y:S07]  /*4280*/  HMMA.16816.F32 R72, R76.reuse, R96, R72 ;  /* 0x000000604c48723c */ /* 0x040fee0000001848 */
[----:B------:R-:W3:Y:S01]  /*4290*/  MUFU.EX2 R149, R116 ;  /* 0x0000007400957308 */ /* 0x000ee20000000800 */
[----:B-1----:R-:W-:Y:S01]  /*42a0*/  F2FP.F16.F32.PACK_AB R22, R138, R107 ;  /* 0x0000006b8a16723e */ /* 0x002fe200000000ff */
[----:B------:R-:W-:Y:S01]  /*42b0*/  FADD.FTZ R105, R106, R105 ;  /* 0x000000696a697221 */ /* 0x000fe20000010000 */
[----:B------:R-:W-:Y:S01]  /*42c0*/  HMMA.16816.F32 R16, R76, R98, R16 ;  /* 0x000000624c10723c */ /* 0x000fe20000001810 */
[----:B------:R-:W1:Y:S02]  /*42d0*/  LDSM.16.MT88.4 R76, [R108+0x1800] ;  /* 0x001800006c4c783b */ /* 0x000e640000004200 */
[----:B------:R-:W-:Y:S04]  /*42e0*/  FADD.FTZ R140, R140, R105 ;  /* 0x000000698c8c7221 */ /* 0x000fe80000010000 */
[----:B------:R-:W-:Y:S01]  /*42f0*/  FADD.FTZ R143, R143, R140 ;  /* 0x0000008c8f8f7221 */ /* 0x000fe20000010000 */
[C---:B--2---:R-:W-:Y:S08]  /*4300*/  HMMA.16816.F32 R36, R20.reuse, R92, R36 ;  /* 0x0000005c1424723c */ /* 0x044ff00000001824 */
[C---:B------:R-:W-:Y:S01]  /*4310*/  HMMA.16816.F32 R40, R20.reuse, R94, R40 ;  /* 0x0000005e1428723c */ /* 0x040fe20000001828 */
[----:B------:R-:W-:Y:S07]  /*4320*/  LDSM.16.MT88.4 R92, [R108+0xc00] ;  /* 0x000c00006c5c783b */ /* 0x000fee0000004200 */
[C---:B------:R-:W-:Y:S08]  /*4330*/  HMMA.16816.F32 R44, R20.reuse, R100, R44 ;  /* 0x00000064142c723c */ /* 0x040ff0000000182c */
[C---:B------:R-:W-:Y:S08]  /*4340*/  HMMA.16816.F32 R48, R20.reuse, R102, R48 ;  /* 0x000000661430723c */ /* 0x040ff00000001830 */
[C---:B------:R-:W-:Y:S08]  /*4350*/  HMMA.16816.F32 R52, R20.reuse, R24, R52 ;  /* 0x000000181434723c */ /* 0x040ff00000001834 */
[C---:B------:R-:W-:Y:S01]  /*4360*/  HMMA.16816.F32 R56, R20.reuse, R26, R56 ;  /* 0x0000001a1438723c */ /* 0x040fe20000001838 */
[----:B------:R-:W2:Y:S07]  /*4370*/  LDSM.16.MT88.4 R24, [R108+0x2800] ;  /* 0x002800006c18783b */ /* 0x000eae0000004200 */
[C---:B-1----:R-:W-:Y:S03]  /*4380*/  HMMA.16816.F32 R60, R20.reuse, R76, R60 ;  /* 0x0000004c143c723c */ /* 0x042fe6000000183c */
[----:B------:R-:W-:Y:S02]  /*4390*/  F2FP.F16.F32.PACK_AB R76, R145, R142 ;  /* 0x0000008e914c723e */ /* 0x000fe400000000ff */
[----:B------:R-:W-:Y:S01]  /*43a0*/  F2FP.F16.F32.PACK_AB R77, R147, R144 ;  /* 0x00000090934d723e */ /* 0x000fe200000000ff */
[----:B------:R-:W-:Y:S02]  /*43b0*/  FADD.FTZ R144, R144, R143 ;  /* 0x0000008f90907221 */ /* 0x000fe40000010000 */
[C---:B------:R-:W-:Y:S03]  /*43c0*/  HMMA.16816.F32 R64, R20.reuse, R78, R64 ;  /* 0x0000004e1440723c */ /* 0x040fe60000001840 */
[----:B----4-:R-:W-:Y:S01]  /*43d0*/  F2FP.F16.F32.PACK_AB R78, R33, R146 ;  /* 0x00000092214e723e */ /* 0x010fe200000000ff */
[----:B------:R-:W-:Y:S01]  /*43e0*/  FADD.FTZ R147, R147, R144 ;  /* 0x0000009093937221 */ /* 0x000fe20000010000 */
[C---:B---3--:R-:W-:Y:S03]  /*43f0*/  F2FP.F16.F32.PACK_AB R79, R149.reuse, R148 ;  /* 0x00000094954f723e */ /* 0x048fe600000000ff */
[C---:B------:R-:W-:Y:S03]  /*4400*/  HMMA.16816.F32 R68, R20.reuse, R80, R68 ;  /* 0x000000501444723c */ /* 0x040fe60000001844 */
[----:B------:R-:W-:Y:S04]  /*4410*/  FADD.FTZ R148, R148, R147 ;  /* 0x0000009394947221 */ /* 0x000fe80000010000 */
[----:B------:R-:W-:Y:S01]  /*4420*/  FADD.FTZ R139, R149, R148 ;  /* 0x00000094958b7221 */ /* 0x000fe20000010000 */
[C---:B------:R-:W-:Y:S01]  /*4430*/  HMMA.16816.F32 R12, R20.reuse, R82, R12 ;  /* 0x00000052140c723c */ /* 0x040fe2000000180c */
[----:B------:R-:W1:Y:S07]  /*4440*/  LDSM.16.MT88.4 R80, [R88+0x7c00] ;  /* 0x007c00005850783b */ /* 0x000e6e0000004200 */
[C---:B--2---:R-:W-:Y:S08]  /*4450*/  HMMA.16816.F32 R72, R20.reuse, R24, R72 ;  /* 0x000000181448723c */ /* 0x044ff00000001848 */
[----:B------:R-:W-:Y:S01]  /*4460*/  HMMA.16816.F32 R16, R20, R26, R16 ;  /* 0x0000001a1410723c */ /* 0x000fe20000001810 */
[----:B------:R-:W2:Y:S07]  /*4470*/  LDSM.16.MT88.4 R20, [R108+0x1c00] ;  /* 0x001c00006c14783b */ /* 0x000eae0000004200 */
[C---:B------:R-:W-:Y:S01]  /*4480*/  HMMA.16816.F32 R36, R76.reuse, R28, R36 ;  /* 0x0000001c4c24723c */ /* 0x040fe20000001824 */
[----:B------:R-:W3:Y:S07]  /*4490*/  LDSM.16.MT88.4 R24, [R88+0x8c00] ;  /* 0x008c00005818783b */ /* 0x000eee0000004200 */
[C---:B------:R-:W-:Y:S01]  /*44a0*/  HMMA.16816.F32 R40, R76.reuse, R30, R40 ;  /* 0x0000001e4c28723c */ /* 0x040fe20000001828 */
[----:B------:R-:W4:Y:S07]  /*44b0*/  LDSM.16.MT88.4 R28, [R108+0x2c00] ;  /* 0x002c00006c1c783b */ /* 0x000f2e0000004200 */
[C---:B------:R-:W-:Y:S08]  /*44c0*/  HMMA.16816.F32 R44, R76.reuse, R92, R44 ;  /* 0x0000005c4c2c723c */ /* 0x040ff0000000182c */
[C---:B------:R-:W-:Y:S08]  /*44d0*/  HMMA.16816.F32 R48, R76.reuse, R94, R48 ;  /* 0x0000005e4c30723c */ /* 0x040ff00000001830 */
[C---:B-1----:R-:W-:Y:S03]  /*44e0*/  HMMA.16816.F32 R52, R76.reuse, R80, R52 ;  /* 0x000000504c34723c */ /* 0x042fe60000001834 */
[----:B------:R-:W-:Y:S04]  /*44f0*/  FADD.FTZ R80, R110, R111 ;  /* 0x0000006f6e507221 */ /* 0x000fe80000010000 */
[----:B------:R-:W-:Y:S01]  /*4500*/  FADD.FTZ R80, R113, R80 ;  /* 0x0000005071507221 */ /* 0x000fe20000010000 */
[C---:B------:R-:W-:Y:S03]  /*4510*/  HMMA.16816.F32 R56, R76.reuse, R82, R56 ;  /* 0x000000524c38723c */ /* 0x040fe60000001838 */
[----:B------:R-:W-:Y:S04]  /*4520*/  FADD.FTZ R119, R119, R80 ;  /* 0x0000005077777221 */ /* 0x000fe80000010000 */
[----:B------:R-:W-:Y:S01]  /*4530*/  FADD.FTZ R120, R120, R119 ;  /* 0x0000007778787221 */ /* 0x000fe20000010000 */
[C---:B--2---:R-:W-:Y:S03]  /*4540*/  HMMA.16816.F32 R60, R76.reuse, R20, R60 ;  /* 0x000000144c3c723c */ /* 0x044fe6000000183c */
[----:B------:R-:W-:Y:S04]  /*4550*/  FADD.FTZ R123, R123, R120 ;  /* 0x000000787b7b7221 */ /* 0x000fe80000010000 */
[----:B------:R-:W-:Y:S01]  /*4560*/  FADD.FTZ R124, R124, R123 ;  /* 0x0000007b7c7c7221 */ /* 0x000fe20000010000 */
[C---:B------:R-:W-:Y:S03]  /*4570*/  HMMA.16816.F32 R64, R76.reuse, R22, R64 ;  /* 0x000000164c40723c */ /* 0x040fe60000001840 */
[----:B------:R-:W-:Y:S04]  /*4580*/  FADD.FTZ R127, R127, R124 ;  /* 0x0000007c7f7f7221 */ /* 0x000fe80000010000 */
[----:B------:R-:W-:Y:S01]  /*4590*/  FADD.FTZ R104, R104, R127 ;  /* 0x0000007f68687221 */ /* 0x000fe20000010000 */
[C---:B---3--:R-:W-:Y:S08]  /*45a0*/  HMMA.16816.F32 R68, R76.reuse, R24, R68 ;  /* 0x000000184c44723c */ /* 0x048ff00000001844 */
[C---:B------:R-:W-:Y:S03]  /*45b0*/  HMMA.16816.F32 R80, R76.reuse, R26, R12 ;  /* 0x0000001a4c50723c */ /* 0x040fe6000000180c */
[----:B------:R-:W-:Y:S04]  /*45c0*/  FADD.FTZ R13, R107, R104 ;  /* 0x000000686b0d7221 */ /* 0x000fe80000010000 */
[----:B------:R-:W-:Y:S01]  /*45d0*/  FADD.FTZ R13, R138, R13 ;  /* 0x0000000d8a0d7221 */ /* 0x000fe20000010000 */
[C---:B----4-:R-:W-:Y:S03]  /*45e0*/  HMMA.16816.F32 R72, R76.reuse, R28, R72 ;  /* 0x0000001c4c48723c */ /* 0x050fe60000001848 */
[----:B------:R-:W-:Y:S04]  /*45f0*/  FADD.FTZ R142, R142, R13 ;  /* 0x0000000d8e8e7221 */ /* 0x000fe80000010000 */
[----:B------:R-:W-:Y:S01]  /*4600*/  FADD.FTZ R145, R145, R142 ;  /* 0x0000008e91917221 */ /* 0x000fe20000010000 */
[----:B------:R-:W-:Y:S03]  /*4610*/  HMMA.16816.F32 R76, R76, R30, R16 ;  /* 0x0000001e4c4c723c */ /* 0x000fe60000001810 */
[----:B------:R-:W-:Y:S04]  /*4620*/  FADD.FTZ R146, R146, R145 ;  /* 0x0000009192927221 */ /* 0x000fe80000010000 */
[----:B------:R-:W-:Y:S01]  /*4630*/  FADD.FTZ R141, R33, R146 ;  /* 0x00000092218d7221 */ /* 0x000fe20000010000 */
[----:B------:R-:W-:Y:S01]  /*4640*/  @!UPT UIADD3 URZ, UPT, UPT, URZ, URZ, URZ ;  /* 0x000000fffffff290 */ /* 0x000fe2000fffe0ff */
[----:B------:R-:W-:Y:S11]  /*4650*/  @P0 BRA `(.L_x_210) ;  /* 0xffffffe800180947 */ /* 0x000ff6000383ffff */
.L_x_209:
[----:B------:R-:W1:Y:S01]  /*4660*/  SHFL.BFLY PT, R12, R141, 0x2, 0x1f ;  /* 0x0c401f008d0c7f89 */ /* 0x000e6200000e0000 */
[----:B------:R-:W2:Y:S01]  /*4670*/  S2UR UR5, SR_CgaCtaId ;  /* 0x00000000000579c3 */ /* 0x000ea20000008800 */
[----:B------:R-:W3:Y:S02]  /*4680*/  LDCU.U8 UR4, c[0x0][0x549] ;  /* 0x0000a920ff0477ac */ /* 0x000ee40008000000 */
[----:B------:R-:W4:Y:S01]  /*4690*/  SHFL.BFLY PT, R2, R139, 0x2, 0x1f ;  /* 0x0c401f008b027f89 */ /* 0x000f2200000e0000 */
[----:B------:R-:W-:Y:S01]  /*46a0*/  UMOV UR6, 0x400 ;  /* 0x0000040000067882 */ /* 0x000fe20000000000 */
[----:B------:R-:W5:Y:S03]  /*46b0*/  S2R R0, SR_TID.X ;  /* 0x0000000000007919 */ /* 0x000f660000002100 */
[----:B------:R-:W5:Y:S01]  /*46c0*/  S2UR UR7, SR_CTAID.Y ;  /* 0x00000000000779c3 */ /* 0x000f620000002600 */
[----:B------:R-:W5:Y:S01]  /*46d0*/  S2R R14, SR_CTAID.X ;  /* 0x00000000000e7919 */ /* 0x000f620000002500 */
[----:B---3--:R-:W-:Y:S01]  /*46e0*/  ISETP.NE.AND P1, PT, RZ, UR4, PT ;  /* 0x00000004ff007c0c */ /* 0x008fe2000bf25270 */
[----:B------:R-:W3:Y:S01]  /*46f0*/  LDCU.U8 UR4, c[0x0][0x548] ;  /* 0x0000a900ff0477ac */ /* 0x000ee20008000000 */
[----:B-1----:R-:W-:Y:S01]  /*4700*/  FADD.FTZ R12, R12, R141 ;  /* 0x0000008d0c0c7221 */ /* 0x002fe20000010000 */
[----:B--2---:R-:W-:-:S03]  /*4710*/  ULEA UR5, UR5, UR6, 0x18 ;  /* 0x0000000605057291 */ /* 0x004fc6000f8ec0ff */
[----:B------:R-:W1:Y:S01]  /*4720*/  S2UR UR6, SR_CTAID.Z ;  /* 0x00000000000679c3 */ /* 0x000e620000002700 */
[----:B----4-:R-:W-:Y:S01]  /*4730*/  FADD.FTZ R11, R2, R139 ;  /* 0x0000008b020b7221 */ /* 0x010fe20000010000 */
[----:B------:R-:W2:Y:S04]  /*4740*/  SHFL.BFLY PT, R7, R12, 0x1, 0x1f ;  /* 0x0c201f000c077f89 */ /* 0x000ea800000e0000 */
[----:B------:R-:W4:Y:S01]  /*4750*/  SHFL.BFLY PT, R6, R11, 0x1, 0x1f ;  /* 0x0c201f000b067f89 */ /* 0x000f2200000e0000 */
[C---:B-----5:R-:W-:Y:S02]  /*4760*/  SHF.L.U32 R5, R0.reuse, 0x1, RZ ;  /* 0x0000000100057819 */ /* 0x060fe400000006ff */
[C---:B------:R-:W-:Y:S02]  /*4770*/  SHF.L.U32 R4, R0.reuse, 0x3, RZ ;  /* 0x0000000300047819 */ /* 0x040fe400000006ff */
[----:B------:R-:W-:-:S02]  /*4780*/  SHF.L.U32 R2, R0, 0x4, RZ ;  /* 0x0000000400027819 */ /* 0x000fc400000006ff */
[----:B------:R-:W-:Y:S02]  /*4790*/  LOP3.LUT R5, R5, 0x6, RZ, 0xc0, !PT ;  /* 0x0000000605057812 */ /* 0x000fe400078ec0ff */
[----:B------:R-:W-:Y:S02]  /*47a0*/  LOP3.LUT R9, R4, 0xc0, RZ, 0xc0, !PT ;  /* 0x000000c004097812 */ /* 0x000fe400078ec0ff */
[----:B------:R-:W-:Y:S02]  /*47b0*/  LOP3.LUT R5, R5, 0x3e00, R2, 0xf8, !PT ;  /* 0x00003e0005057812 */ /* 0x000fe400078ef802 */
[----:B------:R-:W-:Y:S01]  /*47c0*/  LOP3.LUT R9, R9, 0x18, R0, 0xf8, !PT ;  /* 0x0000001809097812 */ /* 0x000fe200078ef800 */
[----:B--2---:R-:W-:Y:S01]  /*47d0*/  FADD.FTZ R7, R12, R7 ;  /* 0x000000070c077221 */ /* 0x004fe20000010000 */
[----:B------:R-:W-:Y:S02]  /*47e0*/  LOP3.LUT R2, R5, 0x20, R4, 0xf8, !PT ;  /* 0x0000002005027812 */ /* 0x000fe400078ef804 */
[----:B------:R-:W-:Y:S01]  /*47f0*/  SHF.L.U32 R5, R0, 0x2, RZ ;  /* 0x0000000200057819 */ /* 0x000fe200000006ff */
[----:B----4-:R-:W-:Y:S01]  /*4800*/  FADD.FTZ R6, R11, R6 ;  /* 0x000000060b067221 */ /* 0x010fe20000010000 */
[----:B------:R-:W2:Y:S01]  /*4810*/  MUFU.RCP R10, R7 ;  /* 0x00000007000a7308 */ /* 0x000ea20000001000 */
[----:B------:R-:W-:-:S02]  /*4820*/  FSETP.NE.FTZ.AND P4, PT, R7, RZ, PT ;  /* 0x000000ff0700720b */ /* 0x000fc40003f95000 */
[----:B------:R-:W-:Y:S02]  /*4830*/  LOP3.LUT R2, R2, R9, RZ, 0xfc, !PT ;  /* 0x0000000902027212 */ /* 0x000fe400078efcff */
[----:B------:R-:W-:Y:S02]  /*4840*/  FSETP.NE.FTZ.AND P3, PT, R6, RZ, PT ;  /* 0x000000ff0600720b */ /* 0x000fe40003f75000 */
[----:B------:R-:W-:Y:S01]  /*4850*/  LEA R9, R2, UR5, 0x1 ;  /* 0x0000000502097c11 */ /* 0x000fe2000f8e08ff */
[----:B------:R-:W4:Y:S01]  /*4860*/  MUFU.RCP R8, R6 ;  /* 0x0000000600087308 */ /* 0x000f220000001000 */
[----:B------:R-:W-:Y:S02]  /*4870*/  LOP3.LUT R2, R5, 0x20, RZ, 0xc0, !PT ;  /* 0x0000002005027812 */ /* 0x000fe400078ec0ff */
[----:B------:R-:W-:Y:S02]  /*4880*/  LOP3.LUT R17, R4, 0xd8, RZ, 0xc0, !PT ;  /* 0x000000d804117812 */ /* 0x000fe400078ec0ff */
[----:B------:R-:W-:-:S02]  /*4890*/  IADD3 R13, PT, PT, R9, -R2, RZ ;  /* 0x80000002090d7210 */ /* 0x000fc40007ffe0ff */
[----:B------:R-:W1:Y:S01]  /*48a0*/  LDC R2, c[0x0][0x434] ;  /* 0x00010d00ff027b82 */ /* 0x000e620000000800 */
[----:B--2---:R-:W-:-:S05]  /*48b0*/  FSEL R10, R10, 1, P4 ;  /* 0x3f8000000a0a7808 */ /* 0x004fca0002000000 */
        /* <DEDUP_REMOVED lines=33> */
[----:B------:R-:W-:Y:S01]  /*4ad0*/  LOP3.LUT R10, R5, 0x40, RZ, 0xc0, !PT ;  /* 0x00000040050a7812 */ /* 0x000fe200078ec0ff */
[C---:B------:R-:W-:Y:S01]  /*4ae0*/  FMUL.FTZ R54, R8.reuse, R54 ;  /* 0x0000003608367220 */ /* 0x040fe20000410000 */
[C---:B------:R-:W-:Y:S01]  /*4af0*/  FMUL.FTZ R55, R8.reuse, R55 ;  /* 0x0000003708377220 */ /* 0x040fe20000410000 */
[C---:B------:R-:W-:Y:S01]  /*4b00*/  FMUL.FTZ R58, R8.reuse, R58 ;  /* 0x0000003a083a7220 */ /* 0x040fe20000410000 */
[C---:B------:R-:W-:Y:S01]  /*4b10*/  FMUL.FTZ R59, R8.reuse, R59 ;  /* 0x0000003b083b7220 */ /* 0x040fe20000410000 */
[----:B------:R-:W-:Y:S01]  /*4b20*/  F2FP.F16.F32.PACK_AB R36, R37, R36 ;  /* 0x000000242524723e */ /* 0x000fe200000000ff */
        /* <DEDUP_REMOVED lines=11> */
[----:B------:R-:W-:Y:S01]  /*4be0*/  IADD3 R15, PT, PT, R9, -R10, RZ ;  /* 0x8000000a090f7210 */ /* 0x000fe20007ffe0ff */
        /* <DEDUP_REMOVED lines=8> */
[----:B------:R-:W-:Y:S01]  /*4c70*/  STS [R9], R36 ;  /* 0x0000002409007388 */ /* 0x000fe20000000800 */
[----:B------:R-:W-:Y:S01]  /*4c80*/  F2FP.F16.F32.PACK_AB R54, R55, R54 ;  /* 0x000000363736723e */ /* 0x000fe200000000ff */
[----:B------:R-:W2:Y:S01]  /*4c90*/  @P1 LDC.64 R10, c[0x0][0x430] ;  /* 0x00010c00ff0a1b82 */ /* 0x000ea20000000a00 */
[----:B------:R-:W-:Y:S01]  /*4ca0*/  F2FP.F16.F32.PACK_AB R56, R57, R56 ;  /* 0x000000383938723e */ /* 0x000fe200000000ff */
[----:B------:R-:W-:Y:S01]  /*4cb0*/  STS [R9+0x200], R38 ;  /* 0x0002002609007388 */ /* 0x000fe20000000800 */
[----:B------:R-:W-:Y:S01]  /*4cc0*/  F2FP.F16.F32.PACK_AB R58, R59, R58 ;  /* 0x0000003a3b3a723e */ /* 0x000fe200000000ff */
[C---:B------:R-:W-:Y:S01]  /*4cd0*/  FMUL.FTZ R12, R8.reuse, R78 ;  /* 0x0000004e080c7220 */ /* 0x040fe20000410000 */
[----:B------:R-:W-:Y:S01]  /*4ce0*/  F2FP.F16.F32.PACK_AB R60, R61, R60 ;  /* 0x0000003c3d3c723e */ /* 0x000fe200000000ff */
[----:B------:R-:W-:Y:S01]  /*4cf0*/  STS [R13+0x10], R40 ;  /* 0x000010280d007388 */ /* 0x000fe20000000800 */
[----:B------:R-:W-:Y:S01]  /*4d00*/  F2FP.F16.F32.PACK_AB R62, R63, R62 ;  /* 0x0000003e3f3e723e */ /* 0x000fe200000000ff */
[----:B------:R-:W-:Y:S01]  /*4d10*/  FMUL.FTZ R79, R8, R79 ;  /* 0x0000004f084f7220 */ /* 0x000fe20000410000 */
[----:B------:R-:W-:Y:S01]  /*4d20*/  F2FP.F16.F32.PACK_AB R64, R65, R64 ;  /* 0x000000404140723e */ /* 0x000fe200000000ff */
[----:B------:R-:W-:Y:S01]  /*4d30*/  STS [R13+0x210], R42 ;  /* 0x0002102a0d007388 */ /* 0x000fe20000000800 */
[----:B------:R-:W-:-:S02]  /*4d40*/  F2FP.F16.F32.PACK_AB R66, R67, R66 ;  /* 0x000000424342723e */ /* 0x000fc400000000ff */
[----:B------:R-:W-:Y:S01]  /*4d50*/  F2FP.F16.F32.PACK_AB R68, R69, R68 ;  /* 0x000000444544723e */ /* 0x000fe200000000ff */
[----:B------:R-:W-:Y:S01]  /*4d60*/  STS [R15+0x20], R44 ;  /* 0x0000202c0f007388 */ /* 0x000fe20000000800 */
[----:B------:R-:W-:Y:S02]  /*4d70*/  F2FP.F16.F32.PACK_AB R70, R71, R70 ;  /* 0x000000464746723e */ /* 0x000fe400000000ff */
[----:B------:R-:W-:Y:S01]  /*4d80*/  F2FP.F16.F32.PACK_AB R80, R81, R80 ;  /* 0x000000505150723e */ /* 0x000fe200000000ff */
[----:B------:R-:W-:Y:S01]  /*4d90*/  STS [R15+0x220], R46 ;  /* 0x0002202e0f007388 */ /* 0x000fe20000000800 */
[----:B------:R-:W-:Y:S02]  /*4da0*/  F2FP.F16.F32.PACK_AB R82, R83, R82 ;  /* 0x000000525352723e */ /* 0x000fe400000000ff */
[----:B------:R-:W-:Y:S01]  /*4db0*/  F2FP.F16.F32.PACK_AB R72, R73, R72 ;  /* 0x000000484948723e */ /* 0x000fe200000000ff */
[----:B------:R-:W-:Y:S01]  /*4dc0*/  STS [R5+0x30], R48 ;  /* 0x0000303005007388 */ /* 0x000fe20000000800 */
[----:B------:R-:W-:Y:S01]  /*4dd0*/  F2FP.F16.F32.PACK_AB R74, R75, R74 ;  /* 0x0000004a4b4a723e */ /* 0x000fe200000000ff */
[----:B--2---:R-:W-:Y:S01]  /*4de0*/  @P1 IMAD R43, R11, R10, RZ ;  /* 0x0000000a0b2b1224 */ /* 0x004fe200078e02ff */
[----:B------:R-:W-:Y:S01]  /*4df0*/  F2FP.F16.F32.PACK_AB R76, R77, R76 ;  /* 0x0000004c4d4c723e */ /* 0x000fe200000000ff */
[----:B------:R-:W-:Y:S01]  /*4e00*/  STS [R5+0x230], R50 ;  /* 0x0002303205007388 */ /* 0x000fe20000000800 */
[----:B------:R-:W-:-:S02]  /*4e10*/  LOP3.LUT R11, R17, 0x18, R0, 0x78, !PT ;  /* 0x00000018110b7812 */ /* 0x000fc400078e7800 */
[----:B------:R-:W-:Y:S01]  /*4e20*/  F2FP.F16.F32.PACK_AB R12, R79, R12 ;  /* 0x0000000c4f0c723e */ /* 0x000fe200000000ff */
[----:B------:R-:W-:Y:S01]  /*4e30*/  STS [R9+0x1000], R52 ;  /* 0x0010003409007388 */ /* 0x000fe20000000800 */
[----:B------:R-:W-:Y:S02]  /*4e40*/  LOP3.LUT R11, R11, 0x1f20, R4, 0xf8, !PT ;  /* 0x00001f200b0b7812 */ /* 0x000fe400078ef804 */
[----:B------:R-:W-:Y:S01]  /*4e50*/  @P1 MOV R10, 0x1 ;  /* 0x00000001000a1802 */ /* 0x000fe20000000f00 */
        /* <DEDUP_REMOVED lines=13> */
[----:B------:R4:W-:Y:S01]  /*4f30*/  STS [R5+0x2030], R76 ;  /* 0x0020304c05007388 */ /* 0x0009e20000000800 */
[----:B--2---:R-:W2:Y:S01]  /*4f40*/  @P1 LDC R15, c[0x0][0x430] ;  /* 0x00010c00ff0f1b82 */ /* 0x004ea20000000800 */
[----:B-1-3--:R-:W-:Y:S05]  /*4f50*/  @P1 BRA `(.L_x_213) ;  /* 0x0000000000281947 */ /* 0x00afea0003800000 */
[----:B------:R-:W-:Y:S01]  /*4f60*/  ISETP.NE.AND P0, PT, RZ, UR4, PT ;  /* 0x00000004ff007c0c */ /* 0x000fe2000bf05270 */
[----:B------:R-:W1:-:S12]  /*4f70*/  LDC R9, c[0x0][0x3e0] ;  /* 0x0000f800ff097b82 */ /* 0x000e580000000800 */
[----:B------:R-:W3:Y:S01]  /*4f80*/  @P0 LDC R43, c[0x0][0x454] ;  /* 0x00011500ff2b0b82 */ /* 0x000ee20000000800 */
[----:B--2---:R-:W-:Y:S02]  /*4f90*/  @P0 MOV R15, 0x1 ;  /* 0x00000001000f0802 */ /* 0x004fe40000000f00 */
[----:B------:R-:W-:-:S05]  /*4fa0*/  @!P0 MOV R15, 0x1 ;  /* 0x00000001000f8802 */ /* 0x000fca0000000f00 */
[----:B------:R-:W1:Y:S08]  /*4fb0*/  @P0 LDC R10, c[0x0][0x454] ;  /* 0x00011500ff0a0b82 */ /* 0x000e700000000800 */
[----:B------:R-:W2:Y:S08]  /*4fc0*/  @!P0 LDC R8, c[0x0][0x434] ;  /* 0x00010d00ff088b82 */ /* 0x000eb00000000800 */
[----:B------:R-:W3:Y:S01]  /*4fd0*/  @!P0 LDC R43, c[0x0][0x434] ;  /* 0x00010d00ff2b8b82 */ /* 0x000ee20000000800 */
[----:B-1----:R-:W-:-:S02]  /*4fe0*/  @P0 IMAD R10, R10, R9, RZ ;  /* 0x000000090a0a0224 */ /* 0x002fc400078e02ff */
[----:B--2---:R-:W-:-:S07]  /*4ff0*/  @!P0 IMAD R10, R8, R9, RZ ;  /* 0x00000009080a8224 */ /* 0x004fce00078e02ff */
.L_x_213:
[----:B------:R4:W-:Y:S01]  /*5000*/  STS [R5+0x2230], R12 ;  /* 0x0022300c05007388 */ /* 0x0009e20000000800 */
[----:B------:R-:W-:Y:S01]  /*5010*/  ISETP.NE.AND P0, PT, RZ, UR4, !P1 ;  /* 0x00000004ff007c0c */ /* 0x000fe2000cf05270 */
[----:B------:R-:W1:Y:S01]  /*5020*/  LDC.64 R8, c[0x0][0x400] ;  /* 0x00010000ff087b82 */ /* 0x000e620000000a00 */
[----:B------:R-:W-:-:S07]  /*5030*/  LEA R11, R11, UR5, 0x1 ;  /* 0x000000050b0b7c11 */ /* 0x000fce000f8e08ff */
[----:B------:R-:W-:Y:S01]  /*5040*/  BAR.SYNC.DEFER_BLOCKING 0x0 ;  /* 0x0000000000007b1d */ /* 0x000fe20000010000 */
[----:B---3--:R-:W-:Y:S01]  /*5050*/  IMAD R43, R43, UR6, RZ ;  /* 0x000000062b2b7c24 */ /* 0x008fe2000f8e02ff */
[----:B------:R-:W-:Y:S01]  /*5060*/  LOP3.LUT P5, RZ, R0, 0x3, RZ, 0xc0, !PT ;  /* 0x0000000300ff7812 */ /* 0x000fe200078ac0ff */
[----:B------:R-:W-:Y:S01]  /*5070*/  IMAD R45, R2, UR7, RZ ;  /* 0x00000007022d7c24 */ /* 0x000fe2000f8e02ff */
[----:B------:R-:W-:Y:S01]  /*5080*/  LOP3.LUT R48, R4, 0x18, RZ, 0xc0, !PT ;  /* 0x0000001804307812 */ /* 0x000fe200078ec0ff */
[----:B------:R-:W-:-:S03]  /*5090*/  IMAD.MOV.U32 R49, RZ, RZ, RZ ;  /* 0x000000ffff317224 */ /* 0x000fc600078e00ff */
[----:B------:R-:W3:Y:S01]  /*50a0*/  @P4 LDC R41, c[0x0][0x458] ;  /* 0x00011600ff294b82 */ /* 0x000ee20000000800 */
[----:B------:R-:W5:Y:S01]  /*50b0*/  @P4 MUFU.LG2 R44, R7 ;  /* 0x00000007002c4308 */ /* 0x000f620000000c00 */
[----:B------:R-:W-:Y:S01]  /*50c0*/  SHF.R.S32.HI R4, RZ, 0x1f, R45 ;  /* 0x0000001fff047819 */ /* 0x000fe2000001142d */
[----:B------:R-:W-:Y:S01]  /*50d0*/  BSSY.RECONVERGENT B0, `(.L_x_214) ;  /* 0x0000033000007945 */ /* 0x000fe20003800200 */
[----:B------:R-:W-:Y:S01]  /*50e0*/  @!P0 IMAD R43, R10, UR7, R43 ;  /* 0x000000070a2b8c24 */ /* 0x000fe2000f8e022b */
[----:B------:R-:W-:Y:S01]  /*50f0*/  SEL R45, R45, RZ, P0 ;  /* 0x000000ff2d2d7207 */ /* 0x000fe20000000000 */
[----:B------:R-:W-:Y:S02]  /*5100*/  IMAD.MOV.U32 R40, RZ, RZ, 0x7f800000 ;  /* 0x7f800000ff287424 */ /* 0x000fe400078e00ff */
[----:B------:R-:W3:Y:S01]  /*5110*/  @P3 LDC R42, c[0x0][0x458] ;  /* 0x00011600ff2a3b82 */ /* 0x000ee20000000800 */
[----:B------:R-:W3:Y:S01]  /*5120*/  @P3 MUFU.LG2 R6, R6 ;  /* 0x0000000600063308 */ /* 0x000ee20000000c00 */
[----:B----4-:R-:W-:-:S06]  /*5130*/  SHF.L.U32 R5, R14, 0x6, RZ ;  /* 0x000000060e057819 */ /* 0x010fcc00000006ff */
[----:B------:R-:W4:Y:S01]  /*5140*/  LDC.64 R12, c[0x0][0x410] ;  /* 0x00010400ff0c7b82 */ /* 0x000f220000000a00 */
[----:B-1----:R-:W-:Y:S01]  /*5150*/  IMAD.WIDE.U32 R48, R8, UR7, R48 ;  /* 0x0000000708307c25 */ /* 0x002fe2000f8e0030 */
[----:B------:R-:W1:Y:S03]  /*5160*/  LDS.128 R36, [R11] ;  /* 0x000000000b247984 */ /* 0x000e660000000c00 */
[----:B-----5:R-:W-:Y:S01]  /*5170*/  @P4 FMUL.FTZ R47, R44, 0.69314718246459960938 ;  /* 0x3f3172182c2f4820 */ /* 0x020fe20000410000 */
[----:B--2---:R-:W-:Y:S01]  /*5180*/  IMAD R46, R5, R15, RZ ;  /* 0x0000000f052e7224 */ /* 0x004fe200078e02ff */
[----:B------:R-:W2:Y:S01]  /*5190*/  LDS.128 R32, [R11+0x800] ;  /* 0x000800000b207984 */ /* 0x000ea20000000c00 */
[----:B------:R-:W-:Y:S02]  /*51a0*/  IMAD.MOV.U32 R7, RZ, RZ, 0x7f800000 ;  /* 0x7f800000ff077424 */ /* 0x000fe400078e00ff */
[----:B---3--:R-:W-:Y:S01]  /*51b0*/  @P4 FFMA.FTZ R40, R84, R41, R47 ;  /* 0x0000002954284223 */ /* 0x008fe2000001002f */
[----:B------:R-:W-:Y:S01]  /*51c0*/  IMAD R41, R9, UR7, R49 ;  /* 0x0000000709297c24 */ /* 0x000fe2000f8e0231 */
[----:B------:R-:W3:Y:S01]  /*51d0*/  LDS.128 R28, [R11+0x1000] ;  /* 0x001000000b1c7984 */ /* 0x000ee20000000c00 */
[----:B------:R-:W-:Y:S01]  /*51e0*/  @P3 FMUL.FTZ R44, R6, 0.69314718246459960938 ;  /* 0x3f317218062c3820 */ /* 0x000fe20000410000 */
[----:B------:R-:W-:-:S02]  /*51f0*/  IADD3 R6, P2, P1, R46, R45, R43 ;  /* 0x0000002d2e067210 */ /* 0x000fc4000795e02b */
[----:B------:R-:W1:Y:S01]  /*5200*/  LDS.128 R24, [R11+0x1800] ;  /* 0x001800000b187984 */ /* 0x000e620000000c00 */
[----:B------:R-:W-:Y:S01]  /*5210*/  SHF.R.S32.HI R46, RZ, 0x1f, R46 ;  /* 0x0000001fff2e7819 */ /* 0x000fe2000001142e */
[----:B------:R-:W-:Y:S01]  /*5220*/  @P3 FFMA.FTZ R7, R3, R42, R44 ;  /* 0x0000002a03073223 */ /* 0x000fe2000001002c */
[----:B------:R-:W-:Y:S01]  /*5230*/  SEL R45, R4, RZ, P0 ;  /* 0x000000ff042d7207 */ /* 0x000fe20000000000 */
[----:B------:R-:W1:Y:S01]  /*5240*/  LDS.128 R20, [R11+0x2000] ;  /* 0x002000000b147984 */ /* 0x000e620000000c00 */
[----:B------:R-:W-:Y:S02]  /*5250*/  SHF.R.S32.HI R43, RZ, 0x1f, R43 ;  /* 0x0000001fff2b7819 */ /* 0x000fe4000001142b */
[----:B------:R-:W-:Y:S01]  /*5260*/  SHF.R.U32.HI R42, RZ, 0x2, R0 ;  /* 0x00000002ff2a7819 */ /* 0x000fe20000011600 */
[----:B------:R5:W1:Y:S01]  /*5270*/  LDS.128 R16, [R11+0x2800] ;  /* 0x002800000b107984 */ /* 0x000a620000000c00 */
[----:B------:R-:W-:Y:S01]  /*5280*/  IADD3.X R43, PT, PT, R46, R45, R43, P2, P1 ;  /* 0x0000002d2e2b7210 */ /* 0x000fe200017e242b */
[----:B-----5:R-:W1:Y:S01]  /*5290*/  LDC.64 R10, c[0x0][0x408] ;  /* 0x00010200ff0a7b82 */ /* 0x020e620000000a00 */
[----:B--2-4-:R-:W-:Y:S05]  /*52a0*/  @P5 BRA `(.L_x_215) ;  /* 0x0000000000545947 */ /* 0x014fea0003800000 */
[----:B------:R-:W-:Y:S01]  /*52b0*/  SHF.R.U32.HI R0, RZ, 0x1, R0 ;  /* 0x00000001ff007819 */ /* 0x000fe20000011600 */
[----:B------:R-:W-:-:S03]  /*52c0*/  IMAD.IADD R5, R2, 0x1, -R5 ;  /* 0x0000000102057824 */ /* 0x000fc600078e0a05 */
[----:B------:R-:W-:-:S04]  /*52d0*/  LOP3.LUT R3, R0, 0x30, RZ, 0xc0, !PT ;  /* 0x0000003000037812 */ /* 0x000fc800078ec0ff */
[----:B------:R-:W-:-:S04]  /*52e0*/  LOP3.LUT R0, R3, 0x7, R42, 0xf8, !PT ;  /* 0x0000000703007812 */ /* 0x000fc800078ef82a */
[C---:B------:R-:W-:Y:S01]  /*52f0*/  ISETP.GE.AND P3, PT, R0.reuse, R5, PT ;  /* 0x000000050000720c */ /* 0x040fe20003f66270 */
[----:B------:R-:W-:-:S05]  /*5300*/  VIADD R8, R0, 0x8 ;  /* 0x0000000800087836 */ /* 0x000fca0000000000 */
[----:B------:R-:W-:-:S07]  /*5310*/  ISETP.GE.AND P2, PT, R8, R5, PT ;  /* 0x000000050800720c */ /* 0x000fce0003f46270 */
[----:B------:R-:W2:Y:S01]  /*5320*/  @!P3 LDC.64 R4, c[0x0][0x420] ;  /* 0x00010800ff04bb82 */ /* 0x000ea20000000a00 */
[----:B------:R-:W-:-:S05]  /*5330*/  @!P3 IMAD R0, R0, R15, RZ ;  /* 0x0000000f0000b224 */ /* 0x000fca00078e02ff */
[----:B------:R-:W-:Y:S01]  /*5340*/  @!P2 IMAD R15, R8, R15, RZ ;  /* 0x0000000f080fa224 */ /* 0x000fe200078e02ff */
[CC--:B------:R-:W-:Y:S01]  /*5350*/  @!P3 IADD3 R8, P1, PT, R0.reuse, R6.reuse, RZ ;  /* 0x000000060008b210 */ /* 0x0c0fe20007f3e0ff */
[----:B------:R-:W4:Y:S03]  /*5360*/  @!P2 LDC.64 R2, c[0x0][0x420] ;  /* 0x00010800ff02ab82 */ /* 0x000f260000000a00 */
[C---:B------:R-:W-:Y:S02]  /*5370*/  @!P2 IADD3 R6, P0, PT, R15.reuse, R6, RZ ;  /* 0x000000060f06a210 */ /* 0x040fe40007f1e0ff */
[-C--:B------:R-:W-:Y:S02]  /*5380*/  @!P3 LEA.HI.X.SX32 R0, R0, R43.reuse, 0x1, P1 ;  /* 0x0000002b0000b211 */ /* 0x080fe400008f0eff */
[----:B------:R-:W-:Y:S02]  /*5390*/  @!P2 LEA.HI.X.SX32 R15, R15, R43, 0x1, P0 ;  /* 0x0000002b0f0fa211 */ /* 0x000fe400000f0eff */
[----:B--2---:R-:W-:-:S04]  /*53a0*/  @!P3 LEA R4, P1, R8, R4, 0x2 ;  /* 0x000000040804b211 */ /* 0x004fc800078210ff */
[----:B------:R-:W-:Y:S02]  /*53b0*/  @!P3 LEA.HI.X R5, R8, R5, R0, 0x2, P1 ;  /* 0x000000050805b211 */ /* 0x000fe400008f1400 */
[----:B----4-:R-:W-:-:S03]  /*53c0*/  @!P2 LEA R2, P0, R6, R2, 0x2 ;  /* 0x000000020602a211 */ /* 0x010fc600078010ff */
[----:B------:R2:W-:Y:S01]  /*53d0*/  @!P3 STG.E desc[UR26][R4.64], R40 ;  /* 0x000000280400b986 */ /* 0x0005e2000c10191a */
[----:B------:R-:W-:-:S05]  /*53e0*/  @!P2 LEA.HI.X R3, R6, R3, R15, 0x2, P0 ;  /* 0x000000030603a211 */ /* 0x000fca00000f140f */
[----:B------:R2:W-:Y:S04]  /*53f0*/  @!P2 STG.E desc[UR26][R2.64], R7 ;  /* 0x000000070200a986 */ /* 0x0005e8000c10191a */
.L_x_215:
[----:B------:R-:W-:Y:S05]  /*5400*/  BSYNC.RECONVERGENT B0 ;  /* 0x0000000000007941 */ /* 0x000fea0003800200 */
.L_x_214:
[----:B------:R-:W-:Y:S01]  /*5410*/  MOV R43, RZ ;  /* 0x000000ff002b7202 */ /* 0x000fe20000000f00 */
[----:B------:R-:W4:Y:S01]  /*5420*/  LDCU.64 UR4, c[0x0][0x3f0] ;  /* 0x00007e00ff0477ac */ /* 0x000f220008000a00 */
[----:B--2---:R-:W-:Y:S01]  /*5430*/  MOV R40, R48 ;  /* 0x0000003000287202 */ /* 0x004fe20000000f00 */
[----:B------:R-:W-:-:S04]  /*5440*/  IMAD.WIDE.U32 R14, R14, 0x40, R42 ;  /* 0x000000400e0e7825 */ /* 0x000fc800078e002a */
[----:B------:R-:W-:-:S04]  /*5450*/  IMAD.WIDE.U32 R40, R12, UR6, R40 ;  /* 0x000000060c287c25 */ /* 0x000fc8000f8e0028 */
[-C--:B-1----:R-:W-:Y:S02]  /*5460*/  IMAD R0, R15, R10.reuse, RZ ;  /* 0x0000000a0f007224 */ /* 0x082fe400078e02ff */
[----:B------:R-:W-:Y:S02]  /*5470*/  IMAD R41, R13, UR6, R41 ;  /* 0x000000060d297c24 */ /* 0x000fe4000f8e0229 */
[C---:B------:R-:W-:Y:S02]  /*5480*/  IMAD R0, R14.reuse, R11, R0 ;  /* 0x0000000b0e007224 */ /* 0x040fe400078e0200 */
[----:B------:R-:W-:-:S05]  /*5490*/  IMAD.WIDE.U32 R14, R14, R10, R40 ;  /* 0x0000000a0e0e7225 */ /* 0x000fca00078e0028 */
[----:B------:R-:W-:Y:S02]  /*54a0*/  IADD3 R0, PT, PT, R15, R0, RZ ;  /* 0x000000000f007210 */ /* 0x000fe40007ffe0ff */
[----:B----4-:R-:W-:-:S04]  /*54b0*/  LEA R2, P0, R14, UR4, 0x1 ;  /* 0x000000040e027c11 */ /* 0x010fc8000f8008ff */
[----:B------:R-:W-:Y:S02]  /*54c0*/  LEA.HI.X R3, R14, UR5, R0, 0x1, P0 ;  /* 0x000000050e037c11 */ /* 0x000fe400080f0c00 */
[----:B------:R-:W-:-:S03]  /*54d0*/  LEA R4, P0, R10, R2, 0x6 ;  /* 0x000000020a047211 */ /* 0x000fc600078030ff */
[----:B------:R-:W-:Y:S01]  /*54e0*/  STG.E.128 desc[UR26][R2.64], R36 ;  /* 0x0000002402007986 */ /* 0x000fe2000c101d1a */
[----:B------:R-:W-:-:S03]  /*54f0*/  LEA.HI.X R5, R10, R3, R11, 0x6, P0 ;  /* 0x000000030a057211 */ /* 0x000fc600000f340b */
[----:B---3--:R-:W-:Y:S04]  /*5500*/  STG.E.128 desc[UR26][R2.64+0x40], R28 ;  /* 0x0000401c02007986 */ /* 0x008fe8000c101d1a */
[----:B------:R-:W-:Y:S04]  /*5510*/  STG.E.128 desc[UR26][R2.64+0x80], R20 ;  /* 0x0000801402007986 */ /* 0x000fe8000c101d1a */
[----:B------:R-:W-:Y:S04]  /*5520*/  STG.E.128 desc[UR26][R4.64], R32 ;  /* 0x0000002004007986 */ /* 0x000fe8000c101d1a */
[----:B------:R-:W-:Y:S04]  /*5530*/  STG.E.128 desc[UR26][R4.64+0x40], R24 ;  /* 0x0000401804007986 */ /* 0x000fe8000c101d1a */
[----:B------:R-:W-:Y:S01]  /*5540*/  STG.E.128 desc[UR26][R4.64+0x80], R16 ;  /* 0x0000801004007986 */ /* 0x000fe2000c101d1a */
[----:B------:R-:W-:Y:S05]  /*5550*/  EXIT ;  /* 0x000000000000794d */ /* 0x000fea0003800000 */
.L_x_216:
        /* <DEDUP_REMOVED lines=10> */
.L_x_1263:


//--------------------- .text._ZN5flash16flash_fwd_kernelI23Flash_fwd_kernel_traitsILi96ELi64ELi64ELi4ELb0ELb0EN7cutlass6half_tE19Flash_kernel_traitsILi96ELi64ELi64ELi4ES3_EELb0ELb1ELb0ELb0ELb0ELb1ELb0ELb0EEEvNS_16Flash_fwd_paramsE --------------------------
	.section	.text._ZN5flash16flash_fwd_kernelI23Flash_fwd_kernel_traitsILi96ELi64ELi64ELi4ELb0ELb0EN7cutlass6half_tE19Flash_kernel_traitsILi96ELi64ELi64ELi4ES3_EELb0ELb1ELb0ELb0ELb0ELb1ELb0ELb0EEEvNS_16Flash_fwd_paramsE,"ax",@progbits
	.align	128
        .global         _ZN5flash16flash_fwd_kernelI23Flash_fwd_kernel_traitsILi96ELi64ELi64ELi4ELb0ELb0EN7cutlass6half_tE19Flash_kernel_traitsILi96ELi64ELi64ELi4ES3_EELb0ELb1ELb0ELb0ELb0ELb1ELb0ELb0EEEvNS_16Flash_fwd_paramsE
        .type           _ZN5flash16flash_fwd_kernelI23Flash_fwd_kernel_traitsILi96ELi64ELi64ELi4ELb0ELb0EN7cutlass6half_tE19Flash_kernel_traitsILi96ELi64ELi64ELi4ES3_EELb0ELb1ELb0ELb0ELb0ELb1ELb0ELb0EEEvNS_16Flash_fwd_paramsE,@function
        .size           _ZN5flash16flash_fwd_kernelI23Flash_fwd_kernel_traitsILi96ELi64ELi64ELi4ELb0ELb0EN7cutlass6half_tE19Flash_kernel_traitsILi96ELi64ELi64ELi4ES3_EELb0ELb1ELb0ELb0ELb0ELb1ELb0ELb0EEEvNS_16Flash_fwd_paramsE,(.L_x_1264 - _ZN5flash16flash_fwd_kernelI23Flash_fwd_kernel_traitsILi96ELi64ELi64ELi4ELb0ELb0EN7cutlass6half_tE19Flash_kernel_traitsILi96ELi64ELi64ELi4ES3_EELb0ELb1ELb0ELb0ELb0ELb1ELb0ELb0EEEvNS_16Flash_fwd_paramsE)
        .other          _ZN5flash16flash_fwd_kernelI23Flash_fwd_kernel_traitsILi96ELi64ELi64ELi4ELb0ELb0EN7cutlass6half_tE19Flash_kernel_traitsILi96ELi64ELi64ELi4ES3_EELb0ELb1ELb0ELb0ELb0ELb1ELb0ELb0EEEvNS_16Flash_fwd_paramsE,@"STO_CUDA_ENTRY STV_DEFAULT"
_ZN5flash16flash_fwd_kernelI23Flash_fwd_kernel_traitsILi96ELi64ELi64ELi4ELb0ELb0EN7cutlass6half_tE19Flash_kernel_traitsILi96ELi64ELi64ELi4ES3_EELb0ELb1ELb0ELb0ELb0ELb1ELb0ELb0EEEvNS_16Flash_fwd_paramsE:
.text._ZN5flash16flash_fwd_kernelI23Flash_fwd_kernel_traitsILi96ELi64ELi64ELi4ELb0ELb0EN7cutlass6half_tE19Flash_kernel_traitsILi96ELi64ELi64ELi4ES3_EELb0ELb1ELb0ELb0ELb0ELb1ELb0ELb0EEEvNS_16Flash_fwd_paramsE:
        /* <DEDUP_REMOVED lines=20> */
[----:B------:R3:W2:Y:S01]  /*0140*/  @P4 LDG.E R14, desc[UR12][R10.64+0x4] ;  /* 0x0000040c0a0e4981 */ /* 0x0006a2000c1e1900 */
[----:B------:R-:W-:Y:S01]  /*0150*/  SHF.R.U32.HI R2, RZ, 0x1e, R0 ;  /* 0x0000001eff027819 */ /* 0x000fe20000011600 */
[----:B------:R-:W-:Y:S02]  /*0160*/  IMAD.MOV.U32 R9, RZ, RZ, RZ ;  /* 0x000000ffff097224 */ /* 0x000fe400078e00ff */
[C---:B------:R-:W-:Y:S02]  /*0170*/  @P2 IADD3 R6, P0, PT, R13.reuse, UR4, RZ ;  /* 0x000000040d062c10 */ /* 0x040fe4000ff1e0ff */
[----:B------:R-:W-:-:S02]  /*0180*/  @P3 IADD3 R16, P1, PT, R13, UR6, RZ ;  /* 0x000000060d103c10 */ /* 0x000fc4000ff3e0ff */
[C---:B------:R-:W-:Y:S01]  /*0190*/  @P2 IADD3.X R7, PT, PT, R2.reuse, UR5, RZ, P0, !PT ;  /* 0x0000000502072c10 */ /* 0x040fe200087fe4ff */
[----:B------:R-:W4:Y:S01]  /*01a0*/  S2R R21, SR_CTAID.X ;  /* 0x0000000000157919 */ /* 0x000f220000002500 */
[----:B------:R-:W3:Y:S01]  /*01b0*/  LDCU.U8 UR4, c[0x0][0x532] ;  /* 0x0000a640ff0477ac */ /* 0x000ee20008000000 */
[----:B------:R-:W2:Y:S01]  /*01c0*/  @!P4 LDC R99, c[0x0][0x434] ;  /* 0x00010d00ff63cb82 */ /* 0x000ea20000000800 */
[C---:B------:R-:W-:Y:S01]  /*01d0*/  @P3 IADD3.X R17, PT, PT, R2.reuse, UR7, RZ, P1, !PT ;  /* 0x0000000702113c10 */ /* 0x040fe20008ffe4ff */
[----:B------:R1:W5:Y:S02]  /*01e0*/  @P2 LDG.E R8, desc[UR12][R6.64] ;  /* 0x0000000c06082981 */ /* 0x000364000c1e1900 */
[----:B-1----:R-:W-:Y:S02]  /*01f0*/  IADD3 R12, P0, PT, R13, R4, RZ ;  /* 0x000000040d0c7210 */ /* 0x002fe40007f1e0ff */
[----:B------:R1:W5:Y:S03]  /*0200*/  @P3 LDG.E R9, desc[UR12][R16.64] ;  /* 0x0000000c10093981 */ /* 0x000366000c1e1900 */
[----:B------:R-:W-:Y:S01]  /*0210*/  IMAD.X R13, R2, 0x1, R5, P0 ;  /* 0x00000001020d7824 */ /* 0x000fe200000e0605 */
[----:B------:R-:W-:Y:S01]  /*0220*/  ISETP.NE.U32.AND P0, PT, R4, RZ, PT ;  /* 0x000000ff0400720c */ /* 0x000fe20003f05070 */
[----:B------:R-:W1:Y:S03]  /*0230*/  @!P2 LDC.64 R2, c[0x0][0x488] ;  /* 0x00012200ff02ab82 */ /* 0x000e660000000a00 */
[----:B------:R-:W-:-:S02]  /*0240*/  ISETP.NE.AND.EX P0, PT, R5, RZ, PT, P0 ;  /* 0x000000ff0500720c */ /* 0x000fc40003f05300 */
[----:B------:R-:W-:Y:S02]  /*0250*/  ISETP.EQ.U32.AND P3, PT, R4, RZ, PT ;  /* 0x000000ff0400720c */ /* 0x000fe40003f62070 */
[----:B---3--:R-:W-:-:S09]  /*0260*/  ISETP.NE.AND P1, PT, RZ, UR4, PT ;  /* 0x00000004ff007c0c */ /* 0x008fd2000bf25270 */
[----:B------:R-:W3:Y:S01]  /*0270*/  @!P0 LDC R4, c[0x0][0x438] ;  /* 0x00010e00ff048b82 */ /* 0x000ee20000000800 */
[----:B------:R-:W-:-:S07]  /*0280*/  ISETP.EQ.OR.EX P3, PT, R5, RZ, !P1, P3 ;  /* 0x000000ff0500720c */ /* 0x000fce0004f62730 */
[----:B------:R-:W1:Y:S01]  /*0290*/  @!P2 LDC R6, c[0x0][0x43c] ;  /* 0x00010f00ff06ab82 */ /* 0x000e620000000800 */
        /* <DEDUP_REMOVED lines=9> */
.L_x_217:
[----:B------:R-:W-:Y:S05]  /*0330*/  @!P3 EXIT ;  /* 0x000000000000b94d */ /* 0x000fea0003800000 */
[----:B------:R-:W2:Y:S01]  /*0340*/  LDC R96, c[0x0][0x508] ;  /* 0x00014200ff607b82 */ /* 0x000ea20000000800 */
[----:B------:R-:W-:Y:S01]  /*0350*/  @!P2 ISETP.NE.U32.AND P0, PT, R2, RZ, PT ;  /* 0x000000ff0200a20c */ /* 0x000fe20003f05070 */
[----:B-----5:R-:W-:Y:S01]  /*0360*/  @P2 IMAD.IADD R95, R8, 0x1, -R9 ;  /* 0x00000001085f2824 */ /* 0x020fe200078e0a09 */
[----:B------:R-:W3:Y:S01]  /*0370*/  S2R R23, SR_CTAID.Z ;  /* 0x0000000000177919 */ /* 0x000ee20000002700 */
[----:B------:R-:W-:Y:S01]  /*0380*/  VIADD R2, R21, 0x1 ;  /* 0x0000000115027836 */ /* 0x000fe20000000000 */
[----:B------:R-:W-:Y:S01]  /*0390*/  @!P2 ISETP.NE.AND.EX P0, PT, R3, RZ, PT, P0 ;  /* 0x000000ff0300a20c */ /* 0x000fe20003f05300 */
[----:B------:R-:W4:Y:S02]  /*03a0*/  S2R R85, SR_TID.X ;  /* 0x0000000000557919 */ /* 0x000f240000002100 */
[----:B------:R-:W-:Y:S01]  /*03b0*/  IMAD R3, R2, 0x40, -R99 ;  /* 0x0000004002037824 */ /* 0x000fe200078e0a63 */
[----:B------:R-:W-:-:S04]  /*03c0*/  @!P2 SEL R6, R6, RZ, P0 ;  /* 0x000000ff0606a207 */ /* 0x000fc80000000000 */
[----:B------:R-:W-:-:S05]  /*03d0*/  @!P2 IADD3 R95, PT, PT, R6, R4, -R9 ;  /* 0x00000004065fa210 */ /* 0x000fca0007ffe809 */
[----:B------:R-:W-:-:S05]  /*03e0*/  VIADD R5, R95, 0x3f ;  /* 0x0000003f5f057836 */ /* 0x000fca0000000000 */
[----:B------:R-:W-:Y:S02]  /*03f0*/  SHF.R.S32.HI R4, RZ, 0x1f, R5 ;  /* 0x0000001fff047819 */ /* 0x000fe40000011405 */
        /* <DEDUP_REMOVED lines=10> */
[----:B------:R-:W2:Y:S01]  /*04a0*/  LDC.U8 R2, c[0x0][0x549] ;  /* 0x00015240ff027b82 */ /* 0x000ea20000000000 */
[----:B-1----:R-:W-:Y:S01]  /*04b0*/  SHF.R.U32.HI R12, RZ, 0x2, R85 ;  /* 0x00000002ff0c7819 */ /* 0x002fe20000011655 */
[----:B------:R-:W-:Y:S01]  /*04c0*/  IMAD.IADD R99, R99, 0x1, -R98 ;  /* 0x0000000163637824 */ /* 0x000fe200078e0a62 */
[----:B------:R-:W-:-:S03]  /*04d0*/  LOP3.LUT P5, R10, R85, 0x3, RZ, 0xc0, !PT ;  /* 0x00000003550a7812 */ /* 0x000fc600078ac0ff */
[C---:B------:R-:W-:Y:S01]  /*04e0*/  VIADD R11, R12.reuse, 0x20 ;  /* 0x000000200c0b7836 */ /* 0x040fe20000000000 */
[CC--:B------:R-:W-:Y:S01]  /*04f0*/  ISETP.GE.AND P3, PT, R12.reuse, R99.reuse, PT ;  /* 0x000000630c00720c */ /* 0x0c0fe20003f66270 */
[----:B------:R-:W1:Y:S01]  /*0500*/  LDC.U8 R8, c[0x0][0x548] ;  /* 0x00015200ff087b82 */ /* 0x000e620000000000 */
[-C--:B------:R-:W-:Y:S02]  /*0510*/  ISETP.GE.OR P5, PT, R12, R99.reuse, P5 ;  /* 0x000000630c00720c */ /* 0x080fe40002fa6670 */
[----:B------:R-:W-:-:S05]  /*0520*/  ISETP.GE.AND P2, PT, R11, R99, PT ;  /* 0x000000630b00720c */ /* 0x000fca0003f46270 */
[----:B------:R-:W3:Y:S08]  /*0530*/  @!P1 LDC.64 R6, c[0x0][0x400] ;  /* 0x00010000ff069b82 */ /* 0x000ef00000000a00 */
[----:B------:R-:W4:Y:S01]  /*0540*/  @P1 LDC.64 R4, c[0x0][0x408] ;  /* 0x00010200ff041b82 */ /* 0x000f220000000a00 */
[----:B--2---:R-:W-:-:S07]  /*0550*/  ISETP.NE.AND P0, PT, R2, RZ, PT ;  /* 0x000000ff0200720c */ /* 0x004fce0003f05270 */
[----:B------:R-:W2:Y:S01]  /*0560*/  LDC R9, c[0x0][0x434] ;  /* 0x00010d00ff097b82 */ /* 0x000ea20000000800 */
[----:B-1----:R-:W-:Y:S01]  /*0570*/  ISETP.NE.AND P6, PT, R8, RZ, !P0 ;  /* 0x000000ff0800720c */ /* 0x002fe200047c5270 */
[----:B---3--:R-:W-:-:S06]  /*0580*/  @!P1 IMAD.WIDE.U32 R16, R0, R6, RZ ;  /* 0x0000000600109225 */ /* 0x008fcc00078e00ff */
[----:B------:R-:W1:Y:S01]  /*0590*/  @P0 LDC.64 R2, c[0x0][0x430] ;  /* 0x00010c00ff020b82 */ /* 0x000e620000000a00 */
[----:B------:R-:W-:Y:S02]  /*05a0*/  @!P1 IMAD R7, R0, R7, R17 ;  /* 0x0000000700079224 */ /* 0x000fe400078e0211 */
[----:B----4-:R-:W-:Y:S01]  /*05b0*/  @P1 IMAD.WIDE.U32 R14, R123, R4, RZ ;  /* 0x000000047b0e1225 */ /* 0x010fe200078e00ff */
[----:B------:R-:W-:-:S03]  /*05c0*/  @!P1 MOV R4, R16 ;  /* 0x0000001000049202 */ /* 0x000fc60000000f00 */
[----:B------:R-:W-:Y:S02]  /*05d0*/  @P1 IMAD R7, R123, R5, R15 ;  /* 0x000000057b071224 */ /* 0x000fe400078e020f */
[----:B------:R-:W3:Y:S01]  /*05e0*/  @P0 LDC R5, c[0x0][0x430] ;  /* 0x00010c00ff050b82 */ /* 0x000ee20000000800 */
[----:B-1----:R-:W-:Y:S02]  /*05f0*/  @P0 IMAD R2, R2, R3, RZ ;  /* 0x0000000302020224 */ /* 0x002fe400078e02ff */
[----:B------:R-:W-:Y:S01]  /*0600*/  @P0 IMAD.MOV.U32 R3, RZ, RZ, 0x1 ;  /* 0x00000001ff030424 */ /* 0x000fe200078e00ff */
[----:B--2---:R-:W-:Y:S06]  /*0610*/  @P0 BRA `(.L_x_219) ;  /* 0x0000000000280947 */ /* 0x004fec0003800000 */
[----:B------:R-:W-:Y:S01]  /*0620*/  ISETP.NE.AND P0, PT, R8, RZ, PT ;  /* 0x000000ff0800720c */ /* 0x000fe20003f05270 */
[----:B------:R-:W1:-:S12]  /*0630*/  LDC R17, c[0x0][0x3e0] ;  /* 0x0000f800ff117b82 */ /* 0x000e580000000800 */
[----:B------:R-:W2:Y:S01]  /*0640*/  @P0 LDC R2, c[0x0][0x454] ;  /* 0x00011500ff020b82 */ /* 0x000ea20000000800 */
[----:B---3--:R-:W-:Y:S02]  /*0650*/  @P0 MOV R5, 0x1 ;  /* 0x0000000100050802 */ /* 0x008fe40000000f00 */
[----:B------:R-:W-:-:S05]  /*0660*/  @!P0 MOV R5, 0x1 ;  /* 0x0000000100058802 */ /* 0x000fca0000000f00 */
[----:B------:R-:W1:Y:S08]  /*0670*/  @P0 LDC R8, c[0x0][0x454] ;  /* 0x00011500ff080b82 */ /* 0x000e700000000800 */
[----:B------:R-:W3:Y:S08]  /*0680*/  @!P0 LDC R6, c[0x0][0x434] ;  /* 0x00010d00ff068b82 */ /* 0x000ef00000000800 */
[----:B------:R-:W4:Y:S01]  /*0690*/  @!P0 LDC R2, c[0x0][0x434] ;  /* 0x00010d00ff028b82 */ /* 0x000f220000000800 */
[----:B-1----:R-:W-:-:S02]  /*06a0*/  @P0 IMAD R3, R8, R17, RZ ;  /* 0x0000001108030224 */ /* 0x002fc400078e02ff */
[----:B--23--:R-:W-:-:S07]  /*06b0*/  @!P0 IMAD R3, R6, R17, RZ ;  /* 0x0000001106038224 */ /* 0x00cfce00078e02ff */
.L_x_219:
[----:B------:R-:W-:Y:S01]  /*06c0*/  IMAD.SHL.U32 R85, R85, 0x8, RZ ;  /* 0x0000000855557824 */ /* 0x000fe200078e00ff */
[----:B------:R-:W1:Y:S01]  /*06d0*/  LDCU.64 UR4, c[0x0][0x410] ;  /* 0x00008200ff0477ac */ /* 0x000e620008000a00 */
[----:B------:R-:W-:Y:S01]  /*06e0*/  IMAD R6, R0, R9, RZ ;  /* 0x0000000900067224 */ /* 0x000fe200078e02ff */
[----:B------:R-:W-:Y:S01]  /*06f0*/  ISETP.NE.AND P0, PT, R123, -0x1, PT ;  /* 0xffffffff7b00780c */ /* 0x000fe20003f05270 */
[----:B------:R-:W-:Y:S01]  /*0700*/  @P1 IMAD.MOV.U32 R4, RZ, RZ, R14 ;  /* 0x000000ffff041224 */ /* 0x000fe200078e000e */
[----:B------:R-:W-:Y:S01]  /*0710*/  LOP3.LUT R85, R85, 0x18, RZ, 0xc0, !PT ;  /* 0x0000001855557812 */ /* 0x000fe200078ec0ff */
[----:B----4-:R-:W-:Y:S01]  /*0720*/  IMAD R2, R23, R2, RZ ;  /* 0x0000000217027224 */ /* 0x010fe200078e02ff */
[----:B------:R-:W-:Y:S01]  /*0730*/  SEL R6, R6, R123, !P0 ;  /* 0x0000007b06067207 */ /* 0x000fe20004000000 */
[----:B------:R-:W-:Y:S01]  /*0740*/  IMAD.MOV.U32 R13, RZ, RZ, RZ ;  /* 0x000000ffff0d7224 */ /* 0x000fe200078e00ff */
[----:B------:R-:W-:Y:S01]  /*0750*/  IADD3 R8, P0, PT, R85, R4, RZ ;  /* 0x0000000455087210 */ /* 0x000fe20007f1e0ff */
[----:B------:R-:W-:Y:S01]  /*0760*/  @!P6 IMAD R2, R0, R3, R2 ;  /* 0x000000030002e224 */ /* 0x000fe200078e0202 */
[----:B------:R-:W-:Y:S01]  /*0770*/  SEL R0, R6, RZ, P6 ;  /* 0x000000ff06007207 */ /* 0x000fe20003000000 */
[----:B---3--:R-:W-:Y:S01]  /*0780*/  IMAD R3, R98, R5, RZ ;  /* 0x0000000562037224 */ /* 0x008fe200078e02ff */
[----:B------:R-:W-:Y:S01]  /*0790*/  SHF.R.S32.HI R6, RZ, 0x1f, R6 ;  /* 0x0000001fff067819 */ /* 0x000fe20000011406 */
[----:B------:R-:W-:Y:S01]  /*07a0*/  IMAD.X R9, RZ, RZ, R7, P0 ;  /* 0x000000ffff097224 */ /* 0x000fe200000e0607 */
[----:B------:R-:W-:Y:S01]  /*07b0*/  BSSY.RECONVERGENT B0, `(.L_x_220) ;  /* 0x0000016000007945 */ /* 0x000fe20003800200 */
[----:B------:R-:W-:Y:S01]  /*07c0*/  ISETP.NE.OR P4, PT, R10, RZ, P2 ;  /* 0x000000ff0a00720c */ /* 0x000fe20001785670 */
[----:B------:R-:W-:Y:S01]  /*07d0*/  IMAD.WIDE.U32 R14, R21, 0x40, R12 ;  /* 0x00000040150e7825 */ /* 0x000fe200078e000c */
[----:B------:R-:W-:-:S02]  /*07e0*/  IADD3 R0, P1, P0, R3, R0, R2 ;  /* 0x0000000003007210 */ /* 0x000fc4000783e002 */
[----:B------:R-:W-:Y:S01]  /*07f0*/  SEL R6, R6, RZ, P6 ;  /* 0x000000ff06067207 */ /* 0x000fe20003000000 */
[C---:B-1----:R-:W-:Y:S01]  /*0800*/  IMAD.WIDE.U32 R8, R23.reuse, UR4, R8 ;  /* 0x0000000417087c25 */ /* 0x042fe2000f8e0008 */
[----:B------:R-:W-:Y:S02]  /*0810*/  SHF.R.S32.HI R3, RZ, 0x1f, R3 ;  /* 0x0000001fff037819 */ /* 0x000fe40000011403 */
[----:B------:R-:W-:Y:S01]  /*0820*/  SHF.R.S32.HI R2, RZ, 0x1f, R2 ;  /* 0x0000001fff027819 */ /* 0x000fe20000011402 */
[----:B------:R-:W-:Y:S01]  /*0830*/  IMAD R17, R23, UR5, R9 ;  /* 0x0000000517117c24 */ /* 0x000fe2000f8e0209 */
[----:B------:R-:W-:Y:S06]  /*0840*/  @P3 BRA `(.L_x_221) ;  /* 0x0000000000303947 */ /* 0x000fec0003800000 */
        /* <DEDUP_REMOVED lines=12> */
.L_x_221:
[----:B------:R-:W-:Y:S05]  /*0910*/  BSYNC.RECONVERGENT B0 ;  /* 0x0000000000007941 */ /* 0x000fea0003800200 */
.L_x_220:
[----:B------:R-:W-:Y:S04]  /*0920*/  BSSY.RECONVERGENT B0, `(.L_x_222) ;  /* 0x0000010000007945 */ /* 0x000fe80003800200 */
[----:B------:R-:W-:Y:S05]  /*0930*/  @P2 BRA `(.L_x_223) ;  /* 0x0000000000382947 */ /* 0x000fea0003800000 */
[----:B------:R-:W2:Y:S01]  /*0940*/  LDCU.64 UR6, c[0x0][0x408] ;  /* 0x00008100ff0677ac */ /* 0x000ea20008000a00 */
[----:B------:R-:W-:Y:S02]  /*0950*/  IADD3 R4, P2, PT, R14, 0x20, RZ ;  /* 0x000000200e047810 */ /* 0x000fe40007f5e0ff */
[----:B------:R-:W-:Y:S01]  /*0960*/  MOV R9, R17 ;  /* 0x0000001100097202 */ /* 0x000fe20000000f00 */
[----:B------:R-:W3:Y:S01]  /*0970*/  LDCU.64 UR4, c[0x0][0x3f0] ;  /* 0x00007e00ff0477ac */ /* 0x000ee20008000a00 */
[----:B------:R-:W-:-:S05]  /*0980*/  IADD3.X R7, PT, PT, RZ, R15, RZ, P2, !PT ;  /* 0x0000000fff077210 */ /* 0x000fca00017fe4ff */
[----:B--2---:R-:W-:Y:S02]  /*0990*/  IMAD R7, R7, UR6, RZ ;  /* 0x0000000607077c24 */ /* 0x004fe4000f8e02ff */
[----:B------:R-:W-:-:S04]  /*09a0*/  IMAD.WIDE.U32 R8, R4, UR6, R8 ;  /* 0x0000000604087c25 */ /* 0x000fc8000f8e0008 */
[----:B------:R-:W-:Y:S01]  /*09b0*/  IMAD R7, R4, UR7, R7 ;  /* 0x0000000704077c24 */ /* 0x000fe2000f8e0207 */
[----:B---3--:R-:W-:-:S04]  /*09c0*/  LEA R14, P2, R8, UR4, 0x1 ;  /* 0x00000004080e7c11 */ /* 0x008fc8000f8408ff */
[----:B------:R-:W-:-:S04]  /*09d0*/  IADD3 R7, PT, PT, R9, R7, RZ ;  /* 0x0000000709077210 */ /* 0x000fc80007ffe0ff */
[----:B------:R-:W-:-:S05]  /*09e0*/  LEA.HI.X R15, R8, UR5, R7, 0x1, P2 ;  /* 0x00000005080f7c11 */ /* 0x000fca00090f0c07 */
[----:B------:R2:W-:Y:S04]  /*09f0*/  STG.E.128 desc[UR12][R14.64], RZ ;  /* 0x000000ff0e007986 */ /* 0x0005e8000c101d0c */
[----:B------:R2:W-:Y:S04]  /*0a00*/  STG.E.128 desc[UR12][R14.64+0x40], RZ ;  /* 0x000040ff0e007986 */ /* 0x0005e8000c101d0c */
[----:B------:R2:W-:Y:S02]  /*0a10*/  STG.E.128 desc[UR12][R14.64+0x80], RZ ;  /* 0x000080ff0e007986 */ /* 0x0005e4000c101d0c */
.L_x_223:
[----:B------:R-:W-:Y:S05]  /*0a20*/  BSYNC.RECONVERGENT B0 ;  /* 0x0000000000007941 */ /* 0x000fea0003800200 */
.L_x_222:
[----:B------:R-:W-:Y:S01]  /*0a30*/  BSSY.RECONVERGENT B0, `(.L_x_224) ;  /* 0x000000b000007945 */ /* 0x000fe20003800200 */
[----:B------:R-:W-:-:S03]  /*0a40*/  IADD3.X R2, PT, PT, R3, R6, R2, P1, P0 ;  /* 0x0000000603027210 */ /* 0x000fc60000fe0402 */
[----:B------:R-:W-:Y:S05]  /*0a50*/  @P5 BRA `(.L_x_225) ;  /* 0x0000000000205947 */ /* 0x000fea0003800000 */
[----:B------:R-:W3:Y:S01]  /*0a60*/  LDCU.64 UR4, c[0x0][0x420] ;  /* 0x00008400ff0477ac */ /* 0x000ee20008000a00 */
[----:B------:R-:W-:-:S05]  /*0a70*/  IMAD R3, R12, R5, RZ ;  /* 0x000000050c037224 */ /* 0x000fca00078e02ff */
[----:B------:R-:W-:-:S04]  /*0a80*/  IADD3 R4, P0, PT, R3, R0, RZ ;  /* 0x0000000003047210 */ /* 0x000fc80007f1e0ff */
[----:B------:R-:W-:Y:S02]  /*0a90*/  LEA.HI.X.SX32 R3, R3, R2, 0x1, P0 ;  /* 0x0000000203037211 */ /* 0x000fe400000f0eff */
[----:B---3--:R-:W-:-:S04]  /*0aa0*/  LEA R6, P0, R4, UR4, 0x2 ;  /* 0x0000000404067c11 */ /* 0x008fc8000f8010ff */
[----:B------:R-:W-:Y:S01]  /*0ab0*/  LEA.HI.X R7, R4, UR5, R3, 0x2, P0 ;  /* 0x0000000504077c11 */ /* 0x000fe200080f1403 */
[----:B------:R-:W-:-:S05]  /*0ac0*/  IMAD.MOV.U32 R3, RZ, RZ, 0x7f800000 ;  /* 0x7f800000ff037424 */ /* 0x000fca00078e00ff */
[----:B------:R3:W-:Y:S03]  /*0ad0*/  STG.E desc[UR12][R6.64], R3 ;  /* 0x0000000306007986 */ /* 0x0007e6000c10190c */
.L_x_225:
[----:B------:R-:W-:Y:S05]  /*0ae0*/  BSYNC.RECONVERGENT B0 ;  /* 0x0000000000007941 */ /* 0x000fea0003800200 */
.L_x_224:
[----:B------:R-:W-:Y:S05]  /*0af0*/  @P4 EXIT ;  /* 0x000000000000494d */ /* 0x000fea0003800000 */
[----:B------:R-:W4:Y:S01]  /*0b00*/  LDCU.64 UR4, c[0x0][0x420] ;  /* 0x00008400ff0477ac */ /* 0x000f220008000a00 */
[----:B------:R-:W-:-:S05]  /*0b10*/  IMAD R5, R11, R5, RZ ;  /* 0x000000050b057224 */ /* 0x000fca00078e02ff */
[----:B------:R-:W-:-:S04]  /*0b20*/  IADD3 R0, P0, PT, R5, R0, RZ ;  /* 0x0000000005007210 */ /* 0x000fc80007f1e0ff */
[----:B------:R-:W-:Y:S02]  /*0b30*/  LEA.HI.X.SX32 R5, R5, R2, 0x1, P0 ;  /* 0x0000000205057211 */ /* 0x000fe400000f0eff */
[----:B----4-:R-:W-:-:S04]  /*0b40*/  LEA R2, P0, R0, UR4, 0x2 ;  /* 0x0000000400027c11 */ /* 0x010fc8000f8010ff */
[----:B---3--:R-:W-:Y:S01]  /*0b50*/  LEA.HI.X R3, R0, UR5, R5, 0x2, P0 ;  /* 0x0000000500037c11 */ /* 0x008fe200080f1405 */
[----:B------:R-:W-:-:S05]  /*0b60*/  IMAD.MOV.U32 R5, RZ, RZ, 0x7f800000 ;  /* 0x7f800000ff057424 */ /* 0x000fca00078e00ff */
[----:B------:R-:W-:Y:S01]  /*0b70*/  STG.E desc[UR12][R2.64], R5 ;  /* 0x0000000502007986 */ /* 0x000fe2000c10190c */
[----:B------:R-:W-:Y:S05]  /*0b80*/  EXIT ;  /* 0x000000000000794d */ /* 0x000fea0003800000 */
.L_x_218:
        /* <DEDUP_REMOVED lines=23> */
.L_x_226:
[----:B------:R-:W1:Y:S01]  /*0d00*/  LDC.64 R88, c[0x0][0x3b8] ;  /* 0x0000ee00ff587b82 */ /* 0x000e620000000a00 */
[----:B------:R-:W-:-:S05]  /*0d10*/  IADD3 R24, PT, PT, R9, R10, RZ ;  /* 0x0000000a09187210 */ /* 0x000fca0007ffe0ff */
[C---:B-1----:R-:W-:Y:S02]  /*0d20*/  IMAD R8, R24.reuse, R89, RZ ;  /* 0x0000005918087224 */ /* 0x042fe400078e02ff */
[----:B------:R-:W-:-:S05]  /*0d30*/  IMAD.WIDE.U32 R24, R24, R88, RZ ;  /* 0x0000005818187225 */ /* 0x000fca00078e00ff */
[----:B------:R-:W-:Y:S02]  /*0d40*/  IADD3 R8, PT, PT, R25, R8, RZ ;  /* 0x0000000819087210 */ /* 0x000fe40007ffe0ff */
.L_x_227:
        /* <DEDUP_REMOVED lines=37> */
.L_x_228:
[----:B------:R-:W1:Y:S01]  /*0fa0*/  LDC.64 R86, c[0x0][0x3c0] ;  /* 0x0000f000ff567b82 */ /* 0x000e620000000a00 */
[----:B------:R-:W-:-:S05]  /*0fb0*/  IADD3 R9, PT, PT, R9, R10, RZ ;  /* 0x0000000a09097210 */ /* 0x000fca0007ffe0ff */
[C---:B-1----:R-:W-:Y:S02]  /*0fc0*/  IMAD R6, R9.reuse, R87, RZ ;  /* 0x0000005709067224 */ /* 0x042fe400078e02ff */
[----:B------:R-:W-:-:S05]  /*0fd0*/  IMAD.WIDE.U32 R14, R9, R86, RZ ;  /* 0x00000056090e7225 */ /* 0x000fca00078e00ff */
[----:B------:R-:W-:-:S07]  /*0fe0*/  IADD3 R6, PT, PT, R15, R6, RZ ;  /* 0x000000060f067210 */ /* 0x000fce0007ffe0ff */
.L_x_229:
[----:B------:R-:W-:Y:S01]  /*0ff0*/  IMAD.IADD R118, R99, 0x1, -R98 ;  /* 0x0000000163767824 */ /* 0x000fe200078e0a62 */
[----:B------:R-:W-:Y:S01]  /*1000*/  SHF.R.U32.HI R100, RZ, 0x2, R85 ;  /* 0x00000002ff647819 */ /* 0x000fe20000011655 */
[C---:B------:R-:W-:Y:S01]  /*1010*/  IMAD.SHL.U32 R92, R85.reuse, 0x8, RZ ;  /* 0x00000008555c7824 */ /* 0x040fe200078e00ff */
[----:B------:R-:W1:Y:S01]  /*1020*/  LDCU.128 UR4, c[0x0][0x3d0] ;  /* 0x00007a00ff0477ac */ /* 0x000e620008000c00 */
[----:B------:R-:W-:Y:S01]  /*1030*/  VIADD R10, R2, 0xffffffff ;  /* 0xffffffff020a7836 */ /* 0x000fe20000000000 */
[C---:B------:R-:W-:Y:S01]  /*1040*/  ISETP.GE.AND P6, PT, R100.reuse, R118, PT ;  /* 0x000000766400720c */ /* 0x040fe20003fc6270 */
[----:B------:R-:W-:Y:S01]  /*1050*/  VIADD R7, R100, 0x20 ;  /* 0x0000002064077836 */ /* 0x000fe20000000000 */
[----:B------:R-:W-:Y:S01]  /*1060*/  LOP3.LUT R26, R92, 0x18, RZ, 0xc0, !PT ;  /* 0x000000185c1a7812 */ /* 0x000fe200078ec0ff */
[----:B------:R-:W-:Y:S01]  /*1070*/  IMAD R0, R10, -0x40, R95 ;  /* 0xffffffc00a007824 */ /* 0x000fe200078e025f */
[----:B------:R-:W2:Y:S01]  /*1080*/  LDCU.64 UR8, c[0x0][0x3c8] ;  /* 0x00007900ff0877ac */ /* 0x000ea20008000a00 */
[----:B------:R-:W-:Y:S01]  /*1090*/  IMAD.SHL.U32 R94, R85, 0x20, RZ ;  /* 0x00000020555e7824 */ /* 0x000fe200078e00ff */
[----:B------:R-:W-:Y:S01]  /*10a0*/  IADD3 R24, P4, PT, R26, R24, RZ ;  /* 0x000000181a187210 */ /* 0x000fe20007f9e0ff */
[----:B------:R-:W-:Y:S01]  /*10b0*/  IMAD.MOV.U32 R101, RZ, RZ, RZ ;  /* 0x000000ffff657224 */ /* 0x000fe200078e00ff */
[C---:B------:R-:W-:Y:S01]  /*10c0*/  ISETP.GE.AND P5, PT, R7.reuse, R118, PT ;  /* 0x000000760700720c */ /* 0x040fe20003fa6270 */
[----:B------:R-:W3:Y:S01]  /*10d0*/  LDCU.64 UR10, c[0x0][0x388] ;  /* 0x00007100ff0a77ac */ /* 0x000ee20008000a00 */
[CC--:B------:R-:W-:Y:S01]  /*10e0*/  ISETP.GE.AND P3, PT, R7.reuse, R0.reuse, PT ;  /* 0x000000000700720c */ /* 0x0c0fe20003f66270 */
[----:B------:R-:W-:Y:S01]  /*10f0*/  IMAD.X R25, RZ, RZ, R8, P4 ;  /* 0x000000ffff197224 */ /* 0x000fe200020e0608 */
[-C--:B------:R-:W-:Y:S01]  /*1100*/  ISETP.GE.AND P2, PT, R7, R0.reuse, PT ;  /* 0x000000000700720c */ /* 0x080fe20003f46270 */
[----:B------:R-:W4:Y:S01]  /*1110*/  @!P6 LDC.64 R4, c[0x0][0x3b0] ;  /* 0x0000ec00ff04eb82 */ /* 0x000f220000000a00 */
[----:B------:R-:W-:Y:S01]  /*1120*/  ISETP.GE.AND P4, PT, R100, R0, PT ;  /* 0x000000006400720c */ /* 0x000fe20003f86270 */
[----:B------:R-:W-:Y:S01]  /*1130*/  IMAD.SHL.U32 R0, R85, 0x4, RZ ;  /* 0x0000000455007824 */ /* 0x000fe200078e00ff */
[----:B------:R-:W-:Y:S01]  /*1140*/  LOP3.LUT R8, R92, 0xd8, RZ, 0xc0, !PT ;  /* 0x000000d85c087812 */ /* 0x000fe200078ec0ff */
[----:B------:R-:W-:Y:S01]  /*1150*/  IMAD.WIDE.U32 R24, R100, R88, R24 ;  /* 0x0000005864187225 */ /* 0x000fe200078e0018 */
[----:B------:R-:W-:-:S02]  /*1160*/  LOP3.LUT R9, R94, 0xc0, RZ, 0xc0, !PT ;  /* 0x000000c05e097812 */ /* 0x000fc400078ec0ff */
[C---:B------:R-:W-:Y:S01]  /*1170*/  IADD3 R14, P1, PT, R26.reuse, R14, RZ ;  /* 0x0000000e1a0e7210 */ /* 0x040fe20007f3e0ff */
[----:B------:R-:W-:Y:S01]  /*1180*/  IMAD.WIDE.U32 R20, R21, 0x40, R100 ;  /* 0x0000004015147825 */ /* 0x000fe200078e0064 */
[----:B------:R-:W-:Y:S02]  /*1190*/  SHF.R.S32.HI R12, RZ, 0x1f, R11 ;  /* 0x0000001fff0c7819 */ /* 0x000fe4000001140b */
[----:B------:R-:W-:Y:S01]  /*11a0*/  IADD3 R26, P0, PT, R26, R27, RZ ;  /* 0x0000001b1a1a7210 */ /* 0x000fe20007f1e0ff */
[----:B------:R-:W-:Y:S01]  /*11b0*/  IMAD.X R15, RZ, RZ, R6, P1 ;  /* 0x000000ffff0f7224 */ /* 0x000fe200008e0606 */
[----:B------:R-:W-:Y:S01]  /*11c0*/  LOP3.LUT R7, R8, 0x18, R85, 0x78, !PT ;  /* 0x0000001808077812 */ /* 0x000fe200078e7855 */
[----:B-1----:R-:W-:Y:S01]  /*11d0*/  IMAD R18, R12, UR4, RZ ;  /* 0x000000040c127c24 */ /* 0x002fe2000f8e02ff */
[----:B------:R-:W-:Y:S01]  /*11e0*/  LOP3.LUT R0, R9, 0x18, R0, 0xf8, !PT ;  /* 0x0000001809007812 */ /* 0x000fe200078ef800 */
[----:B------:R-:W-:Y:S01]  /*11f0*/  IMAD.X R27, RZ, RZ, R3, P0 ;  /* 0x000000ffff1b7224 */ /* 0x000fe200000e0603 */
[----:B------:R-:W1:Y:S01]  /*1200*/  @!P6 LDC.64 R8, c[0x0][0x380] ;  /* 0x0000e000ff08eb82 */ /* 0x000e620000000a00 */
[----:B------:R-:W-:Y:S01]  /*1210*/  LOP3.LUT R92, R7, 0x1f20, R92, 0xf8, !PT ;  /* 0x00001f20075c7812 */ /* 0x000fe200078ef85c */
[----:B------:R-:W-:Y:S01]  /*1220*/  IMAD R25, R100, R89, R25 ;  /* 0x0000005964197224 */ /* 0x000fe200078e0219 */
[----:B------:R-:W-:Y:S01]  /*1230*/  @!P5 IADD3 R13, P0, PT, R20, 0x20, RZ ;  /* 0x00000020140dd810 */ /* 0x000fe20007f1e0ff */
[----:B------:R-:W-:Y:S01]  /*1240*/  IMAD R121, R11, UR5, R18 ;  /* 0x000000050b797c24 */ /* 0x000fe2000f8e0212 */
[----:B------:R-:W-:Y:S01]  /*1250*/  SHF.L.U64.HI R17, R88, 0x6, R89 ;  /* 0x0000000658117819 */ /* 0x000fe20000010259 */
[----:B--2---:R-:W-:Y:S01]  /*1260*/  IMAD.WIDE.U32 R18, R23, UR8, R26 ;  /* 0x0000000817127c25 */ /* 0x004fe2000f8e001a */
[----:B------:R-:W-:Y:S01]  /*1270*/  UMOV UR8, 0x400 ;  /* 0x0000040000087882 */ /* 0x000fe20000000000 */
[----:B------:R-:W2:Y:S01]  /*1280*/  @!P5 LDC.64 R6, c[0x0][0x3b0] ;  /* 0x0000ec00ff06db82 */ /* 0x000ea20000000a00 */
[----:B------:R-:W-:Y:S01]  /*1290*/  SHF.R.U32.HI R97, RZ, 0x1, R85 ;  /* 0x00000001ff617819 */ /* 0x000fe20000011655 */
[----:B----4-:R-:W-:-:S02]  /*12a0*/  @!P6 IMAD R16, R21, R4, RZ ;  /* 0x000000041510e224 */ /* 0x010fc400078e02ff */
[----:B------:R-:W-:Y:S01]  /*12b0*/  IMAD.WIDE.U32 R24, R11, UR4, R24 ;  /* 0x000000040b187c25 */ /* 0x000fe2000f8e0018 */
[----:B------:R-:W-:Y:S02]  /*12c0*/  LOP3.LUT R93, R0, 0x8, R97, 0x78, !PT ;  /* 0x00000008005d7812 */ /* 0x000fe400078e7861 */
[----:B------:R-:W-:Y:S01]  /*12d0*/  LOP3.LUT R97, R97, 0x1f0, RZ, 0xc0, !PT ;  /* 0x000001f061617812 */ /* 0x000fe200078ec0ff */
[----:B------:R-:W-:Y:S01]  /*12e0*/  IMAD R23, R23, UR9, R19 ;  /* 0x0000000917177c24 */ /* 0x000fe2000f8e0213 */
[----:B------:R-:W4:Y:S01]  /*12f0*/  S2UR UR4, SR_CgaCtaId ;  /* 0x00000000000479c3 */ /* 0x000f220000008800 */
[----:B------:R-:W-:Y:S01]  /*1300*/  @!P6 IMAD.MOV.U32 R22, RZ, RZ, R18 ;  /* 0x000000ffff16e224 */ /* 0x000fe200078e0012 */
[----:B------:R-:W-:Y:S01]  /*1310*/  IADD3 R98, PT, PT, R97, 0x1, R98 ;  /* 0x0000000161627810 */ /* 0x000fe20007ffe062 */
[----:B------:R-:W-:Y:S02]  /*1320*/  @!P6 IMAD R16, R20, R5, R16 ;  /* 0x000000051410e224 */ /* 0x000fe400078e0210 */
[----:B------:R-:W-:Y:S01]  /*1330*/  @!P5 IMAD.X R3, RZ, RZ, R21, P0 ;  /* 0x000000ffff03d224 */ /* 0x000fe200000e0615 */
[----:B---3--:R-:W-:Y:S01]  /*1340*/  LEA R122, P0, R24, UR10, 0x1 ;  /* 0x0000000a187a7c11 */ /* 0x008fe2000f8008ff */
[----:B------:R-:W-:-:S02]  /*1350*/  @!P6 IMAD.WIDE.U32 R20, R20, R4, R22 ;  /* 0x000000041414e225 */ /* 0x000fc400078e0016 */
[----:B------:R-:W3:Y:S02]  /*1360*/  @!P5 LDC.64 R4, c[0x0][0x380] ;  /* 0x0000e000ff04db82 */ /* 0x000ee40000000a00 */
[----:B------:R-:W-:Y:S02]  /*1370*/  IMAD.IADD R121, R25, 0x1, R121 ;  /* 0x0000000119797824 */ /* 0x000fe400078e0279 */
[----:B------:R-:W-:Y:S02]  /*1380*/  @!P6 IMAD.IADD R16, R21, 0x1, R16 ;  /* 0x000000011510e824 */ /* 0x000fe400078e0210 */
[----:B------:R-:W-:Y:S01]  /*1390*/  IMAD.SHL.U32 R19, R88, 0x40, RZ ;  /* 0x0000004058137824 */ /* 0x000fe200078e00ff */
[----:B------:R-:W-:Y:S01]  /*13a0*/  LEA.HI.X R121, R24, UR11, R121, 0x1, P0 ;  /* 0x0000000b18797c11 */ /* 0x000fe200080f0c79 */
[----:B------:R-:W-:Y:S01]  /*13b0*/  @!P5 IMAD.MOV.U32 R22, RZ, RZ, R18 ;  /* 0x000000ffff16d224 */ /* 0x000fe200078e0012 */
[----:B-1----:R-:W-:Y:S01]  /*13c0*/  @!P6 LEA R8, P0, R20, R8, 0x1 ;  /* 0x000000081408e211 */ /* 0x002fe200078008ff */
[----:B--2---:R-:W-:Y:S01]  /*13d0*/  @!P5 IMAD R18, R3, R6, RZ ;  /* 0x000000060312d224 */ /* 0x004fe200078e02ff */
[----:B------:R-:W-:Y:S01]  /*13e0*/  SHF.L.U64.HI R3, R88, 0x5, R89 ;  /* 0x0000000558037819 */ /* 0x000fe20000010259 */
[-C--:B------:R-:W-:Y:S01]  /*13f0*/  IMAD R17, R17, R10.reuse, RZ ;  /* 0x0000000a11117224 */ /* 0x080fe200078e02ff */
[----:B------:R-:W-:Y:S01]  /*1400*/  @!P6 LEA.HI.X R9, R20, R9, R16, 0x1, P0 ;  /* 0x000000091409e211 */ /* 0x000fe200000f0c10 */
[----:B------:R-:W-:Y:S01]  /*1410*/  IMAD.WIDE.U32 R20, R19, R10, RZ ;  /* 0x0000000a13147225 */ /* 0x000fe200078e00ff */
[----:B----4-:R-:W-:-:S03]  /*1420*/  ULEA UR5, UR4, UR8, 0x18 ;  /* 0x0000000804057291 */ /* 0x010fc6000f8ec0ff */
[----:B------:R-:W-:-:S03]  /*1430*/  @!P5 IMAD.WIDE.U32 R22, R13, R6, R22 ;  /* 0x000000060d16d225 */ /* 0x000fc600078e0016 */
[----:B------:R-:W-:Y:S01]  /*1440*/  LEA R124, R92, UR5, 0x1 ;  /* 0x000000055c7c7c11 */ /* 0x000fe2000f8e08ff */
[----:B------:R-:W-:Y:S01]  /*1450*/  @!P5 IMAD R7, R13, R7, R18 ;  /* 0x000000070d07d224 */ /* 0x000fe200078e0212 */
[----:B------:R-:W-:Y:S01]  /*1460*/  @!P4 LEA R18, P1, R20, R122, 0x1 ;  /* 0x0000007a1412c211 */ /* 0x000fe200078208ff */
[----:B------:R-:W-:Y:S02]  /*1470*/  IMAD.IADD R6, R21, 0x1, R17 ;  /* 0x0000000115067824 */ /* 0x000fe400078e0211 */
[----:B------:R-:W-:Y:S01]  /*1480*/  IMAD.SHL.U32 R84, R88, 0x20, RZ ;  /* 0x0000002058547824 */ /* 0x000fe200078e00ff */
[----:B------:R-:W-:Y:S01]  /*1490*/  @!PT LDS RZ, [RZ] ;  /* 0x00000000fffff984 */ /* 0x000fe20000000800 */
[----:B------:R-:W-:Y:S01]  /*14a0*/  @!PT LDS RZ, [RZ] ;  /* 0x00000000fffff984 */ /* 0x000fe20000000800 */
[----:B------:R-:W-:Y:S01]  /*14b0*/  @!PT LDS RZ, [RZ] ;  /* 0x00000000fffff984 */ /* 0x000fe20000000800 */
[----:B------:R-:W-:Y:S01]  /*14c0*/  @!P6 LDGSTS.E.BYPASS.LTC128B.128 [R124], desc[UR12][R8.64] ;  /* 0x00000000087cefae */ /* 0x000fe2000b981a0c */
[----:B------:R-:W-:Y:S01]  /*14d0*/  IMAD R16, R12, UR6, RZ ;  /* 0x000000060c107c24 */ /* 0x000fe2000f8e02ff */
[----:B------:R-:W-:Y:S01]  /*14e0*/  @!P4 LEA.HI.X R19, R20, R121, R6, 0x1, P1 ;  /* 0x000000791413c211 */ /* 0x000fe200008f0c06 */
[----:B------:R-:W-:Y:S01]  /*14f0*/  @!P5 IMAD.IADD R7, R23, 0x1, R7 ;  /* 0x000000011707d824 */ /* 0x000fe200078e0207 */
[----:B------:R-:W-:Y:S01]  /*1500*/  @!P3 IADD3 R12, P0, PT, R84, R20, RZ ;  /* 0x00000014540cb210 */ /* 0x000fe20007f1e0ff */
[----:B------:R-:W-:Y:S01]  /*1510*/  @!P6 LDGSTS.E.BYPASS.LTC128B.128 [R124+0x1000], desc[UR12][R8.64+0x40] ;  /* 0x01000040087cefae */ /* 0x000fe2000b981a0c */
[----:B---3--:R-:W-:Y:S01]  /*1520*/  @!P5 LEA R4, P1, R22, R4, 0x1 ;  /* 0x000000041604d211 */ /* 0x008fe200078208ff */
[----:B------:R-:W-:-:S02]  /*1530*/  IMAD.WIDE.U32 R14, R100, R86, R14 ;  /* 0x00000056640e7225 */ /* 0x000fc400078e000e */
[----:B------:R-:W-:Y:S01]  /*1540*/  @!P6 LDGSTS.E.BYPASS.LTC128B.128 [R124+0x2000], desc[UR12][R8.64+0x80] ;  /* 0x02000080087cefae */ /* 0x000fe2000b981a0c */
[----:B------:R-:W-:Y:S01]  /*1550*/  @!P5 LEA.HI.X R5, R22, R5, R7, 0x1, P1 ;  /* 0x000000051605d211 */ /* 0x000fe200008f0c07 */
[----:B------:R-:W-:Y:S01]  /*1560*/  @!P3 IMAD.X R6, R3, 0x1, R6, P0 ;  /* 0x000000010306b824 */ /* 0x000fe200000e0606 */
[----:B------:R-:W-:Y:S01]  /*1570*/  @!P3 LEA R20, P0, R12, R122, 0x1 ;  /* 0x0000007a0c14b211 */ /* 0x000fe200078008ff */
[----:B------:R-:W-:Y:S01]  /*1580*/  IMAD R15, R100, R87, R15 ;  /* 0x00000057640f7224 */ /* 0x000fe200078e020f */
[----:B------:R-:W-:Y:S01]  /*1590*/  SHF.L.U64.HI R7, R86, 0x6, R87 ;  /* 0x0000000656077819 */ /* 0x000fe20000010257 */
[----:B------:R-:W-:Y:S01]  /*15a0*/  @!P5 LDGSTS.E.BYPASS.LTC128B.128 [R124+0x800], desc[UR12][R4.64] ;  /* 0x00800000047cdfae */ /* 0x000fe2000b981a0c */
[----:B------:R-:W-:Y:S01]  /*15b0*/  @!P3 LEA.HI.X R21, R12, R121, R6, 0x1, P0 ;  /* 0x000000790c15b211 */ /* 0x000fe200000f0c06 */
[----:B------:R-:W-:Y:S01]  /*15c0*/  IMAD R16, R11, UR7, R16 ;  /* 0x000000070b107c24 */ /* 0x000fe2000f8e0210 */
[----:B------:R-:W-:Y:S01]  /*15d0*/  LOP3.LUT P6, RZ, R85, 0x4, RZ, 0xc0, !PT ;  /* 0x0000000455ff7812 */ /* 0x000fe200078cc0ff */
[----:B------:R-:W-:Y:S01]  /*15e0*/  @!P5 LDGSTS.E.BYPASS.LTC128B.128 [R124+0x1800], desc[UR12][R4.64+0x40] ;  /* 0x01800040047cdfae */ /* 0x000fe2000b981a0c */
[----:B------:R-:W-:Y:S01]  /*15f0*/  IMAD.WIDE.U32 R14, R11, UR6, R14 ;  /* 0x000000060b0e7c25 */ /* 0x000fe2000f8e000e */
[----:B------:R-:W1:Y:S01]  /*1600*/  LDCU.64 UR6, c[0x0][0x390] ;  /* 0x00007200ff0677ac */ /* 0x000e620008000a00 */
[----:B------:R-:W-:Y:S01]  /*1610*/  LOP3.LUT R100, R100, 0x7, RZ, 0xc0, !PT ;  /* 0x0000000764647812 */ /* 0x000fe200078ec0ff */
[----:B------:R2:W-:Y:S01]  /*1620*/  @!P5 LDGSTS.E.BYPASS.LTC128B.128 [R124+0x2800], desc[UR12][R4.64+0x80] ;  /* 0x02800080047cdfae */ /* 0x0005e2000b981a0c */
[----:B------:R-:W-:Y:S01]  /*1630*/  IMAD.SHL.U32 R13, R86, 0x40, RZ ;  /* 0x00000040560d7824 */ /* 0x000fe200078e00ff */
[----:B------:R-:W-:Y:S01]  /*1640*/  ISETP.NE.AND P5, PT, R2, 0x1, PT ;  /* 0x000000010200780c */ /* 0x000fe20003fa5270 */
[-C--:B------:R-:W-:Y:S01]  /*1650*/  IMAD R7, R7, R10.reuse, RZ ;  /* 0x0000000a07077224 */ /* 0x080fe200078e02ff */
[----:B------:R-:W-:Y:S01]  /*1660*/  @!P4 LDGSTS.E.BYPASS.LTC128B.128 [R124+0x3000], desc[UR12][R18.64] ;  /* 0x03000000127ccfae */ /* 0x000fe2000b981a0c */
[----:B------:R-:W-:Y:S01]  /*1670*/  IMAD.WIDE.U32 R12, R13, R10, RZ ;  /* 0x0000000a0d0c7225 */ /* 0x000fe200078e00ff */
[----:B------:R-:W-:-:S02]  /*1680*/  IADD3 R98, PT, PT, -R99, R98, R100 ;  /* 0x0000006263627210 */ /* 0x000fc40007ffe164 */
[----:B------:R-:W-:Y:S01]  /*1690*/  @!P4 LDGSTS.E.BYPASS.LTC128B.128 [R124+0x4000], desc[UR12][R18.64+0x40] ;  /* 0x04000040127ccfae */ /* 0x000fe2000b981a0c */
[----:B------:R-:W-:Y:S01]  /*16a0*/  IMAD.IADD R119, R15, 0x1, R16 ;  /* 0x000000010f777824 */ /* 0x000fe200078e0210 */
[----:B------:R-:W-:Y:S01]  /*16b0*/  IADD3 R96, PT, PT, R98, R96, R95 ;  /* 0x0000006062607210 */ /* 0x000fe20007ffe05f */
[----:B------:R-:W-:Y:S01]  /*16c0*/  IMAD.IADD R6, R13, 0x1, R7 ;  /* 0x000000010d067824 */ /* 0x000fe200078e0207 */
[----:B------:R-:W-:Y:S02]  /*16d0*/  @!P4 LDGSTS.E.BYPASS.LTC128B.128 [R124+0x5000], desc[UR12][R18.64+0x80] ;  /* 0x05000080127ccfae */ /* 0x000fe4000b981a0c */
[----:B------:R-:W-:Y:S02]  /*16e0*/  VIMNMX R114, PT, PT, R96, R95, PT ;  /* 0x0000005f60727248 */ /* 0x000fe40003fe0100 */
[----:B------:R-:W-:Y:S01]  /*16f0*/  @!P3 LDGSTS.E.BYPASS.LTC128B.128 [R124+0x3800], desc[UR12][R20.64] ;  /* 0x03800000147cbfae */ /* 0x000fe2000b981a0c */
[----:B-1----:R-:W-:Y:S02]  /*1700*/  LEA R120, P0, R14, UR6, 0x1 ;  /* 0x000000060e787c11 */ /* 0x002fe4000f8008ff */
[----:B------:R-:W-:Y:S01]  /*1710*/  VIADDMNMX R112, R96, 0x8, R95, PT ;  /* 0x0000000860707846 */ /* 0x000fe2000380015f */
[----:B------:R-:W-:Y:S01]  /*1720*/  @!P3 LDGSTS.E.BYPASS.LTC128B.128 [R124+0x4800], desc[UR12][R20.64+0x40] ;  /* 0x04800040147cbfae */ /* 0x000fe2000b981a0c */
[----:B------:R-:W-:-:S02]  /*1730*/  LEA.HI.X R119, R14, UR7, R119, 0x1, P0 ;  /* 0x000000070e777c11 */ /* 0x000fc400080f0c77 */
[----:B------:R-:W-:Y:S01]  /*1740*/  @!P4 LEA R10, P1, R12, R120, 0x1 ;  /* 0x000000780c0ac211 */ /* 0x000fe200078208ff */
[----:B------:R1:W-:Y:S01]  /*1750*/  @!P3 LDGSTS.E.BYPASS.LTC128B.128 [R124+0x5800], desc[UR12][R20.64+0x80] ;  /* 0x05800080147cbfae */ /* 0x0003e2000b981a0c */
[----:B--2---:R-:W-:-:S03]  /*1760*/  IMAD.SHL.U32 R4, R85, 0x10, RZ ;  /* 0x0000001055047824 */ /* 0x004fc600078e00ff */
[----:B------:R-:W0:Y:S01]  /*1770*/  LDGDEPBAR ;  /* 0x00000000000079af */ /* 0x000e220000000000 */
[----:B------:R-:W-:Y:S02]  /*1780*/  LOP3.LUT R5, R94, 0x120, RZ, 0xc0, !PT ;  /* 0x000001205e057812 */ /* 0x000fe400078ec0ff */
[----:B------:R-:W-:Y:S02]  /*1790*/  @!P4 LEA.HI.X R11, R12, R119, R6, 0x1, P1 ;  /* 0x000000770c0bc211 */ /* 0x000fe400008f0c06 */
[----:B------:R-:W-:Y:S02]  /*17a0*/  LOP3.LUT R8, R5, 0x3e00, R4, 0xf8, !PT ;  /* 0x00003e0005087812 */ /* 0x000fe400078ef804 */
[----:B------:R-:W-:Y:S02]  /*17b0*/  LOP3.LUT R7, R4, 0x100, RZ, 0xc0, !PT ;  /* 0x0000010004077812 */ /* 0x000fe400078ec0ff */
[----:B------:R-:W-:Y:S02]  /*17c0*/  @!P2 LEA R5, P0, R86, R12, 0x5 ;  /* 0x0000000c5605a211 */ /* 0x000fe400078028ff */
[----:B------:R-:W-:-:S02]  /*17d0*/  LOP3.LUT R116, R7, 0x20, R94, 0xf8, !PT ;  /* 0x0000002007747812 */ /* 0x000fc400078ef85e */
[----:B------:R-:W-:Y:S01]  /*17e0*/  LOP3.LUT R7, R0, 0x8, R85, 0x78, !PT ;  /* 0x0000000800077812 */ /* 0x000fe200078e7855 */
[----:B------:R-:W-:Y:S01]  /*17f0*/  IMAD.MOV.U32 R0, RZ, RZ, 0x20 ;  /* 0x00000020ff007424 */ /* 0x000fe200078e00ff */
[----:B------:R-:W-:Y:S02]  /*1800*/  @!P2 LEA.HI.X R6, R86, R6, R87, 0x5, P0 ;  /* 0x000000065606a211 */ /* 0x000fe400000f2c57 */
[C---:B------:R-:W-:Y:S02]  /*1810*/  @!P2 LEA R4, P0, R5.reuse, R120, 0x1 ;  /* 0x000000780504a211 */ /* 0x040fe400078008ff */
[----:B------:R-:W-:Y:S02]  /*1820*/  LOP3.LUT R116, R116, R7, RZ, 0xfc, !PT ;  /* 0x0000000774747212 */ /* 0x000fe400078efcff */
[----:B------:R-:W-:Y:S02]  /*1830*/  LOP3.LUT R117, R8, R93, RZ, 0xfc, !PT ;  /* 0x0000005d08757212 */ /* 0x000fe400078efcff */
[----:B------:R-:W-:Y:S01]  /*1840*/  @!P2 LEA.HI.X R5, R5, R119, R6, 0x1, P0 ;  /* 0x000000770505a211 */ /* 0x000fe200000f0c06 */
[----:B------:R-:W-:-:S04]  /*1850*/  DEPBAR.LE SB0, 0x0 ;  /* 0x000080000000791a */ /* 0x000fc80000000000 */
[----:B------:R-:W-:Y:S01]  /*1860*/  BAR.SYNC.DEFER_BLOCKING 0x0 ;  /* 0x0000000000007b1d */ /* 0x000fe20000010000 */
[----:B------:R-:W-:Y:S02]  /*1870*/  LEA R117, R117, UR5, 0x1 ;  /* 0x0000000575757c11 */ /* 0x000fe4000f8e08ff */
[----:B------:R-:W-:Y:S02]  /*1880*/  LEA R116, R116, UR5, 0x1 ;  /* 0x0000000574747c11 */ /* 0x000fe4000f8e08ff */
[----:B------:R-:W-:-:S05]  /*1890*/  SEL R0, R0, 0xffffffe0, !P6 ;  /* 0xffffffe000007807 */ /* 0x000fca0007000000 */
[--C-:B------:R-:W-:Y:S02]  /*18a0*/  IMAD.IADD R91, R117, 0x1, R0.reuse ;  /* 0x00000001755b7824 */ /* 0x100fe400078e0200 */
[----:B------:R-:W-:Y:S01]  /*18b0*/  IMAD.IADD R90, R116, 0x1, R0 ;  /* 0x00000001745a7824 */ /* 0x000fe200078e0200 */
[----:B------:R-:W-:Y:S01]  /*18c0*/  @!PT LDS RZ, [RZ] ;  /* 0x00000000fffff984 */ /* 0x000fe20000000800 */
[----:B------:R-:W-:Y:S01]  /*18d0*/  @!PT LDS RZ, [RZ] ;  /* 0x00000000fffff984 */ /* 0x000fe20000000800 */
[----:B------:R-:W-:Y:S01]  /*18e0*/  @!PT LDS RZ, [RZ] ;  /* 0x00000000fffff984 */ /* 0x000fe20000000800 */
[----:B------:R-:W-:Y:S04]  /*18f0*/  @!P4 LDGSTS.E.BYPASS.LTC128B.128 [R124+0x6000], desc[UR12][R10.64] ;  /* 0x060000000a7ccfae */ /* 0x000fe8000b981a0c */
[----:B------:R-:W-:Y:S04]  /*1900*/  @!P4 LDGSTS.E.BYPASS.LTC128B.128 [R124+0x7000], desc[UR12][R10.64+0x40] ;  /* 0x070000400a7ccfae */ /* 0x000fe8000b981a0c */
[----:B------:R-:W-:Y:S04]  /*1910*/  @!P4 LDGSTS.E.BYPASS.LTC128B.128 [R124+0x8000], desc[UR12][R10.64+0x80] ;  /* 0x080000800a7ccfae */ /* 0x000fe8000b981a0c */
        /* <DEDUP_REMOVED lines=13> */
[----:B------:R-:W3:Y:S04]  /*19f0*/  LDSM.16.M88.4 R36, [R116+0x3000] ;  /* 0x003000007424783b */ /* 0x000ee80000000200 */
[----:B------:R-:W4:Y:S04]  /*1a00*/  LDSM.16.M88.4 R28, [R116+0x3400] ;  /* 0x00340000741c783b */ /* 0x000f280000000200 */
[----:B-1----:R-:W1:Y:S04]  /*1a10*/  LDSM.16.M88.4 R20, [R116+0x3800] ;  /* 0x003800007414783b */ /* 0x002e680000000200 */
[----:B------:R-:W5:Y:S04]  /*1a20*/  LDSM.16.M88.4 R12, [R116+0x3c00] ;  /* 0x003c0000740c783b */ /* 0x000f680000000200 */
[----:B------:R-:W-:Y:S04]  /*1a30*/  LDSM.16.M88.4 R80, [R90+0x3000] ;  /* 0x003000005a50783b */ /* 0x000fe80000000200 */
[----:B--2---:R-:W2:Y:S04]  /*1a40*/  LDSM.16.M88.4 R4, [R91] ;  /* 0x000000005b04783b */ /* 0x004ea80000000200 */
[----:B------:R-:W2:Y:S04]  /*1a50*/  LDSM.16.M88.4 R72, [R90+0x3400] ;  /* 0x003400005a48783b */ /* 0x000ea80000000200 */
[----:B------:R-:W2:Y:S04]  /*1a60*/  LDSM.16.M88.4 R60, [R90+0x3800] ;  /* 0x003800005a3c783b */ /* 0x000ea80000000200 */
[----:B------:R-:W2:Y:S04]  /*1a70*/  LDSM.16.M88.4 R8, [R90+0x3c00] ;  /* 0x003c00005a08783b */ /* 0x000ea80000000200 */
[----:B------:R-:W-:Y:S01]  /*1a80*/  LDSM.16.M88.4 R16, [R117+0x1000] ;  /* 0x001000007510783b */ /* 0x000fe20000000200 */
[C---:B---3--:R-:W-:Y:S03]  /*1a90*/  HMMA.16816.F32 R40, R64.reuse, R36, RZ ;  /* 0x000000244028723c */ /* 0x048fe600000018ff */
[----:B------:R-:W3:Y:S04]  /*1aa0*/  LDSM.16.M88.4 R52, [R116+0x4400] ;  /* 0x004400007434783b */ /* 0x000ee80000000200 */
[----:B------:R-:W3:Y:S01]  /*1ab0*/  LDSM.16.M88.4 R48, [R116+0x4800] ;  /* 0x004800007430783b */ /* 0x000ee20000000200 */
[C---:B----4-:R-:W-:Y:S03]  /*1ac0*/  HMMA.16816.F32 R32, R64.reuse, R28, RZ ;  /* 0x0000001c4020723c */ /* 0x050fe600000018ff */
[----:B------:R-:W-:Y:S04]  /*1ad0*/  LDSM.16.M88.4 R76, [R91+0x1000] ;  /* 0x001000005b4c783b */ /* 0x000fe80000000200 */
[----:B------:R-:W4:Y:S01]  /*1ae0*/  LDSM.16.M88.4 R56, [R116+0x4000] ;  /* 0x004000007438783b */ /* 0x000f220000000200 */
[C---:B-1----:R-:W-:Y:S03]  /*1af0*/  HMMA.16816.F32 R24, R64.reuse, R20, RZ ;  /* 0x000000144018723c */ /* 0x042fe600000018ff */
[----:B------:R-:W-:Y:S04]  /*1b00*/  LDSM.16.M88.4 R44, [R116+0x4c00] ;  /* 0x004c0000742c783b */ /* 0x000fe80000000200 */
[----:B------:R-:W0:Y:S01]  /*1b10*/  LDGDEPBAR ;  /* 0x00000000000079af */ /* 0x000e220000000000 */
[C---:B------:R-:W-:Y:S08]  /*1b20*/  HMMA.16816.F32 R36, R64.reuse, R38, RZ ;  /* 0x000000264024723c */ /* 0x040ff000000018ff */
[C---:B------:R-:W-:Y:S08]  /*1b30*/  HMMA.16816.F32 R28, R64.reuse, R30, RZ ;  /* 0x0000001e401c723c */ /* 0x040ff000000018ff */
[C---:B------:R-:W-:Y:S08]  /*1b40*/  HMMA.16816.F32 R20, R64.reuse, R22, RZ ;  /* 0x000000164014723c */ /* 0x040ff000000018ff */
[C---:B-----5:R-:W-:Y:S08]  /*1b50*/  HMMA.16816.F32 R68, R64.reuse, R12, RZ ;  /* 0x0000000c4044723c */ /* 0x060ff000000018ff */
[----:B------:R-:W-:Y:S01]  /*1b60*/  HMMA.16816.F32 R64, R64, R14, RZ ;  /* 0x0000000e4040723c */ /* 0x000fe200000018ff */
[----:B------:R-:W-:Y:S07]  /*1b70*/  LDSM.16.M88.4 R12, [R90+0x4000] ;  /* 0x004000005a0c783b */ /* 0x000fee0000000200 */
[C---:B--2---:R-:W-:Y:S08]  /*1b80*/  HMMA.16816.F32 R40, R4.reuse, R80, R40 ;  /* 0x000000500428723c */ /* 0x044ff00000001828 */
        /* <DEDUP_REMOVED lines=9> */
[----:B------:R-:W1:Y:S04]  /*1c20*/  LDSM.16.M88.4 R4, [R90+0x4400] ;  /* 0x004400005a04783b */ /* 0x000e680000000200 */
[----:B------:R-:W2:Y:S03]  /*1c30*/  LDSM.16.M88.4 R8, [R90+0x4800] ;  /* 0x004800005a08783b */ /* 0x000ea60000000200 */
[C---:B---3--:R-:W-:Y:S08]  /*1c40*/  HMMA.16816.F32 R32, R16.reuse, R52, R32 ;  /* 0x000000341020723c */ /* 0x048ff00000001820 */
[C---:B------:R-:W-:Y:S01]  /*1c50*/  HMMA.16816.F32 R28, R16.reuse, R54, R28 ;  /* 0x00000036101c723c */ /* 0x040fe2000000181c */
[----:B------:R-:W3:Y:S07]  /*1c60*/  LDSM.16.M88.4 R52, [R116+0x5400] ;  /* 0x005400007434783b */ /* 0x000eee0000000200 */
[C---:B------:R-:W-:Y:S08]  /*1c70*/  HMMA.16816.F32 R24, R16.reuse, R48, R24 ;  /* 0x000000301018723c */ /* 0x040ff00000001818 */
[C---:B------:R-:W-:Y:S01]  /*1c80*/  HMMA.16816.F32 R20, R16.reuse, R50, R20 ;  /* 0x000000321014723c */ /* 0x040fe20000001814 */
[----:B------:R-:W5:Y:S07]  /*1c90*/  LDSM.16.M88.4 R48, [R116+0x5800] ;  /* 0x005800007430783b */ /* 0x000f6e0000000200 */
[----:B----4-:R-:W-:Y:S08]  /*1ca0*/  HMMA.16816.F32 R40, R16, R56, R40 ;  /* 0x000000381028723c */ /* 0x010ff00000001828 */
[----:B-1----:R-:W-:Y:S08]  /*1cb0*/  HMMA.16816.F32 R32, R76, R4, R32 ;  /* 0x000000044c20723c */ /* 0x002ff00000001820 */
[C---:B------:R-:W-:Y:S01]  /*1cc0*/  HMMA.16816.F32 R36, R16.reuse, R58, R36 ;  /* 0x0000003a1024723c */ /* 0x040fe20000001824 */
[----:B------:R-:W1:Y:S07]  /*1cd0*/  LDSM.16.M88.4 R56, [R116+0x5000] ;  /* 0x005000007438783b */ /* 0x000e6e0000000200 */
[C---:B------:R-:W-:Y:S08]  /*1ce0*/  HMMA.16816.F32 R68, R16.reuse, R44, R68 ;  /* 0x0000002c1044723c */ /* 0x040ff00000001844 */
[----:B------:R-:W-:Y:S01]  /*1cf0*/  HMMA.16816.F32 R64, R16, R46, R64 ;  /* 0x0000002e1040723c */ /* 0x000fe20000001840 */
[----:B------:R-:W4:Y:S04]  /*1d00*/  LDSM.16.M88.4 R44, [R116+0x5c00] ;  /* 0x005c0000742c783b */ /* 0x000f280000000200 */
[----:B------:R-:W-:Y:S03]  /*1d10*/  LDSM.16.M88.4 R16, [R90+0x5000] ;  /* 0x005000005a10783b */ /* 0x000fe60000000200 */
[C---:B------:R-:W-:Y:S01]  /*1d20*/  HMMA.16816.F32 R28, R76.reuse, R6, R28 ;  /* 0x000000064c1c723c */ /* 0x040fe2000000181c */
[----:B------:R-:W-:Y:S07]  /*1d30*/  LDSM.16.M88.4 R4, [R91+0x2000] ;  /* 0x002000005b04783b */ /* 0x000fee0000000200 */
[C---:B--2---:R-:W-:Y:S08]  /*1d40*/  HMMA.16816.F32 R24, R76.reuse, R8, R24 ;  /* 0x000000084c18723c */ /* 0x044ff00000001818 */
[----:B------:R-:W-:Y:S01]  /*1d50*/  HMMA.16816.F32 R20, R76, R10, R20 ;  /* 0x0000000a4c14723c */ /* 0x000fe20000001814 */
[----:B------:R-:W2:Y:S07]  /*1d60*/  LDSM.16.M88.4 R8, [R90+0x5800] ;  /* 0x005800005a08783b */ /* 0x000eae0000000200 */
[----:B---3--:R-:W-:Y:S08]  /*1d70*/  HMMA.16816.F32 R32, R60, R52, R32 ;  /* 0x000000343c20723c */ /* 0x008ff00000001820 */
[C---:B------:R-:W-:Y:S08]  /*1d80*/  HMMA.16816.F32 R40, R76.reuse, R12, R40 ;  /* 0x0000000c4c28723c */ /* 0x040ff00000001828 */
[----:B------:R-:W-:Y:S01]  /*1d90*/  HMMA.16816.F32 R36, R76, R14, R36 ;  /* 0x0000000e4c24723c */ /* 0x000fe20000001824 */
[----:B------:R-:W3:Y:S07]  /*1da0*/  LDSM.16.M88.4 R12, [R90+0x5400] ;  /* 0x005400005a0c783b */ /* 0x000eee0000000200 */
[----:B------:R-:W-:Y:S01]  /*1db0*/  HMMA.16816.F32 R52, R60, R54, R28 ;  /* 0x000000363c34723c */ /* 0x000fe2000000181c */
[----:B------:R-:W3:Y:S01]  /*1dc0*/  LDSM.16.M88.4 R28, [R90+0x5c00] ;  /* 0x005c00005a1c783b */ /* 0x000ee20000000200 */
[----:B------:R-:W-:-:S06]  /*1dd0*/  DEPBAR.LE SB0, 0x0 ;  /* 0x000080000000791a */ /* 0x000fcc0000000000 */
[C---:B------:R-:W-:Y:S08]  /*1de0*/  HMMA.16816.F32 R68, R76.reuse, R72, R68 ;  /* 0x000000484c44723c */ /* 0x040ff00000001844 */
[----:B------:R-:W-:Y:S08]  /*1df0*/  HMMA.16816.F32 R64, R76, R74, R64 ;  /* 0x0000004a4c40723c */ /* 0x000ff00000001840 */
[C---:B-----5:R-:W-:Y:S08]  /*1e00*/  HMMA.16816.F32 R24, R60.reuse, R48, R24 ;  /* 0x000000303c18723c */ /* 0x060ff00000001818 */
[C---:B-1----:R-:W-:Y:S08]  /*1e10*/  HMMA.16816.F32 R40, R60.reuse, R56, R40 ;  /* 0x000000383c28723c */ /* 0x042ff00000001828 */
[C---:B------:R-:W-:Y:S08]  /*1e20*/  HMMA.16816.F32 R36, R60.reuse, R58, R36 ;  /* 0x0000003a3c24723c */ /* 0x040ff00000001824 */
[C---:B------:R-:W-:Y:S08]  /*1e30*/  HMMA.16816.F32 R20, R60.reuse, R50, R20 ;  /* 0x000000323c14723c */ /* 0x040ff00000001814 */
[C---:B----4-:R-:W-:Y:S08]  /*1e40*/  HMMA.16816.F32 R68, R60.reuse, R44, R68 ;  /* 0x0000002c3c44723c */ /* 0x050ff00000001844 */
[----:B------:R-:W-:Y:S08]  /*1e50*/  HMMA.16816.F32 R64, R60, R46, R64 ;  /* 0x0000002e3c40723c */ /* 0x000ff00000001840 */
[----:B--2---:R-:W-:Y:S01]  /*1e60*/  HMMA.16816.F32 R24, R4, R8, R24 ;  /* 0x000000080418723c */ /* 0x004fe20000001818 */
[----:B------:R-:W-:-:S05]  /*1e70*/  IMAD.SHL.U32 R8, R85, 0x2, RZ ;  /* 0x0000000255087824 */ /* 0x000fca00078e00ff */
[----:B------:R-:W-:Y:S02]  /*1e80*/  LOP3.LUT R9, R8, 0x6, RZ, 0xc0, !PT ;  /* 0x0000000608097812 */ /* 0x000fe400078ec0ff */
[----:B------:R-:W-:Y:S03]  /*1e90*/  HMMA.16816.F32 R40, R4, R16, R40 ;  /* 0x000000100428723c */ /* 0x000fe60000001828 */
[----:B------:R-:W-:-:S04]  /*1ea0*/  IMAD R8, R2, 0x40, R9 ;  /* 0x0000004002087824 */ /* 0x000fc800078e0209 */
[C---:B------:R-:W-:Y:S01]  /*1eb0*/  VIADD R9, R8.reuse, 0xffffffc0 ;  /* 0xffffffc008097836 */ /* 0x040fe20000000000 */
[C---:B------:R-:W-:Y:S01]  /*1ec0*/  HMMA.16816.F32 R36, R4.reuse, R18, R36 ;  /* 0x000000120424723c */ /* 0x040fe20000001824 */
[----:B------:R-:W-:Y:S03]  /*1ed0*/  BAR.SYNC.DEFER_BLOCKING 0x0 ;  /* 0x0000000000007b1d */ /* 0x000fe60000010000 */
[C---:B------:R-:W-:Y:S02]  /*1ee0*/  ISETP.GE.AND P1, PT, R9.reuse, R114, PT ;  /* 0x000000720900720c */ /* 0x040fe40003f26270 */
[----:B------:R-:W-:Y:S02]  /*1ef0*/  ISETP.GE.AND P3, PT, R9, R112, PT ;  /* 0x000000700900720c */ /* 0x000fe40003f66270 */
[C---:B---3--:R-:W-:Y:S08]  /*1f00*/  HMMA.16816.F32 R32, R4.reuse, R12, R32 ;  /* 0x0000000c0420723c */ /* 0x048ff00000001820 */
[C---:B------:R-:W-:Y:S08]  /*1f10*/  HMMA.16816.F32 R52, R4.reuse, R14, R52 ;  /* 0x0000000e0434723c */ /* 0x040ff00000001834 */
[C---:B------:R-:W-:Y:S08]  /*1f20*/  HMMA.16816.F32 R20, R4.reuse, R10, R20 ;  /* 0x0000000a0414723c */ /* 0x040ff00000001814 */
[C---:B------:R-:W-:Y:S08]  /*1f30*/  HMMA.16816.F32 R68, R4.reuse, R28, R68 ;  /* 0x0000001c0444723c */ /* 0x040ff00000001844 */
[----:B------:R-:W-:Y:S01]  /*1f40*/  HMMA.16816.F32 R64, R4, R30, R64 ;  /* 0x0000001e0440723c */ /* 0x000fe20000001840 */
[----:B------:R-:W-:Y:S01]  /*1f50*/  VIADD R5, R8, 0xffffffc1 ;  /* 0xffffffc108057836 */ /* 0x000fe20000000000 */
[----:B------:R-:W-:-:S03]  /*1f60*/  NOP ;  /* 0x0000000000007918 */ /* 0x000fc60000000000 */
[----:B------:R-:W-:-:S15]  /*1f70*/  @!P5 BRA `(.L_x_230) ;  /* 0x00000000004cd947 */ /* 0x000fde0003800000 */
[----:B------:R-:W-:-:S04]  /*1f80*/  VIADD R9, R2, 0xfffffffe ;  /* 0xfffffffe02097836 */ /* 0x000fc80000000000 */
[----:B------:R-:W-:-:S04]  /*1f90*/  IMAD.WIDE.U32 R6, R9, R88, RZ ;  /* 0x0000005809067225 */ /* 0x000fc800078e00ff */
[----:B------:R-:W-:Y:S01]  /*1fa0*/  IMAD R4, R9, R89, R7 ;  /* 0x0000005909047224 */ /* 0x000fe200078e0207 */
[C---:B------:R-:W-:Y:S02]  /*1fb0*/  LEA R84, P0, R6.reuse, R84, 0x6 ;  /* 0x0000005406547211 */ /* 0x040fe400078030ff */
[CC--:B------:R-:W-:Y:S02]  /*1fc0*/  LEA R10, P2, R6.reuse, R122.reuse, 0x7 ;  /* 0x0000007a060a7211 */ /* 0x0c0fe400078438ff */
[--C-:B------:R-:W-:Y:S02]  /*1fd0*/  LEA.HI.X R3, R6, R3, R4.reuse, 0x6, P0 ;  /* 0x0000000306037211 */ /* 0x100fe400000f3404 */
[----:B------:R-:W-:Y:S02]  /*1fe0*/  LEA R12, P0, R84, R122, 0x1 ;  /* 0x0000007a540c7211 */ /* 0x000fe400078008ff */
        /* <DEDUP_REMOVED lines=12> */
.L_x_230:
[C---:B------:R-:W-:Y:S01]  /*20b0*/  VIADD R3, R8.reuse, 0xffffffc8 ;  /* 0xffffffc808037836 */ /* 0x040fe20000000000 */
[C---:B------:R-:W-:Y:S01]  /*20c0*/  ISETP.GE.AND P0, PT, R5.reuse, R114, PT ;  /* 0x000000720500720c */ /* 0x040fe20003f06270 */
[C---:B------:R-:W-:Y:S01]  /*20d0*/  VIADD R15, R8.reuse, 0xffffffe1 ;  /* 0xffffffe1080f7836 */ /* 0x040fe20000000000 */
[----:B------:R-:W-:Y:S01]  /*20e0*/  ISETP.GE.AND P2, PT, R5, R112, PT ;  /* 0x000000700500720c */ /* 0x000fe20003f46270 */
[----:B------:R-:W-:Y:S01]  /*20f0*/  VIADD R5, R8, 0xffffffc9 ;  /* 0xffffffc908057836 */ /* 0x000fe20000000000 */
[----:B------:R-:W-:Y:S01]  /*2100*/  FSEL R40, R40, -INF , !P1 ;  /* 0xff80000028287808 */ /* 0x000fe20004800000 */
[C---:B-1----:R-:W-:Y:S01]  /*2110*/  VIADD R13, R8.reuse, 0xffffffe8 ;  /* 0xffffffe8080d7836 */ /* 0x042fe20000000000 */
[C---:B------:R-:W-:Y:S01]  /*2120*/  ISETP.GE.AND P4, PT, R3.reuse, R114, PT ;  /* 0x000000720300720c */ /* 0x040fe20003f86270 */
[C---:B------:R-:W-:Y:S01]  /*2130*/  VIADD R11, R8.reuse, 0xffffffe9 ;  /* 0xffffffe9080b7836 */ /* 0x040fe20000000000 */
[----:B------:R-:W-:Y:S01]  /*2140*/  ISETP.GE.AND P1, PT, R3, R112, PT ;  /* 0x000000700300720c */ /* 0x000fe20003f26270 */
[----:B------:R-:W-:Y:S01]  /*2150*/  VIADD R3, R8, 0xffffffd0 ;  /* 0xffffffd008037836 */ /* 0x000fe20000000000 */
[----:B------:R-:W-:Y:S01]  /*2160*/  FSEL R42, R42, -INF , !P3 ;  /* 0xff8000002a2a7808 */ /* 0x000fe20005800000 */
[C---:B------:R-:W-:Y:S01]  /*2170*/  VIADD R9, R8.reuse, 0xfffffff0 ;  /* 0xfffffff008097836 */ /* 0x040fe20000000000 */
[----:B------:R-:W-:Y:S01]  /*2180*/  FSEL R30, R41, -INF , !P0 ;  /* 0xff800000291e7808 */ /* 0x000fe20004000000 */
[C---:B------:R-:W-:Y:S01]  /*2190*/  VIADD R7, R8.reuse, 0xfffffff1 ;  /* 0xfffffff108077836 */ /* 0x040fe20000000000 */
[C---:B------:R-:W-:Y:S01]  /*21a0*/  ISETP.GE.AND P3, PT, R5.reuse, R114, PT ;  /* 0x000000720500720c */ /* 0x040fe20003f66270 */
[----:B------:R-:W1:Y:S01]  /*21b0*/  LDCU UR6, c[0x0][0x45c] ;  /* 0x00008b80ff0677ac */ /* 0x000e620008000800 */
[----:B------:R-:W-:Y:S01]  /*21c0*/  ISETP.GE.AND P0, PT, R5, R112, PT ;  /* 0x000000700500720c */ /* 0x000fe20003f06270 */
[----:B------:R-:W-:Y:S01]  /*21d0*/  VIADD R5, R8, 0xffffffd1 ;  /* 0xffffffd108057836 */ /* 0x000fe20000000000 */
[----:B------:R-:W-:-:S02]  /*21e0*/  FSEL R44, R43, -INF , !P2 ;  /* 0xff8000002b2c7808 */ /* 0x000fc40005000000 */
[----:B------:R-:W-:Y:S02]  /*21f0*/  FSEL R36, R36, -INF , !P4 ;  /* 0xff80000024247808 */ /* 0x000fe40006000000 */
[C---:B------:R-:W-:Y:S02]  /*2200*/  ISETP.GE.AND P2, PT, R3.reuse, R114, PT ;  /* 0x000000720300720c */ /* 0x040fe40003f46270 */
[----:B------:R-:W-:Y:S01]  /*2210*/  ISETP.GE.AND P4, PT, R3, R112, PT ;  /* 0x000000700300720c */ /* 0x000fe20003f86270 */
[----:B------:R-:W-:Y:S01]  /*2220*/  VIADD R3, R8, 0xffffffd8 ;  /* 0xffffffd808037836 */ /* 0x000fe20000000000 */
[----:B------:R-:W-:Y:S02]  /*2230*/  FSEL R38, R38, -INF , !P1 ;  /* 0xff80000026267808 */ /* 0x000fe40004800000 */
[----:B------:R-:W-:Y:S02]  /*2240*/  FSEL R46, R37, -INF , !P3 ;  /* 0xff800000252e7808 */ /* 0x000fe40005800000 */
[----:B------:R-:W-:-:S02]  /*2250*/  ISETP.GE.AND P1, PT, R5, R114, PT ;  /* 0x000000720500720c */ /* 0x000fc40003f26270 */
[----:B------:R-:W-:Y:S01]  /*2260*/  ISETP.GE.AND P3, PT, R5, R112, PT ;  /* 0x000000700500720c */ /* 0x000fe20003f66270 */
[----:B------:R-:W-:Y:S01]  /*2270*/  VIADD R5, R8, 0xffffffd9 ;  /* 0xffffffd908057836 */ /* 0x000fe20000000000 */
[----:B------:R-:W-:Y:S02]  /*2280*/  FSEL R28, R39, -INF , !P0 ;  /* 0xff800000271c7808 */ /* 0x000fe40004000000 */
[----:B------:R-:W-:Y:S02]  /*2290*/  FSEL R4, R32, -INF , !P2 ;  /* 0xff80000020047808 */ /* 0x000fe40005000000 */
[C---:B------:R-:W-:Y:S02]  /*22a0*/  ISETP.GE.AND P0, PT, R3.reuse, R114, PT ;  /* 0x000000720300720c */ /* 0x040fe40003f06270 */
[----:B------:R-:W-:Y:S01]  /*22b0*/  ISETP.GE.AND P2, PT, R3, R112, PT ;  /* 0x000000700300720c */ /* 0x000fe20003f46270 */
[----:B------:R-:W-:Y:S01]  /*22c0*/  VIADD R3, R8, 0xffffffe0 ;  /* 0xffffffe008037836 */ /* 0x000fe20000000000 */
[----:B------:R-:W-:-:S02]  /*22d0*/  FMNMX3.FTZ R17, R40, R30, R36, !PT ;  /* 0x0000001e28117276 */ /* 0x000fc40007810024 */
[----:B------:R-:W-:Y:S02]  /*22e0*/  FSEL R12, R34, -INF , !P4 ;  /* 0xff800000220c7808 */ /* 0x000fe40006000000 */
[----:B------:R-:W-:Y:S02]  /*22f0*/  ISETP.GE.AND P4, PT, R5, R114, PT ;  /* 0x000000720500720c */ /* 0x000fe40003f86270 */
[----:B------:R-:W-:Y:S02]  /*2300*/  FSEL R6, R33, -INF , !P1 ;  /* 0xff80000021067808 */ /* 0x000fe40004800000 */
[----:B------:R-:W-:Y:S02]  /*2310*/  FSEL R10, R35, -INF , !P3 ;  /* 0xff800000230a7808 */ /* 0x000fe40005800000 */
[----:B------:R-:W-:Y:S02]  /*2320*/  FSEL R52, R52, -INF , !P0 ;  /* 0xff80000034347808 */ /* 0x000fe40004000000 */
[----:B------:R-:W-:Y:S01]  /*2330*/  ISETP.GE.AND P1, PT, R5, R112, PT ;  /* 0x000000700500720c */ /* 0x000fe20003f26270 */
[----:B------:R-:W-:Y:S01]  /*2340*/  VIADD R5, R8, 0xfffffff8 ;  /* 0xfffffff808057836 */ /* 0x000fe20000000000 */
[----:B------:R-:W-:-:S02]  /*2350*/  ISETP.GE.AND P3, PT, R3, R114, PT ;  /* 0x000000720300720c */ /* 0x000fc40003f66270 */
[----:B------:R-:W-:Y:S01]  /*2360*/  ISETP.GE.AND P0, PT, R3, R112, PT ;  /* 0x000000700300720c */ /* 0x000fe20003f06270 */
[----:B------:R-:W-:Y:S01]  /*2370*/  VIADD R3, R8, 0xfffffff9 ;  /* 0xfffffff908037836 */ /* 0x000fe20000000000 */
[----:B------:R-:W-:Y:S02]  /*2380*/  FMNMX3.FTZ R17, R17, R46, R4, !PT ;  /* 0x0000002e11117276 */ /* 0x000fe40007810004 */
[----:B------:R-:W-:Y:S02]  /*2390*/  FSEL R8, R54, -INF , !P2 ;  /* 0xff80000036087808 */ /* 0x000fe40005000000 */
[-C--:B------:R-:W-:Y:S02]  /*23a0*/  ISETP.GE.AND P2, PT, R15, R114.reuse, PT ;  /* 0x000000720f00720c */ /* 0x080fe40003f46270 */
[----:B------:R-:W-:Y:S02]  /*23b0*/  FSEL R14, R53, -INF , !P4 ;  /* 0xff800000350e7808 */ /* 0x000fe40006000000 */
[----:B------:R-:W-:-:S02]  /*23c0*/  ISETP.GE.AND P4, PT, R13, R114, PT ;  /* 0x000000720d00720c */ /* 0x000fc40003f86270 */
[----:B------:R-:W-:Y:S02]  /*23d0*/  FSEL R104, R24, -INF , !P3 ;  /* 0xff80000018687808 */ /* 0x000fe40005800000 */
[----:B------:R-:W-:Y:S02]  /*23e0*/  FMNMX3.FTZ R17, R17, R6, R52, !PT ;  /* 0x0000000611117276 */ /* 0x000fe40007810034 */
[-C--:B------:R-:W-:Y:S02]  /*23f0*/  ISETP.GE.AND P3, PT, R11, R114.reuse, PT ;  /* 0x000000720b00720c */ /* 0x080fe40003f66270 */
[----:B------:R-:W-:Y:S02]  /*2400*/  FSEL R130, R25, -INF , !P2 ;  /* 0xff80000019827808 */ /* 0x000fe40005000000 */
        /* <DEDUP_REMOVED lines=8> */
[----:B------:R-:W-:Y:S02]  /*2490*/  ISETP.GE.AND P2, PT, R3, R114, PT ;  /* 0x000000720300720c */ /* 0x000fe40003f46270 */
[----:B------:R-:W-:Y:S02]  /*24a0*/  FSEL R18, R69, -INF , !P4 ;  /* 0xff80000045127808 */ /* 0x000fe40006000000 */
[----:B------:R-:W-:Y:S02]  /*24b0*/  FSEL R17, R64, -INF , !P3 ;  /* 0xff80000040117808 */ /* 0x000fe40005800000 */
[----:B------:R-:W-:Y:S02]  /*24c0*/  FMNMX3.FTZ R20, R16, R126, R19, !PT ;  /* 0x0000007e10147276 */ /* 0x000fe40007810013 */
[----:B------:R-:W-:Y:S02]  /*24d0*/  ISETP.GE.AND P4, PT, R15, R112, PT ;  /* 0x000000700f00720c */ /* 0x000fe40003f86270 */
[----:B------:R-:W-:-:S02]  /*24e0*/  FSEL R16, R65, -INF , !P2 ;  /* 0xff80000041107808 */ /* 0x000fc40005000000 */
[----:B------:R-:W-:Y:S02]  /*24f0*/  FMNMX3.FTZ R21, R20, R18, R17, !PT ;  /* 0x0000001214157276 */ /* 0x000fe40007810011 */
[----:B------:R-:W-:Y:S02]  /*2500*/  FMNMX3.FTZ R15, R42, R44, R38, !PT ;  /* 0x0000002c2a0f7276 */ /* 0x000fe40007810026 */
[-C--:B------:R-:W-:Y:S02]  /*2510*/  ISETP.GE.AND P2, PT, R11, R112.reuse, PT ;  /* 0x000000700b00720c */ /* 0x080fe40003f46270 */
[----:B------:R-:W-:Y:S02]  /*2520*/  ISETP.GE.AND P3, PT, R13, R112, PT ;  /* 0x000000700d00720c */ /* 0x000fe40003f66270 */
[----:B------:R-:W-:Y:S02]  /*2530*/  FMNMX.FTZ R11, R16, R21, !PT ;  /* 0x00000015100b7209 */ /* 0x000fe40007810000 */
[----:B------:R-:W-:-:S02]  /*2540*/  FMNMX3.FTZ R13, R15, R28, R12, !PT ;  /* 0x0000001c0f0d7276 */ /* 0x000fc4000781000c */
[----:B------:R-:W-:Y:S01]  /*2550*/  FSEL R80, R55, -INF , !P1 ;  /* 0xff80000037507808 */ /* 0x000fe20004800000 */
[----:B------:R-:W2:Y:S01]  /*2560*/  SHFL.BFLY PT, R20, R11, 0x2, 0x1f ;  /* 0x0c401f000b147f89 */ /* 0x000ea200000e0000 */
[----:B------:R-:W-:Y:S02]  /*2570*/  FSEL R132, R26, -INF , !P0 ;  /* 0xff8000001a847808 */ /* 0x000fe40004000000 */
[----:B------:R-:W-:Y:S02]  /*2580*/  FMNMX3.FTZ R13, R13, R10, R8, !PT ;  /* 0x0000000a0d0d7276 */ /* 0x000fe40007810008 */
[----:B------:R-:W-:Y:S02]  /*2590*/  ISETP.GE.AND P1, PT, R9, R112, PT ;  /* 0x000000700900720c */ /* 0x000fe40003f26270 */
[----:B------:R-:W-:Y:S02]  /*25a0*/  FSEL R108, R27, -INF , !P4 ;  /* 0xff8000001b6c7808 */ /* 0x000fe40006000000 */
[----:B------:R-:W-:-:S02]  /*25b0*/  FSEL R106, R22, -INF , !P3 ;  /* 0xff800000166a7808 */ /* 0x000fc40005800000 */
[----:B------:R-:W-:Y:S02]  /*25c0*/  FMNMX3.FTZ R13, R13, R80, R132, !PT ;  /* 0x000000500d0d7276 */ /* 0x000fe40007810084 */
[-C--:B------:R-:W-:Y:S02]  /*25d0*/  ISETP.GE.AND P0, PT, R7, R112.reuse, PT ;  /* 0x000000700700720c */ /* 0x080fe40003f06270 */
[----:B------:R-:W-:Y:S02]  /*25e0*/  ISETP.GE.AND P3, PT, R5, R112, PT ;  /* 0x000000700500720c */ /* 0x000fe40003f66270 */
[----:B------:R-:W-:Y:S02]  /*25f0*/  FSEL R110, R23, -INF , !P2 ;  /* 0xff800000176e7808 */ /* 0x000fe40005000000 */
[----:B------:R-:W-:Y:S02]  /*2600*/  FSEL R102, R70, -INF , !P1 ;  /* 0xff80000046667808 */ /* 0x000fe40004800000 */
[----:B------:R-:W-:-:S02]  /*2610*/  FMNMX3.FTZ R13, R13, R108, R106, !PT ;  /* 0x0000006c0d0d7276 */ /* 0x000fc4000781006a */
[----:B------:R-:W-:Y:S02]  /*2620*/  ISETP.GE.AND P1, PT, R3, R112, PT ;  /* 0x000000700300720c */ /* 0x000fe40003f26270 */
[----:B------:R-:W-:Y:S02]  /*2630*/  FSEL R100, R71, -INF , !P0 ;  /* 0xff80000047647808 */ /* 0x000fe40004000000 */
[----:B------:R-:W-:Y:S02]  /*2640*/  FSEL R98, R66, -INF , !P3 ;  /* 0xff80000042627808 */ /* 0x000fe40005800000 */
[----:B------:R-:W-:Y:S02]  /*2650*/  FMNMX3.FTZ R13, R13, R110, R102, !PT ;  /* 0x0000006e0d0d7276 */ /* 0x000fe40007810066 */
[----:B------:R-:W-:Y:S02]  /*2660*/  FSEL R96, R67, -INF , !P1 ;  /* 0xff80000043607808 */ /* 0x000fe40004800000 */
[----:B------:R-:W-:-:S02]  /*2670*/  FMNMX3.FTZ R5, R13, R100, R98, !PT ;  /* 0x000000640d057276 */ /* 0x000fc40007810062 */
[----:B--2---:R-:W-:Y:S02]  /*2680*/  FMNMX.FTZ R11, R11, R20, !PT ;  /* 0x000000140b0b7209 */ /* 0x004fe40007810000 */
[----:B------:R-:W-:Y:S02]  /*2690*/  FMNMX.FTZ R5, R96, R5, !PT ;  /* 0x0000000560057209 */ /* 0x000fe40007810000 */
[----:B------:R-:W-:Y:S01]  /*26a0*/  LOP3.LUT R113, R93, 0x120, R94, 0xf8, !PT ;  /* 0x000001205d717812 */ /* 0x000fe200078ef85e */
[----:B------:R-:W2:Y:S03]  /*26b0*/  SHFL.BFLY PT, R84, R11, 0x1, 0x1f ;  /* 0x0c201f000b547f89 */ /* 0x000ea600000e0000 */
[----:B------:R-:W-:Y:S01]  /*26c0*/  LEA R113, R113, UR5, 0x1 ;  /* 0x0000000571717c11 */ /* 0x000fe2000f8e08ff */
[----:B------:R-:W3:Y:S04]  /*26d0*/  SHFL.BFLY PT, R20, R5, 0x2, 0x1f ;  /* 0x0c401f0005147f89 */ /* 0x000ee800000e0000 */
[----:B------:R-:W-:Y:S01]  /*26e0*/  IMAD.IADD R34, R0, 0x1, R113 ;  /* 0x0000000100227824 */ /* 0x000fe200078e0271 */
[----:B------:R-:W-:Y:S04]  /*26f0*/  LDSM.16.MT88.4 R56, [R113+0x7000] ;  /* 0x007000007138783b */ /* 0x000fe80000004200 */
[----:B------:R-:W-:Y:S04]  /*2700*/  LDSM.16.MT88.4 R48, [R34+0x6000] ;  /* 0x006000002230783b */ /* 0x000fe80000004200 */
[----:B------:R-:W-:Y:S04]  /*2710*/  LDSM.16.MT88.4 R64, [R34+0x7000] ;  /* 0x007000002240783b */ /* 0x000fe80000004200 */
[----:B------:R-:W-:Y:S01]  /*2720*/  LDSM.16.MT88.4 R72, [R113+0x8000] ;  /* 0x008000007148783b */ /* 0x000fe20000004200 */
[----:B--2---:R-:W-:-:S02]  /*2730*/  FMNMX.FTZ R84, R11, R84, !PT ;  /* 0x000000540b547209 */ /* 0x004fc40007810000 */
[----:B---3--:R-:W-:-:S03]  /*2740*/  FMNMX.FTZ R20, R5, R20, !PT ;  /* 0x0000001405147209 */ /* 0x008fc60007810000 */
[C---:B-1----:R-:W-:Y:S01]  /*2750*/  FMUL.FTZ R97, R84.reuse, UR6 ;  /* 0x0000000654617c20 */ /* 0x042fe20008410000 */
[----:B------:R-:W-:Y:S01]  /*2760*/  FSETP.NEU.FTZ.AND P0, PT, R84, -INF , PT ;  /* 0xff8000005400780b */ /* 0x000fe20003f1d000 */
[----:B------:R-:W1:Y:S03]  /*2770*/  SHFL.BFLY PT, R3, R20, 0x1, 0x1f ;  /* 0x0c201f0014037f89 */ /* 0x000e6600000e0000 */
[----:B------:R-:W-:-:S05]  /*2780*/  FSEL R97, R97, RZ, P0 ;  /* 0x000000ff61617208 */ /* 0x000fca0000000000 */
[--C-:B------:R-:W-:Y:S01]  /*2790*/  FFMA.FTZ R33, R40, UR6, -R97.reuse ;  /* 0x0000000628217c23 */ /* 0x100fe20008010861 */
[--C-:B------:R-:W-:Y:S01]  /*27a0*/  FFMA.FTZ R30, R30, UR6, -R97.reuse ;  /* 0x000000061e1e7c23 */ /* 0x100fe20008010861 */
[--C-:B------:R-:W-:Y:S01]  /*27b0*/  FFMA.FTZ R29, R36, UR6, -R97.reuse ;  /* 0x00000006241d7c23 */ /* 0x100fe20008010861 */
[--C-:B------:R-:W-:Y:S01]  /*27c0*/  FFMA.FTZ R26, R46, UR6, -R97.reuse ;  /* 0x000000062e1a7c23 */ /* 0x100fe20008010861 */
[--C-:B------:R-:W-:Y:S01]  /*27d0*/  FFMA.FTZ R27, R4, UR6, -R97.reuse ;  /* 0x00000006041b7c23 */ /* 0x100fe20008010861 */
[--C-:B------:R-:W-:Y:S01]  /*27e0*/  FFMA.FTZ R24, R6, UR6, -R97.reuse ;  /* 0x0000000606187c23 */ /* 0x100fe20008010861 */
[----:B------:R-:W-:Y:S01]  /*27f0*/  MUFU.EX2 R33, R33 ;  /* 0x0000002100217308 */ /* 0x000fe20000000800 */
[----:B------:R-:W-:Y:S01]  /*2800*/  LDSM.16.MT88.4 R4, [R34+0x8000] ;  /* 0x008000002204783b */ /* 0x000fe20000004200 */
[--C-:B------:R-:W-:Y:S01]  /*2810*/  FFMA.FTZ R0, R14, UR6, -R97.reuse ;  /* 0x000000060e007c23 */ /* 0x100fe20008010861 */
[--C-:B------:R-:W-:Y:S01]  /*2820*/  FFMA.FTZ R21, R52, UR6, -R97.reuse ;  /* 0x0000000634157c23 */ /* 0x100fe20008010861 */
[--C-:B------:R-:W-:Y:S01]  /*2830*/  FFMA.FTZ R104, R104, UR6, -R97.reuse ;  /* 0x0000000668687c23 */ /* 0x100fe20008010861 */
[--C-:B------:R-:W-:Y:S01]  /*2840*/  FFMA.FTZ R99, R130, UR6, -R97.reuse ;  /* 0x0000000682637c23 */ /* 0x100fe20008010861 */
[--C-:B------:R-:W-:Y:S01]  /*2850*/  FFMA.FTZ R94, R128, UR6, -R97.reuse ;  /* 0x00000006805e7c23 */ /* 0x100fe20008010861 */
[--C-:B------:R-:W-:Y:S01]  /*2860*/  FFMA.FTZ R93, R126, UR6, -R97.reuse ;  /* 0x000000067e5d7c23 */ /* 0x100fe20008010861 */
[----:B------:R-:W2:Y:S01]  /*2870*/  MUFU.EX2 R30, R30 ;  /* 0x0000001e001e7308 */ /* 0x000ea20000000800 */
[--C-:B------:R-:W-:Y:S01]  /*2880*/  FFMA.FTZ R105, R19, UR6, -R97.reuse ;  /* 0x0000000613697c23 */ /* 0x100fe20008010861 */
[--C-:B------:R-:W-:Y:S01]  /*2890*/  FFMA.FTZ R107, R17, UR6, -R97.reuse ;  /* 0x00000006116b7c23 */ /* 0x100fe20008010861 */
[----:B------:R-:W-:Y:S01]  /*28a0*/  FFMA.FTZ R126, R16, UR6, -R97 ;  /* 0x00000006107e7c23 */ /* 0x000fe20008010861 */
[----:B-1----:R-:W-:-:S04]  /*28b0*/  FMNMX.FTZ R3, R20, R3, !PT ;  /* 0x0000000314037209 */ /* 0x002fc80007810000 */
[C---:B------:R-:W-:Y:S01]  /*28c0*/  FSETP.NEU.FTZ.AND P0, PT, R3.reuse, -INF , PT ;  /* 0xff8000000300780b */ /* 0x040fe20003f1d000 */
[----:B------:R-:W-:Y:S01]  /*28d0*/  FMUL.FTZ R95, R3, UR6 ;  /* 0x00000006035f7c20 */ /* 0x000fe20008410000 */
[----:B------:R-:W-:Y:S04]  /*28e0*/  MUFU.EX2 R29, R29 ;  /* 0x0000001d001d7308 */ /* 0x000fe80000000800 */
[----:B------:R-:W-:Y:S02]  /*28f0*/  FSEL R95, R95, RZ, P0 ;  /* 0x000000ff5f5f7208 */ /* 0x000fe40000000000 */
[----:B--2---:R-:W-:Y:S02]  /*2900*/  F2FP.F16.F32.PACK_AB R76, R30, R33 ;  /* 0x000000211e4c723e */ /* 0x004fe400000000ff */
[----:B------:R-:W1:Y:S01]  /*2910*/  MUFU.EX2 R26, R26 ;  /* 0x0000001a001a7308 */ /* 0x000e620000000800 */
[--C-:B------:R-:W-:Y:S01]  /*2920*/  FFMA.FTZ R32, R42, UR6, -R95.reuse ;  /* 0x000000062a207c23 */ /* 0x100fe2000801085f */
[--C-:B------:R-:W-:Y:S01]  /*2930*/  FFMA.FTZ R35, R44, UR6, -R95.reuse ;  /* 0x000000062c237c23 */ /* 0x100fe2000801085f */
[----:B------:R-:W2:Y:S01]  /*2940*/  LDSM.16.MT88.4 R40, [R113+0x6000] ;  /* 0x006000007128783b */ /* 0x000ea20000004200 */
[--C-:B------:R-:W-:Y:S01]  /*2950*/  FFMA.FTZ R31, R38, UR6, -R95.reuse ;  /* 0x00000006261f7c23 */ /* 0x100fe2000801085f */
[--C-:B------:R-:W-:Y:S01]  /*2960*/  FFMA.FTZ R28, R28, UR6, -R95.reuse ;  /* 0x000000061c1c7c23 */ /* 0x100fe2000801085f */
[--C-:B------:R-:W-:Y:S01]  /*2970*/  FFMA.FTZ R25, R12, UR6, -R95.reuse ;  /* 0x000000060c197c23 */ /* 0x100fe2000801085f */
[--C-:B------:R-:W-:Y:S01]  /*2980*/  FFMA.FTZ R22, R10, UR6, -R95.reuse ;  /* 0x000000060a167c23 */ /* 0x100fe2000801085f */
[----:B------:R-:W-:Y:S01]  /*2990*/  MUFU.EX2 R32, R32 ;  /* 0x0000002000207308 */ /* 0x000fe20000000800 */
[----:B------:R-:W3:Y:S01]  /*29a0*/  LDSM.16.MT88.4 R12, [R113+0x6400] ;  /* 0x00640000710c783b */ /* 0x000ee20000004200 */
[--C-:B------:R-:W-:Y:S01]  /*29b0*/  FFMA.FTZ R20, R8, UR6, -R95.reuse ;  /* 0x0000000608147c23 */ /* 0x100fe2000801085f */
[--C-:B------:R-:W-:Y:S01]  /*29c0*/  FFMA.FTZ R23, R80, UR6, -R95.reuse ;  /* 0x0000000650177c23 */ /* 0x100fe2000801085f */
[--C-:B------:R-:W-:Y:S01]  /*29d0*/  FFMA.FTZ R101, R132, UR6, -R95.reuse ;  /* 0x0000000684657c23 */ /* 0x100fe2000801085f */
[----:B------:R-:W4:Y:S01]  /*29e0*/  LDSM.16.MT88.4 R8, [R34+0x6400] ;  /* 0x006400002208783b */ /* 0x000f220000004200 */
[--C-:B------:R-:W-:Y:S01]  /*29f0*/  FFMA.FTZ R108, R108, UR6, -R95.reuse ;  /* 0x000000066c6c7c23 */ /* 0x100fe2000801085f */
[--C-:B------:R-:W-:Y:S01]  /*2a00*/  FFMA.FTZ R106, R106, UR6, -R95.reuse ;  /* 0x000000066a6a7c23 */ /* 0x100fe2000801085f */
[----:B------:R-:W5:Y:S01]  /*2a10*/  MUFU.EX2 R35, R35 ;  /* 0x0000002300237308 */ /* 0x000f620000000800 */
[----:B-1----:R-:W-:Y:S01]  /*2a20*/  F2FP.F16.F32.PACK_AB R78, R26, R29 ;  /* 0x0000001d1a4e723e */ /* 0x002fe200000000ff */
[----:B------:R-:W-:Y:S01]  /*2a30*/  FFMA.FTZ R103, R110, UR6, -R95 ;  /* 0x000000066e677c23 */ /* 0x000fe2000801085f */
[----:B------:R-:W-:Y:S01]  /*2a40*/  FFMA.FTZ R110, R18, UR6, -R97 ;  /* 0x00000006126e7c23 */ /* 0x000fe20008010861 */
[--C-:B------:R-:W-:Y:S01]  /*2a50*/  FFMA.FTZ R97, R102, UR6, -R95.reuse ;  /* 0x0000000666617c23 */ /* 0x100fe2000801085f */
[----:B------:R-:W-:Y:S01]  /*2a60*/  LDSM.16.MT88.4 R16, [R113+0x6c00] ;  /* 0x006c00007110783b */ /* 0x000fe20000004200 */
[--C-:B------:R-:W-:Y:S01]  /*2a70*/  FFMA.FTZ R100, R100, UR6, -R95.reuse ;  /* 0x0000000664647c23 */ /* 0x100fe2000801085f */
[--C-:B------:R-:W-:Y:S01]  /*2a80*/  FFMA.FTZ R98, R98, UR6, -R95.reuse ;  /* 0x0000000662627c23 */ /* 0x100fe2000801085f */
[----:B------:R-:W-:Y:S01]  /*2a90*/  MUFU.EX2 R31, R31 ;  /* 0x0000001f001f7308 */ /* 0x000fe20000000800 */
[----:B------:R-:W-:Y:S01]  /*2aa0*/  FFMA.FTZ R131, R96, UR6, -R95 ;  /* 0x0000000660837c23 */ /* 0x000fe2000801085f */
[----:B------:R-:W-:-:S04]  /*2ab0*/  FADD.FTZ R30, R33, R30 ;  /* 0x0000001e211e7221 */ /* 0x000fc80000010000 */
[----:B------:R-:W-:Y:S02]  /*2ac0*/  FADD.FTZ R29, R29, R30 ;  /* 0x0000001e1d1d7221 */ /* 0x000fe40000010000 */
[----:B------:R-:W1:Y:S01]  /*2ad0*/  MUFU.EX2 R28, R28 ;  /* 0x0000001c001c7308 */ /* 0x000e620000000800 */
[----:B-----5:R-:W-:Y:S01]  /*2ae0*/  F2FP.F16.F32.PACK_AB R77, R35, R32 ;  /* 0x00000020234d723e */ /* 0x020fe200000000ff */
[----:B------:R-:W-:Y:S01]  /*2af0*/  FADD.FTZ R32, R32, R35 ;  /* 0x0000002320207221 */ /* 0x000fe20000010000 */
[----:B------:R-:W-:-:S05]  /*2b00*/  FADD.FTZ R26, R26, R29 ;  /* 0x0000001d1a1a7221 */ /* 0x000fca0000010000 */
[----:B------:R-:W-:Y:S08]  /*2b10*/  MUFU.EX2 R27, R27 ;  /* 0x0000001b001b7308 */ /* 0x000ff00000000800 */
[----:B------:R-:W5:Y:S01]  /*2b20*/  MUFU.EX2 R24, R24 ;  /* 0x0000001800187308 */ /* 0x000f620000000800 */
[----:B-1----:R-:W-:Y:S01]  /*2b30*/  F2FP.F16.F32.PACK_AB R79, R28, R31 ;  /* 0x0000001f1c4f723e */ /* 0x002fe200000000ff */
[----:B------:R-:W-:-:S04]  /*2b40*/  FADD.FTZ R31, R31, R32 ;  /* 0x000000201f1f7221 */ /* 0x000fc80000010000 */
[----:B------:R-:W-:Y:S02]  /*2b50*/  FADD.FTZ R28, R28, R31 ;  /* 0x0000001f1c1c7221 */ /* 0x000fe40000010000 */
[----:B------:R-:W-:Y:S01]  /*2b60*/  MUFU.EX2 R21, R21 ;  /* 0x0000001500157308 */ /* 0x000fe20000000800 */
[C---:B--2---:R-:W-:Y:S07]  /*2b70*/  HMMA.16816.F32 R36, R76.reuse, R40, RZ ;  /* 0x000000284c24723c */ /* 0x044fee00000018ff */
[----:B------:R-:W-:Y:S01]  /*2b80*/  MUFU.EX2 R0, R0 ;  /* 0x0000000000007308 */ /* 0x000fe20000000800 */
[C---:B------:R-:W-:Y:S07]  /*2b90*/  HMMA.16816.F32 R40, R76.reuse, R42, RZ ;  /* 0x0000002a4c28723c */ /* 0x040fee00000018ff */
        /* <DEDUP_REMOVED lines=20> */
[----:B-1----:R-:W-:-:S03]  /*2ce0*/  F2FP.F16.F32.PACK_AB R5, R22, R25 ;  /* 0x000000191605723e */ /* 0x002fc600000000ff */
[----:B------:R-:W-:Y:S01]  /*2cf0*/  FADD.FTZ R24, R24, R27 ;  /* 0x0000001b18187221 */ /* 0x000fe20000010000 */
[----:B------:R-:W1:Y:S01]  /*2d00*/  MUFU.EX2 R108, R108 ;  /* 0x0000006c006c7308 */ /* 0x000e620000000800 */
[----:B------:R-:W-:Y:S01]  /*2d10*/  HMMA.16816.F32 R76, R76, R6, RZ ;  /* 0x000000064c4c723c */ /* 0x000fe200000018ff */
[----:B------:R-:W-:Y:S02]  /*2d20*/  F2FP.F16.F32.PACK_AB R6, R0, R21 ;  /* 0x000000150006723e */ /* 0x000fe400000000ff */
[----:B--2---:R-:W-:-:S04]  /*2d30*/  F2FP.F16.F32.PACK_AB R7, R23, R20 ;  /* 0x000000141707723e */ /* 0x004fc800000000ff */
[----:B------:R-:W-:Y:S03]  /*2d40*/  MUFU.EX2 R106, R106 ;  /* 0x0000006a006a7308 */ /* 0x000fe60000000800 */
[C---:B---3--:R-:W-:Y:S05]  /*2d50*/  HMMA.16816.F32 R36, R4.reuse, R12, R36 ;  /* 0x0000000c0424723c */ /* 0x048fea0000001824 */
[----:B------:R-:W2:Y:S03]  /*2d60*/  MUFU.EX2 R103, R103 ;  /* 0x0000006700677308 */ /* 0x000ea60000000800 */
[C---:B------:R-:W-:Y:S01]  /*2d70*/  HMMA.16816.F32 R40, R4.reuse, R14, R40 ;  /* 0x0000000e0428723c */ /* 0x040fe20000001828 */
[----:B------:R-:W3:Y:S04]  /*2d80*/  LDSM.16.MT88.4 R12, [R113+0x7400] ;  /* 0x00740000710c783b */ /* 0x000ee80000004200 */
[----:B------:R-:W-:Y:S03]  /*2d90*/  MUFU.EX2 R105, R105 ;  /* 0x0000006900697308 */ /* 0x000fe60000000800 */
[C---:B----4-:R-:W-:Y:S05]  /*2da0*/  HMMA.16816.F32 R44, R4.reuse, R8, R44 ;  /* 0x00000008042c723c */ /* 0x050fea000000182c */
[----:B------:R-:W4:Y:S03]  /*2db0*/  MUFU.EX2 R110, R110 ;  /* 0x0000006e006e7308 */ /* 0x000f260000000800 */
[C---:B------:R-:W-:Y:S01]  /*2dc0*/  HMMA.16816.F32 R48, R4.reuse, R10, R48 ;  /* 0x0000000a0430723c */ /* 0x040fe20000001830 */
[----:B------:R-:W5:Y:S04]  /*2dd0*/  LDSM.16.MT88.4 R8, [R34+0x7400] ;  /* 0x007400002208783b */ /* 0x000f680000004200 */
[----:B------:R-:W-:Y:S08]  /*2de0*/  MUFU.EX2 R107, R107 ;  /* 0x0000006b006b7308 */ /* 0x000ff00000000800 */
[----:B------:R-:W-:Y:S08]  /*2df0*/  MUFU.EX2 R126, R126 ;  /* 0x0000007e007e7308 */ /* 0x000ff00000000800 */
[----:B------:R-:W-:Y:S01]  /*2e00*/  MUFU.EX2 R97, R97 ;  /* 0x0000006100617308 */ /* 0x000fe20000000800 */
[C---:B---3--:R-:W-:Y:S07]  /*2e10*/  HMMA.16816.F32 R52, R4.reuse, R12, R52 ;  /* 0x0000000c0434723c */ /* 0x048fee0000001834 */
[----:B------:R-:W3:Y:S01]  /*2e20*/  MUFU.EX2 R100, R100 ;  /* 0x0000006400647308 */ /* 0x000ee20000000800 */
[C---:B------:R-:W-:Y:S01]  /*2e30*/  HMMA.16816.F32 R56, R4.reuse, R14, R56 ;  /* 0x0000000e0438723c */ /* 0x040fe20000001838 */
[----:B------:R-:W1:Y:S06]  /*2e40*/  LDSM.16.MT88.4 R12, [R113+0x8400] ;  /* 0x00840000710c783b */ /* 0x000e6c0000004200 */
[----:B------:R-:W-:Y:S01]  /*2e50*/  MUFU.EX2 R98, R98 ;  /* 0x0000006200627308 */ /* 0x000fe20000000800 */
[C---:B-----5:R-:W-:Y:S07]  /*2e60*/  HMMA.16816.F32 R60, R4.reuse, R8, R60 ;  /* 0x00000008043c723c */ /* 0x060fee000000183c */
[----:B------:R-:W5:Y:S01]  /*2e70*/  MUFU.EX2 R131, R131 ;  /* 0x0000008300837308 */ /* 0x000f620000000800 */
[C---:B------:R-:W-:Y:S01]  /*2e80*/  HMMA.16816.F32 R64, R4.reuse, R10, R64 ;  /* 0x0000000a0440723c */ /* 0x040fe20000001840 */
[----:B------:R-:W2:Y:S07]  /*2e90*/  LDSM.16.MT88.4 R8, [R34+0x8400] ;  /* 0x008400002208783b */ /* 0x000eae0000004200 */
[C---:B-1----:R-:W-:Y:S08]  /*2ea0*/  HMMA.16816.F32 R68, R4.reuse, R12, R68 ;  /* 0x0000000c0444723c */ /* 0x042ff00000001844 */
[C---:B------:R-:W-:Y:S01]  /*2eb0*/  HMMA.16816.F32 R72, R4.reuse, R14, R72 ;  /* 0x0000000e0448723c */ /* 0x040fe20000001848 */
[----:B------:R-:W1:Y:S07]  /*2ec0*/  LDSM.16.MT88.4 R12, [R113+0x6800] ;  /* 0x00680000710c783b */ /* 0x000e6e0000004200 */
[C---:B--2---:R-:W-:Y:S08]  /*2ed0*/  HMMA.16816.F32 R80, R4.reuse, R8, R80 ;  /* 0x000000080450723c */ /* 0x044ff00000001850 */
[----:B------:R-:W-:Y:S01]  /*2ee0*/  HMMA.16816.F32 R76, R4, R10, R76 ;  /* 0x0000000a044c723c */ /* 0x000fe2000000184c */
[----:B------:R-:W2:Y:S01]  /*2ef0*/  LDSM.16.MT88.4 R8, [R34+0x6800] ;  /* 0x006800002208783b */ /* 0x000ea20000004200 */
[----:B------:R-:W-:-:S02]  /*2f00*/  F2FP.F16.F32.PACK_AB R4, R99, R104 ;  /* 0x000000686304723e */ /* 0x000fc400000000ff */
[----:B------:R-:W-:Y:S02]  /*2f10*/  F2FP.F16.F32.PACK_AB R5, R108, R101 ;  /* 0x000000656c05723e */ /* 0x000fe400000000ff */
[----:B------:R-:W-:Y:S02]  /*2f20*/  F2FP.F16.F32.PACK_AB R6, R93, R94 ;  /* 0x0000005e5d06723e */ /* 0x000fe400000000ff */
[----:B------:R-:W-:-:S07]  /*2f30*/  F2FP.F16.F32.PACK_AB R7, R103, R106 ;  /* 0x0000006a6707723e */ /* 0x000fce00000000ff */
[C---:B-1----:R-:W-:Y:S08]  /*2f40*/  HMMA.16816.F32 R36, R4.reuse, R12, R36 ;  /* 0x0000000c0424723c */ /* 0x042ff00000001824 */
[C---:B------:R-:W-:Y:S01]  /*2f50*/  HMMA.16816.F32 R40, R4.reuse, R14, R40 ;  /* 0x0000000e0428723c */ /* 0x040fe20000001828 */
[----:B------:R-:W1:Y:S07]  /*2f60*/  LDSM.16.MT88.4 R12, [R113+0x7800] ;  /* 0x00780000710c783b */ /* 0x000e6e0000004200 */
[C---:B--2---:R-:W-:Y:S08]  /*2f70*/  HMMA.16816.F32 R44, R4.reuse, R8, R44 ;  /* 0x00000008042c723c */ /* 0x044ff0000000182c */
[C---:B------:R-:W-:Y:S01]  /*2f80*/  HMMA.16816.F32 R48, R4.reuse, R10, R48 ;  /* 0x0000000a0430723c */ /* 0x040fe20000001830 */
[----:B------:R-:W2:Y:S07]  /*2f90*/  LDSM.16.MT88.4 R8, [R34+0x7800] ;  /* 0x007800002208783b */ /* 0x000eae0000004200 */
        /* <DEDUP_REMOVED lines=12> */
[----:B----4-:R-:W-:-:S02]  /*3060*/  F2FP.F16.F32.PACK_AB R4, R110, R105 ;  /* 0x000000696e04723e */ /* 0x010fc400000000ff */
[----:B---3--:R-:W-:Y:S02]  /*3070*/  F2FP.F16.F32.PACK_AB R5, R100, R97 ;  /* 0x000000616405723e */ /* 0x008fe400000000ff */
[----:B------:R-:W-:Y:S02]  /*3080*/  F2FP.F16.F32.PACK_AB R6, R126, R107 ;  /* 0x0000006b7e06723e */ /* 0x000fe400000000ff */
[----:B-----5:R-:W-:-:S07]  /*3090*/  F2FP.F16.F32.PACK_AB R7, R131, R98 ;  /* 0x000000628307723e */ /* 0x020fce00000000ff */
[C---:B------:R-:W-:Y:S08]  /*30a0*/  HMMA.16816.F32 R36, R4.reuse, R16, R36 ;  /* 0x000000100424723c */ /* 0x040ff00000001824 */
        /* <DEDUP_REMOVED lines=8> */
[----:B---3--:R-:W-:Y:S01]  /*3130*/  HMMA.16816.F32 R60, R4, R16, R60 ;  /* 0x00000010043c723c */ /* 0x008fe2000000183c */
[----:B------:R-:W-:-:S04]  /*3140*/  FADD.FTZ R17, R25, R28 ;  /* 0x0000001c19117221 */ /* 0x000fc80000010000 */
[----:B------:R-:W-:-:S03]  /*3150*/  FADD.FTZ R17, R22, R17 ;  /* 0x0000001116117221 */ /* 0x000fc60000010000 */
[----:B------:R-:W-:Y:S01]  /*3160*/  HMMA.16816.F32 R64, R4, R18, R64 ;  /* 0x000000120440723c */ /* 0x000fe20000001840 */
[----:B------:R-:W-:-:S07]  /*3170*/  FADD.FTZ R20, R20, R17 ;  /* 0x0000001114147221 */ /* 0x000fce0000010000 */
[----:B-1----:R-:W-:Y:S01]  /*3180*/  HMMA.16816.F32 R68, R4, R12, R68 ;  /* 0x0000000c0444723c */ /* 0x002fe20000001844 */
[----:B------:R-:W-:-:S04]  /*3190*/  FADD.FTZ R13, R21, R24 ;  /* 0x00000018150d7221 */ /* 0x000fc80000010000 */
[----:B------:R-:W-:Y:S01]  /*31a0*/  FADD.FTZ R13, R0, R13 ;  /* 0x0000000d000d7221 */ /* 0x000fe20000010000 */
[----:B------:R-:W-:Y:S02]  /*31b0*/  FADD.FTZ R0, R23, R20 ;  /* 0x0000001417007221 */ /* 0x000fe40000010000 */
[----:B------:R-:W-:Y:S01]  /*31c0*/  HMMA.16816.F32 R72, R4, R14, R72 ;  /* 0x0000000e0448723c */ /* 0x000fe20000001848 */
[----:B------:R-:W-:Y:S01]  /*31d0*/  FADD.FTZ R104, R104, R13 ;  /* 0x0000000d68687221 */ /* 0x000fe20000010000 */
[----:B------:R-:W-:-:S03]  /*31e0*/  FADD.FTZ R13, R101, R0 ;  /* 0x00000000650d7221 */ /* 0x000fc60000010000 */
[----:B------:R-:W-:Y:S01]  /*31f0*/  FADD.FTZ R99, R99, R104 ;  /* 0x0000006863637221 */ /* 0x000fe20000010000 */
[----:B------:R-:W-:Y:S02]  /*3200*/  FADD.FTZ R13, R108, R13 ;  /* 0x0000000d6c0d7221 */ /* 0x000fe40000010000 */
[----:B--2---:R-:W-:Y:S01]  /*3210*/  HMMA.16816.F32 R80, R4, R8, R80 ;  /* 0x000000080450723c */ /* 0x004fe20000001850 */
        /* <DEDUP_REMOVED lines=8> */
[----:B------:R-:W-:-:S03]  /*32a0*/  FADD.FTZ R97, R100, R97 ;  /* 0x0000006164617221 */ /* 0x000fc60000010000 */
[----:B------:R-:W-:Y:S01]  /*32b0*/  FADD.FTZ R107, R107, R110 ;  /* 0x0000006e6b6b7221 */ /* 0x000fe20000010000 */
[----:B------:R-:W-:-:S03]  /*32c0*/  FADD.FTZ R98, R98, R97 ;  /* 0x0000006162627221 */ /* 0x000fc60000010000 */
[----:B------:R-:W-:Y:S01]  /*32d0*/  FADD.FTZ R133, R126, R107 ;  /* 0x0000006b7e857221 */ /* 0x000fe20000010000 */
[----:B------:R-:W-:Y:S01]  /*32e0*/  FADD.FTZ R131, R131, R98 ;  /* 0x0000006283837221 */ /* 0x000fe20000010000 */
[----:B------:R-:W-:Y:S01]  /*32f0*/  IMAD.MOV.U32 R126, RZ, RZ, -0x1 ;  /* 0xffffffffff7e7424 */ /* 0x000fe200078e00ff */
[----:B------:R-:W-:Y:S06]  /*3300*/  @!P5 BRA `(.L_x_231) ;  /* 0x0000001c00a4d947 */ /* 0x000fec0003800000 */
[----:B------:R-:W-:Y:S01]  /*3310*/  VIADD R5, R2, 0xfffffffe ;  /* 0xfffffffe02057836 */ /* 0x000fe20000000000 */
[----:B------:R-:W-:-:S04]  /*3320*/  DEPBAR.LE SB0, 0x0 ;  /* 0x000080000000791a */ /* 0x000fc80000000000 */
[----:B------:R-:W-:Y:S01]  /*3330*/  IMAD.WIDE.U32 R6, R5, R86, RZ ;  /* 0x0000005605067225 */ /* 0x000fe200078e00ff */
[----:B------:R-:W-:-:S03]  /*3340*/  ULEA UR5, UR4, UR8, 0x18 ;  /* 0x0000000804057291 */ /* 0x000fc6000f8ec0ff */
        /* <DEDUP_REMOVED lines=8> */
[C---:B------:R-:W-:Y:S02]  /*33d0*/  LEA R10, P0, R5.reuse, R120, 0x1 ;  /* 0x00000078050a7211 */ /* 0x040fe400078008ff */
[----:B------:R-:W-:Y:S02]  /*33e0*/  LEA R124, R92, UR5, 0x1 ;  /* 0x000000055c7c7c11 */ /* 0x000fe4000f8e08ff */
[----:B------:R-:W-:-:S03]  /*33f0*/  LEA.HI.X R11, R5, R119, R0, 0x1, P0 ;  /* 0x00000077050b7211 */ /* 0x000fc600000f0c00 */
        /* <DEDUP_REMOVED lines=13> */
[----:B------:R-:W1:Y:S04]  /*34d0*/  LDSM.16.M88.4 R104, [R116+0x3c00] ;  /* 0x003c00007468783b */ /* 0x000e680000000200 */
[----:B------:R-:W-:Y:S04]  /*34e0*/  LDSM.16.M88.4 R100, [R91] ;  /* 0x000000005b64783b */ /* 0x000fe80000000200 */
[----:B------:R-:W5:Y:S04]  /*34f0*/  LDSM.16.M88.4 R96, [R90+0x3400] ;  /* 0x003400005a60783b */ /* 0x000f680000000200 */
[----:B------:R-:W5:Y:S04]  /*3500*/  LDSM.16.M88.4 R92, [R90+0x3800] ;  /* 0x003800005a5c783b */ /* 0x000f680000000200 */
[----:B------:R-:W5:Y:S04]  /*3510*/  LDSM.16.M88.4 R108, [R90+0x3000] ;  /* 0x003000005a6c783b */ /* 0x000f680000000200 */
[----:B------:R-:W0:Y:S01]  /*3520*/  LDGDEPBAR ;  /* 0x00000000000079af */ /* 0x000e220000000000 */
[C---:B--2---:R-:W-:Y:S08]  /*3530*/  HMMA.16816.F32 R24, R4.reuse, R20, RZ ;  /* 0x000000140418723c */ /* 0x044ff000000018ff */
[C---:B---3--:R-:W-:Y:S08]  /*3540*/  HMMA.16816.F32 R16, R4.reuse, R12, RZ ;  /* 0x0000000c0410723c */ /* 0x048ff000000018ff */
[C---:B------:R-:W-:Y:S08]  /*3550*/  HMMA.16816.F32 R20, R4.reuse, R22, RZ ;  /* 0x000000160414723c */ /* 0x040ff000000018ff */
[C---:B------:R-:W-:Y:S08]  /*3560*/  HMMA.16816.F32 R12, R4.reuse, R14, RZ ;  /* 0x0000000e040c723c */ /* 0x040ff000000018ff */
[C---:B----4-:R-:W-:Y:S08]  /*3570*/  HMMA.16816.F32 R32, R4.reuse, R28, RZ ;  /* 0x0000001c0420723c */ /* 0x050ff000000018ff */
[C---:B------:R-:W-:Y:S08]  /*3580*/  HMMA.16816.F32 R28, R4.reuse, R30, RZ ;  /* 0x0000001e041c723c */ /* 0x040ff000000018ff */
[C---:B-1----:R-:W-:Y:S08]  /*3590*/  HMMA.16816.F32 R8, R4.reuse, R104, RZ ;  /* 0x000000680408723c */ /* 0x042ff000000018ff */
        /* <DEDUP_REMOVED lines=9> */
[C---:B------:R-:W-:Y:S08]  /*3630*/  HMMA.16816.F32 R28, R100.reuse, R110, R28 ;  /* 0x0000006e641c723c */ /* 0x040ff0000000181c */
[C---:B-1----:R-:W-:Y:S08]  /*3640*/  HMMA.16816.F32 R8, R100.reuse, R104, R8 ;  /* 0x000000686408723c */ /* 0x042ff00000001808 */
[----:B------:R-:W-:Y:S01]  /*3650*/  HMMA.16816.F32 R4, R100, R106, R4 ;  /* 0x0000006a6404723c */ /* 0x000fe20000001804 */
[----:B------:R-:W1:Y:S04]  /*3660*/  LDSM.16.M88.4 R104, [R116+0x4400] ;  /* 0x004400007468783b */ /* 0x000e680000000200 */
[----:B------:R-:W3:Y:S03]  /*3670*/  LDSM.16.M88.4 R100, [R116+0x4800] ;  /* 0x004800007464783b */ /* 0x000ee60000000200 */
[C---:B--2---:R-:W-:Y:S08]  /*3680*/  HMMA.16816.F32 R32, R92.reuse, R96, R32 ;  /* 0x000000605c20723c */ /* 0x044ff00000001820 */
[C---:B------:R-:W-:Y:S01]  /*3690*/  HMMA.16816.F32 R28, R92.reuse, R98, R28 ;  /* 0x000000625c1c723c */ /* 0x040fe2000000181c */
[----:B------:R-:W2:Y:S07]  /*36a0*/  LDSM.16.M88.4 R96, [R116+0x4c00] ;  /* 0x004c00007460783b */ /* 0x000eae0000000200 */
[C---:B-1----:R-:W-:Y:S08]  /*36b0*/  HMMA.16816.F32 R24, R92.reuse, R104, R24 ;  /* 0x000000685c18723c */ /* 0x042ff00000001818 */
[C---:B------:R-:W-:Y:S01]  /*36c0*/  HMMA.16816.F32 R20, R92.reuse, R106, R20 ;  /* 0x0000006a5c14723c */ /* 0x040fe20000001814 */
[----:B------:R-:W-:Y:S07]  /*36d0*/  LDSM.16.M88.4 R104, [R90+0x4000] ;  /* 0x004000005a68783b */ /* 0x000fee0000000200 */
[C---:B---3--:R-:W-:Y:S08]  /*36e0*/  HMMA.16816.F32 R16, R92.reuse, R100, R16 ;  /* 0x000000645c10723c */ /* 0x048ff00000001810 */
[C---:B------:R-:W-:Y:S01]  /*36f0*/  HMMA.16816.F32 R12, R92.reuse, R102, R12 ;  /* 0x000000665c0c723c */ /* 0x040fe2000000180c */
[----:B------:R-:W1:Y:S07]  /*3700*/  LDSM.16.M88.4 R100, [R91+0x1000] ;  /* 0x001000005b64783b */ /* 0x000e6e0000000200 */
[C---:B--2---:R-:W-:Y:S08]  /*3710*/  HMMA.16816.F32 R8, R92.reuse, R96, R8 ;  /* 0x000000605c08723c */ /* 0x044ff00000001808 */
[----:B------:R-:W-:Y:S01]  /*3720*/  HMMA.16816.F32 R4, R92, R98, R4 ;  /* 0x000000625c04723c */ /* 0x000fe20000001804 */
[----:B------:R-:W2:Y:S04]  /*3730*/  LDSM.16.M88.4 R96, [R90+0x4400] ;  /* 0x004400005a60783b */ /* 0x000ea80000000200 */
[----:B------:R-:W3:Y:S03]  /*3740*/  LDSM.16.M88.4 R92, [R90+0x4800] ;  /* 0x004800005a5c783b */ /* 0x000ee60000000200 */
[C---:B-1----:R-:W-:Y:S08]  /*3750*/  HMMA.16816.F32 R32, R100.reuse, R104, R32 ;  /* 0x000000686420723c */ /* 0x042ff00000001820 */
[C---:B------:R-:W-:Y:S01]  /*3760*/  HMMA.16816.F32 R28, R100.reuse, R106, R28 ;  /* 0x0000006a641c723c */ /* 0x040fe2000000181c */
[----:B------:R-:W1:Y:S07]  /*3770*/  LDSM.16.M88.4 R104, [R90+0x4c00] ;  /* 0x004c00005a68783b */ /* 0x000e6e0000000200 */
[C---:B--2---:R-:W-:Y:S08]  /*3780*/  HMMA.16816.F32 R24, R100.reuse, R96, R24 ;  /* 0x000000606418723c */ /* 0x044ff00000001818 */
[C---:B------:R-:W-:Y:S01]  /*3790*/  HMMA.16816.F32 R20, R100.reuse, R98, R20 ;  /* 0x000000626414723c */ /* 0x040fe20000001814 */
[----:B------:R-:W-:Y:S07]  /*37a0*/  LDSM.16.M88.4 R96, [R116+0x5000] ;  /* 0x005000007460783b */ /* 0x000fee0000000200 */
[C---:B---3--:R-:W-:Y:S08]  /*37b0*/  HMMA.16816.F32 R16, R100.reuse, R92, R16 ;  /* 0x0000005c6410723c */ /* 0x048ff00000001810 */
[C---:B------:R-:W-:Y:S01]  /*37c0*/  HMMA.16816.F32 R12, R100.reuse, R94, R12 ;  /* 0x0000005e640c723c */ /* 0x040fe2000000180c */
[----:B------:R-:W2:Y:S07]  /*37d0*/  LDSM.16.M88.4 R92, [R117+0x2000] ;  /* 0x00200000755c783b */ /* 0x000eae0000000200 */
        /* <DEDUP_REMOVED lines=18> */
[C---:B------:R-:W-:Y:S08]  /*3900*/  HMMA.16816.F32 R28, R104.reuse, R102, R28 ;  /* 0x00000066681c723c */ /* 0x040ff0000000181c */
[----:B--2---:R-:W-:Y:S01]  /*3910*/  HMMA.16816.F32 R24, R104, R96, R24 ;  /* 0x000000606818723c */ /* 0x004fe20000001818 */
[----:B------:R-:W-:-:S05]  /*3920*/  IMAD.SHL.U32 R97, R85, 0x2, RZ ;  /* 0x0000000255617824 */ /* 0x000fca00078e00ff */
[----:B------:R-:W-:Y:S02]  /*3930*/  LOP3.LUT R97, R97, 0x6, RZ, 0xc0, !PT ;  /* 0x0000000661617812 */ /* 0x000fe400078ec0ff */
[----:B---3--:R-:W-:Y:S03]  /*3940*/  HMMA.16816.F32 R16, R104, R92, R16 ;  /* 0x0000005c6810723c */ /* 0x008fe60000001810 */
[----:B------:R-:W-:-:S04]  /*3950*/  IMAD R0, R2, 0x40, R97 ;  /* 0x0000004002007824 */ /* 0x000fc800078e0261 */
[C---:B------:R-:W-:Y:S01]  /*3960*/  VIADD R97, R0.reuse, 0xffffff80 ;  /* 0xffffff8000617836 */ /* 0x040fe20000000000 */
[C---:B------:R-:W-:Y:S01]  /*3970*/  HMMA.16816.F32 R20, R104.reuse, R98, R20 ;  /* 0x000000626814723c */ /* 0x040fe20000001814 */
[C---:B------:R-:W-:Y:S02]  /*3980*/  VIADD R93, R0.reuse, 0xffffff81 ;  /* 0xffffff81005d7836 */ /* 0x040fe40000000000 */
[C---:B------:R-:W-:Y:S01]  /*3990*/  VIADD R101, R0.reuse, 0xffffff90 ;  /* 0xffffff9000657836 */ /* 0x040fe20000000000 */
[C---:B------:R-:W-:Y:S02]  /*39a0*/  ISETP.GE.AND P3, PT, R97.reuse, R114, PT ;  /* 0x000000726100720c */ /* 0x040fe40003f66270 */
[----:B------:R-:W-:Y:S01]  /*39b0*/  ISETP.GE.AND P1, PT, R97, R112, PT ;  /* 0x000000706100720c */ /* 0x000fe20003f26270 */
[C---:B------:R-:W-:Y:S01]  /*39c0*/  VIADD R97, R0.reuse, 0xffffff88 ;  /* 0xffffff8800617836 */ /* 0x040fe20000000000 */
[C---:B------:R-:W-:Y:S01]  /*39d0*/  ISETP.GE.AND P5, PT, R93.reuse, R114, PT ;  /* 0x000000725d00720c */ /* 0x040fe20003fa6270 */
[----:B------:R-:W-:Y:S01]  /*39e0*/  HMMA.16816.F32 R12, R104, R94, R12 ;  /* 0x0000005e680c723c */ /* 0x000fe2000000180c */
[----:B------:R-:W-:Y:S01]  /*39f0*/  ISETP.GE.AND P0, PT, R93, R112, PT ;  /* 0x000000705d00720c */ /* 0x000fe20003f06270 */
[----:B------:R-:W-:Y:S01]  /*3a00*/  VIADD R93, R0, 0xffffff89 ;  /* 0xffffff89005d7836 */ /* 0x000fe20000000000 */
[----:B------:R-:W-:-:S02]  /*3a10*/  ISETP.GE.AND P4, PT, R97, R114, PT ;  /* 0x000000726100720c */ /* 0x000fc40003f86270 */
[----:B------:R-:W-:Y:S02]  /*3a20*/  ISETP.GE.AND P2, PT, R97, R112, PT ;  /* 0x000000706100720c */ /* 0x000fe40003f46270 */
[----:B------:R-:W-:Y:S02]  /*3a30*/  FSEL R99, R32, -INF , !P3 ;  /* 0xff80000020637808 */ /* 0x000fe40005800000 */
[----:B------:R-:W-:Y:S02]  /*3a40*/  FSEL R97, R34, -INF , !P1 ;  /* 0xff80000022617808 */ /* 0x000fe40004800000 */
[C---:B------:R-:W-:Y:S02]  /*3a50*/  ISETP.GE.AND P3, PT, R93.reuse, R114, PT ;  /* 0x000000725d00720c */ /* 0x040fe40003f66270 */
[----:B------:R-:W-:Y:S02]  /*3a60*/  ISETP.GE.AND P1, PT, R93, R112, PT ;  /* 0x000000705d00720c */ /* 0x000fe40003f26270 */
[----:B------:R-:W1:Y:S01]  /*3a70*/  LDSM.16.M88.4 R92, [R90+0x5c00] ;  /* 0x005c00005a5c783b */ /* 0x000e620000000200 */
[----:B------:R-:W-:Y:S01]  /*3a80*/  FSEL R125, R33, -INF , !P5 ;  /* 0xff800000217d7808 */ /* 0x000fe20006800000 */
[----:B------:R-:W-:-:S04]  /*3a90*/  DEPBAR.LE SB0, 0x0 ;  /* 0x000080000000791a */ /* 0x000fc80000000000 */
        /* <DEDUP_REMOVED lines=8> */
[C---:B------:R-:W-:Y:S01]  /*3b20*/  VIADD R101, R0.reuse, 0xffffff98 ;  /* 0xffffff9800657836 */ /* 0x040fe20000000000 */
[----:B------:R-:W-:Y:S02]  /*3b30*/  FSEL R29, R29, -INF , !P3 ;  /* 0xff8000001d1d7808 */ /* 0x000fe40005800000 */
[----:B------:R-:W-:Y:S02]  /*3b40*/  FSEL R31, R31, -INF , !P1 ;  /* 0xff8000001f1f7808 */ /* 0x000fe40004800000 */
[C---:B------:R-:W-:Y:S02]  /*3b50*/  ISETP.GE.AND P3, PT, R101.reuse, R114, PT ;  /* 0x000000726500720c */ /* 0x040fe40003f66270 */
[----:B------:R-:W-:Y:S01]  /*3b60*/  ISETP.GE.AND P1, PT, R101, R112, PT ;  /* 0x000000706500720c */ /* 0x000fe20003f26270 */
[----:B------:R-:W-:Y:S01]  /*3b70*/  VIADD R101, R0, 0xffffff99 ;  /* 0xffffff9900657836 */ /* 0x000fe20000000000 */
[----:B------:R-:W-:-:S02]  /*3b80*/  FSEL R115, R24, -INF , !P5 ;  /* 0xff80000018737808 */ /* 0x000fc40006800000 */
[----:B------:R-:W-:Y:S02]  /*3b90*/  FSEL R111, R26, -INF , !P0 ;  /* 0xff8000001a6f7808 */ /* 0x000fe40004000000 */
[----:B------:R-:W-:Y:S01]  /*3ba0*/  FSEL R153, R25, -INF , !P4 ;  /* 0xff80000019997808 */ /* 0x000fe20006000000 */
[C---:B------:R-:W-:Y:S01]  /*3bb0*/  VIADD R25, R0.reuse, 0xffffffa1 ;  /* 0xffffffa100197836 */ /* 0x040fe20000000000 */
[----:B------:R-:W-:Y:S01]  /*3bc0*/  BAR.SYNC.DEFER_BLOCKING 0x0 ;  /* 0x0000000000007b1d */ /* 0x000fe20000010000 */
[C---:B------:R-:W-:Y:S02]  /*3bd0*/  ISETP.GE.AND P5, PT, R101.reuse, R114, PT ;  /* 0x000000726500720c */ /* 0x040fe40003fa6270 */
[----:B------:R-:W-:Y:S01]  /*3be0*/  ISETP.GE.AND P0, PT, R101, R112, PT ;  /* 0x000000706500720c */ /* 0x000fe20003f06270 */
[----:B------:R-:W-:Y:S01]  /*3bf0*/  VIADD R101, R0, 0xffffffa0 ;  /* 0xffffffa000657836 */ /* 0x000fe20000000000 */
[----:B------:R-:W-:Y:S01]  /*3c00*/  FSEL R155, R20, -INF , !P3 ;  /* 0xff800000149b7808 */ /* 0x000fe20005800000 */
[----:B-1----:R-:W-:Y:S01]  /*3c10*/  HMMA.16816.F32 R8, R104, R92, R8 ;  /* 0x0000005c6808723c */ /* 0x002fe20000001808 */
[----:B------:R-:W-:-:S02]  /*3c20*/  FSEL R127, R22, -INF , !P1 ;  /* 0xff800000167f7808 */ /* 0x000fc40004800000 */
[----:B------:R-:W-:Y:S02]  /*3c30*/  FSEL R151, R27, -INF , !P2 ;  /* 0xff8000001b977808 */ /* 0x000fe40005000000 */
[C---:B------:R-:W-:Y:S02]  /*3c40*/  ISETP.GE.AND P3, PT, R25.reuse, R114, PT ;  /* 0x000000721900720c */ /* 0x040fe40003f66270 */
[----:B------:R-:W-:Y:S01]  /*3c50*/  ISETP.GE.AND P1, PT, R25, R112, PT ;  /* 0x000000701900720c */ /* 0x000fe20003f26270 */
[C---:B------:R-:W-:Y:S01]  /*3c60*/  VIADD R25, R0.reuse, 0xffffffa8 ;  /* 0xffffffa800197836 */ /* 0x040fe20000000000 */
[----:B------:R-:W-:Y:S01]  /*3c70*/  FSEL R157, R21, -INF , !P5 ;  /* 0xff800000159d7808 */ /* 0x000fe20006800000 */
[----:B------:R-:W-:Y:S01]  /*3c80*/  VIADD R21, R0, 0xffffffa9 ;  /* 0xffffffa900157836 */ /* 0x000fe20000000000 */
[----:B------:R-:W-:Y:S01]  /*3c90*/  ISETP.GE.AND P2, PT, R101, R114, PT ;  /* 0x000000726500720c */ /* 0x000fe20003f46270 */
[----:B------:R-:W-:Y:S01]  /*3ca0*/  HMMA.16816.F32 R4, R104, R94, R4 ;  /* 0x0000005e6804723c */ /* 0x000fe20000001804 */
[----:B------:R-:W-:-:S02]  /*3cb0*/  FSEL R149, R23, -INF , !P0 ;  /* 0xff80000017957808 */ /* 0x000fc40004000000 */
[----:B------:R-:W-:Y:S02]  /*3cc0*/  FSEL R135, R16, -INF , !P2 ;  /* 0xff80000010877808 */ /* 0x000fe40005000000 */
[----:B------:R-:W-:Y:S01]  /*3cd0*/  FSEL R145, R17, -INF , !P3 ;  /* 0xff80000011917808 */ /* 0x000fe20005800000 */
[----:B------:R-:W-:Y:S01]  /*3ce0*/  VIADD R17, R0, 0xffffffb1 ;  /* 0xffffffb100117836 */ /* 0x000fe20000000000 */
[-C--:B------:R-:W-:Y:S02]  /*3cf0*/  ISETP.GE.AND P0, PT, R25, R114.reuse, PT ;  /* 0x000000721900720c */ /* 0x080fe40003f06270 */
[----:B------:R-:W-:Y:S02]  /*3d00*/  ISETP.GE.AND P2, PT, R21, R114, PT ;  /* 0x000000721500720c */ /* 0x000fe40003f46270 */
[----:B------:R-:W-:Y:S02]  /*3d10*/  FMNMX3.FTZ R16, R84, R99, R125, !PT ;  /* 0x0000006354107276 */ /* 0x000fe4000781007d */
[----:B------:R-:W-:-:S02]  /*3d20*/  FSEL R147, R12, -INF , !P0 ;  /* 0xff8000000c937808 */ /* 0x000fc40004000000 */
[----:B------:R-:W-:Y:S01]  /*3d30*/  FSEL R143, R13, -INF , !P2 ;  /* 0xff8000000d8f7808 */ /* 0x000fe20005000000 */
[----:B------:R-:W-:Y:S01]  /*3d40*/  VIADD R13, R0, 0xffffffb9 ;  /* 0xffffffb9000d7836 */ /* 0x000fe20000000000 */
[----:B------:R-:W-:Y:S02]  /*3d50*/  ISETP.GE.AND P4, PT, R101, R112, PT ;  /* 0x000000706500720c */ /* 0x000fe40003f86270 */
[----:B------:R-:W-:Y:S02]  /*3d60*/  ISETP.GE.AND P0, PT, R17, R114, PT ;  /* 0x000000721100720c */ /* 0x000fe40003f06270 */
[----:B------:R-:W-:Y:S02]  /*3d70*/  FMNMX3.FTZ R12, R16, R159, R29, !PT ;  /* 0x0000009f100c7276 */ /* 0x000fe4000781001d */
[----:B------:R-:W-:Y:S02]  /*3d80*/  FSEL R129, R18, -INF , !P4 ;  /* 0xff80000012817808 */ /* 0x000fe40006000000 */
[----:B------:R-:W-:-:S02]  /*3d90*/  FSEL R105, R9, -INF , !P0 ;  /* 0xff80000009697808 */ /* 0x000fc40004000000 */
[----:B------:R-:W-:Y:S01]  /*3da0*/  ISETP.GE.AND P4, PT, R21, R112, PT ;  /* 0x000000701500720c */ /* 0x000fe20003f86270 */
[----:B------:R-:W-:Y:S01]  /*3db0*/  VIADD R21, R0, 0xffffffb0 ;  /* 0xffffffb000157836 */ /* 0x000fe20000000000 */
[----:B------:R-:W-:Y:S02]  /*3dc0*/  FMNMX3.FTZ R12, R12, R115, R153, !PT ;  /* 0x000000730c0c7276 */ /* 0x000fe40007810099 */
[----:B------:R-:W-:Y:S02]  /*3dd0*/  ISETP.GE.AND P0, PT, R13, R114, PT ;  /* 0x000000720d00720c */ /* 0x000fe40003f06270 */
[----:B------:R-:W-:Y:S02]  /*3de0*/  FMNMX3.FTZ R12, R12, R155, R157, !PT ;  /* 0x0000009b0c0c7276 */ /* 0x000fe4000781009d */
[----:B------:R-:W-:Y:S02]  /*3df0*/  FSEL R103, R5, -INF , !P0 ;  /* 0xff80000005677808 */ /* 0x000fe40004000000 */
[----:B------:R-:W-:-:S02]  /*3e00*/  FSEL R137, R19, -INF , !P1 ;  /* 0xff80000013897808 */ /* 0x000fc40004800000 */
[----:B------:R-:W-:Y:S01]  /*3e10*/  ISETP.GE.AND P2, PT, R17, R112, PT ;  /* 0x000000701100720c */ /* 0x000fe20003f46270 */
[----:B------:R-:W-:Y:S01]  /*3e20*/  VIADD R17, R0, 0xffffffb8 ;  /* 0xffffffb800117836 */ /* 0x000fe20000000000 */
[----:B------:R-:W-:Y:S02]  /*3e30*/  ISETP.GE.U32.AND P0, PT, R2, 0x3, PT ;  /* 0x000000030200780c */ /* 0x000fe40003f06070 */
[-C--:B------:R-:W-:Y:S02]  /*3e40*/  ISETP.GE.AND P1, PT, R21, R114.reuse, PT ;  /* 0x000000721500720c */ /* 0x080fe40003f26270 */
[----:B------:R-:W-:Y:S02]  /*3e50*/  FMNMX3.FTZ R12, R12, R135, R145, !PT ;  /* 0x000000870c0c7276 */ /* 0x000fe40007810091 */
[----:B------:R-:W-:Y:S02]  /*3e60*/  FSEL R104, R8, -INF , !P1 ;  /* 0xff80000008687808 */ /* 0x000fe40004800000 */
[----:B------:R-:W-:-:S02]  /*3e70*/  ISETP.GE.AND P1, PT, R17, R114, PT ;  /* 0x000000721100720c */ /* 0x000fc40003f26270 */
[----:B------:R-:W-:Y:S02]  /*3e80*/  FMNMX3.FTZ R0, R3, R97, R35, !PT ;  /* 0x0000006103007276 */ /* 0x000fe40007810023 */
[----:B------:R-:W-:Y:S02]  /*3e90*/  FMNMX3.FTZ R12, R12, R147, R143, !PT ;  /* 0x000000930c0c7276 */ /* 0x000fe4000781008f */
[----:B------:R-:W-:Y:S02]  /*3ea0*/  FSEL R106, R4, -INF , !P1 ;  /* 0xff800000046a7808 */ /* 0x000fe40004800000 */
[----:B------:R-:W-:Y:S02]  /*3eb0*/  FMNMX3.FTZ R0, R0, R33, R31, !PT ;  /* 0x0000002100007276 */ /* 0x000fe4000781001f */
[----:B------:R-:W-:Y:S02]  /*3ec0*/  FMNMX3.FTZ R4, R12, R104, R105, !PT ;  /* 0x000000680c047276 */ /* 0x000fe40007810069 */
[----:B------:R-:W-:-:S02]  /*3ed0*/  FMNMX3.FTZ R12, R0, R111, R151, !PT ;  /* 0x0000006f000c7276 */ /* 0x000fc40007810097 */
[-C--:B------:R-:W-:Y:S02]  /*3ee0*/  ISETP.GE.AND P5, PT, R25, R112.reuse, PT ;  /* 0x000000701900720c */ /* 0x080fe40003fa6270 */
[-C--:B------:R-:W-:Y:S02]  /*3ef0*/  ISETP.GE.AND P3, PT, R21, R112.reuse, PT ;  /* 0x000000701500720c */ /* 0x080fe40003f66270 */
[----:B------:R-:W-:Y:S02]  /*3f00*/  ISETP.GE.AND P1, PT, R17, R112, PT ;  /* 0x000000701100720c */ /* 0x000fe40003f26270 */
[----:B------:R-:W-:Y:S01]  /*3f10*/  FMNMX3.FTZ R0, R4, R106, R103, !PT ;  /* 0x0000006a04007276 */ /* 0x000fe20007810067 */
[----:B------:R-:W-:Y:S10]  /*3f20*/  @!P0 BRA `(.L_x_232) ;  /* 0x0000000000548947 */ /* 0x000ff40003800000 */
[----:B------:R-:W-:-:S04]  /*3f30*/  VIADD R5, R2, 0xfffffffd ;  /* 0xfffffffd02057836 */ /* 0x000fc80000000000 */
[----:B------:R-:W-:-:S04]  /*3f40*/  IMAD.WIDE.U32 R16, R5, R88, RZ ;  /* 0x0000005805107225 */ /* 0x000fc800078e00ff */
[----:B------:R-:W-:Y:S02]  /*3f50*/  IMAD R4, R5, R89, R17 ;  /* 0x0000005905047224 */ /* 0x000fe400078e0211 */
[----:B------:R-:W-:-:S05]  /*3f60*/  IMAD.SHL.U32 R5, R16, 0x40, RZ ;  /* 0x0000004010057824 */ /* 0x000fca00078e00ff */
[----:B------:R-:W-:Y:S02]  /*3f70*/  LEA R8, P0, R88, R5, 0x5 ;  /* 0x0000000558087211 */ /* 0x000fe400078028ff */
[----:B------:R-:W-:-:S04]  /*3f80*/  SHF.L.U64.HI R5, R16, 0x6, R4 ;  /* 0x0000000610057819 */ /* 0x000fc80000010204 */
        /* <DEDUP_REMOVED lines=15> */
.L_x_232:
[----:B-1----:R-:W-:Y:S01]  /*4080*/  FMNMX3.FTZ R4, R12, R127, R149, !PT ;  /* 0x0000007f0c047276 */ /* 0x002fe20007810095 */
[----:B------:R-:W1:Y:S01]  /*4090*/  SHFL.BFLY PT, R5, R0, 0x2, 0x1f ;  /* 0x0c401f0000057f89 */ /* 0x000e6200000e0000 */
[----:B------:R-:W-:Y:S01]  /*40a0*/  FSEL R139, R14, -INF , !P5 ;  /* 0xff8000000e8b7808 */ /* 0x000fe20006800000 */
[----:B------:R-:W2:Y:S01]  /*40b0*/  LDCU UR4, c[0x0][0x45c] ;  /* 0x00008b80ff0477ac */ /* 0x000ea20008000800 */
[----:B------:R-:W-:Y:S02]  /*40c0*/  FSEL R141, R15, -INF , !P4 ;  /* 0xff8000000f8d7808 */ /* 0x000fe40006000000 */
[----:B------:R-:W-:Y:S02]  /*40d0*/  FMNMX3.FTZ R4, R4, R129, R137, !PT ;  /* 0x0000008104047276 */ /* 0x000fe40007810089 */
[----:B------:R-:W-:Y:S02]  /*40e0*/  ISETP.GE.AND P0, PT, R13, R112, PT ;  /* 0x000000700d00720c */ /* 0x000fe40003f06270 */
[----:B------:R-:W-:Y:S01]  /*40f0*/  FSEL R107, R10, -INF , !P3 ;  /* 0xff8000000a6b7808 */ /* 0x000fe20005800000 */
[----:B------:R-:W-:Y:S01]  /*4100*/  LDSM.16.MT88.4 R12, [R113+0x6000] ;  /* 0x00600000710c783b */ /* 0x000fe20000004200 */
[----:B------:R-:W-:-:S02]  /*4110*/  FSEL R109, R11, -INF , !P2 ;  /* 0xff8000000b6d7808 */ /* 0x000fc40005000000 */
[----:B------:R-:W-:Y:S02]  /*4120*/  FMNMX3.FTZ R4, R4, R139, R141, !PT ;  /* 0x0000008b04047276 */ /* 0x000fe4000781008d */
[----:B------:R-:W-:Y:S02]  /*4130*/  FSEL R101, R6, -INF , !P1 ;  /* 0xff80000006657808 */ /* 0x000fe40004800000 */
[----:B------:R-:W-:Y:S02]  /*4140*/  FSEL R100, R7, -INF , !P0 ;  /* 0xff80000007647808 */ /* 0x000fe40004000000 */
[----:B------:R-:W-:-:S04]  /*4150*/  FMNMX3.FTZ R4, R4, R107, R109, !PT ;  /* 0x0000006b04047276 */ /* 0x000fc8000781006d */
[----:B------:R-:W-:Y:S02]  /*4160*/  FMNMX3.FTZ R9, R4, R101, R100, !PT ;  /* 0x0000006504097276 */ /* 0x000fe40007810064 */
[----:B-1----:R-:W-:-:S03]  /*4170*/  FMNMX.FTZ R7, R0, R5, !PT ;  /* 0x0000000500077209 */ /* 0x002fc60007810000 */
[----:B------:R-:W1:Y:S04]  /*4180*/  SHFL.BFLY PT, R4, R9, 0x2, 0x1f ;  /* 0x0c401f0009047f89 */ /* 0x000e6800000e0000 */
[----:B------:R-:W3:Y:S01]  /*4190*/  SHFL.BFLY PT, R88, R7, 0x1, 0x1f ;  /* 0x0c201f0007587f89 */ /* 0x000ee200000e0000 */
[----:B-1----:R-:W-:Y:S02]  /*41a0*/  FMNMX.FTZ R5, R9, R4, !PT ;  /* 0x0000000409057209 */ /* 0x002fe40007810000 */
[----:B---3--:R-:W-:-:S03]  /*41b0*/  FMNMX.FTZ R88, R7, R88, !PT ;  /* 0x0000005807587209 */ /* 0x008fc60007810000 */
[----:B------:R-:W1:Y:S01]  /*41c0*/  SHFL.BFLY PT, R0, R5, 0x1, 0x1f ;  /* 0x0c201f0005007f89 */ /* 0x000e6200000e0000 */
[C---:B------:R-:W-:Y:S01]  /*41d0*/  FSETP.NEU.FTZ.AND P1, PT, R88.reuse, -INF , PT ;  /* 0xff8000005800780b */ /* 0x040fe20003f3d000 */
[----:B--2---:R-:W-:-:S05]  /*41e0*/  FMUL.FTZ R108, R88, UR4 ;  /* 0x00000004586c7c20 */ /* 0x004fca0008410000 */
[----:B------:R-:W-:-:S05]  /*41f0*/  FSEL R108, R108, RZ, P1 ;  /* 0x000000ff6c6c7208 */ /* 0x000fca0000800000 */
[--C-:B------:R-:W-:Y:S01]  /*4200*/  FFMA.FTZ R98, R99, UR4, -R108.reuse ;  /* 0x0000000463627c23 */ /* 0x100fe2000801086c */
[----:B------:R-:W-:Y:S01]  /*4210*/  FSEL R99, R88, RZ, P1 ;  /* 0x000000ff58637208 */ /* 0x000fe20000800000 */
[--C-:B------:R-:W-:Y:S01]  /*4220*/  FFMA.FTZ R93, R29, UR4, -R108.reuse ;  /* 0x000000041d5d7c23 */ /* 0x100fe2000801086c */
[--C-:B------:R-:W-:Y:S01]  /*4230*/  FFMA.FTZ R95, R125, UR4, -R108.reuse ;  /* 0x000000047d5f7c23 */ /* 0x100fe2000801086c */
[--C-:B------:R-:W-:Y:S01]  /*4240*/  FFMA.FTZ R94, R159, UR4, -R108.reuse ;  /* 0x000000049f5e7c23 */ /* 0x100fe2000801086c */
[--C-:B------:R-:W-:Y:S01]  /*4250*/  FFMA.FTZ R125, R115, UR4, -R108.reuse ;  /* 0x00000004737d7c23 */ /* 0x100fe2000801086c */
[----:B------:R-:W-:Y:S01]  /*4260*/  FADD.FTZ R99, R84, -R99 ;  /* 0x8000006354637221 */ /* 0x000fe20000010000 */
[----:B------:R-:W-:Y:S01]  /*4270*/  MUFU.EX2 R98, R98 ;  /* 0x0000006200627308 */ /* 0x000fe20000000800 */
[--C-:B------:R-:W-:Y:S01]  /*4280*/  FFMA.FTZ R112, R153, UR4, -R108.reuse ;  /* 0x0000000499707c23 */ /* 0x100fe2000801086c */
[--C-:B------:R-:W-:Y:S01]  /*4290*/  FFMA.FTZ R115, R155, UR4, -R108.reuse ;  /* 0x000000049b737c23 */ /* 0x100fe2000801086c */
[----:B-1----:R-:W-:Y:S01]  /*42a0*/  FMNMX.FTZ R0, R5, R0, !PT ;  /* 0x0000000005007209 */ /* 0x002fe20007810000 */
[----:B------:R-:W-:Y:S01]  /*42b0*/  FMUL.FTZ R99, R99, UR4 ;  /* 0x0000000463637c20 */ /* 0x000fe20008410000 */
[--C-:B------:R-:W-:Y:S01]  /*42c0*/  FFMA.FTZ R110, R157, UR4, -R108.reuse ;  /* 0x000000049d6e7c23 */ /* 0x100fe2000801086c */
[--C-:B------:R-:W-:Y:S01]  /*42d0*/  FFMA.FTZ R128, R145, UR4, -R108.reuse ;  /* 0x0000000491807c23 */ /* 0x100fe2000801086c */
[C---:B------:R-:W-:Y:S01]  /*42e0*/  FSETP.NEU.FTZ.AND P0, PT, R0.reuse, -INF , PT ;  /* 0xff8000000000780b */ /* 0x040fe20003f1d000 */
[C---:B------:R-:W-:Y:S01]  /*42f0*/  FMUL.FTZ R102, R0.reuse, UR4 ;  /* 0x0000000400667c20 */ /* 0x040fe20008410000 */
[----:B------:R-:W1:Y:S01]  /*4300*/  MUFU.EX2 R95, R95 ;  /* 0x0000005f005f7308 */ /* 0x000e620000000800 */
[--C-:B------:R-:W-:Y:S01]  /*4310*/  FFMA.FTZ R135, R135, UR4, -R108.reuse ;  /* 0x0000000487877c23 */ /* 0x100fe2000801086c */
[----:B------:R-:W-:Y:S01]  /*4320*/  FSEL R4, R0, RZ, P0 ;  /* 0x000000ff00047208 */ /* 0x000fe20000000000 */
[--C-:B------:R-:W-:Y:S01]  /*4330*/  FFMA.FTZ R130, R147, UR4, -R108.reuse ;  /* 0x0000000493827c23 */ /* 0x100fe2000801086c */
[----:B------:R-:W-:Y:S01]  /*4340*/  FSEL R102, R102, RZ, P0 ;  /* 0x000000ff66667208 */ /* 0x000fe20000000000 */
[----:B------:R-:W-:-:S02]  /*4350*/  FFMA.FTZ R143, R143, UR4, -R108 ;  /* 0x000000048f8f7c23 */ /* 0x000fc4000801086c */
[----:B------:R-:W-:Y:S01]  /*4360*/  FADD.FTZ R3, R3, -R4 ;  /* 0x8000000403037221 */ /* 0x000fe20000010000 */
[----:B------:R-:W2:Y:S01]  /*4370*/  MUFU.EX2 R99, R99 ;  /* 0x0000006300637308 */ /* 0x000ea20000000800 */
[--C-:B------:R-:W-:Y:S01]  /*4380*/  FFMA.FTZ R31, R31, UR4, -R102.reuse ;  /* 0x000000041f1f7c23 */ /* 0x100fe20008010866 */
[----:B------:R-:W-:Y:S01]  /*4390*/  IADD3 R4, PT, PT, R113, 0x6000, RZ ;  /* 0x0000600071047810 */ /* 0x000fe20007ffe0ff */
[----:B------:R-:W-:Y:S01]  /*43a0*/  FMUL.FTZ R3, R3, UR4 ;  /* 0x0000000403037c20 */ /* 0x000fe20008410000 */
[--C-:B------:R-:W-:Y:S01]  /*43b0*/  FFMA.FTZ R96, R97, UR4, -R102.reuse ;  /* 0x0000000461607c23 */ /* 0x100fe20008010866 */
[--C-:B------:R-:W-:Y:S01]  /*43c0*/  FFMA.FTZ R92, R35, UR4, -R102.reuse ;  /* 0x00000004235c7c23 */ /* 0x100fe20008010866 */
[--C-:B------:R-:W-:Y:S01]  /*43d0*/  FFMA.FTZ R89, R33, UR4, -R102.reuse ;  /* 0x0000000421597c23 */ /* 0x100fe20008010866 */
[----:B------:R-:W-:Y:S01]  /*43e0*/  IADD3 R97, PT, PT, R113, 0x6020, RZ ;  /* 0x0000602071617810 */ /* 0x000fe20007ffe0ff */
[----:B------:R3:W-:Y:S01]  /*43f0*/  MUFU.EX2 R84, R31 ;  /* 0x0000001f00547308 */ /* 0x0007e20000000800 */
[----:B------:R-:W-:Y:S01]  /*4400*/  @P6 IADD3 R97, PT, PT, R4, -0x20, RZ ;  /* 0xffffffe004616810 */ /* 0x000fe20007ffe0ff */
[--C-:B------:R-:W-:Y:S01]  /*4410*/  FFMA.FTZ R114, R111, UR4, -R102.reuse ;  /* 0x000000046f727c23 */ /* 0x100fe20008010866 */
[----:B-1----:R-:W-:Y:S01]  /*4420*/  F2FP.F16.F32.PACK_AB R4, R95, R98 ;  /* 0x000000625f04723e */ /* 0x002fe200000000ff */
[--C-:B------:R-:W-:Y:S01]  /*4430*/  FFMA.FTZ R111, R151, UR4, -R102.reuse ;  /* 0x00000004976f7c23 */ /* 0x100fe20008010866 */
[--C-:B------:R-:W-:Y:S01]  /*4440*/  FFMA.FTZ R127, R127, UR4, -R102.reuse ;  /* 0x000000047f7f7c23 */ /* 0x100fe20008010866 */
[----:B------:R-:W-:Y:S01]  /*4450*/  LDSM.16.MT88.4 R20, [R97] ;  /* 0x000000006114783b */ /* 0x000fe20000004200 */
[--C-:B------:R-:W-:Y:S01]  /*4460*/  FFMA.FTZ R126, R149, UR4, -R102.reuse ;  /* 0x00000004957e7c23 */ /* 0x100fe20008010866 */
[----:B------:R-:W1:Y:S01]  /*4470*/  MUFU.EX2 R3, R3 ;  /* 0x0000000300037308 */ /* 0x000e620000000800 */
        /* <DEDUP_REMOVED lines=8> */
[----:B---3--:R-:W2:Y:S01]  /*4500*/  LDSM.16.MT88.4 R28, [R113+0x7000] ;  /* 0x00700000711c783b */ /* 0x008ea20000004200 */
[-C--:B------:R-:W-:Y:S01]  /*4510*/  FMUL.FTZ R33, R61, R99.reuse ;  /* 0x000000633d217220 */ /* 0x080fe20000410000 */
[-C--:B------:R-:W-:Y:S01]  /*4520*/  FMUL.FTZ R56, R56, R99.reuse ;  /* 0x0000006338387220 */ /* 0x080fe20000410000 */
[-C--:B------:R-:W-:Y:S01]  /*4530*/  FMUL.FTZ R57, R57, R99.reuse ;  /* 0x0000006339397220 */ /* 0x080fe20000410000 */
[-C--:B------:R-:W-:Y:S01]  /*4540*/  FMUL.FTZ R40, R40, R99.reuse ;  /* 0x0000006328287220 */ /* 0x080fe20000410000 */
[-C--:B------:R-:W-:Y:S01]  /*4550*/  FMUL.FTZ R41, R41, R99.reuse ;  /* 0x0000006329297220 */ /* 0x080fe20000410000 */
[----:B------:R-:W-:Y:S01]  /*4560*/  FMUL.FTZ R48, R48, R99 ;  /* 0x0000006330307220 */ /* 0x000fe20000410000 */
[----:B------:R-:W3:Y:S01]  /*4570*/  MUFU.EX2 R93, R93 ;  /* 0x0000005d005d7308 */ /* 0x000ee20000000800 */
[-C--:B-1----:R-:W-:Y:S01]  /*4580*/  FMUL.FTZ R10, R38, R3.reuse ;  /* 0x00000003260a7220 */ /* 0x082fe20000410000 */
[-C--:B------:R-:W-:Y:S01]  /*4590*/  FMUL.FTZ R11, R39, R3.reuse ;  /* 0x00000003270b7220 */ /* 0x080fe20000410000 */
[-C--:B------:R-:W-:Y:S01]  /*45a0*/  FMUL.FTZ R18, R46, R3.reuse ;  /* 0x000000032e127220 */ /* 0x080fe20000410000 */
[-C--:B------:R-:W-:Y:S01]  /*45b0*/  FMUL.FTZ R19, R47, R3.reuse ;  /* 0x000000032f137220 */ /* 0x080fe20000410000 */
[-C--:B------:R-:W-:Y:S01]  /*45c0*/  FMUL.FTZ R26, R54, R3.reuse ;  /* 0x00000003361a7220 */ /* 0x080fe20000410000 */
[-C--:B------:R-:W-:Y:S01]  /*45d0*/  FMUL.FTZ R27, R55, R3.reuse ;  /* 0x00000003371b7220 */ /* 0x080fe20000410000 */
[----:B------:R-:W1:Y:S01]  /*45e0*/  LDSM.16.MT88.4 R36, [R97+0x1000] ;  /* 0x001000006124783b */ /* 0x000e620000004200 */
[----:B------:R-:W-:Y:S01]  /*45f0*/  MUFU.EX2 R96, R96 ;  /* 0x0000006000607308 */ /* 0x000fe20000000800 */
[-C--:B------:R-:W-:Y:S01]  /*4600*/  FMUL.FTZ R34, R62, R3.reuse ;  /* 0x000000033e227220 */ /* 0x080fe20000410000 */
[-C--:B------:R-:W-:Y:S01]  /*4610*/  FMUL.FTZ R35, R63, R3.reuse ;  /* 0x000000033f237220 */ /* 0x080fe20000410000 */
[----:B------:R-:W4:Y:S01]  /*4620*/  LDSM.16.MT88.4 R44, [R113+0x8000] ;  /* 0x00800000712c783b */ /* 0x000f220000004200 */
[-C--:B------:R-:W-:Y:S01]  /*4630*/  FMUL.FTZ R58, R58, R3.reuse ;  /* 0x000000033a3a7220 */ /* 0x080fe20000410000 */
[-C--:B------:R-:W-:Y:S01]  /*4640*/  FMUL.FTZ R59, R59, R3.reuse ;  /* 0x000000033b3b7220 */ /* 0x080fe20000410000 */
[-C--:B------:R-:W-:Y:S01]  /*4650*/  FMUL.FTZ R42, R42, R3.reuse ;  /* 0x000000032a2a7220 */ /* 0x080fe20000410000 */
[----:B------:R-:W5:Y:S01]  /*4660*/  LDSM.16.MT88.4 R52, [R97+0x2000] ;  /* 0x002000006134783b */ /* 0x000f620000004200 */
[----:B------:R-:W2:Y:S01]  /*4670*/  MUFU.EX2 R92, R92 ;  /* 0x0000005c005c7308 */ /* 0x000ea20000000800 */
[----:B---3--:R-:W-:Y:S01]  /*4680*/  F2FP.F16.F32.PACK_AB R6, R93, R94 ;  /* 0x0000005e5d06723e */ /* 0x008fe200000000ff */
[----:B------:R-:W-:Y:S01]  /*4690*/  FMUL.FTZ R43, R43, R3 ;  /* 0x000000032b2b7220 */ /* 0x000fe20000410000 */
[----:B------:R-:W3:Y:S01]  /*46a0*/  LDSM.16.MT88.4 R60, [R113+0x6400] ;  /* 0x00640000713c783b */ /* 0x000ee20000004200 */
[----:B------:R-:W-:Y:S01]  /*46b0*/  FMUL.FTZ R49, R49, R99 ;  /* 0x0000006331317220 */ /* 0x000fe20000410000 */
[-C--:B------:R-:W-:Y:S01]  /*46c0*/  FMUL.FTZ R50, R50, R3.reuse ;  /* 0x0000000332327220 */ /* 0x080fe20000410000 */
[----:B------:R-:W-:Y:S01]  /*46d0*/  FMUL.FTZ R51, R51, R3 ;  /* 0x0000000333337220 */ /* 0x000fe20000410000 */
[-C--:B------:R-:W-:Y:S01]  /*46e0*/  FMUL.FTZ R64, R64, R99.reuse ;  /* 0x0000006340407220 */ /* 0x080fe20000410000 */
[----:B------:R-:W1:Y:S01]  /*46f0*/  MUFU.EX2 R89, R89 ;  /* 0x0000005900597308 */ /* 0x000e620000000800 */
[----:B------:R-:W-:Y:S01]  /*4700*/  FMUL.FTZ R65, R65, R99 ;  /* 0x0000006341417220 */ /* 0x000fe20000410000 */
[-C--:B------:R-:W-:Y:S01]  /*4710*/  FMUL.FTZ R66, R66, R3.reuse ;  /* 0x0000000342427220 */ /* 0x080fe20000410000 */
[----:B------:R-:W-:Y:S01]  /*4720*/  FMUL.FTZ R67, R67, R3 ;  /* 0x0000000343437220 */ /* 0x000fe20000410000 */
[-C--:B------:R-:W-:Y:S01]  /*4730*/  FMUL.FTZ R72, R72, R99.reuse ;  /* 0x0000006348487220 */ /* 0x080fe20000410000 */
[----:B------:R-:W-:Y:S01]  /*4740*/  FMUL.FTZ R73, R73, R99 ;  /* 0x0000006349497220 */ /* 0x000fe20000410000 */
[-C--:B------:R-:W-:Y:S01]  /*4750*/  FMUL.FTZ R74, R74, R3.reuse ;  /* 0x000000034a4a7220 */ /* 0x080fe20000410000 */
[----:B------:R-:W-:Y:S01]  /*4760*/  FMUL.FTZ R75, R75, R3 ;  /* 0x000000034b4b7220 */ /* 0x000fe20000410000 */
[----:B------:R-:W-:Y:S01]  /*4770*/  MUFU.EX2 R125, R125 ;  /* 0x0000007d007d7308 */ /* 0x000fe20000000800 */
[----:B--2---:R-:W-:Y:S01]  /*4780*/  F2FP.F16.F32.PACK_AB R5, R92, R96 ;  /* 0x000000605c05723e */ /* 0x004fe200000000ff */
[-C--:B------:R-:W-:Y:S01]  /*4790*/  FMUL.FTZ R76, R76, R99.reuse ;  /* 0x000000634c4c7220 */ /* 0x080fe20000410000 */
[----:B------:R-:W-:Y:S01]  /*47a0*/  FMUL.FTZ R77, R77, R99 ;  /* 0x000000634d4d7220 */ /* 0x000fe20000410000 */
[-C--:B------:R-:W-:Y:S01]  /*47b0*/  FMUL.FTZ R78, R78, R3.reuse ;  /* 0x000000034e4e7220 */ /* 0x080fe20000410000 */
[----:B------:R-:W-:Y:S01]  /*47c0*/  FMUL.FTZ R79, R79, R3 ;  /* 0x000000034f4f7220 */ /* 0x000fe20000410000 */
[--C-:B------:R-:W-:Y:S01]  /*47d0*/  FFMA.FTZ R145, R129, UR4, -R102.reuse ;  /* 0x0000000481917c23 */ /* 0x100fe20008010866 */
[--C-:B------:R-:W-:Y:S01]  /*47e0*/  FFMA.FTZ R132, R137, UR4, -R102.reuse ;  /* 0x0000000489847c23 */ /* 0x100fe20008010866 */
[----:B------:R-:W2:Y:S01]  /*47f0*/  MUFU.EX2 R112, R112 ;  /* 0x0000007000707308 */ /* 0x000ea20000000800 */
[----:B-1----:R-:W-:Y:S01]  /*4800*/  F2FP.F16.F32.PACK_AB R7, R84, R89 ;  /* 0x000000595407723e */ /* 0x002fe200000000ff */
[--C-:B------:R-:W-:Y:S01]  /*4810*/  FFMA.FTZ R134, R139, UR4, -R102.reuse ;  /* 0x000000048b867c23 */ /* 0x100fe20008010866 */
[----:B------:R-:W-:Y:S01]  /*4820*/  FFMA.FTZ R129, R141, UR4, -R102 ;  /* 0x000000048d817c23 */ /* 0x000fe20008010866 */
[--C-:B------:R-:W-:Y:S01]  /*4830*/  FFMA.FTZ R137, R104, UR4, -R108.reuse ;  /* 0x0000000468897c23 */ /* 0x100fe2000801086c */
[--C-:B------:R-:W-:Y:S01]  /*4840*/  FFMA.FTZ R104, R105, UR4, -R108.reuse ;  /* 0x0000000469687c23 */ /* 0x100fe2000801086c */
[--C-:B------:R-:W-:Y:S01]  /*4850*/  FFMA.FTZ R105, R106, UR4, -R108.reuse ;  /* 0x000000046a697c23 */ /* 0x100fe2000801086c */
[----:B------:R-:W-:Y:S01]  /*4860*/  FFMA.FTZ R106, R103, UR4, -R108 ;  /* 0x00000004676a7c23 */ /* 0x000fe2000801086c */
[----:B------:R-:W-:Y:S01]  /*4870*/  HMMA.16816.F32 R24, R4, R28, R24 ;  /* 0x0000001c0418723c */ /* 0x000fe20000001818 */
[----:B------:R-:W-:Y:S01]  /*4880*/  MUFU.EX2 R115, R115 ;  /* 0x0000007300737308 */ /* 0x000fe20000000800 */
[--C-:B------:R-:W-:Y:S01]  /*4890*/  FFMA.FTZ R103, R107, UR4, -R102.reuse ;  /* 0x000000046b677c23 */ /* 0x100fe20008010866 */
[--C-:B------:R-:W-:Y:S01]  /*48a0*/  FFMA.FTZ R108, R109, UR4, -R102.reuse ;  /* 0x000000046d6c7c23 */ /* 0x100fe20008010866 */
[--C-:B------:R-:W-:Y:S01]  /*48b0*/  FFMA.FTZ R101, R101, UR4, -R102.reuse ;  /* 0x0000000465657c23 */ /* 0x100fe20008010866 */
[----:B------:R-:W-:Y:S01]  /*48c0*/  FFMA.FTZ R100, R100, UR4, -R102 ;  /* 0x0000000464647c23 */ /* 0x000fe20008010866 */
[----:B------:R-:W-:-:S02]  /*48d0*/  FFMA.FTZ R98, R133, R99, R98 ;  /* 0x0000006385627223 */ /* 0x000fc40000010062 */
[----:B------:R-:W-:Y:S01]  /*48e0*/  HMMA.16816.F32 R28, R4, R30, R56 ;  /* 0x0000001e041c723c */ /* 0x000fe20000001838 */
[----:B------:R-:W1:Y:S01]  /*48f0*/  LDSM.16.MT88.4 R56, [R97+0x400] ;  /* 0x000400006138783b */ /* 0x000e620000004200 */
[----:B------:R-:W-:Y:S01]  /*4900*/  MUFU.EX2 R110, R110 ;  /* 0x0000006e006e7308 */ /* 0x000fe20000000800 */
[----:B------:R-:W-:-:S04]  /*4910*/  FADD.FTZ R95, R95, R98 ;  /* 0x000000625f5f7221 */ /* 0x000fc80000010000 */
[----:B------:R-:W-:Y:S01]  /*4920*/  FADD.FTZ R94, R94, R95 ;  /* 0x0000005f5e5e7221 */ /* 0x000fe20000010000 */
[----:B------:R-:W-:Y:S02]  /*4930*/  HMMA.16816.F32 R8, R4, R12, R8 ;  /* 0x0000000c0408723c */ /* 0x000fe40000001808 */
[----:B------:R-:W-:Y:S01]  /*4940*/  MUFU.EX2 R114, R114 ;  /* 0x0000007200727308 */ /* 0x000fe20000000800 */
[----:B------:R-:W-:-:S05]  /*4950*/  FADD.FTZ R94, R93, R94 ;  /* 0x0000005e5d5e7221 */ /* 0x000fca0000010000 */
[----:B------:R-:W-:Y:S01]  /*4960*/  HMMA.16816.F32 R12, R4, R14, R40 ;  /* 0x0000000e040c723c */ /* 0x000fe20000001828 */
[-C--:B------:R-:W-:Y:S01]  /*4970*/  FMUL.FTZ R40, R68, R99.reuse ;  /* 0x0000006344287220 */ /* 0x080fe20000410000 */
[----:B------:R-:W3:Y:S01]  /*4980*/  MUFU.EX2 R111, R111 ;  /* 0x0000006f006f7308 */ /* 0x000ee20000000800 */
[----:B------:R-:W-:Y:S01]  /*4990*/  FMUL.FTZ R41, R69, R99 ;  /* 0x0000006345297220 */ /* 0x000fe20000410000 */
[-C--:B------:R-:W-:Y:S01]  /*49a0*/  FMUL.FTZ R42, R70, R3.reuse ;  /* 0x00000003462a7220 */ /* 0x080fe20000410000 */
[----:B------:R-:W-:-:S03]  /*49b0*/  FMUL.FTZ R43, R71, R3 ;  /* 0x00000003472b7220 */ /* 0x000fc60000410000 */
[C---:B------:R-:W-:Y:S02]  /*49c0*/  HMMA.16816.F32 R16, R4.reuse, R20, R16 ;  /* 0x000000140410723c */ /* 0x040fe40000001810 */
[----:B------:R-:W-:Y:S06]  /*49d0*/  MUFU.EX2 R127, R127 ;  /* 0x0000007f007f7308 */ /* 0x000fec0000000800 */
[----:B------:R-:W-:Y:S01]  /*49e0*/  HMMA.16816.F32 R20, R4, R22, R48 ;  /* 0x000000160414723c */ /* 0x000fe20000001830 */
[-C--:B------:R-:W-:Y:S01]  /*49f0*/  FMUL.FTZ R48, R80, R99.reuse ;  /* 0x0000006350307220 */ /* 0x080fe20000410000 */
[----:B------:R-:W1:Y:S01]  /*4a00*/  MUFU.EX2 R126, R126 ;  /* 0x0000007e007e7308 */ /* 0x000e620000000800 */
[----:B------:R-:W-:Y:S01]  /*4a10*/  FMUL.FTZ R49, R81, R99 ;  /* 0x0000006351317220 */ /* 0x000fe20000410000 */
[-C--:B------:R-:W-:Y:S01]  /*4a20*/  FMUL.FTZ R50, R82, R3.reuse ;  /* 0x0000000352327220 */ /* 0x080fe20000410000 */
[-C--:B------:R-:W-:Y:S01]  /*4a30*/  FMUL.FTZ R51, R83, R3.reuse ;  /* 0x0000000353337220 */ /* 0x080fe20000410000 */
[----:B------:R-:W-:-:S02]  /*4a40*/  FFMA.FTZ R3, R131, R3, R96 ;  /* 0x0000000383037223 */ /* 0x000fc40000010060 */
[----:B------:R-:W-:Y:S02]  /*4a50*/  HMMA.16816.F32 R32, R4, R36, R32 ;  /* 0x000000240420723c */ /* 0x000fe40000001820 */
[----:B------:R-:W-:Y:S01]  /*4a60*/  MUFU.EX2 R135, R135 ;  /* 0x0000008700877308 */ /* 0x000fe20000000800 */
[----:B------:R-:W-:Y:S01]  /*4a70*/  FADD.FTZ R92, R92, R3 ;  /* 0x000000035c5c7221 */ /* 0x000fe20000010000 */
[----:B------:R-:W-:-:S03]  /*4a80*/  MOV R3, R0 ;  /* 0x0000000000037202 */ /* 0x000fc60000000f00 */
[----:B------:R-:W-:Y:S01]  /*4a90*/  FADD.FTZ R89, R89, R92 ;  /* 0x0000005c59597221 */ /* 0x000fe20000010000 */
[----:B----4-:R-:W-:Y:S02]  /*4aa0*/  HMMA.16816.F32 R40, R4, R44, R40 ;  /* 0x0000002c0428723c */ /* 0x010fe40000001828 */
[----:B------:R-:W-:Y:S01]  /*4ab0*/  MUFU.EX2 R128, R128 ;  /* 0x0000008000807308 */ /* 0x000fe20000000800 */
[----:B------:R-:W-:Y:S01]  /*4ac0*/  FADD.FTZ R89, R84, R89 ;  /* 0x0000005954597221 */ /* 0x000fe20000010000 */
[----:B------:R-:W-:-:S04]  /*4ad0*/  MOV R84, R88 ;  /* 0x0000005800547202 */ /* 0x000fc80000000f00 */
[C---:B------:R-:W-:Y:S01]  /*4ae0*/  HMMA.16816.F32 R36, R4.reuse, R38, R64 ;  /* 0x000000260424723c */ /* 0x040fe20000001840 */
[----:B------:R-:W4:Y:S01]  /*4af0*/  LDSM.16.MT88.4 R64, [R113+0x7400] ;  /* 0x007400007140783b */ /* 0x000f220000004200 */
[----:B------:R-:W-:Y:S06]  /*4b00*/  MUFU.EX2 R130, R130 ;  /* 0x0000008200827308 */ /* 0x000fec0000000800 */
[C---:B------:R-:W-:Y:S01]  /*4b10*/  HMMA.16816.F32 R44, R4.reuse, R46, R72 ;  /* 0x0000002e042c723c */ /* 0x040fe20000001848 */
[----:B------:R-:W-:Y:S01]  /*4b20*/  LDSM.16.MT88.4 R72, [R113+0x8c00] ;  /* 0x008c00007148783b */ /* 0x000fe20000004200 */
[----:B------:R-:W-:Y:S06]  /*4b30*/  MUFU.EX2 R143, R143 ;  /* 0x0000008f008f7308 */ /* 0x000fec0000000800 */
[----:B-----5:R-:W-:Y:S01]  /*4b40*/  HMMA.16816.F32 R48, R4, R52, R48 ;  /* 0x000000340430723c */ /* 0x020fe20000001830 */
[----:B--2---:R-:W-:Y:S01]  /*4b50*/  F2FP.F16.F32.PACK_AB R52, R112, R125 ;  /* 0x0000007d7034723e */ /* 0x004fe200000000ff */
[----:B------:R-:W-:Y:S01]  /*4b60*/  MUFU.EX2 R145, R145 ;  /* 0x0000009100917308 */ /* 0x000fe20000000800 */
[----:B---3--:R-:W-:Y:S01]  /*4b70*/  F2FP.F16.F32.PACK_AB R53, R111, R114 ;  /* 0x000000726f35723e */ /* 0x008fe200000000ff */
[----:B------:R-:W-:Y:S01]  /*4b80*/  FADD.FTZ R125, R125, R94 ;  /* 0x0000005e7d7d7221 */ /* 0x000fe20000010000 */
[----:B------:R-:W-:-:S03]  /*4b90*/  FADD.FTZ R114, R114, R89 ;  /* 0x0000005972727221 */ /* 0x000fc60000010000 */
[----:B------:R-:W-:Y:S01]  /*4ba0*/  HMMA.16816.F32 R4, R4, R54, R76 ;  /* 0x000000360404723c */ /* 0x000fe2000000184c */
[----:B------:R-:W-:Y:S01]  /*4bb0*/  F2FP.F16.F32.PACK_AB R54, R110, R115 ;  /* 0x000000736e36723e */ /* 0x000fe200000000ff */
[----:B------:R-:W-:Y:S01]  /*4bc0*/  MUFU.EX2 R132, R132 ;  /* 0x0000008400847308 */ /* 0x000fe20000000800 */
[----:B-1----:R-:W-:Y:S01]  /*4bd0*/  F2FP.F16.F32.PACK_AB R55, R126, R127 ;  /* 0x0000007f7e37723e */ /* 0x002fe200000000ff */
        /* <DEDUP_REMOVED lines=9> */
[----:B------:R-:W1:Y:S01]  /*4c70*/  LDSM.16.MT88.4 R60, [R97+0x1400] ;  /* 0x00140000613c783b */ /* 0x000e620000004200 */
[----:B------:R-:W-:Y:S06]  /*4c80*/  MUFU.EX2 R129, R129 ;  /* 0x0000008100817308 */ /* 0x000fec0000000800 */
[C---:B------:R-:W-:Y:S02]  /*4c90*/  HMMA.16816.F32 R16, R52.reuse, R56, R16 ;  /* 0x000000383410723c */ /* 0x040fe40000001810 */
[----:B------:R-:W-:Y:S06]  /*4ca0*/  MUFU.EX2 R137, R137 ;  /* 0x0000008900897308 */ /* 0x000fec0000000800 */
[C---:B------:R-:W-:Y:S01]  /*4cb0*/  HMMA.16816.F32 R20, R52.reuse, R58, R20 ;  /* 0x0000003a3414723c */ /* 0x040fe20000001814 */
[----:B------:R-:W2:Y:S01]  /*4cc0*/  LDSM.16.MT88.4 R56, [R113+0x8400] ;  /* 0x008400007138783b */ /* 0x000ea20000004200 */
[----:B------:R-:W3:Y:S06]  /*4cd0*/  MUFU.EX2 R104, R104 ;  /* 0x0000006800687308 */ /* 0x000eec0000000800 */
[C---:B----4-:R-:W-:Y:S02]  /*4ce0*/  HMMA.16816.F32 R24, R52.reuse, R64, R24 ;  /* 0x000000403418723c */ /* 0x050fe40000001818 */
[----:B------:R-:W-:Y:S06]  /*4cf0*/  MUFU.EX2 R105, R105 ;  /* 0x0000006900697308 */ /* 0x000fec0000000800 */
[----:B------:R-:W-:Y:S01]  /*4d00*/  HMMA.16816.F32 R28, R52, R66, R28 ;  /* 0x00000042341c723c */ /* 0x000fe2000000181c */
[----:B------:R-:W-:Y:S01]  /*4d10*/  LDSM.16.MT88.4 R64, [R97+0x1800] ;  /* 0x001800006140783b */ /* 0x000fe20000004200 */
[----:B------:R-:W4:Y:S01]  /*4d20*/  MUFU.EX2 R106, R106 ;  /* 0x0000006a006a7308 */ /* 0x000f220000000800 */
[----:B---3--:R-:W-:-:S05]  /*4d30*/  F2FP.F16.F32.PACK_AB R76, R104, R137 ;  /* 0x00000089684c723e */ /* 0x008fca00000000ff */
[C---:B-1----:R-:W-:Y:S02]  /*4d40*/  HMMA.16816.F32 R32, R52.reuse, R60, R32 ;  /* 0x0000003c3420723c */ /* 0x042fe40000001820 */
[----:B------:R-:W-:Y:S06]  /*4d50*/  MUFU.EX2 R103, R103 ;  /* 0x0000006700677308 */ /* 0x000fec0000000800 */
[----:B------:R-:W-:Y:S01]  /*4d60*/  HMMA.16816.F32 R36, R52, R62, R36 ;  /* 0x0000003e3424723c */ /* 0x000fe20000001824 */
[----:B------:R-:W1:Y:S01]  /*4d70*/  LDSM.16.MT88.4 R60, [R97+0x2400] ;  /* 0x00240000613c783b */ /* 0x000e620000004200 */
[----:B------:R-:W3:Y:S01]  /*4d80*/  MUFU.EX2 R108, R108 ;  /* 0x0000006c006c7308 */ /* 0x000ee20000000800 */
[----:B----4-:R-:W-:-:S05]  /*4d90*/  F2FP.F16.F32.PACK_AB R78, R106, R105 ;  /* 0x000000696a4e723e */ /* 0x010fca00000000ff */
[C---:B--2---:R-:W-:Y:S02]  /*4da0*/  HMMA.16816.F32 R40, R52.reuse, R56, R40 ;  /* 0x000000383428723c */ /* 0x044fe40000001828 */
[----:B------:R-:W-:Y:S06]  /*4db0*/  MUFU.EX2 R101, R101 ;  /* 0x0000006500657308 */ /* 0x000fec0000000800 */
[----:B------:R-:W-:Y:S01]  /*4dc0*/  HMMA.16816.F32 R44, R52, R58, R44 ;  /* 0x0000003a342c723c */ /* 0x000fe2000000182c */
[----:B------:R-:W2:Y:S01]  /*4dd0*/  LDSM.16.MT88.4 R56, [R113+0x6800] ;  /* 0x006800007138783b */ /* 0x000ea20000004200 */
[----:B------:R-:W4:Y:S01]  /*4de0*/  MUFU.EX2 R100, R100 ;  /* 0x0000006400647308 */ /* 0x000f220000000800 */
[----:B---3--:R-:W-:-:S02]  /*4df0*/  F2FP.F16.F32.PACK_AB R77, R108, R103 ;  /* 0x000000676c4d723e */ /* 0x008fc400000000ff */
[----:B----4-:R-:W-:-:S03]  /*4e00*/  F2FP.F16.F32.PACK_AB R79, R100, R101 ;  /* 0x00000065644f723e */ /* 0x010fc600000000ff */
[C---:B-1----:R-:W-:Y:S08]  /*4e10*/  HMMA.16816.F32 R48, R52.reuse, R60, R48 ;  /* 0x0000003c3430723c */ /* 0x042ff00000001830 */
[----:B------:R-:W-:Y:S01]  /*4e20*/  HMMA.16816.F32 R4, R52, R62, R4 ;  /* 0x0000003e3404723c */ /* 0x000fe20000001804 */
[----:B------:R-:W-:Y:S01]  /*4e30*/  F2FP.F16.F32.PACK_AB R52, R128, R135 ;  /* 0x000000878034723e */ /* 0x000fe200000000ff */
[----:B------:R-:W1:Y:S01]  /*4e40*/  LDSM.16.MT88.4 R60, [R97+0x800] ;  /* 0x00080000613c783b */ /* 0x000e620000004200 */
[----:B------:R-:W-:Y:S01]  /*4e50*/  F2FP.F16.F32.PACK_AB R53, R132, R145 ;  /* 0x000000918435723e */ /* 0x000fe200000000ff */
[----:B------:R-:W-:Y:S01]  /*4e60*/  FADD.FTZ R135, R135, R110 ;  /* 0x0000006e87877221 */ /* 0x000fe20000010000 */
[----:B------:R-:W-:Y:S01]  /*4e70*/  F2FP.F16.F32.PACK_AB R54, R143, R130 ;  /* 0x000000828f36723e */ /* 0x000fe200000000ff */
[----:B------:R-:W-:Y:S01]  /*4e80*/  FADD.FTZ R145, R145, R126 ;  /* 0x0000007e91917221 */ /* 0x000fe20000010000 */
[----:B------:R-:W-:Y:S01]  /*4e90*/  F2FP.F16.F32.PACK_AB R55, R129, R134 ;  /* 0x000000868137723e */ /* 0x000fe200000000ff */
[----:B------:R-:W-:Y:S01]  /*4ea0*/  FADD.FTZ R135, R128, R135 ;  /* 0x0000008780877221 */ /* 0x000fe20000010000 */
[----:B------:R-:W-:Y:S01]  /*4eb0*/  IADD3 R126, PT, PT, R2, -0x3, RZ ;  /* 0xfffffffd027e7810 */ /* 0x000fe20007ffe0ff */
[----:B------:R-:W-:-:S02]  /*4ec0*/  FADD.FTZ R145, R132, R145 ;  /* 0x0000009184917221 */ /* 0x000fc40000010000 */
[----:B------:R-:W-:Y:S02]  /*4ed0*/  FADD.FTZ R130, R130, R135 ;  /* 0x0000008782827221 */ /* 0x000fe40000010000 */
[----:B--2---:R-:W-:Y:S01]  /*4ee0*/  HMMA.16816.F32 R8, R52, R56, R8 ;  /* 0x000000383408723c */ /* 0x004fe20000001808 */
[----:B------:R-:W-:Y:S01]  /*4ef0*/  FADD.FTZ R134, R134, R145 ;  /* 0x0000009186867221 */ /* 0x000fe20000010000 */
[----:B------:R-:W-:-:S03]  /*4f00*/  FADD.FTZ R130, R143, R130 ;  /* 0x000000828f827221 */ /* 0x000fc60000010000 */
[----:B------:R-:W-:Y:S01]  /*4f10*/  FADD.FTZ R134, R129, R134 ;  /* 0x0000008681867221 */ /* 0x000fe20000010000 */
[----:B------:R-:W-:Y:S02]  /*4f20*/  FADD.FTZ R137, R137, R130 ;  /* 0x0000008289897221 */ /* 0x000fe40000010000 */
[----:B------:R-:W-:Y:S01]  /*4f30*/  HMMA.16816.F32 R12, R52, R58, R12 ;  /* 0x0000003a340c723c */ /* 0x000fe2000000180c */
[----:B------:R-:W2:Y:S01]  /*4f40*/  LDSM.16.MT88.4 R56, [R113+0x7800] ;  /* 0x007800007138783b */ /* 0x000ea20000004200 */
[----:B------:R-:W-:Y:S01]  /*4f50*/  FADD.FTZ R103, R103, R134 ;  /* 0x0000008667677221 */ /* 0x000fe20000010000 */
[----:B------:R-:W-:-:S03]  /*4f60*/  FADD.FTZ R104, R104, R137 ;  /* 0x0000008968687221 */ /* 0x000fc60000010000 */
[----:B------:R-:W-:Y:S01]  /*4f70*/  FADD.FTZ R108, R108, R103 ;  /* 0x000000676c6c7221 */ /* 0x000fe20000010000 */
[----:B------:R-:W-:Y:S01]  /*4f80*/  FADD.FTZ R105, R105, R104 ;  /* 0x0000006869697221 */ /* 0x000fe20000010000 */
[----:B------:R-:W-:Y:S02]  /*4f90*/  HMMA.16816.F32 R32, R52, R64, R32 ;  /* 0x000000403420723c */ /* 0x000fe40000001820 */
[----:B------:R-:W-:Y:S01]  /*4fa0*/  FADD.FTZ R101, R101, R108 ;  /* 0x0000006c65657221 */ /* 0x000fe20000010000 */
[----:B------:R-:W-:-:S03]  /*4fb0*/  FADD.FTZ R133, R106, R105 ;  /* 0x000000696a857221 */ /* 0x000fc60000010000 */
[----:B------:R-:W-:Y:S02]  /*4fc0*/  FADD.FTZ R131, R100, R101 ;  /* 0x0000006564837221 */ /* 0x000fe40000010000 */
[C---:B------:R-:W-:Y:S01]  /*4fd0*/  HMMA.16816.F32 R64, R52.reuse, R66, R36 ;  /* 0x000000423440723c */ /* 0x040fe20000001824 */
[----:B------:R-:W3:Y:S07]  /*4fe0*/  LDSM.16.MT88.4 R36, [R97+0x2800] ;  /* 0x002800006124783b */ /* 0x000eee0000004200 */
[C---:B-1----:R-:W-:Y:S08]  /*4ff0*/  HMMA.16816.F32 R16, R52.reuse, R60, R16 ;  /* 0x0000003c3410723c */ /* 0x042ff00000001810 */
[C---:B------:R-:W-:Y:S08]  /*5000*/  HMMA.16816.F32 R20, R52.reuse, R62, R20 ;  /* 0x0000003e3414723c */ /* 0x040ff00000001814 */
[C---:B--2---:R-:W-:Y:S08]  /*5010*/  HMMA.16816.F32 R24, R52.reuse, R56, R24 ;  /* 0x000000383418723c */ /* 0x044ff00000001818 */
[C---:B------:R-:W-:Y:S01]  /*5020*/  HMMA.16816.F32 R28, R52.reuse, R58, R28 ;  /* 0x0000003a341c723c */ /* 0x040fe2000000181c */
[----:B------:R-:W1:Y:S07]  /*5030*/  LDSM.16.MT88.4 R56, [R113+0x8800] ;  /* 0x008800007138783b */ /* 0x000e6e0000004200 */
[C---:B---3--:R-:W-:Y:S01]  /*5040*/  HMMA.16816.F32 R80, R52.reuse, R36, R48 ;  /* 0x000000243450723c */ /* 0x048fe20000001830 */
[----:B------:R-:W2:Y:S07]  /*5050*/  LDSM.16.MT88.4 R48, [R97+0xc00] ;  /* 0x000c00006130783b */ /* 0x000eae0000004200 */
[C---:B------:R-:W-:Y:S08]  /*5060*/  HMMA.16816.F32 R4, R52.reuse, R38, R4 ;  /* 0x000000263404723c */ /* 0x040ff00000001804 */
[C---:B-1----:R-:W-:Y:S01]  /*5070*/  HMMA.16816.F32 R68, R52.reuse, R56, R40 ;  /* 0x000000383444723c */ /* 0x042fe20000001828 */
[----:B------:R-:W1:Y:S07]  /*5080*/  LDSM.16.MT88.4 R40, [R113+0x6c00] ;  /* 0x006c00007128783b */ /* 0x000e6e0000004200 */
[----:B------:R-:W-:Y:S01]  /*5090*/  HMMA.16816.F32 R44, R52, R58, R44 ;  /* 0x0000003a342c723c */ /* 0x000fe2000000182c */
[----:B------:R-:W3:Y:S11]  /*50a0*/  LDSM.16.MT88.4 R56, [R113+0x7c00] ;  /* 0x007c00007138783b */ /* 0x000ef60000004200 */
[C---:B------:R-:W-:Y:S08]  /*50b0*/  HMMA.16816.F32 R68, R76.reuse, R72, R68 ;  /* 0x000000484c44723c */ /* 0x040ff00000001844 */
[C---:B------:R-:W-:Y:S08]  /*50c0*/  HMMA.16816.F32 R72, R76.reuse, R74, R44 ;  /* 0x0000004a4c48723c */ /* 0x040ff0000000182c */
[C---:B--2---:R-:W-:Y:S08]  /*50d0*/  HMMA.16816.F32 R44, R76.reuse, R48, R16 ;  /* 0x000000304c2c723c */ /* 0x044ff00000001810 */
[C---:B-1----:R-:W-:Y:S01]  /*50e0*/  HMMA.16816.F32 R36, R76.reuse, R40, R8 ;  /* 0x000000284c24723c */ /* 0x042fe20000001808 */
[----:B------:R-:W1:Y:S07]  /*50f0*/  LDSM.16.MT88.4 R8, [R97+0x1c00] ;  /* 0x001c00006108783b */ /* 0x000e6e0000004200 */
[C---:B------:R-:W-:Y:S01]  /*5100*/  HMMA.16816.F32 R40, R76.reuse, R42, R12 ;  /* 0x0000002a4c28723c */ /* 0x040fe2000000180c */
[----:B------:R-:W2:Y:S07]  /*5110*/  LDSM.16.MT88.4 R12, [R97+0x2c00] ;  /* 0x002c0000610c783b */ /* 0x000eae0000004200 */
[C---:B---3--:R-:W-:Y:S08]  /*5120*/  HMMA.16816.F32 R52, R76.reuse, R56, R24 ;  /* 0x000000384c34723c */ /* 0x048ff00000001818 */
[C---:B------:R-:W-:Y:S08]  /*5130*/  HMMA.16816.F32 R56, R76.reuse, R58, R28 ;  /* 0x0000003a4c38723c */ /* 0x040ff0000000181c */
[C---:B------:R-:W-:Y:S08]  /*5140*/  HMMA.16816.F32 R48, R76.reuse, R50, R20 ;  /* 0x000000324c30723c */ /* 0x040ff00000001814 */
[C---:B-1----:R-:W-:Y:S08]  /*5150*/  HMMA.16816.F32 R60, R76.reuse, R8, R32 ;  /* 0x000000084c3c723c */ /* 0x042ff00000001820 */
[C---:B------:R-:W-:Y:S08]  /*5160*/  HMMA.16816.F32 R64, R76.reuse, R10, R64 ;  /* 0x0000000a4c40723c */ /* 0x040ff00000001840 */
[C---:B--2---:R-:W-:Y:S08]  /*5170*/  HMMA.16816.F32 R80, R76.reuse, R12, R80 ;  /* 0x0000000c4c50723c */ /* 0x044ff00000001850 */
[----:B------:R-:W-:-:S15]  /*5180*/  HMMA.16816.F32 R76, R76, R14, R4 ;  /* 0x0000000e4c4c723c */ /* 0x000fde0000001804 */
[----:B------:R-:W-:-:S05]  /*5190*/  NOP ;  /* 0x0000000000007918 */ /* 0x000fca0000000000 */
.L_x_231:
[----:B------:R-:W-:-:S13]  /*51a0*/  ISETP.GE.AND P0, PT, R126, RZ, PT ;  /* 0x000000ff7e00720c */ /* 0x000fda0003f06270 */
[----:B------:R-:W-:Y:S05]  /*51b0*/  @!P0 BRA `(.L_x_233) ;  /* 0x0000001800888947 */ /* 0x000fea0003800000 */
[C---:B------:R-:W-:Y:S01]  /*51c0*/  IMAD.SHL.U32 R88, R85.reuse, 0x20, RZ ;  /* 0x0000002055587824 */ /* 0x040fe200078e00ff */
[C---:B------:R-:W-:Y:S01]  /*51d0*/  SHF.L.U64.HI R125, R86.reuse, 0x5, R87 ;  /* 0x00000005567d7819 */ /* 0x040fe20000010257 */
[----:B------:R-:W-:Y:S01]  /*51e0*/  IMAD.SHL.U32 R0, R85, 0x4, RZ ;  /* 0x0000000455007824 */ /* 0x000fe200078e00ff */
[----:B------:R-:W-:Y:S01]  /*51f0*/  SHF.R.U32.HI R85, RZ, 0x1, R85 ;  /* 0x00000001ff557819 */ /* 0x000fe20000011655 */
[----:B------:R-:W-:Y:S01]  /*5200*/  IMAD.SHL.U32 R129, R86, 0x20, RZ ;  /* 0x0000002056817824 */ /* 0x000fe200078e00ff */
[----:B------:R-:W-:Y:S01]  /*5210*/  LOP3.LUT R5, R88, 0xc0, RZ, 0xc0, !PT ;  /* 0x000000c058057812 */ /* 0x000fe200078ec0ff */
[----:B------:R-:W1:Y:S03]  /*5220*/  LDCU UR4, c[0x0][0x45c] ;  /* 0x00008b80ff0477ac */ /* 0x000e660008000800 */
[----:B------:R-:W-:Y:S01]  /*5230*/  LOP3.LUT R0, R5, 0x18, R0, 0xf8, !PT ;  /* 0x0000001805007812 */ /* 0x000fe200078ef800 */
[----:B------:R-:W2:Y:S03]  /*5240*/  LDCU.64 UR6, c[0x0][0x3c0] ;  /* 0x00007800ff0677ac */ /* 0x000ea60008000a00 */
[----:B------:R-:W-:Y:S01]  /*5250*/  LOP3.LUT R85, R0, 0x8, R85, 0x78, !PT ;  /* 0x0000000800557812 */ /* 0x000fe200078e7855 */
[----:B------:R-:W-:-:S03]  /*5260*/  IMAD.MOV.U32 R0, RZ, RZ, R3 ;  /* 0x000000ffff007224 */ /* 0x000fc600078e0003 */
[----:B------:R-:W-:Y:S01]  /*5270*/  LOP3.LUT R88, R85, 0x120, R88, 0xf8, !PT ;  /* 0x0000012055587812 */ /* 0x000fe200078ef858 */
[----:B------:R-:W-:-:S03]  /*5280*/  IMAD.MOV.U32 R85, RZ, RZ, R84 ;  /* 0x000000ffff557224 */ /* 0x000fc600078e0054 */
[----:B------:R-:W-:-:S05]  /*5290*/  LEA R88, R88, UR5, 0x1 ;  /* 0x0000000558587c11 */ /* 0x000fca000f8e08ff */
[C---:B------:R-:W-:Y:S02]  /*52a0*/  VIADD R128, R88.reuse, 0x6000 ;  /* 0x0000600058807836 */ /* 0x040fe40000000000 */
[----:B------:R-:W-:Y:S01]  /*52b0*/  VIADD R127, R88, 0x6020 ;  /* 0x00006020587f7836 */ /* 0x000fe20000000000 */
[----:B-12---:R-:W-:Y:S06]  /*52c0*/  BRA `(.L_x_234) ;  /* 0x00000000005c7947 */ /* 0x006fec0003800000 */
.L_x_236:
        /* <DEDUP_REMOVED lines=23> */
.L_x_234:
[----:B------:R-:W-:Y:S04]  /*5440*/  DEPBAR.LE SB0, 0x0 ;  /* 0x000080000000791a */ /* 0x000fe80000000000 */
[----:B------:R-:W-:Y:S01]  /*5450*/  BAR.SYNC.DEFER_BLOCKING 0x0 ;  /* 0x0000000000007b1d */ /* 0x000fe20000010000 */
[C---:B------:R-:W-:Y:S04]  /*5460*/  IMAD.WIDE.U32 R86, R126.reuse, UR6, RZ ;  /* 0x000000067e567c25 */ /* 0x040fe8000f8e00ff */
[----:B------:R-:W-:Y:S01]  /*5470*/  IMAD R2, R126, UR7, R87 ;  /* 0x000000077e027c24 */ /* 0x000fe2000f8e0257 */
[CC--:B------:R-:W-:Y:S02]  /*5480*/  LEA R136, P1, R86.reuse, R120.reuse, 0x7 ;  /* 0x0000007856887211 */ /* 0x0c0fe400078238ff */
[C---:B------:R-:W-:Y:S02]  /*5490*/  LEA R3, P0, R86.reuse, R129, 0x6 ;  /* 0x0000008156037211 */ /* 0x040fe400078030ff */
[C-C-:B------:R-:W-:Y:S02]  /*54a0*/  LEA.HI.X R137, R86.reuse, R119, R2.reuse, 0x7, P1 ;  /* 0x0000007756897211 */ /* 0x140fe400008f3c02 */
[----:B------:R-:W-:Y:S02]  /*54b0*/  LEA.HI.X R84, R86, R125, R2, 0x6, P0 ;  /* 0x0000007d56547211 */ /* 0x000fe400000f3402 */
        /* <DEDUP_REMOVED lines=18> */
[----:B------:R-:W-:Y:S01]  /*55e0*/  LDSM.16.M88.4 R112, [R90+0x3800] ;  /* 0x003800005a70783b */ /* 0x000fe20000000200 */
[C---:B--2---:R-:W-:Y:S08]  /*55f0*/  HMMA.16816.F32 R4, R92.reuse, R96, RZ ;  /* 0x000000605c04723c */ /* 0x044ff000000018ff */
[C---:B------:R-:W-:Y:S01]  /*5600*/  HMMA.16816.F32 R8, R92.reuse, R98, RZ ;  /* 0x000000625c08723c */ /* 0x040fe200000018ff */
[----:B------:R-:W-:Y:S07]  /*5610*/  LDSM.16.M88.4 R96, [R91] ;  /* 0x000000005b60783b */ /* 0x000fee0000000200 */
[C---:B---3--:R-:W-:Y:S08]  /*5620*/  HMMA.16816.F32 R12, R92.reuse, R100, RZ ;  /* 0x000000645c0c723c */ /* 0x048ff000000018ff */
[C---:B------:R-:W-:Y:S01]  /*5630*/  HMMA.16816.F32 R16, R92.reuse, R102, RZ ;  /* 0x000000665c10723c */ /* 0x040fe200000018ff */
[----:B------:R-:W2:Y:S07]  /*5640*/  LDSM.16.M88.4 R100, [R90+0x3000] ;  /* 0x003000005a64783b */ /* 0x000eae0000000200 */
[C---:B----4-:R-:W-:Y:S08]  /*5650*/  HMMA.16816.F32 R20, R92.reuse, R104, RZ ;  /* 0x000000685c14723c */ /* 0x050ff000000018ff */
[C---:B------:R-:W-:Y:S01]  /*5660*/  HMMA.16816.F32 R24, R92.reuse, R106, RZ ;  /* 0x0000006a5c18723c */ /* 0x040fe200000018ff */
[----:B------:R-:W3:Y:S07]  /*5670*/  LDSM.16.M88.4 R104, [R90+0x3400] ;  /* 0x003400005a68783b */ /* 0x000eee0000000200 */
[C---:B-----5:R-:W-:Y:S08]  /*5680*/  HMMA.16816.F32 R28, R92.reuse, R108, RZ ;  /* 0x0000006c5c1c723c */ /* 0x060ff000000018ff */
[----:B------:R-:W-:Y:S01]  /*5690*/  HMMA.16816.F32 R32, R92, R110, RZ ;  /* 0x0000006e5c20723c */ /* 0x000fe200000018ff */
[----:B------:R-:W4:Y:S04]  /*56a0*/  LDSM.16.M88.4 R92, [R90+0x3c00] ;  /* 0x003c00005a5c783b */ /* 0x000f280000000200 */
[----:B------:R-:W-:Y:S03]  /*56b0*/  LDSM.16.M88.4 R108, [R116+0x4400] ;  /* 0x00440000746c783b */ /* 0x000fe60000000200 */
[C---:B--2---:R-:W-:Y:S08]  /*56c0*/  HMMA.16816.F32 R4, R96.reuse, R100, R4 ;  /* 0x000000646004723c */ /* 0x044ff00000001804 */
[C---:B------:R-:W-:Y:S01]  /*56d0*/  HMMA.16816.F32 R8, R96.reuse, R102, R8 ;  /* 0x000000666008723c */ /* 0x040fe20000001808 */
[----:B------:R-:W-:Y:S07]  /*56e0*/  LDSM.16.M88.4 R100, [R117+0x1000] ;  /* 0x001000007564783b */ /* 0x000fee0000000200 */
[C---:B---3--:R-:W-:Y:S08]  /*56f0*/  HMMA.16816.F32 R12, R96.reuse, R104, R12 ;  /* 0x00000068600c723c */ /* 0x048ff0000000180c */
[C---:B------:R-:W-:Y:S01]  /*5700*/  HMMA.16816.F32 R16, R96.reuse, R106, R16 ;  /* 0x0000006a6010723c */ /* 0x040fe20000001810 */
[----:B------:R-:W2:Y:S07]  /*5710*/  LDSM.16.M88.4 R104, [R116+0x4000] ;  /* 0x004000007468783b */ /* 0x000eae0000000200 */
[C---:B------:R-:W-:Y:S08]  /*5720*/  HMMA.16816.F32 R20, R96.reuse, R112, R20 ;  /* 0x000000706014723c */ /* 0x040ff00000001814 */
[C---:B------:R-:W-:Y:S08]  /*5730*/  HMMA.16816.F32 R24, R96.reuse, R114, R24 ;  /* 0x000000726018723c */ /* 0x040ff00000001818 */
[C---:B----4-:R-:W-:Y:S08]  /*5740*/  HMMA.16816.F32 R28, R96.reuse, R92, R28 ;  /* 0x0000005c601c723c */ /* 0x050ff0000000181c */
[----:B------:R-:W-:Y:S01]  /*5750*/  HMMA.16816.F32 R32, R96, R94, R32 ;  /* 0x0000005e6020723c */ /* 0x000fe20000001820 */
[----:B------:R-:W3:Y:S04]  /*5760*/  LDSM.16.M88.4 R92, [R116+0x4800] ;  /* 0x00480000745c783b */ /* 0x000ee80000000200 */
[----:B------:R-:W4:Y:S03]  /*5770*/  LDSM.16.M88.4 R96, [R116+0x4c00] ;  /* 0x004c00007460783b */ /* 0x000f260000000200 */
[C---:B--2---:R-:W-:Y:S08]  /*5780*/  HMMA.16816.F32 R4, R100.reuse, R104, R4 ;  /* 0x000000686404723c */ /* 0x044ff00000001804 */
[C---:B------:R-:W-:Y:S01]  /*5790*/  HMMA.16816.F32 R8, R100.reuse, R106, R8 ;  /* 0x0000006a6408723c */ /* 0x040fe20000001808 */
[----:B------:R-:W-:Y:S07]  /*57a0*/  LDSM.16.M88.4 R104, [R90+0x4000] ;  /* 0x004000005a68783b */ /* 0x000fee0000000200 */
[C---:B------:R-:W-:Y:S08]  /*57b0*/  HMMA.16816.F32 R12, R100.reuse, R108, R12 ;  /* 0x0000006c640c723c */ /* 0x040ff0000000180c */
[C---:B------:R-:W-:Y:S01]  /*57c0*/  HMMA.16816.F32 R16, R100.reuse, R110, R16 ;  /* 0x0000006e6410723c */ /* 0x040fe20000001810 */
[----:B------:R-:W-:Y:S07]  /*57d0*/  LDSM.16.M88.4 R108, [R90+0x4400] ;  /* 0x004400005a6c783b */ /* 0x000fee0000000200 */
[C---:B---3--:R-:W-:Y:S08]  /*57e0*/  HMMA.16816.F32 R20, R100.reuse, R92, R20 ;  /* 0x0000005c6414723c */ /* 0x048ff00000001814 */
[C---:B------:R-:W-:Y:S01]  /*57f0*/  HMMA.16816.F32 R24, R100.reuse, R94, R24 ;  /* 0x0000005e6418723c */ /* 0x040fe20000001818 */
[----:B------:R-:W2:Y:S07]  /*5800*/  LDSM.16.M88.4 R92, [R91+0x1000] ;  /* 0x001000005b5c783b */ /* 0x000eae0000000200 */
        /* <DEDUP_REMOVED lines=30> */
[----:B------:R-:W-:Y:S04]  /*59f0*/  DEPBAR.LE SB0, 0x0 ;  /* 0x000080000000791a */ /* 0x000fe80000000000 */
[----:B------:R-:W-:Y:S01]  /*5a00*/  BAR.SYNC.DEFER_BLOCKING 0x0 ;  /* 0x0000000000007b1d */ /* 0x000fe20000010000 */
[C---:B--2---:R-:W-:Y:S08]  /*5a10*/  HMMA.16816.F32 R4, R104.reuse, R92, R4 ;  /* 0x0000005c6804723c */ /* 0x044ff00000001804 */
[C---:B------:R-:W-:Y:S08]  /*5a20*/  HMMA.16816.F32 R8, R104.reuse, R94, R8 ;  /* 0x0000005e6808723c */ /* 0x040ff00000001808 */
[C---:B------:R-:W-:Y:S03]  /*5a30*/  HMMA.16816.F32 R12, R104.reuse, R108, R12 ;  /* 0x0000006c680c723c */ /* 0x040fe6000000180c */
[----:B------:R-:W-:Y:S02]  /*5a40*/  FMNMX3.FTZ R2, R85, R4, R5, !PT ;  /* 0x0000000455027276 */ /* 0x000fe40007810005 */
[----:B------:R-:W-:Y:S03]  /*5a50*/  FMNMX3.FTZ R3, R0, R6, R7, !PT ;  /* 0x0000000600037276 */ /* 0x000fe60007810007 */
[C---:B------:R-:W-:Y:S03]  /*5a60*/  HMMA.16816.F32 R16, R104.reuse, R110, R16 ;  /* 0x0000006e6810723c */ /* 0x040fe60000001810 */
[----:B------:R-:W-:Y:S02]  /*5a70*/  FMNMX3.FTZ R84, R2, R8, R9, !PT ;  /* 0x0000000802547276 */ /* 0x000fe40007810009 */
[----:B------:R-:W-:Y:S03]  /*5a80*/  FMNMX3.FTZ R2, R3, R10, R11, !PT ;  /* 0x0000000a03027276 */ /* 0x000fe6000781000b */
[C---:B---3--:R-:W-:Y:S03]  /*5a90*/  HMMA.16816.F32 R20, R104.reuse, R96, R20 ;  /* 0x000000606814723c */ /* 0x048fe60000001814 */
[----:B------:R-:W-:Y:S02]  /*5aa0*/  FMNMX3.FTZ R3, R84, R12, R13, !PT ;  /* 0x0000000c54037276 */ /* 0x000fe4000781000d */
[----:B------:R-:W-:Y:S03]  /*5ab0*/  FMNMX3.FTZ R2, R2, R14, R15, !PT ;  /* 0x0000000e02027276 */ /* 0x000fe6000781000f */
[C---:B------:R-:W-:Y:S03]  /*5ac0*/  HMMA.16816.F32 R24, R104.reuse, R98, R24 ;  /* 0x000000626818723c */ /* 0x040fe60000001818 */
[----:B------:R-:W-:Y:S02]  /*5ad0*/  FMNMX3.FTZ R3, R3, R16, R17, !PT ;  /* 0x0000001003037276 */ /* 0x000fe40007810011 */
[----:B------:R-:W-:Y:S03]  /*5ae0*/  FMNMX3.FTZ R2, R2, R18, R19, !PT ;  /* 0x0000001202027276 */ /* 0x000fe60007810013 */
[C---:B----4-:R-:W-:Y:S03]  /*5af0*/  HMMA.16816.F32 R28, R104.reuse, R100, R28 ;  /* 0x00000064681c723c */ /* 0x050fe6000000181c */
        /* <DEDUP_REMOVED lines=8> */
[----:B-1----:R-:W-:Y:S06]  /*5b80*/  @P0 BRA `(.L_x_236) ;  /* 0xfffffff400d00947 */ /* 0x002fec000383ffff */
.L_x_235:
[----:B-1----:R-:W1:Y:S01]  /*5b90*/  SHFL.BFLY PT, R95, R130, 0x2, 0x1f ;  /* 0x0c401f00825f7f89 */ /* 0x002e6200000e0000 */
[----:B------:R-:W-:Y:S02]  /*5ba0*/  FMNMX3.FTZ R89, R89, R34, R35, !PT ;  /* 0x0000002259597276 */ /* 0x000fe40007810023 */
[----:B------:R-:W-:Y:S05]  /*5bb0*/  MOV R108, R127 ;  /* 0x0000007f006c7202 */ /* 0x000fea0000000f00 */
[----:B------:R-:W-:Y:S01]  /*5bc0*/  LDSM.16.MT88.4 R96, [R88+0x6000] ;  /* 0x006000005860783b */ /* 0x000fe20000004200 */
[----:B------:R-:W-:Y:S07]  /*5bd0*/  @P6 IADD3 R108, PT, PT, R128, -0x20, RZ ;  /* 0xffffffe0806c6810 */ /* 0x000fee0007ffe0ff */
[----:B------:R-:W2:Y:S08]  /*5be0*/  SHFL.BFLY PT, R2, R89, 0x2, 0x1f ;  /* 0x0c401f0059027f89 */ /* 0x000eb000000e0000 */
[----:B------:R-:W-:Y:S08]  /*5bf0*/  LDSM.16.MT88.4 R100, [R108] ;  /* 0x000000006c64783b */ /* 0x000ff00000004200 */
[----:B------:R-:W-:Y:S01]  /*5c00*/  LDSM.16.MT88.4 R104, [R88+0x7000] ;  /* 0x007000005868783b */ /* 0x000fe20000004200 */
[----:B-1----:R-:W-:Y:S07]  /*5c10*/  FMNMX.FTZ R93, R130, R95, !PT ;  /* 0x0000005f825d7209 */ /* 0x002fee0007810000 */
[----:B------:R-:W1:Y:S01]  /*5c20*/  SHFL.BFLY PT, R92, R93, 0x1, 0x1f ;  /* 0x0c201f005d5c7f89 */ /* 0x000e6200000e0000 */
[----:B--2---:R-:W-:Y:S07]  /*5c30*/  FMNMX.FTZ R87, R89, R2, !PT ;  /* 0x0000000259577209 */ /* 0x004fee0007810000 */
[----:B------:R-:W2:Y:S01]  /*5c40*/  SHFL.BFLY PT, R86, R87, 0x1, 0x1f ;  /* 0x0c201f0057567f89 */ /* 0x000ea200000e0000 */
[----:B-1----:R-:W-:Y:S04]  /*5c50*/  FMNMX.FTZ R84, R93, R92, !PT ;  /* 0x0000005c5d547209 */ /* 0x002fe80007810000 */
[C---:B------:R-:W-:Y:S01]  /*5c60*/  FSETP.NEU.FTZ.AND P0, PT, R84.reuse, -INF , PT ;  /* 0xff8000005400780b */ /* 0x040fe20003f1d000 */
[C---:B------:R-:W-:Y:S01]  /*5c70*/  FMUL.FTZ R132, R84.reuse, UR4 ;  /* 0x0000000454847c20 */ /* 0x040fe20008410000 */
[----:B------:R-:W-:Y:S01]  /*5c80*/  FADD.FTZ R2, -R84, R85 ;  /* 0x0000005554027221 */ /* 0x000fe20000010100 */
[----:B--2---:R-:W-:Y:S03]  /*5c90*/  FMNMX.FTZ R3, R87, R86, !PT ;  /* 0x0000005657037209 */ /* 0x004fe60007810000 */
        /* <DEDUP_REMOVED lines=18> */
[--C-:B------:R-:W-:Y:S03]  /*5dc0*/  FFMA.FTZ R144, R30, UR4, -R130.reuse ;  /* 0x000000041e907c23 */ /* 0x100fe60008010882 */
[----:B------:R-:W2:Y:S01]  /*5dd0*/  MUFU.EX2 R0, R86 ;  /* 0x0000005600007308 */ /* 0x000ea20000000800 */
[----:B------:R-:W-:Y:S01]  /*5de0*/  FFMA.FTZ R147, R31, UR4, -R130 ;  /* 0x000000041f937c23 */ /* 0x000fe20008010882 */
[--C-:B------:R-:W-:Y:S01]  /*5df0*/  FFMA.FTZ R134, R12, UR4, -R132.reuse ;  /* 0x000000040c867c23 */ /* 0x100fe20008010884 */
[----:B------:R-:W-:Y:S01]  /*5e00*/  FFMA.FTZ R137, R13, UR4, -R132 ;  /* 0x000000040d897c23 */ /* 0x000fe20008010884 */
[--C-:B------:R-:W-:Y:S01]  /*5e10*/  FFMA.FTZ R136, R14, UR4, -R130.reuse ;  /* 0x000000040e887c23 */ /* 0x100fe20008010882 */
[--C-:B------:R-:W-:Y:S01]  /*5e20*/  FFMA.FTZ R139, R15, UR4, -R130.reuse ;  /* 0x000000040f8b7c23 */ /* 0x100fe20008010882 */
[--C-:B------:R-:W-:Y:S01]  /*5e30*/  FFMA.FTZ R140, R22, UR4, -R130.reuse ;  /* 0x00000004168c7c23 */ /* 0x100fe20008010882 */
        /* <DEDUP_REMOVED lines=40> */
[----:B------:R-:W-:Y:S03]  /*60c0*/  LDSM.16.MT88.4 R80, [R88+0x6400] ;  /* 0x006400005850783b */ /* 0x000fe60000004200 */
[----:B------:R-:W1:Y:S01]  /*60d0*/  MUFU.EX2 R111, R111 ;  /* 0x0000006f006f7308 */ /* 0x000e620000000800 */
[----:B--2---:R-:W-:Y:S01]  /*60e0*/  F2FP.F16.F32.PACK_AB R93, R109, R135 ;  /* 0x000000876d5d723e */ /* 0x004fe200000000ff */
        /* <DEDUP_REMOVED lines=12> */
[----:B------:R-:W-:Y:S01]  /*61b0*/  FFMA.FTZ R138, R16, UR4, -R132 ;  /* 0x00000004108a7c23 */ /* 0x000fe20008010884 */
[----:B------:R-:W-:Y:S03]  /*61c0*/  FMUL.FTZ R16, R2, R76 ;  /* 0x0000004c02107220 */ /* 0x000fe60000410000 */
[----:B------:R-:W2:Y:S01]  /*61d0*/  MUFU.EX2 R114, R114 ;  /* 0x0000007200727308 */ /* 0x000ea20000000800 */
[C---:B-1----:R-:W-:Y:S01]  /*61e0*/  F2FP.F16.F32.PACK_AB R94, R111.reuse, R110 ;  /* 0x0000006e6f5e723e */ /* 0x042fe200000000ff */
[----:B------:R-:W-:Y:S01]  /*61f0*/  FFMA.FTZ R141, R18, UR4, -R130 ;  /* 0x00000004128d7c23 */ /* 0x000fe20008010882 */
[----:B------:R-:W-:Y:S01]  /*6200*/  FMUL.FTZ R18, R0, R78 ;  /* 0x0000004e00127220 */ /* 0x000fe20000410000 */
[----:B------:R-:W-:Y:S01]  /*6210*/  FFMA.FTZ R146, R32, UR4, -R132 ;  /* 0x0000000420927c23 */ /* 0x000fe20008010884 */
[----:B------:R-:W-:Y:S01]  /*6220*/  FFMA.FTZ R148, R34, UR4, -R130 ;  /* 0x0000000422947c23 */ /* 0x000fe20008010882 */
[----:B------:R-:W-:Y:S01]  /*6230*/  FFMA.FTZ R115, R2, R133, R115 ;  /* 0x0000008502737223 */ /* 0x000fe20000010073 */
[----:B------:R-:W-:Y:S03]  /*6240*/  ISETP.NE.AND P0, PT, R126, RZ, PT ;  /* 0x000000ff7e00720c */ /* 0x000fe60003f05270 */
[----:B------:R-:W-:Y:S01]  /*6250*/  MUFU.EX2 R134, R134 ;  /* 0x0000008600867308 */ /* 0x000fe20000000800 */
[----:B------:R-:W-:Y:S01]  /*6260*/  FFMA.FTZ R135, R0, R131, R135 ;  /* 0x0000008300877223 */ /* 0x000fe20000010087 */
[----:B------:R-:W-:Y:S01]  /*6270*/  FADD.FTZ R115, R112, R115 ;  /* 0x0000007370737221 */ /* 0x000fe20000010000 */
[----:B------:R-:W-:Y:S02]  /*6280*/  IADD3 R126, PT, PT, R126, -0x1, RZ ;  /* 0xffffffff7e7e7810 */ /* 0x000fe40007ffe0ff */
[----:B------:R-:W-:Y:S01]  /*6290*/  MOV R85, R84 ;  /* 0x0000005400557202 */ /* 0x000fe20000000f00 */
[----:B------:R-:W-:Y:S04]  /*62a0*/  FADD.FTZ R110, R110, R115 ;  /* 0x000000736e6e7221 */ /* 0x000fe80000010000 */
[----:B------:R-:W1:Y:S01]  /*62b0*/  MUFU.EX2 R137, R137 ;  /* 0x0000008900897308 */ /* 0x000e620000000800 */
[----:B--2---:R-:W-:Y:S01]  /*62c0*/  F2FP.F16.F32.PACK_AB R95, R114, R113 ;  /* 0x00000071725f723e */ /* 0x004fe200000000ff */
[----:B------:R-:W-:Y:S06]  /*62d0*/  FADD.FTZ R111, R111, R110 ;  /* 0x0000006e6f6f7221 */ /* 0x000fec0000010000 */
[C---:B------:R-:W-:Y:S02]  /*62e0*/  HMMA.16816.F32 R36, R92.reuse, R96, R36 ;  /* 0x000000605c24723c */ /* 0x040fe40000001824 */
[----:B------:R-:W-:Y:S06]  /*62f0*/  MUFU.EX2 R136, R136 ;  /* 0x0000008800887308 */ /* 0x000fec0000000800 */
[C---:B------:R-:W-:Y:S01]  /*6300*/  HMMA.16816.F32 R40, R92.reuse, R98, R40 ;  /* 0x000000625c28723c */ /* 0x040fe20000001828 */
[----:B------:R-:W2:Y:S03]  /*6310*/  LDSM.16.MT88.4 R96, [R108+0x1000] ;  /* 0x001000006c60783b */ /* 0x000ea60000004200 */
[----:B------:R-:W3:Y:S01]  /*6320*/  MUFU.EX2 R139, R139 ;  /* 0x0000008b008b7308 */ /* 0x000ee20000000800 */
[C---:B-1----:R-:W-:Y:S01]  /*6330*/  F2FP.F16.F32.PACK_AB R76, R137.reuse, R134 ;  /* 0x00000086894c723e */ /* 0x042fe200000000ff */
[----:B------:R-:W-:Y:S02]  /*6340*/  FADD.FTZ R134, R134, R111 ;  /* 0x0000006f86867221 */ /* 0x000fe40000010000 */
[C---:B------:R-:W-:Y:S06]  /*6350*/  HMMA.16816.F32 R44, R92.reuse, R100, R44 ;  /* 0x000000645c2c723c */ /* 0x040fec000000182c */
[----:B------:R-:W-:Y:S01]  /*6360*/  MUFU.EX2 R138, R138 ;  /* 0x0000008a008a7308 */ /* 0x000fe20000000800 */
[----:B------:R-:W-:Y:S01]  /*6370*/  FADD.FTZ R137, R137, R134 ;  /* 0x0000008689897221 */ /* 0x000fe20000010000 */
[C---:B------:R-:W-:Y:S01]  /*6380*/  HMMA.16816.F32 R48, R92.reuse, R102, R48 ;  /* 0x000000665c30723c */ /* 0x040fe20000001830 */
[----:B------:R-:W1:Y:S07]  /*6390*/  LDSM.16.MT88.4 R100, [R88+0x8000] ;  /* 0x008000005864783b */ /* 0x000e6e0000004200 */
[----:B------:R-:W-:Y:S01]  /*63a0*/  MUFU.EX2 R141, R141 ;  /* 0x0000008d008d7308 */ /* 0x000fe20000000800 */
[C---:B------:R-:W-:Y:S09]  /*63b0*/  HMMA.16816.F32 R52, R92.reuse, R104, R52 ;  /* 0x000000685c34723c */ /* 0x040ff20000001834 */
[----:B------:R-:W-:Y:S01]  /*63c0*/  MUFU.EX2 R140, R140 ;  /* 0x0000008c008c7308 */ /* 0x000fe20000000800 */
[C---:B------:R-:W-:Y:S01]  /*63d0*/  HMMA.16816.F32 R56, R92.reuse, R106, R56 ;  /* 0x0000006a5c38723c */ /* 0x040fe20000001838 */
[----:B------:R-:W4:Y:S08]  /*63e0*/  LDSM.16.MT88.4 R104, [R108+0x2000] ;  /* 0x002000006c68783b */ /* 0x000f300000004200 */
[----:B------:R-:W5:Y:S01]  /*63f0*/  MUFU.EX2 R143, R143 ;  /* 0x0000008f008f7308 */ /* 0x000f620000000800 */
[C---:B--2---:R-:W-:Y:S09]  /*6400*/  HMMA.16816.F32 R60, R92.reuse, R96, R60 ;  /* 0x000000605c3c723c */ /* 0x044ff2000000183c */
[----:B------:R-:W-:Y:S01]  /*6410*/  MUFU.EX2 R142, R142 ;  /* 0x0000008e008e7308 */ /* 0x000fe20000000800 */
[C---:B------:R-:W-:Y:S01]  /*6420*/  HMMA.16816.F32 R64, R92.reuse, R98, R64 ;  /* 0x000000625c40723c */ /* 0x040fe20000001840 */
[----:B------:R-:W2:Y:S08]  /*6430*/  LDSM.16.MT88.4 R96, [R108+0x400] ;  /* 0x000400006c60783b */ /* 0x000eb00000004200 */
[----:B------:R-:W-:Y:S01]  /*6440*/  MUFU.EX2 R145, R145 ;  /* 0x0000009100917308 */ /* 0x000fe20000000800 */
[C---:B-1----:R-:W-:Y:S09]  /*6450*/  HMMA.16816.F32 R68, R92.reuse, R100, R68 ;  /* 0x000000645c44723c */ /* 0x042ff20000001844 */
[----:B------:R-:W-:Y:S01]  /*6460*/  MUFU.EX2 R144, R144 ;  /* 0x0000009000907308 */ /* 0x000fe20000000800 */
[C---:B------:R-:W-:Y:S09]  /*6470*/  HMMA.16816.F32 R72, R92.reuse, R102, R72 ;  /* 0x000000665c48723c */ /* 0x040ff20000001848 */
[----:B------:R-:W-:Y:S01]  /*6480*/  MUFU.EX2 R147, R147 ;  /* 0x0000009300937308 */ /* 0x000fe20000000800 */
[C---:B----4-:R-:W-:Y:S09]  /*6490*/  HMMA.16816.F32 R12, R92.reuse, R104, R12 ;  /* 0x000000685c0c723c */ /* 0x050ff2000000180c */
[----:B------:R-:W-:Y:S01]  /*64a0*/  MUFU.EX2 R146, R146 ;  /* 0x0000009200927308 */ /* 0x000fe20000000800 */
[----:B------:R-:W-:Y:S01]  /*64b0*/  FFMA.FTZ R105, R17, UR4, -R132 ;  /* 0x0000000411697c23 */ /* 0x000fe20008010884 */
[----:B------:R-:W-:Y:S01]  /*64c0*/  FFMA.FTZ R104, R19, UR4, -R130 ;  /* 0x0000000413687c23 */ /* 0x000fe20008010882 */
[----:B------:R-:W-:Y:S01]  /*64d0*/  FMUL.FTZ R17, R2, R77 ;  /* 0x0000004d02117220 */ /* 0x000fe20000410000 */
[----:B------:R-:W-:Y:S01]  /*64e0*/  FMUL.FTZ R19, R0, R79 ;  /* 0x0000004f00137220 */ /* 0x000fe20000410000 */
[----:B---3--:R-:W-:Y:S02]  /*64f0*/  F2FP.F16.F32.PACK_AB R77, R139, R136 ;  /* 0x000000888b4d723e */ /* 0x008fe400000000ff */
[----:B------:R-:W-:Y:S03]  /*6500*/  MOV R0, R3 ;  /* 0x0000000300007202 */ /* 0x000fe60000000f00 */
[----:B------:R-:W1:Y:S01]  /*6510*/  MUFU.EX2 R105, R105 ;  /* 0x0000006900697308 */ /* 0x000e620000000800 */
[----:B------:R-:W-:Y:S01]  /*6520*/  HMMA.16816.F32 R16, R92, R106, R16 ;  /* 0x0000006a5c10723c */ /* 0x000fe20000001810 */
[----:B------:R-:W3:Y:S02]  /*6530*/  LDSM.16.MT88.4 R92, [R88+0x7400] ;  /* 0x00740000585c783b */ /* 0x000ee40000004200 */
[--C-:B------:R-:W-:Y:S01]  /*6540*/  FFMA.FTZ R106, R20, UR4, -R132.reuse ;  /* 0x00000004146a7c23 */ /* 0x100fe20008010884 */
[----:B------:R-:W-:Y:S05]  /*6550*/  FFMA.FTZ R107, R21, UR4, -R132 ;  /* 0x00000004156b7c23 */ /* 0x000fea0008010884 */
[----:B------:R-:W4:Y:S01]  /*6560*/  MUFU.EX2 R104, R104 ;  /* 0x0000006800687308 */ /* 0x000f220000000800 */
[----:B-----5:R-:W-:Y:S09]  /*6570*/  F2FP.F16.F32.PACK_AB R21, R143, R140 ;  /* 0x0000008c8f15723e */ /* 0x020ff200000000ff */
[----:B------:R-:W-:Y:S01]  /*6580*/  MUFU.EX2 R106, R106 ;  /* 0x0000006a006a7308 */ /* 0x000fe20000000800 */
[C---:B-1----:R-:W-:Y:S01]  /*6590*/  F2FP.F16.F32.PACK_AB R78, R105.reuse, R138 ;  /* 0x0000008a694e723e */ /* 0x042fe200000000ff */
[----:B------:R-:W-:Y:S04]  /*65a0*/  FADD.FTZ R138, R138, R137 ;  /* 0x000000898a8a7221 */ /* 0x000fe80000010000 */
[----:B------:R-:W-:Y:S04]  /*65b0*/  FADD.FTZ R105, R105, R138 ;  /* 0x0000008a69697221 */ /* 0x000fe80000010000 */
[----:B------:R-:W1:Y:S01]  /*65c0*/  MUFU.EX2 R107, R107 ;  /* 0x0000006b006b7308 */ /* 0x000e620000000800 */
[----:B----4-:R-:W-:Y:S07]  /*65d0*/  F2FP.F16.F32.PACK_AB R79, R104, R141 ;  /* 0x0000008d684f723e */ /* 0x010fee00000000ff */
[C---:B------:R-:W-:Y:S02]  /*65e0*/  HMMA.16816.F32 R36, R76.reuse, R80, R36 ;  /* 0x000000504c24723c */ /* 0x040fe40000001824 */
[----:B------:R-:W-:Y:S06]  /*65f0*/  MUFU.EX2 R148, R148 ;  /* 0x0000009400947308 */ /* 0x000fec0000000800 */
[C---:B------:R-:W-:Y:S01]  /*6600*/  HMMA.16816.F32 R40, R76.reuse, R82, R40 ;  /* 0x000000524c28723c */ /* 0x040fe20000001828 */
[----:B------:R-:W4:Y:S02]  /*6610*/  LDSM.16.MT88.4 R80, [R108+0x1400] ;  /* 0x001400006c50783b */ /* 0x000f240000004200 */
[C---:B-1----:R-:W-:Y:S01]  /*6620*/  F2FP.F16.F32.PACK_AB R20, R107.reuse, R106 ;  /* 0x0000006a6b14723e */ /* 0x042fe200000000ff */
[----:B------:R-:W-:Y:S04]  /*6630*/  FADD.FTZ R106, R106, R105 ;  /* 0x000000696a6a7221 */ /* 0x000fe80000010000 */
[C---:B--2---:R-:W-:Y:S03]  /*6640*/  HMMA.16816.F32 R44, R76.reuse, R96, R44 ;  /* 0x000000604c2c723c */ /* 0x044fe6000000182c */
[----:B------:R-:W-:Y:S05]  /*6650*/  FADD.FTZ R107, R107, R106 ;  /* 0x0000006a6b6b7221 */ /* 0x000fea0000010000 */
[C---:B------:R-:W-:Y:S01]  /*6660*/  HMMA.16816.F32 R48, R76.reuse, R98, R48 ;  /* 0x000000624c30723c */ /* 0x040fe20000001830 */
[----:B------:R-:W1:Y:S07]  /*6670*/  LDSM.16.MT88.4 R96, [R88+0x8400] ;  /* 0x008400005860783b */ /* 0x000e6e0000004200 */
[C---:B---3--:R-:W-:Y:S08]  /*6680*/  HMMA.16816.F32 R52, R76.reuse, R92, R52 ;  /* 0x0000005c4c34723c */ /* 0x048ff00000001834 */
        /* <DEDUP_REMOVED lines=8> */
[C---:B--2---:R-:W-:Y:S03]  /*6710*/  HMMA.16816.F32 R12, R76.reuse, R92, R12 ;  /* 0x0000005c4c0c723c */ /* 0x044fe6000000180c */
[----:B------:R-:W-:Y:S01]  /*6720*/  FFMA.FTZ R93, R25, UR4, -R132 ;  /* 0x00000004195d7c23 */ /* 0x000fe20008010884 */
[--C-:B------:R-:W-:Y:S01]  /*6730*/  FFMA.FTZ R92, R27, UR4, -R130.reuse ;  /* 0x000000041b5c7c23 */ /* 0x100fe20008010882 */
[----:B------:R-:W-:Y:S01]  /*6740*/  FFMA.FTZ R130, R35, UR4, -R130 ;  /* 0x0000000423827c23 */ /* 0x000fe20008010882 */
[----:B------:R-:W2:Y:S02]  /*6750*/  LDSM.16.MT88.4 R24, [R88+0x7800] ;  /* 0x007800005818783b */ /* 0x000ea40000004200 */
[----:B------:R-:W-:Y:S01]  /*6760*/  HMMA.16816.F32 R16, R76, R94, R16 ;  /* 0x0000005e4c10723c */ /* 0x000fe20000001810 */
[----:B------:R-:W4:Y:S02]  /*6770*/  MUFU.EX2 R93, R93 ;  /* 0x0000005d005d7308 */ /* 0x000f240000000800 */
[--C-:B------:R-:W-:Y:S01]  /*6780*/  FFMA.FTZ R94, R28, UR4, -R132.reuse ;  /* 0x000000041c5e7c23 */ /* 0x100fe20008010884 */
[--C-:B------:R-:W-:Y:S01]  /*6790*/  FFMA.FTZ R95, R29, UR4, -R132.reuse ;  /* 0x000000041d5f7c23 */ /* 0x100fe20008010884 */
[----:B------:R-:W-:Y:S01]  /*67a0*/  FFMA.FTZ R132, R33, UR4, -R132 ;  /* 0x0000000421847c23 */ /* 0x000fe20008010884 */
[----:B------:R-:W5:Y:S05]  /*67b0*/  LDSM.16.MT88.4 R76, [R108+0x1800] ;  /* 0x001800006c4c783b */ /* 0x000f6a0000004200 */
[----:B------:R-:W3:Y:S03]  /*67c0*/  MUFU.EX2 R92, R92 ;  /* 0x0000005c005c7308 */ /* 0x000ee60000000800 */
[----:B------:R-:W-:Y:S07]  /*67d0*/  LDSM.16.MT88.4 R28, [R88+0x6c00] ;  /* 0x006c0000581c783b */ /* 0x000fee0000004200 */
[----:B------:R-:W-:Y:S01]  /*67e0*/  MUFU.EX2 R94, R94 ;  /* 0x0000005e005e7308 */ /* 0x000fe20000000800 */
[C---:B----4-:R-:W-:Y:S01]  /*67f0*/  F2FP.F16.F32.PACK_AB R22, R93.reuse, R142 ;  /* 0x0000008e5d16723e */ /* 0x050fe200000000ff */
[----:B------:R-:W-:Y:S04]  /*6800*/  FADD.FTZ R142, R142, R107 ;  /* 0x0000006b8e8e7221 */ /* 0x000fe80000010000 */
[----:B------:R-:W-:Y:S04]  /*6810*/  FADD.FTZ R93, R93, R142 ;  /* 0x0000008e5d5d7221 */ /* 0x000fe80000010000 */
[----:B------:R-:W4:Y:S01]  /*6820*/  MUFU.EX2 R95, R95 ;  /* 0x0000005f005f7308 */ /* 0x000f220000000800 */
[----:B---3--:R-:W-:Y:S07]  /*6830*/  F2FP.F16.F32.PACK_AB R23, R92, R145 ;  /* 0x000000915c17723e */ /* 0x008fee00000000ff */
[C---:B------:R-:W-:Y:S02]  /*6840*/  HMMA.16816.F32 R36, R20.reuse, R80, R36 ;  /* 0x000000501424723c */ /* 0x040fe40000001824 */
[----:B------:R-:W3:Y:S06]  /*6850*/  MUFU.EX2 R33, R132 ;  /* 0x0000008400217308 */ /* 0x000eec0000000800 */
[C---:B------:R-:W-:Y:S01]  /*6860*/  HMMA.16816.F32 R40, R20.reuse, R82, R40 ;  /* 0x000000521428723c */ /* 0x040fe20000001828 */
[----:B------:R-:W3:Y:S03]  /*6870*/  LDSM.16.MT88.4 R80, [R88+0x8800] ;  /* 0x008800005850783b */ /* 0x000ee60000004200 */
[----:B------:R-:W3:Y:S04]  /*6880*/  MUFU.EX2 R149, R130 ;  /* 0x0000008200957308 */ /* 0x000ee80000000800 */
[C---:B-1----:R-:W-:Y:S08]  /*6890*/  HMMA.16816.F32 R44, R20.reuse, R96, R44 ;  /* 0x00000060142c723c */ /* 0x042ff0000000182c */
[C---:B------:R-:W-:Y:S08]  /*68a0*/  HMMA.16816.F32 R48, R20.reuse, R98, R48 ;  /* 0x000000621430723c */ /* 0x040ff00000001830 */
[C---:B--2---:R-:W-:Y:S08]  /*68b0*/  HMMA.16816.F32 R52, R20.reuse, R24, R52 ;  /* 0x000000181434723c */ /* 0x044ff00000001834 */
[C---:B------:R-:W-:Y:S01]  /*68c0*/  HMMA.16816.F32 R56, R20.reuse, R26, R56 ;  /* 0x0000001a1438723c */ /* 0x040fe20000001838 */
[----:B------:R-:W1:Y:S07]  /*68d0*/  LDSM.16.MT88.4 R24, [R108+0x2800] ;  /* 0x002800006c18783b */ /* 0x000e6e0000004200 */
[C---:B-----5:R-:W-:Y:S03]  /*68e0*/  HMMA.16816.F32 R60, R20.reuse, R76, R60 ;  /* 0x0000004c143c723c */ /* 0x060fe6000000183c */
[----:B----4-:R-:W-:Y:S01]  /*68f0*/  F2FP.F16.F32.PACK_AB R76, R95, R94 ;  /* 0x0000005e5f4c723e */ /* 0x010fe200000000ff */
[----:B------:R-:W-:Y:S01]  /*6900*/  FADD.FTZ R94, R94, R93 ;  /* 0x0000005d5e5e7221 */ /* 0x000fe20000010000 */
[----:B------:R-:W-:Y:S03]  /*6910*/  F2FP.F16.F32.PACK_AB R77, R147, R144 ;  /* 0x00000090934d723e */ /* 0x000fe600000000ff */
[C---:B------:R-:W-:Y:S03]  /*6920*/  HMMA.16816.F32 R64, R20.reuse, R78, R64 ;  /* 0x0000004e1440723c */ /* 0x040fe60000001840 */
[----:B---3--:R-:W-:Y:S01]  /*6930*/  F2FP.F16.F32.PACK_AB R78, R33, R146 ;  /* 0x00000092214e723e */ /* 0x008fe200000000ff */
[----:B------:R-:W-:Y:S01]  /*6940*/  FADD.FTZ R95, R95, R94 ;  /* 0x0000005e5f5f7221 */ /* 0x000fe20000010000 */
[----:B------:R-:W-:Y:S03]  /*6950*/  F2FP.F16.F32.PACK_AB R79, R149, R148 ;  /* 0x00000094954f723e */ /* 0x000fe600000000ff */
[C---:B------:R-:W-:Y:S03]  /*6960*/  HMMA.16816.F32 R68, R20.reuse, R80, R68 ;  /* 0x000000501444723c */ /* 0x040fe60000001844 */
[----:B------:R-:W-:Y:S04]  /*6970*/  FADD.FTZ R146, R146, R95 ;  /* 0x0000005f92927221 */ /* 0x000fe80000010000 */
[----:B------:R-:W-:Y:S01]  /*6980*/  FADD.FTZ R133, R33, R146 ;  /* 0x0000009221857221 */ /* 0x000fe20000010000 */
[C---:B------:R-:W-:Y:S01]  /*6990*/  HMMA.16816.F32 R72, R20.reuse, R82, R72 ;  /* 0x000000521448723c */ /* 0x040fe20000001848 */
[----:B------:R-:W2:Y:S07]  /*69a0*/  LDSM.16.MT88.4 R80, [R108+0xc00] ;  /* 0x000c00006c50783b */ /* 0x000eae0000004200 */
[C---:B-1----:R-:W-:Y:S08]  /*69b0*/  HMMA.16816.F32 R12, R20.reuse, R24, R12 ;  /* 0x00000018140c723c */ /* 0x042ff0000000180c */
[----:B------:R-:W-:Y:S01]  /*69c0*/  HMMA.16816.F32 R16, R20, R26, R16 ;  /* 0x0000001a1410723c */ /* 0x000fe20000001810 */
[----:B------:R-:W1:Y:S07]  /*69d0*/  LDSM.16.MT88.4 R20, [R88+0x7c00] ;  /* 0x007c00005814783b */ /* 0x000e6e0000004200 */
[C---:B------:R-:W-:Y:S01]  /*69e0*/  HMMA.16816.F32 R36, R76.reuse, R28, R36 ;  /* 0x0000001c4c24723c */ /* 0x040fe20000001824 */
[----:B------:R-:W3:Y:S07]  /*69f0*/  LDSM.16.MT88.4 R24, [R108+0x1c00] ;  /* 0x001c00006c18783b */ /* 0x000eee0000004200 */
[C---:B------:R-:W-:Y:S01]  /*6a00*/  HMMA.16816.F32 R40, R76.reuse, R30, R40 ;  /* 0x0000001e4c28723c */ /* 0x040fe20000001828 */
[----:B------:R-:W4:Y:S07]  /*6a10*/  LDSM.16.MT88.4 R28, [R88+0x8c00] ;  /* 0x008c0000581c783b */ /* 0x000f2e0000004200 */
[C---:B--2---:R-:W-:Y:S03]  /*6a20*/  HMMA.16816.F32 R44, R76.reuse, R80, R44 ;  /* 0x000000504c2c723c */ /* 0x044fe6000000182c */
[----:B------:R-:W-:Y:S04]  /*6a30*/  FADD.FTZ R80, R109, R135 ;  /* 0x000000876d507221 */ /* 0x000fe80000010000 */
[----:B------:R-:W-:Y:S01]  /*6a40*/  FADD.FTZ R113, R113, R80 ;  /* 0x0000005071717221 */ /* 0x000fe20000010000 */
[C---:B------:R-:W-:Y:S03]  /*6a50*/  HMMA.16816.F32 R48, R76.reuse, R82, R48 ;  /* 0x000000524c30723c */ /* 0x040fe60000001830 */
[----:B------:R-:W-:Y:S04]  /*6a60*/  FADD.FTZ R113, R114, R113 ;  /* 0x0000007172717221 */ /* 0x000fe80000010000 */
[----:B------:R-:W-:Y:S01]  /*6a70*/  FADD.FTZ R136, R136, R113 ;  /* 0x0000007188887221 */ /* 0x000fe20000010000 */
[C---:B-1----:R-:W-:Y:S03]  /*6a80*/  HMMA.16816.F32 R52, R76.reuse, R20, R52 ;  /* 0x000000144c34723c */ /* 0x042fe60000001834 */
[----:B------:R-:W-:Y:S04]  /*6a90*/  FADD.FTZ R136, R139, R136 ;  /* 0x000000888b887221 */ /* 0x000fe80000010000 */
[----:B------:R-:W-:Y:S01]  /*6aa0*/  FADD.FTZ R141, R141, R136 ;  /* 0x000000888d8d7221 */ /* 0x000fe20000010000 */
[C---:B------:R-:W-:Y:S01]  /*6ab0*/  HMMA.16816.F32 R56, R76.reuse, R22, R56 ;  /* 0x000000164c38723c */ /* 0x040fe20000001838 */
[----:B------:R-:W1:Y:S02]  /*6ac0*/  LDSM.16.MT88.4 R20, [R108+0x2c00] ;  /* 0x002c00006c14783b */ /* 0x000e640000004200 */
[----:B------:R-:W-:Y:S04]  /*6ad0*/  FADD.FTZ R141, R104, R141 ;  /* 0x0000008d688d7221 */ /* 0x000fe80000010000 */
[----:B------:R-:W-:Y:S01]  /*6ae0*/  FADD.FTZ R140, R140, R141 ;  /* 0x0000008d8c8c7221 */ /* 0x000fe20000010000 */
[C---:B---3--:R-:W-:Y:S03]  /*6af0*/  HMMA.16816.F32 R60, R76.reuse, R24, R60 ;  /* 0x000000184c3c723c */ /* 0x048fe6000000183c */
[----:B------:R-:W-:Y:S04]  /*6b00*/  FADD.FTZ R140, R143, R140 ;  /* 0x0000008c8f8c7221 */ /* 0x000fe80000010000 */
[----:B------:R-:W-:Y:S01]  /*6b10*/  FADD.FTZ R145, R145, R140 ;  /* 0x0000008c91917221 */ /* 0x000fe20000010000 */
[C---:B------:R-:W-:Y:S03]  /*6b20*/  HMMA.16816.F32 R64, R76.reuse, R26, R64 ;  /* 0x0000001a4c40723c */ /* 0x040fe60000001840 */
[----:B------:R-:W-:Y:S04]  /*6b30*/  FADD.FTZ R145, R92, R145 ;  /* 0x000000915c917221 */ /* 0x000fe80000010000 */
[----:B------:R-:W-:Y:S01]  /*6b40*/  FADD.FTZ R144, R144, R145 ;  /* 0x0000009190907221 */ /* 0x000fe20000010000 */
[C---:B----4-:R-:W-:Y:S03]  /*6b50*/  HMMA.16816.F32 R68, R76.reuse, R28, R68 ;  /* 0x0000001c4c44723c */ /* 0x050fe60000001844 */
[----:B------:R-:W-:Y:S04]  /*6b60*/  FADD.FTZ R147, R147, R144 ;  /* 0x0000009093937221 */ /* 0x000fe80000010000 */
[----:B------:R-:W-:Y:S01]  /*6b70*/  FADD.FTZ R148, R148, R147 ;  /* 0x0000009394947221 */ /* 0x000fe20000010000 */
[C---:B------:R-:W-:Y:S03]  /*6b80*/  HMMA.16816.F32 R72, R76.reuse, R30, R72 ;  /* 0x0000001e4c48723c */ /* 0x040fe60000001848 */
[----:B------:R-:W-:Y:S05]  /*6b90*/  FADD.FTZ R131, R149, R148 ;  /* 0x0000009495837221 */ /* 0x000fea0000010000 */
[C---:B-1----:R-:W-:Y:S08]  /*6ba0*/  HMMA.16816.F32 R80, R76.reuse, R20, R12 ;  /* 0x000000144c50723c */ /* 0x042ff0000000180c */
[----:B------:R-:W-:Y:S01]  /*6bb0*/  HMMA.16816.F32 R76, R76, R22, R16 ;  /* 0x000000164c4c723c */ /* 0x000fe20000001810 */
[----:B------:R-:W-:Y:S08]  /*6bc0*/  @!UPT UIADD3 URZ, UPT, UPT, URZ, URZ, URZ ;  /* 0x000000fffffff290 */ /* 0x000ff0000fffe0ff */
[----:B------:R-:W-:Y:S11]  /*6bd0*/  @P0 BRA `(.L_x_234) ;  /* 0xffffffe800180947 */ /* 0x000ff6000383ffff */
.L_x_233:
[----:B------:R-:W1:Y:S01]  /*6be0*/  SHFL.BFLY PT, R2, R133, 0x2, 0x1f ;  /* 0x0c401f0085027f89 */ /* 0x000e6200000e0000 */
[----:B------:R-:W2:Y:S01]  /*6bf0*/  S2UR UR4, SR_CgaCtaId ;  /* 0x00000000000479c3 */ /* 0x000ea20000008800 */
[----:B------:R-:W-:Y:S01]  /*6c00*/  UMOV UR5, 0x400 ;  /* 0x0000040000057882 */ /* 0x000fe20000000000 */
[----:B------:R-:W-:Y:S01]  /*6c10*/  ISETP.NE.AND P0, PT, R123, -0x1, PT ;  /* 0xffffffff7b00780c */ /* 0x000fe20003f05270 */
[----:B------:R-:W3:Y:S01]  /*6c20*/  SHFL.BFLY PT, R0, R131, 0x2, 0x1f ;  /* 0x0c401f0083007f89 */ /* 0x000ee200000e0000 */
[----:B------:R-:W4:Y:S04]  /*6c30*/  S2R R4, SR_TID.X ;  /* 0x0000000000047919 */ /* 0x000f280000002100 */
[----:B------:R-:W5:Y:S01]  /*6c40*/  LDC R12, c[0x0][0x434] ;  /* 0x00010d00ff0c7b82 */ /* 0x000f620000000800 */
[----:B------:R-:W5:Y:S07]  /*6c50*/  S2R R21, SR_CTAID.Y ;  /* 0x0000000000157919 */ /* 0x000f6e0000002600 */
[----:B------:R-:W5:Y:S01]  /*6c60*/  LDC R14, c[0x0][0x434] ;  /* 0x00010d00ff0e7b82 */ /* 0x000f620000000800 */
[----:B-1----:R-:W-:Y:S01]  /*6c70*/  FADD.FTZ R9, R2, R133 ;  /* 0x0000008502097221 */ /* 0x002fe20000010000 */
[----:B--2---:R-:W-:-:S06]  /*6c80*/  ULEA UR4, UR4, UR5, 0x18 ;  /* 0x0000000504047291 */ /* 0x004fcc000f8ec0ff */
[----:B------:R-:W1:Y:S01]  /*6c90*/  @!P0 LDC.64 R18, c[0x0][0x400] ;  /* 0x00010000ff128b82 */ /* 0x000e620000000a00 */
[----:B---3--:R-:W-:Y:S02]  /*6ca0*/  FADD.FTZ R11, R0, R131 ;  /* 0x00000083000b7221 */ /* 0x008fe40000010000 */
[----:B------:R-:W2:Y:S04]  /*6cb0*/  SHFL.BFLY PT, R0, R9, 0x1, 0x1f ;  /* 0x0c201f0009007f89 */ /* 0x000ea800000e0000 */
[----:B------:R-:W3:Y:S01]  /*6cc0*/  SHFL.BFLY PT, R6, R11, 0x1, 0x1f ;  /* 0x0c201f000b067f89 */ /* 0x000ee200000e0000 */
[----:B------:R-:W1:Y:S01]  /*6cd0*/  @P0 LDC.64 R16, c[0x0][0x408] ;  /* 0x00010200ff100b82 */ /* 0x000e620000000a00 */
[C---:B----4-:R-:W-:Y:S02]  /*6ce0*/  SHF.L.U32 R5, R4.reuse, 0x1, RZ ;  /* 0x0000000104057819 */ /* 0x050fe400000006ff */
[----:B------:R-:W-:-:S05]  /*6cf0*/  SHF.L.U32 R2, R4, 0x3, RZ ;  /* 0x0000000304027819 */ /* 0x000fca00000006ff */
[----:B------:R-:W4:Y:S01]  /*6d00*/  LDC.U8 R22, c[0x0][0x548] ;  /* 0x00015200ff167b82 */ /* 0x000f220000000000 */
[----:B------:R-:W-:Y:S01]  /*6d10*/  LOP3.LUT R5, R5, 0x6, RZ, 0xc0, !PT ;  /* 0x0000000605057812 */ /* 0x000fe200078ec0ff */
[----:B--2---:R-:W-:Y:S01]  /*6d20*/  FADD.FTZ R7, R9, R0 ;  /* 0x0000000009077221 */ /* 0x004fe20000010000 */
[----:B------:R-:W-:Y:S02]  /*6d30*/  SHF.L.U32 R0, R4, 0x4, RZ ;  /* 0x0000000404007819 */ /* 0x000fe400000006ff */
[----:B------:R-:W-:Y:S01]  /*6d40*/  LOP3.LUT R9, R2, 0xc0, RZ, 0xc0, !PT ;  /* 0x000000c002097812 */ /* 0x000fe200078ec0ff */
[----:B---3--:R-:W-:Y:S01]  /*6d50*/  FADD.FTZ R6, R11, R6 ;  /* 0x000000060b067221 */ /* 0x008fe20000010000 */
[----:B------:R-:W-:Y:S01]  /*6d60*/  LOP3.LUT R5, R5, 0x3e00, R0, 0xf8, !PT ;  /* 0x00003e0005057812 */ /* 0x000fe200078ef800 */
[----:B------:R-:W2:Y:S01]  /*6d70*/  MUFU.RCP R10, R7 ;  /* 0x00000007000a7308 */ /* 0x000ea20000001000 */
[----:B------:R-:W-:Y:S02]  /*6d80*/  FSETP.NE.FTZ.AND P4, PT, R7, RZ, PT ;  /* 0x000000ff0700720b */ /* 0x000fe40003f95000 */
[----:B------:R-:W-:-:S02]  /*6d90*/  LOP3.LUT R0, R5, 0x20, R2, 0xf8, !PT ;  /* 0x0000002005007812 */ /* 0x000fc400078ef802 */
[----:B------:R-:W3:Y:S01]  /*6da0*/  LDC.U8 R5, c[0x0][0x549] ;  /* 0x00015240ff057b82 */ /* 0x000ee20000000000 */
[----:B------:R-:W-:Y:S02]  /*6db0*/  LOP3.LUT R9, R9, 0x18, R4, 0xf8, !PT ;  /* 0x0000001809097812 */ /* 0x000fe400078ef804 */
[----:B------:R-:W5:Y:S01]  /*6dc0*/  MUFU.RCP R8, R6 ;  /* 0x0000000600087308 */ /* 0x000f620000001000 */
[----:B------:R-:W-:Y:S02]  /*6dd0*/  FSETP.NE.FTZ.AND P3, PT, R6, RZ, PT ;  /* 0x000000ff0600720b */ /* 0x000fe40003f75000 */
[----:B------:R-:W-:Y:S02]  /*6de0*/  LOP3.LUT R0, R0, R9, RZ, 0xfc, !PT ;  /* 0x0000000900007212 */ /* 0x000fe400078efcff */
[----:B------:R-:W-:Y:S02]  /*6df0*/  SHF.L.U32 R9, R4, 0x2, RZ ;  /* 0x0000000204097819 */ /* 0x000fe400000006ff */
[----:B------:R-:W-:-:S02]  /*6e00*/  LEA R13, R0, UR4, 0x1 ;  /* 0x00000004000d7c11 */ /* 0x000fc4000f8e08ff */
[----:B--2---:R-:W-:Y:S02]  /*6e10*/  FSEL R10, R10, 1, P4 ;  /* 0x3f8000000a0a7808 */ /* 0x004fe40002000000 */
[C---:B------:R-:W-:Y:S02]  /*6e20*/  LOP3.LUT R11, R9.reuse, 0x20, RZ, 0xc0, !PT ;  /* 0x00000020090b7812 */ /* 0x040fe400078ec0ff */
[----:B------:R-:W-:Y:S01]  /*6e30*/  LOP3.LUT R0, R9, 0x40, RZ, 0xc0, !PT ;  /* 0x0000004009007812 */ /* 0x000fe200078ec0ff */
[C---:B------:R-:W-:Y:S01]  /*6e40*/  FMUL.FTZ R36, R10.reuse, R36 ;  /* 0x000000240a247220 */ /* 0x040fe20000410000 */
[C---:B------:R-:W-:Y:S01]  /*6e50*/  FMUL.FTZ R37, R10.reuse, R37 ;  /* 0x000000250a257220 */ /* 0x040fe20000410000 */
[----:B------:R-:W-:Y:S01]  /*6e60*/  FMUL.FTZ R40, R10, R40 ;  /* 0x000000280a287220 */ /* 0x000fe20000410000 */
[----:B-----5:R-:W-:Y:S01]  /*6e70*/  FSEL R8, R8, 1, P3 ;  /* 0x3f80000008087808 */ /* 0x020fe20001800000 */
[C---:B------:R-:W-:Y:S01]  /*6e80*/  FMUL.FTZ R41, R10.reuse, R41 ;  /* 0x000000290a297220 */ /* 0x040fe20000410000 */
[C---:B------:R-:W-:Y:S01]  /*6e90*/  FMUL.FTZ R44, R10.reuse, R44 ;  /* 0x0000002c0a2c7220 */ /* 0x040fe20000410000 */
[----:B------:R-:W-:Y:S01]  /*6ea0*/  FMUL.FTZ R45, R10, R45 ;  /* 0x0000002d0a2d7220 */ /* 0x000fe20000410000 */
[----:B---3--:R-:W-:Y:S01]  /*6eb0*/  ISETP.NE.AND P1, PT, R5, RZ, PT ;  /* 0x000000ff0500720c */ /* 0x008fe20003f25270 */
        /* <DEDUP_REMOVED lines=14> */
[----:B------:R-:W-:Y:S01]  /*6fa0*/  IADD3 R11, PT, PT, R13, -R11, RZ ;  /* 0x8000000b0d0b7210 */ /* 0x000fe20007ffe0ff */
[C---:B------:R-:W-:Y:S01]  /*6fb0*/  FMUL.FTZ R56, R10.reuse, R56 ;  /* 0x000000380a387220 */ /* 0x040fe20000410000 */
[----:B------:R-:W-:Y:S01]  /*6fc0*/  FMUL.FTZ R57, R10, R57 ;  /* 0x000000390a397220 */ /* 0x000fe20000410000 */
[C---:B------:R-:W-:Y:S01]  /*6fd0*/  FMUL.FTZ R58, R8.reuse, R58 ;  /* 0x0000003a083a7220 */ /* 0x040fe20000410000 */
[----:B------:R-:W-:Y:S01]  /*6fe0*/  FMUL.FTZ R59, R8, R59 ;  /* 0x0000003b083b7220 */ /* 0x000fe20000410000 */
[----:B------:R-:W-:Y:S01]  /*6ff0*/  F2FP.F16.F32.PACK_AB R36, R37, R36 ;  /* 0x000000242524723e */ /* 0x000fe200000000ff */
[C---:B------:R-:W-:Y:S01]  /*7000*/  FMUL.FTZ R60, R10.reuse, R60 ;  /* 0x0000003c0a3c7220 */ /* 0x040fe20000410000 */
[----:B------:R-:W-:Y:S01]  /*7010*/  F2FP.F16.F32.PACK_AB R38, R39, R38 ;  /* 0x000000262726723e */ /* 0x000fe200000000ff */
        /* <DEDUP_REMOVED lines=13> */
[----:B------:R-:W-:Y:S01]  /*70f0*/  IADD3 R9, PT, PT, R13, -R0, RZ ;  /* 0x800000000d097210 */ /* 0x000fe20007ffe0ff */
        /* <DEDUP_REMOVED lines=16> */
[----:B------:R-:W-:Y:S01]  /*7200*/  STS [R13], R36 ;  /* 0x000000240d007388 */ /* 0x000fe20000000800 */
[----:B------:R-:W-:Y:S01]  /*7210*/  F2FP.F16.F32.PACK_AB R58, R59, R58 ;  /* 0x0000003a3b3a723e */ /* 0x000fe200000000ff */
[----:B------:R-:W2:Y:S01]  /*7220*/  @P1 LDC R5, c[0x0][0x430] ;  /* 0x00010c00ff051b82 */ /* 0x000ea20000000800 */
[----:B------:R-:W-:Y:S01]  /*7230*/  F2FP.F16.F32.PACK_AB R60, R61, R60 ;  /* 0x0000003c3d3c723e */ /* 0x000fe200000000ff */
[----:B------:R-:W-:Y:S01]  /*7240*/  STS [R13+0x200], R38 ;  /* 0x000200260d007388 */ /* 0x000fe20000000800 */
[----:B------:R-:W-:Y:S01]  /*7250*/  F2FP.F16.F32.PACK_AB R62, R63, R62 ;  /* 0x0000003e3f3e723e */ /* 0x000fe200000000ff */
[C---:B------:R-:W-:Y:S01]  /*7260*/  FMUL.FTZ R76, R10.reuse, R76 ;  /* 0x0000004c0a4c7220 */ /* 0x040fe20000410000 */
        /* <DEDUP_REMOVED lines=18> */
[----:B------:R-:W-:Y:S01]  /*7390*/  @P1 MOV R20, 0x1 ;  /* 0x0000000100141802 */ /* 0x000fe20000000f00 */
[----:B--2---:R-:W-:Y:S01]  /*73a0*/  @P1 IMAD R14, R5, R12, RZ ;  /* 0x0000000c050e1224 */ /* 0x004fe200078e02ff */
[----:B------:R-:W-:Y:S01]  /*73b0*/  F2FP.F16.F32.PACK_AB R78, R79, R78 ;  /* 0x0000004e4f4e723e */ /* 0x000fe200000000ff */
        /* <DEDUP_REMOVED lines=12> */
[----:B------:R5:W-:Y:S01]  /*7480*/  STS [R11+0x2210], R74 ;  /* 0x0022104a0b007388 */ /* 0x000be20000000800 */
[----:B------:R-:W1:Y:S03]  /*7490*/  S2R R0, SR_CTAID.X ;  /* 0x0000000000007919 */ /* 0x000e660000002500 */
[----:B------:R1:W-:Y:S04]  /*74a0*/  STS [R9+0x2020], R80 ;  /* 0x0020205009007388 */ /* 0x0003e80000000800 */
[----:B------:R1:W-:Y:S01]  /*74b0*/  STS [R9+0x2220], R82 ;  /* 0x0022205209007388 */ /* 0x0003e20000000800 */
[----:B--2---:R-:W2:Y:S01]  /*74c0*/  S2R R13, SR_CTAID.Z ;  /* 0x00000000000d7919 */ /* 0x004ea20000002700 */
[----:B-----5:R-:W-:-:S04]  /*74d0*/  LOP3.LUT R11, R2, 0xd8, RZ, 0xc0, !PT ;  /* 0x000000d8020b7812 */ /* 0x020fc800078ec0ff */
[----:B------:R-:W-:-:S04]  /*74e0*/  LOP3.LUT R11, R11, 0x18, R4, 0x78, !PT ;  /* 0x000000180b0b7812 */ /* 0x000fc800078e7804 */
[----:B------:R-:W-:Y:S01]  /*74f0*/  LOP3.LUT R5, R11, 0x1f20, R2, 0xf8, !PT ;  /* 0x00001f200b057812 */ /* 0x000fe200078ef802 */
[----:B-1-34-:R-:W-:Y:S06]  /*7500*/  @P1 BRA `(.L_x_237) ;  /* 0x0000000000201947 */ /* 0x01afec0003800000 */
[----:B------:R-:W-:Y:S01]  /*7510*/  ISETP.NE.AND P2, PT, R22, RZ, PT ;  /* 0x000000ff1600720c */ /* 0x000fe20003f45270 */
[----:B------:R-:W1:-:S12]  /*7520*/  LDC R9, c[0x0][0x3e0] ;  /* 0x0000f800ff097b82 */ /* 0x000e580000000800 */
[----:B------:R-:W1:Y:S01]  /*7530*/  @P2 LDC R20, c[0x0][0x454] ;  /* 0x00011500ff142b82 */ /* 0x000e620000000800 */
[----:B------:R-:W-:Y:S02]  /*7540*/  @P2 MOV R23, 0x1 ;  /* 0x0000000100172802 */ /* 0x000fe40000000f00 */
[----:B------:R-:W-:-:S05]  /*7550*/  @!P2 MOV R23, 0x1 ;  /* 0x000000010017a802 */ /* 0x000fca0000000f00 */
[----:B------:R-:W3:Y:S01]  /*7560*/  @P2 LDC R14, c[0x0][0x454] ;  /* 0x00011500ff0e2b82 */ /* 0x000ee20000000800 */
[-C--:B-1----:R-:W-:Y:S02]  /*7570*/  @P2 IMAD R20, R20, R9.reuse, RZ ;  /* 0x0000000914142224 */ /* 0x082fe400078e02ff */
[----:B------:R-:W-:-:S07]  /*7580*/  @!P2 IMAD R20, R12, R9, RZ ;  /* 0x000000090c14a224 */ /* 0x000fce00078e02ff */
.L_x_237:
[----:B------:R-:W-:Y:S01]  /*7590*/  STS [R15+0x2030], R76 ;  /* 0x0020304c0f007388 */ /* 0x000fe20000000800 */
[----:B------:R-:W-:Y:S01]  /*75a0*/  LEA R5, R5, UR4, 0x1 ;  /* 0x0000000405057c11 */ /* 0x000fe2000f8e08ff */
[----:B------:R-:W-:Y:S01]  /*75b0*/  @!P0 IMAD.WIDE.U32 R28, R21, R18, RZ ;  /* 0x00000012151c8225 */ /* 0x000fe200078e00ff */
[C---:B------:R-:W-:Y:S01]  /*75c0*/  ISETP.NE.AND P2, PT, R123.reuse, -0x1, PT ;  /* 0xffffffff7b00780c */ /* 0x040fe20003f45270 */
[----:B------:R1:W-:Y:S01]  /*75d0*/  STS [R15+0x2230], R78 ;  /* 0x0022304e0f007388 */ /* 0x0003e20000000800 */
[----:B------:R-:W-:Y:S01]  /*75e0*/  ISETP.NE.AND P1, PT, R22, RZ, !P1 ;  /* 0x000000ff1600720c */ /* 0x000fe20004f25270 */
[----:B------:R-:W4:Y:S01]  /*75f0*/  @P4 LDC R25, c[0x0][0x458] ;  /* 0x00011600ff194b82 */ /* 0x000f220000000800 */
[----:B------:R-:W5:Y:S07]  /*7600*/  @P4 MUFU.LG2 R7, R7 ;  /* 0x0000000700074308 */ /* 0x000f6e0000000c00 */
[----:B------:R-:W-:Y:S01]  /*7610*/  BAR.SYNC.DEFER_BLOCKING 0x0 ;  /* 0x0000000000007b1d */ /* 0x000fe20000010000 */
[----:B------:R-:W-:Y:S01]  /*7620*/  @P0 IMAD.WIDE.U32 R26, R123, R16, RZ ;  /* 0x000000107b1a0225 */ /* 0x000fe200078e00ff */
[----:B------:R-:W-:-:S02]  /*7630*/  LOP3.LUT P5, RZ, R4, 0x3, RZ, 0xc0, !PT ;  /* 0x0000000304ff7812 */ /* 0x000fc400078ac0ff */
[----:B------:R-:W-:Y:S01]  /*7640*/  MOV R16, 0x7f800000 ;  /* 0x7f80000000107802 */ /* 0x000fe20000000f00 */
[----:B--23--:R-:W-:-:S03]  /*7650*/  IMAD R14, R13, R14, RZ ;  /* 0x0000000e0d0e7224 */ /* 0x00cfc600078e02ff */
[----:B------:R-:W2:Y:S01]  /*7660*/  @P3 LDC R18, c[0x0][0x458] ;  /* 0x00011600ff123b82 */ /* 0x000ea20000000800 */
[----:B------:R-:W3:Y:S01]  /*7670*/  @P3 MUFU.LG2 R6, R6 ;  /* 0x0000000600063308 */ /* 0x000ee20000000c00 */
[----:B------:R-:W-:Y:S01]  /*7680*/  @!P0 IMAD R19, R21, R19, R29 ;  /* 0x0000001315138224 */ /* 0x000fe200078e021d */
[----:B------:R-:W-:Y:S01]  /*7690*/  BSSY.RECONVERGENT B0, `(.L_x_238) ;  /* 0x0000029000007945 */ /* 0x000fe20003800200 */
[----:B------:R-:W-:Y:S02]  /*76a0*/  @P0 IMAD R19, R123, R17, R27 ;  /* 0x000000117b130224 */ /* 0x000fe400078e021b */
[C---:B------:R-:W-:Y:S01]  /*76b0*/  @!P2 IMAD R123, R21.reuse, R12, RZ ;  /* 0x0000000c157ba224 */ /* 0x040fe200078e02ff */
[----:B------:R-:W-:Y:S01]  /*76c0*/  MOV R12, 0x7f800000 ;  /* 0x7f800000000c7802 */ /* 0x000fe20000000f00 */
[----:B------:R-:W-:Y:S01]  /*76d0*/  @!P1 IMAD R14, R21, R20, R14 ;  /* 0x00000014150e9224 */ /* 0x000fe200078e020e */
[----:B------:R-:W-:Y:S01]  /*76e0*/  SHF.R.U32.HI R20, RZ, 0x2, R4 ;  /* 0x00000002ff147819 */ /* 0x000fe20000011604 */
[----:B------:R-:W-:Y:S01]  /*76f0*/  IMAD R21, R0, R23, RZ ;  /* 0x0000001700157224 */ /* 0x000fe200078e02ff */
[----:B------:R-:W-:Y:S01]  /*7700*/  SEL R17, R123, RZ, P1 ;  /* 0x000000ff7b117207 */ /* 0x000fe20000800000 */
[----:B-----5:R-:W-:Y:S01]  /*7710*/  @P4 FMUL.FTZ R7, R7, 0.69314718246459960938 ;  /* 0x3f31721807074820 */ /* 0x020fe20000410000 */
[----:B-1----:R-:W-:-:S03]  /*7720*/  SHF.R.S32.HI R15, RZ, 0x1f, R123 ;  /* 0x0000001fff0f7819 */ /* 0x002fc6000001147b */
[----:B----4-:R-:W-:Y:S01]  /*7730*/  @P4 FFMA.FTZ R16, R84, R25, R7 ;  /* 0x0000001954104223 */ /* 0x010fe20000010007 */
[----:B------:R-:W-:Y:S01]  /*7740*/  SHF.L.U32 R21, R21, 0x6, RZ ;  /* 0x0000000615157819 */ /* 0x000fe200000006ff */
[----:B------:R1:W4:Y:S01]  /*7750*/  LDS.128 R8, [R5+0x800] ;  /* 0x0008000005087984 */ /* 0x0003220000000c00 */
[----:B------:R-:W-:Y:S01]  /*7760*/  SEL R15, R15, RZ, P1 ;  /* 0x000000ff0f0f7207 */ /* 0x000fe20000800000 */
[----:B---3--:R-:W-:Y:S01]  /*7770*/  @P3 FMUL.FTZ R6, R6, 0.69314718246459960938 ;  /* 0x3f31721806063820 */ /* 0x008fe20000410000 */
[--C-:B------:R-:W-:Y:S02]  /*7780*/  IADD3 R17, P2, P1, R21, R17, R14.reuse ;  /* 0x0000001115117210 */ /* 0x100fe4000795e00e */
[----:B------:R-:W-:Y:S01]  /*7790*/  SHF.R.S32.HI R14, RZ, 0x1f, R14 ;  /* 0x0000001fff0e7819 */ /* 0x000fe2000001140e */
[----:B--2---:R-:W-:Y:S01]  /*77a0*/  @P3 FFMA.FTZ R12, R3, R18, R6 ;  /* 0x00000012030c3223 */ /* 0x004fe20000010006 */
[----:B------:R-:W-:-:S04]  /*77b0*/  SHF.R.S32.HI R21, RZ, 0x1f, R21 ;  /* 0x0000001fff157819 */ /* 0x000fc80000011415 */
[----:B------:R-:W-:Y:S01]  /*77c0*/  IADD3.X R21, PT, PT, R21, R15, R14, P2, P1 ;  /* 0x0000000f15157210 */ /* 0x000fe200017e240e */
[----:B------:R-:W-:Y:S06]  /*77d0*/  @P5 BRA `(.L_x_239) ;  /* 0x0000000000505947 */ /* 0x000fec0003800000 */
[----:B------:R-:W-:-:S04]  /*77e0*/  SHF.R.U32.HI R4, RZ, 0x1, R4 ;  /* 0x00000001ff047819 */ /* 0x000fc80000011604 */
        /* <DEDUP_REMOVED lines=8> */
[-C--:B------:R-:W-:Y:S01]  /*7870*/  @!P4 IADD3 R3, P2, PT, R4, R17.reuse, RZ ;  /* 0x000000110403c210 */ /* 0x080fe20007f5e0ff */
[----:B------:R-:W3:Y:S03]  /*7880*/  @!P3 LDC.64 R6, c[0x0][0x420] ;  /* 0x00010800ff06bb82 */ /* 0x000ee60000000a00 */
[----:B------:R-:W-:Y:S02]  /*7890*/  @!P3 IADD3 R17, P1, PT, R18, R17, RZ ;  /* 0x000000111211b210 */ /* 0x000fe40007f3e0ff */
[-C--:B------:R-:W-:Y:S02]  /*78a0*/  @!P4 LEA.HI.X.SX32 R4, R4, R21.reuse, 0x1, P2 ;  /* 0x000000150404c211 */ /* 0x080fe400010f0eff */
[----:B------:R-:W-:Y:S02]  /*78b0*/  @!P3 LEA.HI.X.SX32 R18, R18, R21, 0x1, P1 ;  /* 0x000000151212b211 */ /* 0x000fe400008f0eff */
[----:B--2---:R-:W-:-:S04]  /*78c0*/  @!P4 LEA R14, P2, R3, R14, 0x2 ;  /* 0x0000000e030ec211 */ /* 0x004fc800078410ff */
[----:B------:R-:W-:Y:S02]  /*78d0*/  @!P4 LEA.HI.X R15, R3, R15, R4, 0x2, P2 ;  /* 0x0000000f030fc211 */ /* 0x000fe400010f1404 */
[----:B---3--:R-:W-:-:S03]  /*78e0*/  @!P3 LEA R6, P1, R17, R6, 0x2 ;  /* 0x000000061106b211 */ /* 0x008fc600078210ff */
[----:B------:R2:W-:Y:S01]  /*78f0*/  @!P4 STG.E desc[UR12][R14.64], R16 ;  /* 0x000000100e00c986 */ /* 0x0005e2000c10190c */
[----:B------:R-:W-:-:S05]  /*7900*/  @!P3 LEA.HI.X R7, R17, R7, R18, 0x2, P1 ;  /* 0x000000071107b211 */ /* 0x000fca00008f1412 */
[----:B------:R2:W-:Y:S04]  /*7910*/  @!P3 STG.E desc[UR12][R6.64], R12 ;  /* 0x0000000c0600b986 */ /* 0x0005e8000c10190c */
.L_x_239:
[----:B------:R-:W-:Y:S05]  /*7920*/  BSYNC.RECONVERGENT B0 ;  /* 0x0000000000007941 */ /* 0x000fea0003800200 */
.L_x_238:
[----:B------:R-:W3:Y:S01]  /*7930*/  LDCU.64 UR4, c[0x0][0x410] ;  /* 0x00008200ff0477ac */ /* 0x000ee20008000a00 */
[----:B------:R-:W-:Y:S01]  /*7940*/  @P0 IMAD.MOV.U32 R28, RZ, RZ, R26 ;  /* 0x000000ffff1c0224 */ /* 0x000fe200078e001a */
[----:B------:R-:W-:Y:S01]  /*7950*/  LOP3.LUT R3, R2, 0x18, RZ, 0xc0, !PT ;  /* 0x0000001802037812 */ /* 0x000fe200078ec0ff */
[----:B------:R-:W-:Y:S01]  /*7960*/  BSSY.RECONVERGENT B0, `(.L_x_240) ;  /* 0x000001a000007945 */ /* 0x000fe20003800200 */
[----:B------:R-:W-:Y:S02]  /*7970*/  MOV R21, RZ ;  /* 0x000000ff00157202 */ /* 0x000fe40000000f00 */
[----:B------:R-:W-:Y:S01]  /*7980*/  IADD3 R28, P0, PT, R3, R28, RZ ;  /* 0x0000001c031c7210 */ /* 0x000fe20007f1e0ff */
[C---:B------:R-:W-:Y:S01]  /*7990*/  VIADD R3, R20.reuse, 0x20 ;  /* 0x0000002014037836 */ /* 0x040fe20000000000 */
[-C--:B------:R-:W-:Y:S01]  /*79a0*/  ISETP.GE.AND P1, PT, R20, R118.reuse, PT ;  /* 0x000000761400720c */ /* 0x080fe20003f26270 */
[----:B--2---:R-:W-:Y:S01]  /*79b0*/  IMAD.WIDE.U32 R6, R0, 0x40, R20 ;  /* 0x0000004000067825 */ /* 0x004fe200078e0014 */
[----:B------:R-:W-:Y:S01]  /*79c0*/  IADD3.X R29, PT, PT, RZ, R19, RZ, P0, !PT ;  /* 0x00000013ff1d7210 */ /* 0x000fe200007fe4ff */
[----:B------:R2:W1:Y:S01]  /*79d0*/  LDS.128 R20, [R5] ;  /* 0x0000000005147984 */ /* 0x0004620000000c00 */
[----:B------:R-:W-:-:S03]  /*79e0*/  ISETP.GE.AND P0, PT, R3, R118, PT ;  /* 0x000000760300720c */ /* 0x000fc60003f06270 */
[----:B------:R2:W1:Y:S01]  /*79f0*/  LDS.128 R16, [R5+0x1000] ;  /* 0x0010000005107984 */ /* 0x0004620000000c00 */
[----:B---3--:R-:W-:-:S04]  /*7a00*/  IMAD.WIDE.U32 R2, R13, UR4, R28 ;  /* 0x000000040d027c25 */ /* 0x008fc8000f8e001c */
[----:B------:R-:W-:Y:S02]  /*7a10*/  IMAD R25, R13, UR5, R3 ;  /* 0x000000050d197c24 */ /* 0x000fe4000f8e0203 */
[----:B------:R2:W3:Y:S01]  /*7a20*/  LDS.128 R12, [R5+0x2000] ;  /* 0x00200000050c7984 */ /* 0x0004e20000000c00 */
[----:B------:R-:W-:Y:S05]  /*7a30*/  @P1 BRA `(.L_x_241) ;  /* 0x0000000000301947 */ /* 0x000fea0003800000 */
[----:B------:R-:W5:Y:S01]  /*7a40*/  LDCU.64 UR6, c[0x0][0x408] ;  /* 0x00008100ff0677ac */ /* 0x000f620008000a00 */
[----:B------:R-:W-:Y:S01]  /*7a50*/  MOV R24, R2 ;  /* 0x0000000200187202 */ /* 0x000fe20000000f00 */
[----:B------:R-:W4:Y:S01]  /*7a60*/  LDCU.64 UR4, c[0x0][0x3f0] ;  /* 0x00007e00ff0477ac */ /* 0x000f220008000a00 */
[----:B-----5:R-:W-:-:S03]  /*7a70*/  IMAD R0, R7, UR6, RZ ;  /* 0x0000000607007c24 */ /* 0x020fc6000f8e02ff */
[----:B------:R-:W-:-:S04]  /*7a80*/  IMAD.WIDE.U32 R26, R6, UR6, R24 ;  /* 0x00000006061a7c25 */ /* 0x000fc8000f8e0018 */
[----:B------:R-:W-:Y:S01]  /*7a90*/  IMAD R0, R6, UR7, R0 ;  /* 0x0000000706007c24 */ /* 0x000fe2000f8e0200 */
[----:B----4-:R-:W-:-:S04]  /*7aa0*/  LEA R28, P1, R26, UR4, 0x1 ;  /* 0x000000041a1c7c11 */ /* 0x010fc8000f8208ff */
[----:B------:R-:W-:-:S04]  /*7ab0*/  IADD3 R0, PT, PT, R0, R27, RZ ;  /* 0x0000001b00007210 */ /* 0x000fc80007ffe0ff */
[----:B------:R-:W-:-:S05]  /*7ac0*/  LEA.HI.X R29, R26, UR5, R0, 0x1, P1 ;  /* 0x000000051a1d7c11 */ /* 0x000fca00088f0c00 */
[----:B-1----:R1:W-:Y:S04]  /*7ad0*/  STG.E.128 desc[UR12][R28.64], R20 ;  /* 0x000000141c007986 */ /* 0x0023e8000c101d0c */
[----:B------:R1:W-:Y:S04]  /*7ae0*/  STG.E.128 desc[UR12][R28.64+0x40], R16 ;  /* 0x000040101c007986 */ /* 0x0003e8000c101d0c */
[----:B---3--:R1:W-:Y:S02]  /*7af0*/  STG.E.128 desc[UR12][R28.64+0x80], R12 ;  /* 0x0000800c1c007986 */ /* 0x0083e4000c101d0c */
.L_x_241:
[----:B------:R-:W-:Y:S05]  /*7b00*/  BSYNC.RECONVERGENT B0 ;  /* 0x0000000000007941 */ /* 0x000fea0003800200 */
.L_x_240:
[----:B-1-3--:R1:W3:Y:S04]  /*7b10*/  LDS.128 R12, [R5+0x1800] ;  /* 0x00180000050c7984 */ /* 0x00a2e80000000c00 */
[----:B------:R1:W1:Y:S01]  /*7b20*/  LDS.128 R16, [R5+0x2800] ;  /* 0x0028000005107984 */ /* 0x0002620000000c00 */
[----:B------:R-:W-:Y:S05]  /*7b30*/  @P0 EXIT ;  /* 0x000000000000094d */ /* 0x000fea0003800000 */
[----:B------:R-:W5:Y:S01]  /*7b40*/  LDCU.64 UR6, c[0x0][0x408] ;  /* 0x00008100ff0677ac */ /* 0x000f620008000a00 */
[----:B------:R-:W-:Y:S01]  /*7b50*/  IADD3 R0, P0, PT, R6, 0x20, RZ ;  /* 0x0000002006007810 */ /* 0x000fe20007f1e0ff */
[----:B------:R-:W-:Y:S01]  /*7b60*/  IMAD.MOV.U32 R4, RZ, RZ, R2 ;  /* 0x000000ffff047224 */ /* 0x000fe200078e0002 */
[----:B-12---:R-:W-:Y:S01]  /*7b70*/  MOV R5, R25 ;  /* 0x0000001900057202 */ /* 0x006fe20000000f00 */
        /* <DEDUP_REMOVED lines=8> */
[----:B----4-:R-:W-:Y:S04]  /*7c00*/  STG.E.128 desc[UR12][R2.64], R8 ;  /* 0x0000000802007986 */ /* 0x010fe8000c101d0c */
[----:B---3--:R-:W-:Y:S04]  /*7c10*/  STG.E.128 desc[UR12][R2.64+0x40], R12 ;  /* 0x0000400c02007986 */ /* 0x008fe8000c101d0c */
[----:B------:R-:W-:Y:S01]  /*7c20*/  STG.E.128 desc[UR12][R2.64+0x80], R16 ;  /* 0x0000801002007986 */ /* 0x000fe2000c101d0c */
[----:B------:R-:W-:Y:S05]  /*7c30*/  EXIT ;  /* 0x000000000000794d */ /* 0x000fea0003800000 */
.L_x_242:
        /* <DEDUP_REMOVED lines=12> */
.L_x_1264:


//--------------------- .text._ZN5flash16flash_fwd_kernelI23Flash_fwd_kernel_traitsILi96ELi64ELi64ELi4ELb0ELb0EN7cutlass6half_tE19Flash_kernel_traitsILi96ELi64ELi64ELi4ES3_EELb0ELb1ELb0ELb0ELb0ELb0ELb0ELb0EEEvNS_16Flash_fwd_paramsE --------------------------
	.section	.text._ZN5flash16flash_fwd_kernelI23Flash_fwd_kernel_traitsILi96ELi64ELi64ELi4ELb0ELb0EN7cutlass6half_tE19Flash_kernel_traitsILi96ELi64ELi64ELi4ES3_EELb0ELb1ELb0ELb0ELb0ELb0ELb0ELb0EEEvNS_16Flash_fwd_paramsE,"ax",@progbits
	.align	128
        .global         _ZN5flash16flash_fwd_kernelI23Flash_fwd_kernel_traitsILi96ELi64ELi64ELi4ELb0ELb0EN7cutlass6half_tE19Flash_kernel_traitsILi96ELi64ELi64ELi4ES3_EELb0ELb1ELb0ELb0ELb0ELb0ELb0ELb0EEEvNS_16Flash_fwd_paramsE
        .type           _ZN5flash16flash_fwd_kernelI23Flash_fwd_kernel_traitsILi96ELi64ELi64ELi4ELb0ELb0EN7cutlass6half_tE19Flash_kernel_traitsILi96ELi64ELi64ELi4ES3_EELb0ELb1ELb0ELb0ELb0ELb0ELb0ELb0EEEvNS_16Flash_fwd_paramsE,@function
        .size           _ZN5flash16flash_fwd_kernelI23Flash_fwd_kernel_traitsILi96ELi64ELi64ELi4ELb0ELb0EN7cutlass6half_tE19Flash_kernel_traitsILi96ELi64ELi64ELi4ES3_EELb0ELb1ELb0ELb0ELb0ELb0ELb0ELb0EEEvNS_16Flash_fwd_paramsE,(.L_x_1265 - _ZN5flash16flash_fwd_kernelI23Flash_fwd_kernel_traitsILi96ELi64ELi64ELi4ELb0ELb0EN7cutlass6half_tE19Flash_kernel_traitsILi96ELi64ELi64ELi4ES3_EELb0ELb1ELb0ELb0ELb0ELb0ELb0ELb0EEEvNS_16Flash_fwd_paramsE)
        .other          _ZN5flash16flash_fwd_kernelI23Flash_fwd_kernel_traitsILi96ELi64ELi64ELi4ELb0ELb0EN7cutlass6half_tE19Flash_kernel_traitsILi96ELi64ELi64ELi4ES3_EELb0ELb1ELb0ELb0ELb0ELb0ELb0ELb0EEEvNS_16Flash_fwd_paramsE,@"STO_CUDA_ENTRY STV_DEFAULT"
_ZN5flash16flash_fwd_kernelI23Flash_fwd_kernel_traitsILi96ELi64ELi64ELi4ELb0ELb0EN7cutlass6half_tE19Flash_kernel_traitsILi96ELi64ELi64ELi4ES3_EELb0ELb1ELb0ELb0ELb0ELb0ELb0ELb0EEEvNS_16Flash_fwd_paramsE:
.text._ZN5flash16flash_fwd_kernelI23Flash_fwd_kernel_traitsILi96ELi64ELi64ELi4ELb0ELb0EN7cutlass6half_tE19Flash_kernel_traitsILi96ELi64ELi64ELi4ES3_EELb0ELb1ELb0ELb0ELb0ELb0ELb0ELb0EEEvNS_16Flash_fwd_paramsE:
        /* <DEDUP_REMOVED lines=23> */
[C---:B------:R-:W-:Y:S01]  /*0170*/  @P2 IADD3 R2, P0, PT, R7.reuse, UR4, RZ ;  /* 0x0000000407022c10 */ /* 0x040fe2000ff1e0ff */
[----:B------:R-:W4:Y:S01]  /*0180*/  LDCU.U8 UR4, c[0x0][0x532] ;  /* 0x0000a640ff0477ac */ /* 0x000f220008000000 */
[----:B------:R-:W-:-:S02]  /*0190*/  @P3 IADD3 R14, P1, PT, R7, UR6, RZ ;  /* 0x00000006070e3c10 */ /* 0x000fc4000ff3e0ff */
[C---:B------:R-:W-:Y:S01]  /*01a0*/  @P2 IADD3.X R3, PT, PT, R0.reuse, UR5, RZ, P0, !PT ;  /* 0x0000000500032c10 */ /* 0x040fe200087fe4ff */
[----:B------:R-:W2:Y:S01]  /*01b0*/  S2R R17, SR_CTAID.X ;  /* 0x0000000000117919 */ /* 0x000ea20000002500 */
        /* <DEDUP_REMOVED lines=9> */
[----:B----4-:R-:W-:Y:S02]  /*0250*/  ISETP.NE.AND P1, PT, RZ, UR4, PT ;  /* 0x00000004ff007c0c */ /* 0x010fe4000bf25270 */
[----:B------:R-:W-:-:S04]  /*0260*/  ISETP.EQ.U32.AND P3, PT, R4, RZ, PT ;  /* 0x000000ff0400720c */ /* 0x000fc80003f62070 */
[----:B------:R-:W-:-:S05]  /*0270*/  ISETP.EQ.OR.EX P3, PT, R5, RZ, !P1, P3 ;  /* 0x000000ff0500720c */ /* 0x000fca0004f62730 */
[----:B------:R-:W4:Y:S08]  /*0280*/  @!P0 LDC R5, c[0x0][0x438] ;  /* 0x00010e00ff058b82 */ /* 0x000f300000000800 */
[----:B------:R-:W1:Y:S01]  /*0290*/  @!P2 LDC.64 R2, c[0x0][0x488] ;  /* 0x00012200ff02ab82 */ /* 0x000e620000000a00 */
[----:B---3--:R-:W-:-:S06]  /*02a0*/  IMAD.MOV.U32 R13, RZ, RZ, -0x1 ;  /* 0xffffffffff0d7424 */ /* 0x008fcc00078e00ff */
[----:B------:R3:W5:Y:S01]  /*02b0*/  @!P3 LDG.E R13, desc[UR14][R6.64] ;  /* 0x0000000e060db981 */ /* 0x000762000c1e1900 */
[----:B--2---:R-:W-:Y:S02]  /*02c0*/  @P4 IMAD.IADD R11, R8, 0x1, -R123 ;  /* 0x00000001080b4824 */ /* 0x004fe400078e0a7b */
[----:B------:R-:W-:-:S05]  /*02d0*/  IMAD.SHL.U32 R8, R17, 0x40, RZ ;  /* 0x0000004011087824 */ /* 0x000fca00078e00ff */
[----:B------:R-:W-:Y:S01]  /*02e0*/  ISETP.GT.AND P3, PT, R11, R8, PT ;  /* 0x000000080b00720c */ /* 0x000fe20003f64270 */
[----:B-1-34-:R-:W-:-:S12]  /*02f0*/  @!P0 BRA `(.L_x_243) ;  /* 0x00000000000c8947 */ /* 0x01afd80003800000 */
[----:B------:R-:W2:Y:S02]  /*0300*/  @P1 LDG.E R4, desc[UR14][R6.64+0x4] ;  /* 0x0000040e06041981 */ /* 0x000ea4000c1e1900 */
[----:B--2--5:R-:W-:-:S06]  /*0310*/  @P1 IADD3 R5, PT, PT, R4, -R13, RZ ;  /* 0x8000000d04051210 */ /* 0x024fcc0007ffe0ff */
[----:B------:R1:W5:Y:S02]  /*0320*/  @!P1 LDG.E R5, desc[UR14][R6.64] ;  /* 0x0000000e06059981 */ /* 0x000364000c1e1900 */
.L_x_243:
[----:B------:R-:W-:Y:S05]  /*0330*/  @!P3 EXIT ;  /* 0x000000000000b94d */ /* 0x000fea0003800000 */
[----:B------:R-:W2:Y:S01]  /*0340*/  LDC R4, c[0x0][0x508] ;  /* 0x00014200ff047b82 */ /* 0x000ea20000000800 */
[----:B------:R-:W-:Y:S01]  /*0350*/  @!P2 ISETP.NE.U32.AND P0, PT, R2, RZ, PT ;  /* 0x000000ff0200a20c */ /* 0x000fe20003f05070 */
[----:B-----5:R-:W-:Y:S01]  /*0360*/  @P2 IMAD.IADD R93, R93, 0x1, -R10 ;  /* 0x000000015d5d2824 */ /* 0x020fe200078e0a0a */
[----:B------:R-:W3:Y:S02]  /*0370*/  S2R R15, SR_CTAID.Z ;  /* 0x00000000000f7919 */ /* 0x000ee40000002700 */
[----:B------:R-:W-:Y:S01]  /*0380*/  @!P2 ISETP.NE.AND.EX P0, PT, R3, RZ, PT, P0 ;  /* 0x000000ff0300a20c */ /* 0x000fe20003f05300 */
[----:B------:R-:W4:Y:S03]  /*0390*/  S2R R91, SR_TID.X ;  /* 0x00000000005b7919 */ /* 0x000f260000002100 */
[----:B------:R-:W-:-:S04]  /*03a0*/  @!P2 SEL R0, R0, RZ, P0 ;  /* 0x000000ff0000a207 */ /* 0x000fc80000000000 */
[----:B------:R-:W-:Y:S01]  /*03b0*/  @!P2 IADD3 R93, PT, PT, R0, R5, -R10 ;  /* 0x00000005005da210 */ /* 0x000fe20007ffe80a */
[----:B------:R-:W-:-:S04]  /*03c0*/  VIADD R0, R17, 0x1 ;  /* 0x0000000111007836 */ /* 0x000fc80000000000 */
[----:B------:R-:W-:Y:S02]  /*03d0*/  VIADD R5, R93, 0x3f ;  /* 0x0000003f5d057836 */ /* 0x000fe40000000000 */
[----:B------:R-:W-:-:S03]  /*03e0*/  IMAD R3, R0, 0x40, -R11 ;  /* 0x0000004000037824 */ /* 0x000fc600078e0a0b */
        /* <DEDUP_REMOVED lines=10> */
[----:B------:R-:W2:Y:S01]  /*0490*/  LDC.U8 R0, c[0x0][0x549] ;  /* 0x00015240ff007b82 */ /* 0x000ea20000000000 */
[----:B------:R-:W-:Y:S02]  /*04a0*/  ISETP.NE.AND P2, PT, R123, -0x1, PT ;  /* 0xffffffff7b00780c */ /* 0x000fe40003f45270 */
[----:B------:R-:W-:Y:S02]  /*04b0*/  SHF.R.U32.HI R20, RZ, 0x2, R91 ;  /* 0x00000002ff147819 */ /* 0x000fe4000001165b */
[----:B------:R-:W-:-:S03]  /*04c0*/  SHF.L.U32 R91, R91, 0x3, RZ ;  /* 0x000000035b5b7819 */ /* 0x000fc600000006ff */
[----:B------:R-:W3:Y:S08]  /*04d0*/  LDC.U8 R10, c[0x0][0x548] ;  /* 0x00015200ff0a7b82 */ /* 0x000ef00000000000 */
[----:B-1----:R-:W1:Y:S01]  /*04e0*/  @!P2 LDC.64 R6, c[0x0][0x400] ;  /* 0x00010000ff06ab82 */ /* 0x002e620000000a00 */
[----:B--2---:R-:W-:-:S07]  /*04f0*/  ISETP.NE.AND P1, PT, R0, RZ, PT ;  /* 0x000000ff0000720c */ /* 0x004fce0003f25270 */
[----:B------:R-:W2:Y:S08]  /*0500*/  @P2 LDC.64 R4, c[0x0][0x408] ;  /* 0x00010200ff042b82 */ /* 0x000eb00000000a00 */
[----:B------:R-:W4:Y:S01]  /*0510*/  LDC R0, c[0x0][0x434] ;  /* 0x00010d00ff007b82 */ /* 0x000f220000000800 */
[----:B------:R-:W-:Y:S01]  /*0520*/  @P1 MOV R14, 0x1 ;  /* 0x00000001000e1802 */ /* 0x000fe20000000f00 */
[----:B-1----:R-:W-:-:S06]  /*0530*/  @!P2 IMAD.WIDE.U32 R12, R9, R6, RZ ;  /* 0x00000006090ca225 */ /* 0x002fcc00078e00ff */
[----:B------:R-:W1:Y:S01]  /*0540*/  @P1 LDC.64 R2, c[0x0][0x430] ;  /* 0x00010c00ff021b82 */ /* 0x000e620000000a00 */
[----:B------:R-:W-:-:S07]  /*0550*/  @!P2 MOV R6, R12 ;  /* 0x0000000c0006a202 */ /* 0x000fce0000000f00 */
[----:B------:R-:W3:Y:S01]  /*0560*/  @P1 LDC R23, c[0x0][0x430] ;  /* 0x00010c00ff171b82 */ /* 0x000ee20000000800 */
[----:B--2---:R-:W-:-:S04]  /*0570*/  @P2 IMAD.WIDE.U32 R24, R123, R4, RZ ;  /* 0x000000047b182225 */ /* 0x004fc800078e00ff */
[----:B-1----:R-:W-:Y:S01]  /*0580*/  @P1 IMAD R2, R2, R3, RZ ;  /* 0x0000000302021224 */ /* 0x002fe200078e02ff */
[----:B----4-:R-:W-:Y:S06]  /*0590*/  @P1 BRA `(.L_x_245) ;  /* 0x0000000000281947 */ /* 0x010fec0003800000 */
[----:B---3--:R-:W-:Y:S01]  /*05a0*/  ISETP.NE.AND P0, PT, R10, RZ, PT ;  /* 0x000000ff0a00720c */ /* 0x008fe20003f05270 */
[----:B------:R-:W1:-:S12]  /*05b0*/  LDC R4, c[0x0][0x3e0] ;  /* 0x0000f800ff047b82 */ /* 0x000e580000000800 */
[----:B------:R-:W2:Y:S01]  /*05c0*/  @P0 LDC R2, c[0x0][0x454] ;  /* 0x00011500ff020b82 */ /* 0x000ea20000000800 */
[----:B------:R-:W-:Y:S02]  /*05d0*/  @P0 MOV R23, 0x1 ;  /* 0x0000000100170802 */ /* 0x000fe40000000f00 */
[----:B------:R-:W-:-:S05]  /*05e0*/  @!P0 MOV R23, 0x1 ;  /* 0x0000000100178802 */ /* 0x000fca0000000f00 */
[----:B------:R-:W1:Y:S08]  /*05f0*/  @P0 LDC R19, c[0x0][0x454] ;  /* 0x00011500ff130b82 */ /* 0x000e700000000800 */
[----:B------:R-:W3:Y:S08]  /*0600*/  @!P0 LDC R3, c[0x0][0x434] ;  /* 0x00010d00ff038b82 */ /* 0x000ef00000000800 */
[----:B------:R-:W4:Y:S01]  /*0610*/  @!P0 LDC R2, c[0x0][0x434] ;  /* 0x00010d00ff028b82 */ /* 0x000f220000000800 */
[----:B-1----:R-:W-:-:S02]  /*0620*/  @P0 IMAD R14, R19, R4, RZ ;  /* 0x00000004130e0224 */ /* 0x002fc400078e02ff */
[----:B--23--:R-:W-:-:S07]  /*0630*/  @!P0 IMAD R14, R3, R4, RZ ;  /* 0x00000004030e8224 */ /* 0x00cfce00078e02ff */
.L_x_245:
[----:B------:R-:W1:Y:S01]  /*0640*/  LDCU.64 UR4, c[0x0][0x410] ;  /* 0x00008200ff0477ac */ /* 0x000e620008000a00 */
[----:B------:R-:W-:Y:S01]  /*0650*/  LOP3.LUT R91, R91, 0x18, RZ, 0xc0, !PT ;  /* 0x000000185b5b7812 */ /* 0x000fe200078ec0ff */
[----:B------:R-:W-:Y:S01]  /*0660*/  IMAD.IADD R11, R11, 0x1, -R8 ;  /* 0x000000010b0b7824 */ /* 0x000fe200078e0a08 */
[----:B------:R-:W-:Y:S01]  /*0670*/  @P2 MOV R6, R24 ;  /* 0x0000001800062202 */ /* 0x000fe20000000f00 */
[----:B------:R-:W-:Y:S01]  /*0680*/  @!P2 IMAD R7, R9, R7, R13 ;  /* 0x000000070907a224 */ /* 0x000fe200078e020d */
[----:B---3--:R-:W-:Y:S01]  /*0690*/  ISETP.NE.AND P1, PT, R10, RZ, !P1 ;  /* 0x000000ff0a00720c */ /* 0x008fe20004f25270 */
[----:B------:R-:W-:Y:S01]  /*06a0*/  @P2 IMAD R7, R123, R5, R25 ;  /* 0x000000057b072224 */ /* 0x000fe200078e0219 */
[----:B------:R-:W-:Y:S01]  /*06b0*/  IADD3 R6, P0, PT, R91, R6, RZ ;  /* 0x000000065b067210 */ /* 0x000fe20007f1e0ff */
[----:B------:R-:W-:Y:S01]  /*06c0*/  IMAD R0, R9, R0, RZ ;  /* 0x0000000009007224 */ /* 0x000fe200078e02ff */
[C---:B------:R-:W-:Y:S01]  /*06d0*/  ISETP.GE.AND P2, PT, R20.reuse, R11, PT ;  /* 0x0000000b1400720c */ /* 0x040fe20003f46270 */
[----:B----4-:R-:W-:Y:S01]  /*06e0*/  IMAD R2, R15, R2, RZ ;  /* 0x000000020f027224 */ /* 0x010fe200078e02ff */
[----:B------:R-:W-:Y:S01]  /*06f0*/  ISETP.NE.AND P3, PT, R123, -0x1, PT ;  /* 0xffffffff7b00780c */ /* 0x000fe20003f65270 */
[----:B------:R-:W-:Y:S01]  /*0700*/  IMAD.X R7, RZ, RZ, R7, P0 ;  /* 0x000000ffff077224 */ /* 0x000fe200000e0607 */
[----:B------:R-:W-:Y:S01]  /*0710*/  IADD3 R4, PT, PT, R20, 0x20, RZ ;  /* 0x0000002014047810 */ /* 0x000fe20007ffe0ff */
[----:B------:R-:W-:Y:S01]  /*0720*/  IMAD.MOV.U32 R21, RZ, RZ, RZ ;  /* 0x000000ffff157224 */ /* 0x000fe200078e00ff */
[----:B------:R-:W-:Y:S01]  /*0730*/  SEL R123, R0, R123, !P3 ;  /* 0x0000007b007b7207 */ /* 0x000fe20005800000 */
[----:B------:R-:W-:Y:S01]  /*0740*/  BSSY.RECONVERGENT B0, `(.L_x_246) ;  /* 0x000001c000007945 */ /* 0x000fe20003800200 */
[----:B------:R-:W-:Y:S01]  /*0750*/  ISETP.GE.AND P0, PT, R4, R11, PT ;  /* 0x0000000b0400720c */ /* 0x000fe20003f06270 */
[----:B-1----:R-:W-:Y:S01]  /*0760*/  IMAD.WIDE.U32 R6, R15, UR4, R6 ;  /* 0x000000040f067c25 */ /* 0x002fe2000f8e0006 */
[----:B------:R-:W-:-:S02]  /*0770*/  ISETP.NE.AND P5, PT, R91, RZ, PT ;  /* 0x000000ff5b00720c */ /* 0x000fc40003fa5270 */
[----:B------:R-:W-:Y:S01]  /*0780*/  LOP3.LUT R0, R91, 0x20, RZ, 0xfc, !PT ;  /* 0x000000205b007812 */ /* 0x000fe200078efcff */
[----:B------:R-:W-:Y:S01]  /*0790*/  IMAD R15, R15, UR5, R7 ;  /* 0x000000050f0f7c24 */ /* 0x000fe2000f8e0207 */
[----:B------:R-:W-:Y:S01]  /*07a0*/  SEL R3, R123, RZ, P1 ;  /* 0x000000ff7b037207 */ /* 0x000fe20000800000 */
[----:B------:R-:W-:Y:S02]  /*07b0*/  @!P1 IMAD R2, R9, R14, R2 ;  /* 0x0000000e09029224 */ /* 0x000fe400078e0202 */
[----:B------:R-:W-:Y:S01]  /*07c0*/  IMAD R9, R8, R23, RZ ;  /* 0x0000001708097224 */ /* 0x000fe200078e02ff */
[----:B------:R-:W-:Y:S01]  /*07d0*/  LOP3.LUT R8, R91, 0x40, RZ, 0xfc, !PT ;  /* 0x000000405b087812 */ /* 0x000fe200078efcff */
[----:B------:R-:W-:Y:S01]  /*07e0*/  IMAD.WIDE.U32 R12, R17, 0x40, R20 ;  /* 0x00000040110c7825 */ /* 0x000fe200078e0014 */
[----:B------:R-:W-:Y:S06]  /*07f0*/  @P2 BRA `(.L_x_247) ;  /* 0x0000000000402947 */ /* 0x000fec0003800000 */
        /* <DEDUP_REMOVED lines=16> */
.L_x_247:
[----:B------:R-:W-:Y:S05]  /*0900*/  BSYNC.RECONVERGENT B0 ;  /* 0x0000000000007941 */ /* 0x000fea0003800200 */
.L_x_246:
[----:B------:R-:W-:Y:S01]  /*0910*/  SHF.R.S32.HI R123, RZ, 0x1f, R123 ;  /* 0x0000001fff7b7819 */ /* 0x000fe2000001147b */
[----:B------:R-:W-:Y:S01]  /*0920*/  BSSY.RECONVERGENT B0, `(.L_x_248) ;  /* 0x000001b000007945 */ /* 0x000fe20003800200 */
[-C--:B------:R-:W-:Y:S02]  /*0930*/  ISETP.GE.OR P6, PT, R20, R11.reuse, P5 ;  /* 0x0000000b1400720c */ /* 0x080fe40002fc6670 */
[----:B------:R-:W-:Y:S02]  /*0940*/  ISETP.GE.OR P5, PT, R4, R11, P5 ;  /* 0x0000000b0400720c */ /* 0x000fe40002fa6670 */
[----:B------:R-:W-:Y:S02]  /*0950*/  IADD3 R3, P4, P3, R9, R3, R2 ;  /* 0x0000000309037210 */ /* 0x000fe40007b9e002 */
[----:B------:R-:W-:Y:S02]  /*0960*/  SEL R123, R123, RZ, P1 ;  /* 0x000000ff7b7b7207 */ /* 0x000fe40000800000 */
[----:B------:R-:W-:-:S02]  /*0970*/  SHF.R.S32.HI R10, RZ, 0x1f, R9 ;  /* 0x0000001fff0a7819 */ /* 0x000fc40000011409 */
[----:B------:R-:W-:Y:S01]  /*0980*/  SHF.R.S32.HI R5, RZ, 0x1f, R2 ;  /* 0x0000001fff057819 */ /* 0x000fe20000011402 */
[----:B------:R-:W-:Y:S06]  /*0990*/  @P0 BRA `(.L_x_249) ;  /* 0x00000000004c0947 */ /* 0x000fec0003800000 */
[----:B------:R-:W2:Y:S01]  /*09a0*/  LDCU.64 UR6, c[0x0][0x408] ;  /* 0x00008100ff0677ac */ /* 0x000ea20008000a00 */
[----:B------:R-:W-:Y:S01]  /*09b0*/  IADD3 R2, P0, PT, R12, 0x20, RZ ;  /* 0x000000200c027810 */ /* 0x000fe20007f1e0ff */
[----:B------:R-:W-:Y:S01]  /*09c0*/  IMAD.MOV.U32 R12, RZ, RZ, R6 ;  /* 0x000000ffff0c7224 */ /* 0x000fe200078e0006 */
[----:B------:R-:W3:Y:S03]  /*09d0*/  LDCU.64 UR4, c[0x0][0x3f0] ;  /* 0x00007e00ff0477ac */ /* 0x000ee60008000a00 */
[----:B------:R-:W-:Y:S01]  /*09e0*/  IMAD.X R7, RZ, RZ, R13, P0 ;  /* 0x000000ffff077224 */ /* 0x000fe200000e060d */
[----:B------:R-:W-:Y:S01]  /*09f0*/  MOV R13, R15 ;  /* 0x0000000f000d7202 */ /* 0x000fe20000000f00 */
[----:B------:R-:W4:Y:S02]  /*0a00*/  LDCU UR8, c[0x0][0x440] ;  /* 0x00008800ff0877ac */ /* 0x000f240008000800 */
[----:B--2---:R-:W-:-:S02]  /*0a10*/  IMAD R7, R7, UR6, RZ ;  /* 0x0000000607077c24 */ /* 0x004fc4000f8e02ff */
[----:B------:R-:W-:-:S04]  /*0a20*/  IMAD.WIDE.U32 R12, R2, UR6, R12 ;  /* 0x00000006020c7c25 */ /* 0x000fc8000f8e000c */
[----:B------:R-:W-:Y:S01]  /*0a30*/  IMAD R7, R2, UR7, R7 ;  /* 0x0000000702077c24 */ /* 0x000fe2000f8e0207 */
[----:B---3--:R-:W-:Y:S02]  /*0a40*/  LEA R6, P0, R12, UR4, 0x1 ;  /* 0x000000040c067c11 */ /* 0x008fe4000f8008ff */
[----:B----4-:R-:W-:Y:S01]  /*0a50*/  ISETP.GE.AND P2, PT, R91, UR8, PT ;  /* 0x000000085b007c0c */ /* 0x010fe2000bf46270 */
[----:B------:R-:W-:Y:S01]  /*0a60*/  IMAD.IADD R7, R13, 0x1, R7 ;  /* 0x000000010d077824 */ /* 0x000fe200078e0207 */
[----:B------:R-:W-:-:S04]  /*0a70*/  ISETP.GE.AND P1, PT, R0, UR8, PT ;  /* 0x0000000800007c0c */ /* 0x000fc8000bf26270 */
[----:B------:R-:W-:Y:S02]  /*0a80*/  LEA.HI.X R7, R12, UR5, R7, 0x1, P0 ;  /* 0x000000050c077c11 */ /* 0x000fe400080f0c07 */
[----:B------:R-:W-:-:S05]  /*0a90*/  ISETP.GE.AND P0, PT, R8, UR8, PT ;  /* 0x0000000808007c0c */ /* 0x000fca000bf06270 */
[----:B------:R2:W-:Y:S04]  /*0aa0*/  @!P2 STG.E.128 desc[UR14][R6.64], RZ ;  /* 0x000000ff0600a986 */ /* 0x0005e8000c101d0e */
[----:B------:R2:W-:Y:S04]  /*0ab0*/  @!P1 STG.E.128 desc[UR14][R6.64+0x40], RZ ;  /* 0x000040ff06009986 */ /* 0x0005e8000c101d0e */
[----:B------:R2:W-:Y:S02]  /*0ac0*/  @!P0 STG.E.128 desc[UR14][R6.64+0x80], RZ ;  /* 0x000080ff06008986 */ /* 0x0005e4000c101d0e */
.L_x_249:
[----:B------:R-:W-:Y:S05]  /*0ad0*/  BSYNC.RECONVERGENT B0 ;  /* 0x0000000000007941 */ /* 0x000fea0003800200 */
.L_x_248:
[----:B------:R-:W-:Y:S01]  /*0ae0*/  BSSY.RECONVERGENT B0, `(.L_x_250) ;  /* 0x000000b000007945 */ /* 0x000fe20003800200 */
[----:B------:R-:W-:-:S03]  /*0af0*/  IADD3.X R5, PT, PT, R10, R123, R5, P4, P3 ;  /* 0x0000007b0a057210 */ /* 0x000fc600027e6405 */
[----:B------:R-:W-:Y:S05]  /*0b00*/  @P6 BRA `(.L_x_251) ;  /* 0x0000000000206947 */ /* 0x000fea0003800000 */
[----:B------:R-:W3:Y:S01]  /*0b10*/  LDCU.64 UR4, c[0x0][0x420] ;  /* 0x00008400ff0477ac */ /* 0x000ee20008000a00 */
[----:B------:R-:W-:Y:S02]  /*0b20*/  IMAD R0, R20, R23, RZ ;  /* 0x0000001714007224 */ /* 0x000fe400078e02ff */
[----:B------:R-:W-:-:S03]  /*0b30*/  IMAD.MOV.U32 R9, RZ, RZ, 0x7f800000 ;  /* 0x7f800000ff097424 */ /* 0x000fc600078e00ff */
[----:B--2---:R-:W-:-:S04]  /*0b40*/  IADD3 R7, P0, PT, R0, R3, RZ ;  /* 0x0000000300077210 */ /* 0x004fc80007f1e0ff */
[----:B------:R-:W-:Y:S02]  /*0b50*/  LEA.HI.X.SX32 R0, R0, R5, 0x1, P0 ;  /* 0x0000000500007211 */ /* 0x000fe400000f0eff */
[----:B---3--:R-:W-:-:S04]  /*0b60*/  LEA R6, P0, R7, UR4, 0x2 ;  /* 0x0000000407067c11 */ /* 0x008fc8000f8010ff */
[----:B------:R-:W-:-:S05]  /*0b70*/  LEA.HI.X R7, R7, UR5, R0, 0x2, P0 ;  /* 0x0000000507077c11 */ /* 0x000fca00080f1400 */
[----:B------:R3:W-:Y:S04]  /*0b80*/  STG.E desc[UR14][R6.64], R9 ;  /* 0x0000000906007986 */ /* 0x0007e8000c10190e */
.L_x_251:
[----:B------:R-:W-:Y:S05]  /*0b90*/  BSYNC.RECONVERGENT B0 ;  /* 0x0000000000007941 */ /* 0x000fea0003800200 */
.L_x_250:
[----:B------:R-:W-:Y:S05]  /*0ba0*/  @P5 EXIT ;  /* 0x000000000000594d */ /* 0x000fea0003800000 */
[----:B------:R-:W4:Y:S01]  /*0bb0*/  LDCU.64 UR4, c[0x0][0x420] ;  /* 0x00008400ff0477ac */ /* 0x000f220008000a00 */
[----:B------:R-:W-:-:S05]  /*0bc0*/  IMAD R4, R4, R23, RZ ;  /* 0x0000001704047224 */ /* 0x000fca00078e02ff */
[----:B------:R-:W-:-:S04]  /*0bd0*/  IADD3 R3, P0, PT, R4, R3, RZ ;  /* 0x0000000304037210 */ /* 0x000fc80007f1e0ff */
[----:B------:R-:W-:Y:S01]  /*0be0*/  LEA.HI.X.SX32 R4, R4, R5, 0x1, P0 ;  /* 0x0000000504047211 */ /* 0x000fe200000f0eff */
[----:B------:R-:W-:Y:S01]  /*0bf0*/  IMAD.MOV.U32 R5, RZ, RZ, 0x7f800000 ;  /* 0x7f800000ff057424 */ /* 0x000fe200078e00ff */
[----:B----4-:R-:W-:-:S04]  /*0c00*/  LEA R2, P0, R3, UR4, 0x2 ;  /* 0x0000000403027c11 */ /* 0x010fc8000f8010ff */
[----:B------:R-:W-:-:S05]  /*0c10*/  LEA.HI.X R3, R3, UR5, R4, 0x2, P0 ;  /* 0x0000000503037c11 */ /* 0x000fca00080f1404 */
[----:B------:R-:W-:Y:S01]  /*0c20*/  STG.E desc[UR14][R2.64], R5 ;  /* 0x0000000502007986 */ /* 0x000fe2000c10190e */
[----:B------:R-:W-:Y:S05]  /*0c30*/  EXIT ;  /* 0x000000000000794d */ /* 0x000fea0003800000 */
.L_x_244:
[----:B------:R-:W-:Y:S02]  /*0c40*/  ISETP.NE.AND P0, PT, R123, -0x1, PT ;  /* 0xffffffff7b00780c */ /* 0x000fe40003f05270 */
[----:B------:R-:W-:-:S11]  /*0c50*/  ISETP.NE.AND P2, PT, R13, -0x1, PT ;  /* 0xffffffff0d00780c */ /* 0x000fd60003f45270 */
[----:B-1----:R-:W1:Y:S08]  /*0c60*/  @!P0 LDC.64 R6, c[0x0][0x398] ;  /* 0x0000e600ff068b82 */ /* 0x002e700000000a00 */
[----:B------:R-:W2:Y:S01]  /*0c70*/  @P0 LDC.64 R2, c[0x0][0x3b0] ;  /* 0x0000ec00ff020b82 */ /* 0x000ea20000000a00 */
[----:B-1----:R-:W-:-:S04]  /*0c80*/  @!P0 IMAD.WIDE.U32 R20, R9, R6, RZ ;  /* 0x0000000609148225 */ /* 0x002fc800078e00ff */
[----:B------:R-:W-:Y:S01]  /*0c90*/  @!P0 IMAD R0, R9, R7, R21 ;  /* 0x0000000709008224 */ /* 0x000fe200078e0215 */
[----:B------:R-:W-:Y:S01]  /*0ca0*/  @!P0 MOV R6, R20 ;  /* 0x0000001400068202 */ /* 0x000fe20000000f00 */
[----:B--2---:R-:W-:-:S04]  /*0cb0*/  @P0 IMAD.WIDE.U32 R18, R123, R2, RZ ;  /* 0x000000027b120225 */ /* 0x004fc800078e00ff */
        /* <DEDUP_REMOVED lines=15> */
.L_x_252:
[----:B------:R-:W1:Y:S01]  /*0db0*/  LDC.64 R88, c[0x0][0x3b8] ;  /* 0x0000ee00ff587b82 */ /* 0x000e620000000a00 */
[----:B------:R-:W-:-:S05]  /*0dc0*/  IADD3 R18, PT, PT, R10, R13, RZ ;  /* 0x0000000d0a127210 */ /* 0x000fca0007ffe0ff */
[C---:B-1----:R-:W-:Y:S02]  /*0dd0*/  IMAD R5, R18.reuse, R89, RZ ;  /* 0x0000005912057224 */ /* 0x042fe400078e02ff */
[----:B------:R-:W-:-:S05]  /*0de0*/  IMAD.WIDE.U32 R18, R18, R88, RZ ;  /* 0x0000005812127225 */ /* 0x000fca00078e00ff */
[----:B------:R-:W-:Y:S02]  /*0df0*/  IADD3 R5, PT, PT, R19, R5, RZ ;  /* 0x0000000513057210 */ /* 0x000fe40007ffe0ff */
.L_x_253:
        /* <DEDUP_REMOVED lines=10> */
[----:B------:R-:W-:-:S04]  /*0ea0*/  IMAD.HI.U32 R14, R21, R3, R20 ;  /* 0x00000003150e7227 */ /* 0x000fc800078e0014 */
[----:B------:R-:W-:-:S04]  /*0eb0*/  IMAD.MOV.U32 R3, RZ, RZ, R2 ;  /* 0x000000ffff037224 */ /* 0x000fc800078e0002 */
[----:B------:R-:W-:-:S04]  /*0ec0*/  IMAD.HI.U32 R14, R14, R3, RZ ;  /* 0x000000030e0e7227 */ /* 0x000fc800078e00ff */
[----:B------:R-:W-:-:S04]  /*0ed0*/  IMAD.MOV R2, RZ, RZ, -R14 ;  /* 0x000000ffff027224 */ /* 0x000fc800078e0a0e */
[----:B------:R-:W-:-:S05]  /*0ee0*/  IMAD R2, R7, R2, R3 ;  /* 0x0000000207027224 */ /* 0x000fca00078e0203 */
[----:B------:R-:W-:-:S13]  /*0ef0*/  ISETP.GT.U32.AND P1, PT, R7, R2, PT ;  /* 0x000000020700720c */ /* 0x000fda0003f24070 */
[-C--:B------:R-:W-:Y:S01]  /*0f00*/  @!P1 IADD3 R2, PT, PT, R2, -R7.reuse, RZ ;  /* 0x8000000702029210 */ /* 0x080fe20007ffe0ff */
[----:B------:R-:W-:Y:S01]  /*0f10*/  @!P1 VIADD R14, R14, 0x1 ;  /* 0x000000010e0e9836 */ /* 0x000fe20000000000 */
[----:B------:R-:W-:Y:S02]  /*0f20*/  ISETP.NE.AND P1, PT, R12, RZ, PT ;  /* 0x000000ff0c00720c */ /* 0x000fe40003f25270 */
[----:B------:R-:W-:Y:S02]  /*0f30*/  ISETP.GE.U32.AND P3, PT, R2, R7, PT ;  /* 0x000000070200720c */ /* 0x000fe40003f66070 */
[----:B------:R-:W-:-:S04]  /*0f40*/  LOP3.LUT R2, R15, R12, RZ, 0x3c, !PT ;  /* 0x0000000c0f027212 */ /* 0x000fc800078e3cff */
[----:B------:R-:W-:-:S07]  /*0f50*/  ISETP.GE.AND P0, PT, R2, RZ, PT ;  /* 0x000000ff0200720c */ /* 0x000fce0003f06270 */
[----:B------:R-:W-:-:S05]  /*0f60*/  @P3 IADD3 R14, PT, PT, R14, 0x1, RZ ;  /* 0x000000010e0e3810 */ /* 0x000fca0007ffe0ff */
[----:B------:R-:W-:-:S05]  /*0f70*/  IMAD.MOV.U32 R2, RZ, RZ, R14 ;  /* 0x000000ffff027224 */ /* 0x000fca00078e000e */
        /* <DEDUP_REMOVED lines=15> */
.L_x_254:
[----:B------:R-:W1:Y:S01]  /*1070*/  LDC.64 R84, c[0x0][0x3c0] ;  /* 0x0000f000ff547b82 */ /* 0x000e620000000a00 */
[----:B------:R-:W-:-:S05]  /*1080*/  IADD3 R10, PT, PT, R10, R13, RZ ;  /* 0x0000000d0a0a7210 */ /* 0x000fca0007ffe0ff */
[C---:B-1----:R-:W-:Y:S02]  /*1090*/  IMAD R3, R10.reuse, R85, RZ ;  /* 0x000000550a037224 */ /* 0x042fe400078e02ff */
[----:B------:R-:W-:-:S05]  /*10a0*/  IMAD.WIDE.U32 R20, R10, R84, RZ ;  /* 0x000000540a147225 */ /* 0x000fca00078e00ff */
[----:B------:R-:W-:-:S07]  /*10b0*/  IADD3 R3, PT, PT, R21, R3, RZ ;  /* 0x0000000315037210 */ /* 0x000fce0007ffe0ff */
.L_x_255:
[----:B------:R-:W-:Y:S01]  /*10c0*/  IMAD.SHL.U32 R126, R91, 0x8, RZ ;  /* 0x000000085b7e7824 */ /* 0x000fe200078e00ff */
[----:B------:R-:W1:Y:S01]  /*10d0*/  LDCU.128 UR4, c[0x0][0x3d0] ;  /* 0x00007a00ff0477ac */ /* 0x000e620008000c00 */
[----:B------:R-:W2:Y:S01]  /*10e0*/  S2UR UR16, SR_CgaCtaId ;  /* 0x00000000001079c3 */ /* 0x000ea20000008800 */
[----:B------:R-:W-:Y:S01]  /*10f0*/  SHF.R.U32.HI R12, RZ, 0x2, R91 ;  /* 0x00000002ff0c7819 */ /* 0x000fe2000001165b */
[----:B------:R-:W-:Y:S01]  /*1100*/  IMAD.MOV.U32 R13, RZ, RZ, RZ ;  /* 0x000000ffff0d7224 */ /* 0x000fe200078e00ff */
[----:B------:R-:W-:Y:S01]  /*1110*/  LOP3.LUT R118, R126, 0x18, RZ, 0xc0, !PT ;  /* 0x000000187e767812 */ /* 0x000fe200078ec0ff */
[----:B------:R-:W3:Y:S01]  /*1120*/  LDCU.64 UR12, c[0x0][0x388] ;  /* 0x00007100ff0c77ac */ /* 0x000ee20008000a00 */
[----:B------:R-:W-:Y:S01]  /*1130*/  SHF.R.S32.HI R119, RZ, 0x1f, R2 ;  /* 0x0000001fff777819 */ /* 0x000fe20000011402 */
[----:B------:R-:W-:Y:S01]  /*1140*/  BSSY.RECONVERGENT B0, `(.L_x_256) ;  /* 0x0000046000007945 */ /* 0x000fe20003800200 */
[C---:B------:R-:W-:Y:S01]  /*1150*/  IADD3 R18, P1, PT, R118.reuse, R18, RZ ;  /* 0x0000001276127210 */ /* 0x040fe20007f3e0ff */
[----:B------:R-:W4:Y:S01]  /*1160*/  LDCU.64 UR10, c[0x0][0x390] ;  /* 0x00007200ff0a77ac */ /* 0x000f220008000a00 */
[----:B------:R-:W-:Y:S01]  /*1170*/  IADD3 R20, P0, PT, R118, R20, RZ ;  /* 0x0000001476147210 */ /* 0x000fe20007f1e0ff */
[----:B------:R-:W-:Y:S01]  /*1180*/  IMAD.WIDE.U32 R16, R17, 0x40, R12 ;  /* 0x0000004011107825 */ /* 0x000fe200078e000c */
[----:B------:R-:W-:Y:S01]  /*1190*/  IADD3.X R19, PT, PT, RZ, R5, RZ, P1, !PT ;  /* 0x00000005ff137210 */ /* 0x000fe20000ffe4ff */
[----:B------:R-:W5:Y:S01]  /*11a0*/  LDCU.64 UR8, c[0x0][0x3c8] ;  /* 0x00007900ff0877ac */ /* 0x000f620008000a00 */
[----:B------:R-:W-:Y:S01]  /*11b0*/  LOP3.LUT R124, R126, 0xd8, RZ, 0xc0, !PT ;  /* 0x000000d87e7c7812 */ /* 0x000fe200078ec0ff */
[----:B------:R-:W-:Y:S01]  /*11c0*/  IMAD.X R21, RZ, RZ, R3, P0 ;  /* 0x000000ffff157224 */ /* 0x000fe200000e0603 */
[----:B------:R-:W-:Y:S01]  /*11d0*/  IADD3 R115, PT, PT, -R8, R11, RZ ;  /* 0x0000000b08737210 */ /* 0x000fe20007ffe1ff */
[----:B------:R-:W-:Y:S01]  /*11e0*/  IMAD.WIDE.U32 R18, R12, R88, R18 ;  /* 0x000000580c127225 */ /* 0x000fe200078e0012 */
[----:B------:R-:W-:-:S02]  /*11f0*/  LOP3.LUT R3, R126, 0x1f20, RZ, 0xc0, !PT ;  /* 0x00001f207e037812 */ /* 0x000fc400078ec0ff */
[----:B------:R-:W-:Y:S01]  /*1200*/  LOP3.LUT R124, R124, 0x18, R91, 0x78, !PT ;  /* 0x000000187c7c7812 */ /* 0x000fe200078e785b */
[----:B------:R-:W-:Y:S01]  /*1210*/  IMAD.WIDE.U32 R20, R12, R84, R20 ;  /* 0x000000540c147225 */ /* 0x000fe200078e0014 */
[----:B------:R-:W-:Y:S02]  /*1220*/  IADD3 R6, P0, PT, R118, R6, RZ ;  /* 0x0000000676067210 */ /* 0x000fe40007f1e0ff */
[C---:B------:R-:W-:Y:S01]  /*1230*/  ISETP.GE.AND P2, PT, R12.reuse, R115, PT ;  /* 0x000000730c00720c */ /* 0x040fe20003f46270 */
[----:B-1----:R-:W-:Y:S01]  /*1240*/  IMAD R121, R119, UR4, RZ ;  /* 0x0000000477797c24 */ /* 0x002fe2000f8e02ff */
[----:B------:R-:W-:Y:S01]  /*1250*/  LOP3.LUT R124, R3, R124, RZ, 0xfc, !PT ;  /* 0x0000007c037c7212 */ /* 0x000fe200078efcff */
[----:B------:R-:W-:Y:S01]  /*1260*/  IMAD R19, R12, R89, R19 ;  /* 0x000000590c137224 */ /* 0x000fe200078e0213 */
[C---:B------:R-:W-:Y:S01]  /*1270*/  LOP3.LUT R131, R118.reuse, 0x20, RZ, 0xfc, !PT ;  /* 0x0000002076837812 */ /* 0x040fe200078efcff */
[----:B------:R-:W-:Y:S01]  /*1280*/  IMAD R119, R119, UR6, RZ ;  /* 0x0000000677777c24 */ /* 0x000fe2000f8e02ff */
[----:B------:R-:W-:Y:S01]  /*1290*/  LOP3.LUT R130, R118, 0x40, RZ, 0xfc, !PT ;  /* 0x0000004076827812 */ /* 0x000fe200078efcff */
[----:B------:R-:W-:-:S02]  /*12a0*/  IMAD R21, R12, R85, R21 ;  /* 0x000000550c157224 */ /* 0x000fc400078e0215 */
[C---:B------:R-:W-:Y:S01]  /*12b0*/  IMAD R121, R2.reuse, UR5, R121 ;  /* 0x0000000502797c24 */ /* 0x040fe2000f8e0279 */
[----:B------:R-:W-:Y:S01]  /*12c0*/  UMOV UR5, 0x400 ;  /* 0x0000040000057882 */ /* 0x000fe20000000000 */
[C---:B------:R-:W-:Y:S01]  /*12d0*/  IMAD R119, R2.reuse, UR7, R119 ;  /* 0x0000000702777c24 */ /* 0x040fe2000f8e0277 */
[----:B--2---:R-:W-:Y:S01]  /*12e0*/  ULEA UR5, UR16, UR5, 0x18 ;  /* 0x0000000510057291 */ /* 0x004fe2000f8ec0ff */
[----:B------:R-:W-:-:S04]  /*12f0*/  IMAD.WIDE.U32 R18, R2, UR4, R18 ;  /* 0x0000000402127c25 */ /* 0x000fc8000f8e0012 */
[----:B------:R-:W-:Y:S01]  /*1300*/  IMAD.WIDE.U32 R2, R2, UR6, R20 ;  /* 0x0000000602027c25 */ /* 0x000fe2000f8e0014 */
[----:B---3--:R-:W-:Y:S02]  /*1310*/  LEA R122, P1, R18, UR12, 0x1 ;  /* 0x0000000c127a7c11 */ /* 0x008fe4000f8208ff */
[----:B------:R-:W-:Y:S01]  /*1320*/  LEA R124, R124, UR5, 0x1 ;  /* 0x000000057c7c7c11 */ /* 0x000fe2000f8e08ff */
[----:B------:R-:W-:Y:S01]  /*1330*/  IMAD.X R7, RZ, RZ, R0, P0 ;  /* 0x000000ffff077224 */ /* 0x000fe200000e0600 */
[----:B------:R-:W-:Y:S01]  /*1340*/  IADD3 R119, PT, PT, R3, R119, RZ ;  /* 0x0000007703777210 */ /* 0x000fe20007ffe0ff */
[----:B------:R-:W-:Y:S01]  /*1350*/  IMAD.IADD R121, R19, 0x1, R121 ;  /* 0x0000000113797824 */ /* 0x000fe200078e0279 */
[----:B----4-:R-:W-:Y:S01]  /*1360*/  LEA R120, P0, R2, UR10, 0x1 ;  /* 0x0000000a02787c11 */ /* 0x010fe2000f8008ff */
[----:B-----5:R-:W-:-:S03]  /*1370*/  IMAD.WIDE.U32 R6, R15, UR8, R6 ;  /* 0x000000080f067c25 */ /* 0x020fc6000f8e0006 */
[----:B------:R-:W-:Y:S01]  /*1380*/  LEA.HI.X R121, R18, UR13, R121, 0x1, P1 ;  /* 0x0000000d12797c11 */ /* 0x000fe200088f0c79 */
[----:B------:R-:W-:Y:S01]  /*1390*/  IMAD R15, R15, UR9, R7 ;  /* 0x000000090f0f7c24 */ /* 0x000fe2000f8e0207 */
[----:B------:R-:W-:Y:S01]  /*13a0*/  LEA.HI.X R119, R2, UR11, R119, 0x1, P0 ;  /* 0x0000000b02777c11 */ /* 0x000fe200080f0c77 */
        /* <DEDUP_REMOVED lines=30> */
.L_x_258:
[----:B------:R2:W-:Y:S02]  /*1590*/  STS.128 [R124+0x2000], RZ ;  /* 0x002000ff7c007388 */ /* 0x0005e40000000c00 */
.L_x_257:
[----:B------:R-:W-:Y:S05]  /*15a0*/  BSYNC.RECONVERGENT B0 ;  /* 0x0000000000007941 */ /* 0x000fea0003800200 */
.L_x_256:
[----:B-1-3--:R-:W-:Y:S01]  /*15b0*/  VIADD R2, R12, 0x20 ;  /* 0x000000200c027836 */ /* 0x00afe20000000000 */
[----:B------:R-:W-:Y:S01]  /*15c0*/  BSSY.RECONVERGENT B0, `(.L_x_259) ;  /* 0x0000025000007945 */ /* 0x000fe20003800200 */
[C---:B------:R-:W-:Y:S01]  /*15d0*/  SHF.L.U64.HI R101, R88.reuse, 0x6, R89 ;  /* 0x0000000658657819 */ /* 0x040fe20000010259 */
[----:B------:R-:W-:Y:S02]  /*15e0*/  IMAD.SHL.U32 R102, R88, 0x40, RZ ;  /* 0x0000004058667824 */ /* 0x000fe400078e00ff */
[----:B------:R-:W-:-:S13]  /*15f0*/  ISETP.GE.AND P0, PT, R2, R115, PT ;  /* 0x000000730200720c */ /* 0x000fda0003f06270 */
[----:B------:R-:W-:Y:S05]  /*1600*/  @P0 BRA `(.L_x_260) ;  /* 0x0000000000800947 */ /* 0x000fea0003800000 */
[----:B------:R-:W1:Y:S01]  /*1610*/  LDCU.64 UR8, c[0x0][0x3b0] ;  /* 0x00007600ff0877ac */ /* 0x000e620008000a00 */
[----:B------:R-:W-:Y:S01]  /*1620*/  IADD3 R3, P0, PT, R16, 0x20, RZ ;  /* 0x0000002010037810 */ /* 0x000fe20007f1e0ff */
[----:B------:R-:W-:Y:S01]  /*1630*/  IMAD.MOV.U32 R7, RZ, RZ, R15 ;  /* 0x000000ffff077224 */ /* 0x000fe200078e000f */
[----:B------:R-:W3:Y:S03]  /*1640*/  LDCU UR4, c[0x0][0x440] ;  /* 0x00008800ff0477ac */ /* 0x000ee60008000800 */
        /* <DEDUP_REMOVED lines=27> */
.L_x_261:
[----:B------:R4:W-:Y:S02]  /*1800*/  STS.128 [R124+0x2800], RZ ;  /* 0x002800ff7c007388 */ /* 0x0009e40000000c00 */
.L_x_260:
[----:B------:R-:W-:Y:S05]  /*1810*/  BSYNC.RECONVERGENT B0 ;  /* 0x0000000000007941 */ /* 0x000fea0003800200 */
.L_x_259:
[----:B------:R-:W-:Y:S01]  /*1820*/  IADD3 R0, PT, PT, R90, -0x1, RZ ;  /* 0xffffffff5a007810 */ /* 0x000fe20007ffe0ff */
[----:B------:R-:W-:Y:S04]  /*1830*/  BSSY.RECONVERGENT B0, `(.L_x_262) ;  /* 0x000001e000007945 */ /* 0x000fe80003800200 */
[----:B------:R-:W-:Y:S02]  /*1840*/  IMAD R3, R0, -0x40, R93 ;  /* 0xffffffc000037824 */ /* 0x000fe400078e025d */
[-C--:B------:R-:W-:Y:S02]  /*1850*/  IMAD R5, R101, R0.reuse, RZ ;  /* 0x0000000065057224 */ /* 0x080fe400078e02ff */
[----:B-1-3--:R-:W-:Y:S01]  /*1860*/  IMAD.WIDE.U32 R14, R102, R0, RZ ;  /* 0x00000000660e7225 */ /* 0x00afe200078e00ff */
[----:B------:R-:W-:-:S04]  /*1870*/  ISETP.GE.AND P3, PT, R12, R3, PT ;  /* 0x000000030c00720c */ /* 0x000fc80003f66270 */
[----:B------:R-:W-:-:S09]  /*1880*/  IADD3 R6, PT, PT, R15, R5, RZ ;  /* 0x000000050f067210 */ /* 0x000fd20007ffe0ff */
[----:B------:R-:W-:Y:S05]  /*1890*/  @P3 BRA `(.L_x_263) ;  /* 0x00000000005c3947 */ /* 0x000fea0003800000 */
[----:B------:R-:W1:Y:S01]  /*18a0*/  LDCU UR4, c[0x0][0x440] ;  /* 0x00008800ff0477ac */ /* 0x000e620008000800 */
        /* <DEDUP_REMOVED lines=21> */
.L_x_264:
[----:B------:R3:W-:Y:S02]  /*1a00*/  STS.128 [R124+0x5000], RZ ;  /* 0x005000ff7c007388 */ /* 0x0007e40000000c00 */
.L_x_263:
[----:B------:R-:W-:Y:S05]  /*1a10*/  BSYNC.RECONVERGENT B0 ;  /* 0x0000000000007941 */ /* 0x000fea0003800200 */
.L_x_262:
[----:B------:R-:W-:Y:S01]  /*1a20*/  ISETP.GE.AND P0, PT, R2, R3, PT ;  /* 0x000000030200720c */ /* 0x000fe20003f06270 */
[----:B------:R-:W-:Y:S01]  /*1a30*/  BSSY.RECONVERGENT B0, `(.L_x_265) ;  /* 0x000001e000007945 */ /* 0x000fe20003800200 */
[----:B------:R-:W-:Y:S01]  /*1a40*/  SHF.R.U32.HI R92, RZ, 0x1, R91 ;  /* 0x00000001ff5c7819 */ /* 0x000fe2000001165b */
[C---:B------:R-:W-:Y:S01]  /*1a50*/  IMAD.SHL.U32 R9, R84.reuse, 0x40, RZ ;  /* 0x0000004054097824 */ /* 0x040fe200078e00ff */
[----:B------:R-:W-:-:S09]  /*1a60*/  SHF.L.U64.HI R7, R84, 0x6, R85 ;  /* 0x0000000654077819 */ /* 0x000fd20000010255 */
[----:B------:R-:W-:Y:S05]  /*1a70*/  @P0 BRA `(.L_x_266) ;  /* 0x0000000000640947 */ /* 0x000fea0003800000 */
[----:B------:R-:W5:Y:S01]  /*1a80*/  LDCU UR4, c[0x0][0x440] ;  /* 0x00008800ff0477ac */ /* 0x000f620008000800 */
[----:B------:R-:W-:-:S04]  /*1a90*/  LEA R5, P0, R88, R14, 0x5 ;  /* 0x0000000e58057211 */ /* 0x000fc800078028ff */
[----:B------:R-:W-:Y:S02]  /*1aa0*/  LEA.HI.X R6, R88, R6, R89, 0x5, P0 ;  /* 0x0000000658067211 */ /* 0x000fe400000f2c59 */
        /* <DEDUP_REMOVED lines=21> */
.L_x_267:
[----:B------:R1:W-:Y:S02]  /*1c00*/  STS.128 [R124+0x5800], RZ ;  /* 0x005800ff7c007388 */ /* 0x0003e40000000c00 */
.L_x_266:
[----:B------:R-:W-:Y:S05]  /*1c10*/  BSYNC.RECONVERGENT B0 ;  /* 0x0000000000007941 */ /* 0x000fea0003800200 */
.L_x_265:
[----:B------:R-:W0:Y:S01]  /*1c20*/  LDGDEPBAR ;  /* 0x00000000000079af */ /* 0x000e220000000000 */
[----:B------:R-:W-:Y:S01]  /*1c30*/  LOP3.LUT R5, R92, 0x1f0, RZ, 0xc0, !PT ;  /* 0x000001f05c057812 */ /* 0x000fe200078ec0ff */
[-C--:B------:R-:W-:Y:S01]  /*1c40*/  IMAD R7, R7, R0.reuse, RZ ;  /* 0x0000000007077224 */ /* 0x080fe200078e02ff */
[----:B------:R-:W-:Y:S01]  /*1c50*/  LOP3.LUT R12, R12, 0x7, RZ, 0xc0, !PT ;  /* 0x000000070c0c7812 */ /* 0x000fe200078ec0ff */
[----:B------:R-:W-:Y:S01]  /*1c60*/  BSSY.RECONVERGENT B0, `(.L_x_268) ;  /* 0x0000024000007945 */ /* 0x000fe20003800200 */
[----:B------:R-:W-:Y:S01]  /*1c70*/  IADD3 R5, PT, PT, R5, 0x1, R8 ;  /* 0x0000000105057810 */ /* 0x000fe20007ffe008 */
[----:B------:R-:W-:-:S03]  /*1c80*/  IMAD.WIDE.U32 R8, R9, R0, RZ ;  /* 0x0000000009087225 */ /* 0x000fc600078e00ff */
[----:B------:R-:W-:Y:S01]  /*1c90*/  IADD3 R0, PT, PT, -R11, R5, R12 ;  /* 0x000000050b007210 */ /* 0x000fe20007ffe10c */
[----:B------:R-:W-:-:S03]  /*1ca0*/  IMAD.IADD R7, R9, 0x1, R7 ;  /* 0x0000000109077824 */ /* 0x000fc600078e0207 */
[----:B------:R-:W-:Y:S01]  /*1cb0*/  IADD3 R0, PT, PT, R0, R4, R93 ;  /* 0x0000000400007210 */ /* 0x000fe20007ffe05d */
[----:B------:R-:W-:-:S04]  /*1cc0*/  DEPBAR.LE SB0, 0x0 ;  /* 0x000080000000791a */ /* 0x000fc80000000000 */
[----:B------:R-:W-:Y:S06]  /*1cd0*/  BAR.SYNC.DEFER_BLOCKING 0x0 ;  /* 0x0000000000007b1d */ /* 0x000fec0000010000 */
[----:B------:R-:W-:Y:S05]  /*1ce0*/  @P3 BRA `(.L_x_269) ;  /* 0x0000000000603947 */ /* 0x000fea0003800000 */
[----:B------:R-:W5:Y:S01]  /*1cf0*/  LDCU UR4, c[0x0][0x440] ;  /* 0x00008800ff0477ac */ /* 0x000f620008000800 */
        /* <DEDUP_REMOVED lines=21> */
.L_x_270:
[----:B------:R1:W-:Y:S01]  /*1e50*/  STS.128 [R124+0x8000], RZ ;  /* 0x008000ff7c007388 */ /* 0x0003e20000000c00 */
[----:B------:R-:W-:Y:S05]  /*1e60*/  BRA `(.L_x_271) ;  /* 0x00000000000c7947 */ /* 0x000fea0003800000 */
.L_x_269:
[----:B------:R1:W-:Y:S04]  /*1e70*/  STS.128 [R124+0x6000], RZ ;  /* 0x006000ff7c007388 */ /* 0x0003e80000000c00 */
[----:B------:R1:W-:Y:S04]  /*1e80*/  STS.128 [R124+0x7000], RZ ;  /* 0x007000ff7c007388 */ /* 0x0003e80000000c00 */
[----:B------:R1:W-:Y:S02]  /*1e90*/  STS.128 [R124+0x8000], RZ ;  /* 0x008000ff7c007388 */ /* 0x0003e40000000c00 */
.L_x_271:
[----:B------:R-:W-:Y:S05]  /*1ea0*/  BSYNC.RECONVERGENT B0 ;  /* 0x0000000000007941 */ /* 0x000fea0003800200 */
.L_x_268:
[----:B------:R-:W-:Y:S01]  /*1eb0*/  ISETP.GE.AND P0, PT, R2, R3, PT ;  /* 0x000000030200720c */ /* 0x000fe20003f06270 */
[----:B------:R-:W-:-:S12]  /*1ec0*/  BSSY.RECONVERGENT B0, `(.L_x_272) ;  /* 0x000001e000007945 */ /* 0x000fd80003800200 */
[----:B------:R1:W-:Y:S04]  /*1ed0*/  @P0 STS.128 [R124+0x6800], RZ ;  /* 0x006800ff7c000388 */ /* 0x0003e80000000c00 */
[----:B------:R1:W-:Y:S04]  /*1ee0*/  @P0 STS.128 [R124+0x7800], RZ ;  /* 0x007800ff7c000388 */ /* 0x0003e80000000c00 */
[----:B------:R1:W-:Y:S01]  /*1ef0*/  @P0 STS.128 [R124+0x8800], RZ ;  /* 0x008800ff7c000388 */ /* 0x0003e20000000c00 */
        /* <DEDUP_REMOVED lines=25> */
.L_x_274:
[----:B------:R1:W-:Y:S02]  /*2090*/  STS.128 [R124+0x8800], RZ ;  /* 0x008800ff7c007388 */ /* 0x0003e40000000c00 */
.L_x_273:
[----:B------:R-:W-:Y:S05]  /*20a0*/  BSYNC.RECONVERGENT B0 ;  /* 0x0000000000007941 */ /* 0x000fea0003800200 */
.L_x_272:
[C---:B------:R-:W-:Y:S01]  /*20b0*/  IMAD.SHL.U32 R113, R91.reuse, 0x4, RZ ;  /* 0x000000045b717824 */ /* 0x040fe200078e00ff */
[C---:B------:R-:W-:Y:S01]  /*20c0*/  LOP3.LUT P6, RZ, R91.reuse, 0x4, RZ, 0xc0, !PT ;  /* 0x000000045bff7812 */ /* 0x040fe200078cc0ff */
[C---:B-1----:R-:W-:Y:S01]  /*20d0*/  IMAD.SHL.U32 R3, R91.reuse, 0x20, RZ ;  /* 0x000000205b037824 */ /* 0x042fe200078e00ff */
[----:B------:R-:W0:Y:S01]  /*20e0*/  LDGDEPBAR ;  /* 0x00000000000079af */ /* 0x000e220000000000 */
[----:B------:R-:W-:Y:S01]  /*20f0*/  IMAD.SHL.U32 R114, R91, 0x10, RZ ;  /* 0x000000105b727824 */ /* 0x000fe200078e00ff */
[----:B------:R-:W-:Y:S01]  /*2100*/  LOP3.LUT R4, R113, 0x18, RZ, 0xc0, !PT ;  /* 0x0000001871047812 */ /* 0x000fe200078ec0ff */
[----:B------:R-:W-:Y:S01]  /*2110*/  IMAD.MOV.U32 R87, RZ, RZ, 0x20 ;  /* 0x00000020ff577424 */ /* 0x000fe200078e00ff */
[----:B------:R-:W-:Y:S02]  /*2120*/  ISETP.NE.AND P5, PT, R90, 0x1, PT ;  /* 0x000000015a00780c */ /* 0x000fe40003fa5270 */
[----:B------:R-:W-:Y:S02]  /*2130*/  LOP3.LUT R5, R4, 0xc0, R3, 0xf8, !PT ;  /* 0x000000c004057812 */ /* 0x000fe400078ef803 */
[----:B------:R-:W-:-:S02]  /*2140*/  LOP3.LUT R86, R114, 0x100, RZ, 0xc0, !PT ;  /* 0x0000010072567812 */ /* 0x000fc400078ec0ff */
[----:B------:R-:W-:Y:S02]  /*2150*/  LOP3.LUT R2, R114, 0x3e00, RZ, 0xc0, !PT ;  /* 0x00003e0072027812 */ /* 0x000fe400078ec0ff */
[C---:B------:R-:W-:Y:S02]  /*2160*/  LOP3.LUT R92, R5.reuse, 0x8, R92, 0x78, !PT ;  /* 0x00000008055c7812 */ /* 0x040fe400078e785c */
[--C-:B------:R-:W-:Y:S02]  /*2170*/  LOP3.LUT R86, R86, 0x20, R3.reuse, 0xf8, !PT ;  /* 0x0000002056567812 */ /* 0x100fe400078ef803 */
[----:B------:R-:W-:Y:S02]  /*2180*/  LOP3.LUT R7, R2, 0x120, R3, 0xf8, !PT ;  /* 0x0000012002077812 */ /* 0x000fe400078ef803 */
[----:B------:R-:W-:Y:S02]  /*2190*/  LOP3.LUT R5, R5, 0x8, R91, 0x78, !PT ;  /* 0x0000000805057812 */ /* 0x000fe400078e785b */
[----:B------:R-:W-:-:S02]  /*21a0*/  LOP3.LUT R112, R7, R92, RZ, 0xfc, !PT ;  /* 0x0000005c07707212 */ /* 0x000fc400078efcff */
[----:B------:R-:W-:Y:S02]  /*21b0*/  LOP3.LUT R86, R86, R5, RZ, 0xfc, !PT ;  /* 0x0000000556567212 */ /* 0x000fe400078efcff */
[----:B------:R-:W-:Y:S02]  /*21c0*/  LEA R112, R112, UR5, 0x1 ;  /* 0x0000000570707c11 */ /* 0x000fe4000f8e08ff */
[----:B------:R-:W-:Y:S02]  /*21d0*/  LEA R96, R86, UR5, 0x1 ;  /* 0x0000000556607c11 */ /* 0x000fe4000f8e08ff */
[----:B------:R-:W-:Y:S01]  /*21e0*/  SEL R87, R87, 0xffffffe0, !P6 ;  /* 0xffffffe057577807 */ /* 0x000fe20007000000 */
[----:B------:R-:W-:Y:S01]  /*21f0*/  LDSM.16.M88.4 R72, [R112] ;  /* 0x000000007048783b */ /* 0x000fe20000000200 */
[C---:B------:R-:W-:Y:S02]  /*2200*/  VIMNMX R104, PT, PT, R0.reuse, R93, PT ;  /* 0x0000005d00687248 */ /* 0x040fe40003fe0100 */
[----:B------:R-:W-:Y:S01]  /*2210*/  VIADDMNMX R103, R0, 0x8, R93, PT ;  /* 0x0000000800677846 */ /* 0x000fe2000380015d */
[----:B------:R-:W1:Y:S01]  /*2220*/  LDSM.16.M88.4 R44, [R96+0x3000] ;  /* 0x00300000602c783b */ /* 0x000e620000000200 */
[----:B------:R-:W-:-:S02]  /*2230*/  IMAD.IADD R94, R112, 0x1, R87 ;  /* 0x00000001705e7824 */ /* 0x000fc400078e0257 */
[----:B------:R-:W-:Y:S01]  /*2240*/  IMAD.IADD R2, R96, 0x1, R87 ;  /* 0x0000000160027824 */ /* 0x000fe200078e0257 */
[----:B------:R-:W5:Y:S04]  /*2250*/  LDSM.16.M88.4 R36, [R96+0x3400] ;  /* 0x003400006024783b */ /* 0x000f680000000200 */
[----:B------:R-:W2:Y:S04]  /*2260*/  LDSM.16.M88.4 R28, [R96+0x3800] ;  /* 0x00380000601c783b */ /* 0x000ea80000000200 */
[----:B------:R-:W4:Y:S04]  /*2270*/  LDSM.16.M88.4 R20, [R96+0x3c00] ;  /* 0x003c00006014783b */ /* 0x000f280000000200 */
[----:B------:R-:W-:Y:S04]  /*2280*/  LDSM.16.M88.4 R4, [R94] ;  /* 0x000000005e04783b */ /* 0x000fe80000000200 */
[----:B------:R-:W4:Y:S04]  /*2290*/  LDSM.16.M88.4 R68, [R2+0x3000] ;  /* 0x003000000244783b */ /* 0x000f280000000200 */
[----:B------:R-:W4:Y:S04]  /*22a0*/  LDSM.16.M88.4 R64, [R2+0x3400] ;  /* 0x003400000240783b */ /* 0x000f280000000200 */
[----:B------:R-:W4:Y:S04]  /*22b0*/  LDSM.16.M88.4 R12, [R2+0x3800] ;  /* 0x00380000020c783b */ /* 0x000f280000000200 */
[----:B------:R-:W4:Y:S04]  /*22c0*/  LDSM.16.M88.4 R8, [R2+0x3c00] ;  /* 0x003c00000208783b */ /* 0x000f280000000200 */
[----:B---3--:R-:W-:Y:S01]  /*22d0*/  LDSM.16.M88.4 R16, [R112+0x1000] ;  /* 0x001000007010783b */ /* 0x008fe20000000200 */
[C---:B-1----:R-:W-:Y:S03]  /*22e0*/  HMMA.16816.F32 R48, R72.reuse, R44, RZ ;  /* 0x0000002c4830723c */ /* 0x042fe600000018ff */
[----:B------:R-:W1:Y:S04]  /*22f0*/  LDSM.16.M88.4 R60, [R96+0x4000] ;  /* 0x00400000603c783b */ /* 0x000e680000000200 */
[----:B------:R-:W3:Y:S01]  /*2300*/  LDSM.16.M88.4 R56, [R96+0x4400] ;  /* 0x004400006038783b */ /* 0x000ee20000000200 */
[C---:B-----5:R-:W-:Y:S03]  /*2310*/  HMMA.16816.F32 R40, R72.reuse, R36, RZ ;  /* 0x000000244828723c */ /* 0x060fe600000018ff */
[----:B------:R-:W5:Y:S04]  /*2320*/  LDSM.16.M88.4 R52, [R96+0x4800] ;  /* 0x004800006034783b */ /* 0x000f680000000200 */
[----:B------:R-:W-:Y:S01]  /*2330*/  LDSM.16.M88.4 R76, [R94+0x1000] ;  /* 0x001000005e4c783b */ /* 0x000fe20000000200 */
[C---:B--2---:R-:W-:Y:S03]  /*2340*/  HMMA.16816.F32 R32, R72.reuse, R28, RZ ;  /* 0x0000001c4820723c */ /* 0x044fe600000018ff */
[----:B------:R-:W-:Y:S05]  /*2350*/  LDSM.16.M88.4 R80, [R2+0x4c00] ;  /* 0x004c00000250783b */ /* 0x000fea0000000200 */
[C---:B------:R-:W-:Y:S08]  /*2360*/  HMMA.16816.F32 R44, R72.reuse, R46, RZ ;  /* 0x0000002e482c723c */ /* 0x040ff000000018ff */
[C---:B------:R-:W-:Y:S08]  /*2370*/  HMMA.16816.F32 R36, R72.reuse, R38, RZ ;  /* 0x000000264824723c */ /* 0x040ff000000018ff */
[C---:B------:R-:W-:Y:S08]  /*2380*/  HMMA.16816.F32 R28, R72.reuse, R30, RZ ;  /* 0x0000001e481c723c */ /* 0x040ff000000018ff */
[C---:B----4-:R-:W-:Y:S08]  /*2390*/  HMMA.16816.F32 R24, R72.reuse, R20, RZ ;  /* 0x000000144818723c */ /* 0x050ff000000018ff */
[----:B------:R-:W-:Y:S01]  /*23a0*/  HMMA.16816.F32 R72, R72, R22, RZ ;  /* 0x000000164848723c */ /* 0x000fe200000018ff */
[----:B------:R-:W2:Y:S07]  /*23b0*/  LDSM.16.M88.4 R20, [R96+0x4c00] ;  /* 0x004c00006014783b */ /* 0x000eae0000000200 */
[C---:B------:R-:W-:Y:S08]  /*23c0*/  HMMA.16816.F32 R48, R4.reuse, R68, R48 ;  /* 0x000000440430723c */ /* 0x040ff00000001830 */
        /* <DEDUP_REMOVED lines=10> */
[----:B------:R-:W4:Y:S04]  /*2470*/  LDSM.16.M88.4 R8, [R2+0x4400] ;  /* 0x004400000208783b */ /* 0x000f280000000200 */
[----:B------:R-:W4:Y:S03]  /*2480*/  LDSM.16.M88.4 R4, [R2+0x4800] ;  /* 0x004800000204783b */ /* 0x000f260000000200 */
[C---:B-1----:R-:W-:Y:S08]  /*2490*/  HMMA.16816.F32 R48, R16.reuse, R60, R48 ;  /* 0x0000003c1030723c */ /* 0x042ff00000001830 */
[C---:B------:R-:W-:Y:S01]  /*24a0*/  HMMA.16816.F32 R44, R16.reuse, R62, R44 ;  /* 0x0000003e102c723c */ /* 0x040fe2000000182c */
[----:B------:R-:W1:Y:S07]  /*24b0*/  LDSM.16.M88.4 R60, [R96+0x5400] ;  /* 0x00540000603c783b */ /* 0x000e6e0000000200 */
[C---:B---3--:R-:W-:Y:S08]  /*24c0*/  HMMA.16816.F32 R40, R16.reuse, R56, R40 ;  /* 0x000000381028723c */ /* 0x048ff00000001828 */
[C---:B------:R-:W-:Y:S01]  /*24d0*/  HMMA.16816.F32 R36, R16.reuse, R58, R36 ;  /* 0x0000003a1024723c */ /* 0x040fe20000001824 */
[----:B------:R-:W3:Y:S07]  /*24e0*/  LDSM.16.M88.4 R56, [R96+0x5800] ;  /* 0x005800006038783b */ /* 0x000eee0000000200 */
[C---:B-----5:R-:W-:Y:S08]  /*24f0*/  HMMA.16816.F32 R32, R16.reuse, R52, R32 ;  /* 0x000000341020723c */ /* 0x060ff00000001820 */
[C---:B------:R-:W-:Y:S01]  /*2500*/  HMMA.16816.F32 R28, R16.reuse, R54, R28 ;  /* 0x00000036101c723c */ /* 0x040fe2000000181c */
[----:B------:R-:W5:Y:S07]  /*2510*/  LDSM.16.M88.4 R52, [R96+0x5c00] ;  /* 0x005c00006034783b */ /* 0x000f6e0000000200 */
[C---:B--2---:R-:W-:Y:S08]  /*2520*/  HMMA.16816.F32 R24, R16.reuse, R20, R24 ;  /* 0x000000141018723c */ /* 0x044ff00000001818 */
[----:B------:R-:W-:Y:S01]  /*2530*/  HMMA.16816.F32 R72, R16, R22, R72 ;  /* 0x000000161048723c */ /* 0x000fe20000001848 */
[----:B------:R-:W-:Y:S04]  /*2540*/  LDSM.16.M88.4 R20, [R94+0x2000] ;  /* 0x002000005e14783b */ /* 0x000fe80000000200 */
[----:B------:R-:W2:Y:S03]  /*2550*/  LDSM.16.M88.4 R16, [R2+0x5000] ;  /* 0x005000000210783b */ /* 0x000ea60000000200 */
[C---:B----4-:R-:W-:Y:S08]  /*2560*/  HMMA.16816.F32 R48, R76.reuse, R12, R48 ;  /* 0x0000000c4c30723c */ /* 0x050ff00000001830 */
[C---:B------:R-:W-:Y:S01]  /*2570*/  HMMA.16816.F32 R44, R76.reuse, R14, R44 ;  /* 0x0000000e4c2c723c */ /* 0x040fe2000000182c */
[----:B------:R-:W4:Y:S07]  /*2580*/  LDSM.16.M88.4 R12, [R2+0x5400] ;  /* 0x00540000020c783b */ /* 0x000f2e0000000200 */
[C---:B------:R-:W-:Y:S08]  /*2590*/  HMMA.16816.F32 R40, R76.reuse, R8, R40 ;  /* 0x000000084c28723c */ /* 0x040ff00000001828 */
[C---:B------:R-:W-:Y:S01]  /*25a0*/  HMMA.16816.F32 R36, R76.reuse, R10, R36 ;  /* 0x0000000a4c24723c */ /* 0x040fe20000001824 */
[----:B------:R-:W4:Y:S07]  /*25b0*/  LDSM.16.M88.4 R8, [R2+0x5800] ;  /* 0x005800000208783b */ /* 0x000f2e0000000200 */
[C---:B------:R-:W-:Y:S08]  /*25c0*/  HMMA.16816.F32 R32, R76.reuse, R4, R32 ;  /* 0x000000044c20723c */ /* 0x040ff00000001820 */
[----:B------:R-:W-:Y:S01]  /*25d0*/  HMMA.16816.F32 R28, R76, R6, R28 ;  /* 0x000000064c1c723c */ /* 0x000fe2000000181c */
[----:B------:R-:W4:Y:S01]  /*25e0*/  LDSM.16.M88.4 R4, [R2+0x5c00] ;  /* 0x005c00000204783b */ /* 0x000f220000000200 */
[----:B------:R-:W-:-:S06]  /*25f0*/  DEPBAR.LE SB0, 0x0 ;  /* 0x000080000000791a */ /* 0x000fcc0000000000 */
[C---:B------:R-:W-:Y:S08]  /*2600*/  HMMA.16816.F32 R24, R76.reuse, R80, R24 ;  /* 0x000000504c18723c */ /* 0x040ff00000001818 */
[----:B------:R-:W-:Y:S08]  /*2610*/  HMMA.16816.F32 R72, R76, R82, R72 ;  /* 0x000000524c48723c */ /* 0x000ff00000001848 */
[C---:B------:R-:W-:Y:S08]  /*2620*/  HMMA.16816.F32 R48, R68.reuse, R64, R48 ;  /* 0x000000404430723c */ /* 0x040ff00000001830 */
[C---:B------:R-:W-:Y:S08]  /*2630*/  HMMA.16816.F32 R44, R68.reuse, R66, R44 ;  /* 0x00000042442c723c */ /* 0x040ff0000000182c */
[C---:B-1----:R-:W-:Y:S08]  /*2640*/  HMMA.16816.F32 R40, R68.reuse, R60, R40 ;  /* 0x0000003c4428723c */ /* 0x042ff00000001828 */
[C---:B------:R-:W-:Y:S08]  /*2650*/  HMMA.16816.F32 R36, R68.reuse, R62, R36 ;  /* 0x0000003e4424723c */ /* 0x040ff00000001824 */
[C---:B---3--:R-:W-:Y:S08]  /*2660*/  HMMA.16816.F32 R32, R68.reuse, R56, R32 ;  /* 0x000000384420723c */ /* 0x048ff00000001820 */
[C---:B------:R-:W-:Y:S08]  /*2670*/  HMMA.16816.F32 R28, R68.reuse, R58, R28 ;  /* 0x0000003a441c723c */ /* 0x040ff0000000181c */
[C---:B-----5:R-:W-:Y:S08]  /*2680*/  HMMA.16816.F32 R24, R68.reuse, R52, R24 ;  /* 0x000000344418723c */ /* 0x060ff00000001818 */
[----:B------:R-:W-:Y:S08]  /*2690*/  HMMA.16816.F32 R72, R68, R54, R72 ;  /* 0x000000364448723c */ /* 0x000ff00000001848 */
        /* <DEDUP_REMOVED lines=8> */
[----:B------:R-:W-:Y:S06]  /*2720*/  BAR.SYNC.DEFER_BLOCKING 0x0 ;  /* 0x0000000000007b1d */ /* 0x000fec0000010000 */
[----:B------:R-:W-:-:S13]  /*2730*/  @!P5 BRA `(.L_x_275) ;  /* 0x0000000000c8d947 */ /* 0x000fda0003800000 */
[----:B------:R-:W1:Y:S01]  /*2740*/  LDCU UR4, c[0x0][0x440] ;  /* 0x00008800ff0477ac */ /* 0x000e620008000800 */
[----:B------:R-:W-:Y:S01]  /*2750*/  VIADD R5, R90, 0xfffffffe ;  /* 0xfffffffe5a057836 */ /* 0x000fe20000000000 */
[----:B------:R-:W-:Y:S03]  /*2760*/  BSSY.RECONVERGENT B0, `(.L_x_276) ;  /* 0x000002e000007945 */ /* 0x000fe60003800200 */
[----:B------:R-:W-:-:S04]  /*2770*/  IMAD.WIDE.U32 R8, R5, R88, RZ ;  /* 0x0000005805087225 */ /* 0x000fc800078e00ff */
[----:B------:R-:W-:Y:S01]  /*2780*/  IMAD R2, R5, R89, R9 ;  /* 0x0000005905027224 */ /* 0x000fe200078e0209 */
[C---:B------:R-:W-:Y:S01]  /*2790*/  LEA R6, P0, R8.reuse, R122, 0x7 ;  /* 0x0000007a08067211 */ /* 0x040fe200078038ff */
[----:B------:R-:W-:-:S03]  /*27a0*/  IMAD.SHL.U32 R5, R8, 0x40, RZ ;  /* 0x0000004008057824 */ /* 0x000fc600078e00ff */
[--C-:B------:R-:W-:Y:S02]  /*27b0*/  LEA.HI.X R7, R8, R121, R2.reuse, 0x7, P0 ;  /* 0x0000007908077211 */ /* 0x100fe400000f3c02 */
[----:B------:R-:W-:Y:S02]  /*27c0*/  LEA R4, P3, R88, R5, 0x5 ;  /* 0x0000000558047211 */ /* 0x000fe400078628ff */
[----:B-1----:R-:W-:Y:S02]  /*27d0*/  ISETP.GE.AND P2, PT, R118, UR4, PT ;  /* 0x0000000476007c0c */ /* 0x002fe4000bf46270 */
[----:B------:R-:W-:Y:S02]  /*27e0*/  ISETP.GE.AND P1, PT, R131, UR4, PT ;  /* 0x0000000483007c0c */ /* 0x000fe4000bf26270 */
[----:B------:R-:W-:Y:S02]  /*27f0*/  ISETP.GE.AND P0, PT, R130, UR4, PT ;  /* 0x0000000482007c0c */ /* 0x000fe4000bf06270 */
[----:B------:R-:W-:-:S04]  /*2800*/  SHF.L.U64.HI R0, R8, 0x6, R2 ;  /* 0x0000000608007819 */ /* 0x000fc80000010202 */
[----:B------:R-:W-:Y:S02]  /*2810*/  LEA.HI.X R0, R88, R0, R89, 0x5, P3 ;  /* 0x0000000058007211 */ /* 0x000fe400018f2c59 */
[C---:B------:R-:W-:Y:S01]  /*2820*/  LEA R8, P3, R4.reuse, R122, 0x1 ;  /* 0x0000007a04087211 */ /* 0x040fe200078608ff */
[----:B------:R-:W-:Y:S01]  /*2830*/  @!PT LDS RZ, [RZ] ;  /* 0x00000000fffff984 */ /* 0x000fe20000000800 */
[----:B------:R-:W-:Y:S01]  /*2840*/  @!PT LDS RZ, [RZ] ;  /* 0x00000000fffff984 */ /* 0x000fe20000000800 */
[----:B------:R-:W-:Y:S01]  /*2850*/  @!PT LDS RZ, [RZ] ;  /* 0x00000000fffff984 */ /* 0x000fe20000000800 */
[----:B------:R1:W-:Y:S03]  /*2860*/  @!P2 LDGSTS.E.BYPASS.LTC128B.128 [R124+0x3000], desc[UR14][R6.64] ;  /* 0x03000000067cafae */ /* 0x0003e6000b981a0e */
[----:B------:R-:W-:Y:S01]  /*2870*/  LEA.HI.X R9, R4, R121, R0, 0x1, P3 ;  /* 0x0000007904097211 */ /* 0x000fe200018f0c00 */
        /* <DEDUP_REMOVED lines=27> */
.L_x_277:
[----:B------:R3:W-:Y:S02]  /*2a30*/  STS.128 [R124+0x5800], RZ ;  /* 0x005800ff7c007388 */ /* 0x0007e40000000c00 */
.L_x_278:
[----:B------:R-:W-:Y:S05]  /*2a40*/  BSYNC.RECONVERGENT B0 ;  /* 0x0000000000007941 */ /* 0x000fea0003800200 */
.L_x_276:
[----:B------:R-:W0:Y:S02]  /*2a50*/  LDGDEPBAR ;  /* 0x00000000000079af */ /* 0x000e240000000000 */
.L_x_275:
[----:B------:R-:W-:Y:S01]  /*2a60*/  IMAD.SHL.U32 R5, R91, 0x2, RZ ;  /* 0x000000025b057824 */ /* 0x000fe200078e00ff */
[----:B------:R-:W4:Y:S01]  /*2a70*/  LDCU UR4, c[0x0][0x45c] ;  /* 0x00008b80ff0477ac */ /* 0x000f220008000800 */
[----:B------:R-:W-:-:S03]  /*2a80*/  LOP3.LUT R100, R92, 0x120, R3, 0xf8, !PT ;  /* 0x000001205c647812 */ /* 0x000fc600078ef803 */
[----:B------:R-:W-:Y:S02]  /*2a90*/  LOP3.LUT R5, R5, 0x6, RZ, 0xc0, !PT ;  /* 0x0000000605057812 */ /* 0x000fe400078ec0ff */
[----:B------:R-:W-:-:S03]  /*2aa0*/  LEA R100, R100, UR5, 0x1 ;  /* 0x0000000564647c11 */ /* 0x000fc6000f8e08ff */
[----:B------:R-:W-:Y:S02]  /*2ab0*/  IMAD R0, R90, 0x40, R5 ;  /* 0x000000405a007824 */ /* 0x000fe400078e0205 */
[----:B------:R-:W-:Y:S02]  /*2ac0*/  LDSM.16.MT88.4 R56, [R100+0x7000] ;  /* 0x007000006438783b */ /* 0x000fe40000004200 */
[C---:B------:R-:W-:Y:S02]  /*2ad0*/  VIADD R20, R0.reuse, 0xffffffc0 ;  /* 0xffffffc000147836 */ /* 0x040fe40000000000 */
[C---:B------:R-:W-:Y:S02]  /*2ae0*/  VIADD R18, R0.reuse, 0xffffffc1 ;  /* 0xffffffc100127836 */ /* 0x040fe40000000000 */
[----:B------:R-:W-:Y:S01]  /*2af0*/  VIADD R16, R0, 0xffffffc8 ;  /* 0xffffffc800107836 */ /* 0x000fe20000000000 */
[-C--:B------:R-:W-:Y:S01]  /*2b00*/  ISETP.GE.AND P3, PT, R20, R104.reuse, PT ;  /* 0x000000681400720c */ /* 0x080fe20003f66270 */
[----:B------:R-:W-:Y:S01]  /*2b10*/  VIADD R15, R0, 0xffffffc9 ;  /* 0xffffffc9000f7836 */ /* 0x000fe20000000000 */
[-C--:B------:R-:W-:Y:S01]  /*2b20*/  ISETP.GE.AND P2, PT, R18, R104.reuse, PT ;  /* 0x000000681200720c */ /* 0x080fe20003f46270 */
[----:B------:R-:W-:Y:S01]  /*2b30*/  VIADD R14, R0, 0xffffffd0 ;  /* 0xffffffd0000e7836 */ /* 0x000fe20000000000 */
[-C--:B------:R-:W-:Y:S01]  /*2b40*/  ISETP.GE.AND P1, PT, R16, R104.reuse, PT ;  /* 0x000000681000720c */ /* 0x080fe20003f26270 */
[C---:B------:R-:W-:Y:S01]  /*2b50*/  VIADD R12, R0.reuse, 0xffffffd1 ;  /* 0xffffffd1000c7836 */ /* 0x040fe20000000000 */
[-C--:B------:R-:W-:Y:S01]  /*2b60*/  ISETP.GE.AND P0, PT, R15, R104.reuse, PT ;  /* 0x000000680f00720c */ /* 0x080fe20003f06270 */
[----:B------:R-:W-:Y:S01]  /*2b70*/  VIADD R11, R0, 0xffffffd8 ;  /* 0xffffffd8000b7836 */ /* 0x000fe20000000000 */
[-C--:B------:R-:W-:Y:S01]  /*2b80*/  ISETP.GE.AND P4, PT, R14, R104.reuse, PT ;  /* 0x000000680e00720c */ /* 0x080fe20003f86270 */
[----:B------:R-:W-:Y:S01]  /*2b90*/  VIADD R10, R0, 0xffffffd9 ;  /* 0xffffffd9000a7836 */ /* 0x000fe20000000000 */
[----:B------:R-:W-:Y:S01]  /*2ba0*/  FSEL R21, R48, -INF , !P3 ;  /* 0xff80000030157808 */ /* 0x000fe20005800000 */
[C---:B-12---:R-:W-:Y:S01]  /*2bb0*/  VIADD R9, R0.reuse, 0xffffffe0 ;  /* 0xffffffe000097836 */ /* 0x046fe20000000000 */
[----:B------:R-:W-:Y:S01]  /*2bc0*/  FSEL R49, R49, -INF , !P2 ;  /* 0xff80000031317808 */ /* 0x000fe20005000000 */
[----:B------:R-:W-:Y:S01]  /*2bd0*/  VIADD R8, R0, 0xffffffe1 ;  /* 0xffffffe100087836 */ /* 0x000fe20000000000 */
[----:B------:R-:W-:Y:S01]  /*2be0*/  FSEL R19, R44, -INF , !P1 ;  /* 0xff8000002c137808 */ /* 0x000fe20004800000 */
[----:B------:R-:W-:Y:S01]  /*2bf0*/  VIADD R7, R0, 0xffffffe8 ;  /* 0xffffffe800077836 */ /* 0x000fe20000000000 */
[-C--:B------:R-:W-:Y:S01]  /*2c00*/  ISETP.GE.AND P3, PT, R12, R104.reuse, PT ;  /* 0x000000680c00720c */ /* 0x080fe20003f66270 */
[C---:B------:R-:W-:Y:S01]  /*2c10*/  VIADD R5, R0.reuse, 0xffffffe9 ;  /* 0xffffffe900057836 */ /* 0x040fe20000000000 */
[-C--:B------:R-:W-:Y:S01]  /*2c20*/  ISETP.GE.AND P2, PT, R11, R104.reuse, PT ;  /* 0x000000680b00720c */ /* 0x080fe20003f46270 */
[C---:B------:R-:W-:Y:S01]  /*2c30*/  VIADD R6, R0.reuse, 0xfffffff0 ;  /* 0xfffffff000067836 */ /* 0x040fe20000000000 */
[----:B------:R-:W-:Y:S01]  /*2c40*/  FSEL R45, R45, -INF , !P0 ;  /* 0xff8000002d2d7808 */ /* 0x000fe20004000000 */
[----:B------:R-:W-:Y:S01]  /*2c50*/  VIADD R4, R0, 0xfffffff1 ;  /* 0xfffffff100047836 */ /* 0x000fe20000000000 */
[----:B------:R-:W-:Y:S01]  /*2c60*/  FSEL R17, R40, -INF , !P4 ;  /* 0xff80000028117808 */ /* 0x000fe20006000000 */
[C---:B------:R-:W-:Y:S01]  /*2c70*/  VIADD R2, R0.reuse, 0xfffffff8 ;  /* 0xfffffff800027836 */ /* 0x040fe20000000000 */
[----:B------:R-:W-:Y:S01]  /*2c80*/  FMNMX3.FTZ R22, R21, R49, R19, !PT ;  /* 0x0000003115167276 */ /* 0x000fe20007810013 */
[----:B------:R-:W-:Y:S01]  /*2c90*/  VIADD R0, R0, 0xfffffff9 ;  /* 0xfffffff900007836 */ /* 0x000fe20000000000 */
[----:B------:R-:W-:-:S02]  /*2ca0*/  ISETP.GE.AND P1, PT, R10, R104, PT ;  /* 0x000000680a00720c */ /* 0x000fc40003f26270 */
[-C--:B------:R-:W-:Y:S02]  /*2cb0*/  ISETP.GE.AND P0, PT, R9, R104.reuse, PT ;  /* 0x000000680900720c */ /* 0x080fe40003f06270 */
[----:B------:R-:W-:Y:S02]  /*2cc0*/  FSEL R41, R41, -INF , !P3 ;  /* 0xff80000029297808 */ /* 0x000fe40005800000 */
[----:B------:R-:W-:Y:S02]  /*2cd0*/  FSEL R13, R36, -INF , !P2 ;  /* 0xff800000240d7808 */ /* 0x000fe40005000000 */
[----:B------:R-:W-:Y:S02]  /*2ce0*/  FMNMX3.FTZ R22, R22, R45, R17, !PT ;  /* 0x0000002d16167276 */ /* 0x000fe40007810011 */
[-C--:B------:R-:W-:Y:S02]  /*2cf0*/  ISETP.GE.AND P4, PT, R8, R104.reuse, PT ;  /* 0x000000680800720c */ /* 0x080fe40003f86270 */
[----:B------:R-:W-:-:S02]  /*2d00*/  ISETP.GE.AND P3, PT, R7, R104, PT ;  /* 0x000000680700720c */ /* 0x000fc40003f66270 */
[----:B------:R-:W-:Y:S02]  /*2d10*/  FSEL R37, R37, -INF , !P1 ;  /* 0xff80000025257808 */ /* 0x000fe40004800000 */
[----:B------:R-:W-:Y:S01]  /*2d20*/  FSEL R129, R32, -INF , !P0 ;  /* 0xff80000020817808 */ /* 0x000fe20004000000 */
[----:B------:R-:W-:Y:S01]  /*2d30*/  IMAD.IADD R32, R87, 0x1, R100 ;  /* 0x0000000157207824 */ /* 0x000fe200078e0264 */
[----:B------:R-:W-:Y:S02]  /*2d40*/  FMNMX3.FTZ R22, R22, R41, R13, !PT ;  /* 0x0000002916167276 */ /* 0x000fe4000781000d */
[-C--:B------:R-:W-:Y:S02]  /*2d50*/  ISETP.GE.AND P2, PT, R5, R104.reuse, PT ;  /* 0x000000680500720c */ /* 0x080fe40003f46270 */
[----:B------:R-:W-:Y:S01]  /*2d60*/  ISETP.GE.AND P1, PT, R6, R104, PT ;  /* 0x000000680600720c */ /* 0x000fe20003f26270 */
[----:B------:R-:W-:Y:S01]  /*2d70*/  LDSM.16.MT88.4 R64, [R32+0x7000] ;  /* 0x007000002040783b */ /* 0x000fe20000004200 */
[----:B------:R-:W-:-:S02]  /*2d80*/  FSEL R125, R33, -INF , !P4 ;  /* 0xff800000217d7808 */ /* 0x000fc40006000000 */
        /* <DEDUP_REMOVED lines=8> */
[----:B------:R-:W-:Y:S02]  /*2e10*/  FSEL R94, R25, -INF , !P0 ;  /* 0xff800000195e7808 */ /* 0x000fe40004000000 */
[----:B------:R-:W-:Y:S02]  /*2e20*/  FSEL R93, R72, -INF , !P3 ;  /* 0xff800000485d7808 */ /* 0x000fe40005800000 */
[----:B------:R-:W-:Y:S02]  /*2e30*/  FMNMX3.FTZ R22, R22, R117, R95, !PT ;  /* 0x0000007516167276 */ /* 0x000fe4000781005f */
[----:B------:R-:W-:-:S02]  /*2e40*/  FSEL R33, R73, -INF , !P1 ;  /* 0xff80000049217808 */ /* 0x000fc40004800000 */
[----:B------:R-:W-:Y:S02]  /*2e50*/  FMNMX3.FTZ R22, R22, R94, R93, !PT ;  /* 0x0000005e16167276 */ /* 0x000fe4000781005d */
[-C--:B------:R-:W-:Y:S02]  /*2e60*/  ISETP.GE.AND P0, PT, R20, R103.reuse, PT ;  /* 0x000000671400720c */ /* 0x080fe40003f06270 */
[----:B------:R-:W-:Y:S02]  /*2e70*/  FMNMX.FTZ R20, R33, R22, !PT ;  /* 0x0000001621147209 */ /* 0x000fe40007810000 */
[-C--:B------:R-:W-:Y:S02]  /*2e80*/  ISETP.GE.AND P4, PT, R18, R103.reuse, PT ;  /* 0x000000671200720c */ /* 0x080fe40003f86270 */
[-C--:B------:R-:W-:Y:S01]  /*2e90*/  ISETP.GE.AND P3, PT, R16, R103.reuse, PT ;  /* 0x000000671000720c */ /* 0x080fe20003f66270 */
[----:B------:R-:W1:Y:S01]  /*2ea0*/  SHFL.BFLY PT, R23, R20, 0x2, 0x1f ;  /* 0x0c401f0014177f89 */ /* 0x000e6200000e0000 */
[----:B------:R-:W-:-:S02]  /*2eb0*/  ISETP.GE.AND P1, PT, R14, R103, PT ;  /* 0x000000670e00720c */ /* 0x000fc40003f26270 */
[-C--:B------:R-:W-:Y:S02]  /*2ec0*/  ISETP.GE.AND P2, PT, R15, R103.reuse, PT ;  /* 0x000000670f00720c */ /* 0x080fe40003f46270 */
[----:B------:R-:W-:Y:S02]  /*2ed0*/  FSEL R25, R50, -INF , !P0 ;  /* 0xff80000032197808 */ /* 0x000fe40004000000 */
[----:B------:R-:W-:Y:S02]  /*2ee0*/  FSEL R51, R51, -INF , !P4 ;  /* 0xff80000033337808 */ /* 0x000fe40006000000 */
[----:B------:R-:W-:Y:S02]  /*2ef0*/  FSEL R15, R46, -INF , !P3 ;  /* 0xff8000002e0f7808 */ /* 0x000fe40005800000 */
[-C--:B------:R-:W-:Y:S02]  /*2f00*/  ISETP.GE.AND P4, PT, R11, R103.reuse, PT ;  /* 0x000000670b00720c */ /* 0x080fe40003f86270 */
[----:B------:R-:W-:-:S02]  /*2f10*/  ISETP.GE.AND P0, PT, R12, R103, PT ;  /* 0x000000670c00720c */ /* 0x000fc40003f06270 */
[----:B------:R-:W-:Y:S02]  /*2f20*/  FSEL R11, R42, -INF , !P1 ;  /* 0xff8000002a0b7808 */ /* 0x000fe40004800000 */
[----:B------:R-:W-:Y:S02]  /*2f30*/  ISETP.GE.AND P1, PT, R8, R103, PT ;  /* 0x000000670800720c */ /* 0x000fe40003f26270 */
[----:B------:R-:W-:Y:S02]  /*2f40*/  FSEL R47, R47, -INF , !P2 ;  /* 0xff8000002f2f7808 */ /* 0x000fe40005000000 */
[----:B------:R-:W-:Y:S02]  /*2f50*/  FMNMX3.FTZ R8, R25, R51, R15, !PT ;  /* 0x0000003319087276 */ /* 0x000fe4000781000f */
[----:B------:R-:W-:Y:S02]  /*2f60*/  ISETP.GE.AND P2, PT, R9, R103, PT ;  /* 0x000000670900720c */ /* 0x000fe40003f46270 */
[----:B------:R-:W-:-:S02]  /*2f70*/  FSEL R9, R43, -INF , !P0 ;  /* 0xff8000002b097808 */ /* 0x000fc40004000000 */
[-C--:B------:R-:W-:Y:S02]  /*2f80*/  ISETP.GE.AND P0, PT, R7, R103.reuse, PT ;  /* 0x000000670700720c */ /* 0x080fe40003f06270 */
[----:B------:R-:W-:Y:S02]  /*2f90*/  ISETP.GE.AND P3, PT, R10, R103, PT ;  /* 0x000000670a00720c */ /* 0x000fe40003f66270 */
[----:B------:R-:W-:Y:S02]  /*2fa0*/  FSEL R7, R38, -INF , !P4 ;  /* 0xff80000026077808 */ /* 0x000fe40006000000 */
[----:B------:R-:W-:Y:S02]  /*2fb0*/  FMNMX3.FTZ R8, R8, R47, R11, !PT ;  /* 0x0000002f08087276 */ /* 0x000fe4000781000b */
[----:B------:R-:W-:Y:S02]  /*2fc0*/  ISETP.GE.AND P4, PT, R5, R103, PT ;  /* 0x000000670500720c */ /* 0x000fe40003f86270 */
[----:B------:R-:W-:-:S02]  /*2fd0*/  FSEL R5, R39, -INF , !P3 ;  /* 0xff80000027057808 */ /* 0x000fc40005800000 */
[----:B------:R-:W-:Y:S02]  /*2fe0*/  FSEL R139, R34, -INF , !P2 ;  /* 0xff800000228b7808 */ /* 0x000fe40005000000 */
[----:B------:R-:W-:Y:S02]  /*2ff0*/  FMNMX3.FTZ R8, R8, R9, R7, !PT ;  /* 0x0000000908087276 */ /* 0x000fe40007810007 */
[----:B------:R-:W-:Y:S02]  /*3000*/  ISETP.GE.AND P3, PT, R6, R103, PT ;  /* 0x000000670600720c */ /* 0x000fe40003f66270 */
[----:B------:R-:W-:Y:S02]  /*3010*/  FSEL R137, R35, -INF , !P1 ;  /* 0xff80000023897808 */ /* 0x000fe40004800000 */
[----:B------:R-:W-:Y:S02]  /*3020*/  FSEL R135, R30, -INF , !P0 ;  /* 0xff8000001e877808 */ /* 0x000fe40004000000 */
[----:B------:R-:W-:-:S02]  /*3030*/  FMNMX3.FTZ R8, R8, R5, R139, !PT ;  /* 0x0000000508087276 */ /* 0x000fc4000781008b */
[-C--:B------:R-:W-:Y:S02]  /*3040*/  ISETP.GE.AND P0, PT, R0, R103.reuse, PT ;  /* 0x000000670000720c */ /* 0x080fe40003f06270 */
[-C--:B------:R-:W-:Y:S02]  /*3050*/  ISETP.GE.AND P2, PT, R4, R103.reuse, PT ;  /* 0x000000670400720c */ /* 0x080fe40003f46270 */
[----:B------:R-:W-:Y:S02]  /*3060*/  ISETP.GE.AND P1, PT, R2, R103, PT ;  /* 0x000000670200720c */ /* 0x000fe40003f26270 */
[----:B------:R-:W-:Y:S02]  /*3070*/  FSEL R133, R31, -INF , !P4 ;  /* 0xff8000001f857808 */ /* 0x000fe40006000000 */
[----:B------:R-:W-:Y:S02]  /*3080*/  FSEL R111, R26, -INF , !P3 ;  /* 0xff8000001a6f7808 */ /* 0x000fe40005800000 */
[----:B------:R-:W-:-:S02]  /*3090*/  FMNMX3.FTZ R0, R8, R137, R135, !PT ;  /* 0x0000008908007276 */ /* 0x000fc40007810087 */
[----:B-1----:R-:W-:Y:S02]  /*30a0*/  FMNMX.FTZ R23, R20, R23, !PT ;  /* 0x0000001714177209 */ /* 0x002fe40007810000 */
[----:B------:R-:W-:Y:S02]  /*30b0*/  FSEL R109, R27, -INF , !P2 ;  /* 0xff8000001b6d7808 */ /* 0x000fe40005000000 */
[----:B------:R-:W-:Y:S01]  /*30c0*/  FSEL R99, R74, -INF , !P1 ;  /* 0xff8000004a637808 */ /* 0x000fe20004800000 */
[----:B------:R-:W1:Y:S01]  /*30d0*/  SHFL.BFLY PT, R2, R23, 0x1, 0x1f ;  /* 0x0c201f0017027f89 */ /* 0x000e6200000e0000 */
[----:B------:R-:W-:Y:S02]  /*30e0*/  FMNMX3.FTZ R0, R0, R133, R111, !PT ;  /* 0x0000008500007276 */ /* 0x000fe4000781006f */
[----:B------:R-:W-:Y:S02]  /*30f0*/  FSEL R98, R75, -INF , !P0 ;  /* 0xff8000004b627808 */ /* 0x000fe40004000000 */
[----:B------:R-:W-:Y:S01]  /*3100*/  FMNMX3.FTZ R27, R0, R109, R99, !PT ;  /* 0x0000006d001b7276 */ /* 0x000fe20007810063 */
[----:B------:R-:W-:Y:S03]  /*3110*/  LDSM.16.MT88.4 R72, [R100+0x8000] ;  /* 0x008000006448783b */ /* 0x000fe60000004200 */
[----:B------:R-:W-:-:S05]  /*3120*/  FMNMX.FTZ R27, R98, R27, !PT ;  /* 0x0000001b621b7209 */ /* 0x000fca0007810000 */
[----:B------:R-:W2:Y:S01]  /*3130*/  SHFL.BFLY PT, R4, R27, 0x2, 0x1f ;  /* 0x0c401f001b047f89 */ /* 0x000ea200000e0000 */
[----:B-1----:R-:W-:-:S04]  /*3140*/  FMNMX.FTZ R2, R23, R2, !PT ;  /* 0x0000000217027209 */ /* 0x002fc80007810000 */
[C---:B------:R-:W-:Y:S01]  /*3150*/  FSETP.NEU.FTZ.AND P0, PT, R2.reuse, -INF , PT ;  /* 0xff8000000200780b */ /* 0x040fe20003f1d000 */
[----:B----4-:R-:W-:-:S05]  /*3160*/  FMUL.FTZ R110, R2, UR4 ;  /* 0x00000004026e7c20 */ /* 0x010fca0008410000 */
[----:B------:R-:W-:Y:S02]  /*3170*/  FSEL R110, R110, RZ, P0 ;  /* 0x000000ff6e6e7208 */ /* 0x000fe40000000000 */
[----:B--2---:R-:W-:-:S03]  /*3180*/  FMNMX.FTZ R4, R27, R4, !PT ;  /* 0x000000041b047209 */ /* 0x004fc60007810000 */
[--C-:B------:R-:W-:Y:S01]  /*3190*/  FFMA.FTZ R97, R21, UR4, -R110.reuse ;  /* 0x0000000415617c23 */ /* 0x100fe2000801086e */
[--C-:B------:R-:W-:Y:S01]  /*31a0*/  FFMA.FTZ R96, R49, UR4, -R110.reuse ;  /* 0x0000000431607c23 */ /* 0x100fe2000801086e */
[--C-:B------:R-:W-:Y:S01]  /*31b0*/  FFMA.FTZ R35, R19, UR4, -R110.reuse ;  /* 0x0000000413237c23 */ /* 0x100fe2000801086e */
[--C-:B------:R-:W-:Y:S01]  /*31c0*/  FFMA.FTZ R34, R45, UR4, -R110.reuse ;  /* 0x000000042d227c23 */ /* 0x100fe2000801086e */
[----:B------:R-:W1:Y:S01]  /*31d0*/  SHFL.BFLY PT, R21, R4, 0x1, 0x1f ;  /* 0x0c201f0004157f89 */ /* 0x000e6200000e0000 */
        /* <DEDUP_REMOVED lines=9> */
[----:B------:R-:W2:Y:S01]  /*3270*/  MUFU.EX2 R96, R96 ;  /* 0x0000006000607308 */ /* 0x000ea20000000800 */
[----:B------:R-:W-:Y:S01]  /*3280*/  LDSM.16.MT88.4 R16, [R32+0x7400] ;  /* 0x007400002010783b */ /* 0x000fe20000004200 */
[--C-:B------:R-:W-:Y:S01]  /*3290*/  FFMA.FTZ R94, R94, UR4, -R110.reuse ;  /* 0x000000045e5e7c23 */ /* 0x100fe2000801086e */
[----:B------:R-:W-:-:S05]  /*32a0*/  FFMA.FTZ R93, R93, UR4, -R110 ;  /* 0x000000045d5d7c23 */ /* 0x000fca000801086e */
[----:B------:R-:W-:Y:S01]  /*32b0*/  MUFU.EX2 R35, R35 ;  /* 0x0000002300237308 */ /* 0x000fe20000000800 */
[----:B-1----:R-:W-:-:S07]  /*32c0*/  FMNMX.FTZ R0, R4, R21, !PT ;  /* 0x0000001504007209 */ /* 0x002fce0007810000 */
[----:B------:R-:W1:Y:S01]  /*32d0*/  MUFU.EX2 R34, R34 ;  /* 0x0000002200227308 */ /* 0x000e620000000800 */
[----:B--2---:R-:W-:Y:S01]  /*32e0*/  F2FP.F16.F32.PACK_AB R80, R96, R97 ;  /* 0x000000616050723e */ /* 0x004fe200000000ff */
[----:B------:R-:W-:Y:S01]  /*32f0*/  FADD.FTZ R96, R97, R96 ;  /* 0x0000006061607221 */ /* 0x000fe20000010000 */
[C---:B------:R-:W-:Y:S01]  /*3300*/  FMUL.FTZ R108, R0.reuse, UR4 ;  /* 0x00000004006c7c20 */ /* 0x040fe20008410000 */
[----:B------:R-:W-:-:S04]  /*3310*/  FSETP.NEU.FTZ.AND P0, PT, R0, -INF , PT ;  /* 0xff8000000000780b */ /* 0x000fc80003f1d000 */
[----:B------:R-:W-:Y:S01]  /*3320*/  FSEL R108, R108, RZ, P0 ;  /* 0x000000ff6c6c7208 */ /* 0x000fe20000000000 */
[----:B------:R-:W-:Y:S04]  /*3330*/  MUFU.EX2 R31, R31 ;  /* 0x0000001f001f7308 */ /* 0x000fe80000000800 */
[--C-:B------:R-:W-:Y:S01]  /*3340*/  FFMA.FTZ R107, R25, UR4, -R108.reuse ;  /* 0x00000004196b7c23 */ /* 0x100fe2000801086c */
[--C-:B------:R-:W-:Y:S01]  /*3350*/  FFMA.FTZ R106, R51, UR4, -R108.reuse ;  /* 0x00000004336a7c23 */ /* 0x100fe2000801086c */
[--C-:B------:R-:W-:Y:S01]  /*3360*/  FFMA.FTZ R105, R15, UR4, -R108.reuse ;  /* 0x000000040f697c23 */ /* 0x100fe2000801086c */
[--C-:B------:R-:W-:Y:S01]  /*3370*/  FFMA.FTZ R92, R47, UR4, -R108.reuse ;  /* 0x000000042f5c7c23 */ /* 0x100fe2000801086c */
[----:B------:R-:W2:Y:S01]  /*3380*/  LDSM.16.MT88.4 R48, [R32+0x6000] ;  /* 0x006000002030783b */ /* 0x000ea20000004200 */
[--C-:B------:R-:W-:Y:S01]  /*3390*/  FFMA.FTZ R29, R11, UR4, -R108.reuse ;  /* 0x000000040b1d7c23 */ /* 0x100fe2000801086c */
[----:B------:R-:W-:Y:S01]  /*33a0*/  MUFU.EX2 R107, R107 ;  /* 0x0000006b006b7308 */ /* 0x000fe20000000800 */
[--C-:B------:R-:W-:Y:S01]  /*33b0*/  FFMA.FTZ R28, R9, UR4, -R108.reuse ;  /* 0x00000004091c7c23 */ /* 0x100fe2000801086c */
[--C-:B------:R-:W-:Y:S01]  /*33c0*/  FFMA.FTZ R21, R7, UR4, -R108.reuse ;  /* 0x0000000407157c23 */ /* 0x100fe2000801086c */
[----:B------:R-:W4:Y:S01]  /*33d0*/  LDSM.16.MT88.4 R8, [R100+0x7400] ;  /* 0x007400006408783b */ /* 0x000f220000004200 */
[--C-:B------:R-:W-:Y:S01]  /*33e0*/  FFMA.FTZ R20, R5, UR4, -R108.reuse ;  /* 0x0000000405147c23 */ /* 0x100fe2000801086c */
[----:B-1----:R-:W-:Y:S01]  /*33f0*/  F2FP.F16.F32.PACK_AB R82, R34, R35 ;  /* 0x000000232252723e */ /* 0x002fe200000000ff */
[--C-:B------:R-:W-:Y:S01]  /*3400*/  FFMA.FTZ R116, R137, UR4, -R108.reuse ;  /* 0x0000000489747c23 */ /* 0x100fe2000801086c */
[----:B------:R-:W1:Y:S01]  /*3410*/  LDSM.16.MT88.4 R12, [R32+0x6400] ;  /* 0x00640000200c783b */ /* 0x000e620000004200 */
[----:B------:R-:W5:Y:S01]  /*3420*/  MUFU.EX2 R106, R106 ;  /* 0x0000006a006a7308 */ /* 0x000f620000000800 */
[--C-:B------:R-:W-:Y:S01]  /*3430*/  FFMA.FTZ R132, R109, UR4, -R108.reuse ;  /* 0x000000046d847c23 */ /* 0x100fe2000801086c */
[--C-:B------:R-:W-:Y:S01]  /*3440*/  FFMA.FTZ R99, R99, UR4, -R108.reuse ;  /* 0x0000000463637c23 */ /* 0x100fe2000801086c */
[----:B------:R-:W-:Y:S01]  /*3450*/  LDSM.16.MT88.4 R24, [R100+0x6400] ;  /* 0x006400006418783b */ /* 0x000fe20000004200 */
[----:B------:R-:W-:Y:S01]  /*3460*/  FFMA.FTZ R98, R98, UR4, -R108 ;  /* 0x0000000462627c23 */ /* 0x000fe2000801086c */
[----:B------:R-:W-:-:S03]  /*3470*/  FADD.FTZ R35, R35, R96 ;  /* 0x0000006023237221 */ /* 0x000fc60000010000 */
[----:B------:R-:W-:Y:S01]  /*3480*/  MUFU.EX2 R105, R105 ;  /* 0x0000006900697308 */ /* 0x000fe20000000800 */
[----:B------:R-:W-:-:S07]  /*3490*/  FADD.FTZ R34, R34, R35 ;  /* 0x0000002322227221 */ /* 0x000fce0000010000 */
[----:B------:R-:W3:Y:S01]  /*34a0*/  MUFU.EX2 R92, R92 ;  /* 0x0000005c005c7308 */ /* 0x000ee20000000800 */
[----:B-----5:R-:W-:Y:S01]  /*34b0*/  F2FP.F16.F32.PACK_AB R81, R106, R107 ;  /* 0x0000006b6a51723e */ /* 0x020fe200000000ff */
[----:B------:R-:W-:-:S06]  /*34c0*/  FADD.FTZ R106, R107, R106 ;  /* 0x0000006a6b6a7221 */ /* 0x000fcc0000010000 */
[----:B------:R-:W5:Y:S08]  /*34d0*/  MUFU.EX2 R30, R30 ;  /* 0x0000001e001e7308 */ /* 0x000f700000000800 */
[----:B------:R-:W-:Y:S01]  /*34e0*/  MUFU.EX2 R23, R23 ;  /* 0x0000001700177308 */ /* 0x000fe20000000800 */
[----:B---3--:R-:W-:Y:S01]  /*34f0*/  F2FP.F16.F32.PACK_AB R83, R92, R105 ;  /* 0x000000695c53723e */ /* 0x008fe200000000ff */
[----:B------:R-:W-:-:S04]  /*3500*/  FADD.FTZ R105, R105, R106 ;  /* 0x0000006a69697221 */ /* 0x000fc80000010000 */
[----:B------:R-:W-:Y:S02]  /*3510*/  FADD.FTZ R92, R92, R105 ;  /* 0x000000695c5c7221 */ /* 0x000fe40000010000 */
[----:B------:R-:W3:Y:S01]  /*3520*/  MUFU.EX2 R22, R22 ;  /* 0x0000001600167308 */ /* 0x000ee20000000800 */
[----:B------:R-:W-:Y:S01]  /*3530*/  HMMA.16816.F32 R52, R80, R56, RZ ;  /* 0x000000385034723c */ /* 0x000fe200000018ff */
[----:B-----5:R-:W-:Y:S01]  /*3540*/  F2FP.F16.F32.PACK_AB R4, R30, R31 ;  /* 0x0000001f1e04723e */ /* 0x020fe200000000ff */
[----:B------:R-:W-:-:S04]  /*3550*/  FADD.FTZ R31, R31, R34 ;  /* 0x000000221f1f7221 */ /* 0x000fc80000010000 */
[----:B------:R-:W-:Y:S01]  /*3560*/  FADD.FTZ R30, R30, R31 ;  /* 0x0000001f1e1e7221 */ /* 0x000fe20000010000 */
[----:B------:R-:W-:Y:S01]  /*3570*/  MUFU.EX2 R29, R29 ;  /* 0x0000001d001d7308 */ /* 0x000fe20000000800 */
[C---:B------:R-:W-:Y:S07]  /*3580*/  HMMA.16816.F32 R56, R80.reuse, R58, RZ ;  /* 0x0000003a5038723c */ /* 0x040fee00000018ff */
[----:B------:R-:W5:Y:S01]  /*3590*/  MUFU.EX2 R28, R28 ;  /* 0x0000001c001c7308 */ /* 0x000f620000000800 */
[----:B---3--:R-:W-:Y:S01]  /*35a0*/  F2FP.F16.F32.PACK_AB R6, R22, R23 ;  /* 0x000000171606723e */ /* 0x008fe200000000ff */
[C---:B--2---:R-:W-:Y:S06]  /*35b0*/  HMMA.16816.F32 R44, R80.reuse, R48, RZ ;  /* 0x00000030502c723c */ /* 0x044fec00000018ff */
[----:B------:R-:W-:Y:S02]  /*35c0*/  MUFU.EX2 R21, R21 ;  /* 0x0000001500157308 */ /* 0x000fe40000000800 */
[C---:B------:R-:W-:Y:S06]  /*35d0*/  HMMA.16816.F32 R48, R80.reuse, R50, RZ ;  /* 0x000000325030723c */ /* 0x040fec00000018ff */
[----:B------:R-:W2:Y:S01]  /*35e0*/  MUFU.EX2 R20, R20 ;  /* 0x0000001400147308 */ /* 0x000ea20000000800 */
[----:B-----5:R-:W-:Y:S01]  /*35f0*/  F2FP.F16.F32.PACK_AB R5, R28, R29 ;  /* 0x0000001d1c05723e */ /* 0x020fe200000000ff */
[----:B------:R-:W-:Y:S01]  /*3600*/  HMMA.16816.F32 R68, R80, R72, RZ ;  /* 0x000000485044723c */ /* 0x000fe200000018ff */
[----:B------:R-:W-:-:S04]  /*3610*/  FADD.FTZ R29, R29, R92 ;  /* 0x0000005c1d1d7221 */ /* 0x000fc80000010000 */
[----:B------:R-:W-:Y:S01]  /*3620*/  FADD.FTZ R28, R28, R29 ;  /* 0x0000001d1c1c7221 */ /* 0x000fe20000010000 */
[----:B------:R-:W-:Y:S02]  /*3630*/  MUFU.EX2 R128, R128 ;  /* 0x0000008000807308 */ /* 0x000fe40000000800 */
[C---:B------:R-:W-:Y:S06]  /*3640*/  HMMA.16816.F32 R72, R80.reuse, R74, RZ ;  /* 0x0000004a5048723c */ /* 0x040fec00000018ff */
[----:B------:R-:W3:Y:S01]  /*3650*/  MUFU.EX2 R125, R125 ;  /* 0x0000007d007d7308 */ /* 0x000ee20000000800 */
[----:B--2---:R-:W-:Y:S01]  /*3660*/  F2FP.F16.F32.PACK_AB R7, R20, R21 ;  /* 0x000000151407723e */ /* 0x004fe200000000ff */
[----:B------:R-:W-:Y:S01]  /*3670*/  HMMA.16816.F32 R36, R80, R40, RZ ;  /* 0x000000285024723c */ /* 0x000fe200000018ff */
[----:B------:R-:W-:-:S04]  /*3680*/  FADD.FTZ R21, R21, R28 ;  /* 0x0000001c15157221 */ /* 0x000fc80000010000 */
[----:B------:R-:W-:Y:S01]  /*3690*/  FADD.FTZ R20, R20, R21 ;  /* 0x0000001514147221 */ /* 0x000fe20000010000 */
[----:B------:R-:W-:Y:S02]  /*36a0*/  MUFU.EX2 R116, R116 ;  /* 0x0000007400747308 */ /* 0x000fe40000000800 */
[C---:B----4-:R-:W-:Y:S06]  /*36b0*/  HMMA.16816.F32 R52, R4.reuse, R8, R52 ;  /* 0x000000080434723c */ /* 0x050fec0000001834 */
[----:B------:R-:W-:Y:S02]  /*36c0*/  MUFU.EX2 R95, R95 ;  /* 0x0000005f005f7308 */ /* 0x000fe40000000800 */
[C---:B------:R-:W-:Y:S01]  /*36d0*/  HMMA.16816.F32 R56, R4.reuse, R10, R56 ;  /* 0x0000000a0438723c */ /* 0x040fe20000001838 */
[----:B------:R-:W2:Y:S05]  /*36e0*/  LDSM.16.MT88.4 R8, [R100+0x8400] ;  /* 0x008400006408783b */ /* 0x000eaa0000004200 */
[----:B------:R-:W-:Y:S02]  /*36f0*/  MUFU.EX2 R94, R94 ;  /* 0x0000005e005e7308 */ /* 0x000fe40000000800 */
[C---:B-1----:R-:W-:Y:S06]  /*3700*/  HMMA.16816.F32 R44, R4.reuse, R12, R44 ;  /* 0x0000000c042c723c */ /* 0x042fec000000182c */
[----:B------:R-:W-:Y:S02]  /*3710*/  MUFU.EX2 R93, R93 ;  /* 0x0000005d005d7308 */ /* 0x000fe40000000800 */
[----:B------:R-:W-:Y:S01]  /*3720*/  HMMA.16816.F32 R48, R4, R14, R48 ;  /* 0x0000000e0430723c */ /* 0x000fe20000001830 */
[----:B------:R-:W1:Y:S05]  /*3730*/  LDSM.16.MT88.4 R12, [R32+0x8000] ;  /* 0x00800000200c783b */ /* 0x000e6a0000004200 */
[----:B------:R-:W-:Y:S02]  /*3740*/  MUFU.EX2 R132, R132 ;  /* 0x0000008400847308 */ /* 0x000fe40000000800 */
[C---:B------:R-:W-:Y:S06]  /*3750*/  HMMA.16816.F32 R60, R80.reuse, R64, RZ ;  /* 0x00000040503c723c */ /* 0x040fec00000018ff */
[----:B------:R-:W-:Y:S02]  /*3760*/  MUFU.EX2 R99, R99 ;  /* 0x0000006300637308 */ /* 0x000fe40000000800 */
[C---:B------:R-:W-:Y:S06]  /*3770*/  HMMA.16816.F32 R40, R80.reuse, R42, RZ ;  /* 0x0000002a5028723c */ /* 0x040fec00000018ff */
[----:B------:R-:W-:Y:S02]  /*3780*/  MUFU.EX2 R98, R98 ;  /* 0x0000006200627308 */ /* 0x000fe40000000800 */
[----:B------:R-:W-:Y:S08]  /*3790*/  HMMA.16816.F32 R64, R80, R66, RZ ;  /* 0x000000425040723c */ /* 0x000ff000000018ff */
[C---:B--2---:R-:W-:Y:S08]  /*37a0*/  HMMA.16816.F32 R68, R4.reuse, R8, R68 ;  /* 0x000000080444723c */ /* 0x044ff00000001844 */
[----:B------:R-:W-:Y:S01]  /*37b0*/  HMMA.16816.F32 R72, R4, R10, R72 ;  /* 0x0000000a0448723c */ /* 0x000fe20000001848 */
[----:B------:R-:W2:Y:S07]  /*37c0*/  LDSM.16.MT88.4 R8, [R32+0x8400] ;  /* 0x008400002008783b */ /* 0x000eae0000004200 */
[C---:B-1----:R-:W-:Y:S08]  /*37d0*/  HMMA.16816.F32 R76, R80.reuse, R12, RZ ;  /* 0x0000000c504c723c */ /* 0x042ff000000018ff */
[----:B------:R-:W-:Y:S01]  /*37e0*/  HMMA.16816.F32 R80, R80, R14, RZ ;  /* 0x0000000e5050723c */ /* 0x000fe200000018ff */
[----:B------:R-:W-:Y:S07]  /*37f0*/  LDSM.16.MT88.4 R12, [R32+0x6c00] ;  /* 0x006c0000200c783b */ /* 0x000fee0000004200 */
[C---:B------:R-:W-:Y:S01]  /*3800*/  HMMA.16816.F32 R40, R4.reuse, R26, R40 ;  /* 0x0000001a0428723c */ /* 0x040fe20000001828 */
[--C-:B------:R-:W-:Y:S01]  /*3810*/  FFMA.FTZ R26, R117, UR4, -R110.reuse ;  /* 0x00000004751a7c23 */ /* 0x100fe2000801086e */
[----:B------:R-:W-:Y:S01]  /*3820*/  FFMA.FTZ R27, R127, UR4, -R110 ;  /* 0x000000047f1b7c23 */ /* 0x000fe2000801086e */
[----:B------:R-:W-:Y:S01]  /*3830*/  FFMA.FTZ R117, R139, UR4, -R108 ;  /* 0x000000048b757c23 */ /* 0x000fe2000801086c */
[----:B------:R-:W-:Y:S01]  /*3840*/  FFMA.FTZ R110, R33, UR4, -R110 ;  /* 0x00000004216e7c23 */ /* 0x000fe2000801086e */
[--C-:B------:R-:W-:Y:S01]  /*3850*/  FFMA.FTZ R33, R111, UR4, -R108.reuse ;  /* 0x000000046f217c23 */ /* 0x100fe2000801086c */
[----:B------:R-:W-:Y:S01]  /*3860*/  IMAD.MOV.U32 R127, RZ, RZ, -0x1 ;  /* 0xffffffffff7f7424 */ /* 0x000fe200078e00ff */
[----:B------:R-:W-:Y:S01]  /*3870*/  MUFU.EX2 R26, R26 ;  /* 0x0000001a001a7308 */ /* 0x000fe20000000800 */
[----:B------:R-:W-:Y:S01]  /*3880*/  HMMA.16816.F32 R36, R4, R24, R36 ;  /* 0x000000180424723c */ /* 0x000fe20000001824 */
[--C-:B------:R-:W-:Y:S01]  /*3890*/  FFMA.FTZ R25, R135, UR4, -R108.reuse ;  /* 0x0000000487197c23 */ /* 0x100fe2000801086c */
[----:B------:R-:W-:-:S05]  /*38a0*/  FFMA.FTZ R24, R133, UR4, -R108 ;  /* 0x0000000485187c23 */ /* 0x000fca000801086c */
[----:B------:R-:W-:Y:S01]  /*38b0*/  MUFU.EX2 R27, R27 ;  /* 0x0000001b001b7308 */ /* 0x000fe20000000800 */
[C---:B------:R-:W-:Y:S07]  /*38c0*/  HMMA.16816.F32 R60, R4.reuse, R16, R60 ;  /* 0x00000010043c723c */ /* 0x040fee000000183c */
[----:B------:R-:W1:Y:S01]  /*38d0*/  MUFU.EX2 R117, R117 ;  /* 0x0000007500757308 */ /* 0x000e620000000800 */
[C---:B--2---:R-:W-:Y:S07]  /*38e0*/  HMMA.16816.F32 R76, R4.reuse, R8, R76 ;  /* 0x00000008044c723c */ /* 0x044fee000000184c */
[----:B------:R-:W-:Y:S01]  /*38f0*/  MUFU.EX2 R25, R25 ;  /* 0x0000001900197308 */ /* 0x000fe20000000800 */
[C---:B------:R-:W-:Y:S01]  /*3900*/  HMMA.16816.F32 R80, R4.reuse, R10, R80 ;  /* 0x0000000a0450723c */ /* 0x040fe20000001850 */
[----:B------:R-:W2:Y:S06]  /*3910*/  LDSM.16.MT88.4 R8, [R100+0x6800] ;  /* 0x006800006408783b */ /* 0x000eac0000004200 */
[----:B------:R-:W4:Y:S01]  /*3920*/  MUFU.EX2 R24, R24 ;  /* 0x0000001800187308 */ /* 0x000f220000000800 */
[----:B------:R-:W-:Y:S01]  /*3930*/  HMMA.16816.F32 R64, R4, R18, R64 ;  /* 0x000000120440723c */ /* 0x000fe20000001840 */
[----:B---3--:R-:W-:Y:S01]  /*3940*/  F2FP.F16.F32.PACK_AB R4, R125, R128 ;  /* 0x000000807d04723e */ /* 0x008fe200000000ff */
[----:B------:R-:W-:Y:S01]  /*3950*/  LDSM.16.MT88.4 R16, [R100+0x6c00] ;  /* 0x006c00006410783b */ /* 0x000fe20000004200 */
[----:B-1----:R-:W-:Y:S01]  /*3960*/  F2FP.F16.F32.PACK_AB R5, R116, R117 ;  /* 0x000000757405723e */ /* 0x002fe200000000ff */
[----:B------:R-:W-:Y:S01]  /*3970*/  FADD.FTZ R117, R117, R20 ;  /* 0x0000001475757221 */ /* 0x000fe20000010000 */
[----:B------:R-:W-:-:S02]  /*3980*/  F2FP.F16.F32.PACK_AB R6, R26, R27 ;  /* 0x0000001b1a06723e */ /* 0x000fc400000000ff */
[----:B------:R-:W-:Y:S01]  /*3990*/  MUFU.EX2 R110, R110 ;  /* 0x0000006e006e7308 */ /* 0x000fe20000000800 */
[----:B------:R-:W-:-:S07]  /*39a0*/  FADD.FTZ R116, R116, R117 ;  /* 0x0000007574747221 */ /* 0x000fce0000010000 */
[----:B------:R-:W1:Y:S01]  /*39b0*/  MUFU.EX2 R33, R33 ;  /* 0x0000002100217308 */ /* 0x000e620000000800 */
[----:B----4-:R-:W-:Y:S01]  /*39c0*/  F2FP.F16.F32.PACK_AB R7, R24, R25 ;  /* 0x000000191807723e */ /* 0x010fe200000000ff */
[----:B------:R-:W-:-:S04]  /*39d0*/  FADD.FTZ R25, R25, R116 ;  /* 0x0000007419197221 */ /* 0x000fc80000010000 */
[----:B------:R-:W-:Y:S02]  /*39e0*/  FADD.FTZ R24, R24, R25 ;  /* 0x0000001918187221 */ /* 0x000fe40000010000 */
[C---:B--2---:R-:W-:Y:S08]  /*39f0*/  HMMA.16816.F32 R36, R4.reuse, R8, R36 ;  /* 0x000000080424723c */ /* 0x044ff00000001824 */
[C---:B------:R-:W-:Y:S01]  /*3a00*/  HMMA.16816.F32 R40, R4.reuse, R10, R40 ;  /* 0x0000000a0428723c */ /* 0x040fe20000001828 */
[----:B------:R-:W2:Y:S07]  /*3a10*/  LDSM.16.MT88.4 R8, [R32+0x6800] ;  /* 0x006800002008783b */ /* 0x000eae0000004200 */
        /* <DEDUP_REMOVED lines=13> */
[----:B------:R-:W-:Y:S01]  /*3af0*/  HMMA.16816.F32 R80, R4, R10, R80 ;  /* 0x0000000a0450723c */ /* 0x000fe20000001850 */
[----:B------:R-:W-:Y:S01]  /*3b00*/  F2FP.F16.F32.PACK_AB R4, R94, R95 ;  /* 0x0000005f5e04723e */ /* 0x000fe200000000ff */
[----:B------:R-:W2:Y:S01]  /*3b10*/  LDSM.16.MT88.4 R8, [R100+0x7c00] ;  /* 0x007c00006408783b */ /* 0x000ea20000004200 */
[----:B-1----:R-:W-:Y:S01]  /*3b20*/  F2FP.F16.F32.PACK_AB R5, R132, R33 ;  /* 0x000000218405723e */ /* 0x002fe200000000ff */
[----:B------:R-:W-:Y:S01]  /*3b30*/  FADD.FTZ R33, R33, R24 ;  /* 0x0000001821217221 */ /* 0x000fe20000010000 */
[----:B------:R-:W-:-:S02]  /*3b40*/  F2FP.F16.F32.PACK_AB R6, R110, R93 ;  /* 0x0000005d6e06723e */ /* 0x000fc400000000ff */
[----:B------:R-:W-:Y:S01]  /*3b50*/  F2FP.F16.F32.PACK_AB R7, R98, R99 ;  /* 0x000000636207723e */ /* 0x000fe200000000ff */
[----:B------:R-:W-:-:S04]  /*3b60*/  FADD.FTZ R132, R132, R33 ;  /* 0x0000002184847221 */ /* 0x000fc80000010000 */
[----:B------:R-:W-:Y:S02]  /*3b70*/  FADD.FTZ R99, R99, R132 ;  /* 0x0000008463637221 */ /* 0x000fe40000010000 */
[----:B------:R-:W-:Y:S02]  /*3b80*/  HMMA.16816.F32 R44, R4, R12, R44 ;  /* 0x0000000c042c723c */ /* 0x000fe4000000182c */
[----:B------:R-:W-:-:S06]  /*3b90*/  FADD.FTZ R132, R98, R99 ;  /* 0x0000006362847221 */ /* 0x000fcc0000010000 */
[C---:B------:R-:W-:Y:S01]  /*3ba0*/  HMMA.16816.F32 R48, R4.reuse, R14, R48 ;  /* 0x0000000e0430723c */ /* 0x040fe20000001830 */
[----:B------:R-:W1:Y:S07]  /*3bb0*/  LDSM.16.MT88.4 R12, [R100+0x8c00] ;  /* 0x008c0000640c783b */ /* 0x000e6e0000004200 */
[C---:B------:R-:W-:Y:S08]  /*3bc0*/  HMMA.16816.F32 R36, R4.reuse, R16, R36 ;  /* 0x000000100424723c */ /* 0x040ff00000001824 */
[C---:B------:R-:W-:Y:S01]  /*3bd0*/  HMMA.16816.F32 R40, R4.reuse, R18, R40 ;  /* 0x000000120428723c */ /* 0x040fe20000001828 */
[----:B------:R-:W3:Y:S07]  /*3be0*/  LDSM.16.MT88.4 R16, [R32+0x7c00] ;  /* 0x007c00002010783b */ /* 0x000eee0000004200 */
[C---:B--2---:R-:W-:Y:S08]  /*3bf0*/  HMMA.16816.F32 R52, R4.reuse, R8, R52 ;  /* 0x000000080434723c */ /* 0x044ff00000001834 */
[C---:B------:R-:W-:Y:S01]  /*3c00*/  HMMA.16816.F32 R56, R4.reuse, R10, R56 ;  /* 0x0000000a0438723c */ /* 0x040fe20000001838 */
[----:B------:R-:W2:Y:S07]  /*3c10*/  LDSM.16.MT88.4 R8, [R32+0x8c00] ;  /* 0x008c00002008783b */ /* 0x000eae0000004200 */
[----:B-1----:R-:W-:Y:S01]  /*3c20*/  HMMA.16816.F32 R68, R4, R12, R68 ;  /* 0x0000000c0444723c */ /* 0x002fe20000001844 */
[----:B------:R-:W-:-:S04]  /*3c30*/  FADD.FTZ R13, R23, R30 ;  /* 0x0000001e170d7221 */ /* 0x000fc80000010000 */
[----:B------:R-:W-:-:S03]  /*3c40*/  FADD.FTZ R13, R22, R13 ;  /* 0x0000000d160d7221 */ /* 0x000fc60000010000 */
[----:B------:R-:W-:Y:S01]  /*3c50*/  HMMA.16816.F32 R72, R4, R14, R72 ;  /* 0x0000000e0448723c */ /* 0x000fe20000001848 */
[----:B------:R-:W-:-:S04]  /*3c60*/  FADD.FTZ R12, R128, R13 ;  /* 0x0000000d800c7221 */ /* 0x000fc80000010000 */
[----:B------:R-:W-:-:S03]  /*3c70*/  FADD.FTZ R12, R125, R12 ;  /* 0x0000000c7d0c7221 */ /* 0x000fc60000010000 */
[----:B---3--:R-:W-:Y:S01]  /*3c80*/  HMMA.16816.F32 R60, R4, R16, R60 ;  /* 0x00000010043c723c */ /* 0x008fe2000000183c */
[----:B------:R-:W-:-:S04]  /*3c90*/  FADD.FTZ R27, R27, R12 ;  /* 0x0000000c1b1b7221 */ /* 0x000fc80000010000 */
[----:B------:R-:W-:-:S03]  /*3ca0*/  FADD.FTZ R26, R26, R27 ;  /* 0x0000001b1a1a7221 */ /* 0x000fc60000010000 */
[----:B------:R-:W-:Y:S01]  /*3cb0*/  HMMA.16816.F32 R64, R4, R18, R64 ;  /* 0x000000120440723c */ /* 0x000fe20000001840 */
[----:B------:R-:W-:-:S04]  /*3cc0*/  FADD.FTZ R95, R95, R26 ;  /* 0x0000001a5f5f7221 */ /* 0x000fc80000010000 */
[----:B------:R-:W-:-:S03]  /*3cd0*/  FADD.FTZ R94, R94, R95 ;  /* 0x0000005f5e5e7221 */ /* 0x000fc60000010000 */
[----:B--2---:R-:W-:Y:S01]  /*3ce0*/  HMMA.16816.F32 R76, R4, R8, R76 ;  /* 0x00000008044c723c */ /* 0x004fe2000000184c */
[----:B------:R-:W-:-:S04]  /*3cf0*/  FADD.FTZ R93, R93, R94 ;  /* 0x0000005e5d5d7221 */ /* 0x000fc80000010000 */
[----:B------:R-:W-:-:S03]  /*3d00*/  FADD.FTZ R133, R110, R93 ;  /* 0x0000005d6e857221 */ /* 0x000fc60000010000 */
[----:B------:R-:W-:Y:S01]  /*3d10*/  HMMA.16816.F32 R80, R4, R10, R80 ;  /* 0x0000000a0450723c */ /* 0x000fe20000001850 */
[----:B------:R-:W-:-:S04]  /*3d20*/  NOP ;  /* 0x0000000000007918 */ /* 0x000fc80000000000 */
[----:B------:R-:W-:-:S15]  /*3d30*/  @!P5 BRA `(.L_x_279) ;  /* 0x0000002000c4d947 */ /* 0x000fde0003800000 */
[----:B------:R-:W1:Y:S01]  /*3d40*/  LDCU UR4, c[0x0][0x440] ;  /* 0x00008800ff0477ac */ /* 0x000e620008000800 */
[----:B------:R-:W-:-:S04]  /*3d50*/  DEPBAR.LE SB0, 0x0 ;  /* 0x000080000000791a */ /* 0x000fc80000000000 */
[----:B------:R-:W-:Y:S01]  /*3d60*/  VIADD R5, R90, 0xfffffffe ;  /* 0xfffffffe5a057836 */ /* 0x000fe20000000000 */
[----:B------:R-:W2:Y:S01]  /*3d70*/  S2UR UR5, SR_CgaCtaId ;  /* 0x00000000000579c3 */ /* 0x000ea20000008800 */
[----:B------:R-:W-:Y:S01]  /*3d80*/  UMOV UR6, 0x400 ;  /* 0x0000040000067882 */ /* 0x000fe20000000000 */
[----:B------:R-:W-:Y:S02]  /*3d90*/  IMAD.IADD R106, R112, 0x1, R87 ;  /* 0x00000001706a7824 */ /* 0x000fe400078e0257 */
[----:B------:R-:W-:-:S04]  /*3da0*/  IMAD.WIDE.U32 R10, R5, R84, RZ ;  /* 0x00000054050a7225 */ /* 0x000fc800078e00ff */
[----:B------:R-:W-:Y:S01]  /*3db0*/  IMAD R6, R5, R85, R11 ;  /* 0x0000005505067224 */ /* 0x000fe200078e020b */
[----:B------:R-:W-:Y:S01]  /*3dc0*/  BAR.SYNC.DEFER_BLOCKING 0x0 ;  /* 0x0000000000007b1d */ /* 0x000fe20000010000 */
[C---:B------:R-:W-:Y:S01]  /*3dd0*/  LEA R8, P1, R10.reuse, R120, 0x7 ;  /* 0x000000780a087211 */ /* 0x040fe200078238ff */
[----:B------:R-:W-:Y:S01]  /*3de0*/  IMAD.SHL.U32 R5, R10, 0x40, RZ ;  /* 0x000000400a057824 */ /* 0x000fe200078e00ff */
[----:B-1----:R-:W-:Y:S02]  /*3df0*/  ISETP.GE.AND P3, PT, R118, UR4, PT ;  /* 0x0000000476007c0c */ /* 0x002fe4000bf66270 */
[----:B------:R-:W-:Y:S02]  /*3e00*/  ISETP.GE.AND P2, PT, R131, UR4, PT ;  /* 0x0000000483007c0c */ /* 0x000fe4000bf46270 */
[----:B------:R-:W-:Y:S02]  /*3e10*/  LEA.HI.X R9, R10, R119, R6, 0x7, P1 ;  /* 0x000000770a097211 */ /* 0x000fe400008f3c06 */
[----:B------:R-:W-:-:S02]  /*3e20*/  ISETP.GE.AND P1, PT, R130, UR4, PT ;  /* 0x0000000482007c0c */ /* 0x000fc4000bf26270 */
[----:B------:R-:W-:Y:S02]  /*3e30*/  LEA R5, P0, R84, R5, 0x5 ;  /* 0x0000000554057211 */ /* 0x000fe400078028ff */
[----:B------:R-:W-:Y:S01]  /*3e40*/  SHF.L.U64.HI R4, R10, 0x6, R6 ;  /* 0x000000060a047819 */ /* 0x000fe20000010206 */
[----:B--2---:R-:W-:-:S03]  /*3e50*/  ULEA UR5, UR5, UR6, 0x18 ;  /* 0x0000000605057291 */ /* 0x004fc6000f8ec0ff */
[----:B------:R-:W-:Y:S02]  /*3e60*/  LEA.HI.X R4, R84, R4, R85, 0x5, P0 ;  /* 0x0000000454047211 */ /* 0x000fe400000f2c55 */
[C---:B------:R-:W-:Y:S02]  /*3e70*/  LEA R24, P0, R5.reuse, R120, 0x1 ;  /* 0x0000007805187211 */ /* 0x040fe400078008ff */
[----:B------:R-:W-:Y:S02]  /*3e80*/  LEA R108, R86, UR5, 0x1 ;  /* 0x00000005566c7c11 */ /* 0x000fe4000f8e08ff */
[----:B------:R-:W-:Y:S01]  /*3e90*/  LEA.HI.X R25, R5, R119, R4, 0x1, P0 ;  /* 0x0000007705197211 */ /* 0x000fe200000f0c04 */
[----:B------:R-:W-:Y:S01]  /*3ea0*/  @!PT LDS RZ, [RZ] ;  /* 0x00000000fffff984 */ /* 0x000fe20000000800 */
[----:B------:R-:W-:Y:S01]  /*3eb0*/  @!PT LDS RZ, [RZ] ;  /* 0x00000000fffff984 */ /* 0x000fe20000000800 */
[----:B------:R-:W-:Y:S01]  /*3ec0*/  @!PT LDS RZ, [RZ] ;  /* 0x00000000fffff984 */ /* 0x000fe20000000800 */
[----:B------:R-:W-:Y:S01]  /*3ed0*/  @!P3 LDGSTS.E.BYPASS.LTC128B.128 [R124+0x6000], desc[UR14][R8.64] ;  /* 0x06000000087cbfae */ /* 0x000fe2000b981a0e */
[----:B------:R-:W-:Y:S01]  /*3ee0*/  ISETP.GE.U32.AND P0, PT, R90, 0x3, PT ;  /* 0x000000035a00780c */ /* 0x000fe20003f06070 */
[----:B------:R-:W-:Y:S02]  /*3ef0*/  IMAD.IADD R105, R108, 0x1, R87 ;  /* 0x000000016c697824 */ /* 0x000fe400078e0257 */
        /* <DEDUP_REMOVED lines=28> */
[----:B------:R-:W2:Y:S04]  /*40c0*/  LDSM.16.M88.4 R20, [R108+0x3400] ;  /* 0x003400006c14783b */ /* 0x000ea80000000200 */
[----:B------:R-:W-:Y:S04]  /*40d0*/  LDSM.16.M88.4 R84, [R106] ;  /* 0x000000006a54783b */ /* 0x000fe80000000200 */
[----:B------:R-:W4:Y:S04]  /*40e0*/  LDSM.16.M88.4 R16, [R105+0x3000] ;  /* 0x003000006910783b */ /* 0x000f280000000200 */
[----:B------:R-:W5:Y:S04]  /*40f0*/  LDSM.16.M88.4 R12, [R108+0x3800] ;  /* 0x003800006c0c783b */ /* 0x000f680000000200 */
[----:B-1----:R-:W1:Y:S04]  /*4100*/  LDSM.16.M88.4 R8, [R105+0x3400] ;  /* 0x003400006908783b */ /* 0x002e680000000200 */
[----:B------:R-:W1:Y:S04]  /*4110*/  LDSM.16.M88.4 R92, [R108+0x3c00] ;  /* 0x003c00006c5c783b */ /* 0x000e680000000200 */
[----:B------:R-:W1:Y:S04]  /*4120*/  LDSM.16.M88.4 R96, [R105+0x3800] ;  /* 0x003800006960783b */ /* 0x000e680000000200 */
[----:B------:R-:W0:Y:S01]  /*4130*/  LDGDEPBAR ;  /* 0x00000000000079af */ /* 0x000e220000000000 */
[C---:B---3--:R-:W-:Y:S08]  /*4140*/  HMMA.16816.F32 R32, R4.reuse, R28, RZ ;  /* 0x0000001c0420723c */ /* 0x048ff000000018ff */
[C---:B------:R-:W-:Y:S08]  /*4150*/  HMMA.16816.F32 R28, R4.reuse, R30, RZ ;  /* 0x0000001e041c723c */ /* 0x040ff000000018ff */
[C---:B--2---:R-:W-:Y:S08]  /*4160*/  HMMA.16816.F32 R24, R4.reuse, R20, RZ ;  /* 0x000000140418723c */ /* 0x044ff000000018ff */
[----:B------:R-:W-:Y:S08]  /*4170*/  HMMA.16816.F32 R20, R4, R22, RZ ;  /* 0x000000160414723c */ /* 0x000ff000000018ff */
[C---:B----4-:R-:W-:Y:S08]  /*4180*/  HMMA.16816.F32 R32, R84.reuse, R16, R32 ;  /* 0x000000105420723c */ /* 0x050ff00000001820 */
[----:B------:R-:W-:Y:S08]  /*4190*/  HMMA.16816.F32 R28, R84, R18, R28 ;  /* 0x00000012541c723c */ /* 0x000ff0000000181c */
[----:B-----5:R-:W-:Y:S08]  /*41a0*/  HMMA.16816.F32 R16, R4, R12, RZ ;  /* 0x0000000c0410723c */ /* 0x020ff000000018ff */
[C---:B-1----:R-:W-:Y:S08]  /*41b0*/  HMMA.16816.F32 R24, R84.reuse, R8, R24 ;  /* 0x000000085418723c */ /* 0x042ff00000001818 */
[----:B------:R-:W-:Y:S08]  /*41c0*/  HMMA.16816.F32 R20, R84, R10, R20 ;  /* 0x0000000a5414723c */ /* 0x000ff00000001814 */
[C---:B------:R-:W-:Y:S08]  /*41d0*/  HMMA.16816.F32 R12, R4.reuse, R14, RZ ;  /* 0x0000000e040c723c */ /* 0x040ff000000018ff */
[C---:B------:R-:W-:Y:S08]  /*41e0*/  HMMA.16816.F32 R8, R4.reuse, R92, RZ ;  /* 0x0000005c0408723c */ /* 0x040ff000000018ff */
[----:B------:R-:W-:Y:S01]  /*41f0*/  HMMA.16816.F32 R4, R4, R94, RZ ;  /* 0x0000005e0404723c */ /* 0x000fe200000018ff */
[----:B------:R-:W1:Y:S07]  /*4200*/  LDSM.16.M88.4 R92, [R105+0x3c00] ;  /* 0x003c0000695c783b */ /* 0x000e6e0000000200 */
[C---:B------:R-:W-:Y:S08]  /*4210*/  HMMA.16816.F32 R16, R84.reuse, R96, R16 ;  /* 0x000000605410723c */ /* 0x040ff00000001810 */
[C---:B------:R-:W-:Y:S01]  /*4220*/  HMMA.16816.F32 R12, R84.reuse, R98, R12 ;  /* 0x00000062540c723c */ /* 0x040fe2000000180c */
[----:B------:R-:W-:Y:S07]  /*4230*/  LDSM.16.M88.4 R96, [R108+0x4000] ;  /* 0x004000006c60783b */ /* 0x000fee0000000200 */
[C---:B-1----:R-:W-:Y:S08]  /*4240*/  HMMA.16816.F32 R8, R84.reuse, R92, R8 ;  /* 0x0000005c5408723c */ /* 0x042ff00000001808 */
[----:B------:R-:W-:Y:S01]  /*4250*/  HMMA.16816.F32 R4, R84, R94, R4 ;  /* 0x0000005e5404723c */ /* 0x000fe20000001804 */
[----:B------:R-:W1:Y:S04]  /*4260*/  LDSM.16.M88.4 R84, [R112+0x1000] ;  /* 0x001000007054783b */ /* 0x000e680000000200 */
[----:B------:R-:W2:Y:S03]  /*4270*/  LDSM.16.M88.4 R92, [R108+0x4400] ;  /* 0x004400006c5c783b */ /* 0x000ea60000000200 */
[C---:B-1----:R-:W-:Y:S08]  /*4280*/  HMMA.16816.F32 R32, R84.reuse, R96, R32 ;  /* 0x000000605420723c */ /* 0x042ff00000001820 */
[C---:B------:R-:W-:Y:S01]  /*4290*/  HMMA.16816.F32 R28, R84.reuse, R98, R28 ;  /* 0x00000062541c723c */ /* 0x040fe2000000181c */
[----:B------:R-:W1:Y:S07]  /*42a0*/  LDSM.16.M88.4 R96, [R108+0x4800] ;  /* 0x004800006c60783b */ /* 0x000e6e0000000200 */
[C---:B--2---:R-:W-:Y:S08]  /*42b0*/  HMMA.16816.F32 R24, R84.reuse, R92, R24 ;  /* 0x0000005c5418723c */ /* 0x044ff00000001818 */
[C---:B------:R-:W-:Y:S01]  /*42c0*/  HMMA.16816.F32 R20, R84.reuse, R94, R20 ;  /* 0x0000005e5414723c */ /* 0x040fe20000001814 */
[----:B------:R-:W2:Y:S07]  /*42d0*/  LDSM.16.M88.4 R92, [R108+0x4c00] ;  /* 0x004c00006c5c783b */ /* 0x000eae0000000200 */
[C---:B-1----:R-:W-:Y:S08]  /*42e0*/  HMMA.16816.F32 R16, R84.reuse, R96, R16 ;  /* 0x000000605410723c */ /* 0x042ff00000001810 */
[C---:B------:R-:W-:Y:S01]  /*42f0*/  HMMA.16816.F32 R12, R84.reuse, R98, R12 ;  /* 0x00000062540c723c */ /* 0x040fe2000000180c */
[----:B------:R-:W-:Y:S07]  /*4300*/  LDSM.16.M88.4 R96, [R105+0x4000] ;  /* 0x004000006960783b */ /* 0x000fee0000000200 */
[C---:B--2---:R-:W-:Y:S08]  /*4310*/  HMMA.16816.F32 R8, R84.reuse, R92, R8 ;  /* 0x0000005c5408723c */ /* 0x044ff00000001808 */
        /* <DEDUP_REMOVED lines=33> */
[----:B------:R-:W-:Y:S01]  /*4530*/  HMMA.16816.F32 R28, R96, R94, R28 ;  /* 0x0000005e601c723c */ /* 0x000fe2000000181c */
[----:B------:R-:W2:Y:S01]  /*4540*/  LDSM.16.M88.4 R92, [R105+0x5800] ;  /* 0x00580000695c783b */ /* 0x000ea20000000200 */
[----:B------:R-:W-:-:S06]  /*4550*/  DEPBAR.LE SB0, 0x0 ;  /* 0x000080000000791a */ /* 0x000fcc0000000000 */
[----:B-1----:R-:W-:Y:S01]  /*4560*/  HMMA.16816.F32 R8, R96, R84, R8 ;  /* 0x000000546008723c */ /* 0x002fe20000001808 */
[----:B------:R-:W-:-:S05]  /*4570*/  IMAD.SHL.U32 R85, R91, 0x2, RZ ;  /* 0x000000025b557824 */ /* 0x000fca00078e00ff */
[----:B------:R-:W-:Y:S02]  /*4580*/  LOP3.LUT R85, R85, 0x6, RZ, 0xc0, !PT ;  /* 0x0000000655557812 */ /* 0x000fe400078ec0ff */
[----:B------:R-:W-:Y:S03]  /*4590*/  HMMA.16816.F32 R4, R96, R86, R4 ;  /* 0x000000566004723c */ /* 0x000fe60000001804 */
[----:B------:R-:W-:-:S04]  /*45a0*/  IMAD R85, R90, 0x40, R85 ;  /* 0x000000405a557824 */ /* 0x000fc800078e0255 */
[C---:B------:R-:W-:Y:S01]  /*45b0*/  VIADD R84, R85.reuse, 0xffffff80 ;  /* 0xffffff8055547836 */ /* 0x040fe20000000000 */
[C---:B--2---:R-:W-:Y:S01]  /*45c0*/  HMMA.16816.F32 R16, R96.reuse, R92, R16 ;  /* 0x0000005c6010723c */ /* 0x044fe20000001810 */
[----:B------:R-:W-:Y:S01]  /*45d0*/  VIADD R93, R85, 0xffffff81 ;  /* 0xffffff81555d7836 */ /* 0x000fe20000000000 */
[----:B------:R-:W-:Y:S02]  /*45e0*/  BAR.SYNC.DEFER_BLOCKING 0x0 ;  /* 0x0000000000007b1d */ /* 0x000fe40000010000 */
[C---:B------:R-:W-:Y:S02]  /*45f0*/  ISETP.GE.AND P5, PT, R84.reuse, R104, PT ;  /* 0x000000685400720c */ /* 0x040fe40003fa6270 */
[----:B------:R-:W-:Y:S02]  /*4600*/  ISETP.GE.AND P4, PT, R84, R103, PT ;  /* 0x000000675400720c */ /* 0x000fe40003f86270 */
[----:B------:R-:W-:Y:S01]  /*4610*/  HMMA.16816.F32 R12, R96, R94, R12 ;  /* 0x0000005e600c723c */ /* 0x000fe2000000180c */
[----:B------:R-:W-:-:S04]  /*4620*/  NOP ;  /* 0x0000000000007918 */ /* 0x000fc80000000000 */
[----:B------:R-:W-:-:S15]  /*4630*/  @!P0 BRA `(.L_x_280) ;  /* 0x0000000000fc8947 */ /* 0x000fde0003800000 */
[----:B------:R-:W-:Y:S01]  /*4640*/  VIADD R92, R90, 0xfffffffd ;  /* 0xfffffffd5a5c7836 */ /* 0x000fe20000000000 */
[C-C-:B------:R-:W-:Y:S01]  /*4650*/  @!P3 SHF.L.U64.HI R99, R88.reuse, 0x5, R89.reuse ;  /* 0x000000055863b819 */ /* 0x140fe20000010259 */
[C---:B------:R-:W-:Y:S01]  /*4660*/  @!P3 IMAD.SHL.U32 R98, R88.reuse, 0x20, RZ ;  /* 0x000000205862b824 */ /* 0x040fe200078e00ff */
[----:B------:R-:W-:Y:S01]  /*4670*/  @!P2 SHF.L.U64.HI R109, R88, 0x5, R89 ;  /* 0x00000005586da819 */ /* 0x000fe20000010259 */
[----:B------:R-:W-:-:S04]  /*4680*/  IMAD.WIDE.U32 R94, R92, R88, RZ ;  /* 0x000000585c5e7225 */ /* 0x000fc800078e00ff */
[----:B------:R-:W-:Y:S02]  /*4690*/  IMAD R87, R92, R89, R95 ;  /* 0x000000595c577224 */ /* 0x000fe400078e025f */
[----:B------:R-:W-:Y:S02]  /*46a0*/  IMAD.SHL.U32 R84, R94, 0x40, RZ ;  /* 0x000000405e547824 */ /* 0x000fe400078e00ff */
[----:B------:R-:W-:Y:S01]  /*46b0*/  @!P3 IMAD.WIDE.U32 R98, R92, R102, R98 ;  /* 0x000000665c62b225 */ /* 0x000fe200078e0062 */
[----:B------:R-:W-:Y:S02]  /*46c0*/  SHF.L.U64.HI R86, R94, 0x6, R87 ;  /* 0x000000065e567819 */ /* 0x000fe40000010257 */
[----:B------:R-:W-:Y:S01]  /*46d0*/  @!P3 LEA R106, P0, R84, R122, 0x1 ;  /* 0x0000007a546ab211 */ /* 0x000fe200078008ff */
[----:B------:R-:W-:Y:S02]  /*46e0*/  @!P3 IMAD R87, R101, R92, RZ ;  /* 0x0000005c6557b224 */ /* 0x000fe400078e02ff */
[----:B------:R-:W-:Y:S01]  /*46f0*/  @!P2 IMAD.SHL.U32 R108, R88, 0x20, RZ ;  /* 0x00000020586ca824 */ /* 0x000fe200078e00ff */
[C---:B------:R-:W-:Y:S01]  /*4700*/  @!P3 LEA.HI.X R107, R84.reuse, R121, R86, 0x1, P0 ;  /* 0x00000079546bb211 */ /* 0x040fe200000f0c56 */
[----:B------:R-:W-:Y:S01]  /*4710*/  @!P3 IMAD.IADD R87, R99, 0x1, R87 ;  /* 0x000000016357b824 */ /* 0x000fe200078e0257 */
[----:B------:R-:W-:-:S02]  /*4720*/  @!P2 LEA R96, P0, R84, R122, 0x1 ;  /* 0x0000007a5460a211 */ /* 0x000fc400078008ff */
[----:B------:R-:W-:Y:S01]  /*4730*/  @!P1 SHF.L.U64.HI R99, R88, 0x5, R89 ;  /* 0x0000000558639819 */ /* 0x000fe20000010259 */
[----:B------:R-:W-:Y:S01]  /*4740*/  @!PT LDS RZ, [RZ] ;  /* 0x00000000fffff984 */ /* 0x000fe20000000800 */
[----:B------:R-:W-:Y:S01]  /*4750*/  @!PT LDS RZ, [RZ] ;  /* 0x00000000fffff984 */ /* 0x000fe20000000800 */
[----:B------:R-:W-:Y:S01]  /*4760*/  @!PT LDS RZ, [RZ] ;  /* 0x00000000fffff984 */ /* 0x000fe20000000800 */
[----:B------:R1:W-:Y:S01]  /*4770*/  @!P3 LDGSTS.E.BYPASS.LTC128B.128 [R124+0x3000], desc[UR14][R106.64] ;  /* 0x030000006a7cbfae */ /* 0x0003e2000b981a0e */
[CCC-:B------:R-:W-:Y:S02]  /*4780*/  @!P2 LEA.HI.X R97, R84.reuse, R121.reuse, R86.reuse, 0x1, P0 ;  /* 0x000000795461a211 */ /* 0x1c0fe400000f0c56 */
[C---:B------:R-:W-:Y:S01]  /*4790*/  @!P1 LEA R94, P0, R84.reuse, R122, 0x1 ;  /* 0x0000007a545e9211 */ /* 0x040fe200078008ff */
[----:B------:R1:W-:Y:S03]  /*47a0*/  @P3 STS.128 [R124+0x3000], RZ ;  /* 0x003000ff7c003388 */ /* 0x0003e60000000c00 */
[-C--:B------:R-:W-:Y:S01]  /*47b0*/  @!P1 LEA.HI.X R95, R84, R121.reuse, R86, 0x1, P0 ;  /* 0x00000079545f9211 */ /* 0x080fe200000f0c56 */
[----:B------:R-:W-:Y:S01]  /*47c0*/  @!P2 IMAD R84, R101, R92, RZ ;  /* 0x0000005c6554a224 */ /* 0x000fe200078e02ff */
[C---:B------:R-:W-:Y:S01]  /*47d0*/  @!P3 LEA R86, P0, R98.reuse, R122, 0x1 ;  /* 0x0000007a6256b211 */ /* 0x040fe200078008ff */
[----:B------:R-:W-:Y:S01]  /*47e0*/  @!PT LDS RZ, [RZ] ;  /* 0x00000000fffff984 */ /* 0x000fe20000000800 */
[----:B------:R-:W-:Y:S01]  /*47f0*/  @!PT LDS RZ, [RZ] ;  /* 0x00000000fffff984 */ /* 0x000fe20000000800 */
[----:B------:R-:W-:Y:S01]  /*4800*/  @!PT LDS RZ, [RZ] ;  /* 0x00000000fffff984 */ /* 0x000fe20000000800 */
[----:B------:R1:W-:Y:S03]  /*4810*/  @!P2 LDGSTS.E.BYPASS.LTC128B.128 [R124+0x4000], desc[UR14][R96.64+0x40] ;  /* 0x04000040607cafae */ /* 0x0003e6000b981a0e */
[----:B------:R-:W-:Y:S01]  /*4820*/  @!P3 LEA.HI.X R87, R98, R121, R87, 0x1, P0 ;  /* 0x000000796257b211 */ /* 0x000fe200000f0c57 */
[----:B------:R-:W-:Y:S01]  /*4830*/  @!P1 IMAD.SHL.U32 R98, R88, 0x20, RZ ;  /* 0x0000002058629824 */ /* 0x000fe200078e00ff */
[----:B------:R1:W-:Y:S01]  /*4840*/  @P2 STS.128 [R124+0x4000], RZ ;  /* 0x004000ff7c002388 */ /* 0x0003e20000000c00 */
[----:B------:R-:W-:-:S03]  /*4850*/  @!P2 IMAD.WIDE.U32 R88, R92, R102, R108 ;  /* 0x000000665c58a225 */ /* 0x000fc600078e006c */
[----:B------:R-:W-:Y:S01]  /*4860*/  @!PT LDS RZ, [RZ] ;  /* 0x00000000fffff984 */ /* 0x000fe20000000800 */
[----:B------:R-:W-:Y:S01]  /*4870*/  @!PT LDS RZ, [RZ] ;  /* 0x00000000fffff984 */ /* 0x000fe20000000800 */
[----:B------:R-:W-:Y:S01]  /*4880*/  @!PT LDS RZ, [RZ] ;  /* 0x00000000fffff984 */ /* 0x000fe20000000800 */
[----:B------:R1:W-:Y:S01]  /*4890*/  @!P1 LDGSTS.E.BYPASS.LTC128B.128 [R124+0x5000], desc[UR14][R94.64+0x80] ;  /* 0x050000805e7c9fae */ /* 0x0003e2000b981a0e */
[----:B------:R-:W-:Y:S01]  /*48a0*/  @!P1 IMAD.WIDE.U32 R98, R92, R102, R98 ;  /* 0x000000665c629225 */ /* 0x000fe200078e0062 */
[C---:B------:R-:W-:Y:S02]  /*48b0*/  @!P2 LEA R108, P0, R88.reuse, R122, 0x1 ;  /* 0x0000007a586ca211 */ /* 0x040fe400078008ff */
[----:B------:R1:W-:Y:S01]  /*48c0*/  @P1 STS.128 [R124+0x5000], RZ ;  /* 0x005000ff7c001388 */ /* 0x0003e20000000c00 */
[----:B------:R-:W-:Y:S02]  /*48d0*/  @!P2 IMAD.IADD R84, R89, 0x1, R84 ;  /* 0x000000015954a824 */ /* 0x000fe400078e0254 */
[----:B------:R-:W-:Y:S01]  /*48e0*/  @!P1 IMAD R92, R101, R92, RZ ;  /* 0x0000005c655c9224 */ /* 0x000fe200078e02ff */
[----:B------:R-:W-:Y:S01]  /*48f0*/  @!PT LDS RZ, [RZ] ;  /* 0x00000000fffff984 */ /* 0x000fe20000000800 */
[----:B------:R-:W-:Y:S01]  /*4900*/  @!PT LDS RZ, [RZ] ;  /* 0x00000000fffff984 */ /* 0x000fe20000000800 */
[----:B------:R-:W-:Y:S01]  /*4910*/  @!PT LDS RZ, [RZ] ;  /* 0x00000000fffff984 */ /* 0x000fe20000000800 */
[----:B------:R1:W-:Y:S02]  /*4920*/  @!P3 LDGSTS.E.BYPASS.LTC128B.128 [R124+0x3800], desc[UR14][R86.64] ;  /* 0x03800000567cbfae */ /* 0x0003e4000b981a0e */
[-C--:B------:R-:W-:Y:S01]  /*4930*/  @!P2 LEA.HI.X R109, R88, R121.reuse, R84, 0x1, P0 ;  /* 0x00000079586da211 */ /* 0x080fe200000f0c54 */
[----:B------:R-:W-:Y:S01]  /*4940*/  @!P1 IMAD.IADD R92, R99, 0x1, R92 ;  /* 0x00000001635c9824 */ /* 0x000fe200078e025c */
[C---:B------:R-:W-:Y:S01]  /*4950*/  @!P1 LEA R88, P0, R98.reuse, R122, 0x1 ;  /* 0x0000007a62589211 */ /* 0x040fe200078008ff */
[----:B------:R1:W-:Y:S03]  /*4960*/  @P3 STS.128 [R124+0x3800], RZ ;  /* 0x003800ff7c003388 */ /* 0x0003e60000000c00 */
[----:B------:R-:W-:Y:S01]  /*4970*/  @!P1 LEA.HI.X R89, R98, R121, R92, 0x1, P0 ;  /* 0x0000007962599211 */ /* 0x000fe200000f0c5c */
        /* <DEDUP_REMOVED lines=10> */
[----:B------:R-:W0:Y:S02]  /*4a20*/  LDGDEPBAR ;  /* 0x00000000000079af */ /* 0x000e240000000000 */
.L_x_280:
[C---:B------:R-:W-:Y:S01]  /*4a30*/  IADD3 R84, PT, PT, R85.reuse, -0x78, RZ ;  /* 0xffffff8855547810 */ /* 0x040fe20007ffe0ff */
[----:B------:R-:W2:Y:S01]  /*4a40*/  LDCU UR4, c[0x0][0x45c] ;  /* 0x00008b80ff0477ac */ /* 0x000ea20008000800 */
[----:B-1----:R-:W-:Y:S02]  /*4a50*/  IADD3 R86, PT, PT, R85, -0x77, RZ ;  /* 0xffffff8955567810 */ /* 0x002fe40007ffe0ff */
[-C--:B------:R-:W-:Y:S02]  /*4a60*/  ISETP.GE.AND P3, PT, R93, R104.reuse, PT ;  /* 0x000000685d00720c */ /* 0x080fe40003f66270 */
[C---:B------:R-:W-:Y:S02]  /*4a70*/  ISETP.GE.AND P2, PT, R84.reuse, R104, PT ;  /* 0x000000685400720c */ /* 0x040fe40003f46270 */
[----:B------:R-:W-:Y:S02]  /*4a80*/  ISETP.GE.AND P0, PT, R84, R103, PT ;  /* 0x000000675400720c */ /* 0x000fe40003f06270 */
[----:B------:R-:W-:-:S02]  /*4a90*/  FSEL R84, R32, -INF , !P5 ;  /* 0xff80000020547808 */ /* 0x000fc40006800000 */
[----:B------:R-:W-:Y:S02]  /*4aa0*/  FSEL R34, R34, -INF , !P4 ;  /* 0xff80000022227808 */ /* 0x000fe40006000000 */
[C---:B------:R-:W-:Y:S02]  /*4ab0*/  ISETP.GE.AND P5, PT, R86.reuse, R104, PT ;  /* 0x000000685600720c */ /* 0x040fe40003fa6270 */
[-C--:B------:R-:W-:Y:S02]  /*4ac0*/  ISETP.GE.AND P4, PT, R86, R103.reuse, PT ;  /* 0x000000675600720c */ /* 0x080fe40003f86270 */
[----:B------:R-:W-:Y:S02]  /*4ad0*/  ISETP.GE.AND P1, PT, R93, R103, PT ;  /* 0x000000675d00720c */ /* 0x000fe40003f26270 */
[----:B------:R-:W-:Y:S02]  /*4ae0*/  IADD3 R87, PT, PT, R85, -0x70, RZ ;  /* 0xffffff9055577810 */ /* 0x000fe40007ffe0ff */
[----:B------:R-:W-:-:S02]  /*4af0*/  FSEL R86, R33, -INF , !P3 ;  /* 0xff80000021567808 */ /* 0x000fc40005800000 */
[----:B------:R-:W-:Y:S02]  /*4b00*/  IADD3 R33, PT, PT, R85, -0x6f, RZ ;  /* 0xffffff9155217810 */ /* 0x000fe40007ffe0ff */
[----:B------:R-:W-:Y:S01]  /*4b10*/  FSEL R96, R29, -INF , !P5 ;  /* 0xff8000001d607808 */ /* 0x000fe20006800000 */
[----:B------:R-:W-:Y:S01]  /*4b20*/  VIADD R29, R85, 0xffffff99 ;  /* 0xffffff99551d7836 */ /* 0x000fe20000000000 */
[----:B------:R-:W-:Y:S02]  /*4b30*/  FSEL R32, R35, -INF , !P1 ;  /* 0xff80000023207808 */ /* 0x000fe40004800000 */
[----:B------:R-:W-:Y:S02]  /*4b40*/  ISETP.GE.AND P3, PT, R87, R104, PT ;  /* 0x000000685700720c */ /* 0x000fe40003f66270 */
[----:B------:R-:W-:Y:S02]  /*4b50*/  FSEL R88, R28, -INF , !P2 ;  /* 0xff8000001c587808 */ /* 0x000fe40005000000 */
[----:B------:R-:W-:-:S02]  /*4b60*/  FSEL R30, R30, -INF , !P0 ;  /* 0xff8000001e1e7808 */ /* 0x000fc40004000000 */
[-C--:B------:R-:W-:Y:S02]  /*4b70*/  ISETP.GE.AND P1, PT, R87, R103.reuse, PT ;  /* 0x000000675700720c */ /* 0x080fe40003f26270 */
[CC--:B------:R-:W-:Y:S02]  /*4b80*/  ISETP.GE.AND P2, PT, R33.reuse, R104.reuse, PT ;  /* 0x000000682100720c */ /* 0x0c0fe40003f46270 */
[----:B------:R-:W-:Y:S02]  /*4b90*/  ISETP.GE.AND P0, PT, R33, R103, PT ;  /* 0x000000672100720c */ /* 0x000fe40003f06270 */
[----:B------:R-:W-:Y:S02]  /*4ba0*/  IADD3 R33, PT, PT, R85, -0x68, RZ ;  /* 0xffffff9855217810 */ /* 0x000fe40007ffe0ff */
[----:B------:R-:W-:Y:S02]  /*4bb0*/  FSEL R116, R24, -INF , !P3 ;  /* 0xff80000018747808 */ /* 0x000fe40005800000 */
[----:B------:R-:W-:-:S02]  /*4bc0*/  ISETP.GE.AND P3, PT, R29, R104, PT ;  /* 0x000000681d00720c */ /* 0x000fc40003f66270 */
[----:B------:R-:W-:Y:S02]  /*4bd0*/  FSEL R140, R26, -INF , !P1 ;  /* 0xff8000001a8c7808 */ /* 0x000fe40004800000 */
[----:B------:R-:W-:Y:S02]  /*4be0*/  ISETP.GE.AND P5, PT, R33, R104, PT ;  /* 0x000000682100720c */ /* 0x000fe40003fa6270 */
[C---:B------:R-:W-:Y:S02]  /*4bf0*/  IADD3 R26, PT, PT, R85.reuse, -0x60, RZ ;  /* 0xffffffa0551a7810 */ /* 0x040fe40007ffe0ff */
[----:B------:R-:W-:Y:S02]  /*4c00*/  IADD3 R24, PT, PT, R85, -0x5f, RZ ;  /* 0xffffffa155187810 */ /* 0x000fe40007ffe0ff */
[----:B------:R-:W-:Y:S02]  /*4c10*/  FSEL R28, R31, -INF , !P4 ;  /* 0xff8000001f1c7808 */ /* 0x000fe40006000000 */
[----:B------:R-:W-:-:S02]  /*4c20*/  FSEL R158, R25, -INF , !P2 ;  /* 0xff800000199e7808 */ /* 0x000fc40005000000 */
[----:B------:R-:W-:Y:S02]  /*4c30*/  FSEL R128, R21, -INF , !P3 ;  /* 0xff80000015807808 */ /* 0x000fe40005800000 */
[----:B------:R-:W-:Y:S02]  /*4c40*/  ISETP.GE.AND P4, PT, R33, R103, PT ;  /* 0x000000672100720c */ /* 0x000fe40003f86270 */
[----:B------:R-:W-:Y:S02]  /*4c50*/  ISETP.GE.AND P2, PT, R26, R104, PT ;  /* 0x000000681a00720c */ /* 0x000fe40003f46270 */
[----:B------:R-:W-:Y:S02]  /*4c60*/  FSEL R160, R20, -INF , !P5 ;  /* 0xff80000014a07808 */ /* 0x000fe40006800000 */
[----:B------:R-:W-:Y:S02]  /*4c70*/  FMNMX3.FTZ R21, R2, R84, R86, !PT ;  /* 0x0000005402157276 */ /* 0x000fe40007810056 */
[----:B------:R-:W-:-:S02]  /*4c80*/  ISETP.GE.AND P5, PT, R24, R104, PT ;  /* 0x000000681800720c */ /* 0x000fc40003fa6270 */
[----:B------:R-:W-:Y:S02]  /*4c90*/  IADD3 R20, PT, PT, R85, -0x57, RZ ;  /* 0xffffffa955147810 */ /* 0x000fe40007ffe0ff */
[----:B------:R-:W-:Y:S02]  /*4ca0*/  FSEL R154, R22, -INF , !P4 ;  /* 0xff800000169a7808 */ /* 0x000fe40006000000 */
[----:B------:R-:W-:Y:S02]  /*4cb0*/  FSEL R142, R16, -INF , !P2 ;  /* 0xff800000108e7808 */ /* 0x000fe40005000000 */
[----:B------:R-:W-:Y:S02]  /*4cc0*/  FMNMX3.FTZ R21, R21, R88, R96, !PT ;  /* 0x0000005815157276 */ /* 0x000fe40007810060 */
[----:B------:R-:W-:Y:S02]  /*4cd0*/  IADD3 R22, PT, PT, R85, -0x58, RZ ;  /* 0xffffffa855167810 */ /* 0x000fe40007ffe0ff */
[----:B------:R-:W-:-:S02]  /*4ce0*/  ISETP.GE.AND P2, PT, R20, R104, PT ;  /* 0x000000681400720c */ /* 0x000fc40003f46270 */
[----:B------:R-:W-:Y:S02]  /*4cf0*/  FSEL R144, R17, -INF , !P5 ;  /* 0xff80000011907808 */ /* 0x000fe40006800000 */
[C---:B------:R-:W-:Y:S02]  /*4d00*/  IADD3 R17, PT, PT, R85.reuse, -0x4f, RZ ;  /* 0xffffffb155117810 */ /* 0x040fe40007ffe0ff */
[----:B------:R-:W-:Y:S01]  /*4d10*/  ISETP.GE.AND P5, PT, R20, R103, PT ;  /* 0x000000671400720c */ /* 0x000fe20003fa6270 */
[----:B------:R-:W-:Y:S01]  /*4d20*/  VIADD R20, R85, 0xffffffb0 ;  /* 0xffffffb055147836 */ /* 0x000fe20000000000 */
[----:B------:R-:W-:Y:S02]  /*4d30*/  FMNMX3.FTZ R21, R21, R116, R158, !PT ;  /* 0x0000007415157276 */ /* 0x000fe4000781009e */
[----:B------:R-:W-:Y:S02]  /*4d40*/  ISETP.GE.AND P3, PT, R22, R104, PT ;  /* 0x000000681600720c */ /* 0x000fe40003f66270 */
[----:B------:R-:W-:-:S02]  /*4d50*/  FSEL R148, R13, -INF , !P2 ;  /* 0xff8000000d947808 */ /* 0x000fc40005000000 */
[----:B------:R-:W-:Y:S02]  /*4d60*/  IADD3 R16, PT, PT, R85, -0x48, RZ ;  /* 0xffffffb855107810 */ /* 0x000fe40007ffe0ff */
[----:B------:R-:W-:Y:S02]  /*4d70*/  ISETP.GE.AND P2, PT, R17, R104, PT ;  /* 0x000000681100720c */ /* 0x000fe40003f46270 */
[----:B------:R-:W-:Y:S02]  /*4d80*/  IADD3 R85, PT, PT, R85, -0x47, RZ ;  /* 0xffffffb955557810 */ /* 0x000fe40007ffe0ff */
[----:B------:R-:W-:Y:S02]  /*4d90*/  FMNMX3.FTZ R13, R21, R160, R128, !PT ;  /* 0x000000a0150d7276 */ /* 0x000fe40007810080 */
[----:B------:R-:W-:Y:S02]  /*4da0*/  FSEL R146, R12, -INF , !P3 ;  /* 0xff8000000c927808 */ /* 0x000fe40005800000 */
[----:B------:R-:W-:-:S02]  /*4db0*/  ISETP.GE.AND P3, PT, R20, R104, PT ;  /* 0x000000681400720c */ /* 0x000fc40003f66270 */
[----:B------:R-:W-:Y:S02]  /*4dc0*/  FSEL R108, R9, -INF , !P2 ;  /* 0xff800000096c7808 */ /* 0x000fe40005000000 */
[----:B------:R-:W-:Y:S02]  /*4dd0*/  ISETP.GE.AND P2, PT, R85, R104, PT ;  /* 0x000000685500720c */ /* 0x000fe40003f46270 */
[----:B------:R-:W-:Y:S02]  /*4de0*/  FMNMX3.FTZ R13, R13, R142, R144, !PT ;  /* 0x0000008e0d0d7276 */ /* 0x000fe40007810090 */
[----:B------:R-:W-:Y:S02]  /*4df0*/  FMNMX3.FTZ R9, R0, R34, R32, !PT ;  /* 0x0000002200097276 */ /* 0x000fe40007810020 */
[----:B------:R-:W-:Y:S02]  /*4e00*/  FSEL R101, R8, -INF , !P3 ;  /* 0xff80000008657808 */ /* 0x000fe40005800000 */
[----:B------:R-:W-:-:S02]  /*4e10*/  ISETP.GE.AND P3, PT, R16, R104, PT ;  /* 0x000000681000720c */ /* 0x000fc40003f66270 */
[----:B------:R-:W-:Y:S02]  /*4e20*/  FSEL R97, R5, -INF , !P2 ;  /* 0xff80000005617808 */ /* 0x000fe40005000000 */
[----:B------:R-:W-:Y:S02]  /*4e30*/  ISETP.GE.AND P1, PT, R29, R103, PT ;  /* 0x000000671d00720c */ /* 0x000fe40003f26270 */
[----:B------:R-:W-:Y:S02]  /*4e40*/  FSEL R138, R27, -INF , !P0 ;  /* 0xff8000001b8a7808 */ /* 0x000fe40004000000 */
[----:B------:R-:W-:Y:S02]  /*4e50*/  FMNMX3.FTZ R8, R13, R146, R148, !PT ;  /* 0x000000920d087276 */ /* 0x000fe40007810094 */
[----:B------:R-:W-:Y:S02]  /*4e60*/  FMNMX3.FTZ R5, R9, R30, R28, !PT ;  /* 0x0000001e09057276 */ /* 0x000fe4000781001c */
[----:B------:R-:W-:-:S02]  /*4e70*/  FSEL R110, R4, -INF , !P3 ;  /* 0xff800000046e7808 */ /* 0x000fc40005800000 */
[-C--:B------:R-:W-:Y:S02]  /*4e80*/  ISETP.GE.AND P0, PT, R26, R103.reuse, PT ;  /* 0x000000671a00720c */ /* 0x080fe40003f06270 */
[----:B------:R-:W-:Y:S02]  /*4e90*/  ISETP.GE.AND P4, PT, R24, R103, PT ;  /* 0x000000671800720c */ /* 0x000fe40003f86270 */
[----:B------:R-:W-:Y:S02]  /*4ea0*/  FSEL R156, R23, -INF , !P1 ;  /* 0xff800000179c7808 */ /* 0x000fe40004800000 */
[----:B------:R-:W-:Y:S02]  /*4eb0*/  FMNMX3.FTZ R4, R8, R101, R108, !PT ;  /* 0x0000006508047276 */ /* 0x000fe4000781006c */
[----:B------:R-:W-:Y:S02]  /*4ec0*/  FMNMX3.FTZ R5, R5, R140, R138, !PT ;  /* 0x0000008c05057276 */ /* 0x000fe4000781008a */
[----:B------:R-:W-:-:S02]  /*4ed0*/  ISETP.GE.AND P1, PT, R22, R103, PT ;  /* 0x000000671600720c */ /* 0x000fc40003f26270 */
[----:B------:R-:W-:Y:S02]  /*4ee0*/  FMNMX3.FTZ R4, R4, R110, R97, !PT ;  /* 0x0000006e04047276 */ /* 0x000fe40007810061 */
[----:B------:R-:W-:Y:S02]  /*4ef0*/  FSEL R150, R18, -INF , !P0 ;  /* 0xff80000012967808 */ /* 0x000fe40004000000 */
[----:B------:R-:W-:Y:S02]  /*4f00*/  FSEL R152, R19, -INF , !P4 ;  /* 0xff80000013987808 */ /* 0x000fe40006000000 */
[----:B------:R-:W-:Y:S02]  /*4f10*/  FMNMX3.FTZ R9, R5, R154, R156, !PT ;  /* 0x0000009a05097276 */ /* 0x000fe4000781009c */
[-C--:B------:R-:W-:Y:S01]  /*4f20*/  ISETP.GE.AND P3, PT, R20, R103.reuse, PT ;  /* 0x000000671400720c */ /* 0x080fe20003f66270 */
[----:B------:R-:W1:Y:S01]  /*4f30*/  SHFL.BFLY PT, R5, R4, 0x2, 0x1f ;  /* 0x0c401f0004057f89 */ /* 0x000e6200000e0000 */
[----:B------:R-:W-:-:S02]  /*4f40*/  ISETP.GE.AND P2, PT, R17, R103, PT ;  /* 0x000000671100720c */ /* 0x000fc40003f46270 */
[----:B------:R-:W-:Y:S02]  /*4f50*/  FSEL R134, R14, -INF , !P1 ;  /* 0xff8000000e867808 */ /* 0x000fe40004800000 */
[----:B------:R-:W-:Y:S02]  /*4f60*/  FSEL R136, R15, -INF , !P5 ;  /* 0xff8000000f887808 */ /* 0x000fe40006800000 */
[----:B------:R-:W-:Y:S01]  /*4f70*/  FMNMX3.FTZ R9, R9, R150, R152, !PT ;  /* 0x0000009609097276 */ /* 0x000fe20007810098 */
[----:B------:R-:W-:Y:S01]  /*4f80*/  LDSM.16.MT88.4 R12, [R100+0x6000] ;  /* 0x00600000640c783b */ /* 0x000fe20000004200 */
[-C--:B------:R-:W-:Y:S02]  /*4f90*/  ISETP.GE.AND P1, PT, R85, R103.reuse, PT ;  /* 0x000000675500720c */ /* 0x080fe40003f26270 */
[----:B------:R-:W-:Y:S02]  /*4fa0*/  ISETP.GE.AND P0, PT, R16, R103, PT ;  /* 0x000000671000720c */ /* 0x000fe40003f06270 */
[----:B------:R-:W-:-:S02]  /*4fb0*/  FSEL R102, R10, -INF , !P3 ;  /* 0xff8000000a667808 */ /* 0x000fc40005800000 */
[----:B------:R-:W-:Y:S02]  /*4fc0*/  FSEL R104, R11, -INF , !P2 ;  /* 0xff8000000b687808 */ /* 0x000fe40005000000 */
[----:B------:R-:W-:Y:S02]  /*4fd0*/  FMNMX3.FTZ R9, R9, R134, R136, !PT ;  /* 0x0000008609097276 */ /* 0x000fe40007810088 */
[----:B------:R-:W-:Y:S02]  /*4fe0*/  FSEL R98, R7, -INF , !P1 ;  /* 0xff80000007627808 */ /* 0x000fe40004800000 */
[----:B------:R-:W-:Y:S02]  /*4ff0*/  FSEL R106, R6, -INF , !P0 ;  /* 0xff800000066a7808 */ /* 0x000fe40004000000 */
[----:B------:R-:W-:Y:S02]  /*5000*/  FMNMX3.FTZ R7, R9, R102, R104, !PT ;  /* 0x0000006609077276 */ /* 0x000fe40007810068 */
[----:B-1----:R-:W-:-:S02]  /*5010*/  FMNMX.FTZ R8, R4, R5, !PT ;  /* 0x0000000504087209 */ /* 0x002fc40007810000 */
[----:B------:R-:W-:-:S03]  /*5020*/  FMNMX3.FTZ R7, R7, R106, R98, !PT ;  /* 0x0000006a07077276 */ /* 0x000fc60007810062 */
[----:B------:R-:W1:Y:S04]  /*5030*/  SHFL.BFLY PT, R85, R8, 0x1, 0x1f ;  /* 0x0c201f0008557f89 */ /* 0x000e6800000e0000 */
[----:B------:R-:W3:Y:S01]  /*5040*/  SHFL.BFLY PT, R6, R7, 0x2, 0x1f ;  /* 0x0c401f0007067f89 */ /* 0x000ee200000e0000 */
[----:B-1----:R-:W-:Y:S02]  /*5050*/  FMNMX.FTZ R85, R8, R85, !PT ;  /* 0x0000005508557209 */ /* 0x002fe40007810000 */
[----:B---3--:R-:W-:-:S03]  /*5060*/  FMNMX.FTZ R5, R7, R6, !PT ;  /* 0x0000000607057209 */ /* 0x008fc60007810000 */
[C---:B--2---:R-:W-:Y:S01]  /*5070*/  FMUL.FTZ R103, R85.reuse, UR4 ;  /* 0x0000000455677c20 */ /* 0x044fe20008410000 */
        /* <DEDUP_REMOVED lines=12> */
[--C-:B------:R-:W-:Y:S01]  /*5140*/  FFMA.FTZ R125, R144, UR4, -R103.reuse ;  /* 0x00000004907d7c23 */ /* 0x100fe20008010867 */
[--C-:B------:R-:W-:Y:S01]  /*5150*/  FFMA.FTZ R117, R148, UR4, -R103.reuse ;  /* 0x0000000494757c23 */ /* 0x100fe20008010867 */
[----:B------:R-:W-:-:S03]  /*5160*/  FFMA.FTZ R97, R97, UR4, -R103 ;  /* 0x0000000461617c23 */ /* 0x000fc60008010867 */
[----:B------:R-:W2:Y:S01]  /*5170*/  MUFU.EX2 R92, R92 ;  /* 0x0000005c005c7308 */ /* 0x000ea20000000800 */
[----:B-1----:R-:W-:Y:S02]  /*5180*/  FMNMX.FTZ R84, R5, R4, !PT ;  /* 0x0000000405547209 */ /* 0x002fe40007810000 */
[----:B------:R-:W-:Y:S02]  /*5190*/  FSEL R5, R85, RZ, P1 ;  /* 0x000000ff55057208 */ /* 0x000fe40000800000 */
[C---:B------:R-:W-:Y:S01]  /*51a0*/  FSETP.NEU.FTZ.AND P0, PT, R84.reuse, -INF , PT ;  /* 0xff8000005400780b */ /* 0x040fe20003f1d000 */
[----:B------:R-:W-:Y:S01]  /*51b0*/  FMUL.FTZ R99, R84, UR4 ;  /* 0x0000000454637c20 */ /* 0x000fe20008410000 */
[----:B------:R-:W-:Y:S01]  /*51c0*/  IADD3 R4, PT, PT, R100, 0x6000, RZ ;  /* 0x0000600064047810 */ /* 0x000fe20007ffe0ff */
[----:B------:R-:W-:Y:S01]  /*51d0*/  FADD.FTZ R96, R2, -R5 ;  /* 0x8000000502607221 */ /* 0x000fe20000010000 */
[----:B------:R-:W-:Y:S01]  /*51e0*/  FSEL R5, R84, RZ, P0 ;  /* 0x000000ff54057208 */ /* 0x000fe20000000000 */
[----:B------:R-:W-:Y:S01]  /*51f0*/  MUFU.EX2 R88, R88 ;  /* 0x0000005800587308 */ /* 0x000fe20000000800 */
[----:B------:R-:W-:Y:S01]  /*5200*/  FSEL R99, R99, RZ, P0 ;  /* 0x000000ff63637208 */ /* 0x000fe20000000000 */
[----:B------:R-:W-:-:S02]  /*5210*/  FMUL.FTZ R96, R96, UR4 ;  /* 0x0000000460607c20 */ /* 0x000fc40008410000 */
[----:B------:R-:W-:Y:S02]  /*5220*/  FADD.FTZ R0, R0, -R5 ;  /* 0x8000000500007221 */ /* 0x000fe40000010000 */
[--C-:B------:R-:W-:Y:S01]  /*5230*/  FFMA.FTZ R30, R30, UR4, -R99.reuse ;  /* 0x000000041e1e7c23 */ /* 0x100fe20008010863 */
[--C-:B------:R-:W-:Y:S01]  /*5240*/  FFMA.FTZ R89, R28, UR4, -R99.reuse ;  /* 0x000000041c597c23 */ /* 0x100fe20008010863 */
[----:B------:R-:W-:Y:S01]  /*5250*/  FMUL.FTZ R95, R0, UR4 ;  /* 0x00000004005f7c20 */ /* 0x000fe20008410000 */
[----:B------:R-:W1:Y:S01]  /*5260*/  MUFU.EX2 R96, R96 ;  /* 0x0000006000607308 */ /* 0x000e620000000800 */
[----:B------:R-:W-:Y:S01]  /*5270*/  VIADD R0, R100, 0x6020 ;  /* 0x0000602064007836 */ /* 0x000fe20000000000 */
[----:B------:R-:W-:Y:S01]  /*5280*/  @P6 IADD3 R0, PT, PT, R4, -0x20, RZ ;  /* 0xffffffe004006810 */ /* 0x000fe20007ffe0ff */
[--C-:B------:R-:W-:Y:S01]  /*5290*/  FFMA.FTZ R93, R34, UR4, -R99.reuse ;  /* 0x00000004225d7c23 */ /* 0x100fe20008010863 */
[--C-:B------:R-:W-:Y:S01]  /*52a0*/  FFMA.FTZ R86, R32, UR4, -R99.reuse ;  /* 0x0000000420567c23 */ /* 0x100fe20008010863 */
[--C-:B------:R-:W-:Y:S01]  /*52b0*/  FFMA.FTZ R109, R140, UR4, -R99.reuse ;  /* 0x000000048c6d7c23 */ /* 0x100fe20008010863 */
[--C-:B------:R-:W-:Y:S01]  /*52c0*/  FFMA.FTZ R140, R138, UR4, -R99.reuse ;  /* 0x000000048a8c7c23 */ /* 0x100fe20008010863 */
[----:B------:R-:W3:Y:S01]  /*52d0*/  LDSM.16.MT88.4 R20, [R0] ;  /* 0x000000000014783b */ /* 0x000ee20000004200 */
[----:B------:R-:W4:Y:S01]  /*52e0*/  MUFU.EX2 R95, R95 ;  /* 0x0000005f005f7308 */ /* 0x000f220000000800 */
[--C-:B------:R-:W-:Y:S01]  /*52f0*/  FFMA.FTZ R138, R154, UR4, -R99.reuse ;  /* 0x000000049a8a7c23 */ /* 0x100fe20008010863 */
[----:B------:R-:W-:Y:S01]  /*5300*/  FFMA.FTZ R111, R156, UR4, -R99 ;  /* 0x000000049c6f7c23 */ /* 0x000fe20008010863 */
[----:B--2---:R-:W-:Y:S01]  /*5310*/  F2FP.F16.F32.PACK_AB R4, R92, R94 ;  /* 0x0000005e5c04723e */ /* 0x004fe200000000ff */
[--C-:B------:R-:W-:Y:S01]  /*5320*/  FFMA.FTZ R154, R142, UR4, -R103.reuse ;  /* 0x000000048e9a7c23 */ /* 0x100fe20008010867 */
[----:B------:R-:W-:Y:S01]  /*5330*/  FFMA.FTZ R142, R146, UR4, -R103 ;  /* 0x00000004928e7c23 */ /* 0x000fe20008010867 */
[--C-:B------:R-:W-:Y:S01]  /*5340*/  FFMA.FTZ R127, R150, UR4, -R99.reuse ;  /* 0x00000004967f7c23 */ /* 0x100fe20008010863 */
[--C-:B------:R-:W-:Y:S01]  /*5350*/  FFMA.FTZ R144, R152, UR4, -R99.reuse ;  /* 0x0000000498907c23 */ /* 0x100fe20008010863 */
[----:B------:R2:W-:Y:S01]  /*5360*/  MUFU.EX2 R2, R30 ;  /* 0x0000001e00027308 */ /* 0x0005e20000000800 */
[-C--:B-1----:R-:W-:Y:S01]  /*5370*/  FMUL.FTZ R8, R36, R96.reuse ;  /* 0x0000006024087220 */ /* 0x082fe20000410000 */
[-C--:B------:R-:W-:Y:S01]  /*5380*/  FMUL.FTZ R9, R37, R96.reuse ;  /* 0x0000006025097220 */ /* 0x080fe20000410000 */
[-C--:B------:R-:W-:Y:S01]  /*5390*/  FMUL.FTZ R16, R44, R96.reuse ;  /* 0x000000602c107220 */ /* 0x080fe20000410000 */
[-C--:B------:R-:W-:Y:S01]  /*53a0*/  FMUL.FTZ R17, R45, R96.reuse ;  /* 0x000000602d117220 */ /* 0x080fe20000410000 */
[-C--:B------:R-:W-:Y:S01]  /*53b0*/  FMUL.FTZ R24, R52, R96.reuse ;  /* 0x0000006034187220 */ /* 0x080fe20000410000 */
[-C--:B------:R-:W-:Y:S01]  /*53c0*/  FMUL.FTZ R25, R53, R96.reuse ;  /* 0x0000006035197220 */ /* 0x080fe20000410000 */
[-C--:B------:R-:W-:Y:S01]  /*53d0*/  FMUL.FTZ R32, R60, R96.reuse ;  /* 0x000000603c207220 */ /* 0x080fe20000410000 */
[----:B------:R-:W1:Y:S01]  /*53e0*/  MUFU.EX2 R87, R87 ;  /* 0x0000005700577308 */ /* 0x000e620000000800 */
[-C--:B----4-:R-:W-:Y:S01]  /*53f0*/  FMUL.FTZ R10, R38, R95.reuse ;  /* 0x0000005f260a7220 */ /* 0x090fe20000410000 */
[-C--:B------:R-:W-:Y:S01]  /*5400*/  FMUL.FTZ R11, R39, R95.reuse ;  /* 0x0000005f270b7220 */ /* 0x080fe20000410000 */
[-C--:B------:R-:W-:Y:S01]  /*5410*/  FMUL.FTZ R18, R46, R95.reuse ;  /* 0x0000005f2e127220 */ /* 0x080fe20000410000 */
[-C--:B------:R-:W-:Y:S01]  /*5420*/  FMUL.FTZ R19, R47, R95.reuse ;  /* 0x0000005f2f137220 */ /* 0x080fe20000410000 */
[-C--:B------:R-:W-:Y:S01]  /*5430*/  FMUL.FTZ R26, R54, R95.reuse ;  /* 0x0000005f361a7220 */ /* 0x080fe20000410000 */
[-C--:B------:R-:W-:Y:S01]  /*5440*/  FMUL.FTZ R27, R55, R95.reuse ;  /* 0x0000005f371b7220 */ /* 0x080fe20000410000 */
[----:B------:R-:W-:Y:S01]  /*5450*/  LDSM.16.MT88.4 R36, [R0+0x1000] ;  /* 0x001000000024783b */ /* 0x000fe20000004200 */
[----:B------:R-:W-:Y:S01]  /*5460*/  MUFU.EX2 R93, R93 ;  /* 0x0000005d005d7308 */ /* 0x000fe20000000800 */
[-C--:B------:R-:W-:Y:S01]  /*5470*/  FMUL.FTZ R33, R61, R96.reuse ;  /* 0x000000603d217220 */ /* 0x080fe20000410000 */
[-C--:B------:R-:W-:Y:S01]  /*5480*/  FMUL.FTZ R34, R62, R95.reuse ;  /* 0x0000005f3e227220 */ /* 0x080fe20000410000 */
[----:B--2---:R-:W2:Y:S01]  /*5490*/  LDSM.16.MT88.4 R28, [R100+0x7000] ;  /* 0x00700000641c783b */ /* 0x004ea20000004200 */
[-C--:B------:R-:W-:Y:S01]  /*54a0*/  FMUL.FTZ R35, R63, R95.reuse ;  /* 0x0000005f3f237220 */ /* 0x080fe20000410000 */
[-C--:B------:R-:W-:Y:S01]  /*54b0*/  FMUL.FTZ R40, R40, R96.reuse ;  /* 0x0000006028287220 */ /* 0x080fe20000410000 */
[----:B------:R-:W-:Y:S01]  /*54c0*/  FMUL.FTZ R41, R41, R96 ;  /* 0x0000006029297220 */ /* 0x000fe20000410000 */
[----:B------:R-:W4:Y:S01]  /*54d0*/  LDSM.16.MT88.4 R44, [R100+0x8000] ;  /* 0x00800000642c783b */ /* 0x000f220000004200 */
[----:B------:R-:W5:Y:S01]  /*54e0*/  MUFU.EX2 R86, R86 ;  /* 0x0000005600567308 */ /* 0x000f620000000800 */
[----:B-1----:R-:W-:Y:S01]  /*54f0*/  F2FP.F16.F32.PACK_AB R6, R87, R88 ;  /* 0x000000585706723e */ /* 0x002fe200000000ff */
[-C--:B------:R-:W-:Y:S01]  /*5500*/  FMUL.FTZ R42, R42, R95.reuse ;  /* 0x0000005f2a2a7220 */ /* 0x080fe20000410000 */
[----:B------:R-:W1:Y:S01]  /*5510*/  LDSM.16.MT88.4 R52, [R0+0x2000] ;  /* 0x002000000034783b */ /* 0x000e620000004200 */
[-C--:B------:R-:W-:Y:S01]  /*5520*/  FMUL.FTZ R43, R43, R95.reuse ;  /* 0x0000005f2b2b7220 */ /* 0x080fe20000410000 */
[-C--:B------:R-:W-:Y:S01]  /*5530*/  FMUL.FTZ R48, R48, R96.reuse ;  /* 0x0000006030307220 */ /* 0x080fe20000410000 */
[-C--:B------:R-:W-:Y:S01]  /*5540*/  FMUL.FTZ R49, R49, R96.reuse ;  /* 0x0000006031317220 */ /* 0x080fe20000410000 */
[----:B------:R-:W1:Y:S01]  /*5550*/  LDSM.16.MT88.4 R60, [R100+0x6400] ;  /* 0x00640000643c783b */ /* 0x000e620000004200 */
[----:B------:R-:W3:Y:S01]  /*5560*/  MUFU.EX2 R89, R89 ;  /* 0x0000005900597308 */ /* 0x000ee20000000800 */
[-C--:B------:R-:W-:Y:S01]  /*5570*/  FMUL.FTZ R50, R50, R95.reuse ;  /* 0x0000005f32327220 */ /* 0x080fe20000410000 */
[-C--:B------:R-:W-:Y:S01]  /*5580*/  FMUL.FTZ R51, R51, R95.reuse ;  /* 0x0000005f33337220 */ /* 0x080fe20000410000 */
[-C--:B------:R-:W-:Y:S01]  /*5590*/  FMUL.FTZ R56, R56, R96.reuse ;  /* 0x0000006038387220 */ /* 0x080fe20000410000 */
[-C--:B------:R-:W-:Y:S01]  /*55a0*/  FMUL.FTZ R57, R57, R96.reuse ;  /* 0x0000006039397220 */ /* 0x080fe20000410000 */
[-C--:B------:R-:W-:Y:S01]  /*55b0*/  FMUL.FTZ R58, R58, R95.reuse ;  /* 0x0000005f3a3a7220 */ /* 0x080fe20000410000 */
[----:B------:R-:W-:Y:S01]  /*55c0*/  FMUL.FTZ R59, R59, R95 ;  /* 0x0000005f3b3b7220 */ /* 0x000fe20000410000 */
[-C--:B------:R-:W-:Y:S01]  /*55d0*/  FMUL.FTZ R64, R64, R96.reuse ;  /* 0x0000006040407220 */ /* 0x080fe20000410000 */
[----:B------:R-:W-:Y:S01]  /*55e0*/  MUFU.EX2 R116, R116 ;  /* 0x0000007400747308 */ /* 0x000fe20000000800 */
[----:B-----5:R-:W-:Y:S01]  /*55f0*/  F2FP.F16.F32.PACK_AB R5, R86, R93 ;  /* 0x0000005d5605723e */ /* 0x020fe200000000ff */
[-C--:B------:R-:W-:Y:S01]  /*5600*/  FMUL.FTZ R65, R65, R96.reuse ;  /* 0x0000006041417220 */ /* 0x080fe20000410000 */
[-C--:B------:R-:W-:Y:S01]  /*5610*/  FMUL.FTZ R66, R66, R95.reuse ;  /* 0x0000005f42427220 */ /* 0x080fe20000410000 */
[-C--:B------:R-:W-:Y:S01]  /*5620*/  FMUL.FTZ R67, R67, R95.reuse ;  /* 0x0000005f43437220 */ /* 0x080fe20000410000 */
[-C--:B------:R-:W-:Y:S01]  /*5630*/  FMUL.FTZ R72, R72, R96.reuse ;  /* 0x0000006048487220 */ /* 0x080fe20000410000 */
[----:B------:R-:W-:Y:S01]  /*5640*/  FMUL.FTZ R73, R73, R96 ;  /* 0x0000006049497220 */ /* 0x000fe20000410000 */
[-C--:B------:R-:W-:Y:S01]  /*5650*/  FMUL.FTZ R74, R74, R95.reuse ;  /* 0x0000005f4a4a7220 */ /* 0x080fe20000410000 */
[----:B------:R-:W5:Y:S01]  /*5660*/  MUFU.EX2 R107, R107 ;  /* 0x0000006b006b7308 */ /* 0x000f620000000800 */
[----:B---3--:R-:W-:Y:S01]  /*5670*/  F2FP.F16.F32.PACK_AB R7, R89, R2 ;  /* 0x000000025907723e */ /* 0x008fe200000000ff */
[-C--:B------:R-:W-:Y:S01]  /*5680*/  FMUL.FTZ R75, R75, R95.reuse ;  /* 0x0000005f4b4b7220 */ /* 0x080fe20000410000 */
[-C--:B------:R-:W-:Y:S01]  /*5690*/  FMUL.FTZ R80, R80, R96.reuse ;  /* 0x0000006050507220 */ /* 0x080fe20000410000 */
[-C--:B------:R-:W-:Y:S01]  /*56a0*/  FMUL.FTZ R81, R81, R96.reuse ;  /* 0x0000006051517220 */ /* 0x080fe20000410000 */
[-C--:B------:R-:W-:Y:S01]  /*56b0*/  FMUL.FTZ R82, R82, R95.reuse ;  /* 0x0000005f52527220 */ /* 0x080fe20000410000 */
[-C--:B------:R-:W-:Y:S01]  /*56c0*/  FMUL.FTZ R83, R83, R95.reuse ;  /* 0x0000005f53537220 */ /* 0x080fe20000410000 */
[--C-:B------:R-:W-:Y:S01]  /*56d0*/  FFMA.FTZ R134, R134, UR4, -R99.reuse ;  /* 0x0000000486867c23 */ /* 0x100fe20008010863 */
[----:B------:R-:W-:Y:S01]  /*56e0*/  MUFU.EX2 R105, R105 ;  /* 0x0000006900697308 */ /* 0x000fe20000000800 */
[C---:B------:R-:W-:Y:S01]  /*56f0*/  HMMA.16816.F32 R8, R4.reuse, R12, R8 ;  /* 0x0000000c0408723c */ /* 0x040fe20000001808 */
[----:B------:R-:W-:Y:S01]  /*5700*/  FFMA.FTZ R129, R136, UR4, -R99 ;  /* 0x0000000488817c23 */ /* 0x000fe20008010863 */
[--C-:B------:R-:W-:Y:S01]  /*5710*/  FFMA.FTZ R136, R101, UR4, -R103.reuse ;  /* 0x0000000465887c23 */ /* 0x100fe20008010867 */
[--C-:B------:R-:W-:Y:S01]  /*5720*/  FFMA.FTZ R101, R108, UR4, -R103.reuse ;  /* 0x000000046c657c23 */ /* 0x100fe20008010867 */
[----:B------:R-:W-:Y:S01]  /*5730*/  FFMA.FTZ R108, R110, UR4, -R103 ;  /* 0x000000046e6c7c23 */ /* 0x000fe20008010867 */
[--C-:B------:R-:W-:Y:S01]  /*5740*/  FFMA.FTZ R110, R102, UR4, -R99.reuse ;  /* 0x00000004666e7c23 */ /* 0x100fe20008010863 */
[--C-:B------:R-:W-:Y:S01]  /*5750*/  FFMA.FTZ R103, R104, UR4, -R99.reuse ;  /* 0x0000000468677c23 */ /* 0x100fe20008010863 */
[----:B------:R-:W-:Y:S01]  /*5760*/  MUFU.EX2 R128, R128 ;  /* 0x0000008000807308 */ /* 0x000fe20000000800 */
[C---:B------:R-:W-:Y:S01]  /*5770*/  HMMA.16816.F32 R12, R4.reuse, R14, R40 ;  /* 0x0000000e040c723c */ /* 0x040fe20000001828 */
[-C--:B------:R-:W-:Y:S01]  /*5780*/  FMUL.FTZ R40, R68, R96.reuse ;  /* 0x0000006044287220 */ /* 0x080fe20000410000 */
[-C--:B------:R-:W-:Y:S01]  /*5790*/  FMUL.FTZ R41, R69, R96.reuse ;  /* 0x0000006045297220 */ /* 0x080fe20000410000 */
[-C--:B------:R-:W-:Y:S01]  /*57a0*/  FMUL.FTZ R42, R70, R95.reuse ;  /* 0x0000005f462a7220 */ /* 0x080fe20000410000 */
[-C--:B------:R-:W-:Y:S01]  /*57b0*/  FMUL.FTZ R43, R71, R95.reuse ;  /* 0x0000005f472b7220 */ /* 0x080fe20000410000 */
[--C-:B------:R-:W-:Y:S01]  /*57c0*/  FFMA.FTZ R102, R106, UR4, -R99.reuse ;  /* 0x000000046a667c23 */ /* 0x100fe20008010863 */
[----:B------:R-:W-:Y:S01]  /*57d0*/  FFMA.FTZ R99, R98, UR4, -R99 ;  /* 0x0000000462637c23 */ /* 0x000fe20008010863 */
[----:B------:R-:W-:Y:S01]  /*57e0*/  MUFU.EX2 R109, R109 ;  /* 0x0000006d006d7308 */ /* 0x000fe20000000800 */
[----:B------:R-:W-:Y:S01]  /*57f0*/  HMMA.16816.F32 R16, R4, R20, R16 ;  /* 0x000000140410723c */ /* 0x000fe20000001810 */
[----:B------:R-:W-:Y:S01]  /*5800*/  FFMA.FTZ R133, R133, R96, R94 ;  /* 0x0000006085857223 */ /* 0x000fe2000001005e */
[----:B------:R-:W-:-:S03]  /*5810*/  FFMA.FTZ R93, R132, R95, R93 ;  /* 0x0000005f845d7223 */ /* 0x000fc6000001005d */
[----:B------:R-:W-:Y:S01]  /*5820*/  FADD.FTZ R133, R92, R133 ;  /* 0x000000855c857221 */ /* 0x000fe20000010000 */
[----:B------:R-:W-:Y:S01]  /*5830*/  FADD.FTZ R93, R86, R93 ;  /* 0x0000005d565d7221 */ /* 0x000fe20000010000 */
[----:B------:R-:W3:Y:S01]  /*5840*/  MUFU.EX2 R140, R140 ;  /* 0x0000008c008c7308 */ /* 0x000ee20000000800 */
[C---:B------:R-:W-:Y:S01]  /*5850*/  HMMA.16816.F32 R20, R4.reuse, R22, R48 ;  /* 0x000000160414723c */ /* 0x040fe20000001830 */
[-C--:B------:R-:W-:Y:S01]  /*5860*/  FMUL.FTZ R48, R76, R96.reuse ;  /* 0x000000604c307220 */ /* 0x080fe20000410000 */
[----:B------:R-:W-:Y:S01]  /*5870*/  FMUL.FTZ R49, R77, R96 ;  /* 0x000000604d317220 */ /* 0x000fe20000410000 */
[-C--:B------:R-:W-:Y:S01]  /*5880*/  FMUL.FTZ R50, R78, R95.reuse ;  /* 0x0000005f4e327220 */ /* 0x080fe20000410000 */
[----:B------:R-:W-:Y:S01]  /*5890*/  FMUL.FTZ R51, R79, R95 ;  /* 0x0000005f4f337220 */ /* 0x000fe20000410000 */
[----:B------:R-:W-:Y:S01]  /*58a0*/  FADD.FTZ R88, R88, R133 ;  /* 0x0000008558587221 */ /* 0x000fe20000010000 */
[----:B------:R-:W-:Y:S01]  /*58b0*/  FADD.FTZ R2, R2, R93 ;  /* 0x0000005d02027221 */ /* 0x000fe20000010000 */
[----:B------:R-:W-:Y:S01]  /*58c0*/  MUFU.EX2 R138, R138 ;  /* 0x0000008a008a7308 */ /* 0x000fe20000000800 */
[----:B--2---:R-:W-:Y:S01]  /*58d0*/  HMMA.16816.F32 R24, R4, R28, R24 ;  /* 0x0000001c0418723c */ /* 0x004fe20000001818 */
[----:B------:R-:W-:Y:S01]  /*58e0*/  FADD.FTZ R87, R87, R88 ;  /* 0x0000005857577221 */ /* 0x000fe20000010000 */
[----:B------:R-:W-:-:S05]  /*58f0*/  FADD.FTZ R2, R89, R2 ;  /* 0x0000000259027221 */ /* 0x000fca0000010000 */
[----:B------:R-:W2:Y:S01]  /*5900*/  MUFU.EX2 R111, R111 ;  /* 0x0000006f006f7308 */ /* 0x000ea20000000800 */
[C---:B------:R-:W-:Y:S01]  /*5910*/  HMMA.16816.F32 R28, R4.reuse, R30, R56 ;  /* 0x0000001e041c723c */ /* 0x040fe20000001838 */
[----:B------:R-:W2:Y:S06]  /*5920*/  LDSM.16.MT88.4 R56, [R0+0x400] ;  /* 0x000400000038783b */ /* 0x000eac0000004200 */
[----:B------:R-:W-:Y:S01]  /*5930*/  MUFU.EX2 R154, R154 ;  /* 0x0000009a009a7308 */ /* 0x000fe20000000800 */
[C---:B------:R-:W-:Y:S07]  /*5940*/  HMMA.16816.F32 R32, R4.reuse, R36, R32 ;  /* 0x000000240420723c */ /* 0x040fee0000001820 */
[----:B------:R-:W-:Y:S01]  /*5950*/  MUFU.EX2 R125, R125 ;  /* 0x0000007d007d7308 */ /* 0x000fe20000000800 */
[C---:B----4-:R-:W-:Y:S07]  /*5960*/  HMMA.16816.F32 R40, R4.reuse, R44, R40 ;  /* 0x0000002c0428723c */ /* 0x050fee0000001828 */
[----:B------:R-:W-:Y:S01]  /*5970*/  MUFU.EX2 R142, R142 ;  /* 0x0000008e008e7308 */ /* 0x000fe20000000800 */
[C---:B------:R-:W-:Y:S01]  /*5980*/  HMMA.16816.F32 R36, R4.reuse, R38, R64 ;  /* 0x000000260424723c */ /* 0x040fe20000001840 */
[----:B------:R-:W-:Y:S06]  /*5990*/  LDSM.16.MT88.4 R64, [R100+0x6800] ;  /* 0x006800006440783b */ /* 0x000fec0000004200 */
[----:B------:R-:W-:Y:S01]  /*59a0*/  MUFU.EX2 R117, R117 ;  /* 0x0000007500757308 */ /* 0x000fe20000000800 */
[C---:B------:R-:W-:Y:S01]  /*59b0*/  HMMA.16816.F32 R44, R4.reuse, R46, R72 ;  /* 0x0000002e042c723c */ /* 0x040fe20000001848 */
[----:B------:R-:W-:Y:S06]  /*59c0*/  LDSM.16.MT88.4 R72, [R100+0x8c00] ;  /* 0x008c00006448783b */ /* 0x000fec0000004200 */
[----:B------:R-:W-:Y:S01]  /*59d0*/  MUFU.EX2 R127, R127 ;  /* 0x0000007f007f7308 */ /* 0x000fe20000000800 */
[C---:B-1----:R-:W-:Y:S01]  /*59e0*/  HMMA.16816.F32 R48, R4.reuse, R52, R48 ;  /* 0x000000340430723c */ /* 0x042fe20000001830 */
[----:B-----5:R-:W-:Y:S01]  /*59f0*/  F2FP.F16.F32.PACK_AB R52, R107, R116 ;  /* 0x000000746b34723e */ /* 0x020fe200000000ff */
[----:B------:R-:W-:Y:S01]  /*5a00*/  FADD.FTZ R116, R116, R87 ;  /* 0x0000005774747221 */ /* 0x000fe20000010000 */
[----:B---3--:R-:W-:Y:S01]  /*5a10*/  F2FP.F16.F32.PACK_AB R53, R140, R109 ;  /* 0x0000006d8c35723e */ /* 0x008fe200000000ff */
[----:B------:R-:W-:Y:S01]  /*5a20*/  FADD.FTZ R109, R109, R2 ;  /* 0x000000026d6d7221 */ /* 0x000fe20000010000 */
[----:B------:R-:W-:Y:S01]  /*5a30*/  MOV R2, R85 ;  /* 0x0000005500027202 */ /* 0x000fe20000000f00 */
[----:B------:R-:W-:Y:S01]  /*5a40*/  FADD.FTZ R116, R107, R116 ;  /* 0x000000746b747221 */ /* 0x000fe20000010000 */
[----:B------:R-:W-:Y:S01]  /*5a50*/  MUFU.EX2 R144, R144 ;  /* 0x0000009000907308 */ /* 0x000fe20000000800 */
[----:B------:R-:W-:Y:S01]  /*5a60*/  HMMA.16816.F32 R4, R4, R54, R80 ;  /* 0x000000360404723c */ /* 0x000fe20000001850 */
[----:B------:R-:W-:Y:S01]  /*5a70*/  F2FP.F16.F32.PACK_AB R54, R128, R105 ;  /* 0x000000698036723e */ /* 0x000fe200000000ff */
[----:B------:R-:W-:Y:S01]  /*5a80*/  FADD.FTZ R109, R140, R109 ;  /* 0x0000006d8c6d7221 */ /* 0x000fe20000010000 */
[----:B--2---:R-:W-:Y:S01]  /*5a90*/  F2FP.F16.F32.PACK_AB R55, R111, R138 ;  /* 0x0000008a6f37723e */ /* 0x004fe200000000ff */
[----:B------:R-:W-:-:S02]  /*5aa0*/  FADD.FTZ R105, R105, R116 ;  /* 0x0000007469697221 */ /* 0x000fc40000010000 */
[----:B------:R-:W-:Y:S01]  /*5ab0*/  FADD.FTZ R138, R138, R109 ;  /* 0x0000006d8a8a7221 */ /* 0x000fe20000010000 */
[----:B------:R-:W-:Y:S01]  /*5ac0*/  MUFU.EX2 R134, R134 ;  /* 0x0000008600867308 */ /* 0x000fe20000000800 */
[----:B------:R-:W-:Y:S02]  /*5ad0*/  FADD.FTZ R105, R128, R105 ;  /* 0x0000006980697221 */ /* 0x000fe40000010000 */
[----:B------:R-:W-:Y:S01]  /*5ae0*/  HMMA.16816.F32 R8, R52, R60, R8 ;  /* 0x0000003c3408723c */ /* 0x000fe20000001808 */
[----:B------:R-:W-:-:S04]  /*5af0*/  FADD.FTZ R138, R111, R138 ;  /* 0x0000008a6f8a7221 */ /* 0x000fc80000010000 */
[----:B------:R-:W-:Y:S03]  /*5b00*/  MUFU.EX2 R129, R129 ;  /* 0x0000008100817308 */ /* 0x000fe60000000800 */
[C---:B------:R-:W-:Y:S01]  /*5b10*/  HMMA.16816.F32 R12, R52.reuse, R62, R12 ;  /* 0x0000003e340c723c */ /* 0x040fe2000000180c */
[----:B------:R-:W1:Y:S04]  /*5b20*/  LDSM.16.MT88.4 R60, [R100+0x7400] ;  /* 0x00740000643c783b */ /* 0x000e680000004200 */
[----:B------:R-:W-:Y:S03]  /*5b30*/  MUFU.EX2 R136, R136 ;  /* 0x0000008800887308 */ /* 0x000fe60000000800 */
[C---:B------:R-:W-:Y:S05]  /*5b40*/  HMMA.16816.F32 R16, R52.reuse, R56, R16 ;  /* 0x000000383410723c */ /* 0x040fea0000001810 */
[----:B------:R-:W2:Y:S03]  /*5b50*/  MUFU.EX2 R101, R101 ;  /* 0x0000006500657308 */ /* 0x000ea60000000800 */
[----:B------:R-:W-:Y:S01]  /*5b60*/  HMMA.16816.F32 R20, R52, R58, R20 ;  /* 0x0000003a3414723c */ /* 0x000fe20000001814 */
[----:B------:R-:W3:Y:S04]  /*5b70*/  LDSM.16.MT88.4 R56, [R0+0x1400] ;  /* 0x001400000038783b */ /* 0x000ee80000004200 */
[----:B------:R-:W-:Y:S08]  /*5b80*/  MUFU.EX2 R108, R108 ;  /* 0x0000006c006c7308 */ /* 0x000ff00000000800 */
[----:B------:R-:W4:Y:S01]  /*5b90*/  MUFU.EX2 R97, R97 ;  /* 0x0000006100617308 */ /* 0x000f220000000800 */
[----:B--2---:R-:W-:-:S07]  /*5ba0*/  F2FP.F16.F32.PACK_AB R80, R101, R136 ;  /* 0x000000886550723e */ /* 0x004fce00000000ff */
[----:B------:R-:W-:Y:S01]  /*5bb0*/  MUFU.EX2 R110, R110 ;  /* 0x0000006e006e7308 */ /* 0x000fe20000000800 */
[C---:B-1----:R-:W-:Y:S07]  /*5bc0*/  HMMA.16816.F32 R24, R52.reuse, R60, R24 ;  /* 0x0000003c3418723c */ /* 0x042fee0000001818 */
[----:B------:R-:W1:Y:S01]  /*5bd0*/  MUFU.EX2 R103, R103 ;  /* 0x0000006700677308 */ /* 0x000e620000000800 */
[----:B----4-:R-:W-:Y:S01]  /*5be0*/  F2FP.F16.F32.PACK_AB R82, R97, R108 ;  /* 0x0000006c6152723e */ /* 0x010fe200000000ff */
[C---:B------:R-:W-:Y:S01]  /*5bf0*/  HMMA.16816.F32 R28, R52.reuse, R62, R28 ;  /* 0x0000003e341c723c */ /* 0x040fe2000000181c */
[----:B------:R-:W2:Y:S05]  /*5c00*/  LDSM.16.MT88.4 R60, [R100+0x8400] ;  /* 0x00840000643c783b */ /* 0x000eaa0000004200 */
[----:B------:R-:W-:Y:S02]  /*5c10*/  MUFU.EX2 R102, R102 ;  /* 0x0000006600667308 */ /* 0x000fe40000000800 */
[C---:B---3--:R-:W-:Y:S06]  /*5c20*/  HMMA.16816.F32 R32, R52.reuse, R56, R32 ;  /* 0x000000383420723c */ /* 0x048fec0000001820 */
[----:B------:R-:W3:Y:S01]  /*5c30*/  MUFU.EX2 R99, R99 ;  /* 0x0000006300637308 */ /* 0x000ee20000000800 */
[----:B-1----:R-:W-:Y:S01]  /*5c40*/  F2FP.F16.F32.PACK_AB R81, R103, R110 ;  /* 0x0000006e6751723e */ /* 0x002fe200000000ff */
[----:B------:R-:W-:Y:S01]  /*5c50*/  HMMA.16816.F32 R36, R52, R58, R36 ;  /* 0x0000003a3424723c */ /* 0x000fe20000001824 */
[----:B------:R-:W1:Y:S01]  /*5c60*/  LDSM.16.MT88.4 R56, [R0+0x2400] ;  /* 0x002400000038783b */ /* 0x000e620000004200 */
[----:B---3--:R-:W-:-:S06]  /*5c70*/  F2FP.F16.F32.PACK_AB R83, R99, R102 ;  /* 0x000000666353723e */ /* 0x008fcc00000000ff */
[C---:B--2---:R-:W-:Y:S08]  /*5c80*/  HMMA.16816.F32 R40, R52.reuse, R60, R40 ;  /* 0x0000003c3428723c */ /* 0x044ff00000001828 */
[C---:B------:R-:W-:Y:S01]  /*5c90*/  HMMA.16816.F32 R44, R52.reuse, R62, R44 ;  /* 0x0000003e342c723c */ /* 0x040fe2000000182c */
[----:B------:R-:W2:Y:S07]  /*5ca0*/  LDSM.16.MT88.4 R60, [R0+0x800] ;  /* 0x00080000003c783b */ /* 0x000eae0000004200 */
        /* <DEDUP_REMOVED lines=14> */
[----:B------:R-:W-:Y:S01]  /*5d90*/  FADD.FTZ R117, R117, R142 ;  /* 0x0000008e75757221 */ /* 0x000fe20000010000 */
[----:B------:R-:W-:Y:S02]  /*5da0*/  IADD3 R127, PT, PT, R90, -0x3, RZ ;  /* 0xfffffffd5a7f7810 */ /* 0x000fe40007ffe0ff */
[----:B------:R-:W-:Y:S01]  /*5db0*/  FADD.FTZ R129, R129, R134 ;  /* 0x0000008681817221 */ /* 0x000fe20000010000 */
[----:B------:R-:W-:-:S02]  /*5dc0*/  FADD.FTZ R136, R136, R117 ;  /* 0x0000007588887221 */ /* 0x000fc40000010000 */
[----:B------:R-:W-:Y:S01]  /*5dd0*/  HMMA.16816.F32 R12, R52, R66, R12 ;  /* 0x00000042340c723c */ /* 0x000fe2000000180c */
[----:B------:R-:W3:Y:S01]  /*5de0*/  LDSM.16.MT88.4 R64, [R0+0x1800] ;  /* 0x001800000040783b */ /* 0x000ee20000004200 */
[----:B------:R-:W-:Y:S01]  /*5df0*/  FADD.FTZ R110, R110, R129 ;  /* 0x000000816e6e7221 */ /* 0x000fe20000010000 */
[----:B------:R-:W-:-:S03]  /*5e00*/  FADD.FTZ R101, R101, R136 ;  /* 0x0000008865657221 */ /* 0x000fc60000010000 */
[----:B------:R-:W-:Y:S01]  /*5e10*/  FADD.FTZ R103, R103, R110 ;  /* 0x0000006e67677221 */ /* 0x000fe20000010000 */
[----:B------:R-:W-:Y:S01]  /*5e20*/  FADD.FTZ R108, R108, R101 ;  /* 0x000000656c6c7221 */ /* 0x000fe20000010000 */
[----:B--2---:R-:W-:Y:S02]  /*5e30*/  HMMA.16816.F32 R16, R52, R60, R16 ;  /* 0x0000003c3410723c */ /* 0x004fe40000001810 */
[----:B------:R-:W-:Y:S01]  /*5e40*/  FADD.FTZ R102, R102, R103 ;  /* 0x0000006766667221 */ /* 0x000fe20000010000 */
[----:B------:R-:W-:-:S03]  /*5e50*/  FADD.FTZ R133, R97, R108 ;  /* 0x0000006c61857221 */ /* 0x000fc60000010000 */
[----:B------:R-:W-:Y:S02]  /*5e60*/  FADD.FTZ R132, R99, R102 ;  /* 0x0000006663847221 */ /* 0x000fe40000010000 */
[C---:B------:R-:W-:Y:S01]  /*5e70*/  HMMA.16816.F32 R20, R52.reuse, R62, R20 ;  /* 0x0000003e3414723c */ /* 0x040fe20000001814 */
[----:B------:R-:W2:Y:S07]  /*5e80*/  LDSM.16.MT88.4 R60, [R100+0x8800] ;  /* 0x00880000643c783b */ /* 0x000eae0000004200 */
[C---:B-1----:R-:W-:Y:S08]  /*5e90*/  HMMA.16816.F32 R24, R52.reuse, R56, R24 ;  /* 0x000000383418723c */ /* 0x042ff00000001818 */
[C---:B------:R-:W-:Y:S01]  /*5ea0*/  HMMA.16816.F32 R28, R52.reuse, R58, R28 ;  /* 0x0000003a341c723c */ /* 0x040fe2000000181c */
[----:B------:R-:W-:Y:S07]  /*5eb0*/  LDSM.16.MT88.4 R56, [R100+0x7c00] ;  /* 0x007c00006438783b */ /* 0x000fee0000004200 */
[C---:B---3--:R-:W-:Y:S08]  /*5ec0*/  HMMA.16816.F32 R32, R52.reuse, R64, R32 ;  /* 0x000000403420723c */ /* 0x048ff00000001820 */
[C---:B------:R-:W-:Y:S01]  /*5ed0*/  HMMA.16816.F32 R64, R52.reuse, R66, R36 ;  /* 0x000000423440723c */ /* 0x040fe20000001824 */
[----:B------:R-:W1:Y:S07]  /*5ee0*/  LDSM.16.MT88.4 R36, [R0+0x2800] ;  /* 0x002800000024783b */ /* 0x000e6e0000004200 */
[C---:B--2---:R-:W-:Y:S01]  /*5ef0*/  HMMA.16816.F32 R68, R52.reuse, R60, R40 ;  /* 0x0000003c3444723c */ /* 0x044fe20000001828 */
[----:B------:R-:W2:Y:S07]  /*5f00*/  LDSM.16.MT88.4 R40, [R100+0x6c00] ;  /* 0x006c00006428783b */ /* 0x000eae0000004200 */
[----:B------:R-:W-:-:S12]  /*5f10*/  HMMA.16816.F32 R44, R52, R62, R44 ;  /* 0x0000003e342c723c */ /* 0x000fd8000000182c */
[C---:B------:R-:W-:Y:S08]  /*5f20*/  HMMA.16816.F32 R68, R80.reuse, R72, R68 ;  /* 0x000000485044723c */ /* 0x040ff00000001844 */
[----:B------:R-:W-:Y:S08]  /*5f30*/  HMMA.16816.F32 R72, R80, R74, R44 ;  /* 0x0000004a5048723c */ /* 0x000ff0000000182c */
[C---:B-1----:R-:W-:Y:S01]  /*5f40*/  HMMA.16816.F32 R76, R52.reuse, R36, R48 ;  /* 0x00000024344c723c */ /* 0x042fe20000001830 */
[----:B------:R-:W1:Y:S07]  /*5f50*/  LDSM.16.MT88.4 R48, [R0+0xc00] ;  /* 0x000c00000030783b */ /* 0x000e6e0000004200 */
[----:B------:R-:W-:Y:S08]  /*5f60*/  HMMA.16816.F32 R4, R52, R38, R4 ;  /* 0x000000263404723c */ /* 0x000ff00000001804 */
[C---:B--2---:R-:W-:Y:S01]  /*5f70*/  HMMA.16816.F32 R36, R80.reuse, R40, R8 ;  /* 0x000000285024723c */ /* 0x044fe20000001808 */
[----:B------:R-:W2:Y:S07]  /*5f80*/  LDSM.16.MT88.4 R8, [R0+0x2c00] ;  /* 0x002c00000008783b */ /* 0x000eae0000004200 */
[C---:B------:R-:W-:Y:S01]  /*5f90*/  HMMA.16816.F32 R40, R80.reuse, R42, R12 ;  /* 0x0000002a5028723c */ /* 0x040fe2000000180c */
[----:B------:R3:W4:Y:S07]  /*5fa0*/  LDSM.16.MT88.4 R12, [R0+0x1c00] ;  /* 0x001c0000000c783b */ /* 0x00072e0000004200 */
[C---:B------:R-:W-:Y:S08]  /*5fb0*/  HMMA.16816.F32 R52, R80.reuse, R56, R24 ;  /* 0x000000385034723c */ /* 0x040ff00000001818 */
[C---:B------:R-:W-:Y:S08]  /*5fc0*/  HMMA.16816.F32 R56, R80.reuse, R58, R28 ;  /* 0x0000003a5038723c */ /* 0x040ff0000000181c */
[----:B-1----:R-:W-:Y:S01]  /*5fd0*/  HMMA.16816.F32 R44, R80, R48, R16 ;  /* 0x00000030502c723c */ /* 0x002fe20000001810 */
[----:B---3--:R-:W-:-:S07]  /*5fe0*/  MOV R0, R84 ;  /* 0x0000005400007202 */ /* 0x008fce0000000f00 */
[C---:B------:R-:W-:Y:S08]  /*5ff0*/  HMMA.16816.F32 R48, R80.reuse, R50, R20 ;  /* 0x000000325030723c */ /* 0x040ff00000001814 */
[C---:B--2---:R-:W-:Y:S08]  /*6000*/  HMMA.16816.F32 R76, R80.reuse, R8, R76 ;  /* 0x00000008504c723c */ /* 0x044ff0000000184c */
[C---:B----4-:R-:W-:Y:S08]  /*6010*/  HMMA.16816.F32 R60, R80.reuse, R12, R32 ;  /* 0x0000000c503c723c */ /* 0x050ff00000001820 */
[C---:B------:R-:W-:Y:S08]  /*6020*/  HMMA.16816.F32 R64, R80.reuse, R14, R64 ;  /* 0x0000000e5040723c */ /* 0x040ff00000001840 */
[----:B------:R-:W-:-:S15]  /*6030*/  HMMA.16816.F32 R80, R80, R10, R4 ;  /* 0x0000000a5050723c */ /* 0x000fde0000001804 */
[----:B------:R-:W-:-:S05]  /*6040*/  NOP ;  /* 0x0000000000007918 */ /* 0x000fca0000000000 */
.L_x_279:
[----:B------:R-:W-:-:S13]  /*6050*/  ISETP.GE.AND P0, PT, R127, RZ, PT ;  /* 0x000000ff7f00720c */ /* 0x000fda0003f06270 */
[----:B------:R-:W-:Y:S05]  /*6060*/  @!P0 BRA `(.L_x_281) ;  /* 0x0000001c00c88947 */ /* 0x000fea0003800000 */
[----:B------:R-:W-:Y:S01]  /*6070*/  LOP3.LUT R4, R3, 0xc0, RZ, 0xc0, !PT ;  /* 0x000000c003047812 */ /* 0x000fe200078ec0ff */
[----:B------:R-:W1:Y:S01]  /*6080*/  S2UR UR6, SR_CgaCtaId ;  /* 0x00000000000679c3 */ /* 0x000e620000008800 */
[----:B------:R-:W2:Y:S01]  /*6090*/  S2R R125, SR_TID.X ;  /* 0x00000000007d7919 */ /* 0x000ea20000002100 */
[----:B------:R-:W3:Y:S01]  /*60a0*/  LDCU UR9, c[0x0][0x440] ;  /* 0x00008800ff0977ac */ /* 0x000ee20008000800 */
[----:B------:R-:W-:Y:S01]  /*60b0*/  LOP3.LUT R113, R4, 0x18, R113, 0xf8, !PT ;  /* 0x0000001804717812 */ /* 0x000fe200078ef871 */
[----:B------:R-:W-:Y:S01]  /*60c0*/  IMAD.MOV.U32 R85, RZ, RZ, R2 ;  /* 0x000000ffff557224 */ /* 0x000fe200078e0002 */
[----:B------:R-:W-:Y:S01]  /*60d0*/  SHF.R.U32.HI R4, RZ, 0x1, R91 ;  /* 0x00000001ff047819 */ /* 0x000fe2000001165b */
[----:B------:R-:W-:Y:S01]  /*60e0*/  IMAD.MOV.U32 R88, RZ, RZ, 0x20 ;  /* 0x00000020ff587424 */ /* 0x000fe200078e00ff */
[----:B------:R-:W-:Y:S01]  /*60f0*/  UMOV UR7, 0x400 ;  /* 0x0000040000077882 */ /* 0x000fe20000000000 */
[----:B------:R-:W4:Y:S01]  /*6100*/  LDC.64 R116, c[0x0][0x3c0] ;  /* 0x0000f000ff747b82 */ /* 0x000f220000000a00 */
[----:B------:R-:W-:Y:S01]  /*6110*/  LOP3.LUT R4, R113, 0x8, R4, 0x78, !PT ;  /* 0x0000000871047812 */ /* 0x000fe200078e7804 */
[----:B------:R-:W2:Y:S03]  /*6120*/  LDCU UR8, c[0x0][0x440] ;  /* 0x00008800ff0877ac */ /* 0x000ea60008000800 */
[----:B------:R-:W-:Y:S01]  /*6130*/  LOP3.LUT R90, R4, 0x120, R3, 0xf8, !PT ;  /* 0x00000120045a7812 */ /* 0x000fe200078ef803 */
[----:B------:R-:W-:Y:S01]  /*6140*/  IMAD.MOV.U32 R3, RZ, RZ, R0 ;  /* 0x000000ffff037224 */ /* 0x000fe200078e0000 */
[----:B------:R-:W2:Y:S02]  /*6150*/  LDCU UR4, c[0x0][0x45c] ;  /* 0x00008b80ff0477ac */ /* 0x000ea40008000800 */
[----:B------:R-:W-:-:S02]  /*6160*/  LEA R90, R90, UR5, 0x1 ;  /* 0x000000055a5a7c11 */ /* 0x000fc4000f8e08ff */
[----:B---3--:R-:W-:-:S03]  /*6170*/  ISETP.GE.AND P5, PT, R118, UR9, PT ;  /* 0x0000000976007c0c */ /* 0x008fc6000bfa6270 */
[C---:B------:R-:W-:Y:S02]  /*6180*/  VIADD R129, R90.reuse, 0x6000 ;  /* 0x000060005a817836 */ /* 0x040fe40000000000 */
[----:B------:R-:W-:Y:S01]  /*6190*/  VIADD R128, R90, 0x6020 ;  /* 0x000060205a807836 */ /* 0x000fe20000000000 */
[----:B-1----:R-:W-:Y:S01]  /*61a0*/  ULEA UR6, UR6, UR7, 0x18 ;  /* 0x0000000706067291 */ /* 0x002fe2000f8ec0ff */
[----:B------:R-:W-:Y:S11]  /*61b0*/  BRA `(.L_x_282) ;  /* 0x0000000000d87947 */ /* 0x000ff60003800000 */
.L_x_284:
[----:B------:R-:W1:Y:S01]  /*61c0*/  LDC.64 R86, c[0x0][0x3b8] ;  /* 0x0000ee00ff567b82 */ /* 0x000e620000000a00 */
[----:B------:R-:W-:Y:S01]  /*61d0*/  VIADD R95, R127, 0xffffffff ;  /* 0xffffffff7f5f7836 */ /* 0x000fe20000000000 */
[----:B------:R-:W-:Y:S02]  /*61e0*/  ISETP.GE.AND P5, PT, R118, UR8, PT ;  /* 0x0000000876007c0c */ /* 0x000fe4000bfa6270 */
[----:B------:R-:W-:Y:S01]  /*61f0*/  LOP3.LUT R2, R126, 0xd8, RZ, 0xc0, !PT ;  /* 0x000000d87e027812 */ /* 0x000fe200078ec0ff */
[C---:B-1----:R-:W-:Y:S04]  /*6200*/  IMAD.WIDE.U32 R92, R95.reuse, R86, RZ ;  /* 0x000000565f5c7225 */ /* 0x042fe800078e00ff */
[----:B------:R-:W-:Y:S01]  /*6210*/  IMAD R0, R95, R87, R93 ;  /* 0x000000575f007224 */ /* 0x000fe200078e025d */
[----:B------:R-:W-:Y:S01]  /*6220*/  LOP3.LUT R95, R2, 0x18, R91, 0x78, !PT ;  /* 0x00000018025f7812 */ /* 0x000fe200078e785b */
[C---:B------:R-:W-:Y:S03]  /*6230*/  IMAD.SHL.U32 R93, R92.reuse, 0x40, RZ ;  /* 0x000000405c5d7824 */ /* 0x040fe600078e00ff */
[----:B------:R-:W-:Y:S02]  /*6240*/  SHF.L.U64.HI R0, R92, 0x6, R0 ;  /* 0x000000065c007819 */ /* 0x000fe40000010200 */
[C---:B------:R-:W-:Y:S02]  /*6250*/  LEA R84, P1, R86.reuse, R93, 0x5 ;  /* 0x0000005d56547211 */ /* 0x040fe400078228ff */
[----:B------:R-:W-:Y:S02]  /*6260*/  @!P5 LEA R2, P6, R93, R122, 0x1 ;  /* 0x0000007a5d02d211 */ /* 0x000fe400078c08ff */
[----:B------:R-:W-:Y:S02]  /*6270*/  LOP3.LUT R124, R95, 0x1f20, R126, 0xf8, !PT ;  /* 0x00001f205f7c7812 */ /* 0x000fe400078ef87e */
[----:B------:R-:W-:Y:S01]  /*6280*/  LEA.HI.X R92, R86, R0, R87, 0x5, P1 ;  /* 0x00000000565c7211 */ /* 0x000fe200008f2c57 */
[----:B------:R-:W-:Y:S01]  /*6290*/  @!P5 IMAD.MOV.U32 R86, RZ, RZ, R2 ;  /* 0x000000ffff56d224 */ /* 0x000fe200078e0002 */
[CCC-:B------:R-:W-:Y:S02]  /*62a0*/  @!P5 LEA.HI.X R87, R93.reuse, R121.reuse, R0.reuse, 0x1, P6 ;  /* 0x000000795d57d211 */ /* 0x1c0fe400030f0c00 */
[----:B------:R-:W-:Y:S02]  /*62b0*/  LEA R124, R124, UR5, 0x1 ;  /* 0x000000057c7c7c11 */ /* 0x000fe4000f8e08ff */
[CC--:B------:R-:W-:Y:S02]  /*62c0*/  @!P4 LEA R96, P2, R93.reuse, R122.reuse, 0x1 ;  /* 0x0000007a5d60c211 */ /* 0x0c0fe400078408ff */
[CC--:B------:R-:W-:Y:S01]  /*62d0*/  @!P3 LEA R94, P1, R93.reuse, R122.reuse, 0x1 ;  /* 0x0000007a5d5eb211 */ /* 0x0c0fe200078208ff */
        /* <DEDUP_REMOVED lines=36> */
.L_x_282:
[----:B------:R-:W-:Y:S04]  /*6520*/  DEPBAR.LE SB0, 0x0 ;  /* 0x000080000000791a */ /* 0x000fe80000000000 */
[----:B------:R-:W-:Y:S01]  /*6530*/  BAR.SYNC.DEFER_BLOCKING 0x0 ;  /* 0x0000000000007b1d */ /* 0x000fe20000010000 */
[----:B--2---:R-:W-:Y:S01]  /*6540*/  IMAD.MOV.U32 R91, RZ, RZ, R125 ;  /* 0x000000ffff5b7224 */ /* 0x004fe200078e007d */
[C---:B------:R-:W-:Y:S01]  /*6550*/  ISETP.NE.AND P1, PT, R127.reuse, RZ, PT ;  /* 0x000000ff7f00720c */ /* 0x040fe20003f25270 */
[----:B----4-:R-:W-:Y:S04]  /*6560*/  IMAD.WIDE.U32 R136, R127, R116, RZ ;  /* 0x000000747f887225 */ /* 0x010fe800078e00ff */
[----:B------:R-:W-:Y:S01]  /*6570*/  IMAD.SHL.U32 R126, R91, 0x8, RZ ;  /* 0x000000085b7e7824 */ /* 0x000fe200078e00ff */
[C---:B------:R-:W-:Y:S01]  /*6580*/  LEA R134, P0, R136.reuse, R120, 0x7 ;  /* 0x0000007888867211 */ /* 0x040fe200078038ff */
[----:B------:R-:W-:Y:S02]  /*6590*/  IMAD R86, R127, R117, R137 ;  /* 0x000000757f567224 */ /* 0x000fe400078e0289 */
[----:B------:R-:W-:Y:S01]  /*65a0*/  IMAD.SHL.U32 R131, R136, 0x40, RZ ;  /* 0x0000004088837824 */ /* 0x000fe200078e00ff */
[----:B------:R-:W-:Y:S01]  /*65b0*/  LOP3.LUT R118, R126, 0x18, RZ, 0xc0, !PT ;  /* 0x000000187e767812 */ /* 0x000fe200078ec0ff */
[C---:B------:R-:W-:Y:S01]  /*65c0*/  IMAD.SHL.U32 R113, R91.reuse, 0x4, RZ ;  /* 0x000000045b717824 */ /* 0x040fe200078e00ff */
[C-C-:B------:R-:W-:Y:S01]  /*65d0*/  LEA.HI.X R135, R136.reuse, R119, R86.reuse, 0x7, P0 ;  /* 0x0000007788877211 */ /* 0x140fe200000f3c56 */
[C---:B------:R-:W-:Y:S01]  /*65e0*/  IMAD.SHL.U32 R2, R91.reuse, 0x20, RZ ;  /* 0x000000205b027824 */ /* 0x040fe200078e00ff */
[----:B------:R-:W-:Y:S01]  /*65f0*/  SHF.L.U64.HI R130, R136, 0x6, R86 ;  /* 0x0000000688827819 */ /* 0x000fe20000010256 */
[----:B------:R-:W-:Y:S01]  /*6600*/  IMAD.SHL.U32 R114, R91, 0x10, RZ ;  /* 0x000000105b727824 */ /* 0x000fe200078e00ff */
[----:B------:R-:W-:Y:S02]  /*6610*/  LEA R86, P0, R116, R131, 0x5 ;  /* 0x0000008374567211 */ /* 0x000fe400078028ff */
[----:B------:R-:W-:Y:S02]  /*6620*/  LOP3.LUT R131, R118, 0x20, RZ, 0xfc, !PT ;  /* 0x0000002076837812 */ /* 0x000fe400078efcff */
[----:B------:R-:W-:Y:S02]  /*6630*/  LEA.HI.X R130, R116, R130, R117, 0x5, P0 ;  /* 0x0000008274827211 */ /* 0x000fe400000f2c75 */
[C---:B------:R-:W-:Y:S01]  /*6640*/  LEA R136, P0, R86.reuse, R120, 0x1 ;  /* 0x0000007856887211 */ /* 0x040fe200078008ff */
[----:B------:R-:W-:Y:S01]  /*6650*/  @!PT LDS RZ, [RZ] ;  /* 0x00000000fffff984 */ /* 0x000fe20000000800 */
[----:B------:R-:W-:Y:S01]  /*6660*/  @!PT LDS RZ, [RZ] ;  /* 0x00000000fffff984 */ /* 0x000fe20000000800 */
[----:B------:R-:W-:Y:S01]  /*6670*/  @!PT LDS RZ, [RZ] ;  /* 0x00000000fffff984 */ /* 0x000fe20000000800 */
[----:B------:R-:W-:Y:S01]  /*6680*/  @!P5 LDGSTS.E.BYPASS.LTC128B.128 [R124+0x6000], desc[UR14][R134.64] ;  /* 0x06000000867cdfae */ /* 0x000fe2000b981a0e */
[----:B------:R-:W-:Y:S01]  /*6690*/  ISETP.GE.AND P4, PT, R131, UR8, PT ;  /* 0x0000000883007c0c */ /* 0x000fe2000bf86270 */
[----:B------:R-:W-:Y:S01]  /*66a0*/  UMOV UR5, UR6 ;  /* 0x0000000600057c82 */ /* 0x000fe20008000000 */
[----:B------:R-:W-:Y:S01]  /*66b0*/  LEA.HI.X R137, R86, R119, R130, 0x1, P0 ;  /* 0x0000007756897211 */ /* 0x000fe200000f0c82 */
[----:B------:R-:W-:Y:S01]  /*66c0*/  @P5 STS.128 [R124+0x6000], RZ ;  /* 0x006000ff7c005388 */ /* 0x000fe20000000c00 */
[----:B------:R-:W-:Y:S02]  /*66d0*/  LOP3.LUT R130, R118, 0x40, RZ, 0xfc, !PT ;  /* 0x0000004076827812 */ /* 0x000fe400078efcff */
[----:B------:R-:W-:Y:S02]  /*66e0*/  LOP3.LUT R93, R113, 0x18, RZ, 0xc0, !PT ;  /* 0x00000018715d7812 */ /* 0x000fe400078ec0ff */
[----:B------:R-:W-:Y:S02]  /*66f0*/  ISETP.GE.AND P3, PT, R130, UR8, PT ;  /* 0x0000000882007c0c */ /* 0x000fe4000bf66270 */
[--C-:B------:R-:W-:Y:S02]  /*6700*/  LOP3.LUT R0, R93, 0xc0, R2.reuse, 0xf8, !PT ;  /* 0x000000c05d007812 */ /* 0x100fe400078ef802 */
[----:B------:R-:W-:Y:S01]  /*6710*/  LOP3.LUT R87, R114, 0x100, RZ, 0xc0, !PT ;  /* 0x0000010072577812 */ /* 0x000fe200078ec0ff */
[----:B------:R-:W-:Y:S01]  /*6720*/  @!PT LDS RZ, [RZ] ;  /* 0x00000000fffff984 */ /* 0x000fe20000000800 */
[----:B------:R-:W-:Y:S01]  /*6730*/  @!PT LDS RZ, [RZ] ;  /* 0x00000000fffff984 */ /* 0x000fe20000000800 */
[----:B------:R-:W-:Y:S01]  /*6740*/  @!PT LDS RZ, [RZ] ;  /* 0x00000000fffff984 */ /* 0x000fe20000000800 */
[----:B------:R-:W-:Y:S01]  /*6750*/  @!P4 LDGSTS.E.BYPASS.LTC128B.128 [R124+0x7000], desc[UR14][R134.64+0x40] ;  /* 0x07000040867ccfae */ /* 0x000fe2000b981a0e */
[----:B------:R-:W-:Y:S02]  /*6760*/  LOP3.LUT R0, R0, 0x8, R91, 0x78, !PT ;  /* 0x0000000800007812 */ /* 0x000fe400078e785b */
[----:B------:R-:W-:Y:S01]  /*6770*/  LOP3.LUT R87, R87, 0x20, R2, 0xf8, !PT ;  /* 0x0000002057577812 */ /* 0x000fe200078ef802 */
[----:B------:R-:W-:Y:S01]  /*6780*/  @P4 STS.128 [R124+0x7000], RZ ;  /* 0x007000ff7c004388 */ /* 0x000fe20000000c00 */
[----:B------:R-:W-:Y:S02]  /*6790*/  LOP3.LUT P0, RZ, R91, 0x4, RZ, 0xc0, !PT ;  /* 0x000000045bff7812 */ /* 0x000fe4000780c0ff */
[----:B------:R-:W-:Y:S01]  /*67a0*/  LOP3.LUT R0, R87, R0, RZ, 0xfc, !PT ;  /* 0x0000000057007212 */ /* 0x000fe200078efcff */
[----:B------:R-:W-:Y:S01]  /*67b0*/  @!PT LDS RZ, [RZ] ;  /* 0x00000000fffff984 */ /* 0x000fe20000000800 */
[----:B------:R-:W-:Y:S01]  /*67c0*/  @!PT LDS RZ, [RZ] ;  /* 0x00000000fffff984 */ /* 0x000fe20000000800 */
[----:B------:R-:W-:Y:S01]  /*67d0*/  @!PT LDS RZ, [RZ] ;  /* 0x00000000fffff984 */ /* 0x000fe20000000800 */
[----:B------:R1:W-:Y:S01]  /*67e0*/  @!P3 LDGSTS.E.BYPASS.LTC128B.128 [R124+0x8000], desc[UR14][R134.64+0x80] ;  /* 0x08000080867cbfae */ /* 0x0003e2000b981a0e */
[----:B------:R-:W-:Y:S02]  /*67f0*/  SEL R87, R88, 0xffffffe0, !P0 ;  /* 0xffffffe058577807 */ /* 0x000fe40004000000 */
[----:B------:R-:W-:Y:S01]  /*6800*/  LEA R84, R0, UR5, 0x1 ;  /* 0x0000000500547c11 */ /* 0x000fe2000f8e08ff */
[----:B------:R-:W-:Y:S02]  /*6810*/  @P3 STS.128 [R124+0x8000], RZ ;  /* 0x008000ff7c003388 */ /* 0x000fe40000000c00 */
[--C-:B------:R-:W-:Y:S02]  /*6820*/  IMAD.IADD R2, R112, 0x1, R87.reuse ;  /* 0x0000000170027824 */ /* 0x100fe400078e0257 */
[----:B------:R-:W-:Y:S01]  /*6830*/  @!PT LDS RZ, [RZ] ;  /* 0x00000000fffff984 */ /* 0x000fe20000000800 */
[----:B------:R-:W-:Y:S01]  /*6840*/  @!PT LDS RZ, [RZ] ;  /* 0x00000000fffff984 */ /* 0x000fe20000000800 */
[----:B------:R-:W-:Y:S01]  /*6850*/  @!PT LDS RZ, [RZ] ;  /* 0x00000000fffff984 */ /* 0x000fe20000000800 */
[----:B------:R2:W-:Y:S01]  /*6860*/  @!P5 LDGSTS.E.BYPASS.LTC128B.128 [R124+0x6800], desc[UR14][R136.64] ;  /* 0x06800000887cdfae */ /* 0x0005e2000b981a0e */
[----:B------:R-:W-:Y:S03]  /*6870*/  IMAD.IADD R0, R84, 0x1, R87 ;  /* 0x0000000154007824 */ /* 0x000fe600078e0257 */
        /* <DEDUP_REMOVED lines=15> */
[----:B------:R-:W0:Y:S04]  /*6970*/  LDGDEPBAR ;  /* 0x00000000000079af */ /* 0x000e280000000000 */
[----:B------:R-:W1:Y:S01]  /*6980*/  LDSM.16.M88.4 R108, [R84+0x3c00] ;  /* 0x003c0000546c783b */ /* 0x000e620000000200 */
[C---:B---3--:R-:W-:Y:S08]  /*6990*/  HMMA.16816.F32 R4, R92.reuse, R96, RZ ;  /* 0x000000605c04723c */ /* 0x048ff000000018ff */
[C---:B------:R-:W-:Y:S01]  /*69a0*/  HMMA.16816.F32 R8, R92.reuse, R98, RZ ;  /* 0x000000625c08723c */ /* 0x040fe200000018ff */
[----:B------:R-:W-:Y:S07]  /*69b0*/  LDSM.16.M88.4 R96, [R2] ;  /* 0x000000000260783b */ /* 0x000fee0000000200 */
[C---:B----4-:R-:W-:Y:S08]  /*69c0*/  HMMA.16816.F32 R12, R92.reuse, R100, RZ ;  /* 0x000000645c0c723c */ /* 0x050ff000000018ff */
[C---:B------:R-:W-:Y:S01]  /*69d0*/  HMMA.16816.F32 R16, R92.reuse, R102, RZ ;  /* 0x000000665c10723c */ /* 0x040fe200000018ff */
[----:B------:R-:W3:Y:S07]  /*69e0*/  LDSM.16.M88.4 R100, [R0+0x3000] ;  /* 0x003000000064783b */ /* 0x000eee0000000200 */
[C---:B-----5:R-:W-:Y:S08]  /*69f0*/  HMMA.16816.F32 R20, R92.reuse, R104, RZ ;  /* 0x000000685c14723c */ /* 0x060ff000000018ff */
[C---:B------:R-:W-:Y:S01]  /*6a00*/  HMMA.16816.F32 R24, R92.reuse, R106, RZ ;  /* 0x0000006a5c18723c */ /* 0x040fe200000018ff */
[----:B------:R-:W-:Y:S07]  /*6a10*/  LDSM.16.M88.4 R104, [R0+0x5c00] ;  /* 0x005c00000068783b */ /* 0x000fee0000000200 */
[C---:B-1----:R-:W-:Y:S08]  /*6a20*/  HMMA.16816.F32 R28, R92.reuse, R108, RZ ;  /* 0x0000006c5c1c723c */ /* 0x042ff000000018ff */
[----:B------:R-:W-:Y:S01]  /*6a30*/  HMMA.16816.F32 R32, R92, R110, RZ ;  /* 0x0000006e5c20723c */ /* 0x000fe200000018ff */
[----:B------:R-:W1:Y:S07]  /*6a40*/  LDSM.16.M88.4 R92, [R0+0x3400] ;  /* 0x00340000005c783b */ /* 0x000e6e0000000200 */
[C---:B---3--:R-:W-:Y:S08]  /*6a50*/  HMMA.16816.F32 R4, R96.reuse, R100, R4 ;  /* 0x000000646004723c */ /* 0x048ff00000001804 */
[C---:B------:R-:W-:Y:S01]  /*6a60*/  HMMA.16816.F32 R8, R96.reuse, R102, R8 ;  /* 0x000000666008723c */ /* 0x040fe20000001808 */
[----:B------:R-:W3:Y:S07]  /*6a70*/  LDSM.16.M88.4 R100, [R0+0x3800] ;  /* 0x003800000064783b */ /* 0x000eee0000000200 */
[C---:B-1----:R-:W-:Y:S08]  /*6a80*/  HMMA.16816.F32 R12, R96.reuse, R92, R12 ;  /* 0x0000005c600c723c */ /* 0x042ff0000000180c */
[C---:B------:R-:W-:Y:S01]  /*6a90*/  HMMA.16816.F32 R16, R96.reuse, R94, R16 ;  /* 0x0000005e6010723c */ /* 0x040fe20000001810 */
[----:B------:R-:W1:Y:S07]  /*6aa0*/  LDSM.16.M88.4 R92, [R0+0x3c00] ;  /* 0x003c0000005c783b */ /* 0x000e6e0000000200 */
[C---:B---3--:R-:W-:Y:S08]  /*6ab0*/  HMMA.16816.F32 R20, R96.reuse, R100, R20 ;  /* 0x000000646014723c */ /* 0x048ff00000001814 */
[C---:B------:R-:W-:Y:S01]  /*6ac0*/  HMMA.16816.F32 R24, R96.reuse, R102, R24 ;  /* 0x000000666018723c */ /* 0x040fe20000001818 */
[----:B------:R-:W-:Y:S07]  /*6ad0*/  LDSM.16.M88.4 R100, [R112+0x1000] ;  /* 0x001000007064783b */ /* 0x000fee0000000200 */
[C---:B-1----:R-:W-:Y:S08]  /*6ae0*/  HMMA.16816.F32 R28, R96.reuse, R92, R28 ;  /* 0x0000005c601c723c */ /* 0x042ff0000000181c */
[----:B------:R-:W-:Y:S01]  /*6af0*/  HMMA.16816.F32 R32, R96, R94, R32 ;  /* 0x0000005e6020723c */ /* 0x000fe20000001820 */
[----:B------:R-:W1:Y:S04]  /*6b00*/  LDSM.16.M88.4 R92, [R84+0x4000] ;  /* 0x00400000545c783b */ /* 0x000e680000000200 */
[----:B------:R-:W3:Y:S03]  /*6b10*/  LDSM.16.M88.4 R96, [R84+0x4400] ;  /* 0x004400005460783b */ /* 0x000ee60000000200 */
[C---:B-1----:R-:W-:Y:S08]  /*6b20*/  HMMA.16816.F32 R4, R100.reuse, R92, R4 ;  /* 0x0000005c6404723c */ /* 0x042ff00000001804 */
[C---:B------:R-:W-:Y:S01]  /*6b30*/  HMMA.16816.F32 R8, R100.reuse, R94, R8 ;  /* 0x0000005e6408723c */ /* 0x040fe20000001808 */
[----:B------:R-:W1:Y:S07]  /*6b40*/  LDSM.16.M88.4 R92, [R84+0x4800] ;  /* 0x00480000545c783b */ /* 0x000e6e0000000200 */
[C---:B---3--:R-:W-:Y:S08]  /*6b50*/  HMMA.16816.F32 R12, R100.reuse, R96, R12 ;  /* 0x00000060640c723c */ /* 0x048ff0000000180c */
[C---:B------:R-:W-:Y:S01]  /*6b60*/  HMMA.16816.F32 R16, R100.reuse, R98, R16 ;  /* 0x000000626410723c */ /* 0x040fe20000001810 */
[----:B------:R-:W3:Y:S07]  /*6b70*/  LDSM.16.M88.4 R96, [R84+0x4c00] ;  /* 0x004c00005460783b */ /* 0x000eee0000000200 */
[C---:B-1----:R-:W-:Y:S08]  /*6b80*/  HMMA.16816.F32 R20, R100.reuse, R92, R20 ;  /* 0x0000005c6414723c */ /* 0x042ff00000001814 */
[C---:B------:R-:W-:Y:S01]  /*6b90*/  HMMA.16816.F32 R24, R100.reuse, R94, R24 ;  /* 0x0000005e6418723c */ /* 0x040fe20000001818 */
[----:B------:R-:W-:Y:S07]  /*6ba0*/  LDSM.16.M88.4 R92, [R2+0x1000] ;  /* 0x00100000025c783b */ /* 0x000fee0000000200 */
[C---:B---3--:R-:W-:Y:S08]  /*6bb0*/  HMMA.16816.F32 R28, R100.reuse, R96, R28 ;  /* 0x00000060641c723c */ /* 0x048ff0000000181c */
        /* <DEDUP_REMOVED lines=31> */
[----:B------:R-:W1:Y:S01]  /*6db0*/  LDSM.16.M88.4 R96, [R0+0x5800] ;  /* 0x005800000060783b */ /* 0x000e620000000200 */
[----:B------:R-:W-:Y:S04]  /*6dc0*/  DEPBAR.LE SB0, 0x0 ;  /* 0x000080000000791a */ /* 0x000fe80000000000 */
[----:B------:R-:W-:Y:S02]  /*6dd0*/  BAR.SYNC.DEFER_BLOCKING 0x0 ;  /* 0x0000000000007b1d */ /* 0x000fe40000010000 */
[C---:B---3--:R-:W-:Y:S05]  /*6de0*/  HMMA.16816.F32 R12, R92.reuse, R100, R12 ;  /* 0x000000645c0c723c */ /* 0x048fea000000180c */
[----:B------:R-:W-:Y:S02]  /*6df0*/  FMNMX3.FTZ R86, R85, R4, R5, !PT ;  /* 0x0000000455567276 */ /* 0x000fe40007810005 */
[----:B------:R-:W-:Y:S01]  /*6e00*/  FMNMX3.FTZ R134, R3, R6, R7, !PT ;  /* 0x0000000603867276 */ /* 0x000fe20007810007 */
[C---:B------:R-:W-:Y:S03]  /*6e10*/  HMMA.16816.F32 R16, R92.reuse, R102, R16 ;  /* 0x000000665c10723c */ /* 0x040fe60000001810 */
[----:B------:R-:W-:Y:S02]  /*6e20*/  FMNMX3.FTZ R135, R86, R8, R9, !PT ;  /* 0x0000000856877276 */ /* 0x000fe40007810009 */
[----:B------:R-:W-:Y:S06]  /*6e30*/  FMNMX3.FTZ R86, R134, R10, R11, !PT ;  /* 0x0000000a86567276 */ /* 0x000fec000781000b */
[----:B------:R-:W-:Y:S02]  /*6e40*/  FMNMX3.FTZ R134, R135, R12, R13, !PT ;  /* 0x0000000c87867276 */ /* 0x000fe4000781000d */
[----:B------:R-:W-:Y:S06]  /*6e50*/  FMNMX3.FTZ R86, R86, R14, R15, !PT ;  /* 0x0000000e56567276 */ /* 0x000fec000781000f */
[----:B------:R-:W-:Y:S02]  /*6e60*/  FMNMX3.FTZ R134, R134, R16, R17, !PT ;  /* 0x0000001086867276 */ /* 0x000fe40007810011 */
[----:B------:R-:W-:Y:S01]  /*6e70*/  FMNMX3.FTZ R86, R86, R18, R19, !PT ;  /* 0x0000001256567276 */ /* 0x000fe20007810013 */
[C---:B-1----:R-:W-:Y:S08]  /*6e80*/  HMMA.16816.F32 R20, R92.reuse, R96, R20 ;  /* 0x000000605c14723c */ /* 0x042ff00000001814 */
[C---:B------:R-:W-:Y:S08]  /*6e90*/  HMMA.16816.F32 R24, R92.reuse, R98, R24 ;  /* 0x000000625c18723c */ /* 0x040ff00000001818 */
[C---:B------:R-:W-:Y:S03]  /*6ea0*/  HMMA.16816.F32 R28, R92.reuse, R104, R28 ;  /* 0x000000685c1c723c */ /* 0x040fe6000000181c */
        /* <DEDUP_REMOVED lines=8> */
[----:B--2---:R-:W-:Y:S06]  /*6f30*/  @P1 BRA `(.L_x_284) ;  /* 0xfffffff000a01947 */ /* 0x004fec000383ffff */
.L_x_283:
[----:B-1----:R-:W1:Y:S01]  /*6f40*/  SHFL.BFLY PT, R95, R134, 0x2, 0x1f ;  /* 0x0c401f00865f7f89 */ /* 0x002e6200000e0000 */
[----:B------:R-:W-:Y:S07]  /*6f50*/  FMNMX3.FTZ R89, R89, R34, R35, !PT ;  /* 0x0000002259597276 */ /* 0x000fee0007810023 */
[----:B------:R-:W-:Y:S08]  /*6f60*/  LDSM.16.MT88.4 R96, [R90+0x6000] ;  /* 0x006000005a60783b */ /* 0x000ff00000004200 */
[----:B------:R-:W2:Y:S01]  /*6f70*/  SHFL.BFLY PT, R2, R89, 0x2, 0x1f ;  /* 0x0c401f0059027f89 */ /* 0x000ea200000e0000 */
[----:B-1----:R-:W-:Y:S07]  /*6f80*/  FMNMX.FTZ R93, R134, R95, !PT ;  /* 0x0000005f865d7209 */ /* 0x002fee0007810000 */
[----:B------:R-:W1:Y:S01]  /*6f90*/  SHFL.BFLY PT, R92, R93, 0x1, 0x1f ;  /* 0x0c201f005d5c7f89 */ /* 0x000e6200000e0000 */
[----:B--2---:R-:W-:Y:S07]  /*6fa0*/  FMNMX.FTZ R87, R89, R2, !PT ;  /* 0x0000000259577209 */ /* 0x004fee0007810000 */
[----:B------:R-:W2:Y:S01]  /*6fb0*/  SHFL.BFLY PT, R86, R87, 0x1, 0x1f ;  /* 0x0c201f0057567f89 */ /* 0x000ea200000e0000 */
[----:B-1----:R-:W-:Y:S04]  /*6fc0*/  FMNMX.FTZ R2, R93, R92, !PT ;  /* 0x0000005c5d027209 */ /* 0x002fe80007810000 */
[C---:B------:R-:W-:Y:S01]  /*6fd0*/  FSETP.NEU.FTZ.AND P1, PT, R2.reuse, -INF , PT ;  /* 0xff8000000200780b */ /* 0x040fe20003f3d000 */
[C---:B------:R-:W-:Y:S01]  /*6fe0*/  FMUL.FTZ R111, R2.reuse, UR4 ;  /* 0x00000004026f7c20 */ /* 0x040fe20008410000 */
[----:B------:R-:W-:Y:S04]  /*6ff0*/  FADD.FTZ R84, -R2, R85 ;  /* 0x0000005502547221 */ /* 0x000fe80000010100 */
[----:B------:R-:W-:Y:S01]  /*7000*/  FSEL R111, R111, RZ, P1 ;  /* 0x000000ff6f6f7208 */ /* 0x000fe20000800000 */
[----:B------:R-:W-:Y:S01]  /*7010*/  FMUL.FTZ R85, R84, UR4 ;  /* 0x0000000454557c20 */ /* 0x000fe20008410000 */
[----:B--2---:R-:W-:Y:S03]  /*7020*/  FMNMX.FTZ R0, R87, R86, !PT ;  /* 0x0000005657007209 */ /* 0x004fe60007810000 */
[----:B------:R-:W-:Y:S01]  /*7030*/  FFMA.FTZ R135, R4, UR4, -R111 ;  /* 0x0000000404877c23 */ /* 0x000fe2000801086f */
[C---:B------:R-:W-:Y:S01]  /*7040*/  FSETP.NEU.FTZ.AND P1, PT, R0.reuse, -INF , PT ;  /* 0xff8000000000780b */ /* 0x040fe20003f3d000 */
[C---:B------:R-:W-:Y:S01]  /*7050*/  FMUL.FTZ R102, R0.reuse, UR4 ;  /* 0x0000000400667c20 */ /* 0x040fe20008410000 */
[----:B------:R-:W-:Y:S01]  /*7060*/  FADD.FTZ R3, -R0, R3 ;  /* 0x0000000300037221 */ /* 0x000fe20000010100 */
[--C-:B------:R-:W-:Y:S01]  /*7070*/  FFMA.FTZ R103, R5, UR4, -R111.reuse ;  /* 0x0000000405677c23 */ /* 0x100fe2000801086f */
[--C-:B------:R-:W-:Y:S01]  /*7080*/  FFMA.FTZ R107, R8, UR4, -R111.reuse ;  /* 0x00000004086b7c23 */ /* 0x100fe2000801086f */
[--C-:B------:R-:W-:Y:S01]  /*7090*/  FFMA.FTZ R100, R9, UR4, -R111.reuse ;  /* 0x0000000409647c23 */ /* 0x100fe2000801086f */
[----:B------:R-:W-:Y:S01]  /*70a0*/  FSEL R102, R102, RZ, P1 ;  /* 0x000000ff66667208 */ /* 0x000fe20000800000 */
[----:B------:R-:W-:Y:S01]  /*70b0*/  FMUL.FTZ R86, R3, UR4 ;  /* 0x0000000403567c20 */ /* 0x000fe20008410000 */
[----:B------:R-:W1:Y:S01]  /*70c0*/  MUFU.EX2 R84, R85 ;  /* 0x0000005500547308 */ /* 0x000e620000000800 */
[----:B------:R-:W-:Y:S01]  /*70d0*/  MOV R9, R128 ;  /* 0x0000008000097202 */ /* 0x000fe20000000f00 */
[--C-:B------:R-:W-:Y:S01]  /*70e0*/  FFMA.FTZ R106, R13, UR4, -R111.reuse ;  /* 0x000000040d6a7c23 */ /* 0x100fe2000801086f */
[--C-:B------:R-:W-:Y:S01]  /*70f0*/  FFMA.FTZ R101, R10, UR4, -R102.reuse ;  /* 0x000000040a657c23 */ /* 0x100fe20008010866 */
[--C-:B------:R-:W-:Y:S01]  /*7100*/  FFMA.FTZ R104, R6, UR4, -R102.reuse ;  /* 0x0000000406687c23 */ /* 0x100fe20008010866 */
[--C-:B------:R-:W-:Y:S01]  /*7110*/  FFMA.FTZ R105, R7, UR4, -R102.reuse ;  /* 0x0000000407697c23 */ /* 0x100fe20008010866 */
[--C-:B------:R-:W-:Y:S01]  /*7120*/  FFMA.FTZ R10, R11, UR4, -R102.reuse ;  /* 0x000000040b0a7c23 */ /* 0x100fe20008010866 */
[----:B------:R-:W-:Y:S03]  /*7130*/  @P0 IADD3 R9, PT, PT, R129, -0x20, RZ ;  /* 0xffffffe081090810 */ /* 0x000fe60007ffe0ff */
[----:B------:R-:W2:Y:S01]  /*7140*/  MUFU.EX2 R3, R86 ;  /* 0x0000005600037308 */ /* 0x000ea20000000800 */
[--C-:B------:R-:W-:Y:S01]  /*7150*/  FFMA.FTZ R11, R12, UR4, -R111.reuse ;  /* 0x000000040c0b7c23 */ /* 0x100fe2000801086f */
[--C-:B------:R-:W-:Y:S01]  /*7160*/  FFMA.FTZ R108, R14, UR4, -R102.reuse ;  /* 0x000000040e6c7c23 */ /* 0x100fe20008010866 */
[--C-:B------:R-:W-:Y:S01]  /*7170*/  FFMA.FTZ R109, R15, UR4, -R102.reuse ;  /* 0x000000040f6d7c23 */ /* 0x100fe20008010866 */
[--C-:B------:R-:W-:Y:S01]  /*7180*/  FFMA.FTZ R110, R16, UR4, -R111.reuse ;  /* 0x00000004106e7c23 */ /* 0x100fe2000801086f */
[--C-:B------:R-:W-:Y:S01]  /*7190*/  FFMA.FTZ R137, R17, UR4, -R111.reuse ;  /* 0x0000000411897c23 */ /* 0x100fe2000801086f */
[--C-:B------:R-:W-:Y:S01]  /*71a0*/  FFMA.FTZ R139, R18, UR4, -R102.reuse ;  /* 0x00000004128b7c23 */ /* 0x100fe20008010866 */
[--C-:B------:R-:W-:Y:S03]  /*71b0*/  FFMA.FTZ R134, R19, UR4, -R102.reuse ;  /* 0x0000000413867c23 */ /* 0x100fe60008010866 */
[----:B------:R-:W-:Y:S01]  /*71c0*/  MUFU.EX2 R135, R135 ;  /* 0x0000008700877308 */ /* 0x000fe20000000800 */
[C---:B-1----:R-:W-:Y:S01]  /*71d0*/  FMUL.FTZ R36, R84.reuse, R36 ;  /* 0x0000002454247220 */ /* 0x042fe20000410000 */
[C---:B------:R-:W-:Y:S01]  /*71e0*/  FMUL.FTZ R37, R84.reuse, R37 ;  /* 0x0000002554257220 */ /* 0x040fe20000410000 */
[C---:B------:R-:W-:Y:S01]  /*71f0*/  FMUL.FTZ R40, R84.reuse, R40 ;  /* 0x0000002854287220 */ /* 0x040fe20000410000 */
[C---:B------:R-:W-:Y:S01]  /*7200*/  FMUL.FTZ R41, R84.reuse, R41 ;  /* 0x0000002954297220 */ /* 0x040fe20000410000 */
[C---:B------:R-:W-:Y:S01]  /*7210*/  FMUL.FTZ R44, R84.reuse, R44 ;  /* 0x0000002c542c7220 */ /* 0x040fe20000410000 */
[C---:B------:R-:W-:Y:S01]  /*7220*/  FMUL.FTZ R45, R84.reuse, R45 ;  /* 0x0000002d542d7220 */ /* 0x040fe20000410000 */
[C---:B------:R-:W-:Y:S03]  /*7230*/  FMUL.FTZ R48, R84.reuse, R48 ;  /* 0x0000003054307220 */ /* 0x040fe60000410000 */
[----:B------:R-:W1:Y:S01]  /*7240*/  MUFU.EX2 R103, R103 ;  /* 0x0000006700677308 */ /* 0x000e620000000800 */
[C---:B--2---:R-:W-:Y:S01]  /*7250*/  FMUL.FTZ R38, R3.reuse, R38 ;  /* 0x0000002603267220 */ /* 0x044fe20000410000 */
[C---:B------:R-:W-:Y:S01]  /*7260*/  FMUL.FTZ R39, R3.reuse, R39 ;  /* 0x0000002703277220 */ /* 0x040fe20000410000 */
[C---:B------:R-:W-:Y:S01]  /*7270*/  FMUL.FTZ R42, R3.reuse, R42 ;  /* 0x0000002a032a7220 */ /* 0x040fe20000410000 */
[C---:B------:R-:W-:Y:S01]  /*7280*/  FMUL.FTZ R43, R3.reuse, R43 ;  /* 0x0000002b032b7220 */ /* 0x040fe20000410000 */
[C---:B------:R-:W-:Y:S01]  /*7290*/  FMUL.FTZ R46, R3.reuse, R46 ;  /* 0x0000002e032e7220 */ /* 0x040fe20000410000 */
[C---:B------:R-:W-:Y:S01]  /*72a0*/  FMUL.FTZ R47, R3.reuse, R47 ;  /* 0x0000002f032f7220 */ /* 0x040fe20000410000 */
[C---:B------:R-:W-:Y:S03]  /*72b0*/  FMUL.FTZ R49, R84.reuse, R49 ;  /* 0x0000003154317220 */ /* 0x040fe60000410000 */
[----:B------:R-:W-:Y:S01]  /*72c0*/  MUFU.EX2 R104, R104 ;  /* 0x0000006800687308 */ /* 0x000fe20000000800 */
[C---:B------:R-:W-:Y:S01]  /*72d0*/  FMUL.FTZ R50, R3.reuse, R50 ;  /* 0x0000003203327220 */ /* 0x040fe20000410000 */
[C---:B------:R-:W-:Y:S01]  /*72e0*/  FMUL.FTZ R51, R3.reuse, R51 ;  /* 0x0000003303337220 */ /* 0x040fe20000410000 */
[C---:B------:R-:W-:Y:S01]  /*72f0*/  FMUL.FTZ R52, R84.reuse, R52 ;  /* 0x0000003454347220 */ /* 0x040fe20000410000 */
[C---:B------:R-:W-:Y:S01]  /*7300*/  FMUL.FTZ R53, R84.reuse, R53 ;  /* 0x0000003554357220 */ /* 0x040fe20000410000 */
[C---:B------:R-:W-:Y:S01]  /*7310*/  FMUL.FTZ R54, R3.reuse, R54 ;  /* 0x0000003603367220 */ /* 0x040fe20000410000 */
[----:B------:R-:W-:Y:S01]  /*7320*/  FMUL.FTZ R55, R3, R55 ;  /* 0x0000003703377220 */ /* 0x000fe20000410000 */
[C---:B------:R-:W-:Y:S03]  /*7330*/  FMUL.FTZ R56, R84.reuse, R56 ;  /* 0x0000003854387220 */ /* 0x040fe60000410000 */
[----:B------:R-:W2:Y:S01]  /*7340*/  MUFU.EX2 R105, R105 ;  /* 0x0000006900697308 */ /* 0x000ea20000000800 */
[----:B-1----:R-:W-:Y:S01]  /*7350*/  F2FP.F16.F32.PACK_AB R92, R103, R135 ;  /* 0x00000087675c723e */ /* 0x002fe200000000ff */
        /* <DEDUP_REMOVED lines=11> */
[----:B------:R-:W-:Y:S01]  /*7410*/  FMUL.FTZ R67, R3, R67 ;  /* 0x0000004303437220 */ /* 0x000fe20000410000 */
[C---:B------:R-:W-:Y:S01]  /*7420*/  FMUL.FTZ R68, R84.reuse, R68 ;  /* 0x0000004454447220 */ /* 0x040fe20000410000 */
[C---:B------:R-:W-:Y:S03]  /*7430*/  FMUL.FTZ R69, R84.reuse, R69 ;  /* 0x0000004554457220 */ /* 0x040fe60000410000 */
[----:B------:R-:W1:Y:S01]  /*7440*/  MUFU.EX2 R100, R100 ;  /* 0x0000006400647308 */ /* 0x000e620000000800 */
[----:B--2---:R-:W-:Y:S01]  /*7450*/  F2FP.F16.F32.PACK_AB R93, R105, R104 ;  /* 0x00000068695d723e */ /* 0x004fe200000000ff */
        /* <DEDUP_REMOVED lines=12> */
[----:B------:R-:W-:Y:S01]  /*7520*/  LDSM.16.MT88.4 R80, [R90+0x6400] ;  /* 0x006400005a50783b */ /* 0x000fe20000004200 */
[----:B------:R-:W-:Y:S03]  /*7530*/  FMUL.FTZ R77, R84, R77 ;  /* 0x0000004d544d7220 */ /* 0x000fe60000410000 */
[----:B------:R-:W2:Y:S01]  /*7540*/  MUFU.EX2 R10, R10 ;  /* 0x0000000a000a7308 */ /* 0x000ea20000000800 */
[----:B-1----:R-:W-:Y:S01]  /*7550*/  F2FP.F16.F32.PACK_AB R94, R100, R107 ;  /* 0x0000006b645e723e */ /* 0x002fe200000000ff */
[C---:B------:R-:W-:Y:S01]  /*7560*/  FMUL.FTZ R78, R3.reuse, R78 ;  /* 0x0000004e034e7220 */ /* 0x040fe20000410000 */
[----:B------:R-:W-:Y:S01]  /*7570*/  FMUL.FTZ R79, R3, R79 ;  /* 0x0000004f034f7220 */ /* 0x000fe20000410000 */
[--C-:B------:R-:W-:Y:S01]  /*7580*/  FFMA.FTZ R138, R20, UR4, -R111.reuse ;  /* 0x00000004148a7c23 */ /* 0x100fe2000801086f */
[--C-:B------:R-:W-:Y:S01]  /*7590*/  FFMA.FTZ R141, R21, UR4, -R111.reuse ;  /* 0x00000004158d7c23 */ /* 0x100fe2000801086f */
[--C-:B------:R-:W-:Y:S01]  /*75a0*/  FFMA.FTZ R143, R22, UR4, -R102.reuse ;  /* 0x00000004168f7c23 */ /* 0x100fe20008010866 */
[--C-:B------:R-:W-:Y:S03]  /*75b0*/  FFMA.FTZ R136, R23, UR4, -R102.reuse ;  /* 0x0000000417887c23 */ /* 0x100fe60008010866 */
[----:B------:R-:W-:Y:S01]  /*75c0*/  MUFU.EX2 R11, R11 ;  /* 0x0000000b000b7308 */ /* 0x000fe20000000800 */
[----:B------:R-:W-:Y:S01]  /*75d0*/  LDSM.16.MT88.4 R20, [R90+0x6800] ;  /* 0x006800005a14783b */ /* 0x000fe20000004200 */
[--C-:B------:R-:W-:Y:S01]  /*75e0*/  FFMA.FTZ R140, R24, UR4, -R111.reuse ;  /* 0x00000004188c7c23 */ /* 0x100fe2000801086f */
[--C-:B------:R-:W-:Y:S01]  /*75f0*/  FFMA.FTZ R145, R25, UR4, -R111.reuse ;  /* 0x0000000419917c23 */ /* 0x100fe2000801086f */
[--C-:B------:R-:W-:Y:S01]  /*7600*/  FFMA.FTZ R147, R26, UR4, -R102.reuse ;  /* 0x000000041a937c23 */ /* 0x100fe20008010866 */
[--C-:B------:R-:W-:Y:S01]  /*7610*/  FFMA.FTZ R142, R27, UR4, -R102.reuse ;  /* 0x000000041b8e7c23 */ /* 0x100fe20008010866 */
[----:B------:R-:W-:Y:S01]  /*7620*/  FFMA.FTZ R29, R29, UR4, -R111 ;  /* 0x000000041d1d7c23 */ /* 0x000fe2000801086f */
[--C-:B------:R-:W-:Y:S03]  /*7630*/  FFMA.FTZ R146, R30, UR4, -R102.reuse ;  /* 0x000000041e927c23 */ /* 0x100fe60008010866 */
[----:B------:R-:W1:Y:S01]  /*7640*/  MUFU.EX2 R106, R106 ;  /* 0x0000006a006a7308 */ /* 0x000e620000000800 */
[----:B--2---:R-:W-:Y:S01]  /*7650*/  F2FP.F16.F32.PACK_AB R95, R10, R101 ;  /* 0x000000650a5f723e */ /* 0x004fe200000000ff */
[----:B------:R-:W-:Y:S01]  /*7660*/  LDSM.16.MT88.4 R24, [R9+0x800] ;  /* 0x000800000918783b */ /* 0x000fe20000004200 */
[----:B------:R-:W-:Y:S01]  /*7670*/  FFMA.FTZ R135, R84, R133, R135 ;  /* 0x0000008554877223 */ /* 0x000fe20000010087 */
[--C-:B------:R-:W-:Y:S01]  /*7680*/  FFMA.FTZ R144, R28, UR4, -R111.reuse ;  /* 0x000000041c907c23 */ /* 0x100fe2000801086f */
[--C-:B------:R-:W-:Y:S01]  /*7690*/  FFMA.FTZ R148, R32, UR4, -R111.reuse ;  /* 0x0000000420947c23 */ /* 0x100fe2000801086f */
[----:B------:R-:W-:Y:S01]  /*76a0*/  FFMA.FTZ R111, R33, UR4, -R111 ;  /* 0x00000004216f7c23 */ /* 0x000fe2000801086f */
[----:B------:R-:W-:Y:S01]  /*76b0*/  FFMA.FTZ R33, R31, UR4, -R102 ;  /* 0x000000041f217c23 */ /* 0x000fe20008010866 */
[C---:B------:R-:W-:Y:S02]  /*76c0*/  HMMA.16816.F32 R36, R92.reuse, R96, R36 ;  /* 0x000000605c24723c */ /* 0x040fe40000001824 */
[----:B------:R2:W-:Y:S03]  /*76d0*/  MUFU.EX2 R133, R29 ;  /* 0x0000001d00857308 */ /* 0x0005e60000000800 */
[----:B------:R-:W-:Y:S01]  /*76e0*/  FADD.FTZ R28, R103, R135 ;  /* 0x00000087671c7221 */ /* 0x000fe20000010000 */
[----:B------:R-:W-:Y:S01]  /*76f0*/  FFMA.FTZ R104, R3, R132, R104 ;  /* 0x0000008403687223 */ /* 0x000fe20000010068 */
[----:B------:R-:W-:Y:S01]  /*7700*/  ISETP.NE.AND P0, PT, R127, RZ, PT ;  /* 0x000000ff7f00720c */ /* 0x000fe20003f05270 */
[C---:B------:R-:W-:Y:S01]  /*7710*/  HMMA.16816.F32 R40, R92.reuse, R98, R40 ;  /* 0x000000625c28723c */ /* 0x040fe20000001828 */
[----:B------:R-:W3:Y:S03]  /*7720*/  LDSM.16.MT88.4 R96, [R9] ;  /* 0x000000000960783b */ /* 0x000ee60000004200 */
[----:B------:R-:W-:Y:S01]  /*7730*/  MUFU.EX2 R138, R138 ;  /* 0x0000008a008a7308 */ /* 0x000fe20000000800 */
[----:B------:R-:W-:Y:S01]  /*7740*/  FADD.FTZ R107, R107, R28 ;  /* 0x0000001c6b6b7221 */ /* 0x000fe20000010000 */
[----:B-1----:R-:W-:Y:S01]  /*7750*/  F2FP.F16.F32.PACK_AB R16, R106, R11 ;  /* 0x0000000b6a10723e */ /* 0x002fe200000000ff */
[----:B------:R-:W-:Y:S01]  /*7760*/  FADD.FTZ R104, R105, R104 ;  /* 0x0000006869687221 */ /* 0x000fe20000010000 */
[----:B------:R-:W-:Y:S01]  /*7770*/  IADD3 R127, PT, PT, R127, -0x1, RZ ;  /* 0xffffffff7f7f7810 */ /* 0x000fe20007ffe0ff */
[----:B------:R-:W-:Y:S01]  /*7780*/  FADD.FTZ R100, R100, R107 ;  /* 0x0000006b64647221 */ /* 0x000fe20000010000 */
[----:B------:R-:W-:Y:S01]  /*7790*/  MOV R3, R0 ;  /* 0x0000000000037202 */ /* 0x000fe20000000f00 */
[----:B------:R-:W-:Y:S01]  /*77a0*/  FADD.FTZ R101, R101, R104 ;  /* 0x0000006865657221 */ /* 0x000fe20000010000 */
[----:B--2---:R-:W-:Y:S02]  /*77b0*/  LDSM.16.MT88.4 R28, [R9+0xc00] ;  /* 0x000c0000091c783b */ /* 0x004fe40000004200 */
[----:B------:R-:W-:Y:S01]  /*77c0*/  MUFU.EX2 R141, R141 ;  /* 0x0000008d008d7308 */ /* 0x000fe20000000800 */
[----:B------:R-:W-:Y:S01]  /*77d0*/  FADD.FTZ R11, R11, R100 ;  /* 0x000000640b0b7221 */ /* 0x000fe20000010000 */
[----:B------:R-:W-:Y:S01]  /*77e0*/  FADD.FTZ R101, R10, R101 ;  /* 0x000000650a657221 */ /* 0x000fe20000010000 */
[----:B------:R-:W-:Y:S02]  /*77f0*/  MOV R85, R2 ;  /* 0x0000000200557202 */ /* 0x000fe40000000f00 */
[----:B------:R-:W-:Y:S05]  /*7800*/  FADD.FTZ R11, R106, R11 ;  /* 0x0000000b6a0b7221 */ /* 0x000fea0000010000 */
[----:B------:R-:W-:Y:S10]  /*7810*/  MUFU.EX2 R143, R143 ;  /* 0x0000008f008f7308 */ /* 0x000ff40000000800 */
[----:B------:R-:W-:Y:S10]  /*7820*/  MUFU.EX2 R136, R136 ;  /* 0x0000008800887308 */ /* 0x000ff40000000800 */
[----:B------:R-:W-:Y:S01]  /*7830*/  MUFU.EX2 R140, R140 ;  /* 0x0000008c008c7308 */ /* 0x000fe20000000800 */
[C---:B---3--:R-:W-:Y:S09]  /*7840*/  HMMA.16816.F32 R44, R92.reuse, R96, R44 ;  /* 0x000000605c2c723c */ /* 0x048ff2000000182c */
[----:B------:R-:W-:Y:S01]  /*7850*/  MUFU.EX2 R145, R145 ;  /* 0x0000009100917308 */ /* 0x000fe20000000800 */
[C---:B------:R-:W-:Y:S01]  /*7860*/  HMMA.16816.F32 R48, R92.reuse, R98, R48 ;  /* 0x000000625c30723c */ /* 0x040fe20000001830 */
[----:B------:R-:W1:Y:S08]  /*7870*/  LDSM.16.MT88.4 R96, [R90+0x7000] ;  /* 0x007000005a60783b */ /* 0x000e700000004200 */
[----:B------:R-:W-:Y:S10]  /*7880*/  MUFU.EX2 R147, R147 ;  /* 0x0000009300937308 */ /* 0x000ff40000000800 */
[----:B------:R-:W-:Y:S10]  /*7890*/  MUFU.EX2 R142, R142 ;  /* 0x0000008e008e7308 */ /* 0x000ff40000000800 */
[----:B------:R-:W-:Y:S10]  /*78a0*/  MUFU.EX2 R108, R108 ;  /* 0x0000006c006c7308 */ /* 0x000ff40000000800 */
[----:B------:R-:W2:Y:S10]  /*78b0*/  MUFU.EX2 R109, R109 ;  /* 0x0000006d006d7308 */ /* 0x000eb40000000800 */
[----:B------:R-:W-:Y:S01]  /*78c0*/  MUFU.EX2 R110, R110 ;  /* 0x0000006e006e7308 */ /* 0x000fe20000000800 */
[C---:B-1----:R-:W-:Y:S09]  /*78d0*/  HMMA.16816.F32 R52, R92.reuse, R96, R52 ;  /* 0x000000605c34723c */ /* 0x042ff20000001834 */
[----:B------:R-:W1:Y:S01]  /*78e0*/  MUFU.EX2 R137, R137 ;  /* 0x0000008900897308 */ /* 0x000e620000000800 */
[C---:B--2---:R-:W-:Y:S01]  /*78f0*/  F2FP.F16.F32.PACK_AB R17, R109.reuse, R108 ;  /* 0x0000006c6d11723e */ /* 0x044fe200000000ff */
[----:B------:R-:W-:Y:S01]  /*7900*/  FADD.FTZ R108, R108, R101 ;  /* 0x000000656c6c7221 */ /* 0x000fe20000010000 */
[C---:B------:R-:W-:Y:S01]  /*7910*/  HMMA.16816.F32 R56, R92.reuse, R98, R56 ;  /* 0x000000625c38723c */ /* 0x040fe20000001838 */
[----:B------:R-:W2:Y:S06]  /*7920*/  LDSM.16.MT88.4 R96, [R9+0x1000] ;  /* 0x001000000960783b */ /* 0x000eac0000004200 */
[----:B------:R-:W-:Y:S01]  /*7930*/  MUFU.EX2 R139, R139 ;  /* 0x0000008b008b7308 */ /* 0x000fe20000000800 */
[----:B------:R-:W-:Y:S01]  /*7940*/  FADD.FTZ R108, R109, R108 ;  /* 0x0000006c6d6c7221 */ /* 0x000fe20000010000 */
[C---:B-1----:R-:W-:Y:S08]  /*7950*/  F2FP.F16.F32.PACK_AB R18, R137.reuse, R110 ;  /* 0x0000006e8912723e */ /* 0x042ff000000000ff */
[----:B------:R-:W1:Y:S01]  /*7960*/  MUFU.EX2 R134, R134 ;  /* 0x0000008600867308 */ /* 0x000e620000000800 */
[----:B------:R-:W-:Y:S04]  /*7970*/  FADD.FTZ R110, R110, R11 ;  /* 0x0000000b6e6e7221 */ /* 0x000fe80000010000 */
[----:B------:R-:W-:Y:S05]  /*7980*/  FADD.FTZ R137, R137, R110 ;  /* 0x0000006e89897221 */ /* 0x000fea0000010000 */
[----:B------:R-:W-:Y:S10]  /*7990*/  MUFU.EX2 R144, R144 ;  /* 0x0000009000907308 */ /* 0x000ff40000000800 */
[----:B------:R-:W-:Y:S01]  /*79a0*/  MUFU.EX2 R146, R146 ;  /* 0x0000009200927308 */ /* 0x000fe20000000800 */
[C---:B-1----:R-:W-:Y:S01]  /*79b0*/  F2FP.F16.F32.PACK_AB R19, R134.reuse, R139 ;  /* 0x0000008b8613723e */ /* 0x042fe200000000ff */
[----:B------:R-:W-:Y:S04]  /*79c0*/  FADD.FTZ R139, R139, R108 ;  /* 0x0000006c8b8b7221 */ /* 0x000fe80000010000 */
[----:B------:R-:W-:Y:S04]  /*79d0*/  FADD.FTZ R134, R134, R139 ;  /* 0x0000008b86867221 */ /* 0x000fe80000010000 */
[----:B------:R-:W1:Y:S01]  /*79e0*/  MUFU.EX2 R33, R33 ;  /* 0x0000002100217308 */ /* 0x000e620000000800 */
[C---:B--2---:R-:W-:Y:S09]  /*79f0*/  HMMA.16816.F32 R60, R92.reuse, R96, R60 ;  /* 0x000000605c3c723c */ /* 0x044ff2000000183c */
[----:B------:R-:W-:Y:S01]  /*7a00*/  MUFU.EX2 R148, R148 ;  /* 0x0000009400947308 */ /* 0x000fe20000000800 */
[C---:B------:R-:W-:Y:S01]  /*7a10*/  HMMA.16816.F32 R64, R92.reuse, R98, R64 ;  /* 0x000000625c40723c */ /* 0x040fe20000001840 */
[----:B------:R-:W2:Y:S08]  /*7a20*/  LDSM.16.MT88.4 R96, [R90+0x8000] ;  /* 0x008000005a60783b */ /* 0x000eb00000004200 */
[----:B------:R-:W3:Y:S01]  /*7a30*/  MUFU.EX2 R111, R111 ;  /* 0x0000006f006f7308 */ /* 0x000ee20000000800 */
[C---:B--2---:R-:W-:Y:S08]  /*7a40*/  HMMA.16816.F32 R68, R92.reuse, R96, R68 ;  /* 0x000000605c44723c */ /* 0x044ff00000001844 */
[C---:B------:R-:W-:Y:S01]  /*7a50*/  HMMA.16816.F32 R72, R92.reuse, R98, R72 ;  /* 0x000000625c48723c */ /* 0x040fe20000001848 */
[----:B------:R-:W2:Y:S07]  /*7a60*/  LDSM.16.MT88.4 R96, [R9+0x2000] ;  /* 0x002000000960783b */ /* 0x000eae0000004200 */
[C---:B--2---:R-:W-:Y:S08]  /*7a70*/  HMMA.16816.F32 R76, R92.reuse, R96, R76 ;  /* 0x000000605c4c723c */ /* 0x044ff0000000184c */
[----:B------:R-:W-:Y:S01]  /*7a80*/  HMMA.16816.F32 R12, R92, R98, R12 ;  /* 0x000000625c0c723c */ /* 0x000fe2000000180c */
[----:B------:R-:W-:Y:S07]  /*7a90*/  LDSM.16.MT88.4 R92, [R90+0x7c00] ;  /* 0x007c00005a5c783b */ /* 0x000fee0000004200 */
[C---:B------:R-:W-:Y:S08]  /*7aa0*/  HMMA.16816.F32 R36, R16.reuse, R80, R36 ;  /* 0x000000501024723c */ /* 0x040ff00000001824 */
        /* <DEDUP_REMOVED lines=14> */
[C---:B--2---:R-:W-:Y:S03]  /*7b90*/  HMMA.16816.F32 R76, R16.reuse, R80, R76 ;  /* 0x00000050104c723c */ /* 0x044fe6000000184c */
[----:B-1----:R-:W-:Y:S01]  /*7ba0*/  F2FP.F16.F32.PACK_AB R81, R33, R146 ;  /* 0x000000922151723e */ /* 0x002fe200000000ff */
[--C-:B------:R-:W-:Y:S01]  /*7bb0*/  FFMA.FTZ R80, R34, UR4, -R102.reuse ;  /* 0x0000000422507c23 */ /* 0x100fe20008010866 */
[----:B------:R-:W-:Y:S03]  /*7bc0*/  FFMA.FTZ R102, R35, UR4, -R102 ;  /* 0x0000000423667c23 */ /* 0x000fe60008010866 */
[----:B------:R-:W-:Y:S01]  /*7bd0*/  HMMA.16816.F32 R12, R16, R82, R12 ;  /* 0x00000052100c723c */ /* 0x000fe2000000180c */
[----:B------:R1:W-:Y:S02]  /*7be0*/  MUFU.EX2 R103, R80 ;  /* 0x0000005000677308 */ /* 0x0003e40000000800 */
[----:B------:R-:W-:Y:S01]  /*7bf0*/  F2FP.F16.F32.PACK_AB R16, R141, R138 ;  /* 0x0000008a8d10723e */ /* 0x000fe200000000ff */
[----:B------:R-:W-:Y:S01]  /*7c00*/  FADD.FTZ R138, R138, R137 ;  /* 0x000000898a8a7221 */ /* 0x000fe20000010000 */
[----:B------:R-:W-:Y:S01]  /*7c10*/  F2FP.F16.F32.PACK_AB R17, R136, R143 ;  /* 0x0000008f8811723e */ /* 0x000fe200000000ff */
[----:B------:R-:W-:Y:S01]  /*7c20*/  FADD.FTZ R143, R143, R134 ;  /* 0x000000868f8f7221 */ /* 0x000fe20000010000 */
[----:B------:R-:W-:Y:S01]  /*7c30*/  F2FP.F16.F32.PACK_AB R18, R145, R140 ;  /* 0x0000008c9112723e */ /* 0x000fe200000000ff */
[----:B------:R-:W-:Y:S01]  /*7c40*/  FADD.FTZ R141, R141, R138 ;  /* 0x0000008a8d8d7221 */ /* 0x000fe20000010000 */
[----:B------:R-:W-:Y:S02]  /*7c50*/  F2FP.F16.F32.PACK_AB R19, R142, R147 ;  /* 0x000000938e13723e */ /* 0x000fe400000000ff */
[----:B------:R-:W2:Y:S01]  /*7c60*/  MUFU.EX2 R102, R102 ;  /* 0x0000006600667308 */ /* 0x000ea20000000800 */
[----:B---3--:R-:W-:Y:S01]  /*7c70*/  F2FP.F16.F32.PACK_AB R82, R111, R148 ;  /* 0x000000946f52723e */ /* 0x008fe200000000ff */
[----:B------:R-:W-:Y:S01]  /*7c80*/  FADD.FTZ R136, R136, R143 ;  /* 0x0000008f88887221 */ /* 0x000fe20000010000 */
[----:B------:R-:W-:Y:S02]  /*7c90*/  FADD.FTZ R140, R140, R141 ;  /* 0x0000008d8c8c7221 */ /* 0x000fe40000010000 */
[C---:B------:R-:W-:Y:S03]  /*7ca0*/  HMMA.16816.F32 R36, R16.reuse, R20, R36 ;  /* 0x000000141024723c */ /* 0x040fe60000001824 */
[----:B-1----:R-:W-:Y:S01]  /*7cb0*/  F2FP.F16.F32.PACK_AB R80, R133, R144 ;  /* 0x000000908550723e */ /* 0x002fe200000000ff */
[----:B------:R-:W-:Y:S01]  /*7cc0*/  FADD.FTZ R147, R147, R136 ;  /* 0x0000008893937221 */ /* 0x000fe20000010000 */
[----:B------:R-:W-:Y:S03]  /*7cd0*/  FADD.FTZ R145, R145, R140 ;  /* 0x0000008c91917221 */ /* 0x000fe60000010000 */
[C---:B------:R-:W-:Y:S01]  /*7ce0*/  HMMA.16816.F32 R40, R16.reuse, R22, R40 ;  /* 0x000000161028723c */ /* 0x040fe20000001828 */
[----:B------:R-:W1:Y:S02]  /*7cf0*/  LDSM.16.MT88.4 R20, [R90+0x7800] ;  /* 0x007800005a14783b */ /* 0x000e640000004200 */
[----:B--2---:R-:W-:Y:S01]  /*7d00*/  F2FP.F16.F32.PACK_AB R83, R102, R103 ;  /* 0x000000676653723e */ /* 0x004fe200000000ff */
[----:B------:R-:W-:Y:S01]  /*7d10*/  FADD.FTZ R147, R142, R147 ;  /* 0x000000938e937221 */ /* 0x000fe20000010000 */
[----:B------:R-:W-:Y:S03]  /*7d20*/  FADD.FTZ R144, R144, R145 ;  /* 0x0000009190907221 */ /* 0x000fe60000010000 */
[C---:B------:R-:W-:Y:S03]  /*7d30*/  HMMA.16816.F32 R44, R16.reuse, R24, R44 ;  /* 0x00000018102c723c */ /* 0x040fe6000000182c */
[----:B------:R-:W-:Y:S01]  /*7d40*/  FADD.FTZ R146, R146, R147 ;  /* 0x0000009392927221 */ /* 0x000fe20000010000 */
[----:B------:R-:W-:Y:S03]  /*7d50*/  FADD.FTZ R133, R133, R144 ;  /* 0x0000009085857221 */ /* 0x000fe60000010000 */
[----:B------:R-:W-:Y:S01]  /*7d60*/  FADD.FTZ R146, R33, R146 ;  /* 0x0000009221927221 */ /* 0x000fe20000010000 */
[C---:B------:R-:W-:Y:S01]  /*7d70*/  HMMA.16816.F32 R48, R16.reuse, R26, R48 ;  /* 0x0000001a1030723c */ /* 0x040fe20000001830 */
[----:B------:R-:W2:Y:S02]  /*7d80*/  LDSM.16.MT88.4 R24, [R9+0x1800] ;  /* 0x001800000918783b */ /* 0x000ea40000004200 */
[----:B------:R-:W-:Y:S01]  /*7d90*/  FADD.FTZ R148, R148, R133 ;  /* 0x0000008594947221 */ /* 0x000fe20000010000 */
[----:B------:R-:W-:Y:S03]  /*7da0*/  FADD.FTZ R103, R103, R146 ;  /* 0x0000009267677221 */ /* 0x000fe60000010000 */
[----:B------:R-:W-:Y:S01]  /*7db0*/  FADD.FTZ R133, R111, R148 ;  /* 0x000000946f857221 */ /* 0x000fe20000010000 */
[----:B------:R-:W-:Y:S01]  /*7dc0*/  FADD.FTZ R132, R102, R103 ;  /* 0x0000006766847221 */ /* 0x000fe20000010000 */
        /* <DEDUP_REMOVED lines=11> */
[----:B------:R-:W2:Y:S08]  /*7e80*/  LDSM.16.MT88.4 R16, [R9+0x1c00] ;  /* 0x001c00000910783b */ /* 0x000eb00000004200 */
[----:B------:R-:W-:Y:S01]  /*7e90*/  LDSM.16.MT88.4 R24, [R9+0x2c00] ;  /* 0x002c00000918783b */ /* 0x000fe20000004200 */
[C---:B-1----:R-:W-:Y:S08]  /*7ea0*/  HMMA.16816.F32 R36, R80.reuse, R20, R36 ;  /* 0x000000145024723c */ /* 0x042ff00000001824 */
[C---:B------:R-:W-:Y:S01]  /*7eb0*/  HMMA.16816.F32 R40, R80.reuse, R22, R40 ;  /* 0x000000165028723c */ /* 0x040fe20000001828 */
[----:B------:R-:W1:Y:S07]  /*7ec0*/  LDSM.16.MT88.4 R20, [R90+0x8c00] ;  /* 0x008c00005a14783b */ /* 0x000e6e0000004200 */
[C---:B------:R-:W-:Y:S08]  /*7ed0*/  HMMA.16816.F32 R44, R80.reuse, R28, R44 ;  /* 0x0000001c502c723c */ /* 0x040ff0000000182c */
[C---:B------:R-:W-:Y:S08]  /*7ee0*/  HMMA.16816.F32 R48, R80.reuse, R30, R48 ;  /* 0x0000001e5030723c */ /* 0x040ff00000001830 */
[C---:B------:R-:W-:Y:S08]  /*7ef0*/  HMMA.16816.F32 R52, R80.reuse, R92, R52 ;  /* 0x0000005c5034723c */ /* 0x040ff00000001834 */
[C---:B------:R-:W-:Y:S08]  /*7f00*/  HMMA.16816.F32 R56, R80.reuse, R94, R56 ;  /* 0x0000005e5038723c */ /* 0x040ff00000001838 */
[C---:B--2---:R-:W-:Y:S08]  /*7f10*/  HMMA.16816.F32 R60, R80.reuse, R16, R60 ;  /* 0x00000010503c723c */ /* 0x044ff0000000183c */
[C---:B------:R-:W-:Y:S08]  /*7f20*/  HMMA.16816.F32 R64, R80.reuse, R18, R64 ;  /* 0x000000125040723c */ /* 0x040ff00000001840 */
[C---:B-1----:R-:W-:Y:S08]  /*7f30*/  HMMA.16816.F32 R68, R80.reuse, R20, R68 ;  /* 0x000000145044723c */ /* 0x042ff00000001844 */
[C---:B------:R-:W-:Y:S08]  /*7f40*/  HMMA.16816.F32 R72, R80.reuse, R22, R72 ;  /* 0x000000165048723c */ /* 0x040ff00000001848 */
[C---:B------:R-:W-:Y:S08]  /*7f50*/  HMMA.16816.F32 R76, R80.reuse, R24, R76 ;  /* 0x00000018504c723c */ /* 0x040ff0000000184c */
[----:B------:R-:W-:Y:S01]  /*7f60*/  HMMA.16816.F32 R80, R80, R26, R12 ;  /* 0x0000001a5050723c */ /* 0x000fe2000000180c */
[----:B------:R-:W-:Y:S08]  /*7f70*/  @!UPT UIADD3 URZ, UPT, UPT, URZ, URZ, URZ ;  /* 0x000000fffffff290 */ /* 0x000ff0000fffe0ff */
[----:B------:R-:W-:Y:S11]  /*7f80*/  @P0 BRA `(.L_x_282) ;  /* 0xffffffe400640947 */ /* 0x000ff6000383ffff */
.L_x_281:
[----:B------:R-:W1:Y:S01]  /*7f90*/  SHFL.BFLY PT, R10, R133, 0x2, 0x1f ;  /* 0x0c401f00850a7f89 */ /* 0x000e6200000e0000 */
[----:B------:R-:W-:Y:S01]  /*7fa0*/  SHF.L.U32 R3, R91, 0x1, RZ ;  /* 0x000000015b037819 */ /* 0x000fe200000006ff */
[----:B------:R-:W2:Y:S01]  /*7fb0*/  LDC R12, c[0x0][0x434] ;  /* 0x00010d00ff0c7b82 */ /* 0x000ea20000000800 */
[----:B------:R-:W-:Y:S01]  /*7fc0*/  LOP3.LUT R6, R126, 0xc0, RZ, 0xc0, !PT ;  /* 0x000000c07e067812 */ /* 0x000fe200078ec0ff */
[----:B------:R-:W3:Y:S01]  /*7fd0*/  SHFL.BFLY PT, R9, R132, 0x2, 0x1f ;  /* 0x0c401f0084097f89 */ /* 0x000ee200000e0000 */
[----:B------:R-:W-:Y:S02]  /*7fe0*/  LOP3.LUT R3, R3, 0x6, RZ, 0xc0, !PT ;  /* 0x0000000603037812 */ /* 0x000fe400078ec0ff */
[----:B------:R-:W-:Y:S01]  /*7ff0*/  LOP3.LUT R6, R6, 0x18, R91, 0xf8, !PT ;  /* 0x0000001806067812 */ /* 0x000fe200078ef85b */
[----:B------:R-:W4:Y:S01]  /*8000*/  S2R R19, SR_CTAID.Z ;  /* 0x0000000000137919 */ /* 0x000f220000002700 */
[----:B------:R-:W-:Y:S01]  /*8010*/  LOP3.LUT R3, R3, 0x3e00, R114, 0xf8, !PT ;  /* 0x00003e0003037812 */ /* 0x000fe200078ef872 */
[----:B------:R-:W2:Y:S01]  /*8020*/  LDC R18, c[0x0][0x434] ;  /* 0x00010d00ff127b82 */ /* 0x000ea20000000800 */
[----:B------:R-:W-:-:S02]  /*8030*/  ISETP.NE.AND P0, PT, R123, -0x1, PT ;  /* 0xffffffff7b00780c */ /* 0x000fc40003f05270 */
[--C-:B------:R-:W-:Y:S02]  /*8040*/  LOP3.LUT R3, R3, 0x20, R126.reuse, 0xf8, !PT ;  /* 0x0000002003037812 */ /* 0x100fe400078ef87e */
[----:B------:R-:W-:Y:S02]  /*8050*/  LOP3.LUT R23, R91, 0x18, RZ, 0xc0, !PT ;  /* 0x000000185b177812 */ /* 0x000fe400078ec0ff */
[----:B------:R-:W-:Y:S01]  /*8060*/  LOP3.LUT R3, R3, R6, RZ, 0xfc, !PT ;  /* 0x0000000603037212 */ /* 0x000fe200078efcff */
[----:B------:R-:W2:Y:S01]  /*8070*/  LDC.U8 R22, c[0x0][0x548] ;  /* 0x00015200ff167b82 */ /* 0x000ea20000000000 */
[--C-:B------:R-:W-:Y:S02]  /*8080*/  LOP3.LUT R23, R23, 0xd8, R126.reuse, 0x78, !PT ;  /* 0x000000d817177812 */ /* 0x100fe400078e787e */
[----:B------:R-:W-:Y:S02]  /*8090*/  LEA R3, R3, UR5, 0x1 ;  /* 0x0000000503037c11 */ /* 0x000fe4000f8e08ff */
[----:B------:R-:W-:Y:S01]  /*80a0*/  LOP3.LUT R126, R23, 0x1f20, R126, 0xf8, !PT ;  /* 0x00001f20177e7812 */ /* 0x000fe200078ef87e */
[----:B-1----:R-:W-:-:S02]  /*80b0*/  FADD.FTZ R10, R10, R133 ;  /* 0x000000850a0a7221 */ /* 0x002fc40000010000 */
[----:B------:R-:W1:Y:S01]  /*80c0*/  LDC.U8 R6, c[0x0][0x549] ;  /* 0x00015240ff067b82 */ /* 0x000e620000000000 */
[----:B---3--:R-:W-:Y:S02]  /*80d0*/  FADD.FTZ R9, R9, R132 ;  /* 0x0000008409097221 */ /* 0x008fe40000010000 */
[----:B------:R-:W3:Y:S04]  /*80e0*/  SHFL.BFLY PT, R5, R10, 0x1, 0x1f ;  /* 0x0c201f000a057f89 */ /* 0x000ee800000e0000 */
[----:B------:R-:W5:Y:S01]  /*80f0*/  SHFL.BFLY PT, R4, R9, 0x1, 0x1f ;  /* 0x0c201f0009047f89 */ /* 0x000f6200000e0000 */
[----:B------:R-:W2:Y:S08]  /*8100*/  @!P0 LDC.64 R16, c[0x0][0x400] ;  /* 0x00010000ff108b82 */ /* 0x000eb00000000a00 */
[----:B------:R-:W2:Y:S01]  /*8110*/  @P0 LDC.64 R14, c[0x0][0x408] ;  /* 0x00010200ff0e0b82 */ /* 0x000ea20000000a00 */
[----:B-1----:R-:W-:-:S02]  /*8120*/  ISETP.NE.AND P1, PT, R6, RZ, PT ;  /* 0x000000ff0600720c */ /* 0x002fc40003f25270 */
[----:B------:R-:W1:Y:S01]  /*8130*/  S2R R6, SR_CTAID.X ;  /* 0x0000000000067919 */ /* 0x000e620000002500 */
[----:B---3--:R-:W-:Y:S01]  /*8140*/  FADD.FTZ R5, R10, R5 ;  /* 0x000000050a057221 */ /* 0x008fe20000010000 */
[----:B------:R-:W-:Y:S01]  /*8150*/  LOP3.LUT R10, R113, 0x40, RZ, 0xc0, !PT ;  /* 0x00000040710a7812 */ /* 0x000fe200078ec0ff */
[----:B-----5:R-:W-:Y:S02]  /*8160*/  FADD.FTZ R4, R9, R4 ;  /* 0x0000000409047221 */ /* 0x020fe40000010000 */
[----:B------:R-:W3:Y:S01]  /*8170*/  MUFU.RCP R8, R5 ;  /* 0x0000000500087308 */ /* 0x000ee20000001000 */
[----:B------:R-:W-:Y:S02]  /*8180*/  FSETP.NE.FTZ.AND P4, PT, R5, RZ, PT ;  /* 0x000000ff0500720b */ /* 0x000fe40003f95000 */
[----:B------:R-:W-:Y:S02]  /*8190*/  IADD3 R11, PT, PT, R3, -R10, RZ ;  /* 0x8000000a030b7210 */ /* 0x000fe40007ffe0ff */
[----:B------:R-:W-:Y:S01]  /*81a0*/  FSETP.NE.FTZ.AND P3, PT, R4, RZ, PT ;  /* 0x000000ff0400720b */ /* 0x000fe20003f75000 */
[----:B------:R-:W2:Y:S01]  /*81b0*/  @P1 LDC R21, c[0x0][0x430] ;  /* 0x00010c00ff151b82 */ /* 0x000ea20000000800 */
[----:B------:R-:W-:Y:S01]  /*81c0*/  @P1 MOV R20, 0x1 ;  /* 0x0000000100141802 */ /* 0x000fe20000000f00 */
[----:B------:R-:W5:Y:S08]  /*81d0*/  MUFU.RCP R7, R4 ;  /* 0x0000000400077308 */ /* 0x000f700000001000 */
[----:B------:R-:W1:Y:S01]  /*81e0*/  @P4 MUFU.LG2 R5, R5 ;  /* 0x0000000500054308 */ /* 0x000e620000000c00 */
[----:B---3--:R-:W-:-:S05]  /*81f0*/  FSEL R8, R8, 1, P4 ;  /* 0x3f80000008087808 */ /* 0x008fca0002000000 */
[C---:B------:R-:W-:Y:S01]  /*8200*/  FMUL.FTZ R36, R8.reuse, R36 ;  /* 0x0000002408247220 */ /* 0x040fe20000410000 */
[C---:B------:R-:W-:Y:S01]  /*8210*/  FMUL.FTZ R37, R8.reuse, R37 ;  /* 0x0000002508257220 */ /* 0x040fe20000410000 */
        /* <DEDUP_REMOVED lines=25> */
[----:B------:R-:W-:Y:S01]  /*83b0*/  LOP3.LUT R8, R113, 0x20, RZ, 0xc0, !PT ;  /* 0x0000002071087812 */ /* 0x000fe200078ec0ff */
        /* <DEDUP_REMOVED lines=52> */
[----:B------:R-:W-:-:S02]  /*8700*/  F2FP.F16.F32.PACK_AB R78, R79, R78 ;  /* 0x0000004e4f4e723e */ /* 0x000fc400000000ff */
[----:B------:R-:W-:Y:S01]  /*8710*/  F2FP.F16.F32.PACK_AB R80, R81, R80 ;  /* 0x000000505150723e */ /* 0x000fe200000000ff */
[----:B------:R-:W-:Y:S01]  /*8720*/  STS [R13+0x30], R48 ;  /* 0x000030300d007388 */ /* 0x000fe20000000800 */
[----:B------:R-:W-:-:S03]  /*8730*/  F2FP.F16.F32.PACK_AB R7, R7, R82 ;  /* 0x000000520707723e */ /* 0x000fc600000000ff */
        /* <DEDUP_REMOVED lines=12> */
[----:B------:R-:W-:Y:S04]  /*8800*/  STS [R9+0x2210], R74 ;  /* 0x0022104a09007388 */ /* 0x000fe80000000800 */
[----:B------:R-:W-:Y:S04]  /*8810*/  STS [R11+0x2020], R76 ;  /* 0x0020204c0b007388 */ /* 0x000fe80000000800 */
[----:B------:R-:W-:Y:S04]  /*8820*/  STS [R11+0x2220], R78 ;  /* 0x0022204e0b007388 */ /* 0x000fe80000000800 */
[----:B------:R-:W-:Y:S04]  /*8830*/  STS [R13+0x2030], R80 ;  /* 0x002030500d007388 */ /* 0x000fe80000000800 */
[----:B------:R3:W-:Y:S01]  /*8840*/  STS [R13+0x2230], R7 ;  /* 0x002230070d007388 */ /* 0x0007e20000000800 */
[----:B--2---:R-:W2:Y:S01]  /*8850*/  S2R R3, SR_CTAID.Y ;  /* 0x0000000000037919 */ /* 0x004ea20000002600 */
[----:B---3--:R-:W3:Y:S01]  /*8860*/  @P1 LDC R13, c[0x0][0x430] ;  /* 0x00010c00ff0d1b82 */ /* 0x008ee20000000800 */
[----:B------:R-:W-:Y:S01]  /*8870*/  LEA R7, R126, UR5, 0x1 ;  /* 0x000000057e077c11 */ /* 0x000fe2000f8e08ff */
[----:B-1--4-:R-:W-:Y:S06]  /*8880*/  @P1 BRA `(.L_x_285) ;  /* 0x0000000000201947 */ /* 0x012fec0003800000 */
[----:B------:R-:W-:Y:S01]  /*8890*/  ISETP.NE.AND P2, PT, R22, RZ, PT ;  /* 0x000000ff1600720c */ /* 0x000fe20003f45270 */
[----:B------:R-:W1:-:S12]  /*88a0*/  LDC R9, c[0x0][0x3e0] ;  /* 0x0000f800ff097b82 */ /* 0x000e580000000800 */
[----:B------:R-:W1:Y:S01]  /*88b0*/  @P2 LDC R20, c[0x0][0x454] ;  /* 0x00011500ff142b82 */ /* 0x000e620000000800 */
[----:B---3--:R-:W-:Y:S02]  /*88c0*/  @P2 MOV R13, 0x1 ;  /* 0x00000001000d2802 */ /* 0x008fe40000000f00 */
[----:B------:R-:W-:-:S05]  /*88d0*/  @!P2 MOV R13, 0x1 ;  /* 0x00000001000da802 */ /* 0x000fca0000000f00 */
[----:B------:R-:W4:Y:S01]  /*88e0*/  @P2 LDC R18, c[0x0][0x454] ;  /* 0x00011500ff122b82 */ /* 0x000f220000000800 */
[-C--:B-1----:R-:W-:Y:S02]  /*88f0*/  @P2 IMAD R20, R20, R9.reuse, RZ ;  /* 0x0000000914142224 */ /* 0x082fe400078e02ff */
[----:B------:R-:W-:-:S07]  /*8900*/  @!P2 IMAD R20, R12, R9, RZ ;  /* 0x000000090c14a224 */ /* 0x000fce00078e02ff */
.L_x_285:
[----:B------:R-:W-:Y:S01]  /*8910*/  BAR.SYNC.DEFER_BLOCKING 0x0 ;  /* 0x0000000000007b1d */ /* 0x000fe20000010000 */
[----:B------:R-:W-:Y:S01]  /*8920*/  ISETP.NE.AND P2, PT, R123, -0x1, PT ;  /* 0xffffffff7b00780c */ /* 0x000fe20003f45270 */
[----:B--2---:R-:W-:Y:S01]  /*8930*/  @!P0 IMAD.WIDE.U32 R26, R3, R16, RZ ;  /* 0x00000010031a8225 */ /* 0x004fe200078e00ff */
[----:B------:R-:W-:-:S03]  /*8940*/  ISETP.NE.AND P1, PT, R22, RZ, !P1 ;  /* 0x000000ff1600720c */ /* 0x000fc60004f25270 */
[----:B------:R-:W-:Y:S01]  /*8950*/  @P4 FMUL.FTZ R5, R5, 0.69314718246459960938 ;  /* 0x3f31721805054820 */ /* 0x000fe20000410000 */
[----:B------:R-:W-:Y:S01]  /*8960*/  LOP3.LUT P5, RZ, R91, 0x3, RZ, 0xc0, !PT ;  /* 0x000000035bff7812 */ /* 0x000fe200078ac0ff */
[----:B------:R-:W1:Y:S01]  /*8970*/  @P4 LDC R23, c[0x0][0x458] ;  /* 0x00011600ff174b82 */ /* 0x000e620000000800 */
[----:B------:R-:W2:Y:S01]  /*8980*/  @P3 MUFU.LG2 R4, R4 ;  /* 0x0000000400043308 */ /* 0x000ea20000000c00 */
[----:B------:R-:W-:Y:S01]  /*8990*/  @P0 IMAD.WIDE.U32 R24, R123, R14, RZ ;  /* 0x0000000e7b180225 */ /* 0x000fe200078e00ff */
[----:B------:R-:W-:Y:S01]  /*89a0*/  BSSY.RECONVERGENT B0, `(.L_x_286) ;  /* 0x000002c000007945 */ /* 0x000fe20003800200 */
[----:B------:R-:W-:Y:S02]  /*89b0*/  MOV R14, 0x7f800000 ;  /* 0x7f800000000e7802 */ /* 0x000fe40000000f00 */
[----:B------:R-:W-:Y:S02]  /*89c0*/  @!P0 IMAD R17, R3, R17, R27 ;  /* 0x0000001103118224 */ /* 0x000fe400078e021b */
[----:B------:R-:W5:Y:S01]  /*89d0*/  @P3 LDC R21, c[0x0][0x458] ;  /* 0x00011600ff153b82 */ /* 0x000f620000000800 */
[----:B------:R-:W-:-:S02]  /*89e0*/  @P0 IMAD R17, R123, R15, R25 ;  /* 0x0000000f7b110224 */ /* 0x000fc400078e0219 */
[----:B----4-:R-:W-:Y:S02]  /*89f0*/  IMAD R18, R19, R18, RZ ;  /* 0x0000001213127224 */ /* 0x010fe400078e02ff */
[C---:B------:R-:W-:Y:S01]  /*8a00*/  @!P2 IMAD R123, R3.reuse, R12, RZ ;  /* 0x0000000c037ba224 */ /* 0x040fe200078e02ff */
[----:B------:R-:W-:Y:S01]  /*8a10*/  MOV R12, 0x7f800000 ;  /* 0x7f800000000c7802 */ /* 0x000fe20000000f00 */
[----:B---3--:R-:W-:Y:S02]  /*8a20*/  IMAD R27, R6, R13, RZ ;  /* 0x0000000d061b7224 */ /* 0x008fe400078e02ff */
[----:B------:R-:W-:Y:S01]  /*8a30*/  @!P1 IMAD R18, R3, R20, R18 ;  /* 0x0000001403129224 */ /* 0x000fe200078e0212 */
[----:B------:R3:W4:Y:S01]  /*8a40*/  LDS.128 R8, [R7+0x800] ;  /* 0x0008000007087984 */ /* 0x0007220000000c00 */
[----:B------:R-:W-:Y:S01]  /*8a50*/  SHF.R.S32.HI R3, RZ, 0x1f, R123 ;  /* 0x0000001fff037819 */ /* 0x000fe2000001147b */
[----:B--2---:R-:W-:Y:S01]  /*8a60*/  @P3 FMUL.FTZ R29, R4, 0.69314718246459960938 ;  /* 0x3f317218041d3820 */ /* 0x004fe20000410000 */
[----:B------:R-:W-:-:S02]  /*8a70*/  SEL R15, R123, RZ, P1 ;  /* 0x000000ff7b0f7207 */ /* 0x000fc40000800000 */
[----:B------:R-:W-:Y:S01]  /*8a80*/  SHF.L.U32 R27, R27, 0x6, RZ ;  /* 0x000000061b1b7819 */ /* 0x000fe200000006ff */
[----:B-1----:R-:W-:Y:S01]  /*8a90*/  @P4 FFMA.FTZ R14, R2, R23, R5 ;  /* 0x00000017020e4223 */ /* 0x002fe20000010005 */
[----:B------:R-:W-:Y:S02]  /*8aa0*/  SEL R3, R3, RZ, P1 ;  /* 0x000000ff03037207 */ /* 0x000fe40000800000 */
[--C-:B------:R-:W-:Y:S02]  /*8ab0*/  IADD3 R15, P2, P1, R27, R15, R18.reuse ;  /* 0x0000000f1b0f7210 */ /* 0x100fe4000795e012 */
[----:B------:R-:W-:Y:S02]  /*8ac0*/  SHF.R.S32.HI R18, RZ, 0x1f, R18 ;  /* 0x0000001fff127819 */ /* 0x000fe40000011412 */
[----:B------:R-:W-:Y:S01]  /*8ad0*/  SHF.R.S32.HI R27, RZ, 0x1f, R27 ;  /* 0x0000001fff1b7819 */ /* 0x000fe2000001141b */
[----:B-----5:R-:W-:Y:S01]  /*8ae0*/  @P3 FFMA.FTZ R12, R0, R21, R29 ;  /* 0x00000015000c3223 */ /* 0x020fe2000001001d */
[----:B------:R-:W-:-:S02]  /*8af0*/  SHF.R.U32.HI R20, RZ, 0x2, R91 ;  /* 0x00000002ff147819 */ /* 0x000fc4000001165b */
[----:B------:R-:W-:Y:S01]  /*8b00*/  IADD3.X R18, PT, PT, R27, R3, R18, P2, P1 ;  /* 0x000000031b127210 */ /* 0x000fe200017e2412 */
[----:B---34-:R-:W-:Y:S06]  /*8b10*/  @P5 BRA `(.L_x_287) ;  /* 0x0000000000505947 */ /* 0x018fec0003800000 */
[----:B------:R-:W-:-:S04]  /*8b20*/  SHF.R.U32.HI R91, RZ, 0x1, R91 ;  /* 0x00000001ff5b7819 */ /* 0x000fc8000001165b */
[----:B------:R-:W-:-:S04]  /*8b30*/  LOP3.LUT R91, R91, 0x30, RZ, 0xc0, !PT ;  /* 0x000000305b5b7812 */ /* 0x000fc800078ec0ff */
[----:B------:R-:W-:-:S04]  /*8b40*/  LOP3.LUT R0, R91, 0x7, R20, 0xf8, !PT ;  /* 0x000000075b007812 */ /* 0x000fc800078ef814 */
[C---:B------:R-:W-:Y:S01]  /*8b50*/  ISETP.GE.AND P4, PT, R0.reuse, R115, PT ;  /* 0x000000730000720c */ /* 0x040fe20003f86270 */
[----:B------:R-:W-:-:S05]  /*8b60*/  VIADD R16, R0, 0x8 ;  /* 0x0000000800107836 */ /* 0x000fca0000000000 */
[----:B------:R-:W-:-:S07]  /*8b70*/  ISETP.GE.AND P3, PT, R16, R115, PT ;  /* 0x000000731000720c */ /* 0x000fce0003f66270 */
[----:B------:R-:W1:Y:S01]  /*8b80*/  @!P4 LDC.64 R4, c[0x0][0x420] ;  /* 0x00010800ff04cb82 */ /* 0x000e620000000a00 */
[----:B------:R-:W-:-:S05]  /*8b90*/  @!P4 IMAD R0, R0, R13, RZ ;  /* 0x0000000d0000c224 */ /* 0x000fca00078e02ff */
[----:B------:R-:W-:Y:S01]  /*8ba0*/  @!P3 IMAD R16, R16, R13, RZ ;  /* 0x0000000d1010b224 */ /* 0x000fe200078e02ff */
[-C--:B------:R-:W-:Y:S01]  /*8bb0*/  @!P4 IADD3 R13, P2, PT, R0, R15.reuse, RZ ;  /* 0x0000000f000dc210 */ /* 0x080fe20007f5e0ff */
[----:B------:R-:W2:Y:S03]  /*8bc0*/  @!P3 LDC.64 R2, c[0x0][0x420] ;  /* 0x00010800ff02bb82 */ /* 0x000ea60000000a00 */
[----:B------:R-:W-:Y:S02]  /*8bd0*/  @!P3 IADD3 R15, P1, PT, R16, R15, RZ ;  /* 0x0000000f100fb210 */ /* 0x000fe40007f3e0ff */
[-C--:B------:R-:W-:Y:S02]  /*8be0*/  @!P4 LEA.HI.X.SX32 R0, R0, R18.reuse, 0x1, P2 ;  /* 0x000000120000c211 */ /* 0x080fe400010f0eff */
[----:B------:R-:W-:Y:S02]  /*8bf0*/  @!P3 LEA.HI.X.SX32 R16, R16, R18, 0x1, P1 ;  /* 0x000000121010b211 */ /* 0x000fe400008f0eff */
[----:B-1----:R-:W-:-:S04]  /*8c00*/  @!P4 LEA R4, P2, R13, R4, 0x2 ;  /* 0x000000040d04c211 */ /* 0x002fc800078410ff */
[----:B------:R-:W-:Y:S02]  /*8c10*/  @!P4 LEA.HI.X R5, R13, R5, R0, 0x2, P2 ;  /* 0x000000050d05c211 */ /* 0x000fe400010f1400 */
[----:B--2---:R-:W-:-:S03]  /*8c20*/  @!P3 LEA R2, P1, R15, R2, 0x2 ;  /* 0x000000020f02b211 */ /* 0x004fc600078210ff */
[----:B------:R1:W-:Y:S01]  /*8c30*/  @!P4 STG.E desc[UR14][R4.64], R14 ;  /* 0x0000000e0400c986 */ /* 0x0003e2000c10190e */
[----:B------:R-:W-:-:S05]  /*8c40*/  @!P3 LEA.HI.X R3, R15, R3, R16, 0x2, P1 ;  /* 0x000000030f03b211 */ /* 0x000fca00008f1410 */
[----:B------:R1:W-:Y:S04]  /*8c50*/  @!P3 STG.E desc[UR14][R2.64], R12 ;  /* 0x0000000c0200b986 */ /* 0x0003e8000c10190e */
.L_x_287:
[----:B------:R-:W-:Y:S05]  /*8c60*/  BSYNC.RECONVERGENT B0 ;  /* 0x0000000000007941 */ /* 0x000fea0003800200 */
.L_x_286:
[----:B------:R-:W2:Y:S01]  /*8c70*/  LDCU.64 UR4, c[0x0][0x410] ;  /* 0x00008200ff0477ac */ /* 0x000ea20008000a00 */
[----:B------:R-:W-:Y:S01]  /*8c80*/  @P0 IMAD.MOV.U32 R26, RZ, RZ, R24 ;  /* 0x000000ffff1a0224 */ /* 0x000fe200078e0018 */
[----:B------:R-:W-:Y:S01]  /*8c90*/  MOV R21, RZ ;  /* 0x000000ff00157202 */ /* 0x000fe20000000f00 */
[C---:B------:R-:W-:Y:S01]  /*8ca0*/  VIADD R0, R20.reuse, 0x20 ;  /* 0x0000002014007836 */ /* 0x040fe20000000000 */
[----:B------:R-:W-:Y:S01]  /*8cb0*/  ISETP.GE.AND P1, PT, R20, R115, PT ;  /* 0x000000731400720c */ /* 0x000fe20003f26270 */
[----:B-1----:R1:W3:Y:S01]  /*8cc0*/  LDS.128 R12, [R7+0x2000] ;  /* 0x00200000070c7984 */ /* 0x0022e20000000c00 */
[----:B------:R-:W-:Y:S01]  /*8cd0*/  IADD3 R2, P0, PT, R118, R26, RZ ;  /* 0x0000001a76027210 */ /* 0x000fe20007f1e0ff */
[----:B------:R-:W-:Y:S01]  /*8ce0*/  IMAD.WIDE.U32 R4, R6, 0x40, R20 ;  /* 0x0000004006047825 */ /* 0x000fe200078e0014 */
[----:B------:R-:W-:Y:S01]  /*8cf0*/  BSSY.RECONVERGENT B0, `(.L_x_288) ;  /* 0x0000018000007945 */ /* 0x000fe20003800200 */
[----:B------:R1:W4:Y:S01]  /*8d00*/  LDS.128 R20, [R7] ;  /* 0x0000000007147984 */ /* 0x0003220000000c00 */
[----:B------:R-:W-:-:S02]  /*8d10*/  IADD3.X R3, PT, PT, RZ, R17, RZ, P0, !PT ;  /* 0x00000011ff037210 */ /* 0x000fc400007fe4ff */
[----:B------:R-:W-:Y:S01]  /*8d20*/  ISETP.GE.AND P0, PT, R0, R115, PT ;  /* 0x000000730000720c */ /* 0x000fe20003f06270 */
[----:B--2---:R-:W-:-:S04]  /*8d30*/  IMAD.WIDE.U32 R2, R19, UR4, R2 ;  /* 0x0000000413027c25 */ /* 0x004fc8000f8e0002 */
[----:B------:R-:W-:Y:S02]  /*8d40*/  IMAD R25, R19, UR5, R3 ;  /* 0x0000000513197c24 */ /* 0x000fe4000f8e0203 */
[----:B------:R1:W2:Y:S01]  /*8d50*/  LDS.128 R16, [R7+0x1000] ;  /* 0x0010000007107984 */ /* 0x0002a20000000c00 */
[----:B------:R-:W-:Y:S05]  /*8d60*/  @P1 BRA `(.L_x_289) ;  /* 0x0000000000401947 */ /* 0x000fea0003800000 */
        /* <DEDUP_REMOVED lines=13> */
[----:B----4-:R1:W-:Y:S04]  /*8e40*/  @!P3 STG.E.128 desc[UR14][R28.64], R20 ;  /* 0x000000141c00b986 */ /* 0x0103e8000c101d0e */
[----:B--2---:R1:W-:Y:S04]  /*8e50*/  @!P2 STG.E.128 desc[UR14][R28.64+0x40], R16 ;  /* 0x000040101c00a986 */ /* 0x0043e8000c101d0e */
[----:B------:R1:W-:Y:S02]  /*8e60*/  @!P1 STG.E.128 desc[UR14][R28.64+0x80], R12 ;  /* 0x0000800c1c009986 */ /* 0x0003e4000c101d0e */
.L_x_289:
[----:B------:R-:W-:Y:S05]  /*8e70*/  BSYNC.RECONVERGENT B0 ;  /* 0x0000000000007941 */ /* 0x000fea0003800200 */
.L_x_288:
[----:B-1-3--:R1:W3:Y:S01]  /*8e80*/  LDS.128 R12, [R7+0x1800] ;  /* 0x00180000070c7984 */ /* 0x00a2e20000000c00 */
[----:B------:R-:W-:Y:S05]  /*8e90*/  @P0 EXIT ;  /* 0x000000000000094d */ /* 0x000fea0003800000 */
[----:B------:R-:W5:Y:S01]  /*8ea0*/  LDCU.64 UR6, c[0x0][0x408] ;  /* 0x00008100ff0677ac */ /* 0x000f620008000a00 */
[----:B--2---:R2:W1:Y:S01]  /*8eb0*/  LDS.128 R16, [R7+0x2800] ;  /* 0x0028000007107984 */ /* 0x0044620000000c00 */
[----:B------:R-:W-:Y:S01]  /*8ec0*/  IADD3 R0, P0, PT, R4, 0x20, RZ ;  /* 0x0000002004007810 */ /* 0x000fe20007f1e0ff */
[----:B------:R-:W-:Y:S01]  /*8ed0*/  IMAD.MOV.U32 R4, RZ, RZ, R2 ;  /* 0x000000ffff047224 */ /* 0x000fe200078e0002 */
[----:B------:R-:W4:Y:S03]  /*8ee0*/  LDCU UR8, c[0x0][0x440] ;  /* 0x00008800ff0877ac */ /* 0x000f260008000800 */
[----:B------:R-:W-:Y:S01]  /*8ef0*/  IMAD.X R3, RZ, RZ, R5, P0 ;  /* 0x000000ffff037224 */ /* 0x000fe200000e0605 */
[----:B------:R-:W2:Y:S01]  /*8f00*/  LDCU.64 UR4, c[0x0][0x3f0] ;  /* 0x00007e00ff0477ac */ /* 0x000ea20008000a00 */
[----:B------:R-:W-:Y:S02]  /*8f10*/  MOV R5, R25 ;  /* 0x0000001900057202 */ /* 0x000fe40000000f00 */
[----:B-----5:R-:W-:-:S02]  /*8f20*/  IMAD R3, R3, UR6, RZ ;  /* 0x0000000603037c24 */ /* 0x020fc4000f8e02ff */
[----:B------:R-:W-:Y:S01]  /*8f30*/  IMAD.WIDE.U32 R4, R0, UR6, R4 ;  /* 0x0000000600047c25 */ /* 0x000fe2000f8e0004 */
[----:B----4-:R-:W-:-:S03]  /*8f40*/  ISETP.GE.AND P2, PT, R118, UR8, PT ;  /* 0x0000000876007c0c */ /* 0x010fc6000bf46270 */
[----:B------:R-:W-:Y:S01]  /*8f50*/  IMAD R3, R0, UR7, R3 ;  /* 0x0000000700037c24 */ /* 0x000fe2000f8e0203 */
[----:B------:R-:W-:Y:S02]  /*8f60*/  ISETP.GE.AND P1, PT, R131, UR8, PT ;  /* 0x0000000883007c0c */ /* 0x000fe4000bf26270 */
[----:B------:R-:W-:Y:S01]  /*8f70*/  ISETP.GE.AND P0, PT, R130, UR8, PT ;  /* 0x0000000882007c0c */ /* 0x000fe2000bf06270 */
[----:B------:R-:W-:Y:S01]  /*8f80*/  IMAD.IADD R3, R3, 0x1, R5 ;  /* 0x0000000103037824 */ /* 0x000fe200078e0205 */
[----:B--2---:R-:W-:-:S04]  /*8f90*/  LEA R2, P3, R4, UR4, 0x1 ;  /* 0x0000000404027c11 */ /* 0x004fc8000f8608ff */
[----:B------:R-:W-:-:S05]  /*8fa0*/  LEA.HI.X R3, R4, UR5, R3, 0x1, P3 ;  /* 0x0000000504037c11 */ /* 0x000fca00098f0c03 */
[----:B------:R2:W-:Y:S04]  /*8fb0*/  @!P2 STG.E.128 desc[UR14][R2.64], R8 ;  /* 0x000000080200a986 */ /* 0x0005e8000c101d0e */
[----:B---3--:R2:W-:Y:S01]  /*8fc0*/  @!P1 STG.E.128 desc[UR14][R2.64+0x40], R12 ;  /* 0x0000400c02009986 */ /* 0x0085e2000c101d0e */
[----:B-1----:R-:W-:Y:S05]  /*8fd0*/  @P0 EXIT ;  /* 0x000000000000094d */ /* 0x002fea0003800000 */
[----:B------:R-:W-:Y:S01]  /*8fe0*/  STG.E.128 desc[UR14][R2.64+0x80], R16 ;  /* 0x0000801002007986 */ /* 0x000fe2000c101d0e */
[----:B------:R-:W-:Y:S05]  /*8ff0*/  EXIT ;  /* 0x000000000000794d */ /* 0x000fea0003800000 */
.L_x_290:
        /* <DEDUP_REMOVED lines=16> */
.L_x_1265:


//--------------------- .text._ZN5flash16flash_fwd_kernelI23Flash_fwd_kernel_traitsILi96ELi64ELi64ELi4ELb0ELb0EN7cutlass6half_tE19Flash_kernel_traitsILi96ELi64ELi64ELi4ES3_EELb0ELb1ELb0ELb1ELb0ELb0ELb0ELb0EEEvNS_16Flash_fwd_paramsE --------------------------
	.section	.text._ZN5flash16flash_fwd_kernelI23Flash_fwd_kernel_traitsILi96ELi64ELi64ELi4ELb0ELb0EN7cutlass6half_tE19Flash_kernel_traitsILi96ELi64ELi64ELi4ES3_EELb0ELb1ELb0ELb1ELb0ELb0ELb0ELb0EEEvNS_16Flash_fwd_paramsE,"ax",@progbits
	.align	128
        .global         _ZN5flash16flash_fwd_kernelI23Flash_fwd_kernel_traitsILi96ELi64ELi64ELi4ELb0ELb0EN7cutlass6half_tE19Flash_kernel_traitsILi96ELi64ELi64ELi4ES3_EELb0ELb1ELb0ELb1ELb0ELb0ELb0ELb0EEEvNS_16Flash_fwd_paramsE
        .type           _ZN5flash16flash_fwd_kernelI23Flash_fwd_kernel_traitsILi96ELi64ELi64ELi4ELb0ELb0EN7cutlass6half_tE19Flash_kernel_traitsILi96ELi64ELi64ELi4ES3_EELb0ELb1ELb0ELb1ELb0ELb0ELb0ELb0EEEvNS_16Flash_fwd_paramsE,@function
        .size           _ZN5flash16flash_fwd_kernelI23Flash_fwd_kernel_traitsILi96ELi64ELi64ELi4ELb0ELb0EN7cutlass6half_tE19Flash_kernel_traitsILi96ELi64ELi64ELi4ES3_EELb0ELb1ELb0ELb1ELb0ELb0ELb0ELb0EEEvNS_16Flash_fwd_paramsE,(.L_x_1266 - _ZN5flash16flash_fwd_kernelI23Flash_fwd_kernel_traitsILi96ELi64ELi64ELi4ELb0ELb0EN7cutlass6half_tE19Flash_kernel_traitsILi96ELi64ELi64ELi4ES3_EELb0ELb1ELb0ELb1ELb0ELb0ELb0ELb0EEEvNS_16Flash_fwd_paramsE)
        .other          _ZN5flash16flash_fwd_kernelI23Flash_fwd_kernel_traitsILi96ELi64ELi64ELi4ELb0ELb0EN7cutlass6half_tE19Flash_kernel_traitsILi96ELi64ELi64ELi4ES3_EELb0ELb1ELb0ELb1ELb0ELb0ELb0ELb0EEEvNS_16Flash_fwd_paramsE,@"STO_CUDA_ENTRY STV_DEFAULT"
_ZN5flash16flash_fwd_kernelI23Flash_fwd_kernel_traitsILi96ELi64ELi64ELi4ELb0ELb0EN7cutlass6half_tE19Flash_kernel_traitsILi96ELi64ELi64ELi4ES3_EELb0ELb1ELb0ELb1ELb0ELb0ELb0ELb0EEEvNS_16Flash_fwd_paramsE:
.text._ZN5flash16flash_fwd_kernelI23Flash_fwd_kernel_traitsILi96ELi64ELi64ELi4ELb0ELb0EN7cutlass6half_tE19Flash_kernel_traitsILi96ELi64ELi64ELi4ES3_EELb0ELb1ELb0ELb1ELb0ELb0ELb0ELb0EEEvNS_16Flash_fwd_paramsE:
[----:B------:R-:W-:Y:S08]  /*0000*/  LDC R1, c[0x0][0x37c] ;  /* 0x0000df00ff017b82 */ /* 0x000ff00000000800 */
[----:B------:R-:W1:Y:S01]  /*0010*/  LDC.64 R2, c[0x0][0x460] ;  /* 0x00011800ff027b82 */ /* 0x000e620000000a00 */
[----:B------:R-:W2:Y:S01]  /*0020*/  S2R R0, SR_CTAID.Y ;  /* 0x0000000000007919 */ /* 0x000ea20000002600 */
[----:B------:R-:W3:Y:S01]  /*0030*/  LDCU.64 UR4, c[0x0][0x478] ;  /* 0x00008f00ff0477ac */ /* 0x000ee20008000a00 */
[----:B------:R-:W-:Y:S01]  /*0040*/  IMAD.MOV.U32 R125, RZ, RZ, -0x1 ;  /* 0xffffffffff7d7424 */ /* 0x000fe200078e00ff */
[----:B------:R-:W4:Y:S04]  /*0050*/  LDCU.64 UR14, c[0x0][0x358] ;  /* 0x00006b00ff0e77ac */ /* 0x000f280008000a00 */
[----:B------:R-:W2:Y:S01]  /*0060*/  LDC.64 R4, c[0x0][0x460] ;  /* 0x00011800ff047b82 */ /* 0x000ea20000000a00 */
[----:B------:R-:W4:Y:S01]  /*0070*/  LDCU.64 UR6, c[0x0][0x470] ;  /* 0x00008e00ff0677ac */ /* 0x000f220008000a00 */
[----:B---3--:R-:W-:-:S02]  /*0080*/  ISETP.NE.U32.AND P2, PT, RZ, UR4, PT ;  /* 0x00000004ff007c0c */ /* 0x008fc4000bf45070 */
[C---:B-1----:R-:W-:Y:S02]  /*0090*/  ISETP.NE.U32.AND P0, PT, R2.reuse, RZ, PT ;  /* 0x000000ff0200720c */ /* 0x042fe40003f05070 */
[----:B------:R-:W-:Y:S02]  /*00a0*/  ISETP.NE.U32.AND P4, PT, R2, RZ, PT ;  /* 0x000000ff0200720c */ /* 0x000fe40003f85070 */
[C---:B------:R-:W-:Y:S02]  /*00b0*/  ISETP.NE.AND.EX P0, PT, R3.reuse, RZ, PT, P0 ;  /* 0x000000ff0300720c */ /* 0x040fe40003f05300 */
[----:B------:R-:W-:Y:S02]  /*00c0*/  ISETP.NE.AND.EX P4, PT, R3, RZ, PT, P4 ;  /* 0x000000ff0300720c */ /* 0x000fe40003f85340 */
[----:B------:R-:W-:Y:S01]  /*00d0*/  ISETP.NE.AND.EX P2, PT, RZ, UR5, PT, P2 ;  /* 0x00000005ff007c0c */ /* 0x000fe2000bf45320 */
[----:B--2---:R-:W-:-:S04]  /*00e0*/  IMAD.WIDE.U32 R12, R0, 0x4, R4 ;  /* 0x00000004000c7825 */ /* 0x004fc800078e0004 */
[----:B------:R-:W-:Y:S01]  /*00f0*/  IMAD.SHL.U32 R17, R0, 0x4, RZ ;  /* 0x0000000400117824 */ /* 0x000fe200078e00ff */
[----:B------:R-:W-:Y:S01]  /*0100*/  SHF.R.U32.HI R2, RZ, 0x1e, R0 ;  /* 0x0000001eff027819 */ /* 0x000fe20000011600 */
[----:B------:R-:W1:Y:S01]  /*0110*/  LDC.64 R4, c[0x0][0x468] ;  /* 0x00011a00ff047b82 */ /* 0x000e620000000a00 */
[----:B----4-:R-:W-:Y:S01]  /*0120*/  ISETP.NE.U32.AND P3, PT, RZ, UR6, PT ;  /* 0x00000006ff007c0c */ /* 0x010fe2000bf65070 */
[----:B------:R-:W2:Y:S03]  /*0130*/  @P0 LDG.E R125, desc[UR14][R12.64] ;  /* 0x0000000e0c7d0981 */ /* 0x000ea6000c1e1900 */
[----:B------:R-:W-:Y:S01]  /*0140*/  ISETP.NE.AND.EX P3, PT, RZ, UR7, PT, P3 ;  /* 0x00000007ff007c0c */ /* 0x000fe2000bf65330 */
[----:B------:R3:W2:Y:S01]  /*0150*/  @P4 LDG.E R8, desc[UR14][R12.64+0x4] ;  /* 0x0000040e0c084981 */ /* 0x0006a2000c1e1900 */
[----:B------:R-:W-:-:S04]  /*0160*/  @P2 IADD3 R14, P0, PT, R17, UR4, RZ ;  /* 0x00000004110e2c10 */ /* 0x000fc8000ff1e0ff */
[----:B------:R-:W-:-:S05]  /*0170*/  @P2 IADD3.X R15, PT, PT, R2, UR5, RZ, P0, !PT ;  /* 0x00000005020f2c10 */ /* 0x000fca00087fe4ff */
[----:B------:R-:W5:Y:S02]  /*0180*/  @P2 LDG.E R14, desc[UR14][R14.64] ;  /* 0x0000000e0e0e2981 */ /* 0x000f64000c1e1900 */
[C---:B------:R-:W-:Y:S02]  /*0190*/  @P3 IADD3 R6, P1, PT, R17.reuse, UR6, RZ ;  /* 0x0000000611063c10 */ /* 0x040fe4000ff3e0ff */
[----:B-1----:R-:W-:Y:S01]  /*01a0*/  IADD3 R16, P0, PT, R17, R4, RZ ;  /* 0x0000000411107210 */ /* 0x002fe20007f1e0ff */
[----:B------:R-:W1:Y:S01]  /*01b0*/  S2R R21, SR_CTAID.X ;  /* 0x0000000000157919 */ /* 0x000e620000002500 */
[----:B------:R-:W4:Y:S03]  /*01c0*/  LDCU.U8 UR4, c[0x0][0x532] ;  /* 0x0000a640ff0477ac */ /* 0x000f260008000000 */
[----:B------:R-:W-:Y:S01]  /*01d0*/  IMAD.X R17, R2, 0x1, R5, P0 ;  /* 0x0000000102117824 */ /* 0x000fe200000e0605 */
[----:B------:R-:W-:-:S04]  /*01e0*/  ISETP.NE.U32.AND P0, PT, R4, RZ, PT ;  /* 0x000000ff0400720c */ /* 0x000fc80003f05070 */
[----:B------:R-:W-:Y:S01]  /*01f0*/  ISETP.NE.AND.EX P0, PT, R5, RZ, PT, P0 ;  /* 0x000000ff0500720c */ /* 0x000fe20003f05300 */
[----:B------:R-:W2:Y:S01]  /*0200*/  @!P4 LDC R10, c[0x0][0x434] ;  /* 0x00010d00ff0acb82 */ /* 0x000ea20000000800 */
[----:B------:R-:W-:Y:S01]  /*0210*/  IMAD.MOV.U32 R11, RZ, RZ, RZ ;  /* 0x000000ffff0b7224 */ /* 0x000fe200078e00ff */
[----:B------:R-:W-:-:S05]  /*0220*/  @P3 IADD3.X R7, PT, PT, R2, UR7, RZ, P1, !PT ;  /* 0x0000000702073c10 */ /* 0x000fca0008ffe4ff */
[----:B------:R1:W5:Y:S01]  /*0230*/  @P3 LDG.E R11, desc[UR14][R6.64] ;  /* 0x0000000e060b3981 */ /* 0x000362000c1e1900 */
[----:B------:R-:W-:Y:S01]  /*0240*/  ISETP.EQ.U32.AND P3, PT, R4, RZ, PT ;  /* 0x000000ff0400720c */ /* 0x000fe20003f62070 */
[----:B------:R-:W2:Y:S01]  /*0250*/  @!P2 LDC.64 R2, c[0x0][0x488] ;  /* 0x00012200ff02ab82 */ /* 0x000ea20000000a00 */
[----:B----4-:R-:W-:-:S07]  /*0260*/  ISETP.NE.AND P1, PT, RZ, UR4, PT ;  /* 0x00000004ff007c0c */ /* 0x010fce000bf25270 */
[----:B------:R-:W4:Y:S01]  /*0270*/  @!P0 LDC R4, c[0x0][0x438] ;  /* 0x00010e00ff048b82 */ /* 0x000f220000000800 */
[----:B------:R-:W-:Y:S01]  /*0280*/  ISETP.EQ.OR.EX P3, PT, R5, RZ, !P1, P3 ;  /* 0x000000ff0500720c */ /* 0x000fe20004f62730 */
[----:B---3--:R-:W-:Y:S02]  /*0290*/  IMAD.MOV.U32 R12, RZ, RZ, -0x1 ;  /* 0xffffffffff0c7424 */ /* 0x008fe400078e00ff */
[----:B-1----:R-:W-:-:S10]  /*02a0*/  IMAD.SHL.U32 R9, R21, 0x40, RZ ;  /* 0x0000004015097824 */ /* 0x002fd400078e00ff */
[----:B------:R1:W5:Y:S01]  /*02b0*/  @!P3 LDG.E R12, desc[UR14][R16.64] ;  /* 0x0000000e100cb981 */ /* 0x000362000c1e1900 */
[----:B------:R-:W3:Y:S01]  /*02c0*/  @!P2 LDC R6, c[0x0][0x43c] ;  /* 0x00010f00ff06ab82 */ /* 0x000ee20000000800 */
[----:B--2---:R-:W-:-:S05]  /*02d0*/  @P4 IMAD.IADD R10, R8, 0x1, -R125 ;  /* 0x00000001080a4824 */ /* 0x004fca00078e0a7d */
[----:B------:R-:W-:Y:S01]  /*02e0*/  ISETP.GT.AND P3, PT, R10, R9, PT ;  /* 0x000000090a00720c */ /* 0x000fe20003f64270 */
[----:B-1-34-:R-:W-:-:S12]  /*02f0*/  @!P0 BRA `(.L_x_291) ;  /* 0x00000000000c8947 */ /* 0x01afd80003800000 */
[----:B------:R-:W2:Y:S02]  /*0300*/  @P1 LDG.E R5, desc[UR14][R16.64+0x4] ;  /* 0x0000040e10051981 */ /* 0x000ea4000c1e1900 */
[----:B--2--5:R-:W-:-:S06]  /*0310*/  @P1 IADD3 R4, PT, PT, R5, -R12, RZ ;  /* 0x8000000c05041210 */ /* 0x024fcc0007ffe0ff */
[----:B------:R1:W5:Y:S02]  /*0320*/  @!P1 LDG.E R4, desc[UR14][R16.64] ;  /* 0x0000000e10049981 */ /* 0x000364000c1e1900 */
.L_x_291:
[----:B------:R-:W-:Y:S05]  /*0330*/  @!P3 EXIT ;  /* 0x000000000000b94d */ /* 0x000fea0003800000 */
[----:B------:R-:W2:Y:S01]  /*0340*/  LDC R8, c[0x0][0x508] ;  /* 0x00014200ff087b82 */ /* 0x000ea20000000800 */
[----:B------:R-:W-:Y:S01]  /*0350*/  @!P2 ISETP.NE.U32.AND P0, PT, R2, RZ, PT ;  /* 0x000000ff0200a20c */ /* 0x000fe20003f05070 */
[----:B------:R-:W-:Y:S01]  /*0360*/  VIADD R5, R21, 0x1 ;  /* 0x0000000115057836 */ /* 0x000fe20000000000 */
[----:B------:R-:W3:Y:S02]  /*0370*/  S2R R114, SR_TID.X ;  /* 0x0000000000727919 */ /* 0x000ee40000002100 */
[----:B------:R-:W-:Y:S01]  /*0380*/  @!P2 ISETP.NE.AND.EX P0, PT, R3, RZ, PT, P0 ;  /* 0x000000ff0300a20c */ /* 0x000fe20003f05300 */
[--C-:B-----5:R-:W-:Y:S02]  /*0390*/  @P2 IMAD.IADD R3, R14, 0x1, -R11.reuse ;  /* 0x000000010e032824 */ /* 0x120fe400078e0a0b */
[----:B------:R-:W-:Y:S01]  /*03a0*/  IMAD R5, R5, 0x40, -R10 ;  /* 0x0000004005057824 */ /* 0x000fe200078e0a0a */
[----:B------:R-:W-:Y:S01]  /*03b0*/  @!P2 SEL R6, R6, RZ, P0 ;  /* 0x000000ff0606a207 */ /* 0x000fe20000000000 */
[----:B------:R-:W4:Y:S03]  /*03c0*/  S2R R14, SR_CTAID.Z ;  /* 0x00000000000e7919 */ /* 0x000f260000002700 */
        /* <DEDUP_REMOVED lines=16> */
[----:B------:R-:W3:Y:S08]  /*04d0*/  LDC R11, c[0x0][0x434] ;  /* 0x00010d00ff0b7b82 */ /* 0x000ef00000000800 */
[----:B------:R-:W1:Y:S01]  /*04e0*/  @!P2 LDC.64 R6, c[0x0][0x400] ;  /* 0x00010000ff06ab82 */ /* 0x000e620000000a00 */
[----:B--2---:R-:W-:-:S07]  /*04f0*/  ISETP.NE.AND P1, PT, R2, RZ, PT ;  /* 0x000000ff0200720c */ /* 0x004fce0003f25270 */
[----:B------:R-:W2:Y:S08]  /*0500*/  @P2 LDC.64 R4, c[0x0][0x408] ;  /* 0x00010200ff042b82 */ /* 0x000eb00000000a00 */
[----:B------:R-:W4:Y:S01]  /*0510*/  LDC.U8 R8, c[0x0][0x548] ;  /* 0x00015200ff087b82 */ /* 0x000f220000000000 */
        /* <DEDUP_REMOVED lines=18> */
.L_x_293:
[----:B------:R-:W1:Y:S01]  /*0640*/  LDCU.64 UR4, c[0x0][0x410] ;  /* 0x00008200ff0477ac */ /* 0x000e620008000a00 */
[----:B------:R-:W-:Y:S01]  /*0650*/  @!P2 IMAD R7, R0, R7, R17 ;  /* 0x000000070007a224 */ /* 0x000fe200078e0211 */
[----:B------:R-:W-:Y:S01]  /*0660*/  LOP3.LUT R13, R114, 0x18, RZ, 0xc0, !PT ;  /* 0x00000018720d7812 */ /* 0x000fe200078ec0ff */
[----:B------:R-:W-:Y:S01]  /*0670*/  @P2 IMAD R7, R125, R5, R25 ;  /* 0x000000057d072224 */ /* 0x000fe200078e0219 */
[----:B------:R-:W-:Y:S01]  /*0680*/  @P2 MOV R6, R24 ;  /* 0x0000001800062202 */ /* 0x000fe20000000f00 */
[----:B------:R-:W-:Y:S01]  /*0690*/  IMAD.IADD R5, R10, 0x1, -R9 ;  /* 0x000000010a057824 */ /* 0x000fe200078e0a09 */
[----:B------:R-:W-:Y:S01]  /*06a0*/  ISETP.NE.AND P1, PT, R8, RZ, !P1 ;  /* 0x000000ff0800720c */ /* 0x000fe20004f25270 */
[----:B---3--:R-:W-:Y:S01]  /*06b0*/  IMAD R4, R0, R11, RZ ;  /* 0x0000000b00047224 */ /* 0x008fe200078e02ff */
[----:B------:R-:W-:Y:S01]  /*06c0*/  IADD3 R6, P0, PT, R13, R6, RZ ;  /* 0x000000060d067210 */ /* 0x000fe20007f1e0ff */
[----:B----4-:R-:W-:Y:S01]  /*06d0*/  IMAD R3, R14, R3, RZ ;  /* 0x000000030e037224 */ /* 0x010fe200078e02ff */
[C---:B------:R-:W-:Y:S01]  /*06e0*/  ISETP.GE.AND P2, PT, R18.reuse, R5, PT ;  /* 0x000000051200720c */ /* 0x040fe20003f46270 */
[----:B------:R-:W-:Y:S01]  /*06f0*/  IMAD.MOV.U32 R19, RZ, RZ, RZ ;  /* 0x000000ffff137224 */ /* 0x000fe200078e00ff */
[----:B------:R-:W-:Y:S01]  /*0700*/  ISETP.NE.AND P3, PT, R125, -0x1, PT ;  /* 0xffffffff7d00780c */ /* 0x000fe20003f65270 */
[----:B------:R-:W-:Y:S01]  /*0710*/  IMAD.X R7, RZ, RZ, R7, P0 ;  /* 0x000000ffff077224 */ /* 0x000fe200000e0607 */
[----:B------:R-:W-:Y:S01]  /*0720*/  IADD3 R2, PT, PT, R18, 0x20, RZ ;  /* 0x0000002012027810 */ /* 0x000fe20007ffe0ff */
[----:B------:R-:W-:Y:S01]  /*0730*/  BSSY.RECONVERGENT B0, `(.L_x_294) ;  /* 0x000001d000007945 */ /* 0x000fe20003800200 */
[----:B------:R-:W-:Y:S01]  /*0740*/  SEL R4, R4, R125, !P3 ;  /* 0x0000007d04047207 */ /* 0x000fe20005800000 */
[----:B------:R-:W-:Y:S01]  /*0750*/  IMAD.WIDE.U32 R16, R21, 0x40, R18 ;  /* 0x0000004015107825 */ /* 0x000fe200078e0012 */
[----:B------:R-:W-:-:S02]  /*0760*/  ISETP.GE.AND P0, PT, R2, R5, PT ;  /* 0x000000050200720c */ /* 0x000fc40003f06270 */
[C---:B------:R-:W-:Y:S01]  /*0770*/  ISETP.NE.AND P5, PT, R13.reuse, RZ, PT ;  /* 0x000000ff0d00720c */ /* 0x040fe20003fa5270 */
[C---:B-1----:R-:W-:Y:S01]  /*0780*/  IMAD.WIDE.U32 R6, R14.reuse, UR4, R6 ;  /* 0x000000040e067c25 */ /* 0x042fe2000f8e0006 */
[C---:B------:R-:W-:Y:S02]  /*0790*/  LOP3.LUT R8, R13.reuse, 0x20, RZ, 0xfc, !PT ;  /* 0x000000200d087812 */ /* 0x040fe400078efcff */
[----:B------:R-:W-:Y:S01]  /*07a0*/  LOP3.LUT R10, R13, 0x40, RZ, 0xfc, !PT ;  /* 0x000000400d0a7812 */ /* 0x000fe200078efcff */
[----:B------:R-:W-:Y:S02]  /*07b0*/  IMAD R15, R14, UR5, R7 ;  /* 0x000000050e0f7c24 */ /* 0x000fe4000f8e0207 */
[----:B------:R-:W-:Y:S01]  /*07c0*/  @!P1 IMAD R3, R0, R23, R3 ;  /* 0x0000001700039224 */ /* 0x000fe200078e0203 */
[----:B------:R-:W-:Y:S01]  /*07d0*/  SEL R0, R4, RZ, P1 ;  /* 0x000000ff04007207 */ /* 0x000fe20000800000 */
[----:B------:R-:W-:Y:S01]  /*07e0*/  IMAD R11, R9, R12, RZ ;  /* 0x0000000c090b7224 */ /* 0x000fe200078e02ff */
        /* <DEDUP_REMOVED lines=17> */
.L_x_295:
[----:B------:R-:W-:Y:S05]  /*0900*/  BSYNC.RECONVERGENT B0 ;  /* 0x0000000000007941 */ /* 0x000fea0003800200 */
.L_x_294:
        /* <DEDUP_REMOVED lines=14> */
[----:B------:R-:W4:Y:S03]  /*09f0*/  LDCU UR8, c[0x0][0x440] ;  /* 0x00008800ff0877ac */ /* 0x000f260008000800 */
        /* <DEDUP_REMOVED lines=12> */
.L_x_297:
[----:B------:R-:W-:Y:S05]  /*0ac0*/  BSYNC.RECONVERGENT B0 ;  /* 0x0000000000007941 */ /* 0x000fea0003800200 */
.L_x_296:
        /* <DEDUP_REMOVED lines=11> */
.L_x_299:
[----:B------:R-:W-:Y:S05]  /*0b80*/  BSYNC.RECONVERGENT B0 ;  /* 0x0000000000007941 */ /* 0x000fea0003800200 */
.L_x_298:
[----:B------:R-:W-:Y:S05]  /*0b90*/  @P5 EXIT ;  /* 0x000000000000594d */ /* 0x000fea0003800000 */
[----:B------:R-:W4:Y:S01]  /*0ba0*/  LDCU.64 UR4, c[0x0][0x420] ;  /* 0x00008400ff0477ac */ /* 0x000f220008000a00 */
[----:B---3--:R-:W-:Y:S02]  /*0bb0*/  IMAD R3, R2, R12, RZ ;  /* 0x0000000c02037224 */ /* 0x008fe400078e02ff */
[----:B------:R-:W-:-:S03]  /*0bc0*/  IMAD.MOV.U32 R5, RZ, RZ, 0x7f800000 ;  /* 0x7f800000ff057424 */ /* 0x000fc600078e00ff */
[----:B------:R-:W-:-:S04]  /*0bd0*/  IADD3 R0, P0, PT, R3, R0, RZ ;  /* 0x0000000003007210 */ /* 0x000fc80007f1e0ff */
[----:B------:R-:W-:Y:S02]  /*0be0*/  LEA.HI.X.SX32 R3, R3, R4, 0x1, P0 ;  /* 0x0000000403037211 */ /* 0x000fe400000f0eff */
[----:B----4-:R-:W-:-:S04]  /*0bf0*/  LEA R2, P0, R0, UR4, 0x2 ;  /* 0x0000000400027c11 */ /* 0x010fc8000f8010ff */
[----:B------:R-:W-:-:S05]  /*0c00*/  LEA.HI.X R3, R0, UR5, R3, 0x2, P0 ;  /* 0x0000000500037c11 */ /* 0x000fca00080f1403 */
[----:B------:R-:W-:Y:S01]  /*0c10*/  STG.E desc[UR14][R2.64], R5 ;  /* 0x0000000502007986 */ /* 0x000fe2000c10190e */
[----:B------:R-:W-:Y:S05]  /*0c20*/  EXIT ;  /* 0x000000000000794d */ /* 0x000fea0003800000 */
.L_x_292:
[----:B------:R-:W-:Y:S02]  /*0c30*/  ISETP.NE.AND P0, PT, R125, -0x1, PT ;  /* 0xffffffff7d00780c */ /* 0x000fe40003f05270 */
[----:B------:R-:W-:-:S11]  /*0c40*/  ISETP.NE.AND P2, PT, R12, -0x1, PT ;  /* 0xffffffff0c00780c */ /* 0x000fd60003f45270 */
[----:B------:R-:W1:Y:S08]  /*0c50*/  @!P0 LDC.64 R6, c[0x0][0x398] ;  /* 0x0000e600ff068b82 */ /* 0x000e700000000a00 */
[----:B------:R-:W2:Y:S01]  /*0c60*/  @P0 LDC.64 R4, c[0x0][0x3b0] ;  /* 0x0000ec00ff040b82 */ /* 0x000ea20000000a00 */
[----:B-1----:R-:W-:-:S04]  /*0c70*/  @!P0 IMAD.WIDE.U32 R16, R0, R6, RZ ;  /* 0x0000000600108225 */ /* 0x002fc800078e00ff */
[----:B------:R-:W-:Y:S02]  /*0c80*/  @!P0 IMAD R2, R0, R7, R17 ;  /* 0x0000000700028224 */ /* 0x000fe400078e0211 */
        /* <DEDUP_REMOVED lines=16> */
.L_x_300:
[----:B------:R-:W1:Y:S01]  /*0d90*/  LDC.64 R100, c[0x0][0x3b8] ;  /* 0x0000ee00ff647b82 */ /* 0x000e620000000a00 */
[----:B------:R-:W-:-:S05]  /*0da0*/  IADD3 R22, PT, PT, R11, R12, RZ ;  /* 0x0000000c0b167210 */ /* 0x000fca0007ffe0ff */
[C---:B-1----:R-:W-:Y:S02]  /*0db0*/  IMAD R6, R22.reuse, R101, RZ ;  /* 0x0000006516067224 */ /* 0x042fe400078e02ff */
[----:B------:R-:W-:-:S05]  /*0dc0*/  IMAD.WIDE.U32 R22, R22, R100, RZ ;  /* 0x0000006416167225 */ /* 0x000fca00078e00ff */
[----:B------:R-:W-:Y:S02]  /*0dd0*/  IADD3 R6, PT, PT, R23, R6, RZ ;  /* 0x0000000617067210 */ /* 0x000fe40007ffe0ff */
.L_x_301:
[----:B------:R-:W1:Y:S01]  /*0de0*/  LDC R5, c[0x0][0x3e8] ;  /* 0x0000fa00ff057b82 */ /* 0x000e620000000800 */
[----:B------:R-:W-:Y:S02]  /*0df0*/  MOV R18, RZ ;  /* 0x000000ff00127202 */ /* 0x000fe40000000f00 */
[----:B-1----:R-:W-:-:S04]  /*0e00*/  IABS R13, R5 ;  /* 0x00000005000d7213 */ /* 0x002fc80000000000 */
[----:B------:R-:W1:Y:S08]  /*0e10*/  I2F.RP R20, R13 ;  /* 0x0000000d00147306 */ /* 0x000e700000209400 */
[----:B-1----:R-:W1:Y:S02]  /*0e20*/  MUFU.RCP R19, R20 ;  /* 0x0000001400137308 */ /* 0x002e640000001000 */
[----:B-1----:R-:W-:-:S06]  /*0e30*/  VIADD R19, R19, 0xffffffe ;  /* 0x0ffffffe13137836 */ /* 0x002fcc0000000000 */
[----:B------:R-:W1:Y:S02]  /*0e40*/  F2I.FTZ.U32.TRUNC.NTZ R19, R19 ;  /* 0x0000001300137305 */ /* 0x000e64000021f000 */
[----:B-1----:R-:W-:-:S04]  /*0e50*/  IMAD.MOV R4, RZ, RZ, -R19 ;  /* 0x000000ffff047224 */ /* 0x002fc800078e0a13 */
        /* <DEDUP_REMOVED lines=31> */
.L_x_302:
[----:B------:R-:W1:Y:S01]  /*1050*/  LDC.64 R84, c[0x0][0x3c0] ;  /* 0x0000f000ff547b82 */ /* 0x000e620000000a00 */
[----:B------:R-:W-:-:S05]  /*1060*/  IADD3 R11, PT, PT, R11, R12, RZ ;  /* 0x0000000c0b0b7210 */ /* 0x000fca0007ffe0ff */
[C---:B-1----:R-:W-:Y:S02]  /*1070*/  IMAD R5, R11.reuse, R85, RZ ;  /* 0x000000550b057224 */ /* 0x042fe400078e02ff */
[----:B------:R-:W-:-:S05]  /*1080*/  IMAD.WIDE.U32 R18, R11, R84, RZ ;  /* 0x000000540b127225 */ /* 0x000fca00078e00ff */
[----:B------:R-:W-:-:S07]  /*1090*/  IADD3 R5, PT, PT, R19, R5, RZ ;  /* 0x0000000513057210 */ /* 0x000fce0007ffe0ff */
.L_x_303:
        /* <DEDUP_REMOVED lines=13> */
[----:B------:R-:W-:Y:S01]  /*1170*/  LOP3.LUT R7, R129, 0xd8, RZ, 0xc0, !PT ;  /* 0x000000d881077812 */ /* 0x000fe200078ec0ff */
[----:B------:R-:W5:Y:S01]  /*1180*/  LDCU.64 UR8, c[0x0][0x3c8] ;  /* 0x00007900ff0877ac */ /* 0x000f620008000a00 */
[----:B------:R-:W-:Y:S01]  /*1190*/  IADD3.X R19, PT, PT, RZ, R5, RZ, P0, !PT ;  /* 0x00000005ff137210 */ /* 0x000fe200007fe4ff */
[----:B------:R-:W-:Y:S01]  /*11a0*/  IMAD.X R23, RZ, RZ, R6, P1 ;  /* 0x000000ffff177224 */ /* 0x000fe200008e0606 */
[----:B------:R-:W-:-:S02]  /*11b0*/  IADD3 R120, PT, PT, -R9, R10, RZ ;  /* 0x0000000a09787210 */ /* 0x000fc40007ffe1ff */
[----:B------:R-:W-:Y:S01]  /*11c0*/  LOP3.LUT R126, R7, 0x18, R114, 0x78, !PT ;  /* 0x00000018077e7812 */ /* 0x000fe200078e7872 */
[----:B------:R-:W-:Y:S01]  /*11d0*/  IMAD.WIDE.U32 R22, R12, R100, R22 ;  /* 0x000000640c167225 */ /* 0x000fe200078e0016 */
[----:B------:R-:W-:Y:S02]  /*11e0*/  LOP3.LUT R5, R129, 0x1f20, RZ, 0xc0, !PT ;  /* 0x00001f2081057812 */ /* 0x000fe400078ec0ff */
[----:B------:R-:W-:Y:S01]  /*11f0*/  IADD3 R16, P0, PT, R128, R16, RZ ;  /* 0x0000001080107210 */ /* 0x000fe20007f1e0ff */
[C---:B------:R-:W-:Y:S01]  /*1200*/  IMAD.WIDE.U32 R18, R12.reuse, R84, R18 ;  /* 0x000000540c127225 */ /* 0x040fe200078e0012 */
[----:B------:R-:W-:Y:S02]  /*1210*/  ISETP.GE.AND P2, PT, R12, R120, PT ;  /* 0x000000780c00720c */ /* 0x000fe40003f46270 */
[----:B------:R-:W-:Y:S01]  /*1220*/  LOP3.LUT R126, R5, R126, RZ, 0xfc, !PT ;  /* 0x0000007e057e7212 */ /* 0x000fe200078efcff */
[----:B-1----:R-:W-:Y:S01]  /*1230*/  IMAD R123, R121, UR4, RZ ;  /* 0x00000004797b7c24 */ /* 0x002fe2000f8e02ff */
[----:B------:R-:W-:Y:S01]  /*1240*/  LOP3.LUT R135, R128, 0x20, RZ, 0xfc, !PT ;  /* 0x0000002080877812 */ /* 0x000fe200078efcff */
[----:B------:R-:W-:Y:S01]  /*1250*/  IMAD R7, R12, R101, R23 ;  /* 0x000000650c077224 */ /* 0x000fe200078e0217 */
[----:B------:R-:W-:Y:S01]  /*1260*/  LOP3.LUT R134, R128, 0x40, RZ, 0xfc, !PT ;  /* 0x0000004080867812 */ /* 0x000fe200078efcff */
[----:B------:R-:W-:-:S02]  /*1270*/  IMAD.MOV.U32 R6, RZ, RZ, R22 ;  /* 0x000000ffff067224 */ /* 0x000fc400078e0016 */
[----:B------:R-:W-:Y:S02]  /*1280*/  IMAD R121, R121, UR6, RZ ;  /* 0x0000000679797c24 */ /* 0x000fe4000f8e02ff */
[----:B------:R-:W-:Y:S02]  /*1290*/  IMAD R19, R12, R85, R19 ;  /* 0x000000550c137224 */ /* 0x000fe400078e0213 */
        /* <DEDUP_REMOVED lines=46> */
.L_x_306:
[----:B------:R2:W-:Y:S02]  /*1580*/  STS.128 [R126+0x2000], RZ ;  /* 0x002000ff7e007388 */ /* 0x0005e40000000c00 */
.L_x_305:
[----:B------:R-:W-:Y:S05]  /*1590*/  BSYNC.RECONVERGENT B0 ;  /* 0x0000000000007941 */ /* 0x000fea0003800200 */
.L_x_304:
[----:B------:R-:W-:Y:S01]  /*15a0*/  VIADD R7, R12, 0x20 ;  /* 0x000000200c077836 */ /* 0x000fe20000000000 */
[----:B------:R-:W-:Y:S01]  /*15b0*/  BSSY.RECONVERGENT B0, `(.L_x_307) ;  /* 0x0000025000007945 */ /* 0x000fe20003800200 */
[C---:B-1-3--:R-:W-:Y:S01]  /*15c0*/  SHF.L.U64.HI R5, R100.reuse, 0x6, R101 ;  /* 0x0000000664057819 */ /* 0x04afe20000010265 */
        /* <DEDUP_REMOVED lines=34> */
.L_x_309:
[----:B------:R4:W-:Y:S02]  /*17f0*/  STS.128 [R126+0x2800], RZ ;  /* 0x002800ff7e007388 */ /* 0x0009e40000000c00 */
.L_x_308:
[----:B------:R-:W-:Y:S05]  /*1800*/  BSYNC.RECONVERGENT B0 ;  /* 0x0000000000007941 */ /* 0x000fea0003800200 */
.L_x_307:
        /* <DEDUP_REMOVED lines=30> */
.L_x_312:
[----:B------:R3:W-:Y:S02]  /*19f0*/  STS.128 [R126+0x5000], RZ ;  /* 0x005000ff7e007388 */ /* 0x0007e40000000c00 */
.L_x_311:
[----:B------:R-:W-:Y:S05]  /*1a00*/  BSYNC.RECONVERGENT B0 ;  /* 0x0000000000007941 */ /* 0x000fea0003800200 */
.L_x_310:
[----:B------:R-:W-:Y:S01]  /*1a10*/  ISETP.GE.AND P0, PT, R7, R6, PT ;  /* 0x000000060700720c */ /* 0x000fe20003f06270 */
[----:B------:R-:W-:-:S12]  /*1a20*/  BSSY.RECONVERGENT B0, `(.L_x_313) ;  /* 0x000001b000007945 */ /* 0x000fd80003800200 */
        /* <DEDUP_REMOVED lines=25> */
.L_x_315:
[----:B------:R1:W-:Y:S02]  /*1bc0*/  STS.128 [R126+0x5800], RZ ;  /* 0x005800ff7e007388 */ /* 0x0003e40000000c00 */
.L_x_314:
[----:B------:R-:W-:Y:S05]  /*1bd0*/  BSYNC.RECONVERGENT B0 ;  /* 0x0000000000007941 */ /* 0x000fea0003800200 */
.L_x_313:
[----:B------:R-:W5:Y:S01]  /*1be0*/  LDCU.64 UR6, c[0x0][0x538] ;  /* 0x0000a700ff0677ac */ /* 0x000f620008000a00 */
[----:B------:R-:W0:Y:S01]  /*1bf0*/  LDGDEPBAR ;  /* 0x00000000000079af */ /* 0x000e220000000000 */
[----:B-----5:R-:W-:-:S04]  /*1c00*/  ISETP.NE.U32.AND P1, PT, RZ, UR6, PT ;  /* 0x00000006ff007c0c */ /* 0x020fc8000bf25070 */
[----:B------:R-:W-:Y:S02]  /*1c10*/  ISETP.NE.AND.EX P1, PT, RZ, UR7, PT, P1 ;  /* 0x00000007ff007c0c */ /* 0x000fe4000bf25310 */
[----:B------:R-:W-:Y:S01]  /*1c20*/  SHF.R.U32.HI R81, RZ, 0x1, R114 ;  /* 0x00000001ff517819 */ /* 0x000fe20000011672 */
[----:B------:R-:W-:Y:S01]  /*1c30*/  IMAD.SHL.U32 R13, R84, 0x40, RZ ;  /* 0x00000040540d7824 */ /* 0x000fe200078e00ff */
[----:B------:R-:W-:Y:S01]  /*1c40*/  LOP3.LUT R12, R12, 0x7, RZ, 0xc0, !PT ;  /* 0x000000070c0c7812 */ /* 0x000fe200078ec0ff */
[----:B------:R-:W-:-:S08]  /*1c50*/  DEPBAR.LE SB0, 0x0 ;  /* 0x000080000000791a */ /* 0x000fd00000000000 */
[----:B------:R-:W5:Y:S01]  /*1c60*/  @P1 LDC.64 R4, c[0x0][0x540] ;  /* 0x00015000ff041b82 */ /* 0x000f620000000a00 */
[----:B------:R-:W-:Y:S02]  /*1c70*/  @P1 IMAD.MOV.U32 R15, RZ, RZ, RZ ;  /* 0x000000ffff0f1224 */ /* 0x000fe400078e00ff */
[----:B-----5:R-:W-:-:S05]  /*1c80*/  @P1 IMAD.WIDE.U32 R14, R0, R4, R14 ;  /* 0x00000004000e1225 */ /* 0x020fca00078e000e */
[----:B------:R-:W5:Y:S01]  /*1c90*/  @P1 LDC R4, c[0x0][0x458] ;  /* 0x00011600ff041b82 */ /* 0x000f620000000800 */
[----:B------:R-:W-:Y:S01]  /*1ca0*/  @P1 IMAD R5, R0, R5, R15 ;  /* 0x0000000500051224 */ /* 0x000fe200078e020f */
[----:B-1----:R-:W-:-:S04]  /*1cb0*/  @P1 LEA R16, P0, R14, UR6, 0x2 ;  /* 0x000000060e101c11 */ /* 0x002fc8000f8010ff */
[----:B------:R-:W-:-:S05]  /*1cc0*/  @P1 LEA.HI.X R17, R14, UR7, R5, 0x2, P0 ;  /* 0x000000070e111c11 */ /* 0x000fca00080f1405 */
[----:B------:R-:W2:Y:S01]  /*1cd0*/  @P1 LDG.E R5, desc[UR14][R16.64] ;  /* 0x0000000e10051981 */ /* 0x000ea2000c1e1900 */
[----:B------:R-:W-:Y:S01]  /*1ce0*/  LOP3.LUT R0, R81, 0x1f0, RZ, 0xc0, !PT ;  /* 0x000001f051007812 */ /* 0x000fe200078ec0ff */
[----:B------:R-:W-:Y:S01]  /*1cf0*/  BSSY.RECONVERGENT B0, `(.L_x_316) ;  /* 0x0000028000007945 */ /* 0x000fe20003800200 */
[----:B------:R-:W-:Y:S02]  /*1d00*/  SHF.L.U64.HI R11, R84, 0x6, R85 ;  /* 0x00000006540b7819 */ /* 0x000fe40000010255 */
[----:B------:R-:W-:Y:S01]  /*1d10*/  IADD3 R9, PT, PT, R0, 0x1, R9 ;  /* 0x0000000100097810 */ /* 0x000fe20007ffe009 */
[----:B------:R-:W-:Y:S02]  /*1d20*/  IMAD.MOV.U32 R0, RZ, RZ, RZ ;  /* 0x000000ffff007224 */ /* 0x000fe400078e00ff */
[-C--:B------:R-:W-:Y:S01]  /*1d30*/  IMAD R11, R11, R2.reuse, RZ ;  /* 0x000000020b0b7224 */ /* 0x080fe200078e02ff */
[----:B------:R-:W-:Y:S01]  /*1d40*/  IADD3 R9, PT, PT, -R10, R9, R12 ;  /* 0x000000090a097210 */ /* 0x000fe20007ffe10c */
[----:B------:R-:W-:Y:S01]  /*1d50*/  IMAD.WIDE.U32 R12, R13, R2, RZ ;  /* 0x000000020d0c7225 */ /* 0x000fe200078e00ff */
[----:B-----5:R-:W2:Y:S02]  /*1d60*/  @P1 MUFU.RCP R4, R4 ;  /* 0x0000000400041308 */ /* 0x020ea40000001000 */
[----:B------:R-:W-:Y:S01]  /*1d70*/  IADD3 R2, PT, PT, R9, R8, R3 ;  /* 0x0000000809027210 */ /* 0x000fe20007ffe003 */
[----:B------:R-:W-:Y:S01]  /*1d80*/  IMAD.IADD R11, R13, 0x1, R11 ;  /* 0x000000010d0b7824 */ /* 0x000fe200078e020b */
[----:B------:R-:W-:Y:S01]  /*1d90*/  BAR.SYNC.DEFER_BLOCKING 0x0 ;  /* 0x0000000000007b1d */ /* 0x000fe20000010000 */
[----:B--2---:R-:W-:-:S05]  /*1da0*/  @P1 FMUL.FTZ R0, R5, R4 ;  /* 0x0000000405001220 */ /* 0x004fca0000410000 */
        /* <DEDUP_REMOVED lines=23> */
.L_x_318:
[----:B------:R2:W-:Y:S01]  /*1f20*/  STS.128 [R126+0x8000], RZ ;  /* 0x008000ff7e007388 */ /* 0x0005e20000000c00 */
[----:B------:R-:W-:Y:S05]  /*1f30*/  BRA `(.L_x_319) ;  /* 0x00000000000c7947 */ /* 0x000fea0003800000 */
.L_x_317:
[----:B------:R1:W-:Y:S04]  /*1f40*/  STS.128 [R126+0x6000], RZ ;  /* 0x006000ff7e007388 */ /* 0x0003e80000000c00 */
[----:B------:R1:W-:Y:S04]  /*1f50*/  STS.128 [R126+0x7000], RZ ;  /* 0x007000ff7e007388 */ /* 0x0003e80000000c00 */
[----:B------:R1:W-:Y:S02]  /*1f60*/  STS.128 [R126+0x8000], RZ ;  /* 0x008000ff7e007388 */ /* 0x0003e40000000c00 */
.L_x_319:
[----:B------:R-:W-:Y:S05]  /*1f70*/  BSYNC.RECONVERGENT B0 ;  /* 0x0000000000007941 */ /* 0x000fea0003800200 */
.L_x_316:
        /* <DEDUP_REMOVED lines=9> */
[----:B-12---:R-:W-:-:S04]  /*2010*/  LEA R4, P2, R12, R122, 0x1 ;  /* 0x0000007a0c047211 */ /* 0x006fc800078408ff */
        /* <DEDUP_REMOVED lines=20> */
.L_x_322:
[----:B------:R2:W-:Y:S02]  /*2160*/  STS.128 [R126+0x8800], RZ ;  /* 0x008800ff7e007388 */ /* 0x0005e40000000c00 */
.L_x_321:
[----:B------:R-:W-:Y:S05]  /*2170*/  BSYNC.RECONVERGENT B0 ;  /* 0x0000000000007941 */ /* 0x000fea0003800200 */
.L_x_320:
[C---:B------:R-:W-:Y:S01]  /*2180*/  IMAD.SHL.U32 R116, R114.reuse, 0x4, RZ ;  /* 0x0000000472747824 */ /* 0x040fe200078e00ff */
[C---:B------:R-:W-:Y:S01]  /*2190*/  LOP3.LUT P6, RZ, R114.reuse, 0x4, RZ, 0xc0, !PT ;  /* 0x0000000472ff7812 */ /* 0x040fe200078cc0ff */
[----:B------:R-:W-:Y:S01]  /*21a0*/  IMAD.SHL.U32 R102, R114, 0x20, RZ ;  /* 0x0000002072667824 */ /* 0x000fe200078e00ff */
[----:B------:R-:W-:Y:S01]  /*21b0*/  VIMNMX R106, PT, PT, R2, R3, PT ;  /* 0x00000003026a7248 */ /* 0x000fe20003fe0100 */
[----:B------:R-:W-:Y:S01]  /*21c0*/  IMAD.SHL.U32 R117, R114, 0x10, RZ ;  /* 0x0000001072757824 */ /* 0x000fe200078e00ff */
[----:B------:R-:W-:Y:S01]  /*21d0*/  LOP3.LUT R7, R116, 0x18, RZ, 0xc0, !PT ;  /* 0x0000001874077812 */ /* 0x000fe200078ec0ff */
[----:B------:R-:W-:Y:S01]  /*21e0*/  IMAD.MOV.U32 R86, RZ, RZ, 0x20 ;  /* 0x00000020ff567424 */ /* 0x000fe200078e00ff */
[----:B------:R-:W-:Y:S01]  /*21f0*/  VIADDMNMX R105, R2, 0x8, R3, PT ;  /* 0x0000000802697846 */ /* 0x000fe20003800103 */
[----:B------:R-:W0:Y:S01]  /*2200*/  LDGDEPBAR ;  /* 0x00000000000079af */ /* 0x000e220000000000 */
[----:B-12---:R-:W-:Y:S02]  /*2210*/  LOP3.LUT R4, R7, 0xc0, R102, 0xf8, !PT ;  /* 0x000000c007047812 */ /* 0x006fe400078ef866 */
        /* <DEDUP_REMOVED lines=11> */
[----:B------:R-:W-:Y:S04]  /*22d0*/  LDSM.16.M88.4 R24, [R115] ;  /* 0x000000007318783b */ /* 0x000fe80000000200 */
[----:B------:R-:W1:Y:S01]  /*22e0*/  LDSM.16.M88.4 R48, [R83+0x3000] ;  /* 0x003000005330783b */ /* 0x000e620000000200 */
[----:B------:R-:W-:-:S02]  /*22f0*/  IMAD.IADD R82, R115, 0x1, R86 ;  /* 0x0000000173527824 */ /* 0x000fc400078e0256 */
[----:B------:R-:W-:Y:S01]  /*2300*/  IMAD.IADD R80, R83, 0x1, R86 ;  /* 0x0000000153507824 */ /* 0x000fe200078e0256 */
[----:B------:R-:W2:Y:S04]  /*2310*/  LDSM.16.M88.4 R40, [R83+0x3400] ;  /* 0x003400005328783b */ /* 0x000ea80000000200 */
[----:B------:R-:W5:Y:S04]  /*2320*/  LDSM.16.M88.4 R32, [R83+0x3800] ;  /* 0x003800005320783b */ /* 0x000f680000000200 */
[----:B------:R-:W-:Y:S04]  /*2330*/  LDSM.16.M88.4 R68, [R82] ;  /* 0x000000005244783b */ /* 0x000fe80000000200 */
[----:B---3--:R-:W3:Y:S04]  /*2340*/  LDSM.16.M88.4 R16, [R80+0x3000] ;  /* 0x003000005010783b */ /* 0x008ee80000000200 */
[----:B------:R-:W4:Y:S04]  /*2350*/  LDSM.16.M88.4 R56, [R83+0x3c00] ;  /* 0x003c00005338783b */ /* 0x000f280000000200 */
[----:B------:R-:W4:Y:S04]  /*2360*/  LDSM.16.M88.4 R8, [R80+0x3400] ;  /* 0x003400005008783b */ /* 0x000f280000000200 */
[----:B------:R-:W4:Y:S04]  /*2370*/  LDSM.16.M88.4 R12, [R80+0x3800] ;  /* 0x00380000500c783b */ /* 0x000f280000000200 */
[----:B------:R-:W-:Y:S04]  /*2380*/  LDSM.16.M88.4 R20, [R115+0x1000] ;  /* 0x001000007314783b */ /* 0x000fe80000000200 */
[----:B------:R-:W4:Y:S01]  /*2390*/  LDSM.16.M88.4 R4, [R83+0x4000] ;  /* 0x004000005304783b */ /* 0x000f220000000200 */
[C---:B-1----:R-:W-:Y:S03]  /*23a0*/  HMMA.16816.F32 R52, R24.reuse, R48, RZ ;  /* 0x000000301834723c */ /* 0x042fe600000018ff */
[----:B------:R-:W1:Y:S04]  /*23b0*/  LDSM.16.M88.4 R72, [R80+0x3c00] ;  /* 0x003c00005048783b */ /* 0x000e680000000200 */
[----:B------:R-:W1:Y:S01]  /*23c0*/  LDSM.16.M88.4 R64, [R83+0x4400] ;  /* 0x004400005340783b */ /* 0x000e620000000200 */
[C---:B------:R-:W-:Y:S03]  /*23d0*/  HMMA.16816.F32 R48, R24.reuse, R50, RZ ;  /* 0x000000321830723c */ /* 0x040fe600000018ff */
[----:B------:R-:W1:Y:S04]  /*23e0*/  LDSM.16.M88.4 R60, [R83+0x4800] ;  /* 0x00480000533c783b */ /* 0x000e680000000200 */
[----:B------:R-:W-:Y:S01]  /*23f0*/  LDSM.16.M88.4 R76, [R80+0x4c00] ;  /* 0x004c0000504c783b */ /* 0x000fe20000000200 */
[C---:B--2---:R-:W-:Y:S08]  /*2400*/  HMMA.16816.F32 R44, R24.reuse, R40, RZ ;  /* 0x00000028182c723c */ /* 0x044ff000000018ff */
[C---:B-----5:R-:W-:Y:S08]  /*2410*/  HMMA.16816.F32 R36, R24.reuse, R32, RZ ;  /* 0x000000201824723c */ /* 0x060ff000000018ff */
[C---:B------:R-:W-:Y:S08]  /*2420*/  HMMA.16816.F32 R40, R24.reuse, R42, RZ ;  /* 0x0000002a1828723c */ /* 0x040ff000000018ff */
[----:B------:R-:W-:Y:S08]  /*2430*/  HMMA.16816.F32 R32, R24, R34, RZ ;  /* 0x000000221820723c */ /* 0x000ff000000018ff */
[C---:B---3--:R-:W-:Y:S08]  /*2440*/  HMMA.16816.F32 R52, R68.reuse, R16, R52 ;  /* 0x000000104434723c */ /* 0x048ff00000001834 */
[----:B------:R-:W-:Y:S01]  /*2450*/  HMMA.16816.F32 R48, R68, R18, R48 ;  /* 0x000000124430723c */ /* 0x000fe20000001830 */
[----:B------:R-:W-:Y:S07]  /*2460*/  LDSM.16.M88.4 R16, [R80+0x4000] ;  /* 0x004000005010783b */ /* 0x000fee0000000200 */
[C---:B----4-:R-:W-:Y:S08]  /*2470*/  HMMA.16816.F32 R28, R24.reuse, R56, RZ ;  /* 0x00000038181c723c */ /* 0x050ff000000018ff */
[----:B------:R-:W-:Y:S01]  /*2480*/  HMMA.16816.F32 R24, R24, R58, RZ ;  /* 0x0000003a1818723c */ /* 0x000fe200000018ff */
[----:B------:R-:W2:Y:S07]  /*2490*/  LDSM.16.M88.4 R56, [R83+0x4c00] ;  /* 0x004c00005338783b */ /* 0x000eae0000000200 */
[C---:B------:R-:W-:Y:S08]  /*24a0*/  HMMA.16816.F32 R44, R68.reuse, R8, R44 ;  /* 0x00000008442c723c */ /* 0x040ff0000000182c */
[C---:B------:R-:W-:Y:S01]  /*24b0*/  HMMA.16816.F32 R40, R68.reuse, R10, R40 ;  /* 0x0000000a4428723c */ /* 0x040fe20000001828 */
[----:B------:R-:W-:Y:S07]  /*24c0*/  LDSM.16.M88.4 R8, [R82+0x1000] ;  /* 0x001000005208783b */ /* 0x000fee0000000200 */
[C---:B------:R-:W-:Y:S08]  /*24d0*/  HMMA.16816.F32 R36, R68.reuse, R12, R36 ;  /* 0x0000000c4424723c */ /* 0x040ff00000001824 */
[----:B------:R-:W-:Y:S01]  /*24e0*/  HMMA.16816.F32 R32, R68, R14, R32 ;  /* 0x0000000e4420723c */ /* 0x000fe20000001820 */
[----:B------:R-:W3:Y:S07]  /*24f0*/  LDSM.16.M88.4 R12, [R80+0x4400] ;  /* 0x00440000500c783b */ /* 0x000eee0000000200 */
[C---:B------:R-:W-:Y:S08]  /*2500*/  HMMA.16816.F32 R52, R20.reuse, R4, R52 ;  /* 0x000000041434723c */ /* 0x040ff00000001834 */
[----:B------:R-:W-:Y:S01]  /*2510*/  HMMA.16816.F32 R48, R20, R6, R48 ;  /* 0x000000061430723c */ /* 0x000fe20000001830 */
[----:B------:R-:W4:Y:S07]  /*2520*/  LDSM.16.M88.4 R4, [R80+0x4800] ;  /* 0x004800005004783b */ /* 0x000f2e0000000200 */
[C---:B-1----:R-:W-:Y:S08]  /*2530*/  HMMA.16816.F32 R28, R68.reuse, R72, R28 ;  /* 0x00000048441c723c */ /* 0x042ff0000000181c */
[----:B------:R-:W-:Y:S01]  /*2540*/  HMMA.16816.F32 R24, R68, R74, R24 ;  /* 0x0000004a4418723c */ /* 0x000fe20000001818 */
[----:B------:R-:W-:Y:S04]  /*2550*/  LDSM.16.M88.4 R72, [R115+0x2000] ;  /* 0x002000007348783b */ /* 0x000fe80000000200 */
[----:B------:R-:W-:Y:S03]  /*2560*/  LDSM.16.M88.4 R68, [R83+0x5000] ;  /* 0x005000005344783b */ /* 0x000fe60000000200 */
[C---:B------:R-:W-:Y:S08]  /*2570*/  HMMA.16816.F32 R44, R20.reuse, R64, R44 ;  /* 0x00000040142c723c */ /* 0x040ff0000000182c */
[C---:B------:R-:W-:Y:S01]  /*2580*/  HMMA.16816.F32 R40, R20.reuse, R66, R40 ;  /* 0x000000421428723c */ /* 0x040fe20000001828 */
[----:B------:R-:W-:Y:S07]  /*2590*/  LDSM.16.M88.4 R64, [R83+0x5400] ;  /* 0x005400005340783b */ /* 0x000fee0000000200 */
[C---:B------:R-:W-:Y:S08]  /*25a0*/  HMMA.16816.F32 R36, R20.reuse, R60, R36 ;  /* 0x0000003c1424723c */ /* 0x040ff00000001824 */
[C---:B------:R-:W-:Y:S01]  /*25b0*/  HMMA.16816.F32 R32, R20.reuse, R62, R32 ;  /* 0x0000003e1420723c */ /* 0x040fe20000001820 */
[----:B------:R-:W1:Y:S07]  /*25c0*/  LDSM.16.M88.4 R60, [R83+0x5800] ;  /* 0x00580000533c783b */ /* 0x000e6e0000000200 */
[C---:B--2---:R-:W-:Y:S08]  /*25d0*/  HMMA.16816.F32 R28, R20.reuse, R56, R28 ;  /* 0x00000038141c723c */ /* 0x044ff0000000181c */
[----:B------:R-:W-:Y:S01]  /*25e0*/  HMMA.16816.F32 R24, R20, R58, R24 ;  /* 0x0000003a1418723c */ /* 0x000fe20000001818 */
[----:B------:R-:W2:Y:S04]  /*25f0*/  LDSM.16.M88.4 R56, [R83+0x5c00] ;  /* 0x005c00005338783b */ /* 0x000ea80000000200 */
[----:B------:R-:W-:Y:S03]  /*2600*/  LDSM.16.M88.4 R20, [R80+0x5000] ;  /* 0x005000005014783b */ /* 0x000fe60000000200 */
[C---:B---3--:R-:W-:Y:S08]  /*2610*/  HMMA.16816.F32 R44, R8.reuse, R12, R44 ;  /* 0x0000000c082c723c */ /* 0x048ff0000000182c */
[C---:B------:R-:W-:Y:S01]  /*2620*/  HMMA.16816.F32 R40, R8.reuse, R14, R40 ;  /* 0x0000000e0828723c */ /* 0x040fe20000001828 */
[----:B------:R-:W-:Y:S07]  /*2630*/  LDSM.16.M88.4 R12, [R80+0x5800] ;  /* 0x00580000500c783b */ /* 0x000fee0000000200 */
[C---:B----4-:R-:W-:Y:S08]  /*2640*/  HMMA.16816.F32 R36, R8.reuse, R4, R36 ;  /* 0x000000040824723c */ /* 0x050ff00000001824 */
[C---:B------:R-:W-:Y:S01]  /*2650*/  HMMA.16816.F32 R32, R8.reuse, R6, R32 ;  /* 0x000000060820723c */ /* 0x040fe20000001820 */
[----:B------:R-:W3:Y:S07]  /*2660*/  LDSM.16.M88.4 R4, [R82+0x2000] ;  /* 0x002000005204783b */ /* 0x000eee0000000200 */
[C---:B------:R-:W-:Y:S08]  /*2670*/  HMMA.16816.F32 R52, R8.reuse, R16, R52 ;  /* 0x000000100834723c */ /* 0x040ff00000001834 */
[C---:B------:R-:W-:Y:S01]  /*2680*/  HMMA.16816.F32 R48, R8.reuse, R18, R48 ;  /* 0x000000120830723c */ /* 0x040fe20000001830 */
[----:B------:R-:W-:Y:S07]  /*2690*/  LDSM.16.M88.4 R16, [R80+0x5400] ;  /* 0x005400005010783b */ /* 0x000fee0000000200 */
[C---:B------:R-:W-:Y:S08]  /*26a0*/  HMMA.16816.F32 R28, R8.reuse, R76, R28 ;  /* 0x0000004c081c723c */ /* 0x040ff0000000181c */
[----:B------:R-:W-:Y:S01]  /*26b0*/  HMMA.16816.F32 R24, R8, R78, R24 ;  /* 0x0000004e0818723c */ /* 0x000fe20000001818 */
[----:B------:R-:W4:Y:S01]  /*26c0*/  LDSM.16.M88.4 R8, [R80+0x5c00] ;  /* 0x005c00005008783b */ /* 0x000f220000000200 */
[----:B------:R-:W-:-:S06]  /*26d0*/  DEPBAR.LE SB0, 0x0 ;  /* 0x000080000000791a */ /* 0x000fcc0000000000 */
[C---:B-1----:R-:W-:Y:S08]  /*26e0*/  HMMA.16816.F32 R36, R72.reuse, R60, R36 ;  /* 0x0000003c4824723c */ /* 0x042ff00000001824 */
[C---:B------:R-:W-:Y:S08]  /*26f0*/  HMMA.16816.F32 R52, R72.reuse, R68, R52 ;  /* 0x000000444834723c */ /* 0x040ff00000001834 */
[C---:B--2---:R-:W-:Y:S08]  /*2700*/  HMMA.16816.F32 R24, R72.reuse, R58, R24 ;  /* 0x0000003a4818723c */ /* 0x044ff00000001818 */
[C---:B------:R-:W-:Y:S08]  /*2710*/  HMMA.16816.F32 R44, R72.reuse, R64, R44 ;  /* 0x00000040482c723c */ /* 0x040ff0000000182c */
[----:B------:R-:W-:Y:S08]  /*2720*/  HMMA.16816.F32 R48, R72, R70, R48 ;  /* 0x000000464830723c */ /* 0x000ff00000001830 */
[----:B---3--:R-:W-:Y:S01]  /*2730*/  HMMA.16816.F32 R36, R4, R12, R36 ;  /* 0x0000000c0424723c */ /* 0x008fe20000001824 */
[----:B------:R-:W-:-:S05]  /*2740*/  IMAD.SHL.U32 R12, R114, 0x2, RZ ;  /* 0x00000002720c7824 */ /* 0x000fca00078e00ff */
[----:B------:R-:W-:Y:S02]  /*2750*/  LOP3.LUT R12, R12, 0x6, RZ, 0xc0, !PT ;  /* 0x000000060c0c7812 */ /* 0x000fe400078ec0ff */
[C---:B------:R-:W-:Y:S08]  /*2760*/  HMMA.16816.F32 R32, R72.reuse, R62, R32 ;  /* 0x0000003e4820723c */ /* 0x040ff00000001820 */
[C---:B------:R-:W-:Y:S08]  /*2770*/  HMMA.16816.F32 R40, R72.reuse, R66, R40 ;  /* 0x000000424828723c */ /* 0x040ff00000001828 */
[----:B------:R-:W-:Y:S08]  /*2780*/  HMMA.16816.F32 R28, R72, R56, R28 ;  /* 0x00000038481c723c */ /* 0x000ff0000000181c */
[----:B----4-:R-:W-:Y:S01]  /*2790*/  HMMA.16816.F32 R24, R4, R10, R24 ;  /* 0x0000000a0418723c */ /* 0x010fe20000001818 */
[----:B------:R-:W-:-:S04]  /*27a0*/  IMAD R11, R103, 0x40, R12 ;  /* 0x00000040670b7824 */ /* 0x000fc800078e020c */
[C---:B------:R-:W-:Y:S02]  /*27b0*/  VIADD R10, R11.reuse, 0xffffffc0 ;  /* 0xffffffc00b0a7836 */ /* 0x040fe40000000000 */
[C---:B------:R-:W-:Y:S01]  /*27c0*/  VIADD R2, R11.reuse, 0xffffffc1 ;  /* 0xffffffc10b027836 */ /* 0x040fe20000000000 */
[C---:B------:R-:W-:Y:S02]  /*27d0*/  HMMA.16816.F32 R52, R4.reuse, R20, R52 ;  /* 0x000000140434723c */ /* 0x040fe40000001834 */
[----:B------:R-:W-:Y:S02]  /*27e0*/  I2FP.F32.U32 R3, R10 ;  /* 0x0000000a00037245 */ /* 0x000fe40000201000 */
[CC--:B------:R-:W-:Y:S02]  /*27f0*/  ISETP.GE.AND P4, PT, R10.reuse, R106.reuse, PT ;  /* 0x0000006a0a00720c */ /* 0x0c0fe40003f86270 */
[----:B------:R-:W-:Y:S01]  /*2800*/  ISETP.GE.AND P1, PT, R10, R105, PT ;  /* 0x000000690a00720c */ /* 0x000fe20003f26270 */
[C---:B------:R-:W-:Y:S01]  /*2810*/  VIADD R10, R11.reuse, 0xffffffc9 ;  /* 0xffffffc90b0a7836 */ /* 0x040fe20000000000 */
[----:B------:R-:W-:Y:S01]  /*2820*/  HMMA.16816.F32 R44, R4, R16, R44 ;  /* 0x00000010042c723c */ /* 0x000fe2000000182c */
[----:B------:R-:W-:Y:S01]  /*2830*/  VIADD R17, R11, 0xfffffff8 ;  /* 0xfffffff80b117836 */ /* 0x000fe20000000000 */
[----:B------:R-:W-:-:S02]  /*2840*/  ISETP.GE.AND P5, PT, R2, R106, PT ;  /* 0x0000006a0200720c */ /* 0x000fc40003fa6270 */
[-C--:B------:R-:W-:Y:S01]  /*2850*/  ISETP.GE.AND P2, PT, R2, R105.reuse, PT ;  /* 0x000000690200720c */ /* 0x080fe20003f46270 */
[----:B------:R-:W-:Y:S01]  /*2860*/  BAR.SYNC.DEFER_BLOCKING 0x0 ;  /* 0x0000000000007b1d */ /* 0x000fe20000010000 */
[C---:B------:R-:W-:Y:S02]  /*2870*/  ISETP.GE.AND P0, PT, R17.reuse, R106, PT ;  /* 0x0000006a1100720c */ /* 0x040fe40003f06270 */
[----:B------:R-:W-:Y:S01]  /*2880*/  HMMA.16816.F32 R48, R4, R22, R48 ;  /* 0x000000160430723c */ /* 0x000fe20000001830 */
[----:B------:R-:W-:Y:S01]  /*2890*/  ISETP.GE.AND P3, PT, R17, R105, PT ;  /* 0x000000691100720c */ /* 0x000fe20003f66270 */
[----:B------:R-:W-:Y:S01]  /*28a0*/  VIADD R22, R11, 0xffffffe9 ;  /* 0xffffffe90b167836 */ /* 0x000fe20000000000 */
[----:B------:R-:W-:Y:S01]  /*28b0*/  I2FP.F32.U32 R17, R17 ;  /* 0x0000001100117245 */ /* 0x000fe20000201000 */
[----:B------:R-:W-:-:S04]  /*28c0*/  FFMA.FTZ R20, R3, R0, R54 ;  /* 0x0000000003147223 */ /* 0x000fc80000010036 */
[C---:B------:R-:W-:Y:S01]  /*28d0*/  HMMA.16816.F32 R12, R4.reuse, R14, R32 ;  /* 0x0000000e040c723c */ /* 0x040fe20000001820 */
[CC--:B------:R-:W-:Y:S01]  /*28e0*/  FFMA.FTZ R35, R17.reuse, R0.reuse, R24 ;  /* 0x0000000011237223 */ /* 0x0c0fe20000010018 */
[----:B------:R-:W-:Y:S01]  /*28f0*/  FFMA.FTZ R26, R17, R0, R26 ;  /* 0x00000000111a7223 */ /* 0x000fe2000001001a */
[----:B------:R-:W-:Y:S01]  /*2900*/  I2FP.F32.U32 R24, R2 ;  /* 0x0000000200187245 */ /* 0x000fe20000201000 */
[C---:B------:R-:W-:Y:S01]  /*2910*/  VIADD R17, R11.reuse, 0xffffffd0 ;  /* 0xffffffd00b117836 */ /* 0x040fe20000000000 */
[----:B------:R-:W-:Y:S01]  /*2920*/  FSEL R20, R20, -INF , !P1 ;  /* 0xff80000014147808 */ /* 0x000fe20004800000 */
[----:B------:R-:W-:Y:S01]  /*2930*/  VIADD R2, R11, 0xffffffe1 ;  /* 0xffffffe10b027836 */ /* 0x000fe20000000000 */
[----:B------:R-:W-:Y:S01]  /*2940*/  FSEL R35, R35, -INF , !P0 ;  /* 0xff80000023237808 */ /* 0x000fe20004000000 */
[----:B------:R-:W-:Y:S01]  /*2950*/  HMMA.16816.F32 R40, R4, R18, R40 ;  /* 0x000000120428723c */ /* 0x000fe20000001828 */
[----:B------:R-:W-:Y:S01]  /*2960*/  FSEL R34, R26, -INF , !P3 ;  /* 0xff8000001a227808 */ /* 0x000fe20005800000 */
[----:B------:R-:W-:Y:S01]  /*2970*/  FFMA.FTZ R19, R24, R0, R53 ;  /* 0x0000000018137223 */ /* 0x000fe20000010035 */
[----:B------:R-:W-:Y:S01]  /*2980*/  ISETP.GE.AND P0, PT, R10, R106, PT ;  /* 0x0000006a0a00720c */ /* 0x000fe20003f06270 */
[----:B------:R-:W-:Y:S01]  /*2990*/  FFMA.FTZ R24, R24, R0, R55 ;  /* 0x0000000018187223 */ /* 0x000fe20000010037 */
[----:B------:R-:W-:-:S02]  /*29a0*/  ISETP.GE.AND P3, PT, R10, R105, PT ;  /* 0x000000690a00720c */ /* 0x000fc40003f66270 */
[----:B------:R-:W-:Y:S01]  /*29b0*/  I2FP.F32.U32 R10, R10 ;  /* 0x0000000a000a7245 */ /* 0x000fe20000201000 */
[----:B------:R-:W-:Y:S01]  /*29c0*/  HMMA.16816.F32 R28, R4, R8, R28 ;  /* 0x00000008041c723c */ /* 0x000fe2000000181c */
[-C--:B------:R-:W-:Y:S01]  /*29d0*/  FFMA.FTZ R5, R3, R0.reuse, R52 ;  /* 0x0000000003057223 */ /* 0x080fe20000010034 */
[----:B------:R-:W-:Y:S01]  /*29e0*/  VIADD R3, R11, 0xffffffc8 ;  /* 0xffffffc80b037836 */ /* 0x000fe20000000000 */
[----:B------:R-:W-:Y:S01]  /*29f0*/  FSEL R19, R19, -INF , !P5 ;  /* 0xff80000013137808 */ /* 0x000fe20006800000 */
[CC--:B------:R-:W-:Y:S01]  /*2a00*/  FFMA.FTZ R7, R10.reuse, R0.reuse, R49 ;  /* 0x000000000a077223 */ /* 0x0c0fe20000010031 */
[----:B------:R-:W-:Y:S01]  /*2a10*/  FFMA.FTZ R10, R10, R0, R51 ;  /* 0x000000000a0a7223 */ /* 0x000fe20000010033 */
[----:B------:R-:W-:Y:S01]  /*2a20*/  FSEL R5, R5, -INF , !P4 ;  /* 0xff80000005057808 */ /* 0x000fe20006000000 */
[----:B------:R-:W-:Y:S01]  /*2a30*/  VIADD R8, R11, 0xffffffd1 ;  /* 0xffffffd10b087836 */ /* 0x000fe20000000000 */
[----:B------:R-:W-:Y:S01]  /*2a40*/  ISETP.GE.AND P4, PT, R3, R106, PT ;  /* 0x0000006a0300720c */ /* 0x000fe20003f86270 */
[----:B------:R-:W-:Y:S01]  /*2a50*/  VIADD R4, R11, 0xffffffd9 ;  /* 0xffffffd90b047836 */ /* 0x000fe20000000000 */
[----:B------:R-:W-:-:S02]  /*2a60*/  ISETP.GE.AND P1, PT, R3, R105, PT ;  /* 0x000000690300720c */ /* 0x000fc40003f26270 */
[----:B------:R-:W-:Y:S02]  /*2a70*/  I2FP.F32.U32 R3, R3 ;  /* 0x0000000300037245 */ /* 0x000fe40000201000 */
[----:B------:R-:W-:Y:S02]  /*2a80*/  FSEL R24, R24, -INF , !P2 ;  /* 0xff80000018187808 */ /* 0x000fe40005000000 */
[----:B------:R-:W-:Y:S01]  /*2a90*/  ISETP.GE.AND P5, PT, R17, R106, PT ;  /* 0x0000006a1100720c */ /* 0x000fe20003fa6270 */
[CC--:B------:R-:W-:Y:S01]  /*2aa0*/  FFMA.FTZ R9, R3.reuse, R0.reuse, R48 ;  /* 0x0000000003097223 */ /* 0x0c0fe20000010030 */
[----:B------:R-:W-:Y:S01]  /*2ab0*/  FFMA.FTZ R18, R3, R0, R50 ;  /* 0x0000000003127223 */ /* 0x000fe20000010032 */
[----:B------:R-:W-:Y:S01]  /*2ac0*/  VIADD R3, R11, 0xffffffd8 ;  /* 0xffffffd80b037836 */ /* 0x000fe20000000000 */
[----:B------:R-:W-:Y:S02]  /*2ad0*/  ISETP.GE.AND P2, PT, R17, R105, PT ;  /* 0x000000691100720c */ /* 0x000fe40003f46270 */
[----:B------:R-:W-:-:S02]  /*2ae0*/  FSEL R7, R7, -INF , !P0 ;  /* 0xff80000007077808 */ /* 0x000fc40004000000 */
[----:B------:R-:W-:Y:S02]  /*2af0*/  FSEL R10, R10, -INF , !P3 ;  /* 0xff8000000a0a7808 */ /* 0x000fe40005800000 */
[----:B------:R-:W-:Y:S02]  /*2b00*/  I2FP.F32.U32 R17, R17 ;  /* 0x0000001100117245 */ /* 0x000fe40000201000 */
[C---:B------:R-:W-:Y:S02]  /*2b10*/  ISETP.GE.AND P0, PT, R3.reuse, R106, PT ;  /* 0x0000006a0300720c */ /* 0x040fe40003f06270 */
[----:B------:R-:W-:Y:S01]  /*2b20*/  ISETP.GE.AND P3, PT, R3, R105, PT ;  /* 0x000000690300720c */ /* 0x000fe20003f66270 */
[-C--:B------:R-:W-:Y:S01]  /*2b30*/  FFMA.FTZ R23, R17, R0.reuse, R44 ;  /* 0x0000000011177223 */ /* 0x080fe2000001002c */
[----:B------:R-:W-:Y:S01]  /*2b40*/  FSEL R9, R9, -INF , !P4 ;  /* 0xff80000009097808 */ /* 0x000fe20006000000 */
[----:B------:R-:W-:Y:S01]  /*2b50*/  FFMA.FTZ R16, R17, R0, R46 ;  /* 0x0000000011107223 */ /* 0x000fe2000001002e */
[----:B------:R-:W-:-:S02]  /*2b60*/  FSEL R18, R18, -INF , !P1 ;  /* 0xff80000012127808 */ /* 0x000fc40004800000 */
[----:B------:R-:W-:Y:S02]  /*2b70*/  I2FP.F32.U32 R3, R3 ;  /* 0x0000000300037245 */ /* 0x000fe40000201000 */
[C---:B------:R-:W-:Y:S02]  /*2b80*/  ISETP.GE.AND P4, PT, R8.reuse, R106, PT ;  /* 0x0000006a0800720c */ /* 0x040fe40003f86270 */
[----:B------:R-:W-:Y:S01]  /*2b90*/  ISETP.GE.AND P1, PT, R8, R105, PT ;  /* 0x000000690800720c */ /* 0x000fe20003f26270 */
[C---:B------:R-:W-:Y:S01]  /*2ba0*/  FFMA.FTZ R17, R3.reuse, R0, R40 ;  /* 0x0000000003117223 */ /* 0x040fe20000010028 */
[----:B------:R-:W-:Y:S01]  /*2bb0*/  I2FP.F32.U32 R8, R8 ;  /* 0x0000000800087245 */ /* 0x000fe20000201000 */
[-C--:B------:R-:W-:Y:S01]  /*2bc0*/  FFMA.FTZ R6, R3, R0.reuse, R42 ;  /* 0x0000000003067223 */ /* 0x080fe2000001002a */
[----:B------:R-:W-:Y:S01]  /*2bd0*/  VIADD R3, R11, 0xffffffe0 ;  /* 0xffffffe00b037836 */ /* 0x000fe20000000000 */
[----:B------:R-:W-:Y:S02]  /*2be0*/  FSEL R23, R23, -INF , !P5 ;  /* 0xff80000017177808 */ /* 0x000fe40006800000 */
[CC--:B------:R-:W-:Y:S01]  /*2bf0*/  FFMA.FTZ R21, R8.reuse, R0.reuse, R45 ;  /* 0x0000000008157223 */ /* 0x0c0fe2000001002d */
[----:B------:R-:W-:Y:S01]  /*2c00*/  FFMA.FTZ R8, R8, R0, R47 ;  /* 0x0000000008087223 */ /* 0x000fe2000001002f */
[----:B------:R-:W-:-:S02]  /*2c10*/  FSEL R17, R17, -INF , !P0 ;  /* 0xff80000011117808 */ /* 0x000fc40004000000 */
[----:B------:R-:W-:Y:S02]  /*2c20*/  FSEL R6, R6, -INF , !P3 ;  /* 0xff80000006067808 */ /* 0x000fe40005800000 */
[C---:B------:R-:W-:Y:S02]  /*2c30*/  ISETP.GE.AND P0, PT, R2.reuse, R106, PT ;  /* 0x0000006a0200720c */ /* 0x040fe40003f06270 */
[----:B------:R-:W-:Y:S02]  /*2c40*/  ISETP.GE.AND P3, PT, R2, R105, PT ;  /* 0x000000690200720c */ /* 0x000fe40003f66270 */
[----:B------:R-:W-:Y:S02]  /*2c50*/  FSEL R16, R16, -INF , !P2 ;  /* 0xff80000010107808 */ /* 0x000fe40005000000 */
[----:B------:R-:W-:Y:S02]  /*2c60*/  I2FP.F32.U32 R2, R2 ;  /* 0x0000000200027245 */ /* 0x000fe40000201000 */
[----:B------:R-:W-:-:S02]  /*2c70*/  ISETP.GE.AND P5, PT, R4, R106, PT ;  /* 0x0000006a0400720c */ /* 0x000fc40003fa6270 */
[-C--:B------:R-:W-:Y:S01]  /*2c80*/  ISETP.GE.AND P2, PT, R4, R105.reuse, PT ;  /* 0x000000690400720c */ /* 0x080fe20003f46270 */
[CC--:B------:R-:W-:Y:S01]  /*2c90*/  FFMA.FTZ R37, R2.reuse, R0.reuse, R37 ;  /* 0x0000000002257223 */ /* 0x0c0fe20000010025 */
[----:B------:R-:W-:Y:S01]  /*2ca0*/  FSEL R21, R21, -INF , !P4 ;  /* 0xff80000015157808 */ /* 0x000fe20006000000 */
[----:B------:R-:W-:Y:S01]  /*2cb0*/  FFMA.FTZ R39, R2, R0, R39 ;  /* 0x0000000002277223 */ /* 0x000fe20000010027 */
[----:B------:R-:W-:Y:S01]  /*2cc0*/  FSEL R8, R8, -INF , !P1 ;  /* 0xff80000008087808 */ /* 0x000fe20004800000 */
[----:B------:R-:W-:Y:S01]  /*2cd0*/  VIADD R2, R11, 0xfffffff0 ;  /* 0xfffffff00b027836 */ /* 0x000fe20000000000 */
[----:B------:R-:W-:Y:S02]  /*2ce0*/  I2FP.F32.U32 R4, R4 ;  /* 0x0000000400047245 */ /* 0x000fe40000201000 */
[C---:B------:R-:W-:Y:S02]  /*2cf0*/  ISETP.GE.AND P4, PT, R3.reuse, R106, PT ;  /* 0x0000006a0300720c */ /* 0x040fe40003f86270 */
[----:B------:R-:W-:Y:S01]  /*2d00*/  ISETP.GE.AND P1, PT, R3, R105, PT ;  /* 0x000000690300720c */ /* 0x000fe20003f26270 */
[CC--:B------:R-:W-:Y:S01]  /*2d10*/  FFMA.FTZ R33, R4.reuse, R0.reuse, R41 ;  /* 0x0000000004217223 */ /* 0x0c0fe20000010029 */
[----:B------:R-:W-:Y:S01]  /*2d20*/  I2FP.F32.U32 R3, R3 ;  /* 0x0000000300037245 */ /* 0x000fe20000201000 */
[----:B------:R-:W-:Y:S01]  /*2d30*/  FFMA.FTZ R4, R4, R0, R43 ;  /* 0x0000000004047223 */ /* 0x000fe2000001002b */
[----:B------:R-:W-:-:S02]  /*2d40*/  FSEL R109, R37, -INF , !P0 ;  /* 0xff800000256d7808 */ /* 0x000fc40004000000 */
[----:B------:R-:W-:Y:S01]  /*2d50*/  I2FP.F32.U32 R37, R2 ;  /* 0x0000000200257245 */ /* 0x000fe20000201000 */
[CC--:B------:R-:W-:Y:S01]  /*2d60*/  FFMA.FTZ R36, R3.reuse, R0.reuse, R36 ;  /* 0x0000000003247223 */ /* 0x0c0fe20000010024 */
[-C--:B------:R-:W-:Y:S01]  /*2d70*/  FFMA.FTZ R38, R3, R0.reuse, R38 ;  /* 0x0000000003267223 */ /* 0x080fe20000010026 */
[----:B------:R-:W-:Y:S01]  /*2d80*/  VIADD R3, R11, 0xffffffe8 ;  /* 0xffffffe80b037836 */ /* 0x000fe20000000000 */
[----:B------:R-:W-:Y:S01]  /*2d90*/  FSEL R33, R33, -INF , !P5 ;  /* 0xff80000021217808 */ /* 0x000fe20006800000 */
[CC--:B------:R-:W-:Y:S01]  /*2da0*/  FFMA.FTZ R28, R37.reuse, R0.reuse, R28 ;  /* 0x00000000251c7223 */ /* 0x0c0fe2000001001c */
[----:B------:R-:W-:Y:S01]  /*2db0*/  FSEL R4, R4, -INF , !P2 ;  /* 0xff80000004047808 */ /* 0x000fe20005000000 */
[----:B------:R-:W-:Y:S01]  /*2dc0*/  FFMA.FTZ R30, R37, R0, R30 ;  /* 0x00000000251e7223 */ /* 0x000fe2000001001e */
[C---:B------:R-:W-:Y:S02]  /*2dd0*/  ISETP.GE.AND P5, PT, R3.reuse, R106, PT ;  /* 0x0000006a0300720c */ /* 0x040fe40003fa6270 */
[----:B------:R-:W-:-:S02]  /*2de0*/  ISETP.GE.AND P2, PT, R3, R105, PT ;  /* 0x000000690300720c */ /* 0x000fc40003f46270 */
[----:B------:R-:W-:Y:S02]  /*2df0*/  I2FP.F32.U32 R3, R3 ;  /* 0x0000000300037245 */ /* 0x000fe40000201000 */
[----:B------:R-:W-:Y:S02]  /*2e00*/  ISETP.GE.AND P0, PT, R2, R106, PT ;  /* 0x0000006a0200720c */ /* 0x000fe40003f06270 */
[----:B------:R-:W-:Y:S01]  /*2e10*/  FSEL R132, R39, -INF , !P3 ;  /* 0xff80000027847808 */ /* 0x000fe20005800000 */
[CC--:B------:R-:W-:Y:S01]  /*2e20*/  FFMA.FTZ R12, R3.reuse, R0.reuse, R12 ;  /* 0x00000000030c7223 */ /* 0x0c0fe2000001000c */
[----:B------:R-:W-:Y:S01]  /*2e30*/  FSEL R111, R36, -INF , !P4 ;  /* 0xff800000246f7808 */ /* 0x000fe20006000000 */
[----:B------:R-:W-:Y:S01]  /*2e40*/  FFMA.FTZ R14, R3, R0, R14 ;  /* 0x00000000030e7223 */ /* 0x000fe2000001000e */
[----:B------:R-:W-:Y:S02]  /*2e50*/  FSEL R112, R38, -INF , !P1 ;  /* 0xff80000026707808 */ /* 0x000fe40004800000 */
[-C--:B------:R-:W-:Y:S01]  /*2e60*/  ISETP.GE.AND P3, PT, R2, R105.reuse, PT ;  /* 0x000000690200720c */ /* 0x080fe20003f66270 */
[C---:B------:R-:W-:Y:S01]  /*2e70*/  VIADD R2, R11.reuse, 0xfffffff1 ;  /* 0xfffffff10b027836 */ /* 0x040fe20000000000 */
[C---:B------:R-:W-:Y:S01]  /*2e80*/  ISETP.GE.AND P4, PT, R22.reuse, R106, PT ;  /* 0x0000006a1600720c */ /* 0x040fe20003f86270 */
[----:B------:R-:W-:Y:S01]  /*2e90*/  VIADD R11, R11, 0xfffffff9 ;  /* 0xfffffff90b0b7836 */ /* 0x000fe20000000000 */
[----:B------:R-:W-:-:S02]  /*2ea0*/  ISETP.GE.AND P1, PT, R22, R105, PT ;  /* 0x000000691600720c */ /* 0x000fc40003f26270 */
[----:B------:R-:W-:Y:S02]  /*2eb0*/  FSEL R107, R28, -INF , !P0 ;  /* 0xff8000001c6b7808 */ /* 0x000fe40004000000 */
[----:B------:R-:W-:Y:S02]  /*2ec0*/  I2FP.F32.U32 R22, R22 ;  /* 0x0000001600167245 */ /* 0x000fe40000201000 */
[----:B------:R-:W-:Y:S02]  /*2ed0*/  ISETP.NE.AND P0, PT, R103, 0x1, PT ;  /* 0x000000016700780c */ /* 0x000fe40003f05270 */
[----:B------:R-:W-:Y:S01]  /*2ee0*/  FSEL R119, R12, -INF , !P5 ;  /* 0xff8000000c777808 */ /* 0x000fe20006800000 */
[-C--:B------:R-:W-:Y:S01]  /*2ef0*/  FFMA.FTZ R13, R22, R0.reuse, R13 ;  /* 0x00000000160d7223 */ /* 0x080fe2000001000d */
[----:B------:R-:W-:Y:S01]  /*2f00*/  FSEL R136, R14, -INF , !P2 ;  /* 0xff8000000e887808 */ /* 0x000fe20005000000 */
[----:B------:R-:W-:Y:S01]  /*2f10*/  FFMA.FTZ R15, R22, R0, R15 ;  /* 0x00000000160f7223 */ /* 0x000fe2000001000f */
[----:B------:R-:W-:-:S02]  /*2f20*/  ISETP.GE.AND P5, PT, R2, R106, PT ;  /* 0x0000006a0200720c */ /* 0x000fc40003fa6270 */
[----:B------:R-:W-:Y:S02]  /*2f30*/  ISETP.GE.AND P2, PT, R2, R105, PT ;  /* 0x000000690200720c */ /* 0x000fe40003f46270 */
[----:B------:R-:W-:Y:S02]  /*2f40*/  I2FP.F32.U32 R2, R2 ;  /* 0x0000000200027245 */ /* 0x000fe40000201000 */
[----:B------:R-:W-:Y:S02]  /*2f50*/  I2FP.F32.U32 R12, R11 ;  /* 0x0000000b000c7245 */ /* 0x000fe40000201000 */
[----:B------:R-:W-:Y:S01]  /*2f60*/  FSEL R113, R13, -INF , !P4 ;  /* 0xff8000000d717808 */ /* 0x000fe20006000000 */
[CC--:B------:R-:W-:Y:S01]  /*2f70*/  FFMA.FTZ R29, R2.reuse, R0.reuse, R29 ;  /* 0x00000000021d7223 */ /* 0x0c0fe2000001001d */
[----:B------:R-:W-:Y:S01]  /*2f80*/  FSEL R130, R15, -INF , !P1 ;  /* 0xff8000000f827808 */ /* 0x000fe20004800000 */
[-C--:B------:R-:W-:Y:S01]  /*2f90*/  FFMA.FTZ R31, R2, R0.reuse, R31 ;  /* 0x00000000021f7223 */ /* 0x080fe2000001001f */
[CC--:B------:R-:W-:Y:S01]  /*2fa0*/  FFMA.FTZ R25, R12.reuse, R0.reuse, R25 ;  /* 0x000000000c197223 */ /* 0x0c0fe20000010019 */
[----:B------:R-:W-:Y:S01]  /*2fb0*/  FFMA.FTZ R27, R12, R0, R27 ;  /* 0x000000000c1b7223 */ /* 0x000fe2000001001b */
[----:B------:R-:W-:-:S02]  /*2fc0*/  ISETP.GE.AND P4, PT, R11, R106, PT ;  /* 0x0000006a0b00720c */ /* 0x000fc40003f86270 */
[----:B------:R-:W-:Y:S02]  /*2fd0*/  ISETP.GE.AND P1, PT, R11, R105, PT ;  /* 0x000000690b00720c */ /* 0x000fe40003f26270 */
[----:B------:R-:W-:Y:S02]  /*2fe0*/  FSEL R98, R30, -INF , !P3 ;  /* 0xff8000001e627808 */ /* 0x000fe40005800000 */
[----:B------:R-:W-:Y:S02]  /*2ff0*/  FSEL R108, R29, -INF , !P5 ;  /* 0xff8000001d6c7808 */ /* 0x000fe40006800000 */
[----:B------:R-:W-:Y:S02]  /*3000*/  FSEL R96, R31, -INF , !P2 ;  /* 0xff8000001f607808 */ /* 0x000fe40005000000 */
[----:B------:R-:W-:Y:S02]  /*3010*/  FSEL R99, R25, -INF , !P4 ;  /* 0xff80000019637808 */ /* 0x000fe40006000000 */
[----:B------:R-:W-:Y:S01]  /*3020*/  FSEL R88, R27, -INF , !P1 ;  /* 0xff8000001b587808 */ /* 0x000fe20004800000 */
[----:B------:R-:W-:Y:S06]  /*3030*/  @!P0 BRA `(.L_x_323) ;  /* 0x0000000000c88947 */ /* 0x000fec0003800000 */
        /* <DEDUP_REMOVED lines=47> */
.L_x_325:
[----:B------:R3:W-:Y:S02]  /*3330*/  STS.128 [R126+0x5800], RZ ;  /* 0x005800ff7e007388 */ /* 0x0007e40000000c00 */
.L_x_326:
[----:B------:R-:W-:Y:S05]  /*3340*/  BSYNC.RECONVERGENT B0 ;  /* 0x0000000000007941 */ /* 0x000fea0003800200 */
.L_x_324:
[----:B------:R-:W0:Y:S02]  /*3350*/  LDGDEPBAR ;  /* 0x00000000000079af */ /* 0x000e240000000000 */
.L_x_323:
[----:B------:R-:W-:Y:S01]  /*3360*/  FMNMX3.FTZ R2, R5, R19, R9, !PT ;  /* 0x0000001305027276 */ /* 0x000fe20007810009 */
[----:B------:R-:W4:Y:S01]  /*3370*/  LDCU UR4, c[0x0][0x45c] ;  /* 0x00008b80ff0477ac */ /* 0x000f220008000800 */
        /* <DEDUP_REMOVED lines=13> */
[----:B-12---:R-:W-:Y:S02]  /*3450*/  FMNMX.FTZ R13, R99, R2, !PT ;  /* 0x00000002630d7209 */ /* 0x006fe40007810000 */
[----:B------:R-:W-:Y:S02]  /*3460*/  FMNMX.FTZ R12, R88, R11, !PT ;  /* 0x0000000b580c7209 */ /* 0x000fe40007810000 */
[----:B------:R-:W-:Y:S01]  /*3470*/  LOP3.LUT R104, R81, 0x120, R102, 0xf8, !PT ;  /* 0x0000012051687812 */ /* 0x000fe200078ef866 */
[----:B------:R-:W1:Y:S03]  /*3480*/  SHFL.BFLY PT, R2, R13, 0x2, 0x1f ;  /* 0x0c401f000d027f89 */ /* 0x000e6600000e0000 */
[----:B------:R-:W-:Y:S01]  /*3490*/  LEA R104, R104, UR5, 0x1 ;  /* 0x0000000568687c11 */ /* 0x000fe2000f8e08ff */
[----:B------:R-:W2:Y:S04]  /*34a0*/  SHFL.BFLY PT, R11, R12, 0x2, 0x1f ;  /* 0x0c401f000c0b7f89 */ /* 0x000ea800000e0000 */
[----:B------:R-:W-:Y:S04]  /*34b0*/  LDSM.16.MT88.4 R48, [R104+0x7000] ;  /* 0x007000006830783b */ /* 0x000fe80000004200 */
[----:B------:R-:W-:Y:S04]  /*34c0*/  LDSM.16.MT88.4 R64, [R104+0x8000] ;  /* 0x008000006840783b */ /* 0x000fe80000004200 */
[----:B------:R-:W-:Y:S01]  /*34d0*/  LDSM.16.MT88.4 R76, [R104+0x6000] ;  /* 0x00600000684c783b */ /* 0x000fe20000004200 */
[----:B-1----:R-:W-:-:S02]  /*34e0*/  FMNMX.FTZ R2, R13, R2, !PT ;  /* 0x000000020d027209 */ /* 0x002fc40007810000 */
[----:B--2---:R-:W-:-:S03]  /*34f0*/  FMNMX.FTZ R11, R12, R11, !PT ;  /* 0x0000000b0c0b7209 */ /* 0x004fc60007810000 */
[----:B------:R-:W1:Y:S02]  /*3500*/  SHFL.BFLY PT, R3, R2, 0x1, 0x1f ;  /* 0x0c201f0002037f89 */ /* 0x000e6400000e0000 */
[----:B-1----:R-:W-:Y:S02]  /*3510*/  FMNMX.FTZ R3, R2, R3, !PT ;  /* 0x0000000302037209 */ /* 0x002fe40007810000 */
[----:B------:R-:W1:Y:S02]  /*3520*/  SHFL.BFLY PT, R2, R11, 0x1, 0x1f ;  /* 0x0c201f000b027f89 */ /* 0x000e6400000e0000 */
[C---:B------:R-:W-:Y:S01]  /*3530*/  FSETP.NEU.FTZ.AND P1, PT, R3.reuse, -INF , PT ;  /* 0xff8000000300780b */ /* 0x040fe20003f3d000 */
[----:B----4-:R-:W-:-:S05]  /*3540*/  FMUL.FTZ R110, R3, UR4 ;  /* 0x00000004036e7c20 */ /* 0x010fca0008410000 */
[----:B------:R-:W-:-:S05]  /*3550*/  FSEL R110, R110, RZ, P1 ;  /* 0x000000ff6e6e7208 */ /* 0x000fca0000800000 */
[--C-:B------:R-:W-:Y:S01]  /*3560*/  FFMA.FTZ R93, R5, UR4, -R110.reuse ;  /* 0x00000004055d7c23 */ /* 0x100fe2000801086e */
[--C-:B------:R-:W-:Y:S01]  /*3570*/  FFMA.FTZ R92, R19, UR4, -R110.reuse ;  /* 0x00000004135c7c23 */ /* 0x100fe2000801086e */
[--C-:B------:R-:W-:Y:S01]  /*3580*/  FFMA.FTZ R91, R9, UR4, -R110.reuse ;  /* 0x00000004095b7c23 */ /* 0x100fe2000801086e */
[--C-:B------:R-:W-:Y:S01]  /*3590*/  FFMA.FTZ R90, R7, UR4, -R110.reuse ;  /* 0x00000004075a7c23 */ /* 0x100fe2000801086e */
[--C-:B------:R-:W-:Y:S01]  /*35a0*/  FFMA.FTZ R22, R33, UR4, -R110.reuse ;  /* 0x0000000421167c23 */ /* 0x100fe2000801086e */
[----:B------:R-:W-:Y:S01]  /*35b0*/  IADD3 R33, PT, PT, R86, R104, RZ ;  /* 0x0000006856217210 */ /* 0x000fe20007ffe0ff */
[----:B------:R-:W-:Y:S01]  /*35c0*/  MUFU.EX2 R93, R93 ;  /* 0x0000005d005d7308 */ /* 0x000fe20000000800 */
[--C-:B------:R-:W-:Y:S01]  /*35d0*/  FFMA.FTZ R31, R23, UR4, -R110.reuse ;  /* 0x00000004171f7c23 */ /* 0x100fe2000801086e */
[--C-:B------:R-:W-:Y:S01]  /*35e0*/  FFMA.FTZ R30, R21, UR4, -R110.reuse ;  /* 0x00000004151e7c23 */ /* 0x100fe2000801086e */
[--C-:B------:R-:W-:Y:S01]  /*35f0*/  FFMA.FTZ R23, R17, UR4, -R110.reuse ;  /* 0x0000000411177c23 */ /* 0x100fe2000801086e */
[----:B------:R-:W2:Y:S01]  /*3600*/  LDSM.16.MT88.4 R40, [R33+0x6000] ;  /* 0x006000002128783b */ /* 0x000ea20000004200 */
[----:B-1----:R-:W-:Y:S01]  /*3610*/  FMNMX.FTZ R2, R11, R2, !PT ;  /* 0x000000020b027209 */ /* 0x002fe20007810000 */
[--C-:B------:R-:W-:Y:S01]  /*3620*/  FFMA.FTZ R118, R111, UR4, -R110.reuse ;  /* 0x000000046f767c23 */ /* 0x100fe2000801086e */
[--C-:B------:R-:W-:Y:S01]  /*3630*/  FFMA.FTZ R111, R109, UR4, -R110.reuse ;  /* 0x000000046d6f7c23 */ /* 0x100fe2000801086e */
[----:B------:R-:W1:Y:S01]  /*3640*/  MUFU.EX2 R92, R92 ;  /* 0x0000005c005c7308 */ /* 0x000e620000000800 */
[C---:B------:R-:W-:Y:S01]  /*3650*/  FSETP.NEU.FTZ.AND P1, PT, R2.reuse, -INF , PT ;  /* 0xff8000000200780b */ /* 0x040fe20003f3d000 */
[----:B------:R-:W-:Y:S01]  /*3660*/  FMUL.FTZ R89, R2, UR4 ;  /* 0x0000000402597c20 */ /* 0x000fe20008410000 */
[----:B------:R-:W-:Y:S01]  /*3670*/  LDSM.16.MT88.4 R12, [R33+0x6400] ;  /* 0x00640000210c783b */ /* 0x000fe20000004200 */
[--C-:B------:R-:W-:Y:S01]  /*3680*/  FFMA.FTZ R107, R107, UR4, -R110.reuse ;  /* 0x000000046b6b7c23 */ /* 0x100fe2000801086e */
[--C-:B------:R-:W-:Y:S01]  /*3690*/  FFMA.FTZ R108, R108, UR4, -R110.reuse ;  /* 0x000000046c6c7c23 */ /* 0x100fe2000801086e */
[----:B------:R-:W-:Y:S01]  /*36a0*/  FFMA.FTZ R35, R35, UR4, -R110 ;  /* 0x0000000423237c23 */ /* 0x000fe2000801086e */
[----:B------:R-:W-:Y:S01]  /*36b0*/  FSEL R89, R89, RZ, P1 ;  /* 0x000000ff59597208 */ /* 0x000fe20000800000 */
[----:B------:R-:W-:Y:S01]  /*36c0*/  MUFU.EX2 R91, R91 ;  /* 0x0000005b005b7308 */ /* 0x000fe20000000800 */
[----:B------:R-:W4:Y:S03]  /*36d0*/  LDSM.16.MT88.4 R56, [R33+0x7000] ;  /* 0x007000002138783b */ /* 0x000f260000004200 */
[--C-:B------:R-:W-:Y:S01]  /*36e0*/  FFMA.FTZ R97, R20, UR4, -R89.reuse ;  /* 0x0000000414617c23 */ /* 0x100fe20008010859 */
[--C-:B------:R-:W-:Y:S01]  /*36f0*/  FFMA.FTZ R94, R24, UR4, -R89.reuse ;  /* 0x00000004185e7c23 */ /* 0x100fe20008010859 */
[--C-:B------:R-:W-:Y:S01]  /*3700*/  FFMA.FTZ R95, R18, UR4, -R89.reuse ;  /* 0x00000004125f7c23 */ /* 0x100fe20008010859 */
[--C-:B------:R-:W-:Y:S01]  /*3710*/  FFMA.FTZ R32, R10, UR4, -R89.reuse ;  /* 0x000000040a207c23 */ /* 0x100fe20008010859 */
[----:B------:R-:W5:Y:S01]  /*3720*/  MUFU.EX2 R90, R90 ;  /* 0x0000005a005a7308 */ /* 0x000f620000000800 */
[--C-:B------:R-:W-:Y:S01]  /*3730*/  FFMA.FTZ R28, R8, UR4, -R89.reuse ;  /* 0x00000004081c7c23 */ /* 0x100fe20008010859 */
[--C-:B------:R-:W-:Y:S01]  /*3740*/  FFMA.FTZ R29, R16, UR4, -R89.reuse ;  /* 0x00000004101d7c23 */ /* 0x100fe20008010859 */
[----:B------:R-:W3:Y:S01]  /*3750*/  LDSM.16.MT88.4 R8, [R104+0x7400] ;  /* 0x007400006808783b */ /* 0x000ee20000004200 */
[--C-:B------:R-:W-:Y:S01]  /*3760*/  FFMA.FTZ R21, R6, UR4, -R89.reuse ;  /* 0x0000000406157c23 */ /* 0x100fe20008010859 */
[--C-:B------:R-:W-:Y:S01]  /*3770*/  FFMA.FTZ R20, R4, UR4, -R89.reuse ;  /* 0x0000000404147c23 */ /* 0x100fe20008010859 */
[----:B-1----:R-:W-:Y:S01]  /*3780*/  F2FP.F16.F32.PACK_AB R72, R92, R93 ;  /* 0x0000005d5c48723e */ /* 0x002fe200000000ff */
[----:B------:R-:W1:Y:S01]  /*3790*/  LDSM.16.MT88.4 R24, [R104+0x6400] ;  /* 0x006400006818783b */ /* 0x000e620000004200 */
[----:B------:R-:W-:Y:S01]  /*37a0*/  MUFU.EX2 R97, R97 ;  /* 0x0000006100617308 */ /* 0x000fe20000000800 */
[--C-:B------:R-:W-:Y:S01]  /*37b0*/  FFMA.FTZ R112, R112, UR4, -R89.reuse ;  /* 0x0000000470707c23 */ /* 0x100fe20008010859 */
[--C-:B------:R-:W-:Y:S01]  /*37c0*/  FFMA.FTZ R109, R132, UR4, -R89.reuse ;  /* 0x00000004846d7c23 */ /* 0x100fe20008010859 */
[----:B------:R-:W-:Y:S01]  /*37d0*/  LDSM.16.MT88.4 R16, [R33+0x7400] ;  /* 0x007400002110783b */ /* 0x000fe20000004200 */
[--C-:B------:R-:W-:Y:S01]  /*37e0*/  FFMA.FTZ R98, R98, UR4, -R89.reuse ;  /* 0x0000000462627c23 */ /* 0x100fe20008010859 */
[--C-:B------:R-:W-:Y:S01]  /*37f0*/  FFMA.FTZ R34, R34, UR4, -R89.reuse ;  /* 0x0000000422227c23 */ /* 0x100fe20008010859 */
[----:B------:R-:W-:Y:S01]  /*3800*/  FFMA.FTZ R137, R88, UR4, -R89 ;  /* 0x0000000458897c23 */ /* 0x000fe20008010859 */
[----:B------:R-:W-:Y:S01]  /*3810*/  FADD.FTZ R92, R93, R92 ;  /* 0x0000005c5d5c7221 */ /* 0x000fe20000010000 */
[----:B------:R-:W2:Y:S01]  /*3820*/  MUFU.EX2 R94, R94 ;  /* 0x0000005e005e7308 */ /* 0x000ea20000000800 */
[----:B-----5:R-:W-:-:S02]  /*3830*/  F2FP.F16.F32.PACK_AB R74, R90, R91 ;  /* 0x0000005b5a4a723e */ /* 0x020fc400000000ff */
[----:B------:R-:W-:-:S04]  /*3840*/  FADD.FTZ R91, R91, R92 ;  /* 0x0000005c5b5b7221 */ /* 0x000fc80000010000 */
[----:B------:R-:W-:Y:S01]  /*3850*/  FADD.FTZ R90, R90, R91 ;  /* 0x0000005b5a5a7221 */ /* 0x000fe20000010000 */
[----:B------:R-:W-:Y:S08]  /*3860*/  MUFU.EX2 R95, R95 ;  /* 0x0000005f005f7308 */ /* 0x000ff00000000800 */
[----:B------:R-:W5:Y:S01]  /*3870*/  MUFU.EX2 R32, R32 ;  /* 0x0000002000207308 */ /* 0x000f620000000800 */
[----:B--2---:R-:W-:Y:S01]  /*3880*/  F2FP.F16.F32.PACK_AB R73, R94, R97 ;  /* 0x000000615e49723e */ /* 0x004fe200000000ff */
[----:B------:R-:W-:-:S06]  /*3890*/  FADD.FTZ R94, R97, R94 ;  /* 0x0000005e615e7221 */ /* 0x000fcc0000010000 */
[----:B------:R-:W-:Y:S08]  /*38a0*/  MUFU.EX2 R31, R31 ;  /* 0x0000001f001f7308 */ /* 0x000ff00000000800 */
[----:B------:R-:W2:Y:S01]  /*38b0*/  MUFU.EX2 R30, R30 ;  /* 0x0000001e001e7308 */ /* 0x000ea20000000800 */
[----:B-----5:R-:W-:Y:S01]  /*38c0*/  F2FP.F16.F32.PACK_AB R75, R32, R95 ;  /* 0x0000005f204b723e */ /* 0x020fe200000000ff */
[----:B------:R-:W-:-:S04]  /*38d0*/  FADD.FTZ R95, R95, R94 ;  /* 0x0000005e5f5f7221 */ /* 0x000fc80000010000 */
[----:B------:R-:W-:Y:S02]  /*38e0*/  FADD.FTZ R32, R32, R95 ;  /* 0x0000005f20207221 */ /* 0x000fe40000010000 */
[----:B------:R-:W-:Y:S01]  /*38f0*/  MUFU.EX2 R23, R23 ;  /* 0x0000001700177308 */ /* 0x000fe20000000800 */
[C---:B------:R-:W-:Y:S07]  /*3900*/  HMMA.16816.F32 R44, R72.reuse, R48, RZ ;  /* 0x00000030482c723c */ /* 0x040fee00000018ff */
[----:B------:R-:W5:Y:S01]  /*3910*/  MUFU.EX2 R22, R22 ;  /* 0x0000001600167308 */ /* 0x000f620000000800 */
[----:B------:R-:W-:Y:S01]  /*3920*/  HMMA.16816.F32 R48, R72, R50, RZ ;  /* 0x000000324830723c */ /* 0x000fe200000018ff */
[----:B--2---:R-:W-:Y:S01]  /*3930*/  F2FP.F16.F32.PACK_AB R4, R30, R31 ;  /* 0x0000001f1e04723e */ /* 0x004fe200000000ff */
[----:B------:R-:W-:-:S04]  /*3940*/  FADD.FTZ R31, R31, R90 ;  /* 0x0000005a1f1f7221 */ /* 0x000fc80000010000 */
[----:B------:R-:W-:Y:S01]  /*3950*/  FADD.FTZ R30, R30, R31 ;  /* 0x0000001f1e1e7221 */ /* 0x000fe20000010000 */
[----:B------:R-:W-:Y:S01]  /*3960*/  MUFU.EX2 R29, R29 ;  /* 0x0000001d001d7308 */ /* 0x000fe20000000800 */
[C---:B------:R-:W-:Y:S07]  /*3970*/  HMMA.16816.F32 R36, R72.reuse, R40, RZ ;  /* 0x000000284824723c */ /* 0x040fee00000018ff */
[----:B------:R-:W2:Y:S01]  /*3980*/  MUFU.EX2 R28, R28 ;  /* 0x0000001c001c7308 */ /* 0x000ea20000000800 */
[----:B-----5:R-:W-:Y:S01]  /*3990*/  F2FP.F16.F32.PACK_AB R6, R22, R23 ;  /* 0x000000171606723e */ /* 0x020fe200000000ff */
[C---:B------:R-:W-:Y:S06]  /*39a0*/  HMMA.16816.F32 R40, R72.reuse, R42, RZ ;  /* 0x0000002a4828723c */ /* 0x040fec00000018ff */
[----:B------:R-:W-:Y:S02]  /*39b0*/  MUFU.EX2 R21, R21 ;  /* 0x0000001500157308 */ /* 0x000fe40000000800 */
[C---:B------:R-:W-:Y:S06]  /*39c0*/  HMMA.16816.F32 R60, R72.reuse, R64, RZ ;  /* 0x00000040483c723c */ /* 0x040fec00000018ff */
[----:B------:R-:W5:Y:S01]  /*39d0*/  MUFU.EX2 R20, R20 ;  /* 0x0000001400147308 */ /* 0x000f620000000800 */
[----:B--2---:R-:W-:Y:S01]  /*39e0*/  F2FP.F16.F32.PACK_AB R5, R28, R29 ;  /* 0x0000001d1c05723e */ /* 0x004fe200000000ff */
[----:B------:R-:W-:Y:S01]  /*39f0*/  HMMA.16816.F32 R64, R72, R66, RZ ;  /* 0x000000424840723c */ /* 0x000fe200000018ff */
[----:B------:R-:W-:-:S04]  /*3a00*/  FADD.FTZ R29, R29, R32 ;  /* 0x000000201d1d7221 */ /* 0x000fc80000010000 */
[----:B------:R-:W-:Y:S01]  /*3a10*/  FADD.FTZ R28, R28, R29 ;  /* 0x0000001d1c1c7221 */ /* 0x000fe20000010000 */
[----:B------:R-:W-:Y:S02]  /*3a20*/  MUFU.EX2 R118, R118 ;  /* 0x0000007600767308 */ /* 0x000fe40000000800 */
[C---:B------:R-:W-:Y:S06]  /*3a30*/  HMMA.16816.F32 R80, R72.reuse, R76, RZ ;  /* 0x0000004c4850723c */ /* 0x040fec00000018ff */
[----:B------:R-:W2:Y:S01]  /*3a40*/  MUFU.EX2 R111, R111 ;  /* 0x0000006f006f7308 */ /* 0x000ea20000000800 */
[----:B-----5:R-:W-:Y:S01]  /*3a50*/  F2FP.F16.F32.PACK_AB R7, R20, R21 ;  /* 0x000000151407723e */ /* 0x020fe200000000ff */
[----:B----4-:R-:W-:Y:S06]  /*3a60*/  HMMA.16816.F32 R52, R72, R56, RZ ;  /* 0x000000384834723c */ /* 0x010fec00000018ff */
[----:B------:R-:W-:Y:S02]  /*3a70*/  MUFU.EX2 R112, R112 ;  /* 0x0000007000707308 */ /* 0x000fe40000000800 */
[C---:B---3--:R-:W-:Y:S06]  /*3a80*/  HMMA.16816.F32 R44, R4.reuse, R8, R44 ;  /* 0x00000008042c723c */ /* 0x048fec000000182c */
[----:B------:R-:W3:Y:S02]  /*3a90*/  MUFU.EX2 R109, R109 ;  /* 0x0000006d006d7308 */ /* 0x000ee40000000800 */
[C---:B------:R-:W-:Y:S01]  /*3aa0*/  HMMA.16816.F32 R48, R4.reuse, R10, R48 ;  /* 0x0000000a0430723c */ /* 0x040fe20000001830 */
[----:B------:R-:W4:Y:S05]  /*3ab0*/  LDSM.16.MT88.4 R8, [R104+0x8400] ;  /* 0x008400006808783b */ /* 0x000f2a0000004200 */
[----:B------:R-:W-:Y:S02]  /*3ac0*/  MUFU.EX2 R107, R107 ;  /* 0x0000006b006b7308 */ /* 0x000fe40000000800 */
[C---:B------:R-:W-:Y:S06]  /*3ad0*/  HMMA.16816.F32 R36, R4.reuse, R12, R36 ;  /* 0x0000000c0424723c */ /* 0x040fec0000001824 */
[----:B------:R-:W-:Y:S02]  /*3ae0*/  MUFU.EX2 R108, R108 ;  /* 0x0000006c006c7308 */ /* 0x000fe40000000800 */
[----:B------:R-:W-:Y:S01]  /*3af0*/  HMMA.16816.F32 R40, R4, R14, R40 ;  /* 0x0000000e0428723c */ /* 0x000fe20000001828 */
[----:B------:R-:W5:Y:S05]  /*3b00*/  LDSM.16.MT88.4 R12, [R33+0x8000] ;  /* 0x00800000210c783b */ /* 0x000f6a0000004200 */
[----:B------:R-:W-:Y:S02]  /*3b10*/  MUFU.EX2 R35, R35 ;  /* 0x0000002300237308 */ /* 0x000fe40000000800 */
[C---:B------:R-:W-:Y:S06]  /*3b20*/  HMMA.16816.F32 R76, R72.reuse, R78, RZ ;  /* 0x0000004e484c723c */ /* 0x040fec00000018ff */
[----:B------:R-:W-:Y:S02]  /*3b30*/  MUFU.EX2 R98, R98 ;  /* 0x0000006200627308 */ /* 0x000fe40000000800 */
[----:B------:R-:W-:Y:S06]  /*3b40*/  HMMA.16816.F32 R56, R72, R58, RZ ;  /* 0x0000003a4838723c */ /* 0x000fec00000018ff */
[----:B------:R-:W-:Y:S02]  /*3b50*/  MUFU.EX2 R34, R34 ;  /* 0x0000002200227308 */ /* 0x000fe40000000800 */
[C---:B-1----:R-:W-:Y:S01]  /*3b60*/  HMMA.16816.F32 R80, R4.reuse, R24, R80 ;  /* 0x000000180450723c */ /* 0x042fe20000001850 */
[--C-:B------:R-:W-:Y:S01]  /*3b70*/  FFMA.FTZ R25, R136, UR4, -R89.reuse ;  /* 0x0000000488197c23 */ /* 0x100fe20008010859 */
[--C-:B------:R-:W-:Y:S01]  /*3b80*/  FFMA.FTZ R24, R130, UR4, -R89.reuse ;  /* 0x0000000482187c23 */ /* 0x100fe20008010859 */
[--C-:B------:R-:W-:Y:S01]  /*3b90*/  FFMA.FTZ R136, R99, UR4, -R110.reuse ;  /* 0x0000000463887c23 */ /* 0x100fe2000801086e */
[----:B------:R-:W-:Y:S01]  /*3ba0*/  FFMA.FTZ R99, R96, UR4, -R89 ;  /* 0x0000000460637c23 */ /* 0x000fe20008010859 */
[----:B------:R-:W-:Y:S01]  /*3bb0*/  MOV R130, 0xffffffff ;  /* 0xffffffff00827802 */ /* 0x000fe20000000f00 */
[----:B------:R-:W-:Y:S02]  /*3bc0*/  MUFU.EX2 R137, R137 ;  /* 0x0000008900897308 */ /* 0x000fe40000000800 */
[C---:B----4-:R-:W-:Y:S06]  /*3bd0*/  HMMA.16816.F32 R60, R4.reuse, R8, R60 ;  /* 0x00000008043c723c */ /* 0x050fec000000183c */
[----:B------:R-:W-:Y:S02]  /*3be0*/  MUFU.EX2 R25, R25 ;  /* 0x0000001900197308 */ /* 0x000fe40000000800 */
[----:B------:R-:W-:Y:S01]  /*3bf0*/  HMMA.16816.F32 R64, R4, R10, R64 ;  /* 0x0000000a0440723c */ /* 0x000fe20000001840 */
[----:B------:R-:W1:Y:S05]  /*3c00*/  LDSM.16.MT88.4 R8, [R33+0x8400] ;  /* 0x008400002108783b */ /* 0x000e6a0000004200 */
[----:B------:R-:W-:Y:S02]  /*3c10*/  MUFU.EX2 R24, R24 ;  /* 0x0000001800187308 */ /* 0x000fe40000000800 */
[C---:B-----5:R-:W-:Y:S06]  /*3c20*/  HMMA.16816.F32 R68, R72.reuse, R12, RZ ;  /* 0x0000000c4844723c */ /* 0x060fec00000018ff */
[----:B------:R-:W-:Y:S02]  /*3c30*/  MUFU.EX2 R136, R136 ;  /* 0x0000008800887308 */ /* 0x000fe40000000800 */
[----:B------:R-:W-:Y:S01]  /*3c40*/  HMMA.16816.F32 R72, R72, R14, RZ ;  /* 0x0000000e4848723c */ /* 0x000fe200000018ff */
[----:B------:R-:W-:Y:S05]  /*3c50*/  LDSM.16.MT88.4 R12, [R33+0x6c00] ;  /* 0x006c0000210c783b */ /* 0x000fea0000004200 */
[----:B------:R-:W-:Y:S02]  /*3c60*/  MUFU.EX2 R99, R99 ;  /* 0x0000006300637308 */ /* 0x000fe40000000800 */
[----:B------:R-:W-:Y:S01]  /*3c70*/  HMMA.16816.F32 R76, R4, R26, R76 ;  /* 0x0000001a044c723c */ /* 0x000fe2000000184c */
[--C-:B------:R-:W-:Y:S01]  /*3c80*/  FFMA.FTZ R27, R119, UR4, -R110.reuse ;  /* 0x00000004771b7c23 */ /* 0x100fe2000801086e */
[----:B------:R-:W-:-:S05]  /*3c90*/  FFMA.FTZ R26, R113, UR4, -R110 ;  /* 0x00000004711a7c23 */ /* 0x000fca000801086e */
[----:B------:R-:W-:Y:S01]  /*3ca0*/  MUFU.EX2 R27, R27 ;  /* 0x0000001b001b7308 */ /* 0x000fe20000000800 */
[C---:B------:R-:W-:Y:S07]  /*3cb0*/  HMMA.16816.F32 R52, R4.reuse, R16, R52 ;  /* 0x000000100434723c */ /* 0x040fee0000001834 */
[----:B------:R-:W4:Y:S01]  /*3cc0*/  MUFU.EX2 R26, R26 ;  /* 0x0000001a001a7308 */ /* 0x000f220000000800 */
[C---:B------:R-:W-:Y:S01]  /*3cd0*/  HMMA.16816.F32 R56, R4.reuse, R18, R56 ;  /* 0x000000120438723c */ /* 0x040fe20000001838 */
[----:B------:R-:W-:Y:S07]  /*3ce0*/  LDSM.16.MT88.4 R16, [R104+0x6c00] ;  /* 0x006c00006810783b */ /* 0x000fee0000004200 */
[C---:B-1----:R-:W-:Y:S08]  /*3cf0*/  HMMA.16816.F32 R68, R4.reuse, R8, R68 ;  /* 0x000000080444723c */ /* 0x042ff00000001844 */
[----:B------:R-:W-:Y:S01]  /*3d00*/  HMMA.16816.F32 R72, R4, R10, R72 ;  /* 0x0000000a0448723c */ /* 0x000fe20000001848 */
[----:B------:R-:W1:Y:S01]  /*3d10*/  LDSM.16.MT88.4 R8, [R104+0x6800] ;  /* 0x006800006808783b */ /* 0x000e620000004200 */
[----:B--2---:R-:W-:-:S02]  /*3d20*/  F2FP.F16.F32.PACK_AB R4, R111, R118 ;  /* 0x000000766f04723e */ /* 0x004fc400000000ff */
[----:B---3--:R-:W-:Y:S02]  /*3d30*/  F2FP.F16.F32.PACK_AB R5, R109, R112 ;  /* 0x000000706d05723e */ /* 0x008fe400000000ff */
[----:B----4-:R-:W-:Y:S02]  /*3d40*/  F2FP.F16.F32.PACK_AB R6, R26, R27 ;  /* 0x0000001b1a06723e */ /* 0x010fe400000000ff */
[----:B------:R-:W-:-:S07]  /*3d50*/  F2FP.F16.F32.PACK_AB R7, R24, R25 ;  /* 0x000000191807723e */ /* 0x000fce00000000ff */
[C---:B-1----:R-:W-:Y:S08]  /*3d60*/  HMMA.16816.F32 R80, R4.reuse, R8, R80 ;  /* 0x000000080450723c */ /* 0x042ff00000001850 */
[C---:B------:R-:W-:Y:S01]  /*3d70*/  HMMA.16816.F32 R76, R4.reuse, R10, R76 ;  /* 0x0000000a044c723c */ /* 0x040fe2000000184c */
[----:B------:R-:W1:Y:S07]  /*3d80*/  LDSM.16.MT88.4 R8, [R33+0x6800] ;  /* 0x006800002108783b */ /* 0x000e6e0000004200 */
        /* <DEDUP_REMOVED lines=13> */
[----:B------:R-:W-:Y:S01]  /*3e60*/  HMMA.16816.F32 R72, R4, R10, R72 ;  /* 0x0000000a0448723c */ /* 0x000fe20000001848 */
[----:B------:R-:W1:Y:S01]  /*3e70*/  LDSM.16.MT88.4 R8, [R104+0x7c00] ;  /* 0x007c00006808783b */ /* 0x000e620000004200 */
[----:B------:R-:W-:-:S02]  /*3e80*/  F2FP.F16.F32.PACK_AB R4, R108, R107 ;  /* 0x0000006b6c04723e */ /* 0x000fc400000000ff */
[----:B------:R-:W-:Y:S02]  /*3e90*/  F2FP.F16.F32.PACK_AB R5, R99, R98 ;  /* 0x000000626305723e */ /* 0x000fe400000000ff */
[----:B------:R-:W-:Y:S02]  /*3ea0*/  F2FP.F16.F32.PACK_AB R6, R136, R35 ;  /* 0x000000238806723e */ /* 0x000fe400000000ff */
[----:B------:R-:W-:-:S07]  /*3eb0*/  F2FP.F16.F32.PACK_AB R7, R137, R34 ;  /* 0x000000228907723e */ /* 0x000fce00000000ff */
[C---:B------:R-:W-:Y:S08]  /*3ec0*/  HMMA.16816.F32 R80, R4.reuse, R16, R80 ;  /* 0x000000100450723c */ /* 0x040ff00000001850 */
[C---:B------:R-:W-:Y:S01]  /*3ed0*/  HMMA.16816.F32 R76, R4.reuse, R18, R76 ;  /* 0x00000012044c723c */ /* 0x040fe2000000184c */
[----:B------:R-:W2:Y:S07]  /*3ee0*/  LDSM.16.MT88.4 R16, [R33+0x7c00] ;  /* 0x007c00002110783b */ /* 0x000eae0000004200 */
[C---:B------:R-:W-:Y:S08]  /*3ef0*/  HMMA.16816.F32 R36, R4.reuse, R12, R36 ;  /* 0x0000000c0424723c */ /* 0x040ff00000001824 */
[C---:B------:R-:W-:Y:S01]  /*3f00*/  HMMA.16816.F32 R40, R4.reuse, R14, R40 ;  /* 0x0000000e0428723c */ /* 0x040fe20000001828 */
[----:B------:R-:W3:Y:S07]  /*3f10*/  LDSM.16.MT88.4 R12, [R104+0x8c00] ;  /* 0x008c0000680c783b */ /* 0x000eee0000004200 */
[C---:B-1----:R-:W-:Y:S08]  /*3f20*/  HMMA.16816.F32 R44, R4.reuse, R8, R44 ;  /* 0x00000008042c723c */ /* 0x042ff0000000182c */
[C---:B------:R-:W-:Y:S01]  /*3f30*/  HMMA.16816.F32 R48, R4.reuse, R10, R48 ;  /* 0x0000000a0430723c */ /* 0x040fe20000001830 */
[----:B------:R-:W1:Y:S07]  /*3f40*/  LDSM.16.MT88.4 R8, [R33+0x8c00] ;  /* 0x008c00002108783b */ /* 0x000e6e0000004200 */
[----:B--2---:R-:W-:Y:S01]  /*3f50*/  HMMA.16816.F32 R52, R4, R16, R52 ;  /* 0x000000100434723c */ /* 0x004fe20000001834 */
[----:B------:R-:W-:-:S04]  /*3f60*/  FADD.FTZ R17, R21, R28 ;  /* 0x0000001c15117221 */ /* 0x000fc80000010000 */
[----:B------:R-:W-:-:S03]  /*3f70*/  FADD.FTZ R17, R20, R17 ;  /* 0x0000001114117221 */ /* 0x000fc60000010000 */
[C---:B------:R-:W-:Y:S08]  /*3f80*/  HMMA.16816.F32 R56, R4.reuse, R18, R56 ;  /* 0x000000120438723c */ /* 0x040ff00000001838 */
[----:B---3--:R-:W-:Y:S01]  /*3f90*/  HMMA.16816.F32 R60, R4, R12, R60 ;  /* 0x0000000c043c723c */ /* 0x008fe2000000183c */
[----:B------:R-:W-:-:S04]  /*3fa0*/  FADD.FTZ R13, R23, R30 ;  /* 0x0000001e170d7221 */ /* 0x000fc80000010000 */
[----:B------:R-:W-:-:S03]  /*3fb0*/  FADD.FTZ R13, R22, R13 ;  /* 0x0000000d160d7221 */ /* 0x000fc60000010000 */
[----:B------:R-:W-:Y:S01]  /*3fc0*/  HMMA.16816.F32 R64, R4, R14, R64 ;  /* 0x0000000e0440723c */ /* 0x000fe20000001840 */
[----:B------:R-:W-:Y:S01]  /*3fd0*/  FADD.FTZ R12, R118, R13 ;  /* 0x0000000d760c7221 */ /* 0x000fe20000010000 */
[----:B------:R-:W-:-:S03]  /*3fe0*/  FADD.FTZ R14, R112, R17 ;  /* 0x00000011700e7221 */ /* 0x000fc60000010000 */
[----:B------:R-:W-:Y:S01]  /*3ff0*/  FADD.FTZ R12, R111, R12 ;  /* 0x0000000c6f0c7221 */ /* 0x000fe20000010000 */
[----:B------:R-:W-:Y:S02]  /*4000*/  FADD.FTZ R14, R109, R14 ;  /* 0x0000000e6d0e7221 */ /* 0x000fe40000010000 */
[----:B-1----:R-:W-:Y:S01]  /*4010*/  HMMA.16816.F32 R68, R4, R8, R68 ;  /* 0x000000080444723c */ /* 0x002fe20000001844 */
        /* <DEDUP_REMOVED lines=13> */
[----:B------:R-:W-:Y:S06]  /*40f0*/  @!P0 BRA `(.L_x_327) ;  /* 0x0000002400608947 */ /* 0x000fec0003800000 */
        /* <DEDUP_REMOVED lines=19> */
[----:B------:R-:W-:Y:S02]  /*4230*/  LEA R24, P0, R5, R122, 0x1 ;  /* 0x0000007a05187211 */ /* 0x000fe400078008ff */
        /* <DEDUP_REMOVED lines=36> */
[----:B------:R-:W-:Y:S04]  /*4480*/  LDSM.16.M88.4 R84, [R108] ;  /* 0x000000006c54783b */ /* 0x000fe80000000200 */
[----:B------:R-:W-:Y:S04]  /*4490*/  LDSM.16.M88.4 R8, [R107+0x3000] ;  /* 0x003000006b08783b */ /* 0x000fe80000000200 */
[----:B-1----:R-:W-:Y:S04]  /*44a0*/  LDSM.16.M88.4 R4, [R109+0x3400] ;  /* 0x003400006d04783b */ /* 0x002fe80000000200 */
[----:B------:R-:W1:Y:S04]  /*44b0*/  LDSM.16.M88.4 R28, [R109+0x3800] ;  /* 0x003800006d1c783b */ /* 0x000e680000000200 */
[----:B--2---:R-:W2:Y:S04]  /*44c0*/  LDSM.16.M88.4 R24, [R107+0x3400] ;  /* 0x003400006b18783b */ /* 0x004ea80000000200 */
[----:B------:R-:W4:Y:S04]  /*44d0*/  LDSM.16.M88.4 R88, [R109+0x3c00] ;  /* 0x003c00006d58783b */ /* 0x000f280000000200 */
[----:B------:R-:W5:Y:S04]  /*44e0*/  LDSM.16.M88.4 R92, [R107+0x3800] ;  /* 0x003800006b5c783b */ /* 0x000f680000000200 */
[----:B------:R-:W-:Y:S04]  /*44f0*/  LDSM.16.M88.4 R96, [R107+0x5400] ;  /* 0x005400006b60783b */ /* 0x000fe80000000200 */
[----:B------:R-:W0:Y:S01]  /*4500*/  LDGDEPBAR ;  /* 0x00000000000079af */ /* 0x000e220000000000 */
[C---:B---3--:R-:W-:Y:S08]  /*4510*/  HMMA.16816.F32 R16, R20.reuse, R12, RZ ;  /* 0x0000000c1410723c */ /* 0x048ff000000018ff */
[C---:B------:R-:W-:Y:S08]  /*4520*/  HMMA.16816.F32 R12, R20.reuse, R14, RZ ;  /* 0x0000000e140c723c */ /* 0x040ff000000018ff */
[----:B-1----:R-:W-:Y:S08]  /*4530*/  HMMA.16816.F32 R32, R20, R28, RZ ;  /* 0x0000001c1420723c */ /* 0x002ff000000018ff */
[C---:B------:R-:W-:Y:S08]  /*4540*/  HMMA.16816.F32 R16, R84.reuse, R8, R16 ;  /* 0x000000085410723c */ /* 0x040ff00000001810 */
[----:B------:R-:W-:Y:S08]  /*4550*/  HMMA.16816.F32 R12, R84, R10, R12 ;  /* 0x0000000a540c723c */ /* 0x000ff0000000180c */
[C---:B------:R-:W-:Y:S08]  /*4560*/  HMMA.16816.F32 R8, R20.reuse, R4, RZ ;  /* 0x000000041408723c */ /* 0x040ff000000018ff */
[C---:B------:R-:W-:Y:S08]  /*4570*/  HMMA.16816.F32 R4, R20.reuse, R6, RZ ;  /* 0x000000061404723c */ /* 0x040ff000000018ff */
[----:B------:R-:W-:Y:S08]  /*4580*/  HMMA.16816.F32 R28, R20, R30, RZ ;  /* 0x0000001e141c723c */ /* 0x000ff000000018ff */
[C---:B--2---:R-:W-:Y:S08]  /*4590*/  HMMA.16816.F32 R8, R84.reuse, R24, R8 ;  /* 0x000000185408723c */ /* 0x044ff00000001808 */
[----:B------:R-:W-:Y:S08]  /*45a0*/  HMMA.16816.F32 R4, R84, R26, R4 ;  /* 0x0000001a5404723c */ /* 0x000ff00000001804 */
[C---:B----4-:R-:W-:Y:S08]  /*45b0*/  HMMA.16816.F32 R24, R20.reuse, R88, RZ ;  /* 0x000000581418723c */ /* 0x050ff000000018ff */
[----:B------:R-:W-:Y:S01]  /*45c0*/  HMMA.16816.F32 R20, R20, R90, RZ ;  /* 0x0000005a1414723c */ /* 0x000fe200000018ff */
[----:B------:R-:W1:Y:S07]  /*45d0*/  LDSM.16.M88.4 R88, [R107+0x3c00] ;  /* 0x003c00006b58783b */ /* 0x000e6e0000000200 */
[C---:B-----5:R-:W-:Y:S08]  /*45e0*/  HMMA.16816.F32 R32, R84.reuse, R92, R32 ;  /* 0x0000005c5420723c */ /* 0x060ff00000001820 */
        /* <DEDUP_REMOVED lines=47> */
[C---:B--2---:R-:W-:Y:S08]  /*48e0*/  HMMA.16816.F32 R16, R92.reuse, R84, R16 ;  /* 0x000000545c10723c */ /* 0x044ff00000001810 */
[----:B------:R-:W-:Y:S01]  /*48f0*/  HMMA.16816.F32 R12, R92, R86, R12 ;  /* 0x000000565c0c723c */ /* 0x000fe2000000180c */
[----:B------:R-:W1:Y:S01]  /*4900*/  LDSM.16.M88.4 R84, [R107+0x5c00] ;  /* 0x005c00006b54783b */ /* 0x000e620000000200 */
[----:B------:R-:W-:-:S06]  /*4910*/  DEPBAR.LE SB0, 0x0 ;  /* 0x000080000000791a */ /* 0x000fcc0000000000 */
[C---:B---3--:R-:W-:Y:S08]  /*4920*/  HMMA.16816.F32 R32, R92.reuse, R88, R32 ;  /* 0x000000585c20723c */ /* 0x048ff00000001820 */
[C---:B------:R-:W-:Y:S08]  /*4930*/  HMMA.16816.F32 R28, R92.reuse, R90, R28 ;  /* 0x0000005a5c1c723c */ /* 0x040ff0000000181c */
[----:B-1----:R-:W-:Y:S01]  /*4940*/  HMMA.16816.F32 R24, R92, R84, R24 ;  /* 0x000000545c18723c */ /* 0x002fe20000001818 */
[----:B------:R-:W-:-:S05]  /*4950*/  IMAD.SHL.U32 R84, R114, 0x2, RZ ;  /* 0x0000000272547824 */ /* 0x000fca00078e00ff */
[----:B------:R-:W-:Y:S02]  /*4960*/  LOP3.LUT R84, R84, 0x6, RZ, 0xc0, !PT ;  /* 0x0000000654547812 */ /* 0x000fe400078ec0ff */
[----:B------:R-:W-:Y:S03]  /*4970*/  HMMA.16816.F32 R20, R92, R86, R20 ;  /* 0x000000565c14723c */ /* 0x000fe60000001814 */
[----:B------:R-:W-:-:S04]  /*4980*/  IMAD R84, R103, 0x40, R84 ;  /* 0x0000004067547824 */ /* 0x000fc800078e0254 */
[C---:B------:R-:W-:Y:S02]  /*4990*/  VIADD R86, R84.reuse, 0xffffff80 ;  /* 0xffffff8054567836 */ /* 0x040fe40000000000 */
[----:B------:R-:W-:-:S03]  /*49a0*/  VIADD R89, R84, 0xffffffb8 ;  /* 0xffffffb854597836 */ /* 0x000fc60000000000 */
[----:B------:R-:W-:Y:S01]  /*49b0*/  I2FP.F32.U32 R85, R86 ;  /* 0x0000005600557245 */ /* 0x000fe20000201000 */
[----:B------:R-:W-:Y:S01]  /*49c0*/  BAR.SYNC.DEFER_BLOCKING 0x0 ;  /* 0x0000000000007b1d */ /* 0x000fe20000010000 */
[C---:B------:R-:W-:Y:S02]  /*49d0*/  ISETP.GE.AND P5, PT, R86.reuse, R106, PT ;  /* 0x0000006a5600720c */ /* 0x040fe40003fa6270 */
[----:B------:R-:W-:Y:S01]  /*49e0*/  ISETP.GE.AND P4, PT, R86, R105, PT ;  /* 0x000000695600720c */ /* 0x000fe20003f86270 */
[CC--:B------:R-:W-:Y:S01]  /*49f0*/  FFMA.FTZ R86, R85.reuse, R0.reuse, R16 ;  /* 0x0000000055567223 */ /* 0x0c0fe20000010010 */
[----:B------:R-:W-:Y:S01]  /*4a00*/  FFMA.FTZ R16, R85, R0, R18 ;  /* 0x0000000055107223 */ /* 0x000fe20000010012 */
[----:B------:R-:W-:Y:S10]  /*4a10*/  @!P0 BRA `(.L_x_328) ;  /* 0x0000000000d88947 */ /* 0x000ff40003800000 */
[----:B------:R-:W-:-:S04]  /*4a20*/  VIADD R85, R103, 0xfffffffd ;  /* 0xfffffffd67557836 */ /* 0x000fc80000000000 */
[----:B------:R-:W-:-:S04]  /*4a30*/  IMAD.WIDE.U32 R90, R85, R100, RZ ;  /* 0x00000064555a7225 */ /* 0x000fc800078e00ff */
[----:B------:R-:W-:Y:S02]  /*4a40*/  IMAD R88, R85, R101, R91 ;  /* 0x0000006555587224 */ /* 0x000fe400078e025b */
[----:B------:R-:W-:-:S03]  /*4a50*/  IMAD.SHL.U32 R87, R90, 0x40, RZ ;  /* 0x000000405a577824 */ /* 0x000fc600078e00ff */
[----:B------:R-:W-:Y:S02]  /*4a60*/  SHF.L.U64.HI R88, R90, 0x6, R88 ;  /* 0x000000065a587819 */ /* 0x000fe40000010258 */
[----:B------:R-:W-:-:S04]  /*4a70*/  @!P3 LEA R98, P0, R87, R124, 0x1 ;  /* 0x0000007c5762b211 */ /* 0x000fc800078008ff */
[C---:B------:R-:W-:Y:S02]  /*4a80*/  @!P3 LEA.HI.X R99, R87.reuse, R123, R88, 0x1, P0 ;  /* 0x0000007b5763b211 */ /* 0x040fe400000f0c58 */
[----:B------:R-:W-:-:S03]  /*4a90*/  @!P2 LEA R92, P0, R87, R124, 0x1 ;  /* 0x0000007c575ca211 */ /* 0x000fc600078008ff */
[----:B------:R-:W-:Y:S01]  /*4aa0*/  @!PT LDS RZ, [RZ] ;  /* 0x00000000fffff984 */ /* 0x000fe20000000800 */
[----:B------:R-:W-:Y:S01]  /*4ab0*/  @!PT LDS RZ, [RZ] ;  /* 0x00000000fffff984 */ /* 0x000fe20000000800 */
[----:B------:R-:W-:Y:S01]  /*4ac0*/  @!PT LDS RZ, [RZ] ;  /* 0x00000000fffff984 */ /* 0x000fe20000000800 */
[----:B------:R1:W-:Y:S01]  /*4ad0*/  @!P3 LDGSTS.E.BYPASS.LTC128B.128 [R126+0x3000], desc[UR14][R98.64] ;  /* 0x03000000627ebfae */ /* 0x0003e2000b981a0e */
[CCC-:B------:R-:W-:Y:S02]  /*4ae0*/  @!P2 LEA.HI.X R93, R87.reuse, R123.reuse, R88.reuse, 0x1, P0 ;  /* 0x0000007b575da211 */ /* 0x1c0fe400000f0c58 */
[C---:B------:R-:W-:Y:S01]  /*4af0*/  @!P1 LEA R90, P0, R87.reuse, R124, 0x1 ;  /* 0x0000007c575a9211 */ /* 0x040fe200078008ff */
[----:B------:R2:W-:Y:S03]  /*4b00*/  @P3 STS.128 [R126+0x3000], RZ ;  /* 0x003000ff7e003388 */ /* 0x0005e60000000c00 */
[----:B------:R-:W-:Y:S01]  /*4b10*/  @!P1 LEA.HI.X R91, R87, R123, R88, 0x1, P0 ;  /* 0x0000007b575b9211 */ /* 0x000fe200000f0c58 */
[----:B------:R-:W-:Y:S01]  /*4b20*/  @!PT LDS RZ, [RZ] ;  /* 0x00000000fffff984 */ /* 0x000fe20000000800 */
[----:B------:R-:W-:Y:S01]  /*4b30*/  @!PT LDS RZ, [RZ] ;  /* 0x00000000fffff984 */ /* 0x000fe20000000800 */
[----:B------:R-:W-:Y:S01]  /*4b40*/  @!PT LDS RZ, [RZ] ;  /* 0x00000000fffff984 */ /* 0x000fe20000000800 */
[----:B------:R2:W-:Y:S01]  /*4b50*/  @!P2 LDGSTS.E.BYPASS.LTC128B.128 [R126+0x4000], desc[UR14][R92.64+0x40] ;  /* 0x040000405c7eafae */ /* 0x0005e2000b981a0e */
[----:B------:R-:W-:-:S03]  /*4b60*/  @!P3 LEA R85, P0, R100, R87, 0x5 ;  /* 0x000000576455b211 */ /* 0x000fc600078028ff */
[----:B------:R2:W-:Y:S01]  /*4b70*/  @P2 STS.128 [R126+0x4000], RZ ;  /* 0x004000ff7e002388 */ /* 0x0005e20000000c00 */
[C---:B------:R-:W-:Y:S02]  /*4b80*/  @!P3 LEA.HI.X R18, R100.reuse, R88, R101, 0x5, P0 ;  /* 0x000000586412b211 */ /* 0x040fe400000f2c65 */
[C---:B------:R-:W-:Y:S01]  /*4b90*/  @!P3 LEA R94, P0, R85.reuse, R124, 0x1 ;  /* 0x0000007c555eb211 */ /* 0x040fe200078008ff */
[----:B------:R-:W-:Y:S01]  /*4ba0*/  @!PT LDS RZ, [RZ] ;  /* 0x00000000fffff984 */ /* 0x000fe20000000800 */
[----:B------:R-:W-:Y:S01]  /*4bb0*/  @!PT LDS RZ, [RZ] ;  /* 0x00000000fffff984 */ /* 0x000fe20000000800 */
[----:B------:R-:W-:Y:S01]  /*4bc0*/  @!PT LDS RZ, [RZ] ;  /* 0x00000000fffff984 */ /* 0x000fe20000000800 */
[----:B------:R2:W-:Y:S03]  /*4bd0*/  @!P1 LDGSTS.E.BYPASS.LTC128B.128 [R126+0x5000], desc[UR14][R90.64+0x80] ;  /* 0x050000805a7e9fae */ /* 0x0005e6000b981a0e */
[----:B------:R-:W-:Y:S01]  /*4be0*/  @!P3 LEA.HI.X R95, R85, R123, R18, 0x1, P0 ;  /* 0x0000007b555fb211 */ /* 0x000fe200000f0c12 */
[----:B------:R2:W-:Y:S01]  /*4bf0*/  @P1 STS.128 [R126+0x5000], RZ ;  /* 0x005000ff7e001388 */ /* 0x0005e20000000c00 */
[----:B------:R-:W-:-:S03]  /*4c00*/  @!P2 LEA R85, P0, R100, R87, 0x5 ;  /* 0x000000576455a211 */ /* 0x000fc600078028ff */
[----:B------:R-:W-:Y:S01]  /*4c10*/  @!PT LDS RZ, [RZ] ;  /* 0x00000000fffff984 */ /* 0x000fe20000000800 */
[----:B------:R-:W-:Y:S01]  /*4c20*/  @!PT LDS RZ, [RZ] ;  /* 0x00000000fffff984 */ /* 0x000fe20000000800 */
[----:B------:R-:W-:Y:S01]  /*4c30*/  @!PT LDS RZ, [RZ] ;  /* 0x00000000fffff984 */ /* 0x000fe20000000800 */
[----:B------:R2:W-:Y:S01]  /*4c40*/  @!P3 LDGSTS.E.BYPASS.LTC128B.128 [R126+0x3800], desc[UR14][R94.64] ;  /* 0x038000005e7ebfae */ /* 0x0005e2000b981a0e */
[C---:B------:R-:W-:Y:S02]  /*4c50*/  @!P2 LEA.HI.X R18, R100.reuse, R88, R101, 0x5, P0 ;  /* 0x000000586412a211 */ /* 0x040fe400000f2c65 */
[C---:B------:R-:W-:Y:S01]  /*4c60*/  @!P2 LEA R96, P0, R85.reuse, R124, 0x1 ;  /* 0x0000007c5560a211 */ /* 0x040fe200078008ff */
[----:B------:R2:W-:Y:S03]  /*4c70*/  @P3 STS.128 [R126+0x3800], RZ ;  /* 0x003800ff7e003388 */ /* 0x0005e60000000c00 */
[----:B------:R-:W-:Y:S02]  /*4c80*/  @!P2 LEA.HI.X R97, R85, R123, R18, 0x1, P0 ;  /* 0x0000007b5561a211 */ /* 0x000fe400000f0c12 */
[----:B------:R-:W-:-:S03]  /*4c90*/  @!P1 LEA R87, P0, R100, R87, 0x5 ;  /* 0x0000005764579211 */ /* 0x000fc600078028ff */
[----:B------:R-:W-:Y:S01]  /*4ca0*/  @!PT LDS RZ, [RZ] ;  /* 0x00000000fffff984 */ /* 0x000fe20000000800 */
[----:B------:R-:W-:Y:S01]  /*4cb0*/  @!PT LDS RZ, [RZ] ;  /* 0x00000000fffff984 */ /* 0x000fe20000000800 */
[----:B------:R-:W-:Y:S01]  /*4cc0*/  @!PT LDS RZ, [RZ] ;  /* 0x00000000fffff984 */ /* 0x000fe20000000800 */
[----:B------:R2:W-:Y:S01]  /*4cd0*/  @!P2 LDGSTS.E.BYPASS.LTC128B.128 [R126+0x4800], desc[UR14][R96.64+0x40] ;  /* 0x04800040607eafae */ /* 0x0005e2000b981a0e */
[----:B------:R-:W-:Y:S02]  /*4ce0*/  @!P1 LEA.HI.X R88, R100, R88, R101, 0x5, P0 ;  /* 0x0000005864589211 */ /* 0x000fe400000f2c65 */
[C---:B-1----:R-:W-:Y:S01]  /*4cf0*/  @!P1 LEA R98, P0, R87.reuse, R124, 0x1 ;  /* 0x0000007c57629211 */ /* 0x042fe200078008ff */
[----:B------:R2:W-:Y:S03]  /*4d00*/  @P2 STS.128 [R126+0x4800], RZ ;  /* 0x004800ff7e002388 */ /* 0x0005e60000000c00 */
[----:B------:R-:W-:-:S05]  /*4d10*/  @!P1 LEA.HI.X R99, R87, R123, R88, 0x1, P0 ;  /* 0x0000007b57639211 */ /* 0x000fca00000f0c58 */
[----:B------:R-:W-:Y:S01]  /*4d20*/  @!PT LDS RZ, [RZ] ;  /* 0x00000000fffff984 */ /* 0x000fe20000000800 */
[----:B------:R-:W-:Y:S01]  /*4d30*/  @!PT LDS RZ, [RZ] ;  /* 0x00000000fffff984 */ /* 0x000fe20000000800 */
[----:B------:R-:W-:Y:S01]  /*4d40*/  @!PT LDS RZ, [RZ] ;  /* 0x00000000fffff984 */ /* 0x000fe20000000800 */
[----:B------:R2:W-:Y:S04]  /*4d50*/  @!P1 LDGSTS.E.BYPASS.LTC128B.128 [R126+0x5800], desc[UR14][R98.64+0x80] ;  /* 0x05800080627e9fae */ /* 0x0005e8000b981a0e */
[----:B------:R2:W-:Y:S04]  /*4d60*/  @P1 STS.128 [R126+0x5800], RZ ;  /* 0x005800ff7e001388 */ /* 0x0005e80000000c00 */
[----:B------:R-:W0:Y:S02]  /*4d70*/  LDGDEPBAR ;  /* 0x00000000000079af */ /* 0x000e240000000000 */
.L_x_328:
[C---:B--2---:R-:W-:Y:S01]  /*4d80*/  IADD3 R90, PT, PT, R84.reuse, -0x7f, RZ ;  /* 0xffffff81545a7810 */ /* 0x044fe20007ffe0ff */
[----:B------:R-:W1:Y:S01]  /*4d90*/  LDCU UR4, c[0x0][0x45c] ;  /* 0x00008b80ff0477ac */ /* 0x000e620008000800 */
[----:B------:R-:W-:Y:S02]  /*4da0*/  IADD3 R88, PT, PT, R84, -0x78, RZ ;  /* 0xffffff8854587810 */ /* 0x000fe40007ffe0ff */
[C---:B------:R-:W-:Y:S02]  /*4db0*/  ISETP.GE.AND P3, PT, R90.reuse, R106, PT ;  /* 0x0000006a5a00720c */ /* 0x040fe40003f66270 */
[----:B------:R-:W-:Y:S02]  /*4dc0*/  ISETP.GE.AND P1, PT, R90, R105, PT ;  /* 0x000000695a00720c */ /* 0x000fe40003f26270 */
[----:B------:R-:W-:Y:S02]  /*4dd0*/  I2FP.F32.U32 R90, R90 ;  /* 0x0000005a005a7245 */ /* 0x000fe40000201000 */
[----:B------:R-:W-:-:S02]  /*4de0*/  I2FP.F32.U32 R85, R89 ;  /* 0x0000005900557245 */ /* 0x000fc40000201000 */
[----:B------:R-:W-:Y:S02]  /*4df0*/  FSEL R18, R86, -INF , !P5 ;  /* 0xff80000056127808 */ /* 0x000fe40006800000 */
[----:B------:R-:W-:Y:S01]  /*4e00*/  FSEL R16, R16, -INF , !P4 ;  /* 0xff80000010107808 */ /* 0x000fe20006000000 */
[C---:B------:R-:W-:Y:S01]  /*4e10*/  FFMA.FTZ R22, R85.reuse, R0, R22 ;  /* 0x0000000055167223 */ /* 0x040fe20000010016 */
[C---:B------:R-:W-:Y:S02]  /*4e20*/  ISETP.GE.AND P5, PT, R88.reuse, R106, PT ;  /* 0x0000006a5800720c */ /* 0x040fe40003fa6270 */
[----:B------:R-:W-:Y:S02]  /*4e30*/  I2FP.F32.U32 R87, R88 ;  /* 0x0000005800577245 */ /* 0x000fe40000201000 */
[----:B------:R-:W-:Y:S01]  /*4e40*/  ISETP.GE.AND P4, PT, R88, R105, PT ;  /* 0x000000695800720c */ /* 0x000fe20003f86270 */
[CC--:B------:R-:W-:Y:S01]  /*4e50*/  FFMA.FTZ R88, R90.reuse, R0.reuse, R17 ;  /* 0x000000005a587223 */ /* 0x0c0fe20000010011 */
[-C--:B------:R-:W-:Y:S01]  /*4e60*/  FFMA.FTZ R17, R90, R0.reuse, R19 ;  /* 0x000000005a117223 */ /* 0x080fe20000010013 */
[----:B------:R-:W-:Y:S01]  /*4e70*/  FFMA.FTZ R90, R85, R0, R20 ;  /* 0x00000000555a7223 */ /* 0x000fe20000010014 */
[----:B------:R-:W-:Y:S01]  /*4e80*/  ISETP.GE.AND P2, PT, R89, R106, PT ;  /* 0x0000006a5900720c */ /* 0x000fe20003f46270 */
[CC--:B------:R-:W-:Y:S01]  /*4e90*/  FFMA.FTZ R86, R87.reuse, R0.reuse, R12 ;  /* 0x0000000057567223 */ /* 0x0c0fe2000001000c */
[----:B------:R-:W-:Y:S01]  /*4ea0*/  IADD3 R94, PT, PT, R84, -0x77, RZ ;  /* 0xffffff89545e7810 */ /* 0x000fe20007ffe0ff */
[----:B------:R-:W-:Y:S01]  /*4eb0*/  FFMA.FTZ R12, R87, R0, R14 ;  /* 0x00000000570c7223 */ /* 0x000fe2000001000e */
[----:B------:R-:W-:-:S02]  /*4ec0*/  FSEL R90, R90, -INF , !P2 ;  /* 0xff8000005a5a7808 */ /* 0x000fc40005000000 */
[----:B------:R-:W-:Y:S02]  /*4ed0*/  FSEL R88, R88, -INF , !P3 ;  /* 0xff80000058587808 */ /* 0x000fe40005800000 */
[C---:B------:R-:W-:Y:S02]  /*4ee0*/  ISETP.GE.AND P2, PT, R94.reuse, R106, PT ;  /* 0x0000006a5e00720c */ /* 0x040fe40003f46270 */
[----:B------:R-:W-:Y:S02]  /*4ef0*/  ISETP.GE.AND P3, PT, R94, R105, PT ;  /* 0x000000695e00720c */ /* 0x000fe40003f66270 */
[----:B------:R-:W-:Y:S02]  /*4f00*/  I2FP.F32.U32 R94, R94 ;  /* 0x0000005e005e7245 */ /* 0x000fe40000201000 */
[----:B------:R-:W-:Y:S02]  /*4f10*/  IADD3 R20, PT, PT, R84, -0x70, RZ ;  /* 0xffffff9054147810 */ /* 0x000fe40007ffe0ff */
[----:B------:R-:W-:Y:S01]  /*4f20*/  FSEL R14, R17, -INF , !P1 ;  /* 0xff800000110e7808 */ /* 0x000fe20004800000 */
[----:B------:R-:W-:Y:S01]  /*4f30*/  FFMA.FTZ R13, R94, R0, R13 ;  /* 0x000000005e0d7223 */ /* 0x000fe2000001000d */
[----:B------:R-:W-:-:S02]  /*4f40*/  I2FP.F32.U32 R17, R20 ;  /* 0x0000001400117245 */ /* 0x000fc40000201000 */
[----:B------:R-:W-:Y:S02]  /*4f50*/  IADD3 R19, PT, PT, R84, -0x6f, RZ ;  /* 0xffffff9154137810 */ /* 0x000fe40007ffe0ff */
[----:B------:R-:W-:Y:S01]  /*4f60*/  FSEL R86, R86, -INF , !P5 ;  /* 0xff80000056567808 */ /* 0x000fe20006800000 */
[C---:B------:R-:W-:Y:S01]  /*4f70*/  FFMA.FTZ R10, R17.reuse, R0, R10 ;  /* 0x00000000110a7223 */ /* 0x040fe2000001000a */
[C---:B------:R-:W-:Y:S01]  /*4f80*/  ISETP.GE.AND P1, PT, R20.reuse, R106, PT ;  /* 0x0000006a1400720c */ /* 0x040fe20003f26270 */
[-C--:B------:R-:W-:Y:S01]  /*4f90*/  FFMA.FTZ R130, R17, R0.reuse, R8 ;  /* 0x0000000011827223 */ /* 0x080fe20000010008 */
[----:B------:R-:W-:Y:S02]  /*4fa0*/  ISETP.GE.AND P5, PT, R20, R105, PT ;  /* 0x000000691400720c */ /* 0x000fe40003fa6270 */
[----:B------:R-:W-:Y:S01]  /*4fb0*/  FSEL R20, R13, -INF , !P2 ;  /* 0xff8000000d147808 */ /* 0x000fe20005000000 */
[----:B------:R-:W-:Y:S01]  /*4fc0*/  FFMA.FTZ R13, R94, R0, R15 ;  /* 0x000000005e0d7223 */ /* 0x000fe2000001000f */
[----:B------:R-:W-:-:S02]  /*4fd0*/  I2FP.F32.U32 R92, R19 ;  /* 0x00000013005c7245 */ /* 0x000fc40000201000 */
[C---:B------:R-:W-:Y:S02]  /*4fe0*/  IADD3 R15, PT, PT, R84.reuse, -0x67, RZ ;  /* 0xffffff99540f7810 */ /* 0x040fe40007ffe0ff */
[----:B------:R-:W-:Y:S01]  /*4ff0*/  IADD3 R17, PT, PT, R84, -0x68, RZ ;  /* 0xffffff9854117810 */ /* 0x000fe20007ffe0ff */
[-C--:B------:R-:W-:Y:S01]  /*5000*/  FFMA.FTZ R112, R92, R0.reuse, R9 ;  /* 0x000000005c707223 */ /* 0x080fe20000010009 */
[----:B------:R-:W-:Y:S01]  /*5010*/  FSEL R110, R10, -INF , !P5 ;  /* 0xff8000000a6e7808 */ /* 0x000fe20006800000 */
[-C--:B------:R-:W-:Y:S01]  /*5020*/  FFMA.FTZ R11, R92, R0.reuse, R11 ;  /* 0x000000005c0b7223 */ /* 0x080fe2000001000b */
[----:B------:R-:W-:Y:S02]  /*5030*/  I2FP.F32.U32 R10, R15 ;  /* 0x0000000f000a7245 */ /* 0x000fe40000201000 */
[----:B------:R-:W-:Y:S02]  /*5040*/  FSEL R8, R13, -INF , !P3 ;  /* 0xff8000000d087808 */ /* 0x000fe40005800000 */
[----:B------:R-:W-:Y:S01]  /*5050*/  IADD3 R9, PT, PT, R84, -0x60, RZ ;  /* 0xffffffa054097810 */ /* 0x000fe20007ffe0ff */
[CC--:B------:R-:W-:Y:S01]  /*5060*/  FFMA.FTZ R118, R10.reuse, R0.reuse, R5 ;  /* 0x000000000a767223 */ /* 0x0c0fe20000010005 */
[----:B------:R-:W-:Y:S01]  /*5070*/  I2FP.F32.U32 R13, R17 ;  /* 0x00000011000d7245 */ /* 0x000fe20000201000 */
[----:B------:R-:W-:Y:S01]  /*5080*/  FFMA.FTZ R7, R10, R0, R7 ;  /* 0x000000000a077223 */ /* 0x000fe20000010007 */
[----:B------:R-:W-:-:S02]  /*5090*/  FSEL R12, R12, -INF , !P4 ;  /* 0xff8000000c0c7808 */ /* 0x000fc40006000000 */
[----:B------:R-:W-:Y:S01]  /*50a0*/  I2FP.F32.U32 R5, R9 ;  /* 0x0000000900057245 */ /* 0x000fe20000201000 */
[----:B------:R-:W-:Y:S01]  /*50b0*/  FFMA.FTZ R6, R13, R0, R6 ;  /* 0x000000000d067223 */ /* 0x000fe20000010006 */
[----:B------:R-:W-:Y:S01]  /*50c0*/  ISETP.GE.AND P4, PT, R19, R106, PT ;  /* 0x0000006a1300720c */ /* 0x000fe20003f86270 */
[-C--:B------:R-:W-:Y:S01]  /*50d0*/  FFMA.FTZ R158, R13, R0.reuse, R4 ;  /* 0x000000000d9e7223 */ /* 0x080fe20000010004 */
[-C--:B------:R-:W-:Y:S01]  /*50e0*/  ISETP.GE.AND P2, PT, R19, R105.reuse, PT ;  /* 0x000000691300720c */ /* 0x080fe20003f46270 */
[CC--:B------:R-:W-:Y:S01]  /*50f0*/  FFMA.FTZ R32, R5.reuse, R0.reuse, R32 ;  /* 0x0000000005207223 */ /* 0x0c0fe20000010020 */
[----:B------:R-:W-:Y:S01]  /*5100*/  FSEL R130, R130, -INF , !P1 ;  /* 0xff80000082827808 */ /* 0x000fe20004800000 */
[----:B------:R-:W-:Y:S01]  /*5110*/  FFMA.FTZ R34, R5, R0, R34 ;  /* 0x0000000005227223 */ /* 0x000fe20000010022 */
[----:B------:R-:W-:Y:S02]  /*5120*/  ISETP.GE.AND P1, PT, R17, R105, PT ;  /* 0x000000691100720c */ /* 0x000fe40003f26270 */
[----:B------:R-:W-:-:S02]  /*5130*/  ISETP.GE.AND P5, PT, R15, R106, PT ;  /* 0x0000006a0f00720c */ /* 0x000fc40003fa6270 */
[----:B------:R-:W-:Y:S02]  /*5140*/  IADD3 R4, PT, PT, R84, -0x5f, RZ ;  /* 0xffffffa154047810 */ /* 0x000fe40007ffe0ff */
[----:B------:R-:W-:Y:S02]  /*5150*/  FSEL R112, R112, -INF , !P4 ;  /* 0xff80000070707808 */ /* 0x000fe40006000000 */
[----:B------:R-:W-:Y:S02]  /*5160*/  FSEL R154, R11, -INF , !P2 ;  /* 0xff8000000b9a7808 */ /* 0x000fe40005000000 */
[----:B------:R-:W-:Y:S02]  /*5170*/  ISETP.GE.AND P4, PT, R15, R105, PT ;  /* 0x000000690f00720c */ /* 0x000fe40003f86270 */
[----:B------:R-:W-:Y:S02]  /*5180*/  ISETP.GE.AND P2, PT, R9, R106, PT ;  /* 0x0000006a0900720c */ /* 0x000fe40003f46270 */
[----:B------:R-:W-:-:S02]  /*5190*/  FSEL R156, R6, -INF , !P1 ;  /* 0xff800000069c7808 */ /* 0x000fc40004800000 */
[----:B------:R-:W-:Y:S02]  /*51a0*/  FSEL R118, R118, -INF , !P5 ;  /* 0xff80000076767808 */ /* 0x000fe40006800000 */
[C---:B------:R-:W-:Y:S02]  /*51b0*/  ISETP.GE.AND P1, PT, R4.reuse, R106, PT ;  /* 0x0000006a0400720c */ /* 0x040fe40003f26270 */
[----:B------:R-:W-:Y:S02]  /*51c0*/  ISETP.GE.AND P5, PT, R4, R105, PT ;  /* 0x000000690400720c */ /* 0x000fe40003fa6270 */
[----:B------:R-:W-:Y:S02]  /*51d0*/  IADD3 R5, PT, PT, R84, -0x58, RZ ;  /* 0xffffffa854057810 */ /* 0x000fe40007ffe0ff */
[----:B------:R-:W-:Y:S02]  /*51e0*/  I2FP.F32.U32 R4, R4 ;  /* 0x0000000400047245 */ /* 0x000fe40000201000 */
[----:B------:R-:W-:-:S02]  /*51f0*/  ISETP.GE.AND P3, PT, R17, R106, PT ;  /* 0x0000006a1100720c */ /* 0x000fc40003f66270 */
[----:B------:R-:W-:Y:S01]  /*5200*/  FSEL R152, R7, -INF , !P4 ;  /* 0xff80000007987808 */ /* 0x000fe20006000000 */
[-C--:B------:R-:W-:Y:S01]  /*5210*/  FFMA.FTZ R33, R4, R0.reuse, R33 ;  /* 0x0000000004217223 */ /* 0x080fe20000010021 */
[----:B------:R-:W-:Y:S01]  /*5220*/  FSEL R142, R32, -INF , !P2 ;  /* 0xff800000208e7808 */ /* 0x000fe20005000000 */
[----:B------:R-:W-:Y:S01]  /*5230*/  FFMA.FTZ R35, R4, R0, R35 ;  /* 0x0000000004237223 */ /* 0x000fe20000010023 */
[C---:B------:R-:W-:Y:S02]  /*5240*/  ISETP.GE.AND P4, PT, R5.reuse, R106, PT ;  /* 0x0000006a0500720c */ /* 0x040fe40003f86270 */
[----:B------:R-:W-:Y:S02]  /*5250*/  ISETP.GE.AND P2, PT, R5, R105, PT ;  /* 0x000000690500720c */ /* 0x000fe40003f46270 */
[----:B------:R-:W-:Y:S02]  /*5260*/  I2FP.F32.U32 R5, R5 ;  /* 0x0000000500057245 */ /* 0x000fe40000201000 */
[----:B------:R-:W-:-:S02]  /*5270*/  FSEL R158, R158, -INF , !P3 ;  /* 0xff8000009e9e7808 */ /* 0x000fc40005800000 */
[----:B------:R-:W-:Y:S01]  /*5280*/  ISETP.GE.AND P3, PT, R9, R105, PT ;  /* 0x000000690900720c */ /* 0x000fe20003f66270 */
[CC--:B------:R-:W-:Y:S01]  /*5290*/  FFMA.FTZ R28, R5.reuse, R0.reuse, R28 ;  /* 0x00000000051c7223 */ /* 0x0c0fe2000001001c */
[----:B------:R-:W-:Y:S01]  /*52a0*/  IADD3 R6, PT, PT, R84, -0x57, RZ ;  /* 0xffffffa954067810 */ /* 0x000fe20007ffe0ff */
[----:B------:R-:W-:Y:S01]  /*52b0*/  FFMA.FTZ R30, R5, R0, R30 ;  /* 0x00000000051e7223 */ /* 0x000fe2000001001e */
[----:B------:R-:W-:Y:S02]  /*52c0*/  FSEL R140, R34, -INF , !P3 ;  /* 0xff800000228c7808 */ /* 0x000fe40005800000 */
[----:B------:R-:W-:Y:S02]  /*52d0*/  FSEL R146, R33, -INF , !P1 ;  /* 0xff80000021927808 */ /* 0x000fe40004800000 */
[----:B------:R-:W-:Y:S02]  /*52e0*/  IADD3 R7, PT, PT, R84, -0x50, RZ ;  /* 0xffffffb054077810 */ /* 0x000fe40007ffe0ff */
[----:B------:R-:W-:-:S02]  /*52f0*/  ISETP.GE.AND P3, PT, R6, R106, PT ;  /* 0x0000006a0600720c */ /* 0x000fc40003f66270 */
[----:B------:R-:W-:Y:S02]  /*5300*/  ISETP.GE.AND P1, PT, R6, R105, PT ;  /* 0x000000690600720c */ /* 0x000fe40003f26270 */
[----:B------:R-:W-:Y:S02]  /*5310*/  FMNMX3.FTZ R9, R3, R18, R88, !PT ;  /* 0x0000001203097276 */ /* 0x000fe40007810058 */
[----:B------:R-:W-:Y:S02]  /*5320*/  I2FP.F32.U32 R6, R6 ;  /* 0x0000000600067245 */ /* 0x000fe40000201000 */
[----:B------:R-:W-:Y:S02]  /*5330*/  FMNMX3.FTZ R11, R2, R16, R14, !PT ;  /* 0x00000010020b7276 */ /* 0x000fe4000781000e */
[----:B------:R-:W-:Y:S01]  /*5340*/  IADD3 R4, PT, PT, R84, -0x4f, RZ ;  /* 0xffffffb154047810 */ /* 0x000fe20007ffe0ff */
[CC--:B------:R-:W-:Y:S01]  /*5350*/  FFMA.FTZ R29, R6.reuse, R0.reuse, R29 ;  /* 0x00000000061d7223 */ /* 0x0c0fe2000001001d */
[----:B------:R-:W-:Y:S01]  /*5360*/  FSEL R132, R35, -INF , !P5 ;  /* 0xff80000023847808 */ /* 0x000fe20006800000 */
[----:B------:R-:W-:Y:S01]  /*5370*/  FFMA.FTZ R31, R6, R0, R31 ;  /* 0x00000000061f7223 */ /* 0x000fe2000001001f */
[----:B------:R-:W-:-:S02]  /*5380*/  FSEL R144, R28, -INF , !P4 ;  /* 0xff8000001c907808 */ /* 0x000fc40006000000 */
[C---:B------:R-:W-:Y:S02]  /*5390*/  ISETP.GE.AND P5, PT, R7.reuse, R106, PT ;  /* 0x0000006a0700720c */ /* 0x040fe40003fa6270 */
[----:B------:R-:W-:Y:S02]  /*53a0*/  ISETP.GE.AND P4, PT, R7, R105, PT ;  /* 0x000000690700720c */ /* 0x000fe40003f86270 */
[----:B------:R-:W-:Y:S02]  /*53b0*/  FMNMX3.FTZ R9, R9, R86, R20, !PT ;  /* 0x0000005609097276 */ /* 0x000fe40007810014 */
[----:B------:R-:W-:Y:S02]  /*53c0*/  I2FP.F32.U32 R7, R7 ;  /* 0x0000000700077245 */ /* 0x000fe40000201000 */
[----:B------:R-:W-:Y:S02]  /*53d0*/  FMNMX3.FTZ R11, R11, R12, R8, !PT ;  /* 0x0000000c0b0b7276 */ /* 0x000fe40007810008 */
[----:B------:R-:W-:Y:S01]  /*53e0*/  IADD3 R84, PT, PT, R84, -0x47, RZ ;  /* 0xffffffb954547810 */ /* 0x000fe20007ffe0ff */
[C---:B------:R-:W-:Y:S01]  /*53f0*/  FFMA.FTZ R24, R7.reuse, R0, R24 ;  /* 0x0000000007187223 */ /* 0x040fe20000010018 */
[----:B------:R-:W-:Y:S01]  /*5400*/  I2FP.F32.U32 R28, R4 ;  /* 0x00000004001c7245 */ /* 0x000fe20000201000 */
[----:B------:R-:W-:Y:S01]  /*5410*/  FFMA.FTZ R26, R7, R0, R26 ;  /* 0x00000000071a7223 */ /* 0x000fe2000001001a */
[----:B------:R-:W-:-:S02]  /*5420*/  FMNMX3.FTZ R9, R9, R130, R112, !PT ;  /* 0x0000008209097276 */ /* 0x000fc40007810070 */
[----:B------:R-:W-:Y:S01]  /*5430*/  FMNMX3.FTZ R11, R11, R110, R154, !PT ;  /* 0x0000006e0b0b7276 */ /* 0x000fe2000781009a */
[C---:B------:R-:W-:Y:S01]  /*5440*/  FFMA.FTZ R25, R28.reuse, R0, R25 ;  /* 0x000000001c197223 */ /* 0x040fe20000010019 */
[----:B------:R-:W-:Y:S01]  /*5450*/  I2FP.F32.U32 R10, R84 ;  /* 0x00000054000a7245 */ /* 0x000fe20000201000 */
[----:B------:R-:W-:Y:S01]  /*5460*/  FFMA.FTZ R27, R28, R0, R27 ;  /* 0x000000001c1b7223 */ /* 0x000fe2000001001b */
[----:B------:R-:W-:Y:S02]  /*5470*/  FSEL R148, R29, -INF , !P3 ;  /* 0xff8000001d947808 */ /* 0x000fe40005800000 */
[----:B------:R-:W-:Y:S01]  /*5480*/  ISETP.GE.AND P3, PT, R4, R106, PT ;  /* 0x0000006a0400720c */ /* 0x000fe20003f66270 */
[C---:B------:R-:W-:Y:S01]  /*5490*/  FFMA.FTZ R21, R10.reuse, R0, R21 ;  /* 0x000000000a157223 */ /* 0x040fe20000010015 */
[----:B------:R-:W-:Y:S01]  /*54a0*/  FMNMX3.FTZ R9, R9, R158, R118, !PT ;  /* 0x0000009e09097276 */ /* 0x000fe20007810076 */
[----:B------:R-:W-:Y:S01]  /*54b0*/  FFMA.FTZ R23, R10, R0, R23 ;  /* 0x000000000a177223 */ /* 0x000fe20000010017 */
[----:B------:R-:W-:-:S02]  /*54c0*/  FMNMX3.FTZ R7, R11, R156, R152, !PT ;  /* 0x0000009c0b077276 */ /* 0x000fc40007810098 */
[----:B------:R-:W-:Y:S02]  /*54d0*/  FSEL R98, R24, -INF , !P5 ;  /* 0xff80000018627808 */ /* 0x000fe40006800000 */
[----:B------:R-:W-:Y:S02]  /*54e0*/  ISETP.GE.AND P5, PT, R84, R106, PT ;  /* 0x0000006a5400720c */ /* 0x000fe40003fa6270 */
[----:B------:R-:W-:Y:S02]  /*54f0*/  FMNMX3.FTZ R9, R9, R142, R146, !PT ;  /* 0x0000008e09097276 */ /* 0x000fe40007810092 */
[----:B------:R-:W-:Y:S02]  /*5500*/  FSEL R101, R25, -INF , !P3 ;  /* 0xff80000019657808 */ /* 0x000fe40005800000 */
[----:B------:R-:W-:Y:S02]  /*5510*/  ISETP.GE.AND P3, PT, R4, R105, PT ;  /* 0x000000690400720c */ /* 0x000fe40003f66270 */
[----:B------:R-:W-:-:S02]  /*5520*/  FSEL R150, R30, -INF , !P2 ;  /* 0xff8000001e967808 */ /* 0x000fc40005000000 */
[----:B------:R-:W-:Y:S02]  /*5530*/  FSEL R138, R31, -INF , !P1 ;  /* 0xff8000001f8a7808 */ /* 0x000fe40004800000 */
[----:B------:R-:W-:Y:S01]  /*5540*/  FMNMX3.FTZ R7, R7, R140, R132, !PT ;  /* 0x0000008c07077276 */ /* 0x000fe20007810084 */
[----:B------:R-:W-:Y:S01]  /*5550*/  LDSM.16.MT88.4 R28, [R104+0x7000] ;  /* 0x00700000681c783b */ /* 0x000fe20000004200 */
[----:B------:R-:W-:Y:S02]  /*5560*/  FMNMX3.FTZ R9, R9, R144, R148, !PT ;  /* 0x0000009009097276 */ /* 0x000fe40007810094 */
        /* <DEDUP_REMOVED lines=8> */
[----:B------:R-:W-:-:S02]  /*55f0*/  FSEL R96, R23, -INF , !P5 ;  /* 0xff80000017607808 */ /* 0x000fc40006800000 */
[----:B------:R-:W-:Y:S02]  /*5600*/  FMNMX3.FTZ R7, R7, R108, R106, !PT ;  /* 0x0000006c07077276 */ /* 0x000fe4000781006a */
[----:B------:R-:W-:Y:S02]  /*5610*/  FMNMX3.FTZ R4, R4, R90, R99, !PT ;  /* 0x0000005a04047276 */ /* 0x000fe40007810063 */
[----:B------:R-:W-:Y:S02]  /*5620*/  FMNMX3.FTZ R7, R7, R100, R96, !PT ;  /* 0x0000006407077276 */ /* 0x000fe40007810060 */
[----:B------:R-:W-:Y:S01]  /*5630*/  IADD3 R89, PT, PT, R104, 0x6020, RZ ;  /* 0x0000602068597810 */ /* 0x000fe20007ffe0ff */
[----:B------:R-:W2:Y:S04]  /*5640*/  SHFL.BFLY PT, R5, R4, 0x2, 0x1f ;  /* 0x0c401f0004057f89 */ /* 0x000ea800000e0000 */
[----:B------:R-:W3:Y:S01]  /*5650*/  SHFL.BFLY PT, R6, R7, 0x2, 0x1f ;  /* 0x0c401f0007067f89 */ /* 0x000ee200000e0000 */
[----:B--2---:R-:W-:-:S02]  /*5660*/  FMNMX.FTZ R4, R4, R5, !PT ;  /* 0x0000000504047209 */ /* 0x004fc40007810000 */
[----:B---3--:R-:W-:-:S03]  /*5670*/  FMNMX.FTZ R5, R7, R6, !PT ;  /* 0x0000000607057209 */ /* 0x008fc60007810000 */
[----:B------:R-:W2:Y:S04]  /*5680*/  SHFL.BFLY PT, R85, R4, 0x1, 0x1f ;  /* 0x0c201f0004557f89 */ /* 0x000ea800000e0000 */
[----:B------:R-:W3:Y:S01]  /*5690*/  SHFL.BFLY PT, R84, R5, 0x1, 0x1f ;  /* 0x0c201f0005547f89 */ /* 0x000ee200000e0000 */
[----:B--2---:R-:W-:Y:S02]  /*56a0*/  FMNMX.FTZ R85, R4, R85, !PT ;  /* 0x0000005504557209 */ /* 0x004fe40007810000 */
[----:B------:R-:W-:Y:S02]  /*56b0*/  IADD3 R4, PT, PT, R104, 0x6000, RZ ;  /* 0x0000600068047810 */ /* 0x000fe40007ffe0ff */
[----:B---3--:R-:W-:Y:S01]  /*56c0*/  FMNMX.FTZ R84, R5, R84, !PT ;  /* 0x0000005405547209 */ /* 0x008fe20007810000 */
[C---:B-1----:R-:W-:Y:S01]  /*56d0*/  FMUL.FTZ R105, R85.reuse, UR4 ;  /* 0x0000000455697c20 */ /* 0x042fe20008410000 */
[----:B------:R-:W-:-:S02]  /*56e0*/  FSETP.NEU.FTZ.AND P1, PT, R85, -INF , PT ;  /* 0xff8000005500780b */ /* 0x000fc40003f3d000 */
[C---:B------:R-:W-:Y:S01]  /*56f0*/  FSETP.NEU.FTZ.AND P0, PT, R84.reuse, -INF , PT ;  /* 0xff8000005400780b */ /* 0x040fe20003f1d000 */
[C---:B------:R-:W-:Y:S01]  /*5700*/  FMUL.FTZ R97, R84.reuse, UR4 ;  /* 0x0000000454617c20 */ /* 0x040fe20008410000 */
[----:B------:R-:W-:Y:S02]  /*5710*/  FSEL R94, R85, RZ, P1 ;  /* 0x000000ff555e7208 */ /* 0x000fe40000800000 */
[----:B------:R-:W-:Y:S02]  /*5720*/  FSEL R5, R84, RZ, P0 ;  /* 0x000000ff54057208 */ /* 0x000fe40000000000 */
[----:B------:R-:W-:Y:S01]  /*5730*/  FSEL R105, R105, RZ, P1 ;  /* 0x000000ff69697208 */ /* 0x000fe20000800000 */
[----:B------:R-:W-:Y:S01]  /*5740*/  FADD.FTZ R94, R3, -R94 ;  /* 0x8000005e035e7221 */ /* 0x000fe20000010000 */
[----:B------:R-:W-:Y:S01]  /*5750*/  FSEL R97, R97, RZ, P0 ;  /* 0x000000ff61617208 */ /* 0x000fe20000000000 */
[----:B------:R-:W-:Y:S01]  /*5760*/  FADD.FTZ R2, R2, -R5 ;  /* 0x8000000502027221 */ /* 0x000fe20000010000 */
[----:B------:R-:W-:Y:S01]  /*5770*/  @P6 IADD3 R89, PT, PT, R4, -0x20, RZ ;  /* 0xffffffe004596810 */ /* 0x000fe20007ffe0ff */
[----:B------:R-:W-:Y:S01]  /*5780*/  FMUL.FTZ R94, R94, UR4 ;  /* 0x000000045e5e7c20 */ /* 0x000fe20008410000 */
[----:B------:R-:W-:Y:S01]  /*5790*/  FFMA.FTZ R95, R18, UR4, -R105 ;  /* 0x00000004125f7c23 */ /* 0x000fe20008010869 */
[----:B------:R-:W-:Y:S01]  /*57a0*/  FMUL.FTZ R93, R2, UR4 ;  /* 0x00000004025d7c20 */ /* 0x000fe20008410000 */
[----:B------:R-:W-:Y:S01]  /*57b0*/  FFMA.FTZ R92, R16, UR4, -R97 ;  /* 0x00000004105c7c23 */ /* 0x000fe20008010861 */
[--C-:B------:R-:W-:Y:S01]  /*57c0*/  FFMA.FTZ R91, R88, UR4, -R105.reuse ;  /* 0x00000004585b7c23 */ /* 0x100fe20008010869 */
[--C-:B------:R-:W-:Y:S01]  /*57d0*/  FFMA.FTZ R87, R86, UR4, -R105.reuse ;  /* 0x0000000456577c23 */ /* 0x100fe20008010869 */
[----:B------:R-:W1:Y:S01]  /*57e0*/  MUFU.EX2 R94, R94 ;  /* 0x0000005e005e7308 */ /* 0x000e620000000800 */
[----:B------:R-:W-:Y:S01]  /*57f0*/  FFMA.FTZ R86, R20, UR4, -R105 ;  /* 0x0000000414567c23 */ /* 0x000fe20008010869 */
[--C-:B------:R-:W-:Y:S01]  /*5800*/  FFMA.FTZ R88, R14, UR4, -R97.reuse ;  /* 0x000000040e587c23 */ /* 0x100fe20008010861 */
[--C-:B------:R-:W-:Y:S01]  /*5810*/  FFMA.FTZ R2, R8, UR4, -R97.reuse ;  /* 0x0000000408027c23 */ /* 0x100fe20008010861 */
[----:B------:R-:W-:Y:S01]  /*5820*/  FFMA.FTZ R6, R12, UR4, -R97 ;  /* 0x000000040c067c23 */ /* 0x000fe20008010861 */
[----:B------:R-:W-:Y:S01]  /*5830*/  LDSM.16.MT88.4 R20, [R89] ;  /* 0x000000005914783b */ /* 0x000fe20000004200 */
[--C-:B------:R-:W-:Y:S01]  /*5840*/  FFMA.FTZ R109, R118, UR4, -R105.reuse ;  /* 0x00000004766d7c23 */ /* 0x100fe20008010869 */
[----:B------:R-:W-:Y:S01]  /*5850*/  FFMA.FTZ R113, R112, UR4, -R105 ;  /* 0x0000000470717c23 */ /* 0x000fe20008010869 */
[----:B------:R-:W2:Y:S01]  /*5860*/  MUFU.EX2 R93, R93 ;  /* 0x0000005d005d7308 */ /* 0x000ea20000000800 */
[----:B------:R-:W-:Y:S01]  /*5870*/  LDSM.16.MT88.4 R12, [R104+0x6000] ;  /* 0x00600000680c783b */ /* 0x000fe20000004200 */
[----:B------:R-:W-:Y:S01]  /*5880*/  FFMA.FTZ R118, R110, UR4, -R97 ;  /* 0x000000046e767c23 */ /* 0x000fe20008010861 */
[--C-:B------:R-:W-:Y:S01]  /*5890*/  FFMA.FTZ R130, R130, UR4, -R105.reuse ;  /* 0x0000000482827c23 */ /* 0x100fe20008010869 */
[----:B------:R-:W-:Y:S01]  /*58a0*/  FFMA.FTZ R112, R158, UR4, -R105 ;  /* 0x000000049e707c23 */ /* 0x000fe20008010869 */
[--C-:B------:R-:W-:Y:S01]  /*58b0*/  FFMA.FTZ R111, R154, UR4, -R97.reuse ;  /* 0x000000049a6f7c23 */ /* 0x100fe20008010861 */
[--C-:B------:R-:W-:Y:S01]  /*58c0*/  FFMA.FTZ R110, R156, UR4, -R97.reuse ;  /* 0x000000049c6e7c23 */ /* 0x100fe20008010861 */
[----:B------:R-:W-:Y:S01]  /*58d0*/  FFMA.FTZ R107, R152, UR4, -R97 ;  /* 0x00000004986b7c23 */ /* 0x000fe20008010861 */
        /* <DEDUP_REMOVED lines=9> */
[-C--:B--2---:R-:W-:Y:S01]  /*5970*/  FMUL.FTZ R18, R38, R93.reuse ;  /* 0x0000005d26127220 */ /* 0x084fe20000410000 */
[-C--:B------:R-:W-:Y:S01]  /*5980*/  FMUL.FTZ R19, R39, R93.reuse ;  /* 0x0000005d27137220 */ /* 0x080fe20000410000 */
[-C--:B------:R-:W-:Y:S01]  /*5990*/  FMUL.FTZ R26, R46, R93.reuse ;  /* 0x0000005d2e1a7220 */ /* 0x080fe20000410000 */
[----:B------:R-:W2:Y:S01]  /*59a0*/  LDSM.16.MT88.4 R36, [R89+0x1000] ;  /* 0x001000005924783b */ /* 0x000ea20000004200 */
[-C--:B------:R-:W-:Y:S01]  /*59b0*/  FMUL.FTZ R27, R47, R93.reuse ;  /* 0x0000005d2f1b7220 */ /* 0x080fe20000410000 */
[-C--:B------:R-:W-:Y:S01]  /*59c0*/  FMUL.FTZ R34, R54, R93.reuse ;  /* 0x0000005d36227220 */ /* 0x080fe20000410000 */
[-C--:B------:R-:W-:Y:S01]  /*59d0*/  FMUL.FTZ R35, R55, R93.reuse ;  /* 0x0000005d37237220 */ /* 0x080fe20000410000 */
[----:B------:R-:W-:Y:S01]  /*59e0*/  MUFU.EX2 R87, R87 ;  /* 0x0000005700577308 */ /* 0x000fe20000000800 */
[----:B------:R-:W3:Y:S01]  /*59f0*/  LDSM.16.MT88.4 R44, [R104+0x8000] ;  /* 0x00800000682c783b */ /* 0x000ee20000004200 */
[-C--:B------:R-:W-:Y:S01]  /*5a00*/  FMUL.FTZ R57, R57, R94.reuse ;  /* 0x0000005e39397220 */ /* 0x080fe20000410000 */
[-C--:B------:R-:W-:Y:S01]  /*5a10*/  FMUL.FTZ R58, R58, R93.reuse ;  /* 0x0000005d3a3a7220 */ /* 0x080fe20000410000 */
[----:B------:R-:W-:Y:S01]  /*5a20*/  FMUL.FTZ R59, R59, R93 ;  /* 0x0000005d3b3b7220 */ /* 0x000fe20000410000 */
[----:B------:R-:W4:Y:S01]  /*5a30*/  LDSM.16.MT88.4 R52, [R89+0x2000] ;  /* 0x002000005934783b */ /* 0x000f220000004200 */
[-C--:B------:R-:W-:Y:S01]  /*5a40*/  FMUL.FTZ R4, R80, R94.reuse ;  /* 0x0000005e50047220 */ /* 0x080fe20000410000 */
[-C--:B------:R-:W-:Y:S01]  /*5a50*/  FMUL.FTZ R5, R81, R94.reuse ;  /* 0x0000005e51057220 */ /* 0x080fe20000410000 */
[----:B------:R-:W5:Y:S01]  /*5a60*/  MUFU.EX2 R86, R86 ;  /* 0x0000005600567308 */ /* 0x000f620000000800 */
[----:B-1----:R-:W-:Y:S01]  /*5a70*/  F2FP.F16.F32.PACK_AB R8, R91, R95 ;  /* 0x0000005f5b08723e */ /* 0x002fe200000000ff */
        /* <DEDUP_REMOVED lines=13> */
[----:B------:R-:W-:Y:S01]  /*5b50*/  FMUL.FTZ R51, R51, R93 ;  /* 0x0000005d33337220 */ /* 0x000fe20000410000 */
[----:B------:R-:W1:Y:S01]  /*5b60*/  MUFU.EX2 R88, R88 ;  /* 0x0000005800587308 */ /* 0x000e620000000800 */
[----:B-----5:R-:W-:Y:S01]  /*5b70*/  F2FP.F16.F32.PACK_AB R10, R86, R87 ;  /* 0x00000057560a723e */ /* 0x020fe200000000ff */
[-C--:B------:R-:W-:Y:S01]  /*5b80*/  FMUL.FTZ R64, R64, R94.reuse ;  /* 0x0000005e40407220 */ /* 0x080fe20000410000 */
[-C--:B------:R-:W-:Y:S01]  /*5b90*/  FMUL.FTZ R65, R65, R94.reuse ;  /* 0x0000005e41417220 */ /* 0x080fe20000410000 */
[-C--:B------:R-:W-:Y:S01]  /*5ba0*/  FMUL.FTZ R66, R66, R93.reuse ;  /* 0x0000005d42427220 */ /* 0x080fe20000410000 */
[-C--:B------:R-:W-:Y:S01]  /*5bb0*/  FMUL.FTZ R67, R67, R93.reuse ;  /* 0x0000005d43437220 */ /* 0x080fe20000410000 */
[-C--:B------:R-:W-:Y:S01]  /*5bc0*/  FMUL.FTZ R72, R72, R94.reuse ;  /* 0x0000005e48487220 */ /* 0x080fe20000410000 */
[----:B------:R-:W-:Y:S01]  /*5bd0*/  FMUL.FTZ R73, R73, R94 ;  /* 0x0000005e49497220 */ /* 0x000fe20000410000 */
[----:B------:R5:W-:Y:S01]  /*5be0*/  MUFU.EX2 R3, R6 ;  /* 0x0000000600037308 */ /* 0x000be20000000800 */
[-C--:B------:R-:W-:Y:S01]  /*5bf0*/  FMUL.FTZ R74, R74, R93.reuse ;  /* 0x0000005d4a4a7220 */ /* 0x080fe20000410000 */
[-C--:B------:R-:W-:Y:S01]  /*5c00*/  FMUL.FTZ R75, R75, R93.reuse ;  /* 0x0000005d4b4b7220 */ /* 0x080fe20000410000 */
[----:B------:R-:W-:Y:S01]  /*5c10*/  FFMA.FTZ R152, R142, UR4, -R105 ;  /* 0x000000048e987c23 */ /* 0x000fe20008010869 */
[----:B------:R-:W-:Y:S01]  /*5c20*/  FFMA.FTZ R133, R132, UR4, -R97 ;  /* 0x0000000484857c23 */ /* 0x000fe20008010861 */
[--C-:B------:R-:W-:Y:S01]  /*5c30*/  FFMA.FTZ R127, R146, UR4, -R105.reuse ;  /* 0x00000004927f7c23 */ /* 0x100fe20008010869 */
[--C-:B------:R-:W-:Y:S01]  /*5c40*/  FFMA.FTZ R142, R144, UR4, -R105.reuse ;  /* 0x00000004908e7c23 */ /* 0x100fe20008010869 */
[----:B------:R-:W-:Y:S01]  /*5c50*/  FFMA.FTZ R119, R148, UR4, -R105 ;  /* 0x0000000494777c23 */ /* 0x000fe20008010869 */
[----:B------:R-:W2:Y:S01]  /*5c60*/  MUFU.EX2 R2, R2 ;  /* 0x0000000200027308 */ /* 0x000ea20000000800 */
[----:B-1----:R-:W-:Y:S01]  /*5c70*/  F2FP.F16.F32.PACK_AB R9, R88, R92 ;  /* 0x0000005c5809723e */ /* 0x002fe200000000ff */
[--C-:B------:R-:W-:Y:S01]  /*5c80*/  FFMA.FTZ R140, R140, UR4, -R97.reuse ;  /* 0x000000048c8c7c23 */ /* 0x100fe20008010861 */
[--C-:B------:R-:W-:Y:S01]  /*5c90*/  FFMA.FTZ R132, R150, UR4, -R97.reuse ;  /* 0x0000000496847c23 */ /* 0x100fe20008010861 */
[----:B------:R-:W-:Y:S01]  /*5ca0*/  FFMA.FTZ R131, R138, UR4, -R97 ;  /* 0x000000048a837c23 */ /* 0x000fe20008010861 */
[--C-:B------:R-:W-:Y:S01]  /*5cb0*/  FFMA.FTZ R139, R98, UR4, -R105.reuse ;  /* 0x00000004628b7c23 */ /* 0x100fe20008010869 */
[----:B------:R-:W-:Y:S01]  /*5cc0*/  FFMA.FTZ R98, R101, UR4, -R105 ;  /* 0x0000000465627c23 */ /* 0x000fe20008010869 */
[--C-:B------:R-:W-:Y:S01]  /*5cd0*/  FFMA.FTZ R108, R108, UR4, -R97.reuse ;  /* 0x000000046c6c7c23 */ /* 0x100fe20008010861 */
[----:B------:R-:W-:Y:S01]  /*5ce0*/  MUFU.EX2 R130, R130 ;  /* 0x0000008200827308 */ /* 0x000fe20000000800 */
[----:B-----5:R-:W-:Y:S01]  /*5cf0*/  FMUL.FTZ R6, R82, R93 ;  /* 0x0000005d52067220 */ /* 0x020fe20000410000 */
[--C-:B------:R-:W-:Y:S01]  /*5d00*/  FFMA.FTZ R101, R106, UR4, -R97.reuse ;  /* 0x000000046a657c23 */ /* 0x100fe20008010861 */
[----:B------:R-:W-:Y:S01]  /*5d10*/  FFMA.FTZ R100, R100, UR4, -R97 ;  /* 0x0000000464647c23 */ /* 0x000fe20008010861 */
[--C-:B------:R-:W-:Y:S01]  /*5d20*/  FFMA.FTZ R90, R90, UR4, -R105.reuse ;  /* 0x000000045a5a7c23 */ /* 0x100fe20008010869 */
[----:B------:R-:W-:Y:S01]  /*5d30*/  FFMA.FTZ R99, R99, UR4, -R105 ;  /* 0x0000000463637c23 */ /* 0x000fe20008010869 */
[----:B------:R-:W-:-:S02]  /*5d40*/  FFMA.FTZ R97, R96, UR4, -R97 ;  /* 0x0000000460617c23 */ /* 0x000fc40008010861 */
[----:B------:R-:W1:Y:S01]  /*5d50*/  MUFU.EX2 R113, R113 ;  /* 0x0000007100717308 */ /* 0x000e620000000800 */
[----:B--2---:R-:W-:-:S07]  /*5d60*/  F2FP.F16.F32.PACK_AB R11, R2, R3 ;  /* 0x00000003020b723e */ /* 0x004fce00000000ff */
[C---:B------:R-:W-:Y:S01]  /*5d70*/  HMMA.16816.F32 R32, R8.reuse, R36, R32 ;  /* 0x000000240820723c */ /* 0x040fe20000001820 */
[----:B------:R-:W-:Y:S07]  /*5d80*/  MUFU.EX2 R112, R112 ;  /* 0x0000007000707308 */ /* 0x000fee0000000800 */
[C---:B------:R-:W-:Y:S01]  /*5d90*/  HMMA.16816.F32 R36, R8.reuse, R38, R56 ;  /* 0x000000260824723c */ /* 0x040fe20000001838 */
[----:B------:R-:W2:Y:S01]  /*5da0*/  LDSM.16.MT88.4 R56, [R104+0x6400] ;  /* 0x006400006838783b */ /* 0x000ea20000004200 */
[----:B------:R-:W-:Y:S06]  /*5db0*/  MUFU.EX2 R109, R109 ;  /* 0x0000006d006d7308 */ /* 0x000fec0000000800 */
[C---:B------:R-:W-:Y:S02]  /*5dc0*/  HMMA.16816.F32 R4, R8.reuse, R12, R4 ;  /* 0x0000000c0804723c */ /* 0x040fe40000001804 */
[----:B------:R-:W-:Y:S06]  /*5dd0*/  MUFU.EX2 R118, R118 ;  /* 0x0000007600767308 */ /* 0x000fec0000000800 */
[C---:B------:R-:W-:Y:S01]  /*5de0*/  HMMA.16816.F32 R12, R8.reuse, R14, R76 ;  /* 0x0000000e080c723c */ /* 0x040fe2000000184c */
[----:B------:R-:W-:Y:S01]  /*5df0*/  LDSM.16.MT88.4 R76, [R104+0x6c00] ;  /* 0x006c0000684c783b */ /* 0x000fe20000004200 */
[----:B------:R-:W5:Y:S06]  /*5e00*/  MUFU.EX2 R111, R111 ;  /* 0x0000006f006f7308 */ /* 0x000f6c0000000800 */
[C---:B------:R-:W-:Y:S02]  /*5e10*/  HMMA.16816.F32 R16, R8.reuse, R20, R16 ;  /* 0x000000140810723c */ /* 0x040fe40000001810 */
[----:B------:R-:W-:Y:S06]  /*5e20*/  MUFU.EX2 R110, R110 ;  /* 0x0000006e006e7308 */ /* 0x000fec0000000800 */
[----:B------:R-:W-:Y:S01]  /*5e30*/  HMMA.16816.F32 R20, R8, R22, R40 ;  /* 0x000000160814723c */ /* 0x000fe20000001828 */
[-C--:B------:R-:W-:Y:S01]  /*5e40*/  FMUL.FTZ R40, R60, R94.reuse ;  /* 0x0000005e3c287220 */ /* 0x080fe20000410000 */
[----:B------:R-:W2:Y:S01]  /*5e50*/  MUFU.EX2 R107, R107 ;  /* 0x0000006b006b7308 */ /* 0x000ea20000000800 */
[----:B------:R-:W-:Y:S01]  /*5e60*/  FMUL.FTZ R41, R61, R94 ;  /* 0x0000005e3d297220 */ /* 0x000fe20000410000 */
[-C--:B------:R-:W-:Y:S01]  /*5e70*/  FMUL.FTZ R42, R62, R93.reuse ;  /* 0x0000005d3e2a7220 */ /* 0x080fe20000410000 */
[----:B------:R-:W-:-:S02]  /*5e80*/  FMUL.FTZ R43, R63, R93 ;  /* 0x0000005d3f2b7220 */ /* 0x000fc40000410000 */
[----:B------:R-:W2:Y:S01]  /*5e90*/  LDSM.16.MT88.4 R60, [R89+0x400] ;  /* 0x00040000593c783b */ /* 0x000ea20000004200 */
[C---:B------:R-:W-:Y:S02]  /*5ea0*/  HMMA.16816.F32 R24, R8.reuse, R28, R24 ;  /* 0x0000001c0818723c */ /* 0x040fe40000001818 */
[----:B------:R-:W-:Y:S06]  /*5eb0*/  MUFU.EX2 R152, R152 ;  /* 0x0000009800987308 */ /* 0x000fec0000000800 */
[----:B------:R-:W-:Y:S01]  /*5ec0*/  HMMA.16816.F32 R28, R8, R30, R48 ;  /* 0x0000001e081c723c */ /* 0x000fe20000001830 */
[-C--:B------:R-:W-:Y:S01]  /*5ed0*/  FMUL.FTZ R48, R68, R94.reuse ;  /* 0x0000005e44307220 */ /* 0x080fe20000410000 */
[----:B------:R-:W-:Y:S01]  /*5ee0*/  FMUL.FTZ R49, R69, R94 ;  /* 0x0000005e45317220 */ /* 0x000fe20000410000 */
[-C--:B------:R-:W-:Y:S01]  /*5ef0*/  FMUL.FTZ R50, R70, R93.reuse ;  /* 0x0000005d46327220 */ /* 0x080fe20000410000 */
[-C--:B------:R-:W-:Y:S01]  /*5f00*/  FMUL.FTZ R51, R71, R93.reuse ;  /* 0x0000005d47337220 */ /* 0x080fe20000410000 */
[----:B------:R-:W-:Y:S01]  /*5f10*/  MUFU.EX2 R127, R127 ;  /* 0x0000007f007f7308 */ /* 0x000fe20000000800 */
[----:B------:R-:W-:-:S02]  /*5f20*/  FFMA.FTZ R93, R137, R93, R92 ;  /* 0x0000005d895d7223 */ /* 0x000fc4000001005c */
[----:B---3--:R-:W-:Y:S02]  /*5f30*/  HMMA.16816.F32 R40, R8, R44, R40 ;  /* 0x0000002c0828723c */ /* 0x008fe40000001828 */
[----:B------:R-:W-:-:S03]  /*5f40*/  FADD.FTZ R88, R88, R93 ;  /* 0x0000005d58587221 */ /* 0x000fc60000010000 */
[----:B------:R-:W-:Y:S01]  /*5f50*/  MUFU.EX2 R142, R142 ;  /* 0x0000008e008e7308 */ /* 0x000fe20000000800 */
[----:B------:R-:W-:Y:S02]  /*5f60*/  FADD.FTZ R3, R3, R88 ;  /* 0x0000005803037221 */ /* 0x000fe40000010000 */
[C---:B------:R-:W-:Y:S01]  /*5f70*/  HMMA.16816.F32 R44, R8.reuse, R46, R64 ;  /* 0x0000002e082c723c */ /* 0x040fe20000001840 */
[----:B------:R-:W-:Y:S01]  /*5f80*/  LDSM.16.MT88.4 R64, [R104+0x8800] ;  /* 0x008800006840783b */ /* 0x000fe20000004200 */
[----:B------:R-:W-:Y:S01]  /*5f90*/  FADD.FTZ R3, R2, R3 ;  /* 0x0000000302037221 */ /* 0x000fe20000010000 */
[----:B------:R-:W-:Y:S02]  /*5fa0*/  MOV R2, R84 ;  /* 0x0000005400027202 */ /* 0x000fe40000000f00 */
[----:B------:R-:W-:Y:S03]  /*5fb0*/  MUFU.EX2 R119, R119 ;  /* 0x0000007700777308 */ /* 0x000fe60000000800 */
[----:B----4-:R-:W-:Y:S01]  /*5fc0*/  HMMA.16816.F32 R48, R8, R52, R48 ;  /* 0x000000340830723c */ /* 0x010fe20000001830 */
[----:B-1----:R-:W-:-:S02]  /*5fd0*/  F2FP.F16.F32.PACK_AB R52, R113, R130 ;  /* 0x000000827134723e */ /* 0x002fc400000000ff */
[----:B-----5:R-:W-:Y:S01]  /*5fe0*/  F2FP.F16.F32.PACK_AB R53, R111, R118 ;  /* 0x000000766f35723e */ /* 0x020fe200000000ff */
[----:B------:R-:W-:Y:S01]  /*5ff0*/  FADD.FTZ R118, R118, R3 ;  /* 0x0000000376767221 */ /* 0x000fe20000010000 */
[----:B------:R-:W-:Y:S01]  /*6000*/  MUFU.EX2 R140, R140 ;  /* 0x0000008c008c7308 */ /* 0x000fe20000000800 */
[----:B------:R-:W-:Y:S02]  /*6010*/  MOV R3, R85 ;  /* 0x0000005500037202 */ /* 0x000fe40000000f00 */
[----:B------:R-:W-:Y:S01]  /*6020*/  HMMA.16816.F32 R8, R8, R54, R72 ;  /* 0x000000360808723c */ /* 0x000fe20000001848 */
[----:B------:R-:W-:Y:S01]  /*6030*/  F2FP.F16.F32.PACK_AB R54, R109, R112 ;  /* 0x000000706d36723e */ /* 0x000fe200000000ff */
[----:B------:R-:W-:Y:S01]  /*6040*/  FADD.FTZ R111, R111, R118 ;  /* 0x000000766f6f7221 */ /* 0x000fe20000010000 */
[----:B--2---:R-:W-:Y:S02]  /*6050*/  F2FP.F16.F32.PACK_AB R55, R107, R110 ;  /* 0x0000006e6b37723e */ /* 0x004fe400000000ff */
[----:B------:R-:W-:Y:S01]  /*6060*/  MUFU.EX2 R133, R133 ;  /* 0x0000008500857308 */ /* 0x000fe20000000800 */
[----:B------:R-:W-:-:S04]  /*6070*/  FADD.FTZ R110, R110, R111 ;  /* 0x0000006f6e6e7221 */ /* 0x000fc80000010000 */
[C---:B------:R-:W-:Y:S01]  /*6080*/  HMMA.16816.F32 R4, R52.reuse, R56, R4 ;  /* 0x000000383404723c */ /* 0x040fe20000001804 */
[----:B------:R-:W-:Y:S02]  /*6090*/  FADD.FTZ R107, R107, R110 ;  /* 0x0000006e6b6b7221 */ /* 0x000fe40000010000 */
[----:B------:R-:W-:Y:S05]  /*60a0*/  MUFU.EX2 R132, R132 ;  /* 0x0000008400847308 */ /* 0x000fea0000000800 */
[C---:B------:R-:W-:Y:S01]  /*60b0*/  HMMA.16816.F32 R12, R52.reuse, R58, R12 ;  /* 0x0000003a340c723c */ /* 0x040fe2000000180c */
[----:B------:R-:W1:Y:S02]  /*60c0*/  LDSM.16.MT88.4 R56, [R104+0x7400] ;  /* 0x007400006838783b */ /* 0x000e640000004200 */
[----:B------:R-:W-:Y:S05]  /*60d0*/  MUFU.EX2 R131, R131 ;  /* 0x0000008300837308 */ /* 0x000fea0000000800 */
[C---:B------:R-:W-:Y:S03]  /*60e0*/  HMMA.16816.F32 R16, R52.reuse, R60, R16 ;  /* 0x0000003c3410723c */ /* 0x040fe60000001810 */
[----:B------:R-:W-:Y:S05]  /*60f0*/  MUFU.EX2 R139, R139 ;  /* 0x0000008b008b7308 */ /* 0x000fea0000000800 */
[C---:B------:R-:W-:Y:S01]  /*6100*/  HMMA.16816.F32 R20, R52.reuse, R62, R20 ;  /* 0x0000003e3414723c */ /* 0x040fe20000001814 */
[----:B------:R-:W2:Y:S02]  /*6110*/  LDSM.16.MT88.4 R60, [R89+0x1400] ;  /* 0x00140000593c783b */ /* 0x000ea40000004200 */
[----:B------:R-:W3:Y:S08]  /*6120*/  MUFU.EX2 R98, R98 ;  /* 0x0000006200627308 */ /* 0x000ef00000000800 */
[----:B------:R-:W-:Y:S08]  /*6130*/  MUFU.EX2 R90, R90 ;  /* 0x0000005a005a7308 */ /* 0x000ff00000000800 */
[----:B------:R-:W4:Y:S01]  /*6140*/  MUFU.EX2 R99, R99 ;  /* 0x0000006300637308 */ /* 0x000f220000000800 */
[----:B---3--:R-:W-:Y:S01]  /*6150*/  F2FP.F16.F32.PACK_AB R72, R98, R139 ;  /* 0x0000008b6248723e */ /* 0x008fe200000000ff */
[C---:B-1----:R-:W-:Y:S06]  /*6160*/  HMMA.16816.F32 R24, R52.reuse, R56, R24 ;  /* 0x000000383418723c */ /* 0x042fec0000001818 */
[----:B------:R-:W-:Y:S02]  /*6170*/  MUFU.EX2 R108, R108 ;  /* 0x0000006c006c7308 */ /* 0x000fe40000000800 */
[C---:B------:R-:W-:Y:S01]  /*6180*/  HMMA.16816.F32 R28, R52.reuse, R58, R28 ;  /* 0x0000003a341c723c */ /* 0x040fe2000000181c */
[----:B------:R-:W1:Y:S05]  /*6190*/  LDSM.16.MT88.4 R56, [R104+0x8400] ;  /* 0x008400006838783b */ /* 0x000e6a0000004200 */
[----:B------:R-:W3:Y:S01]  /*61a0*/  MUFU.EX2 R101, R101 ;  /* 0x0000006500657308 */ /* 0x000ee20000000800 */
[----:B----4-:R-:W-:Y:S01]  /*61b0*/  F2FP.F16.F32.PACK_AB R74, R99, R90 ;  /* 0x0000005a634a723e */ /* 0x010fe200000000ff */
[C---:B--2---:R-:W-:Y:S06]  /*61c0*/  HMMA.16816.F32 R32, R52.reuse, R60, R32 ;  /* 0x0000003c3420723c */ /* 0x044fec0000001820 */
[----:B------:R-:W-:Y:S02]  /*61d0*/  MUFU.EX2 R100, R100 ;  /* 0x0000006400647308 */ /* 0x000fe40000000800 */
[----:B------:R-:W-:Y:S01]  /*61e0*/  HMMA.16816.F32 R36, R52, R62, R36 ;  /* 0x0000003e3424723c */ /* 0x000fe20000001824 */
[----:B------:R-:W2:Y:S05]  /*61f0*/  LDSM.16.MT88.4 R60, [R89+0x2400] ;  /* 0x00240000593c783b */ /* 0x000eaa0000004200 */
[----:B------:R-:W4:Y:S01]  /*6200*/  MUFU.EX2 R97, R97 ;  /* 0x0000006100617308 */ /* 0x000f220000000800 */
[----:B---3--:R-:W-:-:S02]  /*6210*/  F2FP.F16.F32.PACK_AB R73, R101, R108 ;  /* 0x0000006c6549723e */ /* 0x008fc400000000ff */
[----:B----4-:R-:W-:Y:S01]  /*6220*/  F2FP.F16.F32.PACK_AB R75, R97, R100 ;  /* 0x00000064614b723e */ /* 0x010fe200000000ff */
[C---:B-1----:R-:W-:Y:S08]  /*6230*/  HMMA.16816.F32 R40, R52.reuse, R56, R40 ;  /* 0x000000383428723c */ /* 0x042ff00000001828 */
[C---:B------:R-:W-:Y:S01]  /*6240*/  HMMA.16816.F32 R44, R52.reuse, R58, R44 ;  /* 0x0000003a342c723c */ /* 0x040fe2000000182c */
[----:B------:R-:W1:Y:S07]  /*6250*/  LDSM.16.MT88.4 R56, [R104+0x6800] ;  /* 0x006800006838783b */ /* 0x000e6e0000004200 */
[C---:B--2---:R-:W-:Y:S08]  /*6260*/  HMMA.16816.F32 R48, R52.reuse, R60, R48 ;  /* 0x0000003c3430723c */ /* 0x044ff00000001830 */
[----:B------:R-:W-:Y:S01]  /*6270*/  HMMA.16816.F32 R8, R52, R62, R8 ;  /* 0x0000003e3408723c */ /* 0x000fe20000001808 */
[----:B------:R-:W-:Y:S01]  /*6280*/  F2FP.F16.F32.PACK_AB R52, R127, R152 ;  /* 0x000000987f34723e */ /* 0x000fe200000000ff */
[----:B------:R-:W2:Y:S01]  /*6290*/  LDSM.16.MT88.4 R60, [R89+0x800] ;  /* 0x00080000593c783b */ /* 0x000ea20000004200 */
[----:B------:R-:W-:Y:S01]  /*62a0*/  F2FP.F16.F32.PACK_AB R53, R133, R140 ;  /* 0x0000008c8535723e */ /* 0x000fe200000000ff */
[----:B------:R-:W-:Y:S01]  /*62b0*/  FADD.FTZ R140, R140, R107 ;  /* 0x0000006b8c8c7221 */ /* 0x000fe20000010000 */
[----:B------:R-:W-:-:S02]  /*62c0*/  F2FP.F16.F32.PACK_AB R54, R119, R142 ;  /* 0x0000008e7736723e */ /* 0x000fc400000000ff */
[----:B------:R-:W-:Y:S01]  /*62d0*/  F2FP.F16.F32.PACK_AB R55, R131, R132 ;  /* 0x000000848337723e */ /* 0x000fe200000000ff */
[----:B------:R-:W-:-:S04]  /*62e0*/  FADD.FTZ R133, R133, R140 ;  /* 0x0000008c85857221 */ /* 0x000fc80000010000 */
[----:B------:R-:W-:Y:S02]  /*62f0*/  FADD.FTZ R132, R132, R133 ;  /* 0x0000008584847221 */ /* 0x000fe40000010000 */
[----:B------:R-:W-:Y:S02]  /*6300*/  HMMA.16816.F32 R40, R52, R64, R40 ;  /* 0x000000403428723c */ /* 0x000fe40000001828 */
[----:B------:R-:W-:-:S04]  /*6310*/  FADD.FTZ R131, R131, R132 ;  /* 0x0000008483837221 */ /* 0x000fc80000010000 */
[----:B------:R-:W-:Y:S02]  /*6320*/  FADD.FTZ R108, R108, R131 ;  /* 0x000000836c6c7221 */ /* 0x000fe40000010000 */
[----:B------:R-:W-:Y:S02]  /*6330*/  HMMA.16816.F32 R64, R52, R66, R44 ;  /* 0x000000423440723c */ /* 0x000fe4000000182c */
[----:B------:R-:W-:-:S04]  /*6340*/  FADD.FTZ R101, R101, R108 ;  /* 0x0000006c65657221 */ /* 0x000fc80000010000 */
[----:B------:R-:W-:Y:S02]  /*6350*/  FADD.FTZ R100, R100, R101 ;  /* 0x0000006564647221 */ /* 0x000fe40000010000 */
[----:B-1----:R-:W-:Y:S02]  /*6360*/  HMMA.16816.F32 R4, R52, R56, R4 ;  /* 0x000000383404723c */ /* 0x002fe40000001804 */
[----:B------:R-:W-:-:S06]  /*6370*/  FADD.FTZ R137, R97, R100 ;  /* 0x0000006461897221 */ /* 0x000fcc0000010000 */
[C---:B------:R-:W-:Y:S01]  /*6380*/  HMMA.16816.F32 R12, R52.reuse, R58, R12 ;  /* 0x0000003a340c723c */ /* 0x040fe2000000180c */
[----:B------:R-:W1:Y:S07]  /*6390*/  LDSM.16.MT88.4 R56, [R104+0x7800] ;  /* 0x007800006838783b */ /* 0x000e6e0000004200 */
[----:B--2---:R-:W-:Y:S08]  /*63a0*/  HMMA.16816.F32 R16, R52, R60, R16 ;  /* 0x0000003c3410723c */ /* 0x004ff00000001810 */
[----:B------:R-:W-:Y:S01]  /*63b0*/  HMMA.16816.F32 R80, R72, R76, R4 ;  /* 0x0000004c4850723c */ /* 0x000fe20000001804 */
[----:B------:R-:W2:Y:S07]  /*63c0*/  LDSM.16.MT88.4 R4, [R104+0x8c00] ;  /* 0x008c00006804783b */ /* 0x000eae0000004200 */
[----:B------:R-:W-:Y:S08]  /*63d0*/  HMMA.16816.F32 R20, R52, R62, R20 ;  /* 0x0000003e3414723c */ /* 0x000ff00000001814 */
[----:B------:R-:W-:Y:S01]  /*63e0*/  HMMA.16816.F32 R76, R72, R78, R12 ;  /* 0x0000004e484c723c */ /* 0x000fe2000000180c */
[----:B------:R-:W-:Y:S07]  /*63f0*/  LDSM.16.MT88.4 R12, [R89+0x1c00] ;  /* 0x001c0000590c783b */ /* 0x000fee0000004200 */
[C---:B-1----:R-:W-:Y:S08]  /*6400*/  HMMA.16816.F32 R24, R52.reuse, R56, R24 ;  /* 0x000000383418723c */ /* 0x042ff00000001818 */
[----:B------:R-:W-:Y:S01]  /*6410*/  HMMA.16816.F32 R28, R52, R58, R28 ;  /* 0x0000003a341c723c */ /* 0x000fe2000000181c */
[----:B------:R-:W1:Y:S07]  /*6420*/  LDSM.16.MT88.4 R56, [R89+0x1800] ;  /* 0x001800005938783b */ /* 0x000e6e0000004200 */
[C---:B--2---:R-:W-:Y:S08]  /*6430*/  HMMA.16816.F32 R60, R72.reuse, R4, R40 ;  /* 0x00000004483c723c */ /* 0x044ff00000001828 */
[----:B------:R-:W-:Y:S01]  /*6440*/  HMMA.16816.F32 R64, R72, R6, R64 ;  /* 0x000000064840723c */ /* 0x000fe20000001840 */
[----:B------:R-:W-:Y:S07]  /*6450*/  LDSM.16.MT88.4 R4, [R89+0x2c00] ;  /* 0x002c00005904783b */ /* 0x000fee0000004200 */
[C---:B-1----:R-:W-:Y:S08]  /*6460*/  HMMA.16816.F32 R32, R52.reuse, R56, R32 ;  /* 0x000000383420723c */ /* 0x042ff00000001820 */
[----:B------:R-:W-:Y:S01]  /*6470*/  HMMA.16816.F32 R56, R52, R58, R36 ;  /* 0x0000003a3438723c */ /* 0x000fe20000001824 */
[----:B------:R-:W1:-:S15]  /*6480*/  LDSM.16.MT88.4 R36, [R89+0x2800] ;  /* 0x002800005924783b */ /* 0x000e5e0000004200 */
[----:B------:R-:W-:-:S04]  /*6490*/  NOP ;  /* 0x0000000000007918 */ /* 0x000fc80000000000 */
[----:B------:R-:W-:Y:S08]  /*64a0*/  HMMA.16816.F32 R56, R72, R14, R56 ;  /* 0x0000000e4838723c */ /* 0x000ff00000001838 */
[----:B-1----:R-:W-:Y:S01]  /*64b0*/  HMMA.16816.F32 R68, R52, R36, R48 ;  /* 0x000000243444723c */ /* 0x002fe20000001830 */
[----:B------:R-:W-:Y:S01]  /*64c0*/  FFMA.FTZ R36, R136, R94, R95 ;  /* 0x0000005e88247223 */ /* 0x000fe2000001005f */
[----:B------:R-:W1:Y:S03]  /*64d0*/  LDSM.16.MT88.4 R48, [R104+0x7c00] ;  /* 0x007c00006830783b */ /* 0x000e660000004200 */
[----:B------:R-:W-:-:S03]  /*64e0*/  FADD.FTZ R36, R91, R36 ;  /* 0x000000245b247221 */ /* 0x000fc60000010000 */
[----:B------:R-:W-:Y:S01]  /*64f0*/  HMMA.16816.F32 R8, R52, R38, R8 ;  /* 0x000000263408723c */ /* 0x000fe20000001808 */
[----:B------:R-:W2:Y:S01]  /*6500*/  LDSM.16.MT88.4 R52, [R89+0xc00] ;  /* 0x000c00005934783b */ /* 0x000ea20000004200 */
[----:B------:R-:W-:-:S04]  /*6510*/  FADD.FTZ R87, R87, R36 ;  /* 0x0000002457577221 */ /* 0x000fc80000010000 */
[----:B------:R-:W-:-:S04]  /*6520*/  FADD.FTZ R87, R86, R87 ;  /* 0x0000005756577221 */ /* 0x000fc80000010000 */
[----:B------:R-:W-:Y:S02]  /*6530*/  FADD.FTZ R130, R130, R87 ;  /* 0x0000005782827221 */ /* 0x000fe40000010000 */
[----:B------:R-:W-:Y:S02]  /*6540*/  HMMA.16816.F32 R68, R72, R4, R68 ;  /* 0x000000044844723c */ /* 0x000fe40000001844 */
[----:B------:R-:W-:Y:S01]  /*6550*/  FADD.FTZ R113, R113, R130 ;  /* 0x0000008271717221 */ /* 0x000fe20000010000 */
[----:B------:R-:W-:-:S03]  /*6560*/  IADD3 R130, PT, PT, R103, -0x3, RZ ;  /* 0xfffffffd67827810 */ /* 0x000fc60007ffe0ff */
[----:B------:R-:W-:-:S04]  /*6570*/  FADD.FTZ R112, R112, R113 ;  /* 0x0000007170707221 */ /* 0x000fc80000010000 */
[----:B------:R-:W-:-:S04]  /*6580*/  FADD.FTZ R109, R109, R112 ;  /* 0x000000706d6d7221 */ /* 0x000fc80000010000 */
[----:B------:R-:W-:-:S04]  /*6590*/  FADD.FTZ R152, R152, R109 ;  /* 0x0000006d98987221 */ /* 0x000fc80000010000 */
[----:B------:R-:W-:Y:S01]  /*65a0*/  FADD.FTZ R127, R127, R152 ;  /* 0x000000987f7f7221 */ /* 0x000fe20000010000 */
[----:B-1----:R-:W-:Y:S03]  /*65b0*/  HMMA.16816.F32 R44, R72, R48, R24 ;  /* 0x00000030482c723c */ /* 0x002fe60000001818 */
[----:B------:R-:W-:-:S04]  /*65c0*/  FADD.FTZ R142, R142, R127 ;  /* 0x0000007f8e8e7221 */ /* 0x000fc80000010000 */
[----:B------:R-:W-:Y:S01]  /*65d0*/  FADD.FTZ R142, R119, R142 ;  /* 0x0000008e778e7221 */ /* 0x000fe20000010000 */
[----:B--2---:R-:W-:Y:S03]  /*65e0*/  HMMA.16816.F32 R36, R72, R52, R16 ;  /* 0x000000344824723c */ /* 0x004fe60000001810 */
[----:B------:R-:W-:-:S04]  /*65f0*/  FADD.FTZ R139, R139, R142 ;  /* 0x0000008e8b8b7221 */ /* 0x000fc80000010000 */
[----:B------:R-:W-:Y:S01]  /*6600*/  FADD.FTZ R139, R98, R139 ;  /* 0x0000008b628b7221 */ /* 0x000fe20000010000 */
[----:B------:R-:W-:Y:S03]  /*6610*/  HMMA.16816.F32 R40, R72, R54, R20 ;  /* 0x000000364828723c */ /* 0x000fe60000001814 */
[----:B------:R-:W-:-:S04]  /*6620*/  FADD.FTZ R90, R90, R139 ;  /* 0x0000008b5a5a7221 */ /* 0x000fc80000010000 */
[----:B------:R-:W-:Y:S01]  /*6630*/  FADD.FTZ R136, R99, R90 ;  /* 0x0000005a63887221 */ /* 0x000fe20000010000 */
[C---:B------:R-:W-:Y:S08]  /*6640*/  HMMA.16816.F32 R48, R72.reuse, R50, R28 ;  /* 0x000000324830723c */ /* 0x040ff0000000181c */
[C---:B------:R-:W-:Y:S08]  /*6650*/  HMMA.16816.F32 R52, R72.reuse, R12, R32 ;  /* 0x0000000c4834723c */ /* 0x040ff00000001820 */
[----:B------:R-:W-:-:S15]  /*6660*/  HMMA.16816.F32 R72, R72, R6, R8 ;  /* 0x000000064848723c */ /* 0x000fde0000001808 */
[----:B------:R-:W-:-:S05]  /*6670*/  NOP ;  /* 0x0000000000007918 */ /* 0x000fca0000000000 */
.L_x_327:
[----:B------:R-:W-:-:S13]  /*6680*/  ISETP.GE.AND P0, PT, R130, RZ, PT ;  /* 0x000000ff8200720c */ /* 0x000fda0003f06270 */
[----:B------:R-:W-:Y:S05]  /*6690*/  @!P0 BRA `(.L_x_329) ;  /* 0x0000002000d08947 */ /* 0x000fea0003800000 */
[----:B------:R-:W1:Y:S01]  /*66a0*/  S2UR UR6, SR_CgaCtaId ;  /* 0x00000000000679c3 */ /* 0x000e620000008800 */
[----:B------:R-:W-:Y:S01]  /*66b0*/  LOP3.LUT R5, R102, 0xc0, RZ, 0xc0, !PT ;  /* 0x000000c066057812 */ /* 0x000fe200078ec0ff */
[----:B------:R-:W2:Y:S01]  /*66c0*/  S2R R127, SR_TID.X ;  /* 0x00000000007f7919 */ /* 0x000ea20000002100 */
[----:B------:R-:W-:Y:S01]  /*66d0*/  SHF.R.U32.HI R4, RZ, 0x1, R114 ;  /* 0x00000001ff047819 */ /* 0x000fe20000011672 */
[----:B------:R-:W3:Y:S01]  /*66e0*/  LDCU UR4, c[0x0][0x440] ;  /* 0x00008800ff0477ac */ /* 0x000ee20008000800 */
[----:B------:R-:W-:Y:S01]  /*66f0*/  LOP3.LUT R5, R5, 0x18, R116, 0xf8, !PT ;  /* 0x0000001805057812 */ /* 0x000fe200078ef874 */
[----:B------:R-:W-:Y:S02]  /*6700*/  IMAD.SHL.U32 R133, R114, 0x2, RZ ;  /* 0x0000000272857824 */ /* 0x000fe400078e00ff */
[----:B------:R-:W4:Y:S01]  /*6710*/  LDC.64 R118, c[0x0][0x3c0] ;  /* 0x0000f000ff767b82 */ /* 0x000f220000000a00 */
[----:B------:R-:W-:Y:S01]  /*6720*/  LOP3.LUT R5, R5, 0x8, R4, 0x78, !PT ;  /* 0x0000000805057812 */ /* 0x000fe200078e7804 */
[----:B------:R-:W-:Y:S01]  /*6730*/  IMAD.MOV.U32 R85, RZ, RZ, R2 ;  /* 0x000000ffff557224 */ /* 0x000fe200078e0002 */
[----:B------:R-:W-:Y:S01]  /*6740*/  LOP3.LUT R133, R133, 0x6, RZ, 0xc0, !PT ;  /* 0x0000000685857812 */ /* 0x000fe200078ec0ff */
[----:B------:R-:W-:Y:S01]  /*6750*/  IMAD.MOV.U32 R84, RZ, RZ, R3 ;  /* 0x000000ffff547224 */ /* 0x000fe200078e0003 */
[----:B------:R-:W-:Y:S01]  /*6760*/  LOP3.LUT R113, R5, 0x120, R102, 0xf8, !PT ;  /* 0x0000012005717812 */ /* 0x000fe200078ef866 */
[----:B------:R-:W-:Y:S01]  /*6770*/  IMAD.MOV.U32 R112, RZ, RZ, 0x20 ;  /* 0x00000020ff707424 */ /* 0x000fe200078e00ff */
[----:B------:R-:W-:Y:S01]  /*6780*/  UMOV UR7, 0x400 ;  /* 0x0000040000077882 */ /* 0x000fe20000000000 */
[----:B------:R-:W2:Y:S01]  /*6790*/  LDCU UR8, c[0x0][0x440] ;  /* 0x00008800ff0877ac */ /* 0x000ea20008000800 */
[----:B------:R-:W-:-:S05]  /*67a0*/  LEA R113, R113, UR5, 0x1 ;  /* 0x0000000571717c11 */ /* 0x000fca000f8e08ff */
[C---:B------:R-:W-:Y:S01]  /*67b0*/  VIADD R132, R113.reuse, 0x6000 ;  /* 0x0000600071847836 */ /* 0x040fe20000000000 */
[----:B---3--:R-:W-:Y:S01]  /*67c0*/  ISETP.GE.AND P5, PT, R128, UR4, PT ;  /* 0x0000000480007c0c */ /* 0x008fe2000bfa6270 */
[----:B------:R-:W-:Y:S01]  /*67d0*/  VIADD R131, R113, 0x6020 ;  /* 0x0000602071837836 */ /* 0x000fe20000000000 */
[----:B------:R-:W3:Y:S01]  /*67e0*/  LDCU UR4, c[0x0][0x45c] ;  /* 0x00008b80ff0477ac */ /* 0x000ee20008000800 */
[----:B-1----:R-:W-:Y:S01]  /*67f0*/  ULEA UR6, UR6, UR7, 0x18 ;  /* 0x0000000706067291 */ /* 0x002fe2000f8ec0ff */
[----:B------:R-:W-:Y:S11]  /*6800*/  BRA `(.L_x_330) ;  /* 0x0000000000d87947 */ /* 0x000ff60003800000 */
.L_x_332:
[----:B------:R-:W1:Y:S01]  /*6810*/  LDC.64 R2, c[0x0][0x3b8] ;  /* 0x0000ee00ff027b82 */ /* 0x000e620000000a00 */
[----:B------:R-:W-:Y:S01]  /*6820*/  VIADD R87, R130, 0xffffffff ;  /* 0xffffffff82577836 */ /* 0x000fe20000000000 */
[----:B------:R-:W-:Y:S02]  /*6830*/  ISETP.GE.AND P5, PT, R128, UR8, PT ;  /* 0x0000000880007c0c */ /* 0x000fe4000bfa6270 */
[----:B------:R-:W-:Y:S04]  /*6840*/  LOP3.LUT R91, R129, 0xd8, RZ, 0xc0, !PT ;  /* 0x000000d8815b7812 */ /* 0x000fe800078ec0ff */
[----:B------:R-:W-:Y:S04]  /*6850*/  LOP3.LUT R126, R91, 0x18, R114, 0x78, !PT ;  /* 0x000000185b7e7812 */ /* 0x000fe800078e7872 */
[----:B------:R-:W-:Y:S04]  /*6860*/  LOP3.LUT R126, R126, 0x1f20, R129, 0xf8, !PT ;  /* 0x00001f207e7e7812 */ /* 0x000fe800078ef881 */
[----:B------:R-:W-:Y:S01]  /*6870*/  LEA R126, R126, UR5, 0x1 ;  /* 0x000000057e7e7c11 */ /* 0x000fe2000f8e08ff */
[C---:B-1----:R-:W-:Y:S04]  /*6880*/  IMAD.WIDE.U32 R92, R87.reuse, R2, RZ ;  /* 0x00000002575c7225 */ /* 0x042fe800078e00ff */
[----:B------:R-:W-:Y:S02]  /*6890*/  IMAD R86, R87, R3, R93 ;  /* 0x0000000357567224 */ /* 0x000fe400078e025d */
        /* <DEDUP_REMOVED lines=45> */
.L_x_330:
[----:B------:R-:W-:Y:S04]  /*6b70*/  DEPBAR.LE SB0, 0x0 ;  /* 0x000080000000791a */ /* 0x000fe80000000000 */
[----:B------:R-:W-:Y:S01]  /*6b80*/  BAR.SYNC.DEFER_BLOCKING 0x0 ;  /* 0x0000000000007b1d */ /* 0x000fe20000010000 */
[C---:B----4-:R-:W-:Y:S01]  /*6b90*/  IMAD.WIDE.U32 R134, R130.reuse, R118, RZ ;  /* 0x0000007682867225 */ /* 0x050fe200078e00ff */
[----:B------:R-:W-:Y:S03]  /*6ba0*/  ISETP.NE.AND P1, PT, R130, RZ, PT ;  /* 0x000000ff8200720c */ /* 0x000fe60003f25270 */
[----:B--2---:R-:W-:Y:S01]  /*6bb0*/  IMAD.MOV.U32 R114, RZ, RZ, R127 ;  /* 0x000000ffff727224 */ /* 0x004fe200078e007f */
[----:B------:R-:W-:Y:S01]  /*6bc0*/  LEA R2, P0, R134, R122, 0x7 ;  /* 0x0000007a86027211 */ /* 0x000fe200078038ff */
[----:B------:R-:W-:Y:S02]  /*6bd0*/  IMAD R128, R130, R119, R135 ;  /* 0x0000007782807224 */ /* 0x000fe400078e0287 */
[----:B------:R-:W-:Y:S02]  /*6be0*/  IMAD.SHL.U32 R129, R114, 0x8, RZ ;  /* 0x0000000872817824 */ /* 0x000fe400078e00ff */
[C---:B------:R-:W-:Y:S01]  /*6bf0*/  IMAD.SHL.U32 R89, R134.reuse, 0x40, RZ ;  /* 0x0000004086597824 */ /* 0x040fe200078e00ff */
[--C-:B------:R-:W-:Y:S01]  /*6c00*/  LEA.HI.X R3, R134, R121, R128.reuse, 0x7, P0 ;  /* 0x0000007986037211 */ /* 0x100fe200000f3c80 */
[----:B------:R-:W-:Y:S01]  /*6c10*/  IMAD.SHL.U32 R116, R114, 0x4, RZ ;  /* 0x0000000472747824 */ /* 0x000fe200078e00ff */
[----:B------:R-:W-:Y:S01]  /*6c20*/  SHF.L.U64.HI R90, R134, 0x6, R128 ;  /* 0x00000006865a7819 */ /* 0x000fe20000010280 */
[C---:B------:R-:W-:Y:S01]  /*6c30*/  IMAD.SHL.U32 R117, R114.reuse, 0x10, RZ ;  /* 0x0000001072757824 */ /* 0x040fe200078e00ff */
[----:B------:R-:W-:Y:S01]  /*6c40*/  LOP3.LUT R128, R129, 0x18, RZ, 0xc0, !PT ;  /* 0x0000001881807812 */ /* 0x000fe200078ec0ff */
[----:B------:R-:W-:Y:S01]  /*6c50*/  IMAD.SHL.U32 R86, R114, 0x20, RZ ;  /* 0x0000002072567824 */ /* 0x000fe200078e00ff */
[----:B------:R-:W-:Y:S02]  /*6c60*/  LEA R89, P0, R118, R89, 0x5 ;  /* 0x0000005976597211 */ /* 0x000fe400078028ff */
[C---:B------:R-:W-:Y:S02]  /*6c70*/  LOP3.LUT R135, R128.reuse, 0x20, RZ, 0xfc, !PT ;  /* 0x0000002080877812 */ /* 0x040fe400078efcff */
[----:B------:R-:W-:Y:S02]  /*6c80*/  LOP3.LUT R134, R128, 0x40, RZ, 0xfc, !PT ;  /* 0x0000004080867812 */ /* 0x000fe400078efcff */
[----:B------:R-:W-:Y:S01]  /*6c90*/  ISETP.GE.AND P4, PT, R135, UR8, PT ;  /* 0x0000000887007c0c */ /* 0x000fe2000bf86270 */
[----:B------:R-:W-:Y:S01]  /*6ca0*/  @!PT LDS RZ, [RZ] ;  /* 0x00000000fffff984 */ /* 0x000fe20000000800 */
[----:B------:R-:W-:Y:S01]  /*6cb0*/  @!PT LDS RZ, [RZ] ;  /* 0x00000000fffff984 */ /* 0x000fe20000000800 */
[----:B------:R-:W-:Y:S01]  /*6cc0*/  @!PT LDS RZ, [RZ] ;  /* 0x00000000fffff984 */ /* 0x000fe20000000800 */
[----:B------:R-:W-:Y:S01]  /*6cd0*/  @!P5 LDGSTS.E.BYPASS.LTC128B.128 [R126+0x6000], desc[UR14][R2.64] ;  /* 0x06000000027edfae */ /* 0x000fe2000b981a0e */
[----:B------:R-:W-:Y:S01]  /*6ce0*/  ISETP.GE.AND P3, PT, R134, UR8, PT ;  /* 0x0000000886007c0c */ /* 0x000fe2000bf66270 */
[----:B------:R-:W-:Y:S01]  /*6cf0*/  UMOV UR5, UR6 ;  /* 0x0000000600057c82 */ /* 0x000fe20008000000 */
[----:B------:R-:W-:Y:S02]  /*6d00*/  LEA.HI.X R90, R118, R90, R119, 0x5, P0 ;  /* 0x0000005a765a7211 */ /* 0x000fe400000f2c77 */
[----:B------:R-:W-:Y:S01]  /*6d10*/  @P5 STS.128 [R126+0x6000], RZ ;  /* 0x006000ff7e005388 */ /* 0x000fe20000000c00 */
[C---:B------:R-:W-:Y:S02]  /*6d20*/  LEA R138, P0, R89.reuse, R122, 0x1 ;  /* 0x0000007a598a7211 */ /* 0x040fe400078008ff */
[----:B------:R-:W-:Y:S02]  /*6d30*/  LOP3.LUT R87, R116, 0x18, RZ, 0xc0, !PT ;  /* 0x0000001874577812 */ /* 0x000fe400078ec0ff */
[----:B------:R-:W-:Y:S02]  /*6d40*/  LEA.HI.X R139, R89, R121, R90, 0x1, P0 ;  /* 0x00000079598b7211 */ /* 0x000fe400000f0c5a */
[----:B------:R-:W-:Y:S01]  /*6d50*/  LOP3.LUT R91, R117, 0x100, RZ, 0xc0, !PT ;  /* 0x00000100755b7812 */ /* 0x000fe200078ec0ff */
[----:B------:R-:W-:Y:S01]  /*6d60*/  @!PT LDS RZ, [RZ] ;  /* 0x00000000fffff984 */ /* 0x000fe20000000800 */
[----:B------:R-:W-:Y:S01]  /*6d70*/  @!PT LDS RZ, [RZ] ;  /* 0x00000000fffff984 */ /* 0x000fe20000000800 */
[----:B------:R-:W-:Y:S01]  /*6d80*/  @!PT LDS RZ, [RZ] ;  /* 0x00000000fffff984 */ /* 0x000fe20000000800 */
[----:B------:R-:W-:Y:S01]  /*6d90*/  @!P4 LDGSTS.E.BYPASS.LTC128B.128 [R126+0x7000], desc[UR14][R2.64+0x40] ;  /* 0x07000040027ecfae */ /* 0x000fe2000b981a0e */
[--C-:B------:R-:W-:Y:S02]  /*6da0*/  LOP3.LUT R87, R87, 0xc0, R86.reuse, 0xf8, !PT ;  /* 0x000000c057577812 */ /* 0x100fe400078ef856 */
[----:B------:R-:W-:Y:S02]  /*6db0*/  LOP3.LUT R91, R91, 0x20, R86, 0xf8, !PT ;  /* 0x000000205b5b7812 */ /* 0x000fe400078ef856 */
[----:B------:R-:W-:Y:S01]  /*6dc0*/  @P4 STS.128 [R126+0x7000], RZ ;  /* 0x007000ff7e004388 */ /* 0x000fe20000000c00 */
[----:B------:R-:W-:Y:S02]  /*6dd0*/  LOP3.LUT R86, R87, 0x8, R114, 0x78, !PT ;  /* 0x0000000857567812 */ /* 0x000fe400078e7872 */
[----:B------:R-:W-:Y:S02]  /*6de0*/  LOP3.LUT P0, RZ, R114, 0x4, RZ, 0xc0, !PT ;  /* 0x0000000472ff7812 */ /* 0x000fe4000780c0ff */
[----:B------:R-:W-:Y:S01]  /*6df0*/  @!PT LDS RZ, [RZ] ;  /* 0x00000000fffff984 */ /* 0x000fe20000000800 */
[----:B------:R-:W-:Y:S01]  /*6e00*/  @!PT LDS RZ, [RZ] ;  /* 0x00000000fffff984 */ /* 0x000fe20000000800 */
[----:B------:R-:W-:Y:S01]  /*6e10*/  @!PT LDS RZ, [RZ] ;  /* 0x00000000fffff984 */ /* 0x000fe20000000800 */
[----:B------:R1:W-:Y:S01]  /*6e20*/  @!P3 LDGSTS.E.BYPASS.LTC128B.128 [R126+0x8000], desc[UR14][R2.64+0x80] ;  /* 0x08000080027ebfae */ /* 0x0003e2000b981a0e */
[----:B------:R-:W-:Y:S02]  /*6e30*/  LOP3.LUT R86, R91, R86, RZ, 0xfc, !PT ;  /* 0x000000565b567212 */ /* 0x000fe400078efcff */
[----:B------:R-:W-:Y:S02]  /*6e40*/  SEL R88, R112, 0xffffffe0, !P0 ;  /* 0xffffffe070587807 */ /* 0x000fe40004000000 */
[----:B------:R-:W-:Y:S01]  /*6e50*/  @P3 STS.128 [R126+0x8000], RZ ;  /* 0x008000ff7e003388 */ /* 0x000fe20000000c00 */
[----:B------:R-:W-:Y:S04]  /*6e60*/  LEA R87, R86, UR5, 0x1 ;  /* 0x0000000556577c11 */ /* 0x000fe8000f8e08ff */
[----:B------:R-:W-:Y:S01]  /*6e70*/  @!PT LDS RZ, [RZ] ;  /* 0x00000000fffff984 */ /* 0x000fe20000000800 */
[----:B------:R-:W-:Y:S01]  /*6e80*/  @!PT LDS RZ, [RZ] ;  /* 0x00000000fffff984 */ /* 0x000fe20000000800 */
[----:B------:R-:W-:Y:S01]  /*6e90*/  @!PT LDS RZ, [RZ] ;  /* 0x00000000fffff984 */ /* 0x000fe20000000800 */
[----:B------:R-:W-:Y:S01]  /*6ea0*/  @!P5 LDGSTS.E.BYPASS.LTC128B.128 [R126+0x6800], desc[UR14][R138.64] ;  /* 0x068000008a7edfae */ /* 0x000fe2000b981a0e */
[----:B------:R-:W-:Y:S04]  /*6eb0*/  IMAD.IADD R86, R87, 0x1, R88 ;  /* 0x0000000157567824 */ /* 0x000fe800078e0258 */
[----:B------:R-:W-:Y:S05]  /*6ec0*/  @P5 STS.128 [R126+0x6800], RZ ;  /* 0x006800ff7e005388 */ /* 0x000fea0000000c00 */
[----:B------:R-:W-:Y:S01]  /*6ed0*/  @!PT LDS RZ, [RZ] ;  /* 0x00000000fffff984 */ /* 0x000fe20000000800 */
[----:B------:R-:W-:Y:S01]  /*6ee0*/  @!PT LDS RZ, [RZ] ;  /* 0x00000000fffff984 */ /* 0x000fe20000000800 */
[----:B------:R-:W-:Y:S01]  /*6ef0*/  @!PT LDS RZ, [RZ] ;  /* 0x00000000fffff984 */ /* 0x000fe20000000800 */
[----:B------:R-:W-:Y:S05]  /*6f00*/  @!P4 LDGSTS.E.BYPASS.LTC128B.128 [R126+0x7800], desc[UR14][R138.64+0x40] ;  /* 0x078000408a7ecfae */ /* 0x000fea000b981a0e */
[----:B------:R-:W-:Y:S05]  /*6f10*/  @P4 STS.128 [R126+0x7800], RZ ;  /* 0x007800ff7e004388 */ /* 0x000fea0000000c00 */
[----:B------:R-:W-:Y:S01]  /*6f20*/  @!PT LDS RZ, [RZ] ;  /* 0x00000000fffff984 */ /* 0x000fe20000000800 */
[----:B------:R-:W-:Y:S01]  /*6f30*/  @!PT LDS RZ, [RZ] ;  /* 0x00000000fffff984 */ /* 0x000fe20000000800 */
[----:B------:R-:W-:Y:S01]  /*6f40*/  @!PT LDS RZ, [RZ] ;  /* 0x00000000fffff984 */ /* 0x000fe20000000800 */
[----:B------:R2:W-:Y:S01]  /*6f50*/  @!P3 LDGSTS.E.BYPASS.LTC128B.128 [R126+0x8800], desc[UR14][R138.64+0x80] ;  /* 0x088000808a7ebfae */ /* 0x0005e2000b981a0e */
[----:B-1----:R-:W-:Y:S04]  /*6f60*/  IMAD R2, R130, 0x40, R133 ;  /* 0x0000004082027824 */ /* 0x002fe800078e0285 */
[----:B------:R-:W-:Y:S01]  /*6f70*/  @P3 STS.128 [R126+0x8800], RZ ;  /* 0x008800ff7e003388 */ /* 0x000fe20000000c00 */
[C---:B------:R-:W-:Y:S04]  /*6f80*/  VIADD R3, R2.reuse, 0x1 ;  /* 0x0000000102037836 */ /* 0x040fe80000000000 */
[----:B------:R-:W-:Y:S01]  /*6f90*/  LDSM.16.M88.4 R92, [R115] ;  /* 0x00000000735c783b */ /* 0x000fe20000000200 */
[----:B------:R-:W-:Y:S02]  /*6fa0*/  I2FP.F32.U32 R141, R2 ;  /* 0x00000002008d7245 */ /* 0x000fe40000201000 */
[----:B------:R-:W-:Y:S02]  /*6fb0*/  I2FP.F32.U32 R140, R3 ;  /* 0x00000003008c7245 */ /* 0x000fe40000201000 */
[----:B------:R-:W1:Y:S01]  /*6fc0*/  LDSM.16.M88.4 R96, [R87+0x3000] ;  /* 0x003000005760783b */ /* 0x000e620000000200 */
[C---:B------:R-:W-:Y:S04]  /*6fd0*/  VIADD R3, R2.reuse, 0x10 ;  /* 0x0000001002037836 */ /* 0x040fe80000000000 */
[----:B------:R-:W4:Y:S01]  /*6fe0*/  LDSM.16.M88.4 R100, [R87+0x3400] ;  /* 0x003400005764783b */ /* 0x000f220000000200 */
[----:B------:R-:W-:Y:S04]  /*6ff0*/  I2FP.F32.U32 R3, R3 ;  /* 0x0000000300037245 */ /* 0x000fe80000201000 */
[----:B------:R-:W5:Y:S01]  /*7000*/  LDSM.16.M88.4 R104, [R87+0x3800] ;  /* 0x003800005768783b */ /* 0x000f620000000200 */
[C---:B--2---:R-:W-:Y:S04]  /*7010*/  IADD3 R138, PT, PT, R2.reuse, 0x9, RZ ;  /* 0x00000009028a7810 */ /* 0x044fe80007ffe0ff */
[----:B------:R-:W0:Y:S01]  /*7020*/  LDGDEPBAR ;  /* 0x00000000000079af */ /* 0x000e220000000000 */
[----:B------:R-:W-:Y:S01]  /*7030*/  VIADD R139, R2, 0x8 ;  /* 0x00000008028b7836 */ /* 0x000fe20000000000 */
[----:B------:R-:W-:Y:S03]  /*7040*/  I2FP.F32.U32 R138, R138 ;  /* 0x0000008a008a7245 */ /* 0x000fe60000201000 */
[----:B------:R-:W2:Y:S01]  /*7050*/  LDSM.16.M88.4 R108, [R87+0x3c00] ;  /* 0x003c0000576c783b */ /* 0x000ea20000000200 */
[----:B------:R-:W-:Y:S01]  /*7060*/  I2FP.F32.U32 R139, R139 ;  /* 0x0000008b008b7245 */ /* 0x000fe20000201000 */
[C---:B-1----:R-:W-:Y:S08]  /*7070*/  HMMA.16816.F32 R4, R92.reuse, R96, RZ ;  /* 0x000000605c04723c */ /* 0x042ff000000018ff */
[C---:B------:R-:W-:Y:S08]  /*7080*/  HMMA.16816.F32 R8, R92.reuse, R98, RZ ;  /* 0x000000625c08723c */ /* 0x040ff000000018ff */
[C---:B----4-:R-:W-:Y:S01]  /*7090*/  HMMA.16816.F32 R12, R92.reuse, R100, RZ ;  /* 0x000000645c0c723c */ /* 0x050fe200000018ff */
[----:B------:R-:W-:Y:S02]  /*70a0*/  IADD3 R100, PT, PT, R115, R88, RZ ;  /* 0x0000005873647210 */ /* 0x000fe40007ffe0ff */
[----:B------:R-:W-:Y:S05]  /*70b0*/  LDSM.16.M88.4 R88, [R87+0x5400] ;  /* 0x005400005758783b */ /* 0x000fea0000000200 */
[C---:B------:R-:W-:Y:S01]  /*70c0*/  HMMA.16816.F32 R16, R92.reuse, R102, RZ ;  /* 0x000000665c10723c */ /* 0x040fe200000018ff */
[----:B------:R-:W-:Y:S07]  /*70d0*/  LDSM.16.M88.4 R96, [R100] ;  /* 0x000000006460783b */ /* 0x000fee0000000200 */
[C---:B-----5:R-:W-:Y:S08]  /*70e0*/  HMMA.16816.F32 R20, R92.reuse, R104, RZ ;  /* 0x000000685c14723c */ /* 0x060ff000000018ff */
[C---:B------:R-:W-:Y:S08]  /*70f0*/  HMMA.16816.F32 R24, R92.reuse, R106, RZ ;  /* 0x0000006a5c18723c */ /* 0x040ff000000018ff */
[C---:B--2---:R-:W-:Y:S08]  /*7100*/  HMMA.16816.F32 R28, R92.reuse, R108, RZ ;  /* 0x0000006c5c1c723c */ /* 0x044ff000000018ff */
[----:B------:R-:W-:Y:S01]  /*7110*/  HMMA.16816.F32 R32, R92, R110, RZ ;  /* 0x0000006e5c20723c */ /* 0x000fe200000018ff */
[----:B------:R-:W1:Y:S07]  /*7120*/  LDSM.16.M88.4 R92, [R86+0x3000] ;  /* 0x00300000565c783b */ /* 0x000e6e0000000200 */
[C---:B-1----:R-:W-:Y:S08]  /*7130*/  HMMA.16816.F32 R4, R96.reuse, R92, R4 ;  /* 0x0000005c6004723c */ /* 0x042ff00000001804 */
[C---:B------:R-:W-:Y:S01]  /*7140*/  HMMA.16816.F32 R8, R96.reuse, R94, R8 ;  /* 0x0000005e6008723c */ /* 0x040fe20000001808 */
        /* <DEDUP_REMOVED lines=8> */
[----:B------:R-:W-:Y:S01]  /*71d0*/  HMMA.16816.F32 R32, R96, R94, R32 ;  /* 0x0000005e6020723c */ /* 0x000fe20000001820 */
[----:B------:R-:W-:Y:S05]  /*71e0*/  LDSM.16.M88.4 R92, [R115+0x1000] ;  /* 0x00100000735c783b */ /* 0x000fea0000000200 */
[----:B------:R-:W1:Y:S02]  /*71f0*/  LDSM.16.M88.4 R96, [R87+0x4000] ;  /* 0x004000005760783b */ /* 0x000e640000000200 */
        /* <DEDUP_REMOVED lines=28> */
[----:B------:R-:W-:Y:S07]  /*73c0*/  LDSM.16.M88.4 R96, [R87+0x5c00] ;  /* 0x005c00005760783b */ /* 0x000fee0000000200 */
[C---:B------:R-:W-:Y:S08]  /*73d0*/  HMMA.16816.F32 R12, R92.reuse, R88, R12 ;  /* 0x000000585c0c723c */ /* 0x040ff0000000180c */
[C---:B------:R-:W-:Y:S01]  /*73e0*/  HMMA.16816.F32 R16, R92.reuse, R90, R16 ;  /* 0x0000005a5c10723c */ /* 0x040fe20000001810 */
[----:B------:R-:W1:Y:S07]  /*73f0*/  LDSM.16.M88.4 R88, [R87+0x5800] ;  /* 0x005800005758783b */ /* 0x000e6e0000000200 */
[C---:B-1----:R-:W-:Y:S08]  /*7400*/  HMMA.16816.F32 R20, R92.reuse, R88, R20 ;  /* 0x000000585c14723c */ /* 0x042ff00000001814 */
[C---:B------:R-:W-:Y:S01]  /*7410*/  HMMA.16816.F32 R24, R92.reuse, R90, R24 ;  /* 0x0000005a5c18723c */ /* 0x040fe20000001818 */
[----:B------:R-:W-:Y:S07]  /*7420*/  LDSM.16.M88.4 R88, [R100+0x2000] ;  /* 0x002000006458783b */ /* 0x000fee0000000200 */
[C---:B------:R-:W-:Y:S08]  /*7430*/  HMMA.16816.F32 R28, R92.reuse, R96, R28 ;  /* 0x000000605c1c723c */ /* 0x040ff0000000181c */
[----:B------:R-:W-:Y:S01]  /*7440*/  HMMA.16816.F32 R32, R92, R98, R32 ;  /* 0x000000625c20723c */ /* 0x000fe20000001820 */
[----:B------:R-:W1:Y:S05]  /*7450*/  LDSM.16.M88.4 R92, [R86+0x5000] ;  /* 0x00500000565c783b */ /* 0x000e6a0000000200 */
[----:B------:R-:W2:Y:S02]  /*7460*/  LDSM.16.M88.4 R96, [R86+0x5400] ;  /* 0x005400005660783b */ /* 0x000ea40000000200 */
[C---:B-1----:R-:W-:Y:S08]  /*7470*/  HMMA.16816.F32 R4, R88.reuse, R92, R4 ;  /* 0x0000005c5804723c */ /* 0x042ff00000001804 */
[C---:B------:R-:W-:Y:S01]  /*7480*/  HMMA.16816.F32 R8, R88.reuse, R94, R8 ;  /* 0x0000005e5808723c */ /* 0x040fe20000001808 */
[----:B------:R-:W1:Y:S07]  /*7490*/  LDSM.16.M88.4 R92, [R86+0x5800] ;  /* 0x00580000565c783b */ /* 0x000e6e0000000200 */
[C---:B--2---:R-:W-:Y:S03]  /*74a0*/  HMMA.16816.F32 R12, R88.reuse, R96, R12 ;  /* 0x00000060580c723c */ /* 0x044fe6000000180c */
[CC--:B------:R-:W-:Y:S01]  /*74b0*/  FFMA.FTZ R5, R140.reuse, R0.reuse, R5 ;  /* 0x000000008c057223 */ /* 0x0c0fe20000010005 */
[-C--:B------:R-:W-:Y:S01]  /*74c0*/  FFMA.FTZ R7, R140, R0.reuse, R7 ;  /* 0x000000008c077223 */ /* 0x080fe20000010007 */
[----:B------:R-:W-:Y:S02]  /*74d0*/  VIADD R140, R2, 0x11 ;  /* 0x00000011028c7836 */ /* 0x000fe40000000000 */
[CC--:B------:R-:W-:Y:S01]  /*74e0*/  FFMA.FTZ R4, R141.reuse, R0.reuse, R4 ;  /* 0x000000008d047223 */ /* 0x0c0fe20000010004 */
[----:B------:R-:W-:Y:S01]  /*74f0*/  FFMA.FTZ R6, R141, R0, R6 ;  /* 0x000000008d067223 */ /* 0x000fe20000010006 */
[C---:B------:R-:W-:Y:S01]  /*7500*/  HMMA.16816.F32 R16, R88.reuse, R98, R16 ;  /* 0x000000625810723c */ /* 0x040fe20000001810 */
[----:B------:R-:W2:Y:S01]  /*7510*/  LDSM.16.M88.4 R96, [R86+0x5c00] ;  /* 0x005c00005660783b */ /* 0x000ea20000000200 */
[----:B------:R-:W-:Y:S04]  /*7520*/  DEPBAR.LE SB0, 0x0 ;  /* 0x000080000000791a */ /* 0x000fe80000000000 */
[----:B------:R-:W-:Y:S01]  /*7530*/  I2FP.F32.U32 R140, R140 ;  /* 0x0000008c008c7245 */ /* 0x000fe20000201000 */
[----:B------:R-:W-:Y:S01]  /*7540*/  BAR.SYNC.DEFER_BLOCKING 0x0 ;  /* 0x0000000000007b1d */ /* 0x000fe20000010000 */
[CC--:B------:R-:W-:Y:S01]  /*7550*/  FFMA.FTZ R9, R138.reuse, R0.reuse, R9 ;  /* 0x000000008a097223 */ /* 0x0c0fe20000010009 */
[-C--:B------:R-:W-:Y:S01]  /*7560*/  FFMA.FTZ R11, R138, R0.reuse, R11 ;  /* 0x000000008a0b7223 */ /* 0x080fe2000001000b */
[C---:B------:R-:W-:Y:S02]  /*7570*/  VIADD R138, R2.reuse, 0x19 ;  /* 0x00000019028a7836 */ /* 0x040fe40000000000 */
[CC--:B------:R-:W-:Y:S01]  /*7580*/  FFMA.FTZ R12, R3.reuse, R0.reuse, R12 ;  /* 0x00000000030c7223 */ /* 0x0c0fe2000001000c */
[-C--:B------:R-:W-:Y:S01]  /*7590*/  FFMA.FTZ R14, R3, R0.reuse, R14 ;  /* 0x00000000030e7223 */ /* 0x080fe2000001000e */
[C---:B------:R-:W-:Y:S01]  /*75a0*/  IADD3 R3, PT, PT, R2.reuse, 0x20, RZ ;  /* 0x0000002002037810 */ /* 0x040fe20007ffe0ff */
[C---:B------:R-:W-:Y:S01]  /*75b0*/  FFMA.FTZ R8, R139.reuse, R0, R8 ;  /* 0x000000008b087223 */ /* 0x040fe20000010008 */
[----:B------:R-:W-:Y:S01]  /*75c0*/  I2FP.F32.U32 R138, R138 ;  /* 0x0000008a008a7245 */ /* 0x000fe20000201000 */
[-C--:B------:R-:W-:Y:S01]  /*75d0*/  FFMA.FTZ R10, R139, R0.reuse, R10 ;  /* 0x000000008b0a7223 */ /* 0x080fe2000001000a */
[----:B------:R-:W-:Y:S01]  /*75e0*/  I2FP.F32.U32 R3, R3 ;  /* 0x0000000300037245 */ /* 0x000fe20000201000 */
[----:B------:R-:W-:Y:S02]  /*75f0*/  VIADD R139, R2, 0x18 ;  /* 0x00000018028b7836 */ /* 0x000fe40000000000 */
[-C--:B------:R-:W-:Y:S01]  /*7600*/  FFMA.FTZ R13, R140, R0.reuse, R13 ;  /* 0x000000008c0d7223 */ /* 0x080fe2000001000d */
[CC--:B------:R-:W-:Y:S01]  /*7610*/  FFMA.FTZ R17, R138.reuse, R0.reuse, R17 ;  /* 0x000000008a117223 */ /* 0x0c0fe20000010011 */
[-C--:B------:R-:W-:Y:S01]  /*7620*/  FFMA.FTZ R19, R138, R0.reuse, R19 ;  /* 0x000000008a137223 */ /* 0x080fe20000010013 */
[----:B------:R-:W-:Y:S01]  /*7630*/  VIADD R138, R2, 0x29 ;  /* 0x00000029028a7836 */ /* 0x000fe20000000000 */
[----:B------:R-:W-:Y:S01]  /*7640*/  I2FP.F32.U32 R139, R139 ;  /* 0x0000008b008b7245 */ /* 0x000fe20000201000 */
[----:B------:R-:W-:Y:S01]  /*7650*/  FFMA.FTZ R15, R140, R0, R15 ;  /* 0x000000008c0f7223 */ /* 0x000fe2000001000f */
[C---:B-1----:R-:W-:Y:S05]  /*7660*/  HMMA.16816.F32 R20, R88.reuse, R92, R20 ;  /* 0x0000005c5814723c */ /* 0x042fea0000001814 */
[----:B------:R-:W-:Y:S01]  /*7670*/  I2FP.F32.U32 R138, R138 ;  /* 0x0000008a008a7245 */ /* 0x000fe20000201000 */
[C---:B------:R-:W-:Y:S02]  /*7680*/  VIADD R140, R2.reuse, 0x21 ;  /* 0x00000021028c7836 */ /* 0x040fe40000000000 */
[C---:B------:R-:W-:Y:S01]  /*7690*/  FFMA.FTZ R16, R139.reuse, R0, R16 ;  /* 0x000000008b107223 */ /* 0x040fe20000010010 */
[C---:B------:R-:W-:Y:S03]  /*76a0*/  HMMA.16816.F32 R24, R88.reuse, R94, R24 ;  /* 0x0000005e5818723c */ /* 0x040fe60000001818 */
[----:B------:R-:W-:Y:S01]  /*76b0*/  I2FP.F32.U32 R140, R140 ;  /* 0x0000008c008c7245 */ /* 0x000fe20000201000 */
[-C--:B------:R-:W-:Y:S01]  /*76c0*/  FFMA.FTZ R18, R139, R0.reuse, R18 ;  /* 0x000000008b127223 */ /* 0x080fe20000010012 */
[C---:B------:R-:W-:Y:S03]  /*76d0*/  VIADD R139, R2.reuse, 0x28 ;  /* 0x00000028028b7836 */ /* 0x040fe60000000000 */
[C---:B--2---:R-:W-:Y:S03]  /*76e0*/  HMMA.16816.F32 R28, R88.reuse, R96, R28 ;  /* 0x00000060581c723c */ /* 0x044fe6000000181c */
[----:B------:R-:W-:Y:S01]  /*76f0*/  I2FP.F32.U32 R139, R139 ;  /* 0x0000008b008b7245 */ /* 0x000fe20000201000 */
[CC--:B------:R-:W-:Y:S01]  /*7700*/  FFMA.FTZ R20, R3.reuse, R0.reuse, R20 ;  /* 0x0000000003147223 */ /* 0x0c0fe20000010014 */
[-C--:B------:R-:W-:Y:S01]  /*7710*/  FFMA.FTZ R22, R3, R0.reuse, R22 ;  /* 0x0000000003167223 */ /* 0x080fe20000010016 */
[----:B------:R-:W-:Y:S02]  /*7720*/  VIADD R3, R2, 0x30 ;  /* 0x0000003002037836 */ /* 0x000fe40000000000 */
[----:B------:R-:W-:Y:S01]  /*7730*/  FFMA.FTZ R21, R140, R0, R21 ;  /* 0x000000008c157223 */ /* 0x000fe20000010015 */
[----:B------:R-:W-:Y:S03]  /*7740*/  HMMA.16816.F32 R32, R88, R98, R32 ;  /* 0x000000625820723c */ /* 0x000fe60000001820 */
[----:B------:R-:W-:Y:S01]  /*7750*/  FMNMX3.FTZ R90, R84, R4, R5, !PT ;  /* 0x00000004545a7276 */ /* 0x000fe20007810005 */
[C---:B------:R-:W-:Y:S01]  /*7760*/  FFMA.FTZ R25, R138.reuse, R0, R25 ;  /* 0x000000008a197223 */ /* 0x040fe20000010019 */
[----:B------:R-:W-:Y:S01]  /*7770*/  FMNMX3.FTZ R89, R85, R6, R7, !PT ;  /* 0x0000000655597276 */ /* 0x000fe20007810007 */
[----:B------:R-:W-:Y:S01]  /*7780*/  FFMA.FTZ R27, R138, R0, R27 ;  /* 0x000000008a1b7223 */ /* 0x000fe2000001001b */
[----:B------:R-:W-:Y:S01]  /*7790*/  FMNMX3.FTZ R90, R90, R8, R9, !PT ;  /* 0x000000085a5a7276 */ /* 0x000fe20007810009 */
[-C--:B------:R-:W-:Y:S01]  /*77a0*/  FFMA.FTZ R23, R140, R0.reuse, R23 ;  /* 0x000000008c177223 */ /* 0x080fe20000010017 */
[----:B------:R-:W-:Y:S01]  /*77b0*/  I2FP.F32.U32 R3, R3 ;  /* 0x0000000300037245 */ /* 0x000fe20000201000 */
[----:B------:R-:W-:Y:S01]  /*77c0*/  FFMA.FTZ R24, R139, R0, R24 ;  /* 0x000000008b187223 */ /* 0x000fe20000010018 */
[----:B------:R-:W-:Y:S01]  /*77d0*/  FMNMX3.FTZ R89, R89, R10, R11, !PT ;  /* 0x0000000a59597276 */ /* 0x000fe2000781000b */
[----:B------:R-:W-:Y:S01]  /*77e0*/  FFMA.FTZ R26, R139, R0, R26 ;  /* 0x000000008b1a7223 */ /* 0x000fe2000001001a */
[----:B------:R-:W-:Y:S01]  /*77f0*/  FMNMX3.FTZ R90, R90, R12, R13, !PT ;  /* 0x0000000c5a5a7276 */ /* 0x000fe2000781000d */
[CC--:B------:R-:W-:Y:S01]  /*7800*/  FFMA.FTZ R28, R3.reuse, R0.reuse, R28 ;  /* 0x00000000031c7223 */ /* 0x0c0fe2000001001c */
[C---:B------:R-:W-:Y:S01]  /*7810*/  IADD3 R138, PT, PT, R2.reuse, 0x31, RZ ;  /* 0x00000031028a7810 */ /* 0x040fe20007ffe0ff */
[----:B------:R-:W-:Y:S01]  /*7820*/  FFMA.FTZ R30, R3, R0, R30 ;  /* 0x00000000031e7223 */ /* 0x000fe2000001001e */
[----:B------:R-:W-:Y:S01]  /*7830*/  FMNMX3.FTZ R89, R89, R14, R15, !PT ;  /* 0x0000000e59597276 */ /* 0x000fe2000781000f */
[----:B------:R-:W-:Y:S01]  /*7840*/  VIADD R3, R2, 0x38 ;  /* 0x0000003802037836 */ /* 0x000fe20000000000 */
[----:B------:R-:W-:Y:S01]  /*7850*/  FMNMX3.FTZ R90, R90, R16, R17, !PT ;  /* 0x000000105a5a7276 */ /* 0x000fe20007810011 */
[----:B------:R-:W-:Y:S01]  /*7860*/  VIADD R2, R2, 0x39 ;  /* 0x0000003902027836 */ /* 0x000fe20000000000 */
[----:B------:R-:W-:Y:S02]  /*7870*/  I2FP.F32.U32 R138, R138 ;  /* 0x0000008a008a7245 */ /* 0x000fe40000201000 */
[----:B------:R-:W-:Y:S02]  /*7880*/  FMNMX3.FTZ R89, R89, R18, R19, !PT ;  /* 0x0000001259597276 */ /* 0x000fe40007810013 */
[----:B------:R-:W-:Y:S01]  /*7890*/  FMNMX3.FTZ R90, R90, R20, R21, !PT ;  /* 0x000000145a5a7276 */ /* 0x000fe20007810015 */
[CC--:B------:R-:W-:Y:S01]  /*78a0*/  FFMA.FTZ R29, R138.reuse, R0.reuse, R29 ;  /* 0x000000008a1d7223 */ /* 0x0c0fe2000001001d */
[----:B------:R-:W-:Y:S01]  /*78b0*/  I2FP.F32.U32 R3, R3 ;  /* 0x0000000300037245 */ /* 0x000fe20000201000 */
[----:B------:R-:W-:Y:S01]  /*78c0*/  FFMA.FTZ R31, R138, R0, R31 ;  /* 0x000000008a1f7223 */ /* 0x000fe2000001001f */
[----:B------:R-:W-:Y:S02]  /*78d0*/  I2FP.F32.U32 R2, R2 ;  /* 0x0000000200027245 */ /* 0x000fe40000201000 */
[----:B------:R-:W-:Y:S01]  /*78e0*/  FMNMX3.FTZ R89, R89, R22, R23, !PT ;  /* 0x0000001659597276 */ /* 0x000fe20007810017 */
[----:B------:R-:W-:Y:S01]  /*78f0*/  FFMA.FTZ R32, R3, R0, R32 ;  /* 0x0000000003207223 */ /* 0x000fe20000010020 */
[----:B------:R-:W-:Y:S01]  /*7900*/  FMNMX3.FTZ R90, R90, R24, R25, !PT ;  /* 0x000000185a5a7276 */ /* 0x000fe20007810019 */
[----:B------:R-:W-:Y:S01]  /*7910*/  FFMA.FTZ R33, R2, R0, R33 ;  /* 0x0000000002217223 */ /* 0x000fe20000010021 */
[----:B------:R-:W-:Y:S01]  /*7920*/  FMNMX3.FTZ R89, R89, R26, R27, !PT ;  /* 0x0000001a59597276 */ /* 0x000fe2000781001b */
[----:B------:R-:W-:Y:S01]  /*7930*/  FFMA.FTZ R34, R3, R0, R34 ;  /* 0x0000000003227223 */ /* 0x000fe20000010022 */
[----:B------:R-:W-:Y:S01]  /*7940*/  FMNMX3.FTZ R90, R90, R28, R29, !PT ;  /* 0x0000001c5a5a7276 */ /* 0x000fe2000781001d */
[----:B------:R-:W-:Y:S01]  /*7950*/  FFMA.FTZ R35, R2, R0, R35 ;  /* 0x0000000002237223 */ /* 0x000fe20000010023 */
[----:B------:R-:W-:Y:S02]  /*7960*/  FMNMX3.FTZ R89, R89, R30, R31, !PT ;  /* 0x0000001e59597276 */ /* 0x000fe4000781001f */
[----:B------:R-:W-:Y:S01]  /*7970*/  FMNMX3.FTZ R90, R90, R32, R33, !PT ;  /* 0x000000205a5a7276 */ /* 0x000fe20007810021 */
[----:B------:R-:W-:Y:S06]  /*7980*/  @P1 BRA `(.L_x_332) ;  /* 0xffffffec00a01947 */ /* 0x000fec000383ffff */
.L_x_331:
[----:B-1----:R-:W-:Y:S01]  /*7990*/  SHFL.BFLY PT, R3, R90, 0x2, 0x1f ;  /* 0x0c401f005a037f89 */ /* 0x002fe200000e0000 */
[----:B------:R-:W-:Y:S07]  /*79a0*/  FMNMX3.FTZ R89, R89, R34, R35, !PT ;  /* 0x0000002259597276 */ /* 0x000fee0007810023 */
[----:B------:R-:W1:Y:S02]  /*79b0*/  SHFL.BFLY PT, R2, R89, 0x2, 0x1f ;  /* 0x0c401f0059027f89 */ /* 0x000e6400000e0000 */
[----:B-1----:R-:W-:Y:S02]  /*79c0*/  FMNMX.FTZ R87, R89, R2, !PT ;  /* 0x0000000259577209 */ /* 0x002fe40007810000 */
[----:B------:R-:W-:Y:S04]  /*79d0*/  FMNMX.FTZ R88, R90, R3, !PT ;  /* 0x000000035a587209 */ /* 0x000fe80007810000 */
[----:B------:R-:W1:Y:S08]  /*79e0*/  SHFL.BFLY PT, R2, R87, 0x1, 0x1f ;  /* 0x0c201f0057027f89 */ /* 0x000e7000000e0000 */
[----:B------:R-:W2:Y:S01]  /*79f0*/  SHFL.BFLY PT, R3, R88, 0x1, 0x1f ;  /* 0x0c201f0058037f89 */ /* 0x000ea200000e0000 */
[----:B-1----:R-:W-:Y:S02]  /*7a00*/  FMNMX.FTZ R2, R87, R2, !PT ;  /* 0x0000000257027209 */ /* 0x002fe40007810000 */
[----:B--2---:R-:W-:Y:S03]  /*7a10*/  FMNMX.FTZ R3, R88, R3, !PT ;  /* 0x0000000358037209 */ /* 0x004fe60007810000 */
[----:B---3--:R-:W-:Y:S01]  /*7a20*/  FMUL.FTZ R95, R2, UR4 ;  /* 0x00000004025f7c20 */ /* 0x008fe20008410000 */
[C---:B------:R-:W-:Y:S01]  /*7a30*/  FSETP.NEU.FTZ.AND P1, PT, R3.reuse, -INF , PT ;  /* 0xff8000000300780b */ /* 0x040fe20003f3d000 */
[C---:B------:R-:W-:Y:S01]  /*7a40*/  FADD.FTZ R84, -R3.reuse, R84 ;  /* 0x0000005403547221 */ /* 0x040fe20000010100 */
[----:B------:R-:W-:Y:S03]  /*7a50*/  FMUL.FTZ R103, R3, UR4 ;  /* 0x0000000403677c20 */ /* 0x000fe60008410000 */
[----:B------:R-:W-:Y:S01]  /*7a60*/  FMUL.FTZ R86, R84, UR4 ;  /* 0x0000000454567c20 */ /* 0x000fe20008410000 */
[----:B------:R-:W-:Y:S01]  /*7a70*/  FADD.FTZ R84, -R2, R85 ;  /* 0x0000005502547221 */ /* 0x000fe20000010100 */
[----:B------:R-:W-:Y:S02]  /*7a80*/  FSEL R103, R103, RZ, P1 ;  /* 0x000000ff67677208 */ /* 0x000fe40000800000 */
[----:B------:R1:W2:Y:S01]  /*7a90*/  MUFU.EX2 R85, R86 ;  /* 0x0000005600557308 */ /* 0x0002a20000000800 */
[----:B------:R-:W-:Y:S01]  /*7aa0*/  FMUL.FTZ R88, R84, UR4 ;  /* 0x0000000454587c20 */ /* 0x000fe20008410000 */
[----:B------:R-:W-:Y:S01]  /*7ab0*/  FSETP.NEU.FTZ.AND P1, PT, R2, -INF , PT ;  /* 0xff8000000200780b */ /* 0x000fe20003f3d000 */
[--C-:B------:R-:W-:Y:S01]  /*7ac0*/  FFMA.FTZ R96, R8, UR4, -R103.reuse ;  /* 0x0000000408607c23 */ /* 0x100fe20008010867 */
[--C-:B------:R-:W-:Y:S01]  /*7ad0*/  FFMA.FTZ R93, R9, UR4, -R103.reuse ;  /* 0x00000004095d7c23 */ /* 0x100fe20008010867 */
[--C-:B------:R-:W-:Y:S01]  /*7ae0*/  FFMA.FTZ R102, R4, UR4, -R103.reuse ;  /* 0x0000000404667c23 */ /* 0x100fe20008010867 */
[----:B------:R-:W-:Y:S01]  /*7af0*/  FSEL R95, R95, RZ, P1 ;  /* 0x000000ff5f5f7208 */ /* 0x000fe20000800000 */
[--C-:B------:R-:W-:Y:S03]  /*7b00*/  FFMA.FTZ R97, R5, UR4, -R103.reuse ;  /* 0x0000000405617c23 */ /* 0x100fe60008010867 */
[----:B------:R3:W4:Y:S01]  /*7b10*/  MUFU.EX2 R84, R88 ;  /* 0x0000005800547308 */ /* 0x0007220000000800 */
[--C-:B------:R-:W-:Y:S01]  /*7b20*/  FFMA.FTZ R105, R12, UR4, -R103.reuse ;  /* 0x000000040c697c23 */ /* 0x100fe20008010867 */
[----:B------:R-:W-:Y:S01]  /*7b30*/  FFMA.FTZ R100, R17, UR4, -R103 ;  /* 0x0000000411647c23 */ /* 0x000fe20008010867 */
[--C-:B------:R-:W-:Y:S01]  /*7b40*/  FFMA.FTZ R92, R10, UR4, -R95.reuse ;  /* 0x000000040a5c7c23 */ /* 0x100fe2000801085f */
[--C-:B------:R-:W-:Y:S01]  /*7b50*/  FFMA.FTZ R87, R11, UR4, -R95.reuse ;  /* 0x000000040b577c23 */ /* 0x100fe2000801085f */
[--C-:B------:R-:W-:Y:S01]  /*7b60*/  FFMA.FTZ R101, R6, UR4, -R95.reuse ;  /* 0x0000000406657c23 */ /* 0x100fe2000801085f */
[--C-:B------:R-:W-:Y:S01]  /*7b70*/  FFMA.FTZ R94, R7, UR4, -R95.reuse ;  /* 0x00000004075e7c23 */ /* 0x100fe2000801085f */
[--C-:B------:R-:W-:Y:S03]  /*7b80*/  FFMA.FTZ R99, R18, UR4, -R95.reuse ;  /* 0x0000000412637c23 */ /* 0x100fe6000801085f */
[----:B------:R-:W-:Y:S01]  /*7b90*/  MUFU.EX2 R102, R102 ;  /* 0x0000006600667308 */ /* 0x000fe20000000800 */
[----:B-1----:R-:W-:Y:S01]  /*7ba0*/  MOV R86, R131 ;  /* 0x0000008300567202 */ /* 0x002fe20000000f00 */
[C---:B--2---:R-:W-:Y:S01]  /*7bb0*/  FMUL.FTZ R8, R85.reuse, R76 ;  /* 0x0000004c55087220 */ /* 0x044fe20000410000 */
[----:B------:R-:W-:Y:S01]  /*7bc0*/  @P0 IADD3 R86, PT, PT, R132, -0x20, RZ ;  /* 0xffffffe084560810 */ /* 0x000fe20007ffe0ff */
[C---:B------:R-:W-:Y:S01]  /*7bd0*/  FMUL.FTZ R9, R85.reuse, R77 ;  /* 0x0000004d55097220 */ /* 0x040fe20000410000 */
[C---:B------:R-:W-:Y:S01]  /*7be0*/  FMUL.FTZ R4, R85.reuse, R80 ;  /* 0x0000005055047220 */ /* 0x040fe20000410000 */
[C---:B------:R-:W-:Y:S01]  /*7bf0*/  FMUL.FTZ R5, R85.reuse, R81 ;  /* 0x0000005155057220 */ /* 0x040fe20000410000 */
[C---:B------:R-:W-:Y:S03]  /*7c00*/  FMUL.FTZ R36, R85.reuse, R36 ;  /* 0x0000002455247220 */ /* 0x040fe60000410000 */
[----:B------:R-:W1:Y:S01]  /*7c10*/  MUFU.EX2 R97, R97 ;  /* 0x0000006100617308 */ /* 0x000e620000000800 */
[----:B---3--:R-:W2:Y:S01]  /*7c20*/  LDSM.16.MT88.4 R88, [R113+0x6000] ;  /* 0x006000007158783b */ /* 0x008ea20000004200 */
[C---:B----4-:R-:W-:Y:S01]  /*7c30*/  FMUL.FTZ R10, R84.reuse, R78 ;  /* 0x0000004e540a7220 */ /* 0x050fe20000410000 */
[C---:B------:R-:W-:Y:S01]  /*7c40*/  FMUL.FTZ R11, R84.reuse, R79 ;  /* 0x0000004f540b7220 */ /* 0x040fe20000410000 */
[C---:B------:R-:W-:Y:S01]  /*7c50*/  FMUL.FTZ R6, R84.reuse, R82 ;  /* 0x0000005254067220 */ /* 0x040fe20000410000 */
[C---:B------:R-:W-:Y:S01]  /*7c60*/  FMUL.FTZ R7, R84.reuse, R83 ;  /* 0x0000005354077220 */ /* 0x040fe20000410000 */
[C---:B------:R-:W-:Y:S01]  /*7c70*/  FMUL.FTZ R37, R85.reuse, R37 ;  /* 0x0000002555257220 */ /* 0x040fe20000410000 */
[C---:B------:R-:W-:Y:S03]  /*7c80*/  FMUL.FTZ R38, R84.reuse, R38 ;  /* 0x0000002654267220 */ /* 0x040fe60000410000 */
[----:B------:R-:W-:Y:S01]  /*7c90*/  MUFU.EX2 R101, R101 ;  /* 0x0000006500657308 */ /* 0x000fe20000000800 */
[----:B------:R-:W3:Y:S01]  /*7ca0*/  LDSM.16.MT88.4 R76, [R86] ;  /* 0x00000000564c783b */ /* 0x000ee20000004200 */
[C---:B------:R-:W-:Y:S01]  /*7cb0*/  FMUL.FTZ R39, R84.reuse, R39 ;  /* 0x0000002754277220 */ /* 0x040fe20000410000 */
[C---:B------:R-:W-:Y:S01]  /*7cc0*/  FMUL.FTZ R40, R85.reuse, R40 ;  /* 0x0000002855287220 */ /* 0x040fe20000410000 */
[C---:B------:R-:W-:Y:S01]  /*7cd0*/  FMUL.FTZ R41, R85.reuse, R41 ;  /* 0x0000002955297220 */ /* 0x040fe20000410000 */
[C---:B------:R-:W-:Y:S01]  /*7ce0*/  FMUL.FTZ R42, R84.reuse, R42 ;  /* 0x0000002a542a7220 */ /* 0x040fe20000410000 */
[C---:B------:R-:W-:Y:S01]  /*7cf0*/  FMUL.FTZ R43, R84.reuse, R43 ;  /* 0x0000002b542b7220 */ /* 0x040fe20000410000 */
[----:B------:R-:W-:Y:S03]  /*7d00*/  FMUL.FTZ R44, R85, R44 ;  /* 0x0000002c552c7220 */ /* 0x000fe60000410000 */
[----:B------:R-:W4:Y:S01]  /*7d10*/  MUFU.EX2 R94, R94 ;  /* 0x0000005e005e7308 */ /* 0x000f220000000800 */
        /* <DEDUP_REMOVED lines=16> */
[----:B----4-:R-:W-:Y:S01]  /*7e20*/  F2FP.F16.F32.PACK_AB R81, R94, R101 ;  /* 0x000000655e51723e */ /* 0x010fe200000000ff */
        /* <DEDUP_REMOVED lines=12> */
[----:B------:R-:W-:Y:S01]  /*7ef0*/  FFMA.FTZ R98, R19, UR4, -R95 ;  /* 0x0000000413627c23 */ /* 0x000fe2000801085f */
[----:B------:R-:W-:Y:S03]  /*7f00*/  FMUL.FTZ R68, R85, R68 ;  /* 0x0000004455447220 */ /* 0x000fe60000410000 */
[----:B------:R-:W4:Y:S01]  /*7f10*/  MUFU.EX2 R87, R87 ;  /* 0x0000005700577308 */ /* 0x000f220000000800 */
[----:B-1----:R-:W-:Y:S01]  /*7f20*/  F2FP.F16.F32.PACK_AB R82, R93, R96 ;  /* 0x000000605d52723e */ /* 0x002fe200000000ff */
[----:B------:R-:W-:Y:S01]  /*7f30*/  FMUL.FTZ R69, R85, R69 ;  /* 0x0000004555457220 */ /* 0x000fe20000410000 */
[C---:B------:R-:W-:Y:S01]  /*7f40*/  FMUL.FTZ R70, R84.reuse, R70 ;  /* 0x0000004654467220 */ /* 0x040fe20000410000 */
[----:B------:R-:W-:Y:S01]  /*7f50*/  FMUL.FTZ R71, R84, R71 ;  /* 0x0000004754477220 */ /* 0x000fe20000410000 */
[--C-:B------:R-:W-:Y:S01]  /*7f60*/  FFMA.FTZ R106, R20, UR4, -R103.reuse ;  /* 0x00000004146a7c23 */ /* 0x100fe20008010867 */
[----:B------:R-:W-:Y:S01]  /*7f70*/  FFMA.FTZ R107, R21, UR4, -R103 ;  /* 0x00000004156b7c23 */ /* 0x000fe20008010867 */
[--C-:B------:R-:W-:Y:S03]  /*7f80*/  FFMA.FTZ R109, R22, UR4, -R95.reuse ;  /* 0x00000004166d7c23 */ /* 0x100fe6000801085f */
[----:B------:R-:W-:Y:S01]  /*7f90*/  MUFU.EX2 R105, R105 ;  /* 0x0000006900697308 */ /* 0x000fe20000000800 */
[----:B------:R-:W-:Y:S01]  /*7fa0*/  FFMA.FTZ R104, R23, UR4, -R95 ;  /* 0x0000000417687c23 */ /* 0x000fe2000801085f */
[--C-:B------:R-:W-:Y:S01]  /*7fb0*/  FFMA.FTZ R108, R24, UR4, -R103.reuse ;  /* 0x00000004186c7c23 */ /* 0x100fe20008010867 */
[----:B------:R-:W-:Y:S01]  /*7fc0*/  LDSM.16.MT88.4 R20, [R113+0x6800] ;  /* 0x006800007114783b */ /* 0x000fe20000004200 */
[----:B------:R-:W-:Y:S01]  /*7fd0*/  FFMA.FTZ R111, R25, UR4, -R103 ;  /* 0x00000004196f7c23 */ /* 0x000fe20008010867 */
[--C-:B------:R-:W-:Y:S01]  /*7fe0*/  FFMA.FTZ R139, R26, UR4, -R95.reuse ;  /* 0x000000041a8b7c23 */ /* 0x100fe2000801085f */
[----:B------:R-:W-:Y:S01]  /*7ff0*/  FFMA.FTZ R110, R27, UR4, -R95 ;  /* 0x000000041b6e7c23 */ /* 0x000fe2000801085f */
[--C-:B------:R-:W-:Y:S03]  /*8000*/  FFMA.FTZ R28, R28, UR4, -R103.reuse ;  /* 0x000000041c1c7c23 */ /* 0x100fe60008010867 */
[----:B------:R-:W-:Y:S01]  /*8010*/  MUFU.EX2 R100, R100 ;  /* 0x0000006400647308 */ /* 0x000fe20000000800 */
[----:B----4-:R-:W-:Y:S01]  /*8020*/  F2FP.F16.F32.PACK_AB R83, R87, R92 ;  /* 0x0000005c5753723e */ /* 0x010fe200000000ff */
[----:B------:R-:W-:Y:S01]  /*8030*/  FFMA.FTZ R32, R32, UR4, -R103 ;  /* 0x0000000420207c23 */ /* 0x000fe20008010867 */
[----:B------:R-:W-:Y:S01]  /*8040*/  LDSM.16.MT88.4 R24, [R86+0x800] ;  /* 0x000800005618783b */ /* 0x000fe20000004200 */
[----:B------:R-:W-:Y:S01]  /*8050*/  FFMA.FTZ R102, R85, R136, R102 ;  /* 0x0000008855667223 */ /* 0x000fe20000010066 */
[----:B------:R-:W-:Y:S01]  /*8060*/  ISETP.NE.AND P0, PT, R130, RZ, PT ;  /* 0x000000ff8200720c */ /* 0x000fe20003f05270 */
[----:B------:R-:W-:Y:S01]  /*8070*/  FFMA.FTZ R101, R84, R137, R101 ;  /* 0x0000008954657223 */ /* 0x000fe20000010065 */
[----:B------:R-:W-:Y:S01]  /*8080*/  IADD3 R130, PT, PT, R130, -0x1, RZ ;  /* 0xffffffff82827810 */ /* 0x000fe20007ffe0ff */
[C---:B--2---:R-:W-:Y:S02]  /*8090*/  HMMA.16816.F32 R4, R80.reuse, R88, R4 ;  /* 0x000000585004723c */ /* 0x044fe40000001804 */
[----:B------:R-:W-:Y:S03]  /*80a0*/  MUFU.EX2 R106, R106 ;  /* 0x0000006a006a7308 */ /* 0x000fe60000000800 */
[----:B------:R-:W-:Y:S01]  /*80b0*/  FFMA.FTZ R88, R13, UR4, -R103 ;  /* 0x000000040d587c23 */ /* 0x000fe20008010867 */
[----:B------:R-:W-:Y:S01]  /*80c0*/  FMUL.FTZ R13, R85, R73 ;  /* 0x00000049550d7220 */ /* 0x000fe20000410000 */
[--C-:B------:R-:W-:Y:S01]  /*80d0*/  FFMA.FTZ R89, R14, UR4, -R95.reuse ;  /* 0x000000040e597c23 */ /* 0x100fe2000801085f */
[C---:B------:R-:W-:Y:S04]  /*80e0*/  HMMA.16816.F32 R8, R80.reuse, R90, R8 ;  /* 0x0000005a5008723c */ /* 0x040fe80000001808 */
[----:B------:R-:W-:Y:S01]  /*80f0*/  MUFU.EX2 R107, R107 ;  /* 0x0000006b006b7308 */ /* 0x000fe20000000800 */
[C---:B------:R-:W-:Y:S01]  /*8100*/  FMUL.FTZ R14, R84.reuse, R74 ;  /* 0x0000004a540e7220 */ /* 0x040fe20000410000 */
[----:B------:R-:W-:Y:S01]  /*8110*/  FFMA.FTZ R90, R15, UR4, -R95 ;  /* 0x000000040f5a7c23 */ /* 0x000fe2000801085f */
[----:B------:R-:W-:Y:S01]  /*8120*/  FMUL.FTZ R15, R84, R75 ;  /* 0x0000004b540f7220 */ /* 0x000fe20000410000 */
[----:B------:R-:W-:Y:S01]  /*8130*/  FFMA.FTZ R91, R16, UR4, -R103 ;  /* 0x00000004105b7c23 */ /* 0x000fe20008010867 */
[----:B------:R-:W-:Y:S01]  /*8140*/  LDSM.16.MT88.4 R72, [R113+0x6400] ;  /* 0x006400007148783b */ /* 0x000fe20000004200 */
[C---:B---3--:R-:W-:Y:S04]  /*8150*/  HMMA.16816.F32 R36, R80.reuse, R76, R36 ;  /* 0x0000004c5024723c */ /* 0x048fe80000001824 */
[----:B------:R-:W-:Y:S01]  /*8160*/  MUFU.EX2 R109, R109 ;  /* 0x0000006d006d7308 */ /* 0x000fe20000000800 */
[----:B------:R-:W-:Y:S01]  /*8170*/  FADD.FTZ R97, R97, R102 ;  /* 0x0000006661617221 */ /* 0x000fe20000010000 */
[----:B------:R-:W-:Y:S01]  /*8180*/  FADD.FTZ R101, R94, R101 ;  /* 0x000000655e657221 */ /* 0x000fe20000010000 */
[----:B------:R-:W-:Y:S02]  /*8190*/  MOV R85, R2 ;  /* 0x0000000200557202 */ /* 0x000fe40000000f00 */
[----:B------:R-:W-:Y:S01]  /*81a0*/  FADD.FTZ R96, R96, R97 ;  /* 0x0000006160607221 */ /* 0x000fe20000010000 */
[C---:B------:R-:W-:Y:S01]  /*81b0*/  HMMA.16816.F32 R40, R80.reuse, R78, R40 ;  /* 0x0000004e5028723c */ /* 0x040fe20000001828 */
[----:B------:R-:W1:Y:S03]  /*81c0*/  LDSM.16.MT88.4 R76, [R113+0x7000] ;  /* 0x00700000714c783b */ /* 0x000e660000004200 */
[----:B------:R-:W-:Y:S01]  /*81d0*/  MUFU.EX2 R104, R104 ;  /* 0x0000006800687308 */ /* 0x000fe20000000800 */
[----:B------:R-:W-:Y:S01]  /*81e0*/  FADD.FTZ R84, R92, R101 ;  /* 0x000000655c547221 */ /* 0x000fe20000010000 */
[----:B------:R-:W-:Y:S03]  /*81f0*/  FADD.FTZ R96, R93, R96 ;  /* 0x000000605d607221 */ /* 0x000fe60000010000 */
[----:B------:R-:W-:Y:S05]  /*8200*/  FADD.FTZ R84, R87, R84 ;  /* 0x0000005457547221 */ /* 0x000fea0000010000 */
[----:B------:R-:W-:Y:S10]  /*8210*/  MUFU.EX2 R108, R108 ;  /* 0x0000006c006c7308 */ /* 0x000ff40000000800 */
[----:B------:R-:W-:Y:S10]  /*8220*/  MUFU.EX2 R111, R111 ;  /* 0x0000006f006f7308 */ /* 0x000ff40000000800 */
[----:B------:R-:W-:Y:S10]  /*8230*/  MUFU.EX2 R139, R139 ;  /* 0x0000008b008b7308 */ /* 0x000ff40000000800 */
[----:B------:R-:W-:Y:S01]  /*8240*/  MUFU.EX2 R110, R110 ;  /* 0x0000006e006e7308 */ /* 0x000fe20000000800 */
[C---:B-1----:R-:W-:Y:S09]  /*8250*/  HMMA.16816.F32 R44, R80.reuse, R76, R44 ;  /* 0x0000004c502c723c */ /* 0x042ff2000000182c */
[----:B------:R-:W1:Y:S01]  /*8260*/  MUFU.EX2 R88, R88 ;  /* 0x0000005800587308 */ /* 0x000e620000000800 */
[C---:B------:R-:W-:Y:S01]  /*8270*/  HMMA.16816.F32 R48, R80.reuse, R78, R48 ;  /* 0x0000004e5030723c */ /* 0x040fe20000001830 */
[----:B------:R-:W2:Y:S08]  /*8280*/  LDSM.16.MT88.4 R76, [R86+0x1000] ;  /* 0x00100000564c783b */ /* 0x000eb00000004200 */
[----:B------:R-:W-:Y:S01]  /*8290*/  MUFU.EX2 R89, R89 ;  /* 0x0000005900597308 */ /* 0x000fe20000000800 */
[C---:B-1----:R-:W-:Y:S09]  /*82a0*/  F2FP.F16.F32.PACK_AB R16, R88.reuse, R105 ;  /* 0x000000695810723e */ /* 0x042ff200000000ff */
[----:B------:R-:W1:Y:S01]  /*82b0*/  MUFU.EX2 R90, R90 ;  /* 0x0000005a005a7308 */ /* 0x000e620000000800 */
[----:B------:R-:W-:Y:S04]  /*82c0*/  FADD.FTZ R105, R105, R96 ;  /* 0x0000006069697221 */ /* 0x000fe80000010000 */
[----:B------:R-:W-:Y:S05]  /*82d0*/  FADD.FTZ R88, R88, R105 ;  /* 0x0000006958587221 */ /* 0x000fea0000010000 */
[----:B------:R-:W3:Y:S10]  /*82e0*/  MUFU.EX2 R91, R91 ;  /* 0x0000005b005b7308 */ /* 0x000ef40000000800 */
[----:B------:R-:W-:Y:S01]  /*82f0*/  MUFU.EX2 R99, R99 ;  /* 0x0000006300637308 */ /* 0x000fe20000000800 */
[C---:B-1----:R-:W-:Y:S01]  /*8300*/  F2FP.F16.F32.PACK_AB R17, R90.reuse, R89 ;  /* 0x000000595a11723e */ /* 0x042fe200000000ff */
[----:B------:R-:W-:Y:S01]  /*8310*/  FADD.FTZ R89, R89, R84 ;  /* 0x0000005459597221 */ /* 0x000fe20000010000 */
[----:B------:R-:W-:Y:S03]  /*8320*/  MOV R84, R3 ;  /* 0x0000000300547202 */ /* 0x000fe60000000f00 */
[----:B------:R-:W-:Y:S04]  /*8330*/  FADD.FTZ R90, R90, R89 ;  /* 0x000000595a5a7221 */ /* 0x000fe80000010000 */
[----:B------:R-:W1:Y:S01]  /*8340*/  MUFU.EX2 R98, R98 ;  /* 0x0000006200627308 */ /* 0x000e620000000800 */
[----:B---3--:R-:W-:Y:S01]  /*8350*/  F2FP.F16.F32.PACK_AB R18, R100, R91 ;  /* 0x0000005b6412723e */ /* 0x008fe200000000ff */
[C---:B--2---:R-:W-:Y:S08]  /*8360*/  HMMA.16816.F32 R52, R80.reuse, R76, R52 ;  /* 0x0000004c5034723c */ /* 0x044ff00000001834 */
[----:B------:R-:W-:Y:S01]  /*8370*/  MUFU.EX2 R28, R28 ;  /* 0x0000001c001c7308 */ /* 0x000fe20000000800 */
[C---:B------:R-:W-:Y:S01]  /*8380*/  HMMA.16816.F32 R56, R80.reuse, R78, R56 ;  /* 0x0000004e5038723c */ /* 0x040fe20000001838 */
[----:B------:R-:W2:Y:S08]  /*8390*/  LDSM.16.MT88.4 R76, [R113+0x8000] ;  /* 0x00800000714c783b */ /* 0x000eb00000004200 */
[----:B------:R-:W-:Y:S01]  /*83a0*/  MUFU.EX2 R32, R32 ;  /* 0x0000002000207308 */ /* 0x000fe20000000800 */
[C---:B-1----:R-:W-:Y:S01]  /*83b0*/  F2FP.F16.F32.PACK_AB R19, R98.reuse, R99 ;  /* 0x000000636213723e */ /* 0x042fe200000000ff */
[----:B------:R-:W-:Y:S04]  /*83c0*/  FADD.FTZ R99, R99, R90 ;  /* 0x0000005a63637221 */ /* 0x000fe80000010000 */
[----:B------:R-:W-:Y:S01]  /*83d0*/  FADD.FTZ R98, R98, R99 ;  /* 0x0000006362627221 */ /* 0x000fe20000010000 */
[C---:B--2---:R-:W-:Y:S08]  /*83e0*/  HMMA.16816.F32 R60, R80.reuse, R76, R60 ;  /* 0x0000004c503c723c */ /* 0x044ff0000000183c */
[C---:B------:R-:W-:Y:S01]  /*83f0*/  HMMA.16816.F32 R64, R80.reuse, R78, R64 ;  /* 0x0000004e5040723c */ /* 0x040fe20000001840 */
[----:B------:R-:W1:Y:S07]  /*8400*/  LDSM.16.MT88.4 R76, [R86+0x2000] ;  /* 0x00200000564c783b */ /* 0x000e6e0000004200 */
[C---:B-1----:R-:W-:Y:S08]  /*8410*/  HMMA.16816.F32 R68, R80.reuse, R76, R68 ;  /* 0x0000004c5044723c */ /* 0x042ff00000001844 */
[----:B------:R-:W-:Y:S01]  /*8420*/  HMMA.16816.F32 R12, R80, R78, R12 ;  /* 0x0000004e500c723c */ /* 0x000fe2000000180c */
[----:B------:R-:W-:Y:S07]  /*8430*/  LDSM.16.MT88.4 R76, [R113+0x6c00] ;  /* 0x006c0000714c783b */ /* 0x000fee0000004200 */
[C---:B------:R-:W-:Y:S08]  /*8440*/  HMMA.16816.F32 R4, R16.reuse, R72, R4 ;  /* 0x000000481004723c */ /* 0x040ff00000001804 */
        /* <DEDUP_REMOVED lines=14> */
[C---:B-1----:R-:W-:Y:S03]  /*8530*/  HMMA.16816.F32 R68, R16.reuse, R72, R68 ;  /* 0x000000481044723c */ /* 0x042fe60000001844 */
[----:B------:R-:W-:Y:S01]  /*8540*/  FFMA.FTZ R72, R29, UR4, -R103 ;  /* 0x000000041d487c23 */ /* 0x000fe20008010867 */
[----:B------:R-:W-:Y:S01]  /*8550*/  FFMA.FTZ R73, R30, UR4, -R95 ;  /* 0x000000041e497c23 */ /* 0x000fe2000801085f */
[----:B------:R-:W-:Y:S01]  /*8560*/  FFMA.FTZ R103, R33, UR4, -R103 ;  /* 0x0000000421677c23 */ /* 0x000fe20008010867 */
[--C-:B------:R-:W-:Y:S01]  /*8570*/  FFMA.FTZ R30, R31, UR4, -R95.reuse ;  /* 0x000000041f1e7c23 */ /* 0x100fe2000801085f */
[----:B------:R-:W1:Y:S01]  /*8580*/  MUFU.EX2 R33, R72 ;  /* 0x0000004800217308 */ /* 0x000e620000000800 */
[----:B------:R-:W-:Y:S03]  /*8590*/  HMMA.16816.F32 R12, R16, R74, R12 ;  /* 0x0000004a100c723c */ /* 0x000fe6000000180c */
[----:B------:R-:W-:Y:S01]  /*85a0*/  F2FP.F16.F32.PACK_AB R16, R107, R106 ;  /* 0x0000006a6b10723e */ /* 0x000fe200000000ff */
[--C-:B------:R-:W-:Y:S01]  /*85b0*/  FFMA.FTZ R29, R34, UR4, -R95.reuse ;  /* 0x00000004221d7c23 */ /* 0x100fe2000801085f */
[----:B------:R-:W-:Y:S01]  /*85c0*/  F2FP.F16.F32.PACK_AB R17, R104, R109 ;  /* 0x0000006d6811723e */ /* 0x000fe200000000ff */
[----:B------:R-:W-:Y:S01]  /*85d0*/  FFMA.FTZ R95, R35, UR4, -R95 ;  /* 0x00000004235f7c23 */ /* 0x000fe2000801085f */
[----:B------:R-:W-:Y:S02]  /*85e0*/  F2FP.F16.F32.PACK_AB R18, R111, R108 ;  /* 0x0000006c6f12723e */ /* 0x000fe400000000ff */
[----:B------:R-:W-:Y:S01]  /*85f0*/  MUFU.EX2 R31, R73 ;  /* 0x00000049001f7308 */ /* 0x000fe20000000800 */
[----:B------:R-:W-:Y:S01]  /*8600*/  F2FP.F16.F32.PACK_AB R19, R110, R139 ;  /* 0x0000008b6e13723e */ /* 0x000fe200000000ff */
[----:B------:R-:W-:Y:S04]  /*8610*/  FADD.FTZ R109, R109, R98 ;  /* 0x000000626d6d7221 */ /* 0x000fe80000010000 */
[----:B------:R-:W-:Y:S02]  /*8620*/  FADD.FTZ R104, R104, R109 ;  /* 0x0000006d68687221 */ /* 0x000fe40000010000 */
[C---:B------:R-:W-:Y:S02]  /*8630*/  HMMA.16816.F32 R4, R16.reuse, R20, R4 ;  /* 0x000000141004723c */ /* 0x040fe40000001804 */
[----:B------:R-:W2:Y:S01]  /*8640*/  MUFU.EX2 R30, R30 ;  /* 0x0000001e001e7308 */ /* 0x000ea20000000800 */
[----:B-1----:R-:W-:Y:S01]  /*8650*/  F2FP.F16.F32.PACK_AB R72, R33, R28 ;  /* 0x0000001c2148723e */ /* 0x002fe200000000ff */
[----:B------:R-:W-:Y:S04]  /*8660*/  FADD.FTZ R139, R139, R104 ;  /* 0x000000688b8b7221 */ /* 0x000fe80000010000 */
[C---:B------:R-:W-:Y:S01]  /*8670*/  HMMA.16816.F32 R8, R16.reuse, R22, R8 ;  /* 0x000000161008723c */ /* 0x040fe20000001808 */
[----:B------:R-:W1:Y:S03]  /*8680*/  LDSM.16.MT88.4 R20, [R113+0x7800] ;  /* 0x007800007114783b */ /* 0x000e660000004200 */
[----:B------:R-:W3:Y:S01]  /*8690*/  MUFU.EX2 R103, R103 ;  /* 0x0000006700677308 */ /* 0x000ee20000000800 */
[----:B------:R-:W-:Y:S03]  /*86a0*/  FADD.FTZ R110, R110, R139 ;  /* 0x0000008b6e6e7221 */ /* 0x000fe60000010000 */
[C---:B------:R-:W-:Y:S06]  /*86b0*/  HMMA.16816.F32 R36, R16.reuse, R24, R36 ;  /* 0x000000181024723c */ /* 0x040fec0000001824 */
[----:B------:R-:W-:Y:S01]  /*86c0*/  MUFU.EX2 R29, R29 ;  /* 0x0000001d001d7308 */ /* 0x000fe20000000800 */
[C---:B--2---:R-:W-:Y:S01]  /*86d0*/  F2FP.F16.F32.PACK_AB R73, R30.reuse, R31 ;  /* 0x0000001f1e49723e */ /* 0x044fe200000000ff */
[----:B------:R-:W-:Y:S01]  /*86e0*/  FADD.FTZ R31, R31, R110 ;  /* 0x0000006e1f1f7221 */ /* 0x000fe20000010000 */
[C---:B------:R-:W-:Y:S01]  /*86f0*/  HMMA.16816.F32 R40, R16.reuse, R26, R40 ;  /* 0x0000001a1028723c */ /* 0x040fe20000001828 */
[----:B------:R-:W2:Y:S06]  /*8700*/  LDSM.16.MT88.4 R24, [R86+0x1800] ;  /* 0x001800005618783b */ /* 0x000eac0000004200 */
[----:B------:R-:W4:Y:S01]  /*8710*/  MUFU.EX2 R34, R95 ;  /* 0x0000005f00227308 */ /* 0x000f220000000800 */
[----:B---3--:R-:W-:Y:S01]  /*8720*/  F2FP.F16.F32.PACK_AB R74, R103, R32 ;  /* 0x00000020674a723e */ /* 0x008fe200000000ff */
[----:B------:R-:W-:Y:S01]  /*8730*/  FADD.FTZ R30, R30, R31 ;  /* 0x0000001f1e1e7221 */ /* 0x000fe20000010000 */
[C---:B----4-:R-:W-:Y:S03]  /*8740*/  F2FP.F16.F32.PACK_AB R75, R34.reuse, R29 ;  /* 0x0000001d224b723e */ /* 0x050fe600000000ff */
[----:B------:R-:W-:Y:S04]  /*8750*/  FADD.FTZ R29, R29, R30 ;  /* 0x0000001e1d1d7221 */ /* 0x000fe80000010000 */
        /* <DEDUP_REMOVED lines=17> */
[C---:B-1----:R-:W-:Y:S01]  /*8870*/  HMMA.16816.F32 R36, R72.reuse, R20, R36 ;  /* 0x000000144824723c */ /* 0x042fe20000001824 */
[----:B------:R-:W1:Y:S07]  /*8880*/  LDSM.16.MT88.4 R8, [R86+0x2c00] ;  /* 0x002c00005608783b */ /* 0x000e6e0000004200 */
[C---:B------:R-:W-:Y:S08]  /*8890*/  HMMA.16816.F32 R40, R72.reuse, R22, R40 ;  /* 0x000000164828723c */ /* 0x040ff00000001828 */
[C---:B--2---:R-:W-:Y:S03]  /*88a0*/  HMMA.16816.F32 R44, R72.reuse, R16, R44 ;  /* 0x00000010482c723c */ /* 0x044fe6000000182c */
[----:B------:R-:W-:Y:S04]  /*88b0*/  FADD.FTZ R17, R91, R88 ;  /* 0x000000585b117221 */ /* 0x000fe80000010000 */
[----:B------:R-:W-:Y:S01]  /*88c0*/  FADD.FTZ R17, R100, R17 ;  /* 0x0000001164117221 */ /* 0x000fe20000010000 */
[C---:B------:R-:W-:Y:S03]  /*88d0*/  HMMA.16816.F32 R48, R72.reuse, R18, R48 ;  /* 0x000000124830723c */ /* 0x040fe60000001830 */
        /* <DEDUP_REMOVED lines=11> */
[C---:B------:R-:W-:Y:S08]  /*8990*/  HMMA.16816.F32 R64, R72.reuse, R6, R64 ;  /* 0x000000064840723c */ /* 0x040ff00000001840 */
[C---:B-1----:R-:W-:Y:S08]  /*89a0*/  HMMA.16816.F32 R68, R72.reuse, R8, R68 ;  /* 0x000000084844723c */ /* 0x042ff00000001844 */
[----:B------:R-:W-:Y:S01]  /*89b0*/  HMMA.16816.F32 R72, R72, R10, R12 ;  /* 0x0000000a4848723c */ /* 0x000fe2000000180c */
[----:B------:R-:W-:Y:S08]  /*89c0*/  @!UPT UIADD3 URZ, UPT, UPT, URZ, URZ, URZ ;  /* 0x000000fffffff290 */ /* 0x000ff0000fffe0ff */
[----:B------:R-:W-:Y:S11]  /*89d0*/  @P0 BRA `(.L_x_330) ;  /* 0xffffffe000640947 */ /* 0x000ff6000383ffff */
.L_x_329:
[----:B------:R-:W1:Y:S01]  /*89e0*/  SHFL.BFLY PT, R0, R137, 0x2, 0x1f ;  /* 0x0c401f0089007f89 */ /* 0x000e6200000e0000 */
[----:B------:R-:W-:Y:S01]  /*89f0*/  LOP3.LUT R7, R129, 0xc0, RZ, 0xc0, !PT ;  /* 0x000000c081077812 */ /* 0x000fe200078ec0ff */
[----:B------:R-:W2:Y:S01]  /*8a00*/  LDC.U8 R20, c[0x0][0x548] ;  /* 0x00015200ff147b82 */ /* 0x000ea20000000000 */
[----:B------:R-:W-:Y:S01]  /*8a10*/  ISETP.NE.AND P0, PT, R125, -0x1, PT ;  /* 0xffffffff7d00780c */ /* 0x000fe20003f05270 */
[----:B------:R-:W3:Y:S01]  /*8a20*/  SHFL.BFLY PT, R5, R136, 0x2, 0x1f ;  /* 0x0c401f0088057f89 */ /* 0x000ee200000e0000 */
[----:B------:R-:W-:Y:S02]  /*8a30*/  LOP3.LUT R7, R7, 0x18, R114, 0xf8, !PT ;  /* 0x0000001807077812 */ /* 0x000fe400078ef872 */
[----:B------:R-:W-:Y:S01]  /*8a40*/  LOP3.LUT R12, R114, 0x18, RZ, 0xc0, !PT ;  /* 0x00000018720c7812 */ /* 0x000fe200078ec0ff */
[----:B------:R-:W4:Y:S03]  /*8a50*/  S2R R23, SR_CTAID.Y ;  /* 0x0000000000177919 */ /* 0x000f260000002600 */
[----:B------:R-:W-:Y:S01]  /*8a60*/  LOP3.LUT R12, R12, 0xd8, R129, 0x78, !PT ;  /* 0x000000d80c0c7812 */ /* 0x000fe200078e7881 */
[----:B------:R-:W2:Y:S04]  /*8a70*/  S2R R21, SR_CTAID.Z ;  /* 0x0000000000157919 */ /* 0x000ea80000002700 */
[----:B------:R-:W2:Y:S01]  /*8a80*/  @!P0 LDC.64 R14, c[0x0][0x400] ;  /* 0x00010000ff0e8b82 */ /* 0x000ea20000000a00 */
[----:B-1----:R-:W-:Y:S01]  /*8a90*/  FADD.FTZ R9, R0, R137 ;  /* 0x0000008900097221 */ /* 0x002fe20000010000 */
[----:B------:R-:W-:Y:S01]  /*8aa0*/  SHF.L.U32 R0, R114, 0x1, RZ ;  /* 0x0000000172007819 */ /* 0x000fe200000006ff */
[----:B---3--:R-:W-:-:S03]  /*8ab0*/  FADD.FTZ R10, R5, R136 ;  /* 0x00000088050a7221 */ /* 0x008fc60000010000 */
[----:B------:R-:W1:Y:S01]  /*8ac0*/  SHFL.BFLY PT, R4, R9, 0x1, 0x1f ;  /* 0x0c201f0009047f89 */ /* 0x000e6200000e0000 */
[----:B------:R-:W-:-:S03]  /*8ad0*/  LOP3.LUT R0, R0, 0x6, RZ, 0xc0, !PT ;  /* 0x0000000600007812 */ /* 0x000fc600078ec0ff */
[----:B------:R-:W3:Y:S01]  /*8ae0*/  SHFL.BFLY PT, R5, R10, 0x1, 0x1f ;  /* 0x0c201f000a057f89 */ /* 0x000ee200000e0000 */
[----:B------:R-:W-:-:S04]  /*8af0*/  LOP3.LUT R0, R0, 0x3e00, R117, 0xf8, !PT ;  /* 0x00003e0000007812 */ /* 0x000fc800078ef875 */
[----:B------:R-:W-:-:S04]  /*8b00*/  LOP3.LUT R0, R0, 0x20, R129, 0xf8, !PT ;  /* 0x0000002000007812 */ /* 0x000fc800078ef881 */
[----:B------:R-:W-:Y:S02]  /*8b10*/  LOP3.LUT R0, R0, R7, RZ, 0xfc, !PT ;  /* 0x0000000700007212 */ /* 0x000fe400078efcff */
[C---:B------:R-:W-:Y:S02]  /*8b20*/  LOP3.LUT R7, R116.reuse, 0x20, RZ, 0xc0, !PT ;  /* 0x0000002074077812 */ /* 0x040fe400078ec0ff */
[----:B------:R-:W-:Y:S01]  /*8b30*/  LOP3.LUT R116, R116, 0x40, RZ, 0xc0, !PT ;  /* 0x0000004074747812 */ /* 0x000fe200078ec0ff */
[----:B-1----:R-:W-:Y:S01]  /*8b40*/  FADD.FTZ R4, R9, R4 ;  /* 0x0000000409047221 */ /* 0x002fe20000010000 */
[----:B------:R-:W-:Y:S02]  /*8b50*/  LEA R9, R0, UR5, 0x1 ;  /* 0x0000000500097c11 */ /* 0x000fe4000f8e08ff */
[----:B------:R-:W1:Y:S01]  /*8b60*/  S2R R0, SR_CTAID.X ;  /* 0x0000000000007919 */ /* 0x000e620000002500 */
[----:B------:R-:W5:Y:S01]  /*8b70*/  MUFU.RCP R6, R4 ;  /* 0x0000000400067308 */ /* 0x000f620000001000 */
[----:B------:R-:W-:Y:S01]  /*8b80*/  FSETP.NE.FTZ.AND P3, PT, R4, RZ, PT ;  /* 0x000000ff0400720b */ /* 0x000fe20003f75000 */
[----:B---3--:R-:W-:Y:S01]  /*8b90*/  FADD.FTZ R5, R10, R5 ;  /* 0x000000050a057221 */ /* 0x008fe20000010000 */
[C---:B------:R-:W-:Y:S01]  /*8ba0*/  IADD3 R7, PT, PT, R9.reuse, -R7, RZ ;  /* 0x8000000709077210 */ /* 0x040fe20007ffe0ff */
[----:B------:R-:W3:Y:S01]  /*8bb0*/  LDC R10, c[0x0][0x434] ;  /* 0x00010d00ff0a7b82 */ /* 0x000ee20000000800 */
[----:B------:R-:W-:-:S02]  /*8bc0*/  IADD3 R11, PT, PT, R9, -R116, RZ ;  /* 0x80000074090b7210 */ /* 0x000fc40007ffe0ff */
[----:B------:R-:W-:Y:S01]  /*8bd0*/  FSETP.NE.FTZ.AND P4, PT, R5, RZ, PT ;  /* 0x000000ff0500720b */ /* 0x000fe20003f95000 */
[----:B------:R-:W4:Y:S01]  /*8be0*/  MUFU.RCP R8, R5 ;  /* 0x0000000500087308 */ /* 0x000f220000001000 */
[----:B------:R-:W-:Y:S02]  /*8bf0*/  IADD3 R13, PT, PT, R7, -R116, RZ ;  /* 0x80000074070d7210 */ /* 0x000fe40007ffe0ff */
[----:B-----5:R-:W-:-:S09]  /*8c00*/  FSEL R6, R6, 1, P3 ;  /* 0x3f80000006067808 */ /* 0x020fd20001800000 */
[----:B------:R-:W1:Y:S01]  /*8c10*/  @P4 MUFU.LG2 R5, R5 ;  /* 0x0000000500054308 */ /* 0x000e620000000c00 */
        /* <DEDUP_REMOVED lines=25> */
[----:B------:R-:W4:Y:S01]  /*8db0*/  LDC.U8 R6, c[0x0][0x549] ;  /* 0x00015240ff067b82 */ /* 0x000f220000000000 */
[----:B------:R-:W-:-:S02]  /*8dc0*/  F2FP.F16.F32.PACK_AB R82, R83, R82 ;  /* 0x000000525352723e */ /* 0x000fc400000000ff */
        /* <DEDUP_REMOVED lines=13> */
[----:B------:R-:W-:Y:S01]  /*8ea0*/  F2FP.F16.F32.PACK_AB R80, R81, R80 ;  /* 0x000000505150723e */ /* 0x000fe200000000ff */
[C---:B------:R-:W-:Y:S01]  /*8eb0*/  FMUL.FTZ R52, R8.reuse, R52 ;  /* 0x0000003408347220 */ /* 0x040fe20000410000 */
[C---:B------:R-:W-:Y:S01]  /*8ec0*/  FMUL.FTZ R53, R8.reuse, R53 ;  /* 0x0000003508357220 */ /* 0x040fe20000410000 */
[----:B------:R-:W-:Y:S01]  /*8ed0*/  F2FP.F16.F32.PACK_AB R76, R77, R76 ;  /* 0x0000004c4d4c723e */ /* 0x000fe200000000ff */
[C---:B------:R-:W-:Y:S01]  /*8ee0*/  FMUL.FTZ R56, R8.reuse, R56 ;  /* 0x0000003808387220 */ /* 0x040fe20000410000 */
[C---:B------:R-:W-:Y:S01]  /*8ef0*/  FMUL.FTZ R57, R8.reuse, R57 ;  /* 0x0000003908397220 */ /* 0x040fe20000410000 */
[----:B------:R-:W-:Y:S01]  /*8f00*/  F2FP.F16.F32.PACK_AB R36, R37, R36 ;  /* 0x000000242524723e */ /* 0x000fe200000000ff */
[----:B------:R-:W-:Y:S01]  /*8f10*/  FMUL.FTZ R60, R8, R60 ;  /* 0x0000003c083c7220 */ /* 0x000fe20000410000 */
[----:B----4-:R-:W-:Y:S01]  /*8f20*/  ISETP.NE.AND P1, PT, R6, RZ, PT ;  /* 0x000000ff0600720c */ /* 0x010fe20003f25270 */
        /* <DEDUP_REMOVED lines=10> */
[----:B------:R-:W-:Y:S01]  /*8fd0*/  STS [R9], R80 ;  /* 0x0000005009007388 */ /* 0x000fe20000000800 */
[----:B------:R-:W-:Y:S01]  /*8fe0*/  F2FP.F16.F32.PACK_AB R48, R49, R48 ;  /* 0x000000303130723e */ /* 0x000fe200000000ff */
[C---:B------:R-:W-:Y:S01]  /*8ff0*/  FMUL.FTZ R72, R8.reuse, R72 ;  /* 0x0000004808487220 */ /* 0x040fe20000410000 */
[----:B------:R-:W-:Y:S01]  /*9000*/  F2FP.F16.F32.PACK_AB R50, R51, R50 ;  /* 0x000000323332723e */ /* 0x000fe200000000ff */
[----:B------:R-:W-:Y:S01]  /*9010*/  STS [R9+0x200], R82 ;  /* 0x0002005209007388 */ /* 0x000fe20000000800 */
[----:B------:R-:W-:Y:S01]  /*9020*/  FMUL.FTZ R73, R8, R73 ;  /* 0x0000004908497220 */ /* 0x000fe20000410000 */
[----:B------:R-:W-:Y:S01]  /*9030*/  F2FP.F16.F32.PACK_AB R52, R53, R52 ;  /* 0x000000343534723e */ /* 0x000fe200000000ff */
[----:B------:R-:W3:Y:S01]  /*9040*/  LDC R6, c[0x0][0x434] ;  /* 0x00010d00ff067b82 */ /* 0x000ee20000000800 */
[----:B------:R-:W-:Y:S01]  /*9050*/  F2FP.F16.F32.PACK_AB R54, R55, R54 ;  /* 0x000000363736723e */ /* 0x000fe200000000ff */
[----:B------:R-:W-:Y:S01]  /*9060*/  STS [R7+0x10], R76 ;  /* 0x0000104c07007388 */ /* 0x000fe20000000800 */
[----:B------:R-:W-:-:S02]  /*9070*/  F2FP.F16.F32.PACK_AB R56, R57, R56 ;  /* 0x000000383938723e */ /* 0x000fc400000000ff */
[----:B------:R-:W-:Y:S01]  /*9080*/  F2FP.F16.F32.PACK_AB R58, R59, R58 ;  /* 0x0000003a3b3a723e */ /* 0x000fe200000000ff */
[----:B------:R-:W-:Y:S01]  /*9090*/  STS [R7+0x210], R78 ;  /* 0x0002104e07007388 */ /* 0x000fe20000000800 */
[----:B------:R-:W-:Y:S01]  /*90a0*/  F2FP.F16.F32.PACK_AB R60, R61, R60 ;  /* 0x0000003c3d3c723e */ /* 0x000fe200000000ff */
[----:B------:R-:W3:Y:S01]  /*90b0*/  @P1 LDC R17, c[0x0][0x430] ;  /* 0x00010c00ff111b82 */ /* 0x000ee20000000800 */
        /* <DEDUP_REMOVED lines=8> */
[----:B------:R-:W-:Y:S02]  /*9140*/  F2FP.F16.F32.PACK_AB R72, R73, R72 ;  /* 0x000000484948723e */ /* 0x000fe400000000ff */
[----:B------:R-:W-:Y:S01]  /*9150*/  F2FP.F16.F32.PACK_AB R74, R75, R74 ;  /* 0x0000004a4b4a723e */ /* 0x000fe200000000ff */
[----:B------:R-:W-:Y:S04]  /*9160*/  STS [R13+0x230], R42 ;  /* 0x0002302a0d007388 */ /* 0x000fe80000000800 */
[----:B------:R-:W-:Y:S04]  /*9170*/  STS [R9+0x1000], R44 ;  /* 0x0010002c09007388 */ /* 0x000fe80000000800 */
        /* <DEDUP_REMOVED lines=13> */
[----:B------:R5:W-:Y:S04]  /*9250*/  STS [R11+0x2220], R70 ;  /* 0x002220460b007388 */ /* 0x000be80000000800 */
[----:B------:R1:W-:Y:S04]  /*9260*/  STS [R13+0x2030], R72 ;  /* 0x002030480d007388 */ /* 0x0003e80000000800 */
[----:B------:R1:W-:Y:S01]  /*9270*/  STS [R13+0x2230], R74 ;  /* 0x0022304a0d007388 */ /* 0x0003e20000000800 */
[----:B---3--:R-:W3:Y:S01]  /*9280*/  @P0 LDC.64 R8, c[0x0][0x408] ;  /* 0x00010200ff080b82 */ /* 0x008ee20000000a00 */
[----:B----4-:R-:W-:-:S02]  /*9290*/  LOP3.LUT R7, R12, 0x1f20, R129, 0xf8, !PT ;  /* 0x00001f200c077812 */ /* 0x010fc400078ef881 */
[----:B------:R-:W-:Y:S02]  /*92a0*/  @P1 MOV R12, 0x1 ;  /* 0x00000001000c1802 */ /* 0x000fe40000000f00 */
[----:B------:R-:W-:-:S03]  /*92b0*/  LEA R7, R7, UR5, 0x1 ;  /* 0x0000000507077c11 */ /* 0x000fc6000f8e08ff */
[----:B-----5:R-:W4:Y:S01]  /*92c0*/  @P1 LDC R11, c[0x0][0x430] ;  /* 0x00010c00ff0b1b82 */ /* 0x020f220000000800 */
[----:B--2---:R-:W-:Y:S05]  /*92d0*/  @P1 BRA `(.L_x_333) ;  /* 0x0000000000201947 */ /* 0x004fea0003800000 */
[----:B------:R-:W-:Y:S01]  /*92e0*/  ISETP.NE.AND P2, PT, R20, RZ, PT ;  /* 0x000000ff1400720c */ /* 0x000fe20003f45270 */
[----:B-1----:R-:W1:-:S12]  /*92f0*/  LDC R13, c[0x0][0x3e0] ;  /* 0x0000f800ff0d7b82 */ /* 0x002e580000000800 */
[----:B------:R-:W1:Y:S01]  /*9300*/  @P2 LDC R12, c[0x0][0x454] ;  /* 0x00011500ff0c2b82 */ /* 0x000e620000000800 */
[----:B----4-:R-:W-:Y:S02]  /*9310*/  @P2 MOV R11, 0x1 ;  /* 0x00000001000b2802 */ /* 0x010fe40000000f00 */
[----:B------:R-:W-:-:S05]  /*9320*/  @!P2 MOV R11, 0x1 ;  /* 0x00000001000ba802 */ /* 0x000fca0000000f00 */
[----:B------:R-:W2:Y:S01]  /*9330*/  @P2 LDC R10, c[0x0][0x454] ;  /* 0x00011500ff0a2b82 */ /* 0x000ea20000000800 */
[-C--:B-1----:R-:W-:Y:S02]  /*9340*/  @P2 IMAD R12, R12, R13.reuse, RZ ;  /* 0x0000000d0c0c2224 */ /* 0x082fe400078e02ff */
[----:B------:R-:W-:-:S07]  /*9350*/  @!P2 IMAD R12, R6, R13, RZ ;  /* 0x0000000d060ca224 */ /* 0x000fce00078e02ff */
.L_x_333:
[----:B------:R-:W-:Y:S01]  /*9360*/  BAR.SYNC.DEFER_BLOCKING 0x0 ;  /* 0x0000000000007b1d */ /* 0x000fe20000010000 */
[----:B------:R-:W-:Y:S01]  /*9370*/  ISETP.NE.AND P2, PT, R125, -0x1, PT ;  /* 0xffffffff7d00780c */ /* 0x000fe20003f45270 */
[----:B------:R-:W-:Y:S01]  /*9380*/  @!P0 IMAD.WIDE.U32 R26, R23, R14, RZ ;  /* 0x0000000e171a8225 */ /* 0x000fe200078e00ff */
[----:B------:R-:W-:Y:S02]  /*9390*/  ISETP.NE.AND P1, PT, R20, RZ, !P1 ;  /* 0x000000ff1400720c */ /* 0x000fe40004f25270 */
[----:B------:R-:W-:-:S03]  /*93a0*/  LOP3.LUT P5, RZ, R114, 0x3, RZ, 0xc0, !PT ;  /* 0x0000000372ff7812 */ /* 0x000fc600078ac0ff */
[----:B------:R-:W5:Y:S01]  /*93b0*/  @P4 LDC R14, c[0x0][0x458] ;  /* 0x00011600ff0e4b82 */ /* 0x000f620000000800 */
[----:B------:R-:W4:Y:S01]  /*93c0*/  @P3 MUFU.LG2 R4, R4 ;  /* 0x0000000400043308 */ /* 0x000f220000000c00 */
[----:B---3--:R-:W-:Y:S01]  /*93d0*/  @P0 IMAD.WIDE.U32 R24, R125, R8, RZ ;  /* 0x000000087d180225 */ /* 0x008fe200078e00ff */
[----:B------:R-:W-:Y:S01]  /*93e0*/  BSSY.RECONVERGENT B0, `(.L_x_334) ;  /* 0x000002d000007945 */ /* 0x000fe20003800200 */
[----:B------:R-:W-:Y:S02]  /*93f0*/  MOV R8, 0x7f800000 ;  /* 0x7f80000000087802 */ /* 0x000fe40000000f00 */
[----:B--2---:R-:W-:Y:S02]  /*9400*/  IMAD R10, R21, R10, RZ ;  /* 0x0000000a150a7224 */ /* 0x004fe400078e02ff */
[----:B-1----:R-:W1:Y:S01]  /*9410*/  @P3 LDC R13, c[0x0][0x458] ;  /* 0x00011600ff0d3b82 */ /* 0x002e620000000800 */
[----:B------:R-:W-:Y:S02]  /*9420*/  @!P0 IMAD R15, R23, R15, R27 ;  /* 0x0000000f170f8224 */ /* 0x000fe400078e021b */
[----:B------:R-:W-:-:S02]  /*9430*/  @P0 IMAD R15, R125, R9, R25 ;  /* 0x000000097d0f0224 */ /* 0x000fc400078e0219 */
[C---:B------:R-:W-:Y:S01]  /*9440*/  @!P2 IMAD R125, R23.reuse, R6, RZ ;  /* 0x00000006177da224 */ /* 0x040fe200078e02ff */
[----:B------:R-:W-:Y:S01]  /*9450*/  MOV R6, 0x7f800000 ;  /* 0x7f80000000067802 */ /* 0x000fe20000000f00 */
[----:B------:R-:W-:Y:S02]  /*9460*/  @!P1 IMAD R10, R23, R12, R10 ;  /* 0x0000000c170a9224 */ /* 0x000fe400078e020a */
[----:B------:R-:W-:Y:S01]  /*9470*/  @P4 FMUL.FTZ R12, R5, 0.69314718246459960938 ;  /* 0x3f317218050c4820 */ /* 0x000fe20000410000 */
[----:B----4-:R-:W-:Y:S01]  /*9480*/  IMAD R23, R0, R11, RZ ;  /* 0x0000000b00177224 */ /* 0x010fe200078e02ff */
[----:B------:R2:W3:Y:S01]  /*9490*/  LDS.128 R16, [R7+0x800] ;  /* 0x0008000007107984 */ /* 0x0004e20000000c00 */
[----:B------:R-:W-:Y:S01]  /*94a0*/  SHF.R.S32.HI R9, RZ, 0x1f, R125 ;  /* 0x0000001fff097819 */ /* 0x000fe2000001147d */
[----:B------:R-:W-:Y:S01]  /*94b0*/  @P3 FMUL.FTZ R5, R4, 0.69314718246459960938 ;  /* 0x3f31721804053820 */ /* 0x000fe20000410000 */
[----:B------:R-:W-:Y:S02]  /*94c0*/  SEL R125, R125, RZ, P1 ;  /* 0x000000ff7d7d7207 */ /* 0x000fe40000800000 */
[----:B------:R-:W-:Y:S01]  /*94d0*/  SHF.L.U32 R23, R23, 0x6, RZ ;  /* 0x0000000617177819 */ /* 0x000fe200000006ff */
[----:B-----5:R-:W-:Y:S01]  /*94e0*/  @P4 FFMA.FTZ R8, R3, R14, R12 ;  /* 0x0000000e03084223 */ /* 0x020fe2000001000c */
[----:B------:R-:W-:-:S02]  /*94f0*/  SEL R4, R9, RZ, P1 ;  /* 0x000000ff09047207 */ /* 0x000fc40000800000 */
[--C-:B------:R-:W-:Y:S02]  /*9500*/  IADD3 R9, P2, P1, R23, R125, R10.reuse ;  /* 0x0000007d17097210 */ /* 0x100fe4000795e00a */
[----:B------:R-:W-:Y:S02]  /*9510*/  SHF.R.S32.HI R27, RZ, 0x1f, R10 ;  /* 0x0000001fff1b7819 */ /* 0x000fe4000001140a */
[----:B------:R-:W-:Y:S01]  /*9520*/  SHF.R.S32.HI R23, RZ, 0x1f, R23 ;  /* 0x0000001fff177819 */ /* 0x000fe20000011417 */
[----:B-1----:R-:W-:Y:S01]  /*9530*/  @P3 FFMA.FTZ R6, R2, R13, R5 ;  /* 0x0000000d02063223 */ /* 0x002fe20000010005 */
[----:B------:R-:W-:Y:S02]  /*9540*/  SHF.R.U32.HI R14, RZ, 0x2, R114 ;  /* 0x00000002ff0e7819 */ /* 0x000fe40000011672 */
[----:B------:R-:W-:Y:S01]  /*9550*/  IADD3.X R23, PT, PT, R23, R4, R27, P2, P1 ;  /* 0x0000000417177210 */ /* 0x000fe200017e241b */
[----:B--23--:R-:W-:Y:S06]  /*9560*/  @P5 BRA `(.L_x_335) ;  /* 0x0000000000505947 */ /* 0x00cfec0003800000 */
        /* <DEDUP_REMOVED lines=20> */
.L_x_335:
[----:B------:R-:W-:Y:S05]  /*96b0*/  BSYNC.RECONVERGENT B0 ;  /* 0x0000000000007941 */ /* 0x000fea0003800200 */
.L_x_334:
[----:B------:R-:W2:Y:S01]  /*96c0*/  LDCU.64 UR4, c[0x0][0x410] ;  /* 0x00008200ff0477ac */ /* 0x000ea20008000a00 */
[----:B------:R-:W-:Y:S01]  /*96d0*/  @P0 IMAD.MOV.U32 R26, RZ, RZ, R24 ;  /* 0x000000ffff1a0224 */ /* 0x000fe200078e0018 */
[C---:B------:R-:W-:Y:S01]  /*96e0*/  ISETP.GE.AND P1, PT, R14.reuse, R120, PT ;  /* 0x000000780e00720c */ /* 0x040fe20003f26270 */
[----:B-1----:R-:W-:Y:S01]  /*96f0*/  VIADD R3, R14, 0x20 ;  /* 0x000000200e037836 */ /* 0x002fe20000000000 */
[----:B------:R1:W3:Y:S01]  /*9700*/  LDS.128 R8, [R7+0x2000] ;  /* 0x0020000007087984 */ /* 0x0002e20000000c00 */
[----:B------:R-:W-:Y:S01]  /*9710*/  BSSY.RECONVERGENT B0, `(.L_x_336) ;  /* 0x000001b000007945 */ /* 0x000fe20003800200 */
[----:B------:R-:W-:-:S04]  /*9720*/  IADD3 R26, P0, PT, R128, R26, RZ ;  /* 0x0000001a801a7210 */ /* 0x000fc80007f1e0ff */
[----:B------:R-:W-:Y:S02]  /*9730*/  IADD3.X R27, PT, PT, RZ, R15, RZ, P0, !PT ;  /* 0x0000000fff1b7210 */ /* 0x000fe400007fe4ff */
[----:B------:R-:W-:Y:S02]  /*9740*/  ISETP.GE.AND P0, PT, R3, R120, PT ;  /* 0x000000780300720c */ /* 0x000fe40003f06270 */
[----:B------:R-:W-:Y:S01]  /*9750*/  MOV R15, RZ ;  /* 0x000000ff000f7202 */ /* 0x000fe20000000f00 */
[----:B--2---:R-:W-:-:S04]  /*9760*/  IMAD.WIDE.U32 R2, R21, UR4, R26 ;  /* 0x0000000415027c25 */ /* 0x004fc8000f8e001a */
[----:B------:R-:W-:Y:S02]  /*9770*/  IMAD.WIDE.U32 R4, R0, 0x40, R14 ;  /* 0x0000004000047825 */ /* 0x000fe400078e000e */
[----:B------:R1:W2:Y:S02]  /*9780*/  LDS.128 R12, [R7+0x1000] ;  /* 0x00100000070c7984 */ /* 0x0002a40000000c00 */
[----:B------:R-:W-:Y:S02]  /*9790*/  IMAD R25, R21, UR5, R3 ;  /* 0x0000000515197c24 */ /* 0x000fe4000f8e0203 */
[----:B------:R1:W4:Y:S01]  /*97a0*/  LDS.128 R20, [R7] ;  /* 0x0000000007147984 */ /* 0x0003220000000c00 */
        /* <DEDUP_REMOVED lines=17> */
.L_x_337:
[----:B------:R-:W-:Y:S05]  /*98c0*/  BSYNC.RECONVERGENT B0 ;  /* 0x0000000000007941 */ /* 0x000fea0003800200 */
.L_x_336:
        /* <DEDUP_REMOVED lines=24> */
.L_x_338:
        /* <DEDUP_REMOVED lines=11> */
.L_x_1266:


//--------------------- .text._ZN5flash16flash_fwd_kernelI23Flash_fwd_kernel_traitsILi96ELi128ELi64ELi4ELb0ELb0EN7cutlass6half_tE19Flash_kernel_traitsILi96ELi128ELi64ELi4ES3_EELb1ELb1ELb0ELb0ELb0ELb0ELb0ELb0EEEvNS_16Flash_fwd_paramsE --------------------------
	.section	.text._ZN5flash16flash_fwd_kernelI23Flash_fwd_kernel_traitsILi96ELi128ELi64ELi4ELb0ELb0EN7cutlass6half_tE19Flash_kernel_traitsILi96ELi128ELi64ELi4ES3_EELb1ELb1ELb0ELb0ELb0ELb0ELb0ELb0EEEvNS_16Flash_fwd_paramsE,"ax",@progbits
	.align	128
        .global         _ZN5flash16flash_fwd_kernelI23Flash_fwd_kernel_traitsILi96ELi128ELi64ELi4ELb0ELb0EN7cutlass6half_tE19Flash_kernel_traitsILi96ELi128ELi64ELi4ES3_EELb1ELb1ELb0ELb0ELb0ELb0ELb0ELb0EEEvNS_16Flash_fwd_paramsE
        .type           _ZN5flash16flash_fwd_kernelI23Flash_fwd_kernel_traitsILi96ELi128ELi64ELi4ELb0ELb0EN7cutlass6half_tE19Flash_kernel_traitsILi96ELi128ELi64ELi4ES3_EELb1ELb1ELb0ELb0ELb0ELb0ELb0ELb0EEEvNS_16Flash_fwd_paramsE,@function
        .size           _ZN5flash16flash_fwd_kernelI23Flash_fwd_kernel_traitsILi96ELi128ELi64ELi4ELb0ELb0EN7cutlass6half_tE19Flash_kernel_traitsILi96ELi128ELi64ELi4ES3_EELb1ELb1ELb0ELb0ELb0ELb0ELb0ELb0EEEvNS_16Flash_fwd_paramsE,(.L_x_1267 - _ZN5flash16flash_fwd_kernelI23Flash_fwd_kernel_traitsILi96ELi128ELi64ELi4ELb0ELb0EN7cutlass6half_tE19Flash_kernel_traitsILi96ELi128ELi64ELi4ES3_EELb1ELb1ELb0ELb0ELb0ELb0ELb0ELb0EEEvNS_16Flash_fwd_paramsE)
        .other          _ZN5flash16flash_fwd_kernelI23Flash_fwd_kernel_traitsILi96ELi128ELi64ELi4ELb0ELb0EN7cutlass6half_tE19Flash_kernel_traitsILi96ELi128ELi64ELi4ES3_EELb1ELb1ELb0ELb0ELb0ELb0ELb0ELb0EEEvNS_16Flash_fwd_paramsE,@"STO_CUDA_ENTRY STV_DEFAULT"
_ZN5flash16flash_fwd_kernelI23Flash_fwd_kernel_traitsILi96ELi128ELi64ELi4ELb0ELb0EN7cutlass6half_tE19Flash_kernel_traitsILi96ELi128ELi64ELi4ES3_EELb1ELb1ELb0ELb0ELb0ELb0ELb0ELb0EEEvNS_16Flash_fwd_paramsE:
.text._ZN5flash16flash_fwd_kernelI23Flash_fwd_kernel_traitsILi96ELi128ELi64ELi4ELb0ELb0EN7cutlass6half_tE19Flash_kernel_traitsILi96ELi128ELi64ELi4ES3_EELb1ELb1ELb0ELb0ELb0ELb0ELb0ELb0EEEvNS_16Flash_fwd_paramsE:
[----:B------:R-:W1:Y:S01]  /*0000*/  LDC R1, c[0x0][0x37c] ;  /* 0x0000df00ff017b82 */ /* 0x000e620000000800 */
[----:B------:R-:W2:Y:S07]  /*0010*/  LDCU.U8 UR4, c[0x0][0x524] ;  /* 0x0000a480ff0477ac */ /* 0x000eae0008000000 */
[----:B------:R-:W3:Y:S01]  /*0020*/  LDC R6, c[0x0][0x518] ;  /* 0x00014600ff067b82 */ /* 0x000ee20000000800 */
[----:B-1----:R-:W-:Y:S01]  /*0030*/  VIADD R1, R1, 0xffffffd0 ;  /* 0xffffffd001017836 */ /* 0x002fe20000000000 */
[----:B------:R-:W1:Y:S06]  /*0040*/  LDCU.64 UR24, c[0x0][0x358] ;  /* 0x00006b00ff1877ac */ /* 0x000e6c0008000a00 */
[----:B------:R-:W1:Y:S01]  /*0050*/  LDC R3, c[0x0][0x51c] ;  /* 0x00014700ff037b82 */ /* 0x000e620000000800 */
[----:B------:R-:W4:Y:S01]  /*0060*/  S2R R218, SR_TID.X ;  /* 0x0000000000da7919 */ /* 0x000f220000002100 */
[----:B------:R-:W1:Y:S01]  /*0070*/  LDCU.64 UR10, c[0x0][0x460] ;  /* 0x00008c00ff0a77ac */ /* 0x000e620008000a00 */
[----:B------:R-:W1:Y:S01]  /*0080*/  LDCU.64 UR8, c[0x0][0x470] ;  /* 0x00008e00ff0877ac */ /* 0x000e620008000a00 */
[----:B--2---:R-:W-:Y:S01]  /*0090*/  ISETP.NE.AND P1, PT, RZ, UR4, PT ;  /* 0x00000004ff007c0c */ /* 0x004fe2000bf25270 */
[----:B------:R-:W2:Y:S03]  /*00a0*/  LDCU.64 UR4, c[0x0][0x510] ;  /* 0x0000a200ff0477ac */ /* 0x000ea60008000a00 */
[----:B------:R-:W-:Y:S01]  /*00b0*/  S2UR UR14, SR_CTAID.X ;  /* 0x00000000000e79c3 */ /* 0x000fe20000002500 */
[----:B------:R-:W4:Y:S07]  /*00c0*/  LDCU.64 UR16, c[0x0][0x460] ;  /* 0x00008c00ff1077ac */ /* 0x000f2e0008000a00 */
[----:B------:R-:W-:Y:S08]  /*00d0*/  S2UR UR22, SR_CTAID.Y ;  /* 0x00000000001679c3 */ /* 0x000ff00000002600 */
[----:B------:R-:W4:Y:S01]  /*00e0*/  S2UR UR21, SR_CTAID.Z ;  /* 0x00000000001579c3 */ /* 0x000f220000002700 */
[----:B---3--:R-:W-:Y:S01]  /*00f0*/  @P1 IMAD.MOV.U32 R2, RZ, RZ, R6 ;  /* 0x000000ffff021224 */ /* 0x008fe200078e0006 */
[----:B------:R-:W3:Y:S04]  /*0100*/  LDCU.U8 UR12, c[0x0][0x532] ;  /* 0x0000a640ff0c77ac */ /* 0x000ee80008000000 */
[----:B-1----:R-:W3:Y:S01]  /*0110*/  @P1 LDG.E.64 R4, desc[UR24][R2.64] ;  /* 0x0000001802041981 */ /* 0x002ee2000c1e1b00 */
[----:B--2---:R-:W-:Y:S01]  /*0120*/  IMAD.U32 R250, RZ, RZ, UR4 ;  /* 0x00000004fffa7e24 */ /* 0x004fe2000f8e00ff */
[----:B------:R-:W1:Y:S01]  /*0130*/  @P1 LDC R0, c[0x0][0x520] ;  /* 0x00014800ff001b82 */ /* 0x000e620000000800 */
[----:B------:R-:W-:Y:S01]  /*0140*/  IMAD.U32 R251, RZ, RZ, UR5 ;  /* 0x00000005fffb7e24 */ /* 0x000fe2000f8e00ff */
[----:B------:R-:W2:Y:S05]  /*0150*/  LDCU.64 UR6, c[0x0][0x468] ;  /* 0x00008d00ff0677ac */ /* 0x000eaa0008000a00 */
[----:B------:R-:W2:Y:S01]  /*0160*/  @P1 LDG.E.64 R250, desc[UR24][R250.64] ;  /* 0x00000018fafa1981 */ /* 0x000ea2000c1e1b00 */
[----:B------:R-:W-:Y:S01]  /*0170*/  UISETP.NE.U32.AND UP4, UPT, UR10, URZ, UPT ;  /* 0x000000ff0a00728c */ /* 0x000fe2000bf85070 */
[----:B------:R-:W-:Y:S01]  /*0180*/  ISETP.NE.U32.AND P4, PT, RZ, UR10, PT ;  /* 0x0000000aff007c0c */ /* 0x000fe2000bf85070 */
[----:B------:R-:W-:-:S02]  /*0190*/  UISETP.NE.U32.AND UP3, UPT, UR8, URZ, UPT ;  /* 0x000000ff0800728c */ /* 0x000fc4000bf65070 */
[----:B------:R-:W-:Y:S01]  /*01a0*/  UISETP.NE.AND.EX UP4, UPT, UR11, URZ, UPT, UP4 ;  /* 0x000000ff0b00728c */ /* 0x000fe2000bf85340 */
[----:B------:R-:W-:Y:S01]  /*01b0*/  ISETP.NE.AND.EX P4, PT, RZ, UR11, PT, P4 ;  /* 0x0000000bff007c0c */ /* 0x000fe2000bf85340 */
[----:B------:R-:W-:Y:S02]  /*01c0*/  UISETP.NE.AND.EX UP3, UPT, UR9, URZ, UPT, UP3 ;  /* 0x000000ff0900728c */ /* 0x000fe4000bf65330 */
[----:B----4-:R-:W-:Y:S02]  /*01d0*/  ULOP3.LUT UR4, UR21, UR14, UR22, 0xfe, !UPT ;  /* 0x0000000e15047292 */ /* 0x010fe4000f8efe16 */
[----:B------:R-:W-:Y:S01]  /*01e0*/  PLOP3.LUT P2, PT, PT, PT, UP4, 0x80, 0x8 ;  /* 0x000000000008781c */ /* 0x000fe20003f4f048 */
[----:B------:R-:W-:Y:S02]  /*01f0*/  UIMAD.WIDE.U32 UR16, UR22, 0x4, UR16 ;  /* 0x00000004161078a5 */ /* 0x000fe4000f8e0010 */
[----:B------:R-:W-:Y:S01]  /*0200*/  USHF.L.U32 UR11, UR22, 0x2, URZ ;  /* 0x00000002160b7899 */ /* 0x000fe200080006ff */
[----:B------:R-:W-:Y:S01]  /*0210*/  LOP3.LUT P3, RZ, R218, UR4, RZ, 0xfc, !PT ;  /* 0x00000004daff7c12 */ /* 0x000fe2000f86fcff */
[----:B---3--:R-:W-:-:S02]  /*0220*/  UISETP.NE.AND UP5, UPT, UR12, URZ, UPT ;  /* 0x000000ff0c00728c */ /* 0x008fc4000bfa5270 */
[----:B--2---:R-:W-:Y:S02]  /*0230*/  UISETP.EQ.U32.AND UP2, UPT, UR6, URZ, UPT ;  /* 0x000000ff0600728c */ /* 0x004fe4000bf42070 */
[----:B------:R-:W2:Y:S01]  /*0240*/  LDCU.64 UR4, c[0x0][0x478] ;  /* 0x00008f00ff0477ac */ /* 0x000ea20008000a00 */
[----:B------:R-:W-:-:S07]  /*0250*/  USHF.R.U32.HI UR10, URZ, 0x1e, UR22 ;  /* 0x0000001eff0a7899 */ /* 0x000fce0008011616 */
[----:B------:R-:W3:Y:S01]  /*0260*/  @!P3 LDC.64 R8, c[0x0][0x528] ;  /* 0x00014a00ff08bb82 */ /* 0x000ee20000000a00 */
[----:B------:R-:W-:Y:S02]  /*0270*/  @UP3 UIADD3 UR12, UP1, UPT, UR11, UR8, URZ ;  /* 0x000000080b0c3290 */ /* 0x000fe4000ff3e0ff */
[----:B------:R-:W-:Y:S02]  /*0280*/  UISETP.EQ.OR.EX UP2, UPT, UR7, URZ, !UP5, UP2 ;  /* 0x000000ff0700728c */ /* 0x000fe4000ef42720 */
[----:B------:R-:W-:Y:S02]  /*0290*/  @UP3 UIADD3.X UR13, UPT, UPT, UR10, UR9, URZ, UP1, !UPT ;  /* 0x000000090a0d3290 */ /* 0x000fe40008ffe4ff */
[----:B------:R-:W-:Y:S02]  /*02a0*/  UIADD3 UR8, UP1, UPT, UR11, UR6, URZ ;  /* 0x000000060b087290 */ /* 0x000fe4000ff3e0ff */
[----:B--2---:R-:W-:Y:S02]  /*02b0*/  UISETP.NE.U32.AND UP0, UPT, UR4, URZ, UPT ;  /* 0x000000ff0400728c */ /* 0x004fe4000bf05070 */
[----:B------:R-:W-:-:S02]  /*02c0*/  UIADD3.X UR9, UPT, UPT, UR10, UR7, URZ, UP1, !UPT ;  /* 0x000000070a097290 */ /* 0x000fc40008ffe4ff */
[----:B------:R-:W-:Y:S01]  /*02d0*/  UISETP.NE.AND.EX UP0, UPT, UR5, URZ, UPT, UP0 ;  /* 0x000000ff0500728c */ /* 0x000fe2000bf05300 */
[----:B------:R-:W-:Y:S02]  /*02e0*/  IMAD.U32 R12, RZ, RZ, UR12 ;  /* 0x0000000cff0c7e24 */ /* 0x000fe4000f8e00ff */
[----:B------:R-:W-:-:S08]  /*02f0*/  IMAD.U32 R13, RZ, RZ, UR13 ;  /* 0x0000000dff0d7e24 */ /* 0x000fd0000f8e00ff */
[----:B------:R-:W-:-:S04]  /*0300*/  @UP0 UIADD3 UR4, UP1, UPT, UR11, UR4, URZ ;  /* 0x000000040b040290 */ /* 0x000fc8000ff3e0ff */
[----:B------:R-:W-:Y:S01]  /*0310*/  @UP0 UIADD3.X UR5, UPT, UPT, UR10, UR5, URZ, UP1, !UPT ;  /* 0x000000050a050290 */ /* 0x000fe20008ffe4ff */
[----:B-1----:R-:W-:Y:S01]  /*0320*/  @P1 IADD3 R6, P0, PT, R4, R0, RZ ;  /* 0x0000000004061210 */ /* 0x002fe20007f1e0ff */
[----:B------:R-:W-:-:S03]  /*0330*/  IMAD.U32 R4, RZ, RZ, UR16 ;  /* 0x00000010ff047e24 */ /* 0x000fc6000f8e00ff */
[----:B------:R-:W-:Y:S01]  /*0340*/  @!P3 MOV R10, R6 ;  /* 0x00000006000ab202 */ /* 0x000fe20000000f00 */
[----:B------:R-:W-:Y:S02]  /*0350*/  @P1 IMAD.X R3, RZ, RZ, R5, P0 ;  /* 0x000000ffff031224 */ /* 0x000fe400000e0605 */
[----:B------:R-:W-:Y:S02]  /*0360*/  IMAD.U32 R5, RZ, RZ, UR17 ;  /* 0x00000011ff057e24 */ /* 0x000fe4000f8e00ff */
[----:B------:R-:W-:Y:S01]  /*0370*/  @!P3 IMAD.MOV.U32 R11, RZ, RZ, R3 ;  /* 0x000000ffff0bb224 */ /* 0x000fe200078e0003 */
[----:B---3--:R-:W-:Y:S04]  /*0380*/  @!P3 STG.E.64 desc[UR24][R8.64], R250 ;  /* 0x000000fa0800b986 */ /* 0x008fe8000c101b18 */
[----:B------:R1:W-:Y:S01]  /*0390*/  @!P3 STG.E.64 desc[UR24][R8.64+0x8], R10 ;  /* 0x0000080a0800b986 */ /* 0x0003e2000c101b18 */
[----:B------:R-:W-:-:S03]  /*03a0*/  PLOP3.LUT P3, PT, PT, PT, UP2, 0x80, 0x8 ;  /* 0x000000000008781c */ /* 0x000fc60003f6f028 */
[----:B------:R-:W2:Y:S04]  /*03b0*/  @P4 LDG.E R7, desc[UR24][R4.64] ;  /* 0x0000001804074981 */ /* 0x000ea8000c1e1900 */
[----:B------:R-:W3:Y:S01]  /*03c0*/  @P2 LDG.E R2, desc[UR24][R4.64+0x4] ;  /* 0x0000041804022981 */ /* 0x000ee2000c1e1900 */
[----:B------:R-:W-:Y:S02]  /*03d0*/  PLOP3.LUT P1, PT, PT, PT, UP3, 0x80, 0x8 ;  /* 0x000000000008781c */ /* 0x000fe40003f2f038 */
[----:B------:R-:W-:Y:S01]  /*03e0*/  PLOP3.LUT P0, PT, PT, PT, UP0, 0x80, 0x8 ;  /* 0x000000000008781c */ /* 0x000fe20003f0f008 */
[----:B-1----:R-:W-:Y:S01]  /*03f0*/  IMAD.U32 R8, RZ, RZ, UR8 ;  /* 0x00000008ff087e24 */ /* 0x002fe2000f8e00ff */
[----:B------:R-:W-:Y:S01]  /*0400*/  MOV R9, UR9 ;  /* 0x0000000900097c02 */ /* 0x000fe20008000f00 */
[----:B------:R-:W-:-:S02]  /*0410*/  IMAD.U32 R10, RZ, RZ, UR4 ;  /* 0x00000004ff0a7e24 */ /* 0x000fc4000f8e00ff */
[----:B------:R-:W-:-:S06]  /*0420*/  IMAD.U32 R11, RZ, RZ, UR5 ;  /* 0x00000005ff0b7e24 */ /* 0x000fcc000f8e00ff */
[----:B------:R-:W4:Y:S01]  /*0430*/  @P1 LDG.E R4, desc[UR24][R12.64] ;  /* 0x000000180c041981 */ /* 0x000f22000c1e1900 */
[----:B------:R-:W1:Y:S03]  /*0440*/  @!UP4 LDCU UR27, c[0x0][0x434] ;  /* 0x00008680ff1bc7ac */ /* 0x000e660008000800 */
[----:B------:R-:W4:Y:S01]  /*0450*/  @!P3 LDG.E R5, desc[UR24][R8.64] ;  /* 0x000000180805b981 */ /* 0x000f22000c1e1900 */
[----:B------:R-:W-:Y:S01]  /*0460*/  UMOV UR18, 0xffffffff ;  /* 0xffffffff00127882 */ /* 0x000fe20000000000 */
[----:B------:R-:W4:Y:S02]  /*0470*/  @!UP0 LDCU.64 UR4, c[0x0][0x488] ;  /* 0x00009100ff0487ac */ /* 0x000f240008000a00 */
[----:B------:R1:W5:Y:S01]  /*0480*/  @P0 LDG.E R0, desc[UR24][R10.64] ;  /* 0x000000180a000981 */ /* 0x000362000c1e1900 */
[----:B------:R-:W-:Y:S01]  /*0490*/  UISETP.NE.U32.AND UP1, UPT, UR6, URZ, UPT ;  /* 0x000000ff0600728c */ /* 0x000fe2000bf25070 */
[----:B------:R-:W-:Y:S01]  /*04a0*/  UMOV UR13, 0xffffffff ;  /* 0xffffffff000d7882 */ /* 0x000fe20000000000 */
[----:B------:R-:W-:-:S02]  /*04b0*/  USHF.L.U32 UR23, UR14, 0x7, URZ ;  /* 0x000000070e177899 */ /* 0x000fc400080006ff */
[----:B------:R-:W-:Y:S01]  /*04c0*/  UISETP.NE.AND.EX UP1, UPT, UR7, URZ, UPT, UP1 ;  /* 0x000000ff0700728c */ /* 0x000fe2000bf25310 */
[----:B------:R-:W-:Y:S01]  /*04d0*/  UMOV UR12, URZ ;  /* 0x000000ff000c7c82 */ /* 0x000fe20008000000 */
[----:B------:R-:W1:Y:S01]  /*04e0*/  @!UP0 LDCU UR6, c[0x0][0x43c] ;  /* 0x00008780ff0687ac */ /* 0x000e620008000800 */
[----:B--2---:R-:W-:Y:S02]  /*04f0*/  @P4 R2UR UR18, R7 ;  /* 0x00000000071242ca */ /* 0x004fe400000e0000 */
[----:B---3--:R-:W-:-:S13]  /*0500*/  @P2 R2UR UR8, R2 ;  /* 0x00000000020822ca */ /* 0x008fda00000e0000 */
[----:B-1----:R-:W-:-:S04]  /*0510*/  @UP4 UIADD3 UR27, UPT, UPT, UR8, -UR18, URZ ;  /* 0x80000012081b4290 */ /* 0x002fc8000fffe0ff */
[----:B------:R-:W-:Y:S01]  /*0520*/  UISETP.GT.AND UP2, UPT, UR27, UR23, UPT ;  /* 0x000000171b00728c */ /* 0x000fe2000bf44270 */
[----:B----4-:R-:W-:-:S05]  /*0530*/  @P1 R2UR UR12, R4 ;  /* 0x00000000040c12ca */ /* 0x010fca00000e0000 */
[----:B------:R-:W-:Y:S01]  /*0540*/  PLOP3.LUT P1, PT, PT, PT, UP2, 0x80, 0x8 ;  /* 0x000000000008781c */ /* 0x000fe20003f2f028 */
[----:B------:R-:W-:Y:S01]  /*0550*/  @!UP0 UISETP.NE.U32.AND UP2, UPT, UR4, URZ, UPT ;  /* 0x000000ff0400828c */ /* 0x000fe2000bf45070 */
[----:B------:R-:W-:Y:S01]  /*0560*/  @!P3 R2UR UR13, R5 ;  /* 0x00000000050db2ca */ /* 0x000fe200000e0000 */
[----:B------:R-:W1:Y:S01]  /*0570*/  @!UP1 LDCU UR4, c[0x0][0x438] ;  /* 0x00008700ff0497ac */ /* 0x000e620008000800 */
[----:B------:R-:W-:-:S13]  /*0580*/  BRA.U !UP1, `(.L_x_339) ;  /* 0x0000000109187547 */ /* 0x000fda000b800000 */
[----:B------:R-:W-:-:S13]  /*0590*/  PLOP3.LUT P2, PT, PT, PT, UP5, 0x80, 0x8 ;  /* 0x000000000008781c */ /* 0x000fda0003f4f058 */
[----:B------:R-:W1:Y:S04]  /*05a0*/  @P2 LDG.E R2, desc[UR24][R8.64+0x4] ;  /* 0x0000041808022981 */ /* 0x000e68000c1e1900 */
[----:B------:R-:W2:Y:S01]  /*05b0*/  @!P2 LDG.E R4, desc[UR24][R8.64] ;  /* 0x000000180804a981 */ /* 0x000ea2000c1e1900 */
[----:B-1----:R-:W-:-:S13]  /*05c0*/  @P2 R2UR UR4, R2 ;  /* 0x00000000020422ca */ /* 0x002fda00000e0000 */
[----:B------:R-:W-:-:S07]  /*05d0*/  @UP5 UIADD3 UR4, UPT, UPT, UR4, -UR13, URZ ;  /* 0x8000000d04045290 */ /* 0x000fce000fffe0ff */
[----:B--2---:R-:W-:Y:S02]  /*05e0*/  @!P2 R2UR UR4, R4 ;  /* 0x000000000404a2ca */ /* 0x004fe400000e0000 */
.L_x_339:
[----:B-----5:R-:W-:Y:S01]  /*05f0*/  @P0 R2UR UR26, R0 ;  /* 0x00000000001a02ca */ /* 0x020fe200000e0000 */
[----:B------:R-:W-:Y:S01]  /*0600*/  @!UP0 UISETP.NE.AND.EX UP2, UPT, UR5, URZ, UPT, UP2 ;  /* 0x000000ff0500828c */ /* 0x000fe2000bf45320 */
[----:B-1----:R-:W-:-:S13]  /*0610*/  @!P1 EXIT ;  /* 0x000000000000994d */ /* 0x002fda0003800000 */
[----:B------:R-:W1:Y:S01]  /*0620*/  LDCU UR20, c[0x0][0x508] ;  /* 0x0000a100ff1477ac */ /* 0x000e620008000800 */
[----:B------:R-:W-:Y:S02]  /*0630*/  @!UP0 USEL UR6, UR6, URZ, UP2 ;  /* 0x000000ff06068287 */ /* 0x000fe40009000000 */
[----:B------:R-:W-:Y:S02]  /*0640*/  @UP0 UIADD3 UR26, UPT, UPT, UR26, -UR12, URZ ;  /* 0x8000000c1a1a0290 */ /* 0x000fe4000fffe0ff */
[----:B------:R-:W-:Y:S02]  /*0650*/  @!UP0 UIADD3 UR26, UPT, UPT, UR6, UR4, -UR12 ;  /* 0x00000004061a8290 */ /* 0x000fe4000fffe80c */
[----:B------:R-:W-:Y:S02]  /*0660*/  UIADD3 UR5, UPT, UPT, UR14, 0x1, URZ ;  /* 0x000000010e057890 */ /* 0x000fe4000fffe0ff */
[----:B------:R-:W-:Y:S02]  /*0670*/  UIADD3 UR7, UPT, UPT, UR26, 0x3f, URZ ;  /* 0x0000003f1a077890 */ /* 0x000fe4000fffe0ff */
[----:B------:R-:W-:-:S02]  /*0680*/  ULEA UR5, UR5, -UR27, 0x7 ;  /* 0x8000001b05057291 */ /* 0x000fc4000f8e38ff */
[----:B------:R-:W-:Y:S02]  /*0690*/  USHF.R.S32.HI UR6, URZ, 0x1f, UR7 ;  /* 0x0000001fff067899 */ /* 0x000fe40008011407 */
[----:B-1----:R-:W-:Y:S02]  /*06a0*/  UIADD3 UR5, UPT, UPT, UR7, UR20, UR5 ;  /* 0x0000001407057290 */ /* 0x002fe4000fffe005 */
[----:B------:R-:W-:Y:S02]  /*06b0*/  ULEA.HI UR6, UR6, UR7, URZ, 0x6 ;  /* 0x0000000706067291 */ /* 0x000fe4000f8f30ff */
[----:B------:R-:W-:Y:S02]  /*06c0*/  USHF.R.S32.HI UR4, URZ, 0x1f, UR5 ;  /* 0x0000001fff047899 */ /* 0x000fe40008011405 */
[----:B------:R-:W-:Y:S02]  /*06d0*/  USHF.R.S32.HI UR6, URZ, 0x6, UR6 ;  /* 0x00000006ff067899 */ /* 0x000fe40008011406 */
[----:B------:R-:W-:-:S04]  /*06e0*/  ULEA.HI UR4, UR4, UR5, URZ, 0x6 ;  /* 0x0000000504047291 */ /* 0x000fc8000f8f30ff */
[----:B------:R-:W-:-:S04]  /*06f0*/  USHF.R.S32.HI UR4, URZ, 0x6, UR4 ;  /* 0x00000006ff047899 */ /* 0x000fc80008011404 */
[----:B------:R-:W-:-:S04]  /*0700*/  UISETP.LT.AND UP0, UPT, UR6, UR4, UPT ;  /* 0x000000040600728c */ /* 0x000fc8000bf01270 */
[----:B------:R-:W-:-:S04]  /*0710*/  USEL UR19, UR6, UR4, UP0 ;  /* 0x0000000406137287 */ /* 0x000fc80008000000 */
[----:B------:R-:W-:-:S09]  /*0720*/  UISETP.GT.AND UP0, UPT, UR19, URZ, UPT ;  /* 0x000000ff1300728c */ /* 0x000fd2000bf04270 */
[----:B------:R-:W-:Y:S05]  /*0730*/  BRA.U UP0, `(.L_x_340) ;  /* 0x0000000d00107547 */ /* 0x000fea000b800000 */
        /* <DEDUP_REMOVED lines=27> */
.L_x_341:
        /* <DEDUP_REMOVED lines=55> */
.L_x_343:
[----:B------:R-:W-:Y:S05]  /*0c60*/  BSYNC.RECONVERGENT B0 ;  /* 0x0000000000007941 */ /* 0x000fea0003800200 */
.L_x_342:
        /* <DEDUP_REMOVED lines=22> */
.L_x_345:
[----:B------:R-:W-:Y:S05]  /*0dd0*/  BSYNC.RECONVERGENT B0 ;  /* 0x0000000000007941 */ /* 0x000fea0003800200 */
.L_x_344:
        /* <DEDUP_REMOVED lines=22> */
.L_x_347:
[----:B------:R-:W-:Y:S05]  /*0f40*/  BSYNC.RECONVERGENT B0 ;  /* 0x0000000000007941 */ /* 0x000fea0003800200 */
.L_x_346:
        /* <DEDUP_REMOVED lines=23> */
.L_x_349:
[----:B------:R-:W-:Y:S05]  /*10c0*/  BSYNC.RECONVERGENT B0 ;  /* 0x0000000000007941 */ /* 0x000fea0003800200 */
.L_x_348:
        /* <DEDUP_REMOVED lines=10> */
.L_x_351:
[----:B------:R-:W-:Y:S05]  /*1170*/  BSYNC.RECONVERGENT B0 ;  /* 0x0000000000007941 */ /* 0x000fea0003800200 */
.L_x_350:
        /* <DEDUP_REMOVED lines=10> */
.L_x_353:
[----:B------:R-:W-:Y:S05]  /*1220*/  BSYNC.RECONVERGENT B0 ;  /* 0x0000000000007941 */ /* 0x000fea0003800200 */
.L_x_352:
        /* <DEDUP_REMOVED lines=10> */
.L_x_355:
[----:B------:R-:W-:Y:S05]  /*12d0*/  BSYNC.RECONVERGENT B0 ;  /* 0x0000000000007941 */ /* 0x000fea0003800200 */
.L_x_354:
        /* <DEDUP_REMOVED lines=10> */
.L_x_340:
        /* <DEDUP_REMOVED lines=21> */
.L_x_356:
[----:B------:R-:W1:Y:S01]  /*14d0*/  LDCU.64 UR10, c[0x0][0x3b8] ;  /* 0x00007700ff0a77ac */ /* 0x000e620008000a00 */
[----:B------:R-:W-:-:S04]  /*14e0*/  UIADD3 UR6, UPT, UPT, UR12, UR13, URZ ;  /* 0x0000000d0c067290 */ /* 0x000fc8000fffe0ff */
[----:B-1----:R-:W-:Y:S02]  /*14f0*/  UIMAD.WIDE.U32 UR14, UR6, UR10, URZ ;  /* 0x0000000a060e72a5 */ /* 0x002fe4000f8e00ff */
[----:B------:R-:W-:-:S04]  /*1500*/  UIMAD UR6, UR6, UR11, URZ ;  /* 0x0000000b060672a4 */ /* 0x000fc8000f8e02ff */
[----:B------:R-:W-:Y:S02]  /*1510*/  UIADD3 UR6, UPT, UPT, UR15, UR6, URZ ;  /* 0x000000060f067290 */ /* 0x000fe4000fffe0ff */
.L_x_357:
        /* <DEDUP_REMOVED lines=21> */
[----:B------:R-:W-:-:S04]  /*1670*/  LOP3.LUT R2, R0, UR21, RZ, 0x3c, !PT ;  /* 0x0000001500027c12 */ /* 0x000fc8000f8e3cff */
[----:B------:R-:W-:-:S07]  /*1680*/  ISETP.GE.AND P0, PT, R2, RZ, PT ;  /* 0x000000ff0200720c */ /* 0x000fce0003f06270 */
        /* <DEDUP_REMOVED lines=16> */
.L_x_358:
[----:B------:R-:W1:Y:S01]  /*1790*/  LDCU.64 UR8, c[0x0][0x3c0] ;  /* 0x00007800ff0877ac */ /* 0x000e620008000a00 */
[----:B------:R-:W-:-:S04]  /*17a0*/  UIADD3 UR12, UPT, UPT, UR12, UR13, URZ ;  /* 0x0000000d0c0c7290 */ /* 0x000fc8000fffe0ff */
[----:B-1----:R-:W-:Y:S02]  /*17b0*/  UIMAD.WIDE.U32 UR4, UR12, UR8, URZ ;  /* 0x000000080c0472a5 */ /* 0x002fe4000f8e00ff */
[----:B------:R-:W-:-:S04]  /*17c0*/  UIMAD UR12, UR12, UR9, URZ ;  /* 0x000000090c0c72a4 */ /* 0x000fc8000f8e02ff */
[----:B------:R-:W-:-:S12]  /*17d0*/  UIADD3 UR5, UPT, UPT, UR5, UR12, URZ ;  /* 0x0000000c05057290 */ /* 0x000fd8000fffe0ff */
.L_x_359:
        /* <DEDUP_REMOVED lines=11> */
[----:B------:R-:W-:Y:S01]  /*1890*/  IADD3 R18, P0, PT, R239, UR4, RZ ;  /* 0x00000004ef127c10 */ /* 0x000fe2000ff1e0ff */
[----:B------:R-:W-:Y:S01]  /*18a0*/  IMAD.MOV.U32 R11, RZ, RZ, RZ ;  /* 0x000000ffff0b7224 */ /* 0x000fe200078e00ff */
[----:B------:R-:W-:Y:S01]  /*18b0*/  LOP3.LUT R234, R5, 0x18, R218, 0x78, !PT ;  /* 0x0000001805ea7812 */ /* 0x000fe200078e78da */
[----:B------:R-:W-:Y:S01]  /*18c0*/  IMAD.X R21, RZ, RZ, UR6, P1 ;  /* 0x00000006ff157e24 */ /* 0x000fe200088e06ff */
[----:B------:R-:W5:Y:S01]  /*18d0*/  LDCU.64 UR16, c[0x0][0x388] ;  /* 0x00007100ff1077ac */ /* 0x000f620008000a00 */
[----:B------:R-:W-:Y:S01]  /*18e0*/  IMAD.X R19, RZ, RZ, UR5, P0 ;  /* 0x00000005ff137e24 */ /* 0x000fe200080e06ff */
[----:B------:R-:W-:Y:S01]  /*18f0*/  IADD3 R16, P0, PT, R239, UR30, RZ ;  /* 0x0000001eef107c10 */ /* 0x000fe2000ff1e0ff */
[----:B------:R-:W-:Y:S01]  /*1900*/  IMAD.WIDE.U32 R20, R10, UR10, R20 ;  /* 0x0000000a0a147c25 */ /* 0x000fe2000f8e0014 */
[----:B------:R-:W2:Y:S01]  /*1910*/  LDCU.128 UR4, c[0x0][0x3d0] ;  /* 0x00007a00ff0477ac */ /* 0x000ea20008000c00 */
[----:B------:R-:W-:Y:S01]  /*1920*/  LOP3.LUT R13, R240, 0x1f20, RZ, 0xc0, !PT ;  /* 0x00001f20f00d7812 */ /* 0x000fe200078ec0ff */
[----:B------:R-:W-:Y:S01]  /*1930*/  BSSY.RECONVERGENT B0, `(.L_x_360) ;  /* 0x0000042000007945 */ /* 0x000fe20003800200 */
[----:B------:R-:W-:Y:S01]  /*1940*/  IMAD.WIDE.U32 R18, R10, UR8, R18 ;  /* 0x000000080a127c25 */ /* 0x000fe2000f8e0012 */
[----:B------:R-:W-:-:S02]  /*1950*/  SHF.L.U32 R125, R218, 0x5, RZ ;  /* 0x00000005da7d7819 */ /* 0x000fc400000006ff */
[----:B---3--:R-:W-:Y:S01]  /*1960*/  MOV R12, UR12 ;  /* 0x0000000c000c7c02 */ /* 0x008fe20008000f00 */
[C---:B------:R-:W-:Y:S01]  /*1970*/  IMAD R21, R10.reuse, UR11, R21 ;  /* 0x0000000b0a157c24 */ /* 0x040fe2000f8e0215 */
[----:B------:R-:W-:Y:S01]  /*1980*/  LOP3.LUT R234, R13, R234, RZ, 0xfc, !PT ;  /* 0x000000ea0dea7212 */ /* 0x000fe200078efcff */
[----:B------:R-:W-:Y:S01]  /*1990*/  IMAD R19, R10, UR9, R19 ;  /* 0x000000090a137c24 */ /* 0x000fe2000f8e0213 */
[----:B------:R-:W-:Y:S01]  /*19a0*/  SHF.R.U32.HI R221, RZ, 0x1, R218 ;  /* 0x00000001ffdd7819 */ /* 0x000fe200000116da */
[----:B------:R-:W-:Y:S01]  /*19b0*/  IMAD.X R17, RZ, RZ, UR28, P0 ;  /* 0x0000001cff117e24 */ /* 0x000fe200080e06ff */
[C---:B------:R-:W-:Y:S01]  /*19c0*/  LOP3.LUT R238, R239.reuse, 0x20, RZ, 0xfc, !PT ;  /* 0x00000020efee7812 */ /* 0x040fe200078efcff */
[----:B------:R-:W-:Y:S01]  /*19d0*/  IMAD.SHL.U32 R228, R218, 0x10, RZ ;  /* 0x00000010dae47824 */ /* 0x000fe200078e00ff */
[----:B------:R-:W-:Y:S01]  /*19e0*/  LOP3.LUT R235, R239, 0x40, RZ, 0xfc, !PT ;  /* 0x00000040efeb7812 */ /* 0x000fe200078efcff */
[----:B------:R-:W-:-:S04]  /*19f0*/  IMAD.WIDE.U32 R12, R12, UR21, R16 ;  /* 0x000000150c0c7c25 */ /* 0x000fc8000f8e0010 */
[C---:B--2---:R-:W-:Y:S02]  /*1a00*/  IMAD R15, R7.reuse, UR4, RZ ;  /* 0x00000004070f7c24 */ /* 0x044fe4000f8e02ff */
[----:B------:R-:W-:Y:S02]  /*1a10*/  IMAD R7, R7, UR6, RZ ;  /* 0x0000000607077c24 */ /* 0x000fe4000f8e02ff */
[C---:B------:R-:W-:Y:S01]  /*1a20*/  IMAD R232, R4.reuse, UR5, R15 ;  /* 0x0000000504e87c24 */ /* 0x040fe2000f8e020f */
[----:B------:R-:W-:Y:S01]  /*1a30*/  UMOV UR5, 0x400 ;  /* 0x0000040000057882 */ /* 0x000fe20000000000 */
[C---:B------:R-:W-:Y:S01]  /*1a40*/  IMAD R7, R4.reuse, UR7, R7 ;  /* 0x0000000704077c24 */ /* 0x040fe2000f8e0207 */
[----:B------:R-:W-:Y:S01]  /*1a50*/  ULEA UR5, UR29, UR5, 0x18 ;  /* 0x000000051d057291 */ /* 0x000fe2000f8ec0ff */
[----:B------:R-:W-:-:S04]  /*1a60*/  IMAD.WIDE.U32 R14, R4, UR4, R20 ;  /* 0x00000004040e7c25 */ /* 0x000fc8000f8e0014 */
[----:B------:R-:W-:Y:S01]  /*1a70*/  IMAD.WIDE.U32 R4, R4, UR6, R18 ;  /* 0x0000000604047c25 */ /* 0x000fe2000f8e0012 */
[----:B-----5:R-:W-:Y:S02]  /*1a80*/  LEA R233, P1, R14, UR16, 0x1 ;  /* 0x000000100ee97c11 */ /* 0x020fe4000f8208ff */
[----:B------:R-:W-:Y:S01]  /*1a90*/  LEA R234, R234, UR5, 0x1 ;  /* 0x00000005eaea7c11 */ /* 0x000fe2000f8e08ff */
[----:B------:R-:W-:Y:S01]  /*1aa0*/  IMAD.IADD R232, R15, 0x1, R232 ;  /* 0x000000010fe87824 */ /* 0x000fe200078e02e8 */
[----:B----4-:R-:W-:Y:S01]  /*1ab0*/  LEA R231, P0, R4, UR14, 0x1 ;  /* 0x0000000e04e77c11 */ /* 0x010fe2000f8008ff */
[----:B------:R-:W-:Y:S01]  /*1ac0*/  UIADD3 UR14, UPT, UPT, -UR23, UR27, URZ ;  /* 0x0000001b170e7290 */ /* 0x000fe2000fffe1ff */
[----:B------:R-:W-:Y:S01]  /*1ad0*/  IADD3 R230, PT, PT, R5, R7, RZ ;  /* 0x0000000705e67210 */ /* 0x000fe20007ffe0ff */
[----:B------:R-:W-:Y:S01]  /*1ae0*/  IMAD.U32 R15, RZ, RZ, UR13 ;  /* 0x0000000dff0f7e24 */ /* 0x000fe2000f8e00ff */
[----:B------:R-:W-:Y:S01]  /*1af0*/  LEA.HI.X R232, R14, UR17, R232, 0x1, P1 ;  /* 0x000000110ee87c11 */ /* 0x000fe200088f0ce8 */
[----:B-1----:R-:W-:Y:S01]  /*1b00*/  IMAD.WIDE.U32 R8, R9, 0x80, R10 ;  /* 0x0000008009087825 */ /* 0x002fe200078e000a */
[----:B------:R-:W-:-:S02]  /*1b10*/  LEA.HI.X R230, R4, UR15, R230, 0x1, P0 ;  /* 0x0000000f04e67c11 */ /* 0x000fc400080f0ce6 */
[----:B------:R-:W-:Y:S01]  /*1b20*/  ISETP.GE.AND P0, PT, R10, UR14, PT ;  /* 0x0000000e0a007c0c */ /* 0x000fe2000bf06270 */
[----:B------:R-:W-:Y:S01]  /*1b30*/  IMAD R15, R15, UR21, R13 ;  /* 0x000000150f0f7c24 */ /* 0x000fe2000f8e020d */
[----:B------:R-:W-:-:S04]  /*1b40*/  LOP3.LUT R4, R220, 0x18, RZ, 0xc0, !PT ;  /* 0x00000018dc047812 */ /* 0x000fc800078ec0ff */
[----:B------:R-:W-:-:S07]  /*1b50*/  LOP3.LUT R4, R4, 0xc0, R125, 0xf8, !PT ;  /* 0x000000c004047812 */ /* 0x000fce00078ef87d */
        /* <DEDUP_REMOVED lines=30> */
.L_x_362:
[----:B------:R2:W-:Y:S02]  /*1d40*/  STS.128 [R234+0x4000], RZ ;  /* 0x004000ffea007388 */ /* 0x0005e40000000c00 */
.L_x_361:
[----:B------:R-:W-:Y:S05]  /*1d50*/  BSYNC.RECONVERGENT B0 ;  /* 0x0000000000007941 */ /* 0x000fea0003800200 */
.L_x_360:
[----:B------:R-:W-:Y:S01]  /*1d60*/  IADD3 R2, PT, PT, R10, 0x20, RZ ;  /* 0x000000200a027810 */ /* 0x000fe20007ffe0ff */
[----:B------:R-:W-:Y:S03]  /*1d70*/  BSSY.RECONVERGENT B0, `(.L_x_363) ;  /* 0x0000024000007945 */ /* 0x000fe60003800200 */
[----:B------:R-:W-:-:S13]  /*1d80*/  ISETP.GE.AND P0, PT, R2, UR14, PT ;  /* 0x0000000e02007c0c */ /* 0x000fda000bf06270 */
[----:B------:R-:W-:Y:S05]  /*1d90*/  @P0 BRA `(.L_x_364) ;  /* 0x0000000000840947 */ /* 0x000fea0003800000 */
[----:B------:R-:W4:Y:S01]  /*1da0*/  LDCU.64 UR12, c[0x0][0x3b0] ;  /* 0x00007600ff0c77ac */ /* 0x000f220008000a00 */
[----:B------:R-:W-:Y:S01]  /*1db0*/  IADD3 R5, P0, PT, R8, 0x20, RZ ;  /* 0x0000002008057810 */ /* 0x000fe20007f1e0ff */
[----:B------:R-:W-:Y:S01]  /*1dc0*/  IMAD.MOV.U32 R16, RZ, RZ, R12 ;  /* 0x000000ffff107224 */ /* 0x000fe200078e000c */
[----:B------:R-:W-:Y:S01]  /*1dd0*/  MOV R17, R15 ;  /* 0x0000000f00117202 */ /* 0x000fe20000000f00 */
[----:B------:R-:W5:Y:S02]  /*1de0*/  LDCU UR4, c[0x0][0x440] ;  /* 0x00008800ff0477ac */ /* 0x000f640008000800 */
[----:B------:R-:W-:Y:S01]  /*1df0*/  IMAD.X R0, RZ, RZ, R9, P0 ;  /* 0x000000ffff007224 */ /* 0x000fe200000e0609 */
[----:B------:R-:W1:Y:S03]  /*1e00*/  LDCU.64 UR6, c[0x0][0x380] ;  /* 0x00007000ff0677ac */ /* 0x000e660008000a00 */
[----:B----4-:R-:W-:-:S02]  /*1e10*/  IMAD R0, R0, UR12, RZ ;  /* 0x0000000c00007c24 */ /* 0x010fc4000f8e02ff */
[----:B------:R-:W-:Y:S01]  /*1e20*/  IMAD.WIDE.U32 R16, R5, UR12, R16 ;  /* 0x0000000c05107c25 */ /* 0x000fe2000f8e0010 */
[----:B-----5:R-:W-:-:S03]  /*1e30*/  ISETP.GE.AND P1, PT, R239, UR4, PT ;  /* 0x00000004ef007c0c */ /* 0x020fc6000bf26270 */
[----:B------:R-:W-:Y:S01]  /*1e40*/  IMAD R0, R5, UR13, R0 ;  /* 0x0000000d05007c24 */ /* 0x000fe2000f8e0200 */
[----:B------:R-:W-:Y:S02]  /*1e50*/  ISETP.GE.AND P0, PT, R238, UR4, PT ;  /* 0x00000004ee007c0c */ /* 0x000fe4000bf06270 */
[----:B-1-3--:R-:W-:Y:S01]  /*1e60*/  LEA R18, P2, R16, UR6, 0x1 ;  /* 0x0000000610127c11 */ /* 0x00afe2000f8408ff */
        /* <DEDUP_REMOVED lines=19> */
.L_x_365:
[----:B------:R3:W-:Y:S02]  /*1fa0*/  STS.128 [R234+0x4800], RZ ;  /* 0x004800ffea007388 */ /* 0x0007e40000000c00 */
.L_x_364:
[----:B------:R-:W-:Y:S05]  /*1fb0*/  BSYNC.RECONVERGENT B0 ;  /* 0x0000000000007941 */ /* 0x000fea0003800200 */
.L_x_363:
[----:B------:R-:W-:Y:S01]  /*1fc0*/  IADD3 R0, PT, PT, R10, 0x40, RZ ;  /* 0x000000400a007810 */ /* 0x000fe20007ffe0ff */
[----:B------:R-:W-:Y:S03]  /*1fd0*/  BSSY.RECONVERGENT B0, `(.L_x_366) ;  /* 0x0000024000007945 */ /* 0x000fe60003800200 */
[----:B------:R-:W-:-:S13]  /*1fe0*/  ISETP.GE.AND P0, PT, R0, UR14, PT ;  /* 0x0000000e00007c0c */ /* 0x000fda000bf06270 */
        /* <DEDUP_REMOVED lines=13> */
[----:B---34-:R-:W-:Y:S01]  /*20c0*/  LEA R18, P2, R16, UR6, 0x1 ;  /* 0x0000000610127c11 */ /* 0x018fe2000f8408ff */
        /* <DEDUP_REMOVED lines=19> */
.L_x_368:
[----:B------:R3:W-:Y:S02]  /*2200*/  STS.128 [R234+0x5000], RZ ;  /* 0x005000ffea007388 */ /* 0x0007e40000000c00 */
.L_x_367:
[----:B------:R-:W-:Y:S05]  /*2210*/  BSYNC.RECONVERGENT B0 ;  /* 0x0000000000007941 */ /* 0x000fea0003800200 */
.L_x_366:
        /* <DEDUP_REMOVED lines=14> */
[C---:B------:R-:W-:Y:S01]  /*2300*/  IMAD R5, R0.reuse, UR13, R5 ;  /* 0x0000000d00057c24 */ /* 0x040fe2000f8e0205 */
        /* <DEDUP_REMOVED lines=23> */
.L_x_371:
[----:B------:R2:W-:Y:S02]  /*2480*/  STS.128 [R234+0x5800], RZ ;  /* 0x005800ffea007388 */ /* 0x0005e40000000c00 */
.L_x_370:
[----:B------:R-:W-:Y:S05]  /*2490*/  BSYNC.RECONVERGENT B0 ;  /* 0x0000000000007941 */ /* 0x000fea0003800200 */
.L_x_369:
        /* <DEDUP_REMOVED lines=10> */
[----:B------:R-:W-:Y:S02]  /*2540*/  IMAD.U32 R5, RZ, RZ, UR12 ;  /* 0x0000000cff057e24 */ /* 0x000fe4000f8e00ff */
[----:B------:R-:W-:Y:S01]  /*2550*/  IMAD.U32 R9, RZ, RZ, UR33 ;  /* 0x00000021ff097e24 */ /* 0x000fe2000f8e00ff */
        /* <DEDUP_REMOVED lines=21> */
.L_x_374:
[----:B------:R2:W-:Y:S02]  /*26b0*/  STS.128 [R234+0x8000], RZ ;  /* 0x008000ffea007388 */ /* 0x0005e40000000c00 */
.L_x_373:
[----:B------:R-:W-:Y:S05]  /*26c0*/  BSYNC.RECONVERGENT B0 ;  /* 0x0000000000007941 */ /* 0x000fea0003800200 */
.L_x_372:
        /* <DEDUP_REMOVED lines=10> */
[----:B------:R-:W-:-:S04]  /*2770*/  IMAD.U32 R0, RZ, RZ, UR17 ;  /* 0x00000011ff007e24 */ /* 0x000fc8000f8e00ff */
        /* <DEDUP_REMOVED lines=22> */
.L_x_377:
[----:B------:R1:W-:Y:S02]  /*28e0*/  STS.128 [R234+0x8800], RZ ;  /* 0x008800ffea007388 */ /* 0x0003e40000000c00 */
.L_x_376:
[----:B------:R-:W-:Y:S05]  /*28f0*/  BSYNC.RECONVERGENT B0 ;  /* 0x0000000000007941 */ /* 0x000fea0003800200 */
.L_x_375:
[----:B------:R-:W5:Y:S01]  /*2900*/  LDCU UR6, c[0x0][0x3e0] ;  /* 0x00007c00ff0677ac */ /* 0x000f620008000800 */
[----:B------:R-:W0:Y:S01]  /*2910*/  LDGDEPBAR ;  /* 0x00000000000079af */ /* 0x000e220000000000 */
[----:B------:R-:W-:Y:S01]  /*2920*/  IMAD.U32 R0, RZ, RZ, UR23 ;  /* 0x00000017ff007e24 */ /* 0x000fe2000f8e00ff */
[----:B------:R-:W-:Y:S01]  /*2930*/  LOP3.LUT R5, R221, 0x1f0, RZ, 0xc0, !PT ;  /* 0x000001f0dd057812 */ /* 0x000fe200078ec0ff */
[----:B------:R-:W-:Y:S01]  /*2940*/  UIMAD.WIDE.U32 UR16, UR31, UR13, URZ ;  /* 0x0000000d1f1072a5 */ /* 0x000fe2000f8e00ff */
[----:B------:R-:W-:Y:S01]  /*2950*/  LOP3.LUT R11, R10, 0x7, RZ, 0xc0, !PT ;  /* 0x000000070a0b7812 */ /* 0x000fe200078ec0ff */
[----:B------:R-:W-:Y:S01]  /*2960*/  UIMAD UR30, UR30, UR13, URZ ;  /* 0x0000000d1e1e72a4 */ /* 0x000fe2000f8e02ff */
[----:B------:R-:W-:Y:S01]  /*2970*/  IADD3 R0, PT, PT, R5, 0x1, R0 ;  /* 0x0000000105007810 */ /* 0x000fe20007ffe000 */
[----:B------:R-:W-:Y:S01]  /*2980*/  BSSY.RECONVERGENT B0, `(.L_x_378) ;  /* 0x000002c000007945 */ /* 0x000fe20003800200 */
[----:B------:R-:W-:Y:S01]  /*2990*/  LOP3.LUT R5, R218, 0x1f, RZ, 0xc0, !PT ;  /* 0x0000001fda057812 */ /* 0x000fe200078ec0ff */
[----:B------:R-:W-:Y:S01]  /*29a0*/  UIADD3 UR30, UPT, UPT, UR17, UR30, URZ ;  /* 0x0000001e111e7290 */ /* 0x000fe2000fffe0ff */
[----:B------:R-:W-:Y:S01]  /*29b0*/  IADD3 R124, PT, PT, R0, -UR27, R11 ;  /* 0x8000001b007c7c10 */ /* 0x000fe2000fffe00b */
[----:B-----5:R-:W-:-:S04]  /*29c0*/  UIMAD UR6, UR22, UR6, UR21 ;  /* 0x00000006160672a4 */ /* 0x020fc8000f8e0215 */
[----:B------:R-:W-:Y:S01]  /*29d0*/  USHF.L.U32 UR6, UR6, 0x5, URZ ;  /* 0x0000000506067899 */ /* 0x000fe200080006ff */
[----:B------:R-:W-:-:S04]  /*29e0*/  DEPBAR.LE SB0, 0x0 ;  /* 0x000080000000791a */ /* 0x000fc80000000000 */
[----:B------:R-:W-:Y:S01]  /*29f0*/  BAR.SYNC.DEFER_BLOCKING 0x0 ;  /* 0x0000000000007b1d */ /* 0x000fe20000010000 */
[----:B------:R-:W-:Y:S01]  /*2a00*/  IADD3 R0, P1, P0, R6, UR6, R5 ;  /* 0x0000000606007c10 */ /* 0x000fe2000f83e005 */
[----:B------:R-:W-:Y:S01]  /*2a10*/  USHF.R.S32.HI UR6, URZ, 0x1f, UR6 ;  /* 0x0000001fff067899 */ /* 0x000fe20008011406 */
[----:B------:R-:W-:-:S05]  /*2a20*/  IMAD.U32 R5, RZ, RZ, UR26 ;  /* 0x0000001aff057e24 */ /* 0x000fca000f8e00ff */
[----:B------:R-:W-:Y:S02]  /*2a30*/  IADD3.X R3, PT, PT, R3, UR6, RZ, P1, P0 ;  /* 0x0000000603037c10 */ /* 0x000fe40008fe04ff */
[----:B------:R-:W-:Y:S01]  /*2a40*/  IADD3 R124, PT, PT, R124, UR20, R5 ;  /* 0x000000147c7c7c10 */ /* 0x000fe2000fffe005 */
[----:B------:R-:W-:Y:S06]  /*2a50*/  @P3 BRA `(.L_x_379) ;  /* 0x00000000006c3947 */ /* 0x000fec0003800000 */
[----:B------:R-:W5:Y:S01]  /*2a60*/  LDCU UR6, c[0x0][0x440] ;  /* 0x00008800ff0677ac */ /* 0x000f620008000800 */
[----:B------:R-:W-:Y:S02]  /*2a70*/  IMAD.U32 R6, RZ, RZ, UR16 ;  /* 0x00000010ff067e24 */ /* 0x000fe4000f8e00ff */
[----:B------:R-:W-:Y:S02]  /*2a80*/  IMAD.U32 R5, RZ, RZ, UR30 ;  /* 0x0000001eff057e24 */ /* 0x000fe4000f8e00ff */
[----:B------:R-:W-:Y:S01]  /*2a90*/  IMAD.U32 R7, RZ, RZ, UR17 ;  /* 0x00000011ff077e24 */ /* 0x000fe2000f8e00ff */
[----:B-1----:R-:W-:-:S04]  /*2aa0*/  LEA R8, P2, R6, R231, 0x1 ;  /* 0x000000e706087211 */ /* 0x002fc800078408ff */
        /* <DEDUP_REMOVED lines=20> */
.L_x_380:
[----:B------:R1:W-:Y:S01]  /*2bf0*/  STS.128 [R234+0xb000], RZ ;  /* 0x00b000ffea007388 */ /* 0x0003e20000000c00 */
[----:B------:R-:W-:Y:S05]  /*2c00*/  BRA `(.L_x_381) ;  /* 0x00000000000c7947 */ /* 0x000fea0003800000 */
.L_x_379:
[----:B------:R1:W-:Y:S04]  /*2c10*/  STS.128 [R234+0x9000], RZ ;  /* 0x009000ffea007388 */ /* 0x0003e80000000c00 */
[----:B------:R1:W-:Y:S04]  /*2c20*/  STS.128 [R234+0xa000], RZ ;  /* 0x00a000ffea007388 */ /* 0x0003e80000000c00 */
[----:B------:R1:W-:Y:S02]  /*2c30*/  STS.128 [R234+0xb000], RZ ;  /* 0x00b000ffea007388 */ /* 0x0003e40000000c00 */
.L_x_381:
[----:B------:R-:W-:Y:S05]  /*2c40*/  BSYNC.RECONVERGENT B0 ;  /* 0x0000000000007941 */ /* 0x000fea0003800200 */
.L_x_378:
[----:B------:R-:W-:Y:S01]  /*2c50*/  ISETP.GE.AND P0, PT, R2, UR7, PT ;  /* 0x0000000702007c0c */ /* 0x000fe2000bf06270 */
[----:B------:R-:W-:Y:S01]  /*2c60*/  BSSY.RECONVERGENT B0, `(.L_x_382) ;  /* 0x0000024000007945 */ /* 0x000fe20003800200 */
[----:B------:R-:W-:Y:S02]  /*2c70*/  LOP3.LUT R219, R228, 0x3e00, RZ, 0xc0, !PT ;  /* 0x00003e00e4db7812 */ /* 0x000fe400078ec0ff */
[----:B-1----:R-:W-:Y:S02]  /*2c80*/  LOP3.LUT R8, R125, 0x120, RZ, 0xc0, !PT ;  /* 0x000001207d087812 */ /* 0x002fe400078ec0ff */
[----:B------:R-:W-:Y:S02]  /*2c90*/  LOP3.LUT R2, R4, 0x8, R221, 0x78, !PT ;  /* 0x0000000804027812 */ /* 0x000fe400078e78dd */
[----:B------:R-:W-:-:S05]  /*2ca0*/  LOP3.LUT R7, R218, 0x8, RZ, 0xc0, !PT ;  /* 0x00000008da077812 */ /* 0x000fca00078ec0ff */
[----:B------:R1:W-:Y:S04]  /*2cb0*/  @P0 STS.128 [R234+0x9800], RZ ;  /* 0x009800ffea000388 */ /* 0x0003e80000000c00 */
[----:B------:R1:W-:Y:S04]  /*2cc0*/  @P0 STS.128 [R234+0xa800], RZ ;  /* 0x00a800ffea000388 */ /* 0x0003e80000000c00 */
[----:B------:R1:W-:Y:S01]  /*2cd0*/  @P0 STS.128 [R234+0xb800], RZ ;  /* 0x00b800ffea000388 */ /* 0x0003e20000000c00 */
[----:B------:R-:W-:Y:S05]  /*2ce0*/  @P0 BRA `(.L_x_383) ;  /* 0x00000000006c0947 */ /* 0x000fea0003800000 */
[----:B------:R-:W5:Y:S01]  /*2cf0*/  LDCU UR6, c[0x0][0x440] ;  /* 0x00008800ff0677ac */ /* 0x000f620008000800 */
[----:B------:R-:W-:-:S04]  /*2d00*/  ULEA UR12, UP0, UR8, UR16, 0x5 ;  /* 0x00000010080c7291 */ /* 0x000fc8000f8028ff */
[----:B------:R-:W-:Y:S02]  /*2d10*/  ULEA.HI.X UR7, UR8, UR30, UR9, 0x5, UP0 ;  /* 0x0000001e08077291 */ /* 0x000fe400080f2c09 */
        /* <DEDUP_REMOVED lines=23> */
.L_x_384:
[----:B------:R1:W-:Y:S02]  /*2e90*/  STS.128 [R234+0xb800], RZ ;  /* 0x00b800ffea007388 */ /* 0x0003e40000000c00 */
.L_x_383:
[----:B------:R-:W-:Y:S05]  /*2ea0*/  BSYNC.RECONVERGENT B0 ;  /* 0x0000000000007941 */ /* 0x000fea0003800200 */
.L_x_382:
        /* <DEDUP_REMOVED lines=20> */
[----:B---34-:R-:W3:Y:S04]  /*2ff0*/  LDSM.16.M88.4 R16, [R130+0x6c00] ;  /* 0x006c00008210783b */ /* 0x018ee80000000200 */
[----:B--2---:R-:W-:Y:S04]  /*3000*/  LDSM.16.M88.4 R12, [R126+0x1000] ;  /* 0x001000007e0c783b */ /* 0x004fe80000000200 */
[----:B-1----:R-:W1:Y:S04]  /*3010*/  LDSM.16.M88.4 R8, [R127+0x6000] ;  /* 0x006000007f08783b */ /* 0x002e680000000200 */
[----:B------:R-:W2:Y:S04]  /*3020*/  LDSM.16.M88.4 R4, [R127+0x6400] ;  /* 0x006400007f04783b */ /* 0x000ea80000000200 */
[----:B------:R-:W4:Y:S04]  /*3030*/  LDSM.16.M88.4 R24, [R127+0x6800] ;  /* 0x006800007f18783b */ /* 0x000f280000000200 */
        /* <DEDUP_REMOVED lines=14> */
[C---:B---3--:R-:W-:Y:S08]  /*3120*/  HMMA.16816.F32 R32, R28.reuse, R16, RZ ;  /* 0x000000101c20723c */ /* 0x048ff000000018ff */
[C---:B------:R-:W-:Y:S08]  /*3130*/  HMMA.16816.F32 R60, R28.reuse, R58, RZ ;  /* 0x0000003a1c3c723c */ /* 0x040ff000000018ff */
[----:B------:R-:W-:Y:S08]  /*3140*/  HMMA.16816.F32 R44, R28, R42, RZ ;  /* 0x0000002a1c2c723c */ /* 0x000ff000000018ff */
[----:B------:R-:W-:Y:S08]  /*3150*/  HMMA.16816.F32 R52, R112, R40, RZ ;  /* 0x000000287034723c */ /* 0x000ff000000018ff */
[----:B------:R-:W-:Y:S08]  /*3160*/  HMMA.16816.F32 R28, R28, R18, RZ ;  /* 0x000000121c1c723c */ /* 0x000ff000000018ff */
[C---:B------:R-:W-:Y:S08]  /*3170*/  HMMA.16816.F32 R68, R112.reuse, R56, RZ ;  /* 0x000000387044723c */ /* 0x040ff000000018ff */
[C---:B------:R-:W-:Y:S08]  /*3180*/  HMMA.16816.F32 R40, R112.reuse, R42, RZ ;  /* 0x0000002a7028723c */ /* 0x040ff000000018ff */
[C---:B------:R-:W-:Y:S08]  /*3190*/  HMMA.16816.F32 R72, R112.reuse, R74, RZ ;  /* 0x0000004a7048723c */ /* 0x040ff000000018ff */
[C---:B------:R-:W-:Y:S08]  /*31a0*/  HMMA.16816.F32 R56, R112.reuse, R58, RZ ;  /* 0x0000003a7038723c */ /* 0x040ff000000018ff */
[C---:B------:R-:W-:Y:S08]  /*31b0*/  HMMA.16816.F32 R36, R112.reuse, R16, RZ ;  /* 0x000000107024723c */ /* 0x040ff000000018ff */
[----:B------:R-:W-:Y:S01]  /*31c0*/  HMMA.16816.F32 R112, R112, R18, RZ ;  /* 0x000000127070723c */ /* 0x000fe200000018ff */
[----:B------:R-:W3:Y:S07]  /*31d0*/  LDSM.16.M88.4 R16, [R127+0x7000] ;  /* 0x007000007f10783b */ /* 0x000eee0000000200 */
[C---:B-1----:R-:W-:Y:S08]  /*31e0*/  HMMA.16816.F32 R80, R12.reuse, R8, R80 ;  /* 0x000000080c50723c */ /* 0x042ff00000001850 */
[C---:B--2---:R-:W-:Y:S08]  /*31f0*/  HMMA.16816.F32 R64, R12.reuse, R4, R64 ;  /* 0x000000040c40723c */ /* 0x044ff00000001840 */
[C---:B----4-:R-:W-:Y:S08]  /*3200*/  HMMA.16816.F32 R48, R12.reuse, R24, R48 ;  /* 0x000000180c30723c */ /* 0x050ff00000001830 */
[C---:B------:R-:W-:Y:S08]  /*3210*/  HMMA.16816.F32 R32, R12.reuse, R120, R32 ;  /* 0x000000780c20723c */ /* 0x040ff00000001820 */
[C---:B------:R-:W-:Y:S08]  /*3220*/  HMMA.16816.F32 R76, R12.reuse, R10, R76 ;  /* 0x0000000a0c4c723c */ /* 0x040ff0000000184c */
[C---:B------:R-:W-:Y:S08]  /*3230*/  HMMA.16816.F32 R60, R12.reuse, R6, R60 ;  /* 0x000000060c3c723c */ /* 0x040ff0000000183c */
[C---:B------:R-:W-:Y:S08]  /*3240*/  HMMA.16816.F32 R44, R12.reuse, R26, R44 ;  /* 0x0000001a0c2c723c */ /* 0x040ff0000000182c */
[----:B------:R-:W-:Y:S01]  /*3250*/  HMMA.16816.F32 R28, R12, R122, R28 ;  /* 0x0000007a0c1c723c */ /* 0x000fe2000000181c */
[----:B------:R-:W1:Y:S07]  /*3260*/  LDSM.16.M88.4 R12, [R127+0x7400] ;  /* 0x007400007f0c783b */ /* 0x000e6e0000000200 */
[C---:B------:R-:W-:Y:S08]  /*3270*/  HMMA.16816.F32 R52, R116.reuse, R24, R52 ;  /* 0x000000187434723c */ /* 0x040ff00000001834 */
[C---:B------:R-:W-:Y:S01]  /*3280*/  HMMA.16816.F32 R40, R116.reuse, R26, R40 ;  /* 0x0000001a7428723c */ /* 0x040fe20000001828 */
[----:B------:R-:W2:Y:S07]  /*3290*/  LDSM.16.M88.4 R24, [R126+0x2000] ;  /* 0x002000007e18783b */ /* 0x000eae0000000200 */
[C---:B------:R-:W-:Y:S08]  /*32a0*/  HMMA.16816.F32 R84, R116.reuse, R8, R84 ;  /* 0x000000087454723c */ /* 0x040ff00000001854 */
[C---:B------:R-:W-:Y:S08]  /*32b0*/  HMMA.16816.F32 R68, R116.reuse, R4, R68 ;  /* 0x000000047444723c */ /* 0x040ff00000001844 */
[C---:B------:R-:W-:Y:S01]  /*32c0*/  HMMA.16816.F32 R72, R116.reuse, R10, R72 ;  /* 0x0000000a7448723c */ /* 0x040fe20000001848 */
[----:B------:R-:W4:Y:S07]  /*32d0*/  LDSM.16.M88.4 R8, [R127+0x7800] ;  /* 0x007800007f08783b */ /* 0x000f2e0000000200 */
[C---:B------:R-:W-:Y:S01]  /*32e0*/  HMMA.16816.F32 R56, R116.reuse, R6, R56 ;  /* 0x000000067438723c */ /* 0x040fe20000001838 */
[----:B------:R-:W4:Y:S07]  /*32f0*/  LDSM.16.M88.4 R4, [R127+0x7c00] ;  /* 0x007c00007f04783b */ /* 0x000f2e0000000200 */
[C---:B------:R-:W-:Y:S08]  /*3300*/  HMMA.16816.F32 R36, R116.reuse, R120, R36 ;  /* 0x000000787424723c */ /* 0x040ff00000001824 */
[----:B------:R-:W-:Y:S08]  /*3310*/  HMMA.16816.F32 R112, R116, R122, R112 ;  /* 0x0000007a7470723c */ /* 0x000ff00000001870 */
[C---:B-----5:R-:W-:Y:S08]  /*3320*/  HMMA.16816.F32 R80, R104.reuse, R100, R80 ;  /* 0x000000646850723c */ /* 0x060ff00000001850 */
[C---:B------:R-:W-:Y:S08]  /*3330*/  HMMA.16816.F32 R64, R104.reuse, R96, R64 ;  /* 0x000000606840723c */ /* 0x040ff00000001840 */
[C---:B------:R-:W-:Y:S08]  /*3340*/  HMMA.16816.F32 R76, R104.reuse, R102, R76 ;  /* 0x00000066684c723c */ /* 0x040ff0000000184c */
[----:B------:R-:W-:Y:S08]  /*3350*/  HMMA.16816.F32 R60, R104, R98, R60 ;  /* 0x00000062683c723c */ /* 0x000ff0000000183c */
        /* <DEDUP_REMOVED lines=14> */
[----:B------:R-:W-:Y:S01]  /*3440*/  HMMA.16816.F32 R112, R108, R90, R112 ;  /* 0x0000005a6c70723c */ /* 0x000fe20000001870 */
[----:B------:R-:W-:Y:S07]  /*3450*/  LDSM.16.M88.4 R88, [R130+0x8400] ;  /* 0x008400008258783b */ /* 0x000fee0000000200 */
[C---:B---3--:R-:W-:Y:S08]  /*3460*/  HMMA.16816.F32 R80, R20.reuse, R16, R80 ;  /* 0x000000101450723c */ /* 0x048ff00000001850 */
[C---:B------:R-:W-:Y:S08]  /*3470*/  HMMA.16816.F32 R76, R20.reuse, R18, R76 ;  /* 0x00000012144c723c */ /* 0x040ff0000000184c */
[C---:B-1----:R-:W-:Y:S08]  /*3480*/  HMMA.16816.F32 R64, R20.reuse, R12, R64 ;  /* 0x0000000c1440723c */ /* 0x042ff00000001840 */
[----:B------:R-:W-:Y:S08]  /*3490*/  HMMA.16816.F32 R60, R20, R14, R60 ;  /* 0x0000000e143c723c */ /* 0x000ff0000000183c */
[C---:B--2---:R-:W-:Y:S08]  /*34a0*/  HMMA.16816.F32 R84, R24.reuse, R16, R84 ;  /* 0x000000101854723c */ /* 0x044ff00000001854 */
[C---:B------:R-:W-:Y:S01]  /*34b0*/  HMMA.16816.F32 R72, R24.reuse, R18, R72 ;  /* 0x000000121848723c */ /* 0x040fe20000001848 */
[----:B------:R-:W1:Y:S07]  /*34c0*/  LDSM.16.M88.4 R16, [R130+0x8000] ;  /* 0x008000008210783b */ /* 0x000e6e0000000200 */
[C---:B------:R-:W-:Y:S08]  /*34d0*/  HMMA.16816.F32 R68, R24.reuse, R12, R68 ;  /* 0x0000000c1844723c */ /* 0x040ff00000001844 */
[----:B------:R-:W-:Y:S01]  /*34e0*/  HMMA.16816.F32 R56, R24, R14, R56 ;  /* 0x0000000e1838723c */ /* 0x000fe20000001838 */
[----:B------:R-:W2:Y:S07]  /*34f0*/  LDSM.16.M88.4 R12, [R130+0x8800] ;  /* 0x00880000820c783b */ /* 0x000eae0000000200 */
[C---:B----4-:R-:W-:Y:S08]  /*3500*/  HMMA.16816.F32 R48, R20.reuse, R8, R48 ;  /* 0x000000081430723c */ /* 0x050ff00000001830 */
[C---:B------:R-:W-:Y:S08]  /*3510*/  HMMA.16816.F32 R44, R20.reuse, R10, R44 ;  /* 0x0000000a142c723c */ /* 0x040ff0000000182c */
[C---:B------:R-:W-:Y:S08]  /*3520*/  HMMA.16816.F32 R32, R20.reuse, R4, R32 ;  /* 0x000000041420723c */ /* 0x040ff00000001820 */
[----:B------:R-:W-:Y:S01]  /*3530*/  HMMA.16816.F32 R28, R20, R6, R28 ;  /* 0x00000006141c723c */ /* 0x000fe2000000181c */
[----:B------:R-:W3:Y:S07]  /*3540*/  LDSM.16.M88.4 R20, [R128+0x5000] ;  /* 0x005000008014783b */ /* 0x000eee0000000200 */
[C---:B------:R-:W-:Y:S08]  /*3550*/  HMMA.16816.F32 R52, R24.reuse, R8, R52 ;  /* 0x000000081834723c */ /* 0x040ff00000001834 */
[C---:B------:R-:W-:Y:S01]  /*3560*/  HMMA.16816.F32 R100, R24.reuse, R10, R40 ;  /* 0x0000000a1864723c */ /* 0x040fe20000001828 */
[----:B------:R-:W-:Y:S04]  /*3570*/  LDSM.16.M88.4 R8, [R127+0x8000] ;  /* 0x008000007f08783b */ /* 0x000fe80000000200 */
[----:B------:R-:W-:Y:S03]  /*3580*/  LDSM.16.M88.4 R40, [R126+0x5000] ;  /* 0x005000007e28783b */ /* 0x000fe60000000200 */
[C---:B------:R-:W-:Y:S01]  /*3590*/  HMMA.16816.F32 R108, R24.reuse, R4, R36 ;  /* 0x00000004186c723c */ /* 0x040fe20000001824 */
[----:B------:R-:W-:Y:S07]  /*35a0*/  LDSM.16.M88.4 R36, [R127+0x8800] ;  /* 0x008800007f24783b */ /* 0x000fee0000000200 */
[----:B------:R-:W-:Y:S01]  /*35b0*/  HMMA.16816.F32 R112, R24, R6, R112 ;  /* 0x000000061870723c */ /* 0x000fe20000001870 */
[----:B------:R-:W-:Y:S04]  /*35c0*/  LDSM.16.M88.4 R4, [R127+0x8c00] ;  /* 0x008c00007f04783b */ /* 0x000fe80000000200 */
[----:B------:R-:W4:Y:S01]  /*35d0*/  LDSM.16.M88.4 R24, [R126+0x4000] ;  /* 0x004000007e18783b */ /* 0x000f220000000200 */
[----:B------:R-:W-:-:S04]  /*35e0*/  DEPBAR.LE SB0, 0x0 ;  /* 0x000080000000791a */ /* 0x000fc80000000000 */
[C---:B-1----:R-:W-:Y:S08]  /*35f0*/  HMMA.16816.F32 R84, R96.reuse, R16, R84 ;  /* 0x000000106054723c */ /* 0x042ff00000001854 */
[C---:B------:R-:W-:Y:S08]  /*3600*/  HMMA.16816.F32 R72, R96.reuse, R18, R72 ;  /* 0x000000126048723c */ /* 0x040ff00000001848 */
[C---:B------:R-:W-:Y:S08]  /*3610*/  HMMA.16816.F32 R68, R96.reuse, R88, R68 ;  /* 0x000000586044723c */ /* 0x040ff00000001844 */
[C---:B------:R-:W-:Y:S08]  /*3620*/  HMMA.16816.F32 R56, R96.reuse, R90, R56 ;  /* 0x0000005a6038723c */ /* 0x040ff00000001838 */
[C---:B--2---:R-:W-:Y:S08]  /*3630*/  HMMA.16816.F32 R52, R96.reuse, R12, R52 ;  /* 0x0000000c6034723c */ /* 0x044ff00000001834 */
        /* <DEDUP_REMOVED lines=8> */
[-C--:B------:R-:W-:Y:S08]  /*36c0*/  HMMA.16816.F32 R28, R20, R94.reuse, R28 ;  /* 0x0000005e141c723c */ /* 0x080ff0000000181c */
[----:B------:R-:W-:Y:S08]  /*36d0*/  HMMA.16816.F32 R112, R96, R94, R112 ;  /* 0x0000005e6070723c */ /* 0x000ff00000001870 */
[----:B------:R-:W-:Y:S08]  /*36e0*/  HMMA.16816.F32 R32, R20, R92, R32 ;  /* 0x0000005c1420723c */ /* 0x000ff00000001820 */
[C---:B----4-:R-:W-:Y:S08]  /*36f0*/  HMMA.16816.F32 R84, R24.reuse, R8, R84 ;  /* 0x000000081854723c */ /* 0x050ff00000001854 */
        /* <DEDUP_REMOVED lines=12> */
[-C--:B------:R-:W-:Y:S08]  /*37c0*/  HMMA.16816.F32 R28, R40, R6.reuse, R28 ;  /* 0x00000006281c723c */ /* 0x080ff0000000181c */
[----:B------:R-:W-:Y:S08]  /*37d0*/  HMMA.16816.F32 R24, R24, R6, R112 ;  /* 0x000000061818723c */ /* 0x000ff00000001870 */
[----:B------:R-:W-:Y:S01]  /*37e0*/  HMMA.16816.F32 R32, R40, R4, R32 ;  /* 0x000000042820723c */ /* 0x000fe20000001820 */
[----:B------:R-:W-:-:S05]  /*37f0*/  IMAD.U32 R5, RZ, RZ, UR26 ;  /* 0x0000001aff057e24 */ /* 0x000fca000f8e00ff */
[C-C-:B------:R-:W-:Y:S02]  /*3800*/  VIADDMNMX R214, R124.reuse, 0x8, R5.reuse, PT ;  /* 0x000000087cd67846 */ /* 0x140fe40003800105 */
[C-C-:B------:R-:W-:Y:S02]  /*3810*/  VIADDMNMX R213, R124.reuse, 0x40, R5.reuse, PT ;  /* 0x000000407cd57846 */ /* 0x140fe40003800105 */
[----:B------:R-:W-:Y:S01]  /*3820*/  VIADDMNMX R212, R124, 0x48, R5, PT ;  /* 0x000000487cd47846 */ /* 0x000fe20003800105 */
[----:B------:R-:W-:Y:S06]  /*3830*/  BAR.SYNC.DEFER_BLOCKING 0x0 ;  /* 0x0000000000007b1d */ /* 0x000fec0000010000 */
[----:B------:R-:W-:Y:S05]  /*3840*/  BRA.U !UP1, `(.L_x_385) ;  /* 0x0000000109d87547 */ /* 0x000fea000b800000 */
        /* <DEDUP_REMOVED lines=51> */
.L_x_387:
[----:B------:R3:W-:Y:S02]  /*3b80*/  STS.128 [R234+0x8800], RZ ;  /* 0x008800ffea007388 */ /* 0x0007e40000000c00 */
.L_x_388:
[----:B------:R-:W-:Y:S05]  /*3b90*/  BSYNC.RECONVERGENT B0 ;  /* 0x0000000000007941 */ /* 0x000fea0003800200 */
.L_x_386:
[----:B------:R-:W0:Y:S02]  /*3ba0*/  LDGDEPBAR ;  /* 0x00000000000079af */ /* 0x000e240000000000 */
.L_x_385:
[----:B------:R-:W4:Y:S01]  /*3bb0*/  S2R R222, SR_CTAID.X ;  /* 0x0000000000de7919 */ /* 0x000f220000002500 */
[----:B------:R-:W-:Y:S01]  /*3bc0*/  IMAD.SHL.U32 R4, R218, 0x2, RZ ;  /* 0x00000002da047824 */ /* 0x000fe200078e00ff */
[----:B------:R-:W-:Y:S01]  /*3bd0*/  LOP3.LUT R229, R2, 0x120, R125, 0xf8, !PT ;  /* 0x0000012002e57812 */ /* 0x000fe200078ef87d */
[----:B------:R-:W-:Y:S01]  /*3be0*/  IMAD.U32 R224, RZ, RZ, UR13 ;  /* 0x0000000dffe07e24 */ /* 0x000fe2000f8e00ff */
[----:B------:R-:W-:Y:S01]  /*3bf0*/  USHF.L.U32 UR7, UR13, 0x1, URZ ;  /* 0x000000010d077899 */ /* 0x000fe200080006ff */
[----:B------:R-:W-:Y:S01]  /*3c00*/  IMAD.WIDE.U32 R248, R0, -0x2daee0ad, RZ ;  /* 0xd2511f5300f87825 */ /* 0x000fe200078e00ff */
[----:B------:R-:W-:Y:S01]  /*3c10*/  LOP3.LUT R5, R4, 0x6, RZ, 0xc0, !PT ;  /* 0x0000000604057812 */ /* 0x000fe200078ec0ff */
[----:B------:R-:W3:Y:S01]  /*3c20*/  LDCU UR6, c[0x0][0x45c] ;  /* 0x00008b80ff0677ac */ /* 0x000ee20008000800 */
[----:B------:R-:W-:Y:S01]  /*3c30*/  LEA R165, R229, UR5, 0x1 ;  /* 0x00000005e5a57c11 */ /* 0x000fe2000f8e08ff */
[----:B------:R-:W-:Y:S01]  /*3c40*/  VIADD R226, R250, 0x9e3779b9 ;  /* 0x9e3779b9fae27836 */ /* 0x000fe20000000000 */
[----:B------:R-:W-:Y:S01]  /*3c50*/  STL.64 [R1+0x18], R230 ;  /* 0x000018e601007387 */ /* 0x000fe20000100a00 */
[----:B------:R-:W-:Y:S01]  /*3c60*/  IMAD R224, R224, 0x40, R5 ;  /* 0x00000040e0e07824 */ /* 0x000fe200078e0205 */
[----:B------:R-:W-:Y:S01]  /*3c70*/  SHF.R.U32.HI R5, RZ, 0x5, R218 ;  /* 0x00000005ff057819 */ /* 0x000fe200000116da */
[----:B------:R-:W-:Y:S01]  /*3c80*/  VIADD R4, R165, 0x9000 ;  /* 0x00009000a5047836 */ /* 0x000fe20000000000 */
[----:B------:R-:W-:Y:S01]  /*3c90*/  LDSM.16.MT88.4 R148, [R165+0x9000] ;  /* 0x00900000a594783b */ /* 0x000fe20000004200 */
[----:B------:R-:W-:-:S02]  /*3ca0*/  VIADD R38, R224, 0x9 ;  /* 0x00000009e0267836 */ /* 0x000fc40000000000 */
[C---:B------:R-:W-:Y:S01]  /*3cb0*/  VIADD R2, R224.reuse, 0x8 ;  /* 0x00000008e0027836 */ /* 0x040fe20000000000 */
[----:B------:R-:W-:Y:S01]  /*3cc0*/  LDSM.16.MT88.4 R96, [R165+0xa000] ;  /* 0x00a00000a560783b */ /* 0x000fe20000004200 */
[----:B------:R-:W-:Y:S01]  /*3cd0*/  VIADD R21, R224, 0x11 ;  /* 0x00000011e0157836 */ /* 0x000fe20000000000 */
[-C--:B------:R-:W-:Y:S01]  /*3ce0*/  ISETP.GE.AND P0, PT, R38, R212.reuse, PT ;  /* 0x000000d42600720c */ /* 0x080fe20003f06270 */
[----:B------:R-:W-:Y:S01]  /*3cf0*/  VIADD R37, R224, 0x10 ;  /* 0x00000010e0257836 */ /* 0x000fe20000000000 */
[----:B------:R-:W-:Y:S01]  /*3d00*/  ISETP.GE.AND P1, PT, R2, R212, PT ;  /* 0x000000d40200720c */ /* 0x000fe20003f26270 */
[----:B-12---:R-:W-:Y:S01]  /*3d10*/  VIADD R9, R224, 0x18 ;  /* 0x00000018e0097836 */ /* 0x006fe20000000000 */
[----:B------:R-:W-:Y:S01]  /*3d20*/  ISETP.GE.AND P5, PT, R2, R213, PT ;  /* 0x000000d50200720c */ /* 0x000fe20003fa6270 */
[----:B------:R-:W-:Y:S01]  /*3d30*/  VIADD R20, R224, 0x21 ;  /* 0x00000021e0147836 */ /* 0x000fe20000000000 */
[----:B------:R-:W-:Y:S01]  /*3d40*/  ISETP.GE.AND P2, PT, R2, R215, PT ;  /* 0x000000d70200720c */ /* 0x000fe20003f46270 */
[----:B------:R-:W-:Y:S01]  /*3d50*/  VIADD R23, R224, 0x20 ;  /* 0x00000020e0177836 */ /* 0x000fe20000000000 */
[----:B------:R-:W-:Y:S01]  /*3d60*/  ISETP.GE.AND P4, PT, R2, R214, PT ;  /* 0x000000d60200720c */ /* 0x000fe20003f86270 */
[----:B------:R-:W-:Y:S01]  /*3d70*/  VIADD R2, R224, 0x19 ;  /* 0x00000019e0027836 */ /* 0x000fe20000000000 */
[-C--:B------:R-:W-:Y:S01]  /*3d80*/  ISETP.GE.AND P3, PT, R38, R213.reuse, PT ;  /* 0x000000d52600720c */ /* 0x080fe20003f66270 */
[----:B------:R-:W-:Y:S01]  /*3d90*/  VIADD R18, R224, 0x29 ;  /* 0x00000029e0127836 */ /* 0x000fe20000000000 */
[----:B------:R-:W-:Y:S01]  /*3da0*/  FSEL R79, R79, -INF , !P0 ;  /* 0xff8000004f4f7808 */ /* 0x000fe20004000000 */
[----:B----4-:R-:W-:Y:S01]  /*3db0*/  IMAD R222, R222, 0x8, R5 ;  /* 0x00000008dede7824 */ /* 0x010fe200078e0205 */
[-C--:B------:R-:W-:Y:S01]  /*3dc0*/  ISETP.GE.AND P0, PT, R21, R212.reuse, PT ;  /* 0x000000d41500720c */ /* 0x080fe20003f06270 */
[----:B------:R-:W-:Y:S01]  /*3dd0*/  VIADD R19, R224, 0x28 ;  /* 0x00000028e0137836 */ /* 0x000fe20000000000 */
[----:B------:R-:W-:Y:S01]  /*3de0*/  FSEL R5, R78, -INF , !P1 ;  /* 0xff8000004e057808 */ /* 0x000fe20004800000 */
[----:B------:R-:W-:Y:S01]  /*3df0*/  VIADD R65, R165, 0x9020 ;  /* 0x00009020a5417836 */ /* 0x000fe20000000000 */
[----:B------:R-:W-:Y:S01]  /*3e00*/  FSEL R76, R76, -INF , !P5 ;  /* 0xff8000004c4c7808 */ /* 0x000fe20006800000 */
[----:B------:R-:W-:Y:S01]  /*3e10*/  @P6 VIADD R65, R4, 0xffffffe0 ;  /* 0xffffffe004416836 */ /* 0x000fe20000000000 */
[-C--:B------:R-:W-:Y:S01]  /*3e20*/  ISETP.GE.AND P1, PT, R37, R212.reuse, PT ;  /* 0x000000d42500720c */ /* 0x080fe20003f26270 */
[C---:B------:R-:W-:Y:S01]  /*3e30*/  VIADD R4, R224.reuse, 0x1 ;  /* 0x00000001e0047836 */ /* 0x040fe20000000000 */
[----:B------:R-:W-:Y:S01]  /*3e40*/  FSEL R6, R77, -INF , !P3 ;  /* 0xff8000004d067808 */ /* 0x000fe20005800000 */
[C---:B------:R-:W-:Y:S01]  /*3e50*/  VIADD R22, R224.reuse, 0x30 ;  /* 0x00000030e0167836 */ /* 0x040fe20000000000 */
[-C--:B------:R-:W-:Y:S01]  /*3e60*/  ISETP.GE.AND P5, PT, R37, R213.reuse, PT ;  /* 0x000000d52500720c */ /* 0x080fe20003fa6270 */
[----:B------:R-:W-:Y:S01]  /*3e70*/  VIADD R7, R224, 0x31 ;  /* 0x00000031e0077836 */ /* 0x000fe20000000000 */
[----:B------:R-:W-:Y:S01]  /*3e80*/  ISETP.GE.AND P3, PT, R21, R213, PT ;  /* 0x000000d51500720c */ /* 0x000fe20003f66270 */
[----:B------:R-:W-:Y:S01]  /*3e90*/  VIADD R216, R222, 0x4 ;  /* 0x00000004ded87836 */ /* 0x000fe20000000000 */
[----:B------:R-:W-:Y:S01]  /*3ea0*/  FSEL R15, R15, -INF , !P0 ;  /* 0xff8000000f0f7808 */ /* 0x000fe20004000000 */
[----:B------:R-:W-:Y:S01]  /*3eb0*/  VIADD R210, R250, 0x3c6ef372 ;  /* 0x3c6ef372fad27836 */ /* 0x000fe20000000000 */
[-C--:B------:R-:W-:Y:S01]  /*3ec0*/  ISETP.GE.AND P0, PT, R2, R212.reuse, PT ;  /* 0x000000d40200720c */ /* 0x080fe20003f06270 */
[----:B------:R-:W-:Y:S01]  /*3ed0*/  IMAD.WIDE.U32 R216, R216, -0x326172a9, RZ ;  /* 0xcd9e8d57d8d87825 */ /* 0x000fe200078e00ff */
[----:B------:R-:W-:Y:S01]  /*3ee0*/  FSEL R11, R14, -INF , !P1 ;  /* 0xff8000000e0b7808 */ /* 0x000fe20004800000 */
[----:B------:R-:W-:Y:S01]  /*3ef0*/  LDSM.16.MT88.4 R112, [R65+0x1000] ;  /* 0x001000004170783b */ /* 0x000fe20000004200 */
[----:B------:R-:W-:Y:S01]  /*3f00*/  FSEL R16, R12, -INF , !P5 ;  /* 0xff8000000c107808 */ /* 0x000fe20006800000 */
[----:B------:R-:W-:Y:S01]  /*3f10*/  VIADD R14, R224, 0x39 ;  /* 0x00000039e00e7836 */ /* 0x000fe20000000000 */
[-C--:B------:R-:W-:Y:S01]  /*3f20*/  ISETP.GE.AND P1, PT, R9, R212.reuse, PT ;  /* 0x000000d40900720c */ /* 0x080fe20003f26270 */
[----:B------:R-:W-:Y:S01]  /*3f30*/  VIADD R211, R251, 0x76cf5d0a ;  /* 0x76cf5d0afbd37836 */ /* 0x000fe20000000000 */
[----:B------:R-:W-:Y:S01]  /*3f40*/  FSEL R12, R13, -INF , !P3 ;  /* 0xff8000000d0c7808 */ /* 0x000fe20005800000 */
[----:B------:R-:W-:Y:S01]  /*3f50*/  VIADD R208, R251, 0x32370b8f ;  /* 0x32370b8ffbd07836 */ /* 0x000fe20000000000 */
[----:B------:R-:W-:Y:S01]  /*3f60*/  FSEL R13, R63, -INF , !P0 ;  /* 0xff8000003f0d7808 */ /* 0x000fe20004000000 */
[----:B------:R-:W-:Y:S01]  /*3f70*/  VIADD R193, R250, 0xdaa66d2b ;  /* 0xdaa66d2bfac17836 */ /* 0x000fe20000000000 */
[-C--:B------:R-:W-:Y:S01]  /*3f80*/  ISETP.GE.AND P0, PT, R20, R212.reuse, PT ;  /* 0x000000d41400720c */ /* 0x080fe20003f06270 */
        /* <DEDUP_REMOVED lines=10> */
[----:B------:R-:W-:Y:S01]  /*4030*/  IMAD.WIDE.U32 R222, R222, -0x326172a9, RZ ;  /* 0xcd9e8d57dede7825 */ /* 0x000fe200078e00ff */
[----:B------:R-:W-:Y:S01]  /*4040*/  ISETP.GE.AND P1, PT, R19, R212, PT ;  /* 0x000000d41300720c */ /* 0x000fe20003f26270 */
[----:B------:R-:W-:Y:S01]  /*4050*/  LDSM.16.MT88.4 R120, [R165+0xb000] ;  /* 0x00b00000a578783b */ /* 0x000fe20000004200 */
[----:B------:R-:W-:Y:S01]  /*4060*/  FSEL R207, R47, -INF , !P0 ;  /* 0xff8000002fcf7808 */ /* 0x000fe20004000000 */
[----:B------:R-:W-:Y:S01]  /*4070*/  VIADD R197, R250, 0xb54cda56 ;  /* 0xb54cda56fac57836 */ /* 0x000fe20000000000 */
[----:B------:R-:W-:Y:S01]  /*4080*/  ISETP.GE.AND P0, PT, R224, R215, PT ;  /* 0x000000d7e000720c */ /* 0x000fe20003f06270 */
[----:B------:R-:W-:Y:S01]  /*4090*/  STL.64 [R1+0x10], R220 ;  /* 0x000010dc01007387 */ /* 0x000fe20000100a00 */
[----:B------:R-:W-:-:S02]  /*40a0*/  FSEL R199, R46, -INF , !P1 ;  /* 0xff8000002ec77808 */ /* 0x000fc40004800000 */
[-C--:B------:R-:W-:Y:S02]  /*40b0*/  ISETP.GE.AND P1, PT, R224, R213.reuse, PT ;  /* 0x000000d5e000720c */ /* 0x080fe40003f26270 */
[----:B------:R-:W-:Y:S02]  /*40c0*/  FSEL R132, R84, -INF , !P0 ;  /* 0xff80000054847808 */ /* 0x000fe40004000000 */
[-C--:B------:R-:W-:Y:S02]  /*40d0*/  ISETP.GE.AND P0, PT, R4, R213.reuse, PT ;  /* 0x000000d50400720c */ /* 0x080fe40003f06270 */
[----:B------:R-:W-:Y:S02]  /*40e0*/  FSEL R80, R80, -INF , !P1 ;  /* 0xff80000050507808 */ /* 0x000fe40004800000 */
[-C--:B------:R-:W-:Y:S02]  /*40f0*/  ISETP.GE.AND P5, PT, R9, R213.reuse, PT ;  /* 0x000000d50900720c */ /* 0x080fe40003fa6270 */
[----:B------:R-:W-:-:S02]  /*4100*/  ISETP.GE.AND P3, PT, R2, R213, PT ;  /* 0x000000d50200720c */ /* 0x000fc40003f66270 */
[-C--:B------:R-:W-:Y:S02]  /*4110*/  ISETP.GE.AND P1, PT, R22, R213.reuse, PT ;  /* 0x000000d51600720c */ /* 0x080fe40003f26270 */
[----:B------:R-:W-:Y:S02]  /*4120*/  FSEL R36, R81, -INF , !P0 ;  /* 0xff80000051247808 */ /* 0x000fe40004000000 */
[----:B------:R-:W-:Y:S02]  /*4130*/  FSEL R10, R60, -INF , !P5 ;  /* 0xff8000003c0a7808 */ /* 0x000fe40006800000 */
[----:B------:R-:W-:Y:S02]  /*4140*/  FSEL R8, R61, -INF , !P3 ;  /* 0xff8000003d087808 */ /* 0x000fe40005800000 */
        /* <DEDUP_REMOVED lines=8> */
[-C--:B------:R-:W-:Y:S02]  /*41d0*/  ISETP.GE.AND P5, PT, R19, R213.reuse, PT ;  /* 0x000000d51300720c */ /* 0x080fe40003fa6270 */
[----:B------:R-:W-:Y:S02]  /*41e0*/  ISETP.GE.AND P3, PT, R18, R213, PT ;  /* 0x000000d51200720c */ /* 0x000fe40003f66270 */
[----:B------:R-:W-:Y:S02]  /*41f0*/  FMNMX3.FTZ R33, R39, R6, R16, !PT ;  /* 0x0000000627217276 */ /* 0x000fe40007810010 */
[----:B------:R-:W-:Y:S02]  /*4200*/  FSEL R202, R44, -INF , !P5 ;  /* 0xff8000002cca7808 */ /* 0x000fe40006800000 */
[----:B------:R-:W-:Y:S02]  /*4210*/  FSEL R206, R45, -INF , !P3 ;  /* 0xff8000002dce7808 */ /* 0x000fe40005800000 */
[----:B------:R-:W-:-:S02]  /*4220*/  FMNMX3.FTZ R33, R33, R12, R10, !PT ;  /* 0x0000000c21217276 */ /* 0x000fc4000781000a */
[C---:B------:R-:W-:Y:S02]  /*4230*/  ISETP.GE.AND P3, PT, R4.reuse, R215, PT ;  /* 0x000000d70400720c */ /* 0x040fe40003f66270 */
[C---:B------:R-:W-:Y:S02]  /*4240*/  ISETP.GE.AND P5, PT, R4.reuse, R214, PT ;  /* 0x000000d60400720c */ /* 0x040fe40003fa6270 */
[----:B------:R-:W-:Y:S01]  /*4250*/  ISETP.GE.AND P1, PT, R4, R212, PT ;  /* 0x000000d40400720c */ /* 0x000fe20003f26270 */
[----:B------:R-:W-:Y:S01]  /*4260*/  VIADD R4, R224, 0x38 ;  /* 0x00000038e0047836 */ /* 0x000fe20000000000 */
[----:B------:R-:W-:Y:S02]  /*4270*/  FMNMX3.FTZ R33, R33, R8, R196, !PT ;  /* 0x0000000821217276 */ /* 0x000fe400078100c4 */
[----:B------:R-:W-:Y:S02]  /*4280*/  FSEL R84, R72, -INF , !P2 ;  /* 0xff80000048547808 */ /* 0x000fe40005000000 */
[----:B------:R-:W-:-:S02]  /*4290*/  ISETP.GE.AND P2, PT, R4, R213, PT ;  /* 0x000000d50400720c */ /* 0x000fc40003f46270 */
[----:B------:R-:W-:Y:S02]  /*42a0*/  FMNMX3.FTZ R33, R33, R200, R202, !PT ;  /* 0x000000c821217276 */ /* 0x000fe400078100ca */
[----:B------:R-:W-:Y:S02]  /*42b0*/  ISETP.GE.AND P0, PT, R22, R212, PT ;  /* 0x000000d41600720c */ /* 0x000fe40003f06270 */
[----:B------:R-:W-:Y:S02]  /*42c0*/  FSEL R83, R83, -INF , !P1 ;  /* 0xff80000053537808 */ /* 0x000fe40004800000 */
[----:B------:R-:W-:Y:S02]  /*42d0*/  ISETP.GE.AND P1, PT, R14, R213, PT ;  /* 0x000000d50e00720c */ /* 0x000fe40003f26270 */
[----:B------:R-:W-:Y:S02]  /*42e0*/  FSEL R187, R28, -INF , !P2 ;  /* 0xff8000001cbb7808 */ /* 0x000fe40005000000 */
[----:B------:R-:W-:-:S02]  /*42f0*/  FMNMX3.FTZ R28, R33, R206, R182, !PT ;  /* 0x000000ce211c7276 */ /* 0x000fc400078100b6 */
[----:B------:R-:W-:Y:S02]  /*4300*/  FSEL R181, R34, -INF , !P0 ;  /* 0xff80000022b57808 */ /* 0x000fe40004000000 */
[----:B------:R-:W-:Y:S02]  /*4310*/  ISETP.GE.AND P0, PT, R7, R212, PT ;  /* 0x000000d40700720c */ /* 0x000fe40003f06270 */
[----:B------:R-:W-:Y:S02]  /*4320*/  FSEL R186, R29, -INF , !P1 ;  /* 0xff8000001dba7808 */ /* 0x000fe40004800000 */
[----:B------:R-:W-:Y:S02]  /*4330*/  FMNMX3.FTZ R29, R28, R184, R187, !PT ;  /* 0x000000b81c1d7276 */ /* 0x000fe400078100bb */
[----:B------:R-:W-:Y:S02]  /*4340*/  FSEL R176, R35, -INF , !P0 ;  /* 0xff80000023b07808 */ /* 0x000fe40004000000 */
[----:B------:R-:W-:-:S02]  /*4350*/  ISETP.GE.AND P0, PT, R224, R212, PT ;  /* 0x000000d4e000720c */ /* 0x000fc40003f06270 */
[----:B------:R-:W-:Y:S02]  /*4360*/  FMNMX.FTZ R28, R186, R29, !PT ;  /* 0x0000001dba1c7209 */ /* 0x000fe40007810000 */
[----:B------:R-:W-:Y:S02]  /*4370*/  FSEL R33, R82, -INF , !P0 ;  /* 0xff80000052217808 */ /* 0x000fe40004000000 */
[----:B------:R-:W-:Y:S01]  /*4380*/  ISETP.GE.AND P1, PT, R37, R215, PT ;  /* 0x000000d72500720c */ /* 0x000fe20003f26270 */
[----:B------:R-:W1:Y:S01]  /*4390*/  SHFL.BFLY PT, R35, R28, 0x2, 0x1f ;  /* 0x0c401f001c237f89 */ /* 0x000e6200000e0000 */
[----:B------:R-:W-:Y:S02]  /*43a0*/  FMNMX3.FTZ R32, R33, R83, R5, !PT ;  /* 0x0000005321207276 */ /* 0x000fe40007810005 */
[----:B------:R-:W-:Y:S02]  /*43b0*/  ISETP.GE.AND P0, PT, R21, R215, PT ;  /* 0x000000d71500720c */ /* 0x000fe40003f06270 */
[----:B------:R-:W-:-:S02]  /*43c0*/  FMNMX3.FTZ R32, R32, R79, R11, !PT ;  /* 0x0000004f20207276 */ /* 0x000fc4000781000b */
[----:B------:R-:W-:Y:S02]  /*43d0*/  FSEL R180, R68, -INF , !P1 ;  /* 0xff80000044b47808 */ /* 0x000fe40004800000 */
[-C--:B------:R-:W-:Y:S02]  /*43e0*/  ISETP.GE.AND P1, PT, R9, R215.reuse, PT ;  /* 0x000000d70900720c */ /* 0x080fe40003f26270 */
[----:B------:R-:W-:Y:S02]  /*43f0*/  FSEL R178, R69, -INF , !P0 ;  /* 0xff80000045b27808 */ /* 0x000fe40004000000 */
[----:B------:R-:W-:Y:S02]  /*4400*/  ISETP.GE.AND P0, PT, R2, R215, PT ;  /* 0x000000d70200720c */ /* 0x000fe40003f06270 */
[----:B------:R-:W-:Y:S02]  /*4410*/  FMNMX3.FTZ R32, R32, R15, R17, !PT ;  /* 0x0000000f20207276 */ /* 0x000fe40007810011 */
[----:B------:R-:W-:-:S02]  /*4420*/  FSEL R174, R56, -INF , !P1 ;  /* 0xff80000038ae7808 */ /* 0x000fc40004800000 */
[----:B------:R-:W-:Y:S01]  /*4430*/  ISETP.GE.AND P1, PT, R23, R215, PT ;  /* 0x000000d71700720c */ /* 0x000fe20003f26270 */
[----:B------:R-:W2:Y:S01]  /*4440*/  LDC R56, c[0x0][0x4f8] ;  /* 0x00013e00ff387b82 */ /* 0x000ea20000000800 */
[----:B------:R-:W-:Y:S02]  /*4450*/  FSEL R170, R57, -INF , !P0 ;  /* 0xff80000039aa7808 */ /* 0x000fe40004000000 */
[----:B------:R-:W-:Y:S02]  /*4460*/  FMNMX3.FTZ R32, R32, R13, R205, !PT ;  /* 0x0000000d20207276 */ /* 0x000fe400078100cd */
[----:B------:R-:W-:Y:S02]  /*4470*/  ISETP.GE.AND P0, PT, R20, R215, PT ;  /* 0x000000d71400720c */ /* 0x000fe40003f06270 */
[----:B------:R-:W-:Y:S02]  /*4480*/  FSEL R192, R52, -INF , !P1 ;  /* 0xff80000034c07808 */ /* 0x000fe40004800000 */
[----:B------:R-:W-:-:S02]  /*4490*/  ISETP.GE.AND P1, PT, R4, R212, PT ;  /* 0x000000d40400720c */ /* 0x000fc40003f26270 */
[----:B------:R-:W-:Y:S02]  /*44a0*/  FMNMX3.FTZ R32, R32, R209, R199, !PT ;  /* 0x000000d120207276 */ /* 0x000fe400078100c7 */
[----:B------:R-:W-:Y:S02]  /*44b0*/  FSEL R190, R53, -INF , !P0 ;  /* 0xff80000035be7808 */ /* 0x000fe40004000000 */
[----:B------:R-:W-:Y:S02]  /*44c0*/  ISETP.GE.AND P0, PT, R14, R212, PT ;  /* 0x000000d40e00720c */ /* 0x000fe40003f06270 */
[----:B------:R-:W-:Y:S02]  /*44d0*/  FSEL R185, R30, -INF , !P1 ;  /* 0xff8000001eb97808 */ /* 0x000fe40004800000 */
[----:B------:R-:W-:Y:S02]  /*44e0*/  FMNMX3.FTZ R32, R32, R207, R181, !PT ;  /* 0x000000cf20207276 */ /* 0x000fe400078100b5 */
[----:B------:R-:W-:-:S02]  /*44f0*/  FSEL R183, R31, -INF , !P0 ;  /* 0xff8000001fb77808 */ /* 0x000fc40004000000 */
[----:B-1----:R-:W-:Y:S02]  /*4500*/  FMNMX.FTZ R28, R28, R35, !PT ;  /* 0x000000231c1c7209 */ /* 0x002fe40007810000 */
[-C--:B------:R-:W-:Y:S02]  /*4510*/  ISETP.GE.AND P0, PT, R22, R215.reuse, PT ;  /* 0x000000d71600720c */ /* 0x080fe40003f06270 */
[----:B------:R-:W-:Y:S01]  /*4520*/  FMNMX3.FTZ R32, R32, R176, R185, !PT ;  /* 0x000000b020207276 */ /* 0x000fe200078100b9 */
[----:B------:R-:W1:Y:S01]  /*4530*/  SHFL.BFLY PT, R31, R28, 0x1, 0x1f ;  /* 0x0c201f001c1f7f89 */ /* 0x000e6200000e0000 */
[----:B------:R-:W-:Y:S02]  /*4540*/  FSEL R167, R108, -INF , !P0 ;  /* 0xff8000006ca77808 */ /* 0x000fe40004000000 */
[----:B------:R-:W-:Y:S02]  /*4550*/  FMNMX.FTZ R29, R183, R32, !PT ;  /* 0x00000020b71d7209 */ /* 0x000fe40007810000 */
[----:B------:R-:W-:-:S02]  /*4560*/  ISETP.GE.AND P0, PT, R4, R215, PT ;  /* 0x000000d70400720c */ /* 0x000fc40003f06270 */
[----:B------:R-:W-:Y:S01]  /*4570*/  ISETP.GE.AND P1, PT, R19, R215, PT ;  /* 0x000000d71300720c */ /* 0x000fe20003f26270 */
[----:B------:R-:W4:Y:S01]  /*4580*/  SHFL.BFLY PT, R30, R29, 0x2, 0x1f ;  /* 0x0c401f001d1e7f89 */ /* 0x000f2200000e0000 */
[----:B------:R-:W-:Y:S02]  /*4590*/  FSEL R67, R24, -INF , !P0 ;  /* 0xff80000018437808 */ /* 0x000fe40004000000 */
[----:B------:R-:W-:Y:S02]  /*45a0*/  ISETP.GE.AND P0, PT, R224, R214, PT ;  /* 0x000000d6e000720c */ /* 0x000fe40003f06270 */
[----:B------:R-:W-:Y:S02]  /*45b0*/  LOP3.LUT R242, R250, R3, R217, 0x96, !PT ;  /* 0x00000003faf27212 */ /* 0x000fe400078e96d9 */
[----:B------:R-:W-:Y:S02]  /*45c0*/  FSEL R134, R85, -INF , !P3 ;  /* 0xff80000055867808 */ /* 0x000fe40005800000 */
[----:B------:R-:W-:Y:S01]  /*45d0*/  FSEL R198, R100, -INF , !P1 ;  /* 0xff80000064c67808 */ /* 0x000fe20004800000 */
[----:B------:R-:W-:Y:S01]  /*45e0*/  IMAD.WIDE.U32 R242, R242, -0x2daee0ad, RZ ;  /* 0xd2511f53f2f27825 */ /* 0x000fe200078e00ff */
[----:B------:R-:W-:-:S02]  /*45f0*/  ISETP.GE.AND P1, PT, R18, R215, PT ;  /* 0x000000d71200720c */ /* 0x000fc40003f26270 */
[----:B------:R-:W-:Y:S02]  /*4600*/  FSEL R85, R86, -INF , !P0 ;  /* 0xff80000056557808 */ /* 0x000fe40004000000 */
[----:B------:R-:W-:Y:S01]  /*4610*/  ISETP.GE.AND P0, PT, R9, R214, PT ;  /* 0x000000d60900720c */ /* 0x000fe20003f06270 */
[----:B------:R-:W-:Y:S01]  /*4620*/  VIADD R9, R251, 0xbb67ae85 ;  /* 0xbb67ae85fb097836 */ /* 0x000fe20000000000 */
[----:B------:R-:W-:Y:S02]  /*4630*/  FSEL R194, R101, -INF , !P1 ;  /* 0xff80000065c27808 */ /* 0x000fe40004800000 */
[----:B------:R-:W-:Y:S02]  /*4640*/  ISETP.GE.AND P1, PT, R7, R215, PT ;  /* 0x000000d70700720c */ /* 0x000fe40003f26270 */
[----:B------:R-:W-:Y:S01]  /*4650*/  LOP3.LUT R52, R251, UR7, R249, 0x96, !PT ;  /* 0x00000007fb347c12 */ /* 0x000fe2000f8e96f9 */
[----:B------:R-:W-:Y:S01]  /*4660*/  UIADD3 UR7, UPT, UPT, UR7, 0x1, URZ ;  /* 0x0000000107077890 */ /* 0x000fe2000fffe0ff */
[----:B------:R-:W-:-:S02]  /*4670*/  LOP3.LUT R236, R9, R248, R243, 0x96, !PT ;  /* 0x000000f809ec7212 */ /* 0x000fc400078e96f3 */
[----:B------:R-:W-:Y:S01]  /*4680*/  FSEL R166, R109, -INF , !P1 ;  /* 0xff8000006da67808 */ /* 0x000fe20004800000 */
[----:B------:R-:W-:Y:S01]  /*4690*/  IMAD.WIDE.U32 R52, R52, -0x326172a9, RZ ;  /* 0xcd9e8d5734347825 */ /* 0x000fe200078e00ff */
[----:B------:R-:W-:Y:S02]  /*46a0*/  ISETP.GE.AND P1, PT, R14, R215, PT ;  /* 0x000000d70e00720c */ /* 0x000fe40003f26270 */
[----:B------:R-:W-:Y:S01]  /*46b0*/  FSEL R87, R87, -INF , !P5 ;  /* 0xff80000057577808 */ /* 0x000fe20006800000 */
[----:B------:R-:W-:Y:S01]  /*46c0*/  IMAD.WIDE.U32 R236, R236, -0x326172a9, RZ ;  /* 0xcd9e8d57ecec7825 */ /* 0x000fe200078e00ff */
[----:B------:R-:W-:Y:S02]  /*46d0*/  ISETP.GE.AND P5, PT, R2, R214, PT ;  /* 0x000000d60200720c */ /* 0x000fe40003fa6270 */
[----:B------:R-:W-:Y:S02]  /*46e0*/  FSEL R66, R25, -INF , !P1 ;  /* 0xff80000019427808 */ /* 0x000fe40004800000 */
[----:B-1----:R-:W-:-:S02]  /*46f0*/  FMNMX.FTZ R2, R28, R31, !PT ;  /* 0x0000001f1c027209 */ /* 0x002fc40007810000 */
[-C--:B------:R-:W-:Y:S02]  /*4700*/  ISETP.GE.AND P2, PT, R38, R214.reuse, PT ;  /* 0x000000d62600720c */ /* 0x080fe40003f46270 */
[----:B------:R-:W-:Y:S01]  /*4710*/  ISETP.GE.AND P1, PT, R21, R214, PT ;  /* 0x000000d61500720c */ /* 0x000fe20003f26270 */
[----:B---3--:R-:W-:Y:S01]  /*4720*/  FMUL.FTZ R189, R2, UR6 ;  /* 0x0000000602bd7c20 */ /* 0x008fe20008410000 */
[----:B------:R-:W-:Y:S02]  /*4730*/  ISETP.GE.AND P3, PT, R38, R215, PT ;  /* 0x000000d72600720c */ /* 0x000fe40003f66270 */
[----:B------:R-:W-:Y:S02]  /*4740*/  LOP3.LUT R21, R226, R216, R53, 0x96, !PT ;  /* 0x000000d8e2157212 */ /* 0x000fe400078e9635 */
[----:B------:R-:W-:Y:S02]  /*4750*/  LOP3.LUT R24, R210, R52, R237, 0x96, !PT ;  /* 0x00000034d2187212 */ /* 0x000fe400078e96ed */
[----:B------:R-:W-:-:S02]  /*4760*/  FSEL R57, R74, -INF , !P4 ;  /* 0xff8000004a397808 */ /* 0x000fc40006000000 */
[----:B------:R-:W-:Y:S01]  /*4770*/  ISETP.GE.AND P4, PT, R23, R214, PT ;  /* 0x000000d61700720c */ /* 0x000fe20003f86270 */
[----:B------:R-:W-:Y:S01]  /*4780*/  IMAD.WIDE.U32 R24, R24, -0x2daee0ad, RZ ;  /* 0xd2511f5318187825 */ /* 0x000fe200078e00ff */
[----:B------:R-:W-:Y:S02]  /*4790*/  FSEL R69, R75, -INF , !P2 ;  /* 0xff8000004b457808 */ /* 0x000fe40005000000 */
[----:B------:R-:W-:Y:S02]  /*47a0*/  FSEL R60, R73, -INF , !P3 ;  /* 0xff800000493c7808 */ /* 0x000fe40005800000 */
[----:B----4-:R-:W-:Y:S01]  /*47b0*/  FMNMX.FTZ R23, R29, R30, !PT ;  /* 0x0000001e1d177209 */ /* 0x010fe20007810000 */
[----:B------:R-:W-:Y:S01]  /*47c0*/  IMAD.WIDE.U32 R28, R21, -0x2daee0ad, RZ ;  /* 0xd2511f53151c7825 */ /* 0x000fe200078e00ff */
[----:B------:R-:W-:Y:S02]  /*47d0*/  FSETP.NEU.FTZ.AND P2, PT, R2, -INF , PT ;  /* 0xff8000000200780b */ /* 0x000fe40003f5d000 */
[----:B------:R-:W-:Y:S01]  /*47e0*/  ISETP.GE.AND P3, PT, R37, R214, PT ;  /* 0x000000d62500720c */ /* 0x000fe20003f66270 */
[----:B------:R-:W1:Y:S01]  /*47f0*/  SHFL.BFLY PT, R0, R23, 0x1, 0x1f ;  /* 0x0c201f0017007f89 */ /* 0x000e6200000e0000 */
[----:B------:R-:W-:-:S02]  /*4800*/  FSEL R189, R189, RZ, P2 ;  /* 0x000000ffbdbd7208 */ /* 0x000fc40001000000 */
[----:B------:R-:W-:Y:S02]  /*4810*/  FSEL R252, R70, -INF , !P3 ;  /* 0xff80000046fc7808 */ /* 0x000fe40005800000 */
[-C--:B------:R-:W-:Y:S01]  /*4820*/  ISETP.GE.AND P2, PT, R19, R214.reuse, PT ;  /* 0x000000d61300720c */ /* 0x080fe20003f46270 */
[--C-:B------:R-:W-:Y:S01]  /*4830*/  FFMA.FTZ R43, R16, UR6, -R189.reuse ;  /* 0x00000006102b7c23 */ /* 0x100fe200080108bd */
[----:B------:R-:W-:Y:S01]  /*4840*/  ISETP.GE.AND P3, PT, R20, R214, PT ;  /* 0x000000d61400720c */ /* 0x000fe20003f66270 */
[----:B------:R-:W-:Y:S01]  /*4850*/  FFMA.FTZ R42, R12, UR6, -R189 ;  /* 0x000000060c2a7c23 */ /* 0x000fe200080108bd */
[----:B------:R-:W-:Y:S01]  /*4860*/  LOP3.LUT R19, R211, R242, R29, 0x96, !PT ;  /* 0x000000f2d3137212 */ /* 0x000fe200078e961d */
[----:B------:R-:W-:Y:S01]  /*4870*/  FFMA.FTZ R51, R80, UR6, -R189 ;  /* 0x0000000650337c23 */ /* 0x000fe200080108bd */
[----:B------:R-:W-:Y:S01]  /*4880*/  LOP3.LUT R20, R208, R28, R25, 0x96, !PT ;  /* 0x0000001cd0147212 */ /* 0x000fe200078e9619 */
[----:B------:R-:W-:Y:S01]  /*4890*/  MUFU.EX2 R43, R43 ;  /* 0x0000002b002b7308 */ /* 0x000fe20000000800 */
[----:B------:R-:W-:Y:S01]  /*48a0*/  FSEL R177, R71, -INF , !P1 ;  /* 0xff80000047b17808 */ /* 0x000fe20004800000 */
[----:B------:R-:W-:Y:S01]  /*48b0*/  IMAD.WIDE.U32 R28, R19, -0x326172a9, RZ ;  /* 0xcd9e8d57131c7825 */ /* 0x000fe200078e00ff */
[----:B------:R-:W-:-:S03]  /*48c0*/  ISETP.GE.AND P1, PT, R18, R214, PT ;  /* 0x000000d61200720c */ /* 0x000fc60003f26270 */
[----:B------:R-:W-:Y:S01]  /*48d0*/  FFMA.FTZ R50, R36, UR6, -R189 ;  /* 0x0000000624327c23 */ /* 0x000fe200080108bd */
[----:B------:R-:W-:Y:S01]  /*48e0*/  FSEL R195, R54, -INF , !P4 ;  /* 0xff80000036c37808 */ /* 0x000fe20006000000 */
[----:B------:R-:W-:Y:S01]  /*48f0*/  IMAD.WIDE.U32 R20, R20, -0x326172a9, RZ ;  /* 0xcd9e8d5714147825 */ /* 0x000fe200078e00ff */
[----:B------:R-:W-:Y:S01]  /*4900*/  LOP3.LUT R19, R193, R236, R29, 0x96, !PT ;  /* 0x000000ecc1137212 */ /* 0x000fe200078e961d */
[----:B------:R-:W3:Y:S01]  /*4910*/  MUFU.EX2 R42, R42 ;  /* 0x0000002a002a7308 */ /* 0x000ee20000000800 */
[----:B------:R-:W-:Y:S01]  /*4920*/  FMNMX3.FTZ R54, R85, R87, R57, !PT ;  /* 0x0000005755367276 */ /* 0x000fe20007810039 */
[----:B------:R-:W-:Y:S01]  /*4930*/  FFMA.FTZ R47, R76, UR6, -R189 ;  /* 0x000000064c2f7c23 */ /* 0x000fe200080108bd */
[----:B------:R-:W-:Y:S01]  /*4940*/  LOP3.LUT R18, R191, R28, R21, 0x96, !PT ;  /* 0x0000001cbf127212 */ /* 0x000fe200078e9615 */
[----:B------:R-:W-:Y:S01]  /*4950*/  IMAD.WIDE.U32 R28, R19, -0x2daee0ad, RZ ;  /* 0xd2511f53131c7825 */ /* 0x000fe200078e00ff */
[----:B-1----:R-:W-:-:S03]  /*4960*/  FMNMX.FTZ R0, R23, R0, !PT ;  /* 0x0000000017007209 */ /* 0x002fc60007810000 */
[----:B------:R-:W-:Y:S01]  /*4970*/  FFMA.FTZ R46, R6, UR6, -R189 ;  /* 0x00000006062e7c23 */ /* 0x000fe200080108bd */
[----:B------:R-:W-:Y:S01]  /*4980*/  FSEL R171, R58, -INF , !P0 ;  /* 0xff8000003aab7808 */ /* 0x000fe20004000000 */
[----:B------:R-:W-:Y:S01]  /*4990*/  IMAD.WIDE.U32 R18, R18, -0x2daee0ad, RZ ;  /* 0xd2511f5312127825 */ /* 0x000fe200078e00ff */
[----:B------:R-:W-:-:S03]  /*49a0*/  LOP3.LUT R23, R203, R24, R29, 0x96, !PT ;  /* 0x00000018cb177212 */ /* 0x000fc600078e961d */
[----:B------:R-:W-:Y:S01]  /*49b0*/  FMUL.FTZ R188, R0, UR6 ;  /* 0x0000000600bc7c20 */ /* 0x000fe20008410000 */
[----:B------:R-:W-:Y:S01]  /*49c0*/  FMNMX3.FTZ R54, R54, R69, R252, !PT ;  /* 0x0000004536367276 */ /* 0x000fe200078100fc */
[----:B------:R-:W-:Y:S01]  /*49d0*/  MUFU.EX2 R51, R51 ;  /* 0x0000003300337308 */ /* 0x000fe20000000800 */
[----:B------:R-:W-:Y:S01]  /*49e0*/  LOP3.LUT R19, R201, R28, R19, 0x96, !PT ;  /* 0x0000001cc9137212 */ /* 0x000fe200078e9613 */
[--C-:B------:R-:W-:Y:S01]  /*49f0*/  FFMA.FTZ R40, R10, UR6, -R189.reuse ;  /* 0x000000060a287c23 */ /* 0x100fe200080108bd */
[----:B------:R-:W-:Y:S01]  /*4a00*/  FSETP.NEU.FTZ.AND P0, PT, R0, -INF , PT ;  /* 0xff8000000000780b */ /* 0x000fe20003f1d000 */
[----:B------:R-:W-:Y:S01]  /*4a10*/  FFMA.FTZ R37, R8, UR6, -R189 ;  /* 0x0000000608257c23 */ /* 0x000fe200080108bd */
[----:B------:R-:W-:Y:S01]  /*4a20*/  FSEL R231, R59, -INF , !P5 ;  /* 0xff8000003be77808 */ /* 0x000fe20006800000 */
[----:B------:R-:W-:Y:S01]  /*4a30*/  IMAD.WIDE.U32 R24, R19, -0x326172a9, RZ ;  /* 0xcd9e8d5713187825 */ /* 0x000fe200078e00ff */
[----:B------:R-:W-:Y:S01]  /*4a40*/  FMNMX3.FTZ R19, R132, R134, R84, !PT ;  /* 0x0000008684137276 */ /* 0x000fe20007810054 */
[----:B------:R-:W1:Y:S01]  /*4a50*/  MUFU.EX2 R50, R50 ;  /* 0x0000003200327308 */ /* 0x000e620000000800 */
[----:B------:R-:W-:Y:S01]  /*4a60*/  FMNMX3.FTZ R54, R54, R177, R171, !PT ;  /* 0x000000b136367276 */ /* 0x000fe200078100ab */
[----:B------:R-:W-:Y:S01]  /*4a70*/  FFMA.FTZ R202, R202, UR6, -R189 ;  /* 0x00000006caca7c23 */ /* 0x000fe200080108bd */
[----:B------:R-:W-:-:S02]  /*4a80*/  FMNMX3.FTZ R19, R19, R60, R180, !PT ;  /* 0x0000003c13137276 */ /* 0x000fc400078100b4 */
[----:B------:R-:W-:Y:S02]  /*4a90*/  FSEL R188, R188, RZ, P0 ;  /* 0x000000ffbcbc7208 */ /* 0x000fe40000000000 */
[----:B------:R-:W-:Y:S01]  /*4aa0*/  FMNMX3.FTZ R19, R19, R178, R174, !PT ;  /* 0x000000b213137276 */ /* 0x000fe200078100ae */
[----:B------:R-:W-:Y:S01]  /*4ab0*/  MUFU.EX2 R47, R47 ;  /* 0x0000002f002f7308 */ /* 0x000fe20000000800 */
[----:B------:R-:W-:Y:S01]  /*4ac0*/  ISETP.GE.AND P0, PT, R22, R214, PT ;  /* 0x000000d61600720c */ /* 0x000fe20003f06270 */
[----:B------:R-:W-:Y:S01]  /*4ad0*/  IMAD.WIDE.U32 R22, R23, -0x326172a9, RZ ;  /* 0xcd9e8d5717167825 */ /* 0x000fe200078e00ff */
[----:B------:R-:W-:-:S03]  /*4ae0*/  FMNMX3.FTZ R19, R19, R170, R192, !PT ;  /* 0x000000aa13137276 */ /* 0x000fc600078100c0 */
[--C-:B------:R-:W-:Y:S01]  /*4af0*/  FFMA.FTZ R49, R33, UR6, -R188.reuse ;  /* 0x0000000621317c23 */ /* 0x100fe200080108bc */
[----:B------:R-:W-:Y:S01]  /*4b00*/  FSEL R204, R55, -INF , !P3 ;  /* 0xff80000037cc7808 */ /* 0x000fe20005800000 */
[----:B------:R-:W-:Y:S01]  /*4b10*/  FFMA.FTZ R45, R5, UR6, -R188 ;  /* 0x00000006052d7c23 */ /* 0x000fe200080108bc */
[----:B------:R-:W-:Y:S01]  /*4b20*/  FMNMX3.FTZ R19, R19, R190, R198, !PT ;  /* 0x000000be13137276 */ /* 0x000fe200078100c6 */
[--C-:B------:R-:W-:Y:S01]  /*4b30*/  FFMA.FTZ R44, R79, UR6, -R188.reuse ;  /* 0x000000064f2c7c23 */ /* 0x100fe200080108bc */
[----:B------:R-:W-:Y:S01]  /*4b40*/  FSEL R241, R102, -INF , !P2 ;  /* 0xff80000066f17808 */ /* 0x000fe20005000000 */
[--C-:B------:R-:W-:Y:S01]  /*4b50*/  FFMA.FTZ R36, R13, UR6, -R188.reuse ;  /* 0x000000060d247c23 */ /* 0x100fe200080108bc */
[----:B------:R-:W-:Y:S01]  /*4b60*/  FMNMX3.FTZ R19, R19, R194, R167, !PT ;  /* 0x000000c213137276 */ /* 0x000fe200078100a7 */
[----:B------:R-:W4:Y:S01]  /*4b70*/  MUFU.EX2 R46, R46 ;  /* 0x0000002e002e7308 */ /* 0x000f220000000800 */
[----:B------:R-:W-:Y:S01]  /*4b80*/  FMNMX3.FTZ R54, R54, R231, R195, !PT ;  /* 0x000000e736367276 */ /* 0x000fe200078100c3 */
[--C-:B------:R-:W-:Y:S01]  /*4b90*/  FFMA.FTZ R39, R17, UR6, -R188.reuse ;  /* 0x0000000611277c23 */ /* 0x100fe200080108bc */
[----:B------:R-:W-:Y:S01]  /*4ba0*/  FMNMX3.FTZ R19, R19, R166, R67, !PT ;  /* 0x000000a613137276 */ /* 0x000fe20007810043 */
[--C-:B------:R-:W-:Y:S01]  /*4bb0*/  FFMA.FTZ R48, R83, UR6, -R188.reuse ;  /* 0x0000000653307c23 */ /* 0x100fe200080108bc */
[-C--:B------:R-:W-:Y:S01]  /*4bc0*/  ISETP.GE.AND P5, PT, R7, R214.reuse, PT ;  /* 0x000000d60700720c */ /* 0x080fe20003fa6270 */
[--C-:B------:R-:W-:Y:S01]  /*4bd0*/  FFMA.FTZ R41, R11, UR6, -R188.reuse ;  /* 0x000000060b297c23 */ /* 0x100fe200080108bc */
[----:B------:R-:W-:Y:S01]  /*4be0*/  FMNMX.FTZ R164, R66, R19, !PT ;  /* 0x0000001342a47209 */ /* 0x000fe20007810000 */
[----:B------:R-:W-:Y:S01]  /*4bf0*/  MUFU.EX2 R45, R45 ;  /* 0x0000002d002d7308 */ /* 0x000fe20000000800 */
[----:B------:R-:W-:Y:S01]  /*4c00*/  ISETP.GE.AND P4, PT, R4, R214, PT ;  /* 0x000000d60400720c */ /* 0x000fe20003f86270 */
[--C-:B------:R-:W-:Y:S01]  /*4c10*/  FFMA.FTZ R38, R15, UR6, -R188.reuse ;  /* 0x000000060f267c23 */ /* 0x100fe200080108bc */
[----:B------:R-:W-:Y:S01]  /*4c20*/  FSEL R225, R103, -INF , !P1 ;  /* 0xff80000067e17808 */ /* 0x000fe20004800000 */
[----:B------:R-:W3:Y:S01]  /*4c30*/  SHFL.BFLY PT, R19, R164, 0x2, 0x1f ;  /* 0x0c401f00a4137f89 */ /* 0x000ee200000e0000 */
[----:B------:R-:W-:Y:S01]  /*4c40*/  FSEL R64, R110, -INF , !P0 ;  /* 0xff8000006e407808 */ /* 0x000fe20004000000 */
[--C-:B------:R-:W-:Y:S01]  /*4c50*/  FFMA.FTZ R205, R205, UR6, -R188.reuse ;  /* 0x00000006cdcd7c23 */ /* 0x100fe200080108bc */
[----:B------:R-:W-:Y:S01]  /*4c60*/  FMNMX3.FTZ R54, R54, R204, R241, !PT ;  /* 0x000000cc36367276 */ /* 0x000fe200078100f1 */
[----:B------:R-:W4:Y:S01]  /*4c70*/  MUFU.EX2 R44, R44 ;  /* 0x0000002c002c7308 */ /* 0x000f220000000800 */
[----:B------:R-:W-:Y:S01]  /*4c80*/  ISETP.GE.AND P3, PT, R14, R214, PT ;  /* 0x000000d60e00720c */ /* 0x000fe20003f66270 */
[----:B------:R-:W-:Y:S01]  /*4c90*/  LDSM.16.MT88.4 R80, [R65] ;  /* 0x000000004150783b */ /* 0x000fe20000004200 */
[----:B------:R-:W-:Y:S01]  /*4ca0*/  FSEL R63, R111, -INF , !P5 ;  /* 0xff8000006f3f7808 */ /* 0x000fe20006800000 */
[----:B------:R-:W-:Y:S01]  /*4cb0*/  FFMA.FTZ R199, R199, UR6, -R188 ;  /* 0x00000006c7c77c23 */ /* 0x000fe200080108bc */
[----:B------:R-:W-:-:S02]  /*4cc0*/  FSEL R62, R26, -INF , !P4 ;  /* 0xff8000001a3e7808 */ /* 0x000fc40006000000 */
[----:B------:R-:W-:Y:S01]  /*4cd0*/  FMNMX3.FTZ R54, R54, R225, R64, !PT ;  /* 0x000000e136367276 */ /* 0x000fe20007810040 */
[----:B------:R-:W-:Y:S01]  /*4ce0*/  MUFU.EX2 R39, R39 ;  /* 0x0000002700277308 */ /* 0x000fe20000000800 */
[----:B------:R-:W-:Y:S02]  /*4cf0*/  LOP3.LUT R20, R169, R20, R23, 0x96, !PT ;  /* 0x00000014a9147212 */ /* 0x000fe400078e9617 */
[----:B------:R-:W-:Y:S02]  /*4d00*/  FSEL R61, R27, -INF , !P3 ;  /* 0xff8000001b3d7808 */ /* 0x000fe40005800000 */
[----:B------:R-:W-:Y:S01]  /*4d10*/  FMNMX3.FTZ R54, R54, R63, R62, !PT ;  /* 0x0000003f36367276 */ /* 0x000fe2000781003e */
[----:B------:R-:W-:Y:S01]  /*4d20*/  IMAD.WIDE.U32 R20, R20, -0x2daee0ad, RZ ;  /* 0xd2511f5314147825 */ /* 0x000fe200078e00ff */
[----:B--2---:R-:W-:Y:S01]  /*4d30*/  LOP3.LUT R56, R56, 0xff, RZ, 0xc0, !PT ;  /* 0x000000ff38387812 */ /* 0x004fe200078ec0ff */
[----:B------:R-:W2:Y:S01]  /*4d40*/  MUFU.EX2 R36, R36 ;  /* 0x0000002400247308 */ /* 0x000ea20000000800 */
[----:B------:R-:W-:Y:S01]  /*4d50*/  FMNMX.FTZ R54, R61, R54, !PT ;  /* 0x000000363d367209 */ /* 0x000fe20007810000 */
[----:B------:R-:W-:Y:S01]  /*4d60*/  IMAD.MOV.U32 R14, RZ, RZ, R20 ;  /* 0x000000ffff0e7224 */ /* 0x000fe200078e0014 */
[----:B------:R-:W-:Y:S01]  /*4d70*/  LOP3.LUT R33, R168, R18, R21, 0x96, !PT ;  /* 0x00000012a8217212 */ /* 0x000fe200078e9615 */
[----:B------:R-:W-:Y:S01]  /*4d80*/  IMAD R56, R56, 0x10000, R56 ;  /* 0x0001000038387824 */ /* 0x000fe200078e0238 */
[----:B---3--:R-:W-:Y:S01]  /*4d90*/  FMNMX.FTZ R164, R164, R19, !PT ;  /* 0x00000013a4a47209 */ /* 0x008fe20007810000 */
[----:B------:R-:W3:Y:S01]  /*4da0*/  SHFL.BFLY PT, R55, R54, 0x2, 0x1f ;  /* 0x0c401f0036377f89 */ /* 0x000ee200000e0000 */
[C---:B------:R-:W-:Y:S01]  /*4db0*/  LOP3.LUT R12, R33.reuse, 0xffff, RZ, 0xc0, !PT ;  /* 0x0000ffff210c7812 */ /* 0x040fe200078ec0ff */
[----:B------:R-:W-:Y:S01]  /*4dc0*/  MUFU.EX2 R49, R49 ;  /* 0x0000003100317308 */ /* 0x000fe20000000800 */
[----:B------:R-:W-:Y:S01]  /*4dd0*/  LOP3.LUT R19, R33, 0xff, RZ, 0xc0, !PT ;  /* 0x000000ff21137812 */ /* 0x000fe200078ec0ff */
[----:B------:R-:W1:Y:S01]  /*4de0*/  SHFL.BFLY PT, R59, R164, 0x1, 0x1f ;  /* 0x0c201f00a43b7f89 */ /* 0x000e6200000e0000 */
[----:B------:R-:W-:-:S02]  /*4df0*/  SHF.R.U32.HI R12, RZ, 0x8, R12 ;  /* 0x00000008ff0c7819 */ /* 0x000fc4000001160c */
[----:B------:R-:W-:Y:S02]  /*4e00*/  LOP3.LUT R246, R250, R3, R223, 0x96, !PT ;  /* 0x00000003faf67212 */ /* 0x000fe400078e96df */
[----:B------:R-:W-:Y:S01]  /*4e10*/  PRMT R13, R19, 0x5410, R12 ;  /* 0x00005410130d7816 */ /* 0x000fe2000000000c */
[----:B------:R-:W2:Y:S01]  /*4e20*/  MUFU.EX2 R48, R48 ;  /* 0x0000003000307308 */ /* 0x000ea20000000800 */
[----:B------:R-:W-:Y:S01]  /*4e30*/  LOP3.LUT R129, R197, R22, R25, 0x96, !PT ;  /* 0x00000016c5817212 */ /* 0x000fe200078e9619 */
[----:B------:R-:W-:Y:S01]  /*4e40*/  IMAD.WIDE.U32 R246, R246, -0x2daee0ad, RZ ;  /* 0xd2511f53f6f67825 */ /* 0x000fe200078e00ff */
[----:B------:R-:W-:Y:S02]  /*4e50*/  F2FP.F16.F32.PACK_AB R3, R42, R43 ;  /* 0x0000002b2a03723e */ /* 0x000fe400000000ff */
[----:B------:R-:W-:Y:S01]  /*4e60*/  HSET2.LE.AND R32, R13, R56, PT ;  /* 0x000000380d207233 */ /* 0x000fe20003803000 */
[----:B------:R-:W-:Y:S01]  /*4e70*/  IMAD.MOV.U32 R22, RZ, RZ, R24 ;  /* 0x000000ffff167224 */ /* 0x000fe200078e0018 */
[----:B------:R-:W-:Y:S01]  /*4e80*/  LOP3.LUT R244, R9, R248, R247, 0x96, !PT ;  /* 0x000000f809f47212 */ /* 0x000fe200078e96f7 */
[----:B------:R-:W-:Y:S01]  /*4e90*/  MUFU.EX2 R40, R40 ;  /* 0x0000002800287308 */ /* 0x000fe20000000800 */
[----:B------:R-:W-:-:S02]  /*4ea0*/  LOP3.LUT R7, R129, 0xffff, RZ, 0xc0, !PT ;  /* 0x0000ffff81077812 */ /* 0x000fc400078ec0ff */
[----:B------:R-:W-:Y:S01]  /*4eb0*/  PRMT R131, R24, 0x7773, RZ ;  /* 0x0000777318837816 */ /* 0x000fe200000000ff */
[----:B------:R-:W-:Y:S01]  /*4ec0*/  IMAD.WIDE.U32 R244, R244, -0x326172a9, RZ ;  /* 0xcd9e8d57f4f47825 */ /* 0x000fe200078e00ff */
[C---:B------:R-:W-:Y:S02]  /*4ed0*/  PRMT R30, R24.reuse, 0x7772, RZ ;  /* 0x00007772181e7816 */ /* 0x040fe400000000ff */
[----:B------:R-:W-:Y:S01]  /*4ee0*/  LOP3.LUT R32, R3, R32, RZ, 0xc0, !PT ;  /* 0x0000002003207212 */ /* 0x000fe200078ec0ff */
[----:B------:R-:W2:Y:S01]  /*4ef0*/  MUFU.EX2 R37, R37 ;  /* 0x0000002500257308 */ /* 0x000ea20000000800 */
[----:B------:R-:W-:Y:S02]  /*4f00*/  PRMT R6, R24, 0x7771, RZ ;  /* 0x0000777118067816 */ /* 0x000fe400000000ff */
[----:B------:R-:W-:Y:S02]  /*4f10*/  LOP3.LUT R28, R129, 0xff, RZ, 0xc0, !PT ;  /* 0x000000ff811c7812 */ /* 0x000fe400078ec0ff */
[----:B------:R-:W-:-:S02]  /*4f20*/  SHF.R.U32.HI R7, RZ, 0x8, R7 ;  /* 0x00000008ff077819 */ /* 0x000fc40000011607 */
[----:B------:R-:W-:Y:S01]  /*4f30*/  LOP3.LUT R5, R22, 0xff, RZ, 0xc0, !PT ;  /* 0x000000ff16057812 */ /* 0x000fe200078ec0ff */
[----:B------:R-:W-:Y:S01]  /*4f40*/  MUFU.EX2 R41, R41 ;  /* 0x0000002900297308 */ /* 0x000fe20000000800 */
[----:B------:R-:W-:Y:S02]  /*4f50*/  LOP3.LUT R3, R226, R222, R53, 0x96, !PT ;  /* 0x000000dee2037212 */ /* 0x000fe400078e9635 */
[----:B------:R-:W-:Y:S02]  /*4f60*/  PRMT R131, R30, 0x5410, R131 ;  /* 0x000054101e837816 */ /* 0x000fe40000000083 */
[----:B---3--:R-:W-:Y:S01]  /*4f70*/  FMNMX.FTZ R54, R54, R55, !PT ;  /* 0x0000003736367209 */ /* 0x008fe20007810000 */
[----:B------:R-:W-:Y:S01]  /*4f80*/  IMAD.WIDE.U32 R100, R3, -0x2daee0ad, RZ ;  /* 0xd2511f5303647825 */ /* 0x000fe200078e00ff */
[----:B------:R-:W-:Y:S01]  /*4f90*/  PRMT R7, R28, 0x5410, R7 ;  /* 0x000054101c077816 */ /* 0x000fe20000000007 */
[----:B------:R-:W3:Y:S01]  /*4fa0*/  MUFU.EX2 R38, R38 ;  /* 0x0000002600267308 */ /* 0x000ee20000000800 */
[----:B------:R-:W-:Y:S01]  /*4fb0*/  PRMT R5, R5, 0x5410, R6 ;  /* 0x0000541005057816 */ /* 0x000fe20000000006 */
[----:B------:R-:W3:Y:S01]  /*4fc0*/  SHFL.BFLY PT, R3, R54, 0x1, 0x1f ;  /* 0x0c201f0036037f89 */ /* 0x000ee200000e0000 */
[----:B------:R-:W-:-:S02]  /*4fd0*/  LOP3.LUT R131, R131, 0xff00ff, RZ, 0xc0, !PT ;  /* 0x00ff00ff83837812 */ /* 0x000fc400078ec0ff */
[----:B------:R-:W-:Y:S01]  /*4fe0*/  LOP3.LUT R58, R210, R52, R245, 0x96, !PT ;  /* 0x00000034d23a7212 */ /* 0x000fe200078e96f5 */
[----:B------:R-:W-:Y:S01]  /*4ff0*/  LDSM.16.MT88.4 R28, [R165+0x9400] ;  /* 0x00940000a51c783b */ /* 0x000fe20000004200 */
[--C-:B------:R-:W-:Y:S01]  /*5000*/  HSET2.LE.AND R128, R7, R56.reuse, PT ;  /* 0x0000003807807233 */ /* 0x100fe20003803000 */
[----:B------:R-:W-:Y:S01]  /*5010*/  MUFU.EX2 R205, R205 ;  /* 0x000000cd00cd7308 */ /* 0x000fe20000000800 */
[--C-:B------:R-:W-:Y:S02]  /*5020*/  HSET2.LE.AND R130, R5, R56.reuse, PT ;  /* 0x0000003805827233 */ /* 0x100fe40003803000 */
[----:B-1----:R-:W-:Y:S01]  /*5030*/  FMNMX.FTZ R164, R164, R59, !PT ;  /* 0x0000003ba4a47209 */ /* 0x002fe20007810000 */
[----:B------:R-:W-:Y:S01]  /*5040*/  IMAD.WIDE.U32 R58, R58, -0x2daee0ad, RZ ;  /* 0xd2511f533a3a7825 */ /* 0x000fe200078e00ff */
[----:B------:R-:W-:Y:S02]  /*5050*/  F2FP.F16.F32.PACK_AB R7, R50, R51 ;  /* 0x000000333207723e */ /* 0x000fe400000000ff */
[----:B----4-:R-:W-:Y:S01]  /*5060*/  F2FP.F16.F32.PACK_AB R5, R46, R47 ;  /* 0x0000002f2e05723e */ /* 0x010fe200000000ff */
[----:B------:R-:W-:Y:S01]  /*5070*/  FMUL.FTZ R175, R164, UR6 ;  /* 0x00000006a4af7c20 */ /* 0x000fe20008410000 */
[----:B------:R-:W-:Y:S01]  /*5080*/  HSET2.LE.AND R131, R131, R56, PT ;  /* 0x0000003883837233 */ /* 0x000fe20003803000 */
[----:B------:R-:W-:Y:S01]  /*5090*/  MUFU.EX2 R202, R202 ;  /* 0x000000ca00ca7308 */ /* 0x000fe20000000800 */
[----:B------:R-:W-:-:S02]  /*50a0*/  F2FP.F16.F32.PACK_AB R6, R44, R45 ;  /* 0x0000002d2c06723e */ /* 0x000fc400000000ff */
[C---:B------:R-:W-:Y:S02]  /*50b0*/  PRMT R21, R20.reuse, 0x7773, RZ ;  /* 0x0000777314157816 */ /* 0x040fe400000000ff */
[C---:B------:R-:W-:Y:S02]  /*50c0*/  PRMT R8, R20.reuse, 0x7772, RZ ;  /* 0x0000777214087816 */ /* 0x040fe400000000ff */
[----:B------:R-:W-:Y:S01]  /*50d0*/  PRMT R10, R20, 0x7771, RZ ;  /* 0x00007771140a7816 */ /* 0x000fe200000000ff */
[----:B------:R-:W-:Y:S01]  /*50e0*/  MUFU.EX2 R199, R199 ;  /* 0x000000c700c77308 */ /* 0x000fe20000000800 */
[----:B------:R-:W-:Y:S02]  /*50f0*/  LOP3.LUT R17, R14, 0xff, RZ, 0xc0, !PT ;  /* 0x000000ff0e117812 */ /* 0x000fe400078ec0ff */
[----:B------:R-:W-:Y:S01]  /*5100*/  LOP3.LUT R128, R7, R128, RZ, 0xc0, !PT ;  /* 0x0000008007807212 */ /* 0x000fe200078ec0ff */
[----:B------:R-:W-:Y:S01]  /*5110*/  LDSM.16.MT88.4 R12, [R165+0xb400] ;  /* 0x00b40000a50c783b */ /* 0x000fe20000004200 */
[----:B------:R-:W-:-:S02]  /*5120*/  LOP3.LUT R130, R5, R130, RZ, 0xc0, !PT ;  /* 0x0000008205827212 */ /* 0x000fc400078ec0ff */
[----:B------:R-:W-:Y:S02]  /*5130*/  LOP3.LUT R131, R6, R131, RZ, 0xc0, !PT ;  /* 0x0000008306837212 */ /* 0x000fe400078ec0ff */
[----:B------:R-:W-:Y:S01]  /*5140*/  LOP3.LUT R52, R211, R246, R101, 0x96, !PT ;  /* 0x000000f6d3347212 */ /* 0x000fe200078e9665 */
[----:B------:R-:W1:Y:S01]  /*5150*/  LDSM.16.MT88.4 R4, [R65+0x2000] ;  /* 0x002000004104783b */ /* 0x000e620000004200 */
[----:B------:R-:W-:Y:S02]  /*5160*/  LOP3.LUT R100, R208, R100, R59, 0x96, !PT ;  /* 0x00000064d0647212 */ /* 0x000fe400078e963b */
[----:B------:R-:W-:Y:S01]  /*5170*/  PRMT R8, R8, 0x5410, R21 ;  /* 0x0000541008087816 */ /* 0x000fe20000000015 */
[----:B------:R-:W-:Y:S01]  /*5180*/  IMAD.WIDE.U32 R102, R52, -0x326172a9, RZ ;  /* 0xcd9e8d5734667825 */ /* 0x000fe200078e00ff */
[----:B------:R-:W-:Y:S02]  /*5190*/  PRMT R17, R17, 0x5410, R10 ;  /* 0x0000541011117816 */ /* 0x000fe4000000000a */
[----:B------:R-:W-:Y:S01]  /*51a0*/  PRMT R24, R129, 0x7632, R24 ;  /* 0x0000763281187816 */ /* 0x000fe20000000018 */
[----:B------:R-:W-:Y:S01]  /*51b0*/  IMAD.WIDE.U32 R100, R100, -0x326172a9, RZ ;  /* 0xcd9e8d5764647825 */ /* 0x000fe200078e00ff */
[----:B------:R-:W-:-:S02]  /*51c0*/  PRMT R10, R33, 0x7632, R10 ;  /* 0x00007632210a7816 */ /* 0x000fc4000000000a */
[----:B------:R-:W-:Y:S02]  /*51d0*/  LOP3.LUT R35, R8, 0xff00ff, RZ, 0xc0, !PT ;  /* 0x00ff00ff08237812 */ /* 0x000fe400078ec0ff */
[----:B------:R-:W-:Y:S02]  /*51e0*/  SHF.R.U32.HI R129, RZ, 0x18, R129 ;  /* 0x00000018ff817819 */ /* 0x000fe40000011681 */
[----:B------:R-:W-:Y:S02]  /*51f0*/  LOP3.LUT R24, R24, 0xff, RZ, 0xc0, !PT ;  /* 0x000000ff18187812 */ /* 0x000fe400078ec0ff */
[----:B------:R-:W-:Y:S02]  /*5200*/  SHF.R.U32.HI R33, RZ, 0x18, R33 ;  /* 0x00000018ff217819 */ /* 0x000fe40000011621 */
[----:B------:R-:W-:Y:S02]  /*5210*/  LOP3.LUT R10, R10, 0xff, RZ, 0xc0, !PT ;  /* 0x000000ff0a0a7812 */ /* 0x000fe400078ec0ff */
[----:B------:R-:W-:-:S02]  /*5220*/  HSET2.LE.AND R35, R35, R56, PT ;  /* 0x0000003823237233 */ /* 0x000fc40003803000 */
[----:B------:R-:W-:Y:S02]  /*5230*/  LOP3.LUT R70, R193, R244, R103, 0x96, !PT ;  /* 0x000000f4c1467212 */ /* 0x000fe400078e9667 */
[----:B------:R-:W-:Y:S02]  /*5240*/  LOP3.LUT R55, R191, R102, R101, 0x96, !PT ;  /* 0x00000066bf377212 */ /* 0x000fe400078e9665 */
[----:B------:R-:W-:Y:S01]  /*5250*/  PRMT R129, R24, 0x5410, R129 ;  /* 0x0000541018817816 */ /* 0x000fe20000000081 */
[----:B------:R-:W-:Y:S01]  /*5260*/  IMAD.WIDE.U32 R70, R70, -0x2daee0ad, RZ ;  /* 0xd2511f5346467825 */ /* 0x000fe200078e00ff */
[----:B--2---:R-:W-:Y:S01]  /*5270*/  F2FP.F16.F32.PACK_AB R8, R36, R39 ;  /* 0x000000272408723e */ /* 0x004fe200000000ff */
[----:B------:R-:W2:Y:S01]  /*5280*/  LDSM.16.MT88.4 R24, [R65+0x400] ;  /* 0x000400004118783b */ /* 0x000ea20000004200 */
[----:B------:R-:W-:Y:S01]  /*5290*/  PRMT R33, R10, 0x5410, R33 ;  /* 0x000054100a217816 */ /* 0x000fe20000000021 */
[----:B------:R-:W-:Y:S01]  /*52a0*/  IMAD.WIDE.U32 R220, R55, -0x2daee0ad, RZ ;  /* 0xd2511f5337dc7825 */ /* 0x000fe200078e00ff */
[----:B------:R-:W-:-:S02]  /*52b0*/  LOP3.LUT R35, R8, R35, RZ, 0xc0, !PT ;  /* 0x0000002308237212 */ /* 0x000fc400078ec0ff */
[----:B---3--:R-:W-:Y:S02]  /*52c0*/  FMNMX.FTZ R3, R54, R3, !PT ;  /* 0x0000000336037209 */ /* 0x008fe40007810000 */
[--C-:B------:R-:W-:Y:S02]  /*52d0*/  HSET2.LE.AND R129, R129, R56.reuse, PT ;  /* 0x0000003881817233 */ /* 0x100fe40003803000 */
[----:B------:R-:W-:Y:S01]  /*52e0*/  F2FP.F16.F32.PACK_AB R22, R48, R49 ;  /* 0x000000313016723e */ /* 0x000fe200000000ff */
[----:B------:R-:W-:Y:S01]  /*52f0*/  FMUL.FTZ R172, R3, UR6 ;  /* 0x0000000603ac7c20 */ /* 0x000fe20008410000 */
[--C-:B------:R-:W-:Y:S02]  /*5300*/  HSET2.LE.AND R34, R17, R56.reuse, PT ;  /* 0x0000003811227233 */ /* 0x100fe40003803000 */
[----:B------:R-:W-:Y:S01]  /*5310*/  F2FP.F16.F32.PACK_AB R11, R37, R40 ;  /* 0x00000028250b723e */ /* 0x000fe200000000ff */
[----:B------:R-:W-:Y:S01]  /*5320*/  LDSM.16.MT88.4 R16, [R65+0x1400] ;  /* 0x001400004110783b */ /* 0x000fe20000004200 */
[----:B------:R-:W-:-:S02]  /*5330*/  HSET2.LE.AND R33, R33, R56, PT ;  /* 0x0000003821217233 */ /* 0x000fc40003803000 */
[----:B------:R-:W-:Y:S02]  /*5340*/  F2FP.F16.F32.PACK_AB R8, R38, R41 ;  /* 0x000000292608723e */ /* 0x000fe400000000ff */
[----:B------:R-:W-:Y:S02]  /*5350*/  FSETP.NEU.FTZ.AND P0, PT, R164, -INF , PT ;  /* 0xff800000a400780b */ /* 0x000fe40003f1d000 */
[----:B------:R-:W-:Y:S02]  /*5360*/  LOP3.LUT R59, R201, R70, R221, 0x96, !PT ;  /* 0x00000046c93b7212 */ /* 0x000fe400078e96dd */
[----:B------:R-:W-:Y:S02]  /*5370*/  FSEL R175, R175, RZ, P0 ;  /* 0x000000ffafaf7208 */ /* 0x000fe40000000000 */
[----:B------:R-:W-:Y:S01]  /*5380*/  LOP3.LUT R129, R22, R129, RZ, 0xc0, !PT ;  /* 0x0000008116817212 */ /* 0x000fe200078ec0ff */
[----:B------:R-:W-:Y:S01]  /*5390*/  IMAD.WIDE.U32 R102, R59, -0x326172a9, RZ ;  /* 0xcd9e8d573b667825 */ /* 0x000fe200078e00ff */
[----:B------:R-:W-:Y:S01]  /*53a0*/  LOP3.LUT R34, R11, R34, RZ, 0xc0, !PT ;  /* 0x000000220b227212 */ /* 0x000fe200078ec0ff */
[----:B------:R-:W3:Y:S01]  /*53b0*/  LDSM.16.MT88.4 R20, [R165+0xa400] ;  /* 0x00a40000a514783b */ /* 0x000ee20000004200 */
[----:B------:R-:W-:Y:S01]  /*53c0*/  LOP3.LUT R33, R8, R33, RZ, 0xc0, !PT ;  /* 0x0000002108217212 */ /* 0x000fe200078ec0ff */
[----:B------:R-:W-:Y:S01]  /*53d0*/  FFMA.FTZ R55, R84, UR6, -R175 ;  /* 0x0000000654377c23 */ /* 0x000fe200080108af */
[----:B------:R-:W-:Y:S01]  /*53e0*/  FSETP.NEU.FTZ.AND P0, PT, R3, -INF , PT ;  /* 0xff8000000300780b */ /* 0x000fe20003f1d000 */
[----:B------:R-:W4:Y:S01]  /*53f0*/  LDSM.16.MT88.4 R8, [R65+0x2400] ;  /* 0x002400004108783b */ /* 0x000f220000004200 */
[----:B------:R-:W-:Y:S01]  /*5400*/  LOP3.LUT R84, R203, R58, R71, 0x96, !PT ;  /* 0x0000003acb547212 */ /* 0x000fe200078e9647 */
[--C-:B------:R-:W-:Y:S01]  /*5410*/  FFMA.FTZ R54, R60, UR6, -R175.reuse ;  /* 0x000000063c367c23 */ /* 0x100fe200080108af */
[----:B------:R-:W-:Y:S01]  /*5420*/  FSEL R172, R172, RZ, P0 ;  /* 0x000000ffacac7208 */ /* 0x000fe20000000000 */
[----:B------:R-:W-:Y:S01]  /*5430*/  IMAD.MOV.U32 R60, RZ, RZ, R102 ;  /* 0x000000ffff3c7224 */ /* 0x000fe200078e0066 */
[----:B------:R-:W-:Y:S01]  /*5440*/  PRMT R59, R102, 0x7773, RZ ;  /* 0x00007773663b7816 */ /* 0x000fe200000000ff */
[----:B------:R-:W-:Y:S01]  /*5450*/  FFMA.FTZ R52, R132, UR6, -R175 ;  /* 0x0000000684347c23 */ /* 0x000fe200080108af */
[----:B------:R-:W-:Y:S01]  /*5460*/  PRMT R68, R102, 0x7772, RZ ;  /* 0x0000777266447816 */ /* 0x000fe200000000ff */
[----:B------:R-:W-:Y:S01]  /*5470*/  FFMA.FTZ R58, R85, UR6, -R172 ;  /* 0x00000006553a7c23 */ /* 0x000fe200080108ac */
[----:B------:R-:W-:Y:S01]  /*5480*/  IMAD.WIDE.U32 R84, R84, -0x326172a9, RZ ;  /* 0xcd9e8d5754547825 */ /* 0x000fe200078e00ff */
[----:B------:R-:W-:-:S03]  /*5490*/  LOP3.LUT R60, R60, 0xff, RZ, 0xc0, !PT ;  /* 0x000000ff3c3c7812 */ /* 0x000fc600078ec0ff */
[--C-:B------:R-:W-:Y:S01]  /*54a0*/  FFMA.FTZ R86, R69, UR6, -R172.reuse ;  /* 0x0000000645567c23 */ /* 0x100fe200080108ac */
[----:B------:R-:W-:Y:S01]  /*54b0*/  PRMT R68, R68, 0x5410, R59 ;  /* 0x0000541044447816 */ /* 0x000fe2000000003b */
[----:B------:R-:W-:Y:S01]  /*54c0*/  FFMA.FTZ R53, R134, UR6, -R175 ;  /* 0x0000000686357c23 */ /* 0x000fe200080108af */
[----:B------:R-:W-:Y:S01]  /*54d0*/  PRMT R59, R102, 0x7771, RZ ;  /* 0x00007771663b7816 */ /* 0x000fe200000000ff */
[--C-:B------:R-:W-:Y:S01]  /*54e0*/  FFMA.FTZ R57, R57, UR6, -R172.reuse ;  /* 0x0000000639397c23 */ /* 0x100fe200080108ac */
[----:B------:R-:W-:Y:S01]  /*54f0*/  LOP3.LUT R70, R197, R84, R103, 0x96, !PT ;  /* 0x00000054c5467212 */ /* 0x000fe200078e9667 */
[C---:B------:R-:W-:Y:S01]  /*5500*/  HMMA.16816.F32 R156, R128.reuse, R148, RZ ;  /* 0x00000094809c723c */ /* 0x040fe200000018ff */
[----:B------:R-:W-:Y:S01]  /*5510*/  PRMT R69, R60, 0x5410, R59 ;  /* 0x000054103c457816 */ /* 0x000fe2000000003b */
[----:B------:R-:W-:Y:S01]  /*5520*/  FFMA.FTZ R59, R87, UR6, -R172 ;  /* 0x00000006573b7c23 */ /* 0x000fe200080108ac */
[C---:B------:R-:W-:Y:S01]  /*5530*/  LOP3.LUT R71, R70.reuse, 0xffff, RZ, 0xc0, !PT ;  /* 0x0000ffff46477812 */ /* 0x040fe200078ec0ff */
[----:B------:R-:W-:Y:S01]  /*5540*/  MUFU.EX2 R52, R52 ;  /* 0x0000003400347308 */ /* 0x000fe20000000800 */
[----:B------:R-:W-:Y:S01]  /*5550*/  LOP3.LUT R84, R70, 0xff, RZ, 0xc0, !PT ;  /* 0x000000ff46547812 */ /* 0x000fe200078ec0ff */
[----:B------:R-:W-:Y:S01]  /*5560*/  FFMA.FTZ R174, R174, UR6, -R175 ;  /* 0x00000006aeae7c23 */ /* 0x000fe200080108af */
[----:B------:R-:W-:Y:S01]  /*5570*/  SHF.R.U32.HI R71, RZ, 0x8, R71 ;  /* 0x00000008ff477819 */ /* 0x000fe20000011647 */
[C---:B------:R-:W-:Y:S01]  /*5580*/  HMMA.16816.F32 R72, R128.reuse, R80, RZ ;  /* 0x000000508048723c */ /* 0x040fe200000018ff */
[----:B------:R-:W-:Y:S01]  /*5590*/  SHF.R.U32.HI R87, RZ, 0x18, R70 ;  /* 0x00000018ff577819 */ /* 0x000fe20000011646 */
[----:B------:R-:W-:Y:S01]  /*55a0*/  FFMA.FTZ R173, R170, UR6, -R175 ;  /* 0x00000006aaad7c23 */ /* 0x000fe200080108af */
[----:B------:R-:W-:Y:S01]  /*55b0*/  PRMT R71, R84, 0x5410, R71 ;  /* 0x0000541054477816 */ /* 0x000fe20000000047 */
[----:B------:R-:W1:Y:S01]  /*55c0*/  MUFU.EX2 R53, R53 ;  /* 0x0000003500357308 */ /* 0x000e620000000800 */
[----:B------:R-:W-:Y:S01]  /*55d0*/  PRMT R84, R70, 0x7632, R84 ;  /* 0x0000763246547816 */ /* 0x000fe20000000054 */
[--C-:B------:R-:W-:Y:S01]  /*55e0*/  FFMA.FTZ R171, R171, UR6, -R172.reuse ;  /* 0x00000006abab7c23 */ /* 0x100fe200080108ac */
[----:B------:R-:W-:Y:S01]  /*55f0*/  LOP3.LUT R101, R68, 0xff00ff, RZ, 0xc0, !PT ;  /* 0x00ff00ff44657812 */ /* 0x000fe200078ec0ff */
[C---:B------:R-:W-:Y:S01]  /*5600*/  HMMA.16816.F32 R88, R128.reuse, R96, RZ ;  /* 0x000000608058723c */ /* 0x040fe200000018ff */
[----:B------:R-:W-:Y:S01]  /*5610*/  LOP3.LUT R84, R84, 0xff, RZ, 0xc0, !PT ;  /* 0x000000ff54547812 */ /* 0x000fe200078ec0ff */
[--C-:B------:R-:W-:Y:S01]  /*5620*/  FFMA.FTZ R170, R231, UR6, -R172.reuse ;  /* 0x00000006e7aa7c23 */ /* 0x100fe200080108ac */
[--C-:B------:R-:W-:Y:S01]  /*5630*/  HSET2.LE.AND R69, R69, R56.reuse, PT ;  /* 0x0000003845457233 */ /* 0x100fe20003803000 */
[----:B------:R-:W-:Y:S01]  /*5640*/  MUFU.EX2 R55, R55 ;  /* 0x0000003700377308 */ /* 0x000fe20000000800 */
[----:B------:R-:W-:Y:S01]  /*5650*/  PRMT R87, R84, 0x5410, R87 ;  /* 0x0000541054577816 */ /* 0x000fe20000000057 */
[--C-:B------:R-:W-:Y:S01]  /*5660*/  FFMA.FTZ R179, R178, UR6, -R175.reuse ;  /* 0x00000006b2b37c23 */ /* 0x100fe200080108af */
[--C-:B------:R-:W-:Y:S01]  /*5670*/  HSET2.LE.AND R101, R101, R56.reuse, PT ;  /* 0x0000003865657233 */ /* 0x100fe20003803000 */
[C---:B------:R-:W-:Y:S01]  /*5680*/  HMMA.16816.F32 R104, R128.reuse, R112, RZ ;  /* 0x000000708068723c */ /* 0x040fe200000018ff */
[--C-:B------:R-:W-:Y:S01]  /*5690*/  HSET2.LE.AND R71, R71, R56.reuse, PT ;  /* 0x0000003847477233 */ /* 0x100fe20003803000 */
[----:B------:R-:W-:Y:S01]  /*56a0*/  FFMA.FTZ R180, R180, UR6, -R175 ;  /* 0x00000006b4b47c23 */ /* 0x000fe200080108af */
[----:B------:R-:W-:Y:S01]  /*56b0*/  HSET2.LE.AND R87, R87, R56, PT ;  /* 0x0000003857577233 */ /* 0x000fe20003803000 */
[----:B------:R-:W2:Y:S01]  /*56c0*/  MUFU.EX2 R54, R54 ;  /* 0x0000003600367308 */ /* 0x000ea20000000800 */
[----:B-1----:R-:W-:Y:S01]  /*56d0*/  F2FP.F16.F32.PACK_AB R132, R53, R52 ;  /* 0x000000343584723e */ /* 0x002fe200000000ff */
[--C-:B------:R-:W-:Y:S01]  /*56e0*/  FFMA.FTZ R178, R252, UR6, -R172.reuse ;  /* 0x00000006fcb27c23 */ /* 0x100fe200080108ac */
[--C-:B------:R-:W-:Y:S01]  /*56f0*/  FFMA.FTZ R177, R177, UR6, -R172.reuse ;  /* 0x00000006b1b17c23 */ /* 0x100fe200080108ac */
[----:B------:R-:W-:Y:S01]  /*5700*/  HMMA.16816.F32 R116, R128, R120, RZ ;  /* 0x000000788074723c */ /* 0x000fe200000018ff */
[----:B------:R-:W-:Y:S01]  /*5710*/  LOP3.LUT R132, R132, R71, RZ, 0xc0, !PT ;  /* 0x0000004784847212 */ /* 0x000fe200078ec0ff */
[----:B------:R-:W-:-:S02]  /*5720*/  FFMA.FTZ R195, R195, UR6, -R172 ;  /* 0x00000006c3c37c23 */ /* 0x000fc400080108ac */
[----:B------:R-:W-:Y:S04]  /*5730*/  MUFU.EX2 R58, R58 ;  /* 0x0000003a003a7308 */ /* 0x000fe80000000800 */
[----:B------:R-:W-:Y:S04]  /*5740*/  HMMA.16816.F32 R124, R128, R4, RZ ;  /* 0x00000004807c723c */ /* 0x000fe800000018ff */
[----:B------:R-:W-:Y:S01]  /*5750*/  MUFU.EX2 R57, R57 ;  /* 0x0000003900397308 */ /* 0x000fe20000000800 */
[----:B--2---:R-:W-:-:S03]  /*5760*/  F2FP.F16.F32.PACK_AB R134, R54, R55 ;  /* 0x000000373686723e */ /* 0x004fc600000000ff */
[----:B------:R-:W-:Y:S01]  /*5770*/  HMMA.16816.F32 R152, R128, R150, RZ ;  /* 0x000000968098723c */ /* 0x000fe200000018ff */
[----:B------:R-:W-:-:S03]  /*5780*/  LOP3.LUT R134, R134, R69, RZ, 0xc0, !PT ;  /* 0x0000004586867212 */ /* 0x000fc600078ec0ff */
[----:B------:R-:W1:Y:S04]  /*5790*/  MUFU.EX2 R60, R86 ;  /* 0x00000056003c7308 */ /* 0x000e680000000800 */
[C---:B------:R-:W-:Y:S04]  /*57a0*/  HMMA.16816.F32 R76, R128.reuse, R82, RZ ;  /* 0x00000052804c723c */ /* 0x040fe800000018ff */
[----:B------:R-:W2:Y:S04]  /*57b0*/  MUFU.EX2 R59, R59 ;  /* 0x0000003b003b7308 */ /* 0x000ea80000000800 */
[C---:B------:R-:W-:Y:S04]  /*57c0*/  HMMA.16816.F32 R92, R128.reuse, R98, RZ ;  /* 0x00000062805c723c */ /* 0x040fe800000018ff */
[----:B------:R-:W-:Y:S04]  /*57d0*/  MUFU.EX2 R174, R174 ;  /* 0x000000ae00ae7308 */ /* 0x000fe80000000800 */
[C---:B------:R-:W-:Y:S04]  /*57e0*/  HMMA.16816.F32 R108, R128.reuse, R114, RZ ;  /* 0x00000072806c723c */ /* 0x040fe800000018ff */
[----:B------:R-:W2:Y:S04]  /*57f0*/  MUFU.EX2 R173, R173 ;  /* 0x000000ad00ad7308 */ /* 0x000ea80000000800 */
[C---:B------:R-:W-:Y:S04]  /*5800*/  HMMA.16816.F32 R140, R128.reuse, R122, RZ ;  /* 0x0000007a808c723c */ /* 0x040fe800000018ff */
[----:B------:R-:W-:Y:S04]  /*5810*/  MUFU.EX2 R171, R171 ;  /* 0x000000ab00ab7308 */ /* 0x000fe80000000800 */
[----:B------:R-:W-:Y:S04]  /*5820*/  HMMA.16816.F32 R128, R128, R6, RZ ;  /* 0x000000068080723c */ /* 0x000fe800000018ff */
[----:B------:R-:W2:Y:S04]  /*5830*/  MUFU.EX2 R170, R170 ;  /* 0x000000aa00aa7308 */ /* 0x000ea80000000800 */
[C---:B------:R-:W-:Y:S04]  /*5840*/  HMMA.16816.F32 R156, R32.reuse, R28, R156 ;  /* 0x0000001c209c723c */ /* 0x040fe8000000189c */
[----:B------:R-:W-:Y:S04]  /*5850*/  MUFU.EX2 R180, R180 ;  /* 0x000000b400b47308 */ /* 0x000fe80000000800 */
[C---:B------:R-:W-:Y:S04]  /*5860*/  HMMA.16816.F32 R72, R32.reuse, R24, R72 ;  /* 0x000000182048723c */ /* 0x040fe80000001848 */
[----:B------:R-:W2:Y:S04]  /*5870*/  MUFU.EX2 R179, R179 ;  /* 0x000000b300b37308 */ /* 0x000ea80000000800 */
[C---:B---3--:R-:W-:Y:S04]  /*5880*/  HMMA.16816.F32 R88, R32.reuse, R20, R88 ;  /* 0x000000142058723c */ /* 0x048fe80000001858 */
[----:B------:R-:W-:Y:S04]  /*5890*/  MUFU.EX2 R178, R178 ;  /* 0x000000b200b27308 */ /* 0x000fe80000000800 */
[C---:B------:R-:W-:Y:S04]  /*58a0*/  HMMA.16816.F32 R104, R32.reuse, R16, R104 ;  /* 0x000000102068723c */ /* 0x040fe80000001868 */
[----:B------:R-:W3:Y:S04]  /*58b0*/  MUFU.EX2 R177, R177 ;  /* 0x000000b100b17308 */ /* 0x000ee80000000800 */
[C---:B------:R-:W-:Y:S04]  /*58c0*/  HMMA.16816.F32 R116, R32.reuse, R12, R116 ;  /* 0x0000000c2074723c */ /* 0x040fe80000001874 */
[----:B------:R-:W-:Y:S04]  /*58d0*/  MUFU.EX2 R195, R195 ;  /* 0x000000c300c37308 */ /* 0x000fe80000000800 */
[C---:B----4-:R-:W-:Y:S08]  /*58e0*/  HMMA.16816.F32 R124, R32.reuse, R8, R124 ;  /* 0x00000008207c723c */ /* 0x050ff0000000187c */
[C---:B------:R-:W-:Y:S08]  /*58f0*/  HMMA.16816.F32 R152, R32.reuse, R30, R152 ;  /* 0x0000001e2098723c */ /* 0x040ff00000001898 */
[C---:B------:R-:W-:Y:S08]  /*5900*/  HMMA.16816.F32 R76, R32.reuse, R26, R76 ;  /* 0x0000001a204c723c */ /* 0x040ff0000000184c */
[C---:B------:R-:W-:Y:S08]  /*5910*/  HMMA.16816.F32 R92, R32.reuse, R22, R92 ;  /* 0x00000016205c723c */ /* 0x040ff0000000185c */
[C---:B------:R-:W-:Y:S08]  /*5920*/  HMMA.16816.F32 R108, R32.reuse, R18, R108 ;  /* 0x00000012206c723c */ /* 0x040ff0000000186c */
[C---:B------:R-:W-:Y:S08]  /*5930*/  HMMA.16816.F32 R140, R32.reuse, R14, R140 ;  /* 0x0000000e208c723c */ /* 0x040ff0000000188c */
[----:B------:R-:W-:Y:S01]  /*5940*/  HMMA.16816.F32 R128, R32, R10, R128 ;  /* 0x0000000a2080723c */ /* 0x000fe20000001880 */
[----:B-1----:R-:W-:-:S02]  /*5950*/  F2FP.F16.F32.PACK_AB R34, R60, R57 ;  /* 0x000000393c22723e */ /* 0x002fc400000000ff */
[----:B--2---:R-:W-:Y:S02]  /*5960*/  F2FP.F16.F32.PACK_AB R32, R59, R58 ;  /* 0x0000003a3b20723e */ /* 0x004fe400000000ff */
[----:B------:R-:W-:Y:S02]  /*5970*/  LOP3.LUT R135, R34, R101, RZ, 0xc0, !PT ;  /* 0x0000006522877212 */ /* 0x000fe400078ec0ff */
[----:B------:R-:W-:Y:S02]  /*5980*/  LOP3.LUT R133, R32, R87, RZ, 0xc0, !PT ;  /* 0x0000005720857212 */ /* 0x000fe400078ec0ff */
[----:B------:R-:W-:-:S05]  /*5990*/  LOP3.LUT R32, R169, R100, R85, 0x96, !PT ;  /* 0x00000064a9207212 */ /* 0x000fca00078e9655 */
[----:B------:R-:W-:Y:S01]  /*59a0*/  IMAD.WIDE.U32 R32, R32, -0x2daee0ad, RZ ;  /* 0xd2511f5320207825 */ /* 0x000fe200078e00ff */
[C---:B------:R-:W-:Y:S08]  /*59b0*/  HMMA.16816.F32 R160, R132.reuse, R148, RZ ;  /* 0x0000009484a0723c */ /* 0x040ff000000018ff */
        /* <DEDUP_REMOVED lines=9> */
[----:B------:R-:W-:Y:S01]  /*5a50*/  HMMA.16816.F32 R136, R132, R4, RZ ;  /* 0x000000048488723c */ /* 0x000fe200000018ff */
[----:B------:R-:W-:-:S02]  /*5a60*/  LOP3.LUT R5, R168, R220, R33, 0x96, !PT ;  /* 0x000000dca8057212 */ /* 0x000fc400078e9621 */
[C---:B------:R-:W-:Y:S02]  /*5a70*/  PRMT R33, R32.reuse, 0x7773, RZ ;  /* 0x0000777320217816 */ /* 0x040fe400000000ff */
[----:B------:R-:W-:-:S03]  /*5a80*/  PRMT R4, R32, 0x7772, RZ ;  /* 0x0000777220047816 */ /* 0x000fc600000000ff */
[----:B------:R-:W-:Y:S01]  /*5a90*/  HMMA.16816.F32 R132, R132, R6, RZ ;  /* 0x000000068484723c */ /* 0x000fe200000018ff */
[--C-:B------:R-:W-:Y:S01]  /*5aa0*/  IMAD.MOV.U32 R6, RZ, RZ, R32.reuse ;  /* 0x000000ffff067224 */ /* 0x100fe200078e0020 */
[----:B------:R-:W-:Y:S02]  /*5ab0*/  PRMT R7, R32, 0x7771, RZ ;  /* 0x0000777120077816 */ /* 0x000fe400000000ff */
[----:B------:R-:W-:Y:S02]  /*5ac0*/  PRMT R32, R5, 0x7632, R32 ;  /* 0x0000763205207816 */ /* 0x000fe40000000020 */
[----:B------:R-:W-:Y:S02]  /*5ad0*/  LOP3.LUT R6, R6, 0xff, RZ, 0xc0, !PT ;  /* 0x000000ff06067812 */ /* 0x000fe400078ec0ff */
[----:B------:R-:W-:Y:S02]  /*5ae0*/  PRMT R4, R4, 0x5410, R33 ;  /* 0x0000541004047816 */ /* 0x000fe40000000021 */
[----:B------:R-:W-:-:S02]  /*5af0*/  PRMT R7, R6, 0x5410, R7 ;  /* 0x0000541006077816 */ /* 0x000fc40000000007 */
[C---:B------:R-:W-:Y:S02]  /*5b00*/  LOP3.LUT R6, R5.reuse, 0xffff, RZ, 0xc0, !PT ;  /* 0x0000ffff05067812 */ /* 0x040fe400078ec0ff */
[----:B------:R-:W-:Y:S02]  /*5b10*/  LOP3.LUT R33, R5, 0xff, RZ, 0xc0, !PT ;  /* 0x000000ff05217812 */ /* 0x000fe400078ec0ff */
[----:B------:R-:W-:Y:S02]  /*5b20*/  SHF.R.U32.HI R34, RZ, 0x8, R6 ;  /* 0x00000008ff227819 */ /* 0x000fe40000011606 */
[----:B------:R-:W-:Y:S02]  /*5b30*/  SHF.R.U32.HI R5, RZ, 0x18, R5 ;  /* 0x00000018ff057819 */ /* 0x000fe40000011605 */
[----:B------:R-:W-:Y:S02]  /*5b40*/  LOP3.LUT R6, R32, 0xff, RZ, 0xc0, !PT ;  /* 0x000000ff20067812 */ /* 0x000fe400078ec0ff */
[----:B------:R-:W-:-:S02]  /*5b50*/  LOP3.LUT R35, R4, 0xff00ff, RZ, 0xc0, !PT ;  /* 0x00ff00ff04237812 */ /* 0x000fc400078ec0ff */
[----:B------:R-:W-:Y:S02]  /*5b60*/  PRMT R5, R6, 0x5410, R5 ;  /* 0x0000541006057816 */ /* 0x000fe40000000005 */
[--C-:B------:R-:W-:Y:S02]  /*5b70*/  HSET2.LE.AND R6, R7, R56.reuse, PT ;  /* 0x0000003807067233 */ /* 0x100fe40003803000 */
[----:B------:R-:W-:Y:S02]  /*5b80*/  F2FP.F16.F32.PACK_AB R7, R173, R174 ;  /* 0x000000aead07723e */ /* 0x000fe400000000ff */
[----:B------:R-:W-:Y:S02]  /*5b90*/  PRMT R33, R33, 0x5410, R34 ;  /* 0x0000541021217816 */ /* 0x000fe40000000022 */
[----:B------:R-:W-:Y:S02]  /*5ba0*/  LOP3.LUT R6, R7, R6, RZ, 0xc0, !PT ;  /* 0x0000000607067212 */ /* 0x000fe400078ec0ff */
[----:B------:R-:W-:-:S02]  /*5bb0*/  HSET2.LE.AND R7, R35, R56, PT ;  /* 0x0000003823077233 */ /* 0x000fc40003803000 */
[----:B------:R-:W-:Y:S02]  /*5bc0*/  F2FP.F16.F32.PACK_AB R4, R170, R171 ;  /* 0x000000abaa04723e */ /* 0x000fe400000000ff */
[--C-:B------:R-:W-:Y:S02]  /*5bd0*/  HSET2.LE.AND R5, R5, R56.reuse, PT ;  /* 0x0000003805057233 */ /* 0x100fe40003803000 */
[----:B------:R-:W-:Y:S02]  /*5be0*/  LOP3.LUT R7, R4, R7, RZ, 0xc0, !PT ;  /* 0x0000000704077212 */ /* 0x000fe400078ec0ff */
[----:B------:R-:W-:Y:S02]  /*5bf0*/  HSET2.LE.AND R4, R33, R56, PT ;  /* 0x0000003821047233 */ /* 0x000fe40003803000 */
[----:B------:R-:W-:Y:S02]  /*5c00*/  F2FP.F16.F32.PACK_AB R33, R179, R180 ;  /* 0x000000b4b321723e */ /* 0x000fe400000000ff */
[----:B---3--:R-:W-:-:S02]  /*5c10*/  F2FP.F16.F32.PACK_AB R32, R177, R178 ;  /* 0x000000b2b120723e */ /* 0x008fc400000000ff */
[----:B------:R-:W-:Y:S02]  /*5c20*/  LOP3.LUT R4, R33, R4, RZ, 0xc0, !PT ;  /* 0x0000000421047212 */ /* 0x000fe400078ec0ff */
[----:B------:R-:W-:Y:S02]  /*5c30*/  LOP3.LUT R5, R32, R5, RZ, 0xc0, !PT ;  /* 0x0000000520057212 */ /* 0x000fe400078ec0ff */
[----:B------:R-:W1:Y:S05]  /*5c40*/  LDSM.16.MT88.4 R32, [R165+0x9800] ;  /* 0x00980000a520783b */ /* 0x000e6a0000004200 */
[----:B------:R-:W-:Y:S01]  /*5c50*/  HMMA.16816.F32 R136, R4, R8, R136 ;  /* 0x000000080488723c */ /* 0x000fe20000001888 */
[----:B------:R-:W-:-:S07]  /*5c60*/  LOP3.LUT R8, R251, UR7, R249, 0x96, !PT ;  /* 0x00000007fb087c12 */ /* 0x000fce000f8e96f9 */
[----:B------:R-:W-:Y:S01]  /*5c70*/  HMMA.16816.F32 R144, R4, R12, R144 ;  /* 0x0000000c0490723c */ /* 0x000fe20000001890 */
[----:B------:R-:W-:-:S05]  /*5c80*/  IMAD.WIDE.U32 R12, R8, -0x326172a9, RZ ;  /* 0xcd9e8d57080c7825 */ /* 0x000fca00078e00ff */
[----:B------:R-:W-:Y:S02]  /*5c90*/  LOP3.LUT R8, R226, R222, R13, 0x96, !PT ;  /* 0x000000dee2087212 */ /* 0x000fe400078e960d */
[----:B------:R-:W-:Y:S01]  /*5ca0*/  HMMA.16816.F32 R84, R4, R20, R84 ;  /* 0x000000140454723c */ /* 0x000fe20000001854 */
[----:B------:R-:W-:Y:S02]  /*5cb0*/  LOP3.LUT R20, R210, R12, R245, 0x96, !PT ;  /* 0x0000000cd2147212 */ /* 0x000fe400078e96f5 */
[----:B------:R-:W-:Y:S01]  /*5cc0*/  LOP3.LUT R226, R226, R216, R13, 0x96, !PT ;  /* 0x000000d8e2e27212 */ /* 0x000fe200078e960d */
[----:B------:R-:W-:Y:S01]  /*5cd0*/  IMAD.WIDE.U32 R8, R8, -0x2daee0ad, RZ ;  /* 0xd2511f5308087825 */ /* 0x000fe200078e00ff */
[----:B------:R-:W-:-:S03]  /*5ce0*/  LOP3.LUT R12, R210, R12, R237, 0x96, !PT ;  /* 0x0000000cd20c7212 */ /* 0x000fc600078e96ed */
[----:B------:R-:W-:Y:S01]  /*5cf0*/  IMAD.WIDE.U32 R20, R20, -0x2daee0ad, RZ ;  /* 0xd2511f5314147825 */ /* 0x000fe200078e00ff */
[----:B------:R-:W-:Y:S01]  /*5d00*/  HMMA.16816.F32 R100, R4, R16, R100 ;  /* 0x000000100464723c */ /* 0x000fe20000001864 */
[----:B------:R-:W-:Y:S02]  /*5d10*/  LOP3.LUT R9, R211, R246, R9, 0x96, !PT ;  /* 0x000000f6d3097212 */ /* 0x000fe400078e9609 */
[----:B------:R-:W-:Y:S01]  /*5d20*/  IMAD.WIDE.U32 R16, R226, -0x2daee0ad, RZ ;  /* 0xd2511f53e2107825 */ /* 0x000fe200078e00ff */
[----:B------:R-:W-:-:S03]  /*5d30*/  LOP3.LUT R210, R208, R8, R21, 0x96, !PT ;  /* 0x00000008d0d27212 */ /* 0x000fc600078e9615 */
[----:B------:R-:W-:Y:S01]  /*5d40*/  IMAD.WIDE.U32 R12, R12, -0x2daee0ad, RZ ;  /* 0xd2511f530c0c7825 */ /* 0x000fe200078e00ff */
[----:B------:R-:W-:Y:S01]  /*5d50*/  LOP3.LUT R8, R211, R242, R17, 0x96, !PT ;  /* 0x000000f2d3087212 */ /* 0x000fe200078e9611 */
[----:B------:R-:W-:Y:S02]  /*5d60*/  HMMA.16816.F32 R96, R4, R22, R96 ;  /* 0x000000160460723c */ /* 0x000fe40000001860 */
        /* <DEDUP_REMOVED lines=10> */
[----:B------:R-:W-:Y:S01]  /*5e10*/  FFMA.FTZ R193, R192, UR6, -R175 ;  /* 0x00000006c0c17c23 */ /* 0x000fe200080108af */
[----:B------:R-:W-:Y:S01]  /*5e20*/  IMAD.WIDE.U32 R16, R16, -0x2daee0ad, RZ ;  /* 0xd2511f5310107825 */ /* 0x000fe200078e00ff */
[----:B------:R-:W-:-:S03]  /*5e30*/  LOP3.LUT R8, R191, R8, R25, 0x96, !PT ;  /* 0x00000008bf087212 */ /* 0x000fc600078e9619 */
[----:B------:R-:W-:Y:S01]  /*5e40*/  FFMA.FTZ R191, R198, UR6, -R175 ;  /* 0x00000006c6bf7c23 */ /* 0x000fe200080108af */
[----:B------:R-:W-:Y:S01]  /*5e50*/  FFMA.FTZ R198, R225, UR6, -R172 ;  /* 0x00000006e1c67c23 */ /* 0x000fe200080108ac */
[----:B------:R-:W-:Y:S01]  /*5e60*/  IMAD.WIDE.U32 R28, R13, -0x2daee0ad, RZ ;  /* 0xd2511f530d1c7825 */ /* 0x000fe200078e00ff */
[----:B------:R-:W-:Y:S01]  /*5e70*/  LOP3.LUT R20, R203, R20, R17, 0x96, !PT ;  /* 0x00000014cb147212 */ /* 0x000fe200078e9611 */
[----:B------:R-:W-:Y:S02]  /*5e80*/  HMMA.16816.F32 R120, R4, R14, R120 ;  /* 0x0000000e0478723c */ /* 0x000fe40000001878 */
[----:B------:R-:W-:Y:S01]  /*5e90*/  FFMA.FTZ R192, R190, UR6, -R175 ;  /* 0x00000006bec07c23 */ /* 0x000fe200080108af */
[----:B------:R-:W-:Y:S01]  /*5ea0*/  IMAD.WIDE.U32 R14, R9, -0x2daee0ad, RZ ;  /* 0xd2511f53090e7825 */ /* 0x000fe200078e00ff */
[----:B------:R-:W-:-:S03]  /*5eb0*/  LOP3.LUT R9, R201, R16, R29, 0x96, !PT ;  /* 0x00000010c9097212 */ /* 0x000fc600078e961d */
[----:B------:R-:W-:Y:S01]  /*5ec0*/  FFMA.FTZ R190, R194, UR6, -R175 ;  /* 0x00000006c2be7c23 */ /* 0x000fe200080108af */
[--C-:B------:R-:W-:Y:S01]  /*5ed0*/  FFMA.FTZ R194, R204, UR6, -R172.reuse ;  /* 0x00000006ccc27c23 */ /* 0x100fe200080108ac */
[----:B------:R-:W-:Y:S01]  /*5ee0*/  IMAD.WIDE.U32 R220, R8, -0x2daee0ad, RZ ;  /* 0xd2511f5308dc7825 */ /* 0x000fe200078e00ff */
[----:B------:R-:W-:Y:S01]  /*5ef0*/  LOP3.LUT R12, R203, R12, R15, 0x96, !PT ;  /* 0x0000000ccb0c7212 */ /* 0x000fe200078e960f */
[----:B------:R-:W-:Y:S02]  /*5f00*/  HMMA.16816.F32 R148, R4, R30, R148 ;  /* 0x0000001e0494723c */ /* 0x000fe40000001894 */
[----:B------:R-:W-:Y:S01]  /*5f10*/  FFMA.FTZ R203, R241, UR6, -R172 ;  /* 0x00000006f1cb7c23 */ /* 0x000fe200080108ac */
[----:B------:R-:W-:Y:S01]  /*5f20*/  IMAD.WIDE.U32 R8, R9, -0x326172a9, RZ ;  /* 0xcd9e8d5709087825 */ /* 0x000fe200078e00ff */
[----:B------:R-:W-:Y:S01]  /*5f30*/  LOP3.LUT R201, R201, R14, R221, 0x96, !PT ;  /* 0x0000000ec9c97212 */ /* 0x000fe200078e96dd */
[----:B------:R-:W-:Y:S02]  /*5f40*/  MUFU.EX2 R198, R198 ;  /* 0x000000c600c67308 */ /* 0x000fe40000000800 */
[----:B------:R-:W-:Y:S01]  /*5f50*/  FFMA.FTZ R204, R196, UR6, -R189 ;  /* 0x00000006c4cc7c23 */ /* 0x000fe200080108bd */
[----:B------:R-:W-:-:S04]  /*5f60*/  IMAD.WIDE.U32 R30, R20, -0x326172a9, RZ ;  /* 0xcd9e8d57141e7825 */ /* 0x000fc800078e00ff */
[----:B------:R-:W-:Y:S01]  /*5f70*/  FFMA.FTZ R196, R207, UR6, -R188 ;  /* 0x00000006cfc47c23 */ /* 0x000fe200080108bc */
[----:B------:R-:W-:Y:S01]  /*5f80*/  HMMA.16816.F32 R80, R4, R26, R80 ;  /* 0x0000001a0450723c */ /* 0x000fe20000001850 */
[----:B------:R-:W2:Y:S01]  /*5f90*/  LDSM.16.MT88.4 R20, [R165+0xa800] ;  /* 0x00a80000a514783b */ /* 0x000ea20000004200 */
[----:B------:R-:W-:Y:S01]  /*5fa0*/  IMAD.WIDE.U32 R230, R12, -0x326172a9, RZ ;  /* 0xcd9e8d570ce67825 */ /* 0x000fe200078e00ff */
[----:B------:R-:W3:Y:S03]  /*5fb0*/  MUFU.EX2 R203, R203 ;  /* 0x000000cb00cb7308 */ /* 0x000ee60000000800 */
[----:B------:R-:W-:-:S04]  /*5fc0*/  IMAD.WIDE.U32 R12, R201, -0x326172a9, RZ ;  /* 0xcd9e8d57c90c7825 */ /* 0x000fc800078e00ff */
[----:B------:R-:W-:Y:S01]  /*5fd0*/  FFMA.FTZ R201, R200, UR6, -R189 ;  /* 0x00000006c8c97c23 */ /* 0x000fe200080108bd */
[C---:B------:R-:W-:Y:S01]  /*5fe0*/  HMMA.16816.F32 R112, R4.reuse, R18, R112 ;  /* 0x000000120470723c */ /* 0x040fe20000001870 */
[----:B------:R-:W-:Y:S01]  /*5ff0*/  FFMA.FTZ R200, R209, UR6, -R188 ;  /* 0x00000006d1c87c23 */ /* 0x000fe200080108bc */
[----:B------:R-:W-:Y:S01]  /*6000*/  IMAD.MOV.U32 R209, RZ, RZ, R29 ;  /* 0x000000ffffd17224 */ /* 0x000fe200078e001d */
[----:B------:R-:W4:Y:S01]  /*6010*/  MUFU.EX2 R194, R194 ;  /* 0x000000c200c27308 */ /* 0x000f220000000800 */
[----:B------:R-:W-:Y:S02]  /*6020*/  IMAD.MOV.U32 R208, RZ, RZ, R28 ;  /* 0x000000ffffd07224 */ /* 0x000fe400078e001c */
[----:B------:R-:W-:Y:S02]  /*6030*/  IMAD.MOV.U32 R207, RZ, RZ, R31 ;  /* 0x000000ffffcf7224 */ /* 0x000fe400078e001f */
[----:B------:R-:W-:Y:S01]  /*6040*/  HMMA.16816.F32 R132, R4, R10, R132 ;  /* 0x0000000a0484723c */ /* 0x000fe20000001884 */
[----:B------:R-:W-:Y:S01]  /*6050*/  IMAD.MOV.U32 R6, RZ, RZ, R8 ;  /* 0x000000ffff067224 */ /* 0x000fe200078e0008 */
[----:B------:R-:W-:Y:S01]  /*6060*/  PRMT R7, R8, 0x7771, RZ ;  /* 0x0000777108077816 */ /* 0x000fe200000000ff */
[----:B------:R-:W-:Y:S01]  /*6070*/  IMAD.MOV.U32 R10, RZ, RZ, R12 ;  /* 0x000000ffff0a7224 */ /* 0x000fe200078e000c */
[----:B------:R-:W-:Y:S01]  /*6080*/  LOP3.LUT R5, R197, R30, R9, 0x96, !PT ;  /* 0x0000001ec5057212 */ /* 0x000fe200078e9609 */
[----:B------:R-:W1:Y:S01]  /*6090*/  MUFU.EX2 R200, R200 ;  /* 0x000000c800c87308 */ /* 0x000e620000000800 */
[----:B------:R-:W-:-:S02]  /*60a0*/  LOP3.LUT R6, R6, 0xff, RZ, 0xc0, !PT ;  /* 0x000000ff06067812 */ /* 0x000fc400078ec0ff */
[C---:B------:R-:W-:Y:S02]  /*60b0*/  PRMT R9, R8.reuse, 0x7773, RZ ;  /* 0x0000777308097816 */ /* 0x040fe400000000ff */
[----:B------:R-:W-:Y:S02]  /*60c0*/  PRMT R4, R8, 0x7772, RZ ;  /* 0x0000777208047816 */ /* 0x000fe400000000ff */
[----:B------:R-:W-:Y:S01]  /*60d0*/  PRMT R7, R6, 0x5410, R7 ;  /* 0x0000541006077816 */ /* 0x000fe20000000007 */
[----:B------:R-:W-:Y:S01]  /*60e0*/  MUFU.EX2 R193, R193 ;  /* 0x000000c100c17308 */ /* 0x000fe20000000800 */
[----:B------:R-:W-:Y:S02]  /*60f0*/  PRMT R6, R5, 0x7632, R6 ;  /* 0x0000763205067816 */ /* 0x000fe40000000006 */
[----:B------:R-:W-:Y:S02]  /*6100*/  PRMT R4, R4, 0x5410, R9 ;  /* 0x0000541004047816 */ /* 0x000fe40000000009 */
[----:B------:R-:W-:Y:S01]  /*6110*/  LOP3.LUT R11, R197, R230, R13, 0x96, !PT ;  /* 0x000000e6c50b7212 */ /* 0x000fe200078e960d */
[----:B------:R-:W-:Y:S01]  /*6120*/  FFMA.FTZ R197, R206, UR6, -R189 ;  /* 0x00000006cec57c23 */ /* 0x000fe200080108bd */
[C---:B------:R-:W-:Y:S01]  /*6130*/  PRMT R9, R12.reuse, 0x7771, RZ ;  /* 0x000077710c097816 */ /* 0x040fe200000000ff */
[----:B------:R-:W-:Y:S01]  /*6140*/  MUFU.EX2 R192, R192 ;  /* 0x000000c000c07308 */ /* 0x000fe20000000800 */
[C---:B------:R-:W-:Y:S01]  /*6150*/  PRMT R13, R12.reuse, 0x7773, RZ ;  /* 0x000077730c0d7816 */ /* 0x040fe200000000ff */
[----:B------:R-:W-:Y:S01]  /*6160*/  IMAD.MOV.U32 R206, RZ, RZ, R30 ;  /* 0x000000ffffce7224 */ /* 0x000fe200078e001e */
[----:B------:R-:W-:-:S02]  /*6170*/  PRMT R8, R12, 0x7772, RZ ;  /* 0x000077720c087816 */ /* 0x000fc400000000ff */
[C---:B------:R-:W-:Y:S02]  /*6180*/  LOP3.LUT R12, R5.reuse, 0xffff, RZ, 0xc0, !PT ;  /* 0x0000ffff050c7812 */ /* 0x040fe400078ec0ff */
[----:B------:R-:W-:Y:S01]  /*6190*/  LOP3.LUT R15, R5, 0xff, RZ, 0xc0, !PT ;  /* 0x000000ff050f7812 */ /* 0x000fe200078ec0ff */
[----:B------:R-:W-:Y:S01]  /*61a0*/  MUFU.EX2 R191, R191 ;  /* 0x000000bf00bf7308 */ /* 0x000fe20000000800 */
[----:B------:R-:W-:Y:S02]  /*61b0*/  SHF.R.U32.HI R5, RZ, 0x18, R5 ;  /* 0x00000018ff057819 */ /* 0x000fe40000011605 */
[----:B------:R-:W-:Y:S02]  /*61c0*/  LOP3.LUT R6, R6, 0xff, RZ, 0xc0, !PT ;  /* 0x000000ff06067812 */ /* 0x000fe400078ec0ff */
[----:B------:R-:W-:Y:S02]  /*61d0*/  SHF.R.U32.HI R12, RZ, 0x8, R12 ;  /* 0x00000008ff0c7819 */ /* 0x000fe4000001160c */
[----:B------:R-:W-:Y:S01]  /*61e0*/  PRMT R5, R6, 0x5410, R5 ;  /* 0x0000541006057816 */ /* 0x000fe20000000005 */
[----:B------:R-:W2:Y:S01]  /*61f0*/  MUFU.EX2 R190, R190 ;  /* 0x000000be00be7308 */ /* 0x000ea20000000800 */
[----:B------:R-:W-:-:S02]  /*6200*/  PRMT R6, R11, 0x7632, R6 ;  /* 0x000076320b067816 */ /* 0x000fc40000000006 */
[----:B------:R-:W-:Y:S02]  /*6210*/  PRMT R8, R8, 0x5410, R13 ;  /* 0x0000541008087816 */ /* 0x000fe4000000000d */
[----:B------:R-:W-:Y:S02]  /*6220*/  PRMT R15, R15, 0x5410, R12 ;  /* 0x000054100f0f7816 */ /* 0x000fe4000000000c */
[C---:B------:R-:W-:Y:S01]  /*6230*/  LOP3.LUT R13, R11.reuse, 0xffff, RZ, 0xc0, !PT ;  /* 0x0000ffff0b0d7812 */ /* 0x040fe200078ec0ff */
[----:B------:R-:W-:Y:S01]  /*6240*/  MUFU.EX2 R204, R204 ;  /* 0x000000cc00cc7308 */ /* 0x000fe20000000800 */
[----:B------:R-:W-:Y:S02]  /*6250*/  LOP3.LUT R12, R11, 0xff, RZ, 0xc0, !PT ;  /* 0x000000ff0b0c7812 */ /* 0x000fe400078ec0ff */
[----:B------:R-:W-:Y:S02]  /*6260*/  SHF.R.U32.HI R11, RZ, 0x18, R11 ;  /* 0x00000018ff0b7819 */ /* 0x000fe4000001160b */
[----:B------:R-:W-:-:S02]  /*6270*/  LOP3.LUT R6, R6, 0xff, RZ, 0xc0, !PT ;  /* 0x000000ff06067812 */ /* 0x000fc400078ec0ff */
[----:B------:R-:W-:Y:S01]  /*6280*/  LOP3.LUT R17, R4, 0xff00ff, RZ, 0xc0, !PT ;  /* 0x00ff00ff04117812 */ /* 0x000fe200078ec0ff */
[----:B------:R-:W2:Y:S01]  /*6290*/  MUFU.EX2 R201, R201 ;  /* 0x000000c900c97308 */ /* 0x000ea20000000800 */
[----:B------:R-:W-:Y:S02]  /*62a0*/  LOP3.LUT R10, R10, 0xff, RZ, 0xc0, !PT ;  /* 0x000000ff0a0a7812 */ /* 0x000fe400078ec0ff */
[----:B------:R-:W-:Y:S02]  /*62b0*/  PRMT R11, R6, 0x5410, R11 ;  /* 0x00005410060b7816 */ /* 0x000fe4000000000b */
[--C-:B------:R-:W-:Y:S02]  /*62c0*/  HSET2.LE.AND R6, R7, R56.reuse, PT ;  /* 0x0000003807067233 */ /* 0x100fe40003803000 */
[----:B------:R-:W-:Y:S01]  /*62d0*/  PRMT R9, R10, 0x5410, R9 ;  /* 0x000054100a097816 */ /* 0x000fe20000000009 */
[----:B------:R-:W2:Y:S01]  /*62e0*/  MUFU.EX2 R197, R197 ;  /* 0x000000c500c57308 */ /* 0x000ea20000000800 */
[----:B------:R-:W-:-:S02]  /*62f0*/  HSET2.LE.AND R7, R17, R56, PT ;  /* 0x0000003811077233 */ /* 0x000fc40003803000 */
[----:B---3--:R-:W-:Y:S02]  /*6300*/  F2FP.F16.F32.PACK_AB R10, R198, R203 ;  /* 0x000000cbc60a723e */ /* 0x008fe400000000ff */
[--C-:B------:R-:W-:Y:S02]  /*6310*/  HSET2.LE.AND R5, R5, R56.reuse, PT ;  /* 0x0000003805057233 */ /* 0x100fe40003803000 */
[----:B------:R-:W-:Y:S01]  /*6320*/  LOP3.LUT R7, R10, R7, RZ, 0xc0, !PT ;  /* 0x000000070a077212 */ /* 0x000fe200078ec0ff */
[----:B------:R-:W3:Y:S01]  /*6330*/  MUFU.EX2 R196, R196 ;  /* 0x000000c400c47308 */ /* 0x000ee20000000800 */
[----:B----4-:R-:W-:Y:S02]  /*6340*/  F2FP.F16.F32.PACK_AB R10, R194, R195 ;  /* 0x000000c3c20a723e */ /* 0x010fe400000000ff */
[----:B------:R-:W-:Y:S02]  /*6350*/  HSET2.LE.AND R11, R11, R56, PT ;  /* 0x000000380b0b7233 */ /* 0x000fe40003803000 */
[----:B------:R-:W-:-:S02]  /*6360*/  LOP3.LUT R5, R10, R5, RZ, 0xc0, !PT ;  /* 0x000000050a057212 */ /* 0x000fc400078ec0ff */
[----:B-1----:R-:W-:Y:S02]  /*6370*/  F2FP.F16.F32.PACK_AB R10, R200, R205 ;  /* 0x000000cdc80a723e */ /* 0x002fe400000000ff */
[----:B------:R-:W-:Y:S02]  /*6380*/  SHF.R.U32.HI R13, RZ, 0x8, R13 ;  /* 0x00000008ff0d7819 */ /* 0x000fe4000001160d */
[----:B------:R-:W-:Y:S02]  /*6390*/  LOP3.LUT R29, R10, R11, RZ, 0xc0, !PT ;  /* 0x0000000b0a1d7212 */ /* 0x000fe400078ec0ff */
[----:B------:R-:W-:Y:S02]  /*63a0*/  PRMT R13, R12, 0x5410, R13 ;  /* 0x000054100c0d7816 */ /* 0x000fe4000000000d */
[----:B------:R-:W-:Y:S02]  /*63b0*/  LOP3.LUT R11, R8, 0xff00ff, RZ, 0xc0, !PT ;  /* 0x00ff00ff080b7812 */ /* 0x000fe400078ec0ff */
[----:B------:R-:W-:-:S02]  /*63c0*/  HSET2.LE.AND R4, R15, R56, PT ;  /* 0x000000380f047233 */ /* 0x000fc40003803000 */
[--C-:B------:R-:W-:Y:S02]  /*63d0*/  HSET2.LE.AND R13, R13, R56.reuse, PT ;  /* 0x000000380d0d7233 */ /* 0x100fe40003803000 */
[--C-:B------:R-:W-:Y:S02]  /*63e0*/  HSET2.LE.AND R9, R9, R56.reuse, PT ;  /* 0x0000003809097233 */ /* 0x100fe40003803000 */
[----:B------:R-:W-:Y:S02]  /*63f0*/  HSET2.LE.AND R11, R11, R56, PT ;  /* 0x000000380b0b7233 */ /* 0x000fe40003803000 */
[----:B--2---:R-:W-:Y:S02]  /*6400*/  F2FP.F16.F32.PACK_AB R17, R190, R191 ;  /* 0x000000bfbe11723e */ /* 0x004fe400000000ff */
[----:B------:R-:W-:Y:S02]  /*6410*/  F2FP.F16.F32.PACK_AB R15, R192, R193 ;  /* 0x000000c1c00f723e */ /* 0x000fe400000000ff */
[----:B------:R-:W-:-:S02]  /*6420*/  F2FP.F16.F32.PACK_AB R28, R201, R204 ;  /* 0x000000ccc91c723e */ /* 0x000fc400000000ff */
[----:B------:R-:W-:Y:S02]  /*6430*/  F2FP.F16.F32.PACK_AB R30, R197, R202 ;  /* 0x000000cac51e723e */ /* 0x000fe400000000ff */
[----:B---3--:R-:W-:Y:S02]  /*6440*/  F2FP.F16.F32.PACK_AB R8, R196, R199 ;  /* 0x000000c7c408723e */ /* 0x008fe400000000ff */
[----:B------:R-:W-:Y:S02]  /*6450*/  LOP3.LUT R6, R17, R6, RZ, 0xc0, !PT ;  /* 0x0000000611067212 */ /* 0x000fe400078ec0ff */
[----:B------:R-:W-:Y:S01]  /*6460*/  LOP3.LUT R4, R15, R4, RZ, 0xc0, !PT ;  /* 0x000000040f047212 */ /* 0x000fe200078ec0ff */
[----:B------:R-:W1:Y:S01]  /*6470*/  LDSM.16.MT88.4 R16, [R65+0x1800] ;  /* 0x001800004110783b */ /* 0x000e620000004200 */
[----:B------:R-:W-:Y:S02]  /*6480*/  LOP3.LUT R28, R28, R13, RZ, 0xc0, !PT ;  /* 0x0000000d1c1c7212 */ /* 0x000fe400078ec0ff */
[----:B------:R-:W-:Y:S01]  /*6490*/  LOP3.LUT R30, R30, R9, RZ, 0xc0, !PT ;  /* 0x000000091e1e7212 */ /* 0x000fe200078ec0ff */
[----:B------:R-:W2:Y:S01]  /*64a0*/  LDSM.16.MT88.4 R12, [R165+0xb800] ;  /* 0x00b80000a50c783b */ /* 0x000ea20000004200 */
[----:B------:R-:W-:Y:S01]  /*64b0*/  LOP3.LUT R31, R8, R11, RZ, 0xc0, !PT ;  /* 0x0000000b081f7212 */ /* 0x000fe200078ec0ff */
[-C--:B------:R-:W-:Y:S02]  /*64c0*/  HMMA.16816.F32 R160, R4, R32.reuse, R160 ;  /* 0x0000002004a0723c */ /* 0x080fe400000018a0 */
[----:B------:R-:W-:Y:S06]  /*64d0*/  LDSM.16.MT88.4 R8, [R65+0x2800] ;  /* 0x002800004108783b */ /* 0x000fec0000004200 */
[----:B------:R-:W-:Y:S01]  /*64e0*/  HMMA.16816.F32 R156, R28, R32, R156 ;  /* 0x000000201c9c723c */ /* 0x000fe2000000189c */
[----:B------:R-:W-:-:S02]  /*64f0*/  IMAD.MOV.U32 R32, RZ, RZ, R24 ;  /* 0x000000ffff207224 */ /* 0x000fc400078e0018 */
[----:B------:R-:W-:Y:S02]  /*6500*/  IMAD.MOV.U32 R33, RZ, RZ, R25 ;  /* 0x000000ffff217224 */ /* 0x000fe400078e0019 */
[----:B------:R-:W3:Y:S03]  /*6510*/  LDSM.16.MT88.4 R24, [R65+0x800] ;  /* 0x000800004118783b */ /* 0x000ee60000004200 */
[C---:B------:R-:W-:Y:S08]  /*6520*/  HMMA.16816.F32 R88, R28.reuse, R20, R88 ;  /* 0x000000141c58723c */ /* 0x040ff00000001858 */
[C---:B------:R-:W-:Y:S08]  /*6530*/  HMMA.16816.F32 R152, R28.reuse, R34, R152 ;  /* 0x000000221c98723c */ /* 0x040ff00000001898 */
[C---:B------:R-:W-:Y:S08]  /*6540*/  HMMA.16816.F32 R92, R28.reuse, R22, R92 ;  /* 0x000000161c5c723c */ /* 0x040ff0000000185c */
[C---:B-1----:R-:W-:Y:S08]  /*6550*/  HMMA.16816.F32 R104, R28.reuse, R16, R104 ;  /* 0x000000101c68723c */ /* 0x042ff00000001868 */
[C---:B--2---:R-:W-:Y:S08]  /*6560*/  HMMA.16816.F32 R116, R28.reuse, R12, R116 ;  /* 0x0000000c1c74723c */ /* 0x044ff00000001874 */
[C---:B---3--:R-:W-:Y:S08]  /*6570*/  HMMA.16816.F32 R72, R28.reuse, R24, R72 ;  /* 0x000000181c48723c */ /* 0x048ff00000001848 */
[C---:B------:R-:W-:Y:S08]  /*6580*/  HMMA.16816.F32 R124, R28.reuse, R8, R124 ;  /* 0x000000081c7c723c */ /* 0x040ff0000000187c */
[C---:B------:R-:W-:Y:S08]  /*6590*/  HMMA.16816.F32 R76, R28.reuse, R26, R76 ;  /* 0x0000001a1c4c723c */ /* 0x040ff0000000184c */
[C---:B------:R-:W-:Y:S08]  /*65a0*/  HMMA.16816.F32 R108, R28.reuse, R18, R108 ;  /* 0x000000121c6c723c */ /* 0x040ff0000000186c */
[C---:B------:R-:W-:Y:S08]  /*65b0*/  HMMA.16816.F32 R140, R28.reuse, R14, R140 ;  /* 0x0000000e1c8c723c */ /* 0x040ff0000000188c */
[----:B------:R-:W-:Y:S01]  /*65c0*/  HMMA.16816.F32 R128, R28, R10, R128 ;  /* 0x0000000a1c80723c */ /* 0x000fe20000001880 */
[----:B------:R-:W-:-:S07]  /*65d0*/  IMAD.MOV.U32 R29, RZ, RZ, R231 ;  /* 0x000000ffff1d7224 */ /* 0x000fce00078e00e7 */
[C---:B------:R-:W-:Y:S01]  /*65e0*/  HMMA.16816.F32 R84, R4.reuse, R20, R84 ;  /* 0x000000140454723c */ /* 0x040fe20000001854 */
[----:B------:R-:W-:Y:S01]  /*65f0*/  LOP3.LUT R20, R169, R32, R29, 0x96, !PT ;  /* 0x00000020a9147212 */ /* 0x000fe200078e961d */
[--C-:B------:R-:W-:Y:S01]  /*6600*/  FFMA.FTZ R33, R182, UR6, -R189.reuse ;  /* 0x00000006b6217c23 */ /* 0x100fe200080108bd */
[--C-:B------:R-:W-:Y:S01]  /*6610*/  FFMA.FTZ R176, R176, UR6, -R188.reuse ;  /* 0x00000006b0b07c23 */ /* 0x100fe200080108bc */
[--C-:B------:R-:W-:Y:S01]  /*6620*/  FFMA.FTZ R241, R186, UR6, -R189.reuse ;  /* 0x00000006baf17c23 */ /* 0x100fe200080108bd */
[----:B------:R-:W-:Y:S01]  /*6630*/  FFMA.FTZ R252, R183, UR6, -R188 ;  /* 0x00000006b7fc7c23 */ /* 0x000fe200080108bc */
[----:B------:R-:W-:Y:S02]  /*6640*/  IMAD.WIDE.U32 R20, R20, -0x2daee0ad, RZ ;  /* 0xd2511f5314147825 */ /* 0x000fe400078e00ff */
[----:B------:R-:W-:Y:S02]  /*6650*/  HMMA.16816.F32 R112, R4, R18, R112 ;  /* 0x000000120470723c */ /* 0x000fe40000001870 */
[----:B------:R-:W-:Y:S01]  /*6660*/  FFMA.FTZ R32, R184, UR6, -R189 ;  /* 0x00000006b8207c23 */ /* 0x000fe200080108bd */
[----:B------:R-:W-:-:S02]  /*6670*/  IMAD.MOV.U32 R18, RZ, RZ, R20 ;  /* 0x000000ffff127224 */ /* 0x000fc400078e0014 */
[----:B------:R-:W-:-:S03]  /*6680*/  IMAD.MOV.U32 R30, RZ, RZ, R220 ;  /* 0x000000ffff1e7224 */ /* 0x000fc600078e00dc */
[----:B------:R-:W-:Y:S01]  /*6690*/  HMMA.16816.F32 R148, R4, R34, R148 ;  /* 0x000000220494723c */ /* 0x000fe20000001894 */
[--C-:B------:R-:W-:Y:S01]  /*66a0*/  FFMA.FTZ R35, R181, UR6, -R188.reuse ;  /* 0x00000006b5237c23 */ /* 0x100fe200080108bc */
[----:B------:R-:W-:Y:S01]  /*66b0*/  FFMA.FTZ R34, R187, UR6, -R189 ;  /* 0x00000006bb227c23 */ /* 0x000fe200080108bd */
[----:B------:R-:W-:Y:S01]  /*66c0*/  FFMA.FTZ R181, R185, UR6, -R188 ;  /* 0x00000006b9b57c23 */ /* 0x000fe200080108bc */
[----:B------:R-:W-:Y:S01]  /*66d0*/  MUFU.EX2 R33, R33 ;  /* 0x0000002100217308 */ /* 0x000fe20000000800 */
[----:B------:R-:W-:-:S03]  /*66e0*/  IMAD.MOV.U32 R28, RZ, RZ, R230 ;  /* 0x000000ffff1c7224 */ /* 0x000fc600078e00e6 */
[----:B------:R-:W-:Y:S01]  /*66f0*/  HMMA.16816.F32 R144, R4, R12, R144 ;  /* 0x0000000c0490723c */ /* 0x000fe20000001890 */
[----:B------:R-:W-:-:S03]  /*6700*/  PRMT R13, R20, 0x7771, RZ ;  /* 0x00007771140d7816 */ /* 0x000fc600000000ff */
[----:B------:R-:W-:Y:S01]  /*6710*/  MUFU.EX2 R176, R176 ;  /* 0x000000b000b07308 */ /* 0x000fe20000000800 */
[----:B------:R-:W-:-:S03]  /*6720*/  LOP3.LUT R12, R168, R30, R21, 0x96, !PT ;  /* 0x0000001ea80c7212 */ /* 0x000fc600078e9615 */
[----:B------:R-:W-:Y:S01]  /*6730*/  HMMA.16816.F32 R120, R4, R14, R120 ;  /* 0x0000000e0478723c */ /* 0x000fe20000001878 */
[----:B------:R-:W-:-:S03]  /*6740*/  LOP3.LUT R14, R18, 0xff, RZ, 0xc0, !PT ;  /* 0x000000ff120e7812 */ /* 0x000fc600078ec0ff */
[----:B------:R-:W-:Y:S01]  /*6750*/  MUFU.EX2 R241, R241 ;  /* 0x000000f100f17308 */ /* 0x000fe20000000800 */
[----:B------:R-:W-:-:S03]  /*6760*/  PRMT R13, R14, 0x5410, R13 ;  /* 0x000054100e0d7816 */ /* 0x000fc6000000000d */
[----:B------:R-:W-:Y:S01]  /*6770*/  HMMA.16816.F32 R136, R4, R8, R136 ;  /* 0x000000080488723c */ /* 0x000fe20000001888 */
[----:B------:R-:W-:-:S07]  /*6780*/  LOP3.LUT R14, R12, 0xffff, RZ, 0xc0, !PT ;  /* 0x0000ffff0c0e7812 */ /* 0x000fce00078ec0ff */
[----:B------:R-:W-:Y:S01]  /*6790*/  HMMA.16816.F32 R100, R4, R16, R100 ;  /* 0x000000100464723c */ /* 0x000fe20000001864 */
[----:B------:R-:W1:Y:S01]  /*67a0*/  MUFU.EX2 R32, R32 ;  /* 0x0000002000207308 */ /* 0x000e620000000800 */
[----:B------:R-:W-:Y:S02]  /*67b0*/  PRMT R8, R12, 0x7632, R8 ;  /* 0x000076320c087816 */ /* 0x000fe40000000008 */
[----:B------:R-:W-:-:S04]  /*67c0*/  LOP3.LUT R169, R169, R210, R207, 0x96, !PT ;  /* 0x000000d2a9a97212 */ /* 0x000fc800078e96cf */
[----:B------:R-:W-:Y:S01]  /*67d0*/  HMMA.16816.F32 R68, R4, R24, R68 ;  /* 0x000000180444723c */ /* 0x000fe20000001844 */
[----:B------:R-:W2:Y:S01]  /*67e0*/  MUFU.EX2 R35, R35 ;  /* 0x0000002300237308 */ /* 0x000ea20000000800 */
[----:B------:R-:W-:-:S06]  /*67f0*/  SHF.R.U32.HI R14, RZ, 0x8, R14 ;  /* 0x00000008ff0e7819 */ /* 0x000fcc000001160e */
[----:B------:R-:W-:Y:S01]  /*6800*/  HMMA.16816.F32 R80, R4, R26, R80 ;  /* 0x0000001a0450723c */ /* 0x000fe20000001850 */
[----:B------:R-:W3:Y:S01]  /*6810*/  MUFU.EX2 R34, R34 ;  /* 0x0000002200227308 */ /* 0x000ee20000000800 */
[----:B------:R-:W-:-:S06]  /*6820*/  LOP3.LUT R15, R12, 0xff, RZ, 0xc0, !PT ;  /* 0x000000ff0c0f7812 */ /* 0x000fcc00078ec0ff */
[----:B------:R-:W-:Y:S01]  /*6830*/  HMMA.16816.F32 R96, R4, R22, R96 ;  /* 0x000000160460723c */ /* 0x000fe20000001860 */
[----:B------:R-:W-:Y:S01]  /*6840*/  MUFU.EX2 R181, R181 ;  /* 0x000000b500b57308 */ /* 0x000fe20000000800 */
[----:B------:R-:W-:-:S06]  /*6850*/  SHF.R.U32.HI R9, RZ, 0x18, R12 ;  /* 0x00000018ff097819 */ /* 0x000fcc000001160c */
[----:B------:R-:W-:Y:S01]  /*6860*/  HMMA.16816.F32 R132, R4, R10, R132 ;  /* 0x0000000a0484723c */ /* 0x000fe20000001884 */
[----:B------:R-:W4:Y:S01]  /*6870*/  MUFU.EX2 R252, R252 ;  /* 0x000000fc00fc7308 */ /* 0x000f220000000800 */
[----:B------:R-:W-:Y:S01]  /*6880*/  LOP3.LUT R8, R8, 0xff, RZ, 0xc0, !PT ;  /* 0x000000ff08087812 */ /* 0x000fe200078ec0ff */
[----:B------:R-:W-:Y:S01]  /*6890*/  IMAD.MOV.U32 R31, RZ, RZ, R221 ;  /* 0x000000ffff1f7224 */ /* 0x000fe200078e00dd */
[C---:B------:R-:W-:Y:S01]  /*68a0*/  PRMT R16, R20.reuse, 0x7773, RZ ;  /* 0x0000777314107816 */ /* 0x040fe200000000ff */
[----:B------:R-:W-:Y:S01]  /*68b0*/  LDSM.16.MT88.4 R24, [R165+0xac00] ;  /* 0x00ac0000a518783b */ /* 0x000fe20000004200 */
[----:B------:R-:W-:Y:S02]  /*68c0*/  PRMT R21, R20, 0x7772, RZ ;  /* 0x0000777214157816 */ /* 0x000fe400000000ff */
[----:B------:R-:W-:Y:S01]  /*68d0*/  PRMT R15, R15, 0x5410, R14 ;  /* 0x000054100f0f7816 */ /* 0x000fe2000000000e */
[----:B------:R-:W4:Y:S01]  /*68e0*/  LDSM.16.MT88.4 R28, [R165+0x9c00] ;  /* 0x009c0000a51c783b */ /* 0x000f220000004200 */
[----:B------:R-:W-:-:S02]  /*68f0*/  PRMT R9, R8, 0x5410, R9 ;  /* 0x0000541008097816 */ /* 0x000fc40000000009 */
[----:B------:R-:W-:Y:S01]  /*6900*/  PRMT R21, R21, 0x5410, R16 ;  /* 0x0000541015157816 */ /* 0x000fe20000000010 */
[----:B------:R-:W-:Y:S01]  /*6910*/  FADD.FTZ R52, R52, R53 ;  /* 0x0000003534347221 */ /* 0x000fe20000010000 */
[--C-:B------:R-:W-:Y:S01]  /*6920*/  HSET2.LE.AND R4, R15, R56.reuse, PT ;  /* 0x000000380f047233 */ /* 0x100fe20003803000 */
[----:B------:R-:W-:Y:S01]  /*6930*/  FADD.FTZ R58, R58, R59 ;  /* 0x0000003b3a3a7221 */ /* 0x000fe20000010000 */
[----:B------:R-:W-:Y:S01]  /*6940*/  LOP3.LUT R21, R21, 0xff00ff, RZ, 0xc0, !PT ;  /* 0x00ff00ff15157812 */ /* 0x000fe200078ec0ff */
[----:B------:R-:W4:Y:S01]  /*6950*/  LDSM.16.MT88.4 R16, [R65+0xc00] ;  /* 0x000c00004110783b */ /* 0x000f220000004200 */
[--C-:B------:R-:W-:Y:S02]  /*6960*/  HSET2.LE.AND R5, R9, R56.reuse, PT ;  /* 0x0000003809057233 */ /* 0x100fe40003803000 */
[----:B-1----:R-:W-:Y:S01]  /*6970*/  F2FP.F16.F32.PACK_AB R11, R32, R33 ;  /* 0x00000021200b723e */ /* 0x002fe200000000ff */
[--C-:B------:R-:W-:Y:S01]  /*6980*/  FFMA.FTZ R183, R67, UR6, -R175.reuse ;  /* 0x0000000643b77c23 */ /* 0x100fe200080108af */
[----:B--2---:R-:W-:Y:S01]  /*6990*/  F2FP.F16.F32.PACK_AB R10, R176, R35 ;  /* 0x00000023b00a723e */ /* 0x004fe200000000ff */
[--C-:B------:R-:W-:Y:S01]  /*69a0*/  FFMA.FTZ R167, R167, UR6, -R175.reuse ;  /* 0x00000006a7a77c23 */ /* 0x100fe200080108af */
[--C-:B------:R-:W-:Y:S01]  /*69b0*/  HSET2.LE.AND R6, R13, R56.reuse, PT ;  /* 0x000000380d067233 */ /* 0x100fe20003803000 */
[----:B------:R-:W-:Y:S01]  /*69c0*/  FFMA.FTZ R166, R166, UR6, -R175 ;  /* 0x00000006a6a67c23 */ /* 0x000fe200080108af */
[----:B------:R-:W-:Y:S01]  /*69d0*/  HSET2.LE.AND R7, R21, R56, PT ;  /* 0x0000003815077233 */ /* 0x000fe20003803000 */
[----:B------:R-:W1:Y:S01]  /*69e0*/  LDSM.16.MT88.4 R12, [R65+0x1c00] ;  /* 0x001c0000410c783b */ /* 0x000e620000004200 */
[----:B------:R-:W-:-:S02]  /*69f0*/  LOP3.LUT R4, R11, R4, RZ, 0xc0, !PT ;  /* 0x000000040b047212 */ /* 0x000fc400078ec0ff */
[----:B------:R-:W-:Y:S01]  /*6a00*/  LOP3.LUT R5, R10, R5, RZ, 0xc0, !PT ;  /* 0x000000050a057212 */ /* 0x000fe200078ec0ff */
[----:B------:R-:W-:Y:S01]  /*6a10*/  IMAD.WIDE.U32 R10, R169, -0x2daee0ad, RZ ;  /* 0xd2511f53a90a7825 */ /* 0x000fe200078e00ff */
[----:B---3--:R-:W-:Y:S01]  /*6a20*/  F2FP.F16.F32.PACK_AB R9, R241, R34 ;  /* 0x00000022f109723e */ /* 0x008fe200000000ff */
[----:B------:R2:W3:Y:S01]  /*6a30*/  LDSM.16.MT88.4 R20, [R165+0xbc00] ;  /* 0x00bc0000a514783b */ /* 0x0004e20000004200 */
[----:B----4-:R-:W-:Y:S02]  /*6a40*/  F2FP.F16.F32.PACK_AB R8, R252, R181 ;  /* 0x000000b5fc08723e */ /* 0x010fe400000000ff */
[----:B------:R-:W-:Y:S01]  /*6a50*/  LOP3.LUT R6, R9, R6, RZ, 0xc0, !PT ;  /* 0x0000000609067212 */ /* 0x000fe200078ec0ff */
[--C-:B------:R-:W-:Y:S01]  /*6a60*/  FFMA.FTZ R64, R64, UR6, -R172.reuse ;  /* 0x0000000640407c23 */ /* 0x100fe200080108ac */
[----:B------:R-:W-:Y:S01]  /*6a70*/  LOP3.LUT R7, R8, R7, RZ, 0xc0, !PT ;  /* 0x0000000708077212 */ /* 0x000fe200078ec0ff */
[----:B------:R-:W-:Y:S01]  /*6a80*/  FFMA.FTZ R62, R62, UR6, -R172 ;  /* 0x000000063e3e7c23 */ /* 0x000fe200080108ac */
[C---:B------:R-:W-:Y:S01]  /*6a90*/  PRMT R9, R10.reuse, 0x7773, RZ ;  /* 0x000077730a097816 */ /* 0x040fe200000000ff */
[----:B------:R-:W-:Y:S01]  /*6aa0*/  FADD.FTZ R50, R51, R50 ;  /* 0x0000003233327221 */ /* 0x000fe20000010000 */
[----:B------:R-:W-:Y:S01]  /*6ab0*/  PRMT R8, R10, 0x7772, RZ ;  /* 0x000077720a087816 */ /* 0x000fe200000000ff */
[----:B------:R-:W-:Y:S01]  /*6ac0*/  IMAD.MOV.U32 R182, RZ, RZ, R10 ;  /* 0x000000ffffb67224 */ /* 0x000fe200078e000a */
[----:B------:R-:W-:Y:S01]  /*6ad0*/  LOP3.LUT R168, R168, R208, R11, 0x96, !PT ;  /* 0x000000d0a8a87212 */ /* 0x000fe200078e960b */
[----:B------:R-:W-:Y:S01]  /*6ae0*/  FADD.FTZ R48, R49, R48 ;  /* 0x0000003031307221 */ /* 0x000fe20000010000 */
[----:B------:R-:W-:Y:S01]  /*6af0*/  PRMT R169, R10, 0x7771, RZ ;  /* 0x000077710aa97816 */ /* 0x000fe200000000ff */
[----:B------:R-:W-:Y:S01]  /*6b00*/  FADD.FTZ R55, R55, R52 ;  /* 0x0000003437377221 */ /* 0x000fe20000010000 */
[----:B------:R-:W-:Y:S01]  /*6b10*/  FADD.FTZ R57, R57, R58 ;  /* 0x0000003a39397221 */ /* 0x000fe20000010000 */
[----:B------:R4:W5:Y:S01]  /*6b20*/  LDL.LU.64 R230, [R1+0x18] ;  /* 0x0000180001e67983 */ /* 0x0009620000300a00 */
[----:B--2---:R-:W-:Y:S01]  /*6b30*/  PRMT R165, R8, 0x5410, R9 ;  /* 0x0000541008a57816 */ /* 0x004fe20000000009 */
[----:B------:R-:W-:-:S02]  /*6b40*/  FADD.FTZ R55, R54, R55 ;  /* 0x0000003736377221 */ /* 0x000fc40000010000 */
[----:B------:R2:W4:Y:S01]  /*6b50*/  LDSM.16.MT88.4 R8, [R65+0x2c00] ;  /* 0x002c00004108783b */ /* 0x0005220000004200 */
[----:B------:R-:W-:Y:S01]  /*6b60*/  FADD.FTZ R57, R60, R57 ;  /* 0x000000393c397221 */ /* 0x000fe20000010000 */
[----:B------:R-:W-:Y:S01]  /*6b70*/  FADD.FTZ R180, R180, R55 ;  /* 0x00000037b4b47221 */ /* 0x000fe20000010000 */
[----:B------:R-:W-:Y:S02]  /*6b80*/  FFMA.FTZ R67, R66, UR6, -R175 ;  /* 0x0000000642437c23 */ /* 0x000fe400080108af */
[----:B------:R-:W-:Y:S01]  /*6b90*/  FADD.FTZ R178, R178, R57 ;  /* 0x00000039b2b27221 */ /* 0x000fe20000010000 */
[----:B------:R-:W-:Y:S01]  /*6ba0*/  LOP3.LUT R182, R182, 0xff, RZ, 0xc0, !PT ;  /* 0x000000ffb6b67812 */ /* 0x000fe200078ec0ff */
[----:B------:R-:W-:Y:S01]  /*6bb0*/  FADD.FTZ R179, R179, R180 ;  /* 0x000000b4b3b37221 */ /* 0x000fe20000010000 */
[----:B------:R-:W-:Y:S01]  /*6bc0*/  MUFU.EX2 R167, R167 ;  /* 0x000000a700a77308 */ /* 0x000fe20000000800 */
[----:B------:R-:W-:Y:S01]  /*6bd0*/  FADD.FTZ R178, R177, R178 ;  /* 0x000000b2b1b27221 */ /* 0x000fe20000010000 */
[--C-:B------:R-:W-:Y:S01]  /*6be0*/  FFMA.FTZ R175, R63, UR6, -R172.reuse ;  /* 0x000000063faf7c23 */ /* 0x100fe200080108ac */
[----:B------:R-:W-:Y:S01]  /*6bf0*/  FADD.FTZ R174, R174, R179 ;  /* 0x000000b3aeae7221 */ /* 0x000fe20000010000 */
[----:B------:R-:W-:Y:S01]  /*6c00*/  FFMA.FTZ R63, R61, UR6, -R172 ;  /* 0x000000063d3f7c23 */ /* 0x000fe200080108ac */
[----:B------:R-:W-:-:S03]  /*6c10*/  FADD.FTZ R171, R171, R178 ;  /* 0x000000b2abab7221 */ /* 0x000fc60000010000 */
[----:B------:R-:W-:Y:S01]  /*6c20*/  MUFU.EX2 R166, R166 ;  /* 0x000000a600a67308 */ /* 0x000fe20000000800 */
[----:B------:R-:W-:Y:S01]  /*6c30*/  FADD.FTZ R174, R173, R174 ;  /* 0x000000aeadae7221 */ /* 0x000fe20000010000 */
[----:B------:R-:W-:Y:S01]  /*6c40*/  FADD.FTZ R170, R170, R171 ;  /* 0x000000abaaaa7221 */ /* 0x000fe20000010000 */
[----:B------:R-:W-:Y:S01]  /*6c50*/  FADD.FTZ R47, R47, R50 ;  /* 0x000000322f2f7221 */ /* 0x000fe20000010000 */
[----:B------:R-:W-:Y:S01]  /*6c60*/  FADD.FTZ R45, R45, R48 ;  /* 0x000000302d2d7221 */ /* 0x000fe20000010000 */
[----:B------:R-:W-:Y:S01]  /*6c70*/  FADD.FTZ R193, R193, R174 ;  /* 0x000000aec1c17221 */ /* 0x000fe20000010000 */
[----:B------:R-:W-:Y:S01]  /*6c80*/  FADD.FTZ R195, R195, R170 ;  /* 0x000000aac3c37221 */ /* 0x000fe20000010000 */
[----:B--2---:R-:W-:Y:S01]  /*6c90*/  PRMT R65, R182, 0x5410, R169 ;  /* 0x00005410b6417816 */ /* 0x004fe200000000a9 */
[----:B------:R2:W-:Y:S01]  /*6ca0*/  MUFU.EX2 R66, R183 ;  /* 0x000000b700427308 */ /* 0x0005e20000000800 */
[----:B------:R-:W-:Y:S01]  /*6cb0*/  LOP3.LUT R169, R168, 0xffff, RZ, 0xc0, !PT ;  /* 0x0000ffffa8a97812 */ /* 0x000fe200078ec0ff */
[----:B------:R-:W-:-:S06]  /*6cc0*/  FADD.FTZ R192, R192, R193 ;  /* 0x000000c1c0c07221 */ /* 0x000fcc0000010000 */
[----:B------:R-:W-:Y:S01]  /*6cd0*/  MUFU.EX2 R64, R64 ;  /* 0x0000004000407308 */ /* 0x000fe20000000800 */
[----:B------:R-:W-:Y:S01]  /*6ce0*/  SHF.R.U32.HI R169, RZ, 0x8, R169 ;  /* 0x00000008ffa97819 */ /* 0x000fe200000116a9 */
[----:B------:R-:W-:Y:S01]  /*6cf0*/  FADD.FTZ R194, R194, R195 ;  /* 0x000000c3c2c27221 */ /* 0x000fe20000010000 */
[C---:B------:R-:W-:Y:S01]  /*6d00*/  HMMA.16816.F32 R156, R4.reuse, R28, R156 ;  /* 0x0000001c049c723c */ /* 0x040fe2000000189c */
[----:B------:R1:W5:Y:S01]  /*6d10*/  LDL.LU.64 R220, [R1+0x10] ;  /* 0x0000100001dc7983 */ /* 0x0003620000300a00 */
[----:B------:R-:W-:Y:S01]  /*6d20*/  LOP3.LUT R172, R168, 0xff, RZ, 0xc0, !PT ;  /* 0x000000ffa8ac7812 */ /* 0x000fe200078ec0ff */
[----:B------:R-:W-:Y:S01]  /*6d30*/  FADD.FTZ R46, R46, R47 ;  /* 0x0000002f2e2e7221 */ /* 0x000fe20000010000 */
[----:B------:R-:W-:Y:S01]  /*6d40*/  FADD.FTZ R44, R44, R45 ;  /* 0x0000002d2c2c7221 */ /* 0x000fe20000010000 */
[----:B------:R-:W-:Y:S01]  /*6d50*/  MUFU.EX2 R67, R67 ;  /* 0x0000004300437308 */ /* 0x000fe20000000800 */
[----:B--2---:R-:W-:Y:S01]  /*6d60*/  PRMT R183, R168, 0x7632, R183 ;  /* 0x00007632a8b77816 */ /* 0x004fe200000000b7 */
[----:B------:R-:W-:Y:S01]  /*6d70*/  FADD.FTZ R191, R191, R192 ;  /* 0x000000c0bfbf7221 */ /* 0x000fe20000010000 */
[----:B------:R-:W-:Y:S01]  /*6d80*/  SHF.R.U32.HI R168, RZ, 0x18, R168 ;  /* 0x00000018ffa87819 */ /* 0x000fe200000116a8 */
[----:B------:R-:W-:Y:S01]  /*6d90*/  FADD.FTZ R203, R203, R194 ;  /* 0x000000c2cbcb7221 */ /* 0x000fe20000010000 */
[----:B------:R-:W-:Y:S01]  /*6da0*/  LOP3.LUT R183, R183, 0xff, RZ, 0xc0, !PT ;  /* 0x000000ffb7b77812 */ /* 0x000fe200078ec0ff */
[----:B------:R-:W-:Y:S01]  /*6db0*/  FADD.FTZ R43, R43, R46 ;  /* 0x0000002e2b2b7221 */ /* 0x000fe20000010000 */
[----:B------:R-:W-:Y:S01]  /*6dc0*/  PRMT R169, R172, 0x5410, R169 ;  /* 0x00005410aca97816 */ /* 0x000fe200000000a9 */
[----:B------:R2:W-:Y:S01]  /*6dd0*/  MUFU.EX2 R61, R175 ;  /* 0x000000af003d7308 */ /* 0x0005e20000000800 */
[----:B------:R-:W-:Y:S01]  /*6de0*/  PRMT R183, R183, 0x5410, R168 ;  /* 0x00005410b7b77816 */ /* 0x000fe200000000a8 */
[----:B------:R-:W-:Y:S01]  /*6df0*/  FADD.FTZ R41, R41, R44 ;  /* 0x0000002c29297221 */ /* 0x000fe20000010000 */
[----:B------:R-:W-:Y:S01]  /*6e00*/  FADD.FTZ R190, R190, R191 ;  /* 0x000000bfbebe7221 */ /* 0x000fe20000010000 */
[----:B------:R-:W-:Y:S01]  /*6e10*/  FADD.FTZ R203, R198, R203 ;  /* 0x000000cbc6cb7221 */ /* 0x000fe20000010000 */
[----:B------:R-:W-:Y:S01]  /*6e20*/  HMMA.16816.F32 R152, R4, R30, R152 ;  /* 0x0000001e0498723c */ /* 0x000fe20000001898 */
[----:B------:R-:W-:Y:S01]  /*6e30*/  HSET2.LE.AND R169, R169, R56, PT ;  /* 0x00000038a9a97233 */ /* 0x000fe20003803000 */
[----:B------:R-:W-:Y:S01]  /*6e40*/  FADD.FTZ R43, R42, R43 ;  /* 0x0000002b2a2b7221 */ /* 0x000fe20000010000 */
[----:B------:R-:W-:Y:S01]  /*6e50*/  MUFU.EX2 R62, R62 ;  /* 0x0000003e003e7308 */ /* 0x000fe20000000800 */
[----:B------:R-:W-:Y:S01]  /*6e60*/  FADD.FTZ R38, R38, R41 ;  /* 0x0000002926267221 */ /* 0x000fe20000010000 */
[----:B------:R-:W-:Y:S01]  /*6e70*/  UMOV UR6, 0xffffffff ;  /* 0xffffffff00067882 */ /* 0x000fe20000000000 */
[----:B------:R-:W-:-:S02]  /*6e80*/  FADD.FTZ R40, R40, R43 ;  /* 0x0000002b28287221 */ /* 0x000fc40000010000 */
[C---:B------:R-:W-:Y:S01]  /*6e90*/  HMMA.16816.F32 R72, R4.reuse, R16, R72 ;  /* 0x000000100448723c */ /* 0x040fe20000001848 */
[----:B------:R-:W-:Y:S01]  /*6ea0*/  FADD.FTZ R39, R39, R38 ;  /* 0x0000002627277221 */ /* 0x000fe20000010000 */
[----:B------:R-:W-:Y:S01]  /*6eb0*/  FADD.FTZ R37, R37, R40 ;  /* 0x0000002825257221 */ /* 0x000fe20000010000 */
[----:B------:R-:W3:Y:S01]  /*6ec0*/  MUFU.EX2 R63, R63 ;  /* 0x0000003f003f7308 */ /* 0x000ee20000000800 */
[----:B--2---:R-:W-:Y:S01]  /*6ed0*/  LOP3.LUT R175, R165, 0xff00ff, RZ, 0xc0, !PT ;  /* 0x00ff00ffa5af7812 */ /* 0x004fe200078ec0ff */
[----:B------:R-:W-:Y:S01]  /*6ee0*/  FADD.FTZ R36, R36, R39 ;  /* 0x0000002724247221 */ /* 0x000fe20000010000 */
[--C-:B------:R-:W-:Y:S01]  /*6ef0*/  HSET2.LE.AND R165, R65, R56.reuse, PT ;  /* 0x0000003841a57233 */ /* 0x100fe20003803000 */
[----:B------:R-:W-:Y:S01]  /*6f00*/  FADD.FTZ R204, R204, R37 ;  /* 0x00000025cccc7221 */ /* 0x000fe20000010000 */
[----:B------:R-:W-:Y:S01]  /*6f10*/  HMMA.16816.F32 R76, R4, R18, R76 ;  /* 0x00000012044c723c */ /* 0x000fe2000000184c */
[--C-:B------:R-:W-:Y:S01]  /*6f20*/  HSET2.LE.AND R65, R175, R56.reuse, PT ;  /* 0x00000038af417233 */ /* 0x100fe20003803000 */
[----:B------:R-:W-:Y:S01]  /*6f30*/  FADD.FTZ R205, R205, R36 ;  /* 0x00000024cdcd7221 */ /* 0x000fe20000010000 */
[----:B------:R-:W-:Y:S01]  /*6f40*/  HSET2.LE.AND R56, R183, R56, PT ;  /* 0x00000038b7387233 */ /* 0x000fe20003803000 */
[----:B------:R-:W-:-:S02]  /*6f50*/  FADD.FTZ R201, R201, R204 ;  /* 0x000000ccc9c97221 */ /* 0x000fc40000010000 */
[----:B------:R-:W-:Y:S02]  /*6f60*/  FADD.FTZ R200, R200, R205 ;  /* 0x000000cdc8c87221 */ /* 0x000fe40000010000 */
[C---:B------:R-:W-:Y:S01]  /*6f70*/  HMMA.16816.F32 R88, R4.reuse, R24, R88 ;  /* 0x000000180458723c */ /* 0x040fe20000001858 */
[----:B------:R-:W-:Y:S01]  /*6f80*/  FADD.FTZ R202, R202, R201 ;  /* 0x000000c9caca7221 */ /* 0x000fe20000010000 */
[----:B------:R-:W-:Y:S01]  /*6f90*/  FADD.FTZ R199, R199, R200 ;  /* 0x000000c8c7c77221 */ /* 0x000fe20000010000 */
[----:B---3--:R-:W-:Y:S02]  /*6fa0*/  F2FP.F16.F32.PACK_AB R168, R63, R62 ;  /* 0x0000003e3fa8723e */ /* 0x008fe400000000ff */
[----:B------:R-:W-:Y:S01]  /*6fb0*/  FADD.FTZ R202, R197, R202 ;  /* 0x000000cac5ca7221 */ /* 0x000fe20000010000 */
[----:B------:R-:W-:Y:S02]  /*6fc0*/  FADD.FTZ R196, R196, R199 ;  /* 0x000000c7c4c47221 */ /* 0x000fe40000010000 */
        /* <DEDUP_REMOVED lines=10> */
[C---:B------:R-:W-:Y:S08]  /*7070*/  HMMA.16816.F32 R108, R4.reuse, R14, R108 ;  /* 0x0000000e046c723c */ /* 0x040ff0000000186c */
[C---:B------:R-:W-:Y:S08]  /*7080*/  HMMA.16816.F32 R116, R4.reuse, R20, R116 ;  /* 0x000000140474723c */ /* 0x040ff00000001874 */
[C---:B------:R-:W-:Y:S08]  /*7090*/  HMMA.16816.F32 R140, R4.reuse, R22, R140 ;  /* 0x00000016048c723c */ /* 0x040ff0000000188c */
[C---:B----4-:R-:W-:Y:S08]  /*70a0*/  HMMA.16816.F32 R124, R4.reuse, R8, R124 ;  /* 0x00000008047c723c */ /* 0x050ff0000000187c */
[----:B------:R-:W-:Y:S01]  /*70b0*/  HMMA.16816.F32 R128, R4, R10, R128 ;  /* 0x0000000a0480723c */ /* 0x000fe20000001880 */
[----:B------:R-:W-:Y:S01]  /*70c0*/  F2FP.F16.F32.PACK_AB R4, R166, R167 ;  /* 0x000000a7a604723e */ /* 0x000fe200000000ff */
[----:B------:R-:W-:Y:S01]  /*70d0*/  FADD.FTZ R167, R167, R190 ;  /* 0x000000bea7a77221 */ /* 0x000fe20000010000 */
[----:B------:R-:W-:-:S02]  /*70e0*/  F2FP.F16.F32.PACK_AB R6, R67, R66 ;  /* 0x000000424306723e */ /* 0x000fc400000000ff */
[C---:B------:R-:W-:Y:S01]  /*70f0*/  F2FP.F16.F32.PACK_AB R5, R61.reuse, R64 ;  /* 0x000000403d05723e */ /* 0x040fe200000000ff */
[----:B------:R-:W-:Y:S01]  /*7100*/  FADD.FTZ R64, R64, R203 ;  /* 0x000000cb40407221 */ /* 0x000fe20000010000 */
[----:B------:R-:W-:Y:S01]  /*7110*/  LOP3.LUT R6, R6, R165, RZ, 0xc0, !PT ;  /* 0x000000a506067212 */ /* 0x000fe200078ec0ff */
[----:B------:R-:W-:Y:S01]  /*7120*/  FADD.FTZ R167, R166, R167 ;  /* 0x000000a7a6a77221 */ /* 0x000fe20000010000 */
[----:B------:R-:W-:Y:S01]  /*7130*/  LOP3.LUT R7, R168, R65, RZ, 0xc0, !PT ;  /* 0x00000041a8077212 */ /* 0x000fe200078ec0ff */
[----:B------:R-:W-:Y:S01]  /*7140*/  FADD.FTZ R61, R61, R64 ;  /* 0x000000403d3d7221 */ /* 0x000fe20000010000 */
[----:B------:R-:W-:Y:S01]  /*7150*/  LOP3.LUT R4, R4, R169, RZ, 0xc0, !PT ;  /* 0x000000a904047212 */ /* 0x000fe200078ec0ff */
[----:B------:R-:W-:Y:S01]  /*7160*/  FADD.FTZ R66, R66, R167 ;  /* 0x000000a742427221 */ /* 0x000fe20000010000 */
[----:B------:R-:W-:Y:S01]  /*7170*/  LOP3.LUT R5, R5, R56, RZ, 0xc0, !PT ;  /* 0x0000003805057212 */ /* 0x000fe200078ec0ff */
        /* <DEDUP_REMOVED lines=13> */
[----:B------:R-:W-:Y:S01]  /*7250*/  FADD.FTZ R5, R67, R66 ;  /* 0x0000004243057221 */ /* 0x000fe20000010000 */
[----:B------:R-:W-:-:S04]  /*7260*/  FADD.FTZ R4, R63, R62 ;  /* 0x0000003e3f047221 */ /* 0x000fc80000010000 */
[----:B------:R1:W-:Y:S04]  /*7270*/  STL [R1+0x4], R5 ;  /* 0x0000040501007387 */ /* 0x0003e80000100800 */
[----:B------:R1:W-:Y:S01]  /*7280*/  STL [R1], R4 ;  /* 0x0000000401007387 */ /* 0x0003e20000100800 */
[----:B------:R-:W-:Y:S09]  /*7290*/  BRA.U !UP1, `(.L_x_389) ;  /* 0x0000009d09b07547 */ /* 0x000ff2000b800000 */
[----:B------:R-:W2:Y:S01]  /*72a0*/  LDCU UR7, c[0x0][0x440] ;  /* 0x00008800ff0777ac */ /* 0x000ea20008000800 */
[----:B------:R-:W-:-:S04]  /*72b0*/  DEPBAR.LE SB0, 0x0 ;  /* 0x000080000000791a */ /* 0x000fc80000000000 */
[----:B------:R-:W-:Y:S01]  /*72c0*/  UIADD3 UR13, UPT, UPT, UR19, -0x2, URZ ;  /* 0xfffffffe130d7890 */ /* 0x000fe2000fffe0ff */
[----:B-----5:R-:W-:Y:S01]  /*72d0*/  IMAD.SHL.U32 R220, R218, 0x4, RZ ;  /* 0x00000004dadc7824 */ /* 0x020fe200078e00ff */
[----:B------:R-:W-:Y:S01]  /*72e0*/  LOP3.LUT R219, R228, 0x3e00, RZ, 0xc0, !PT ;  /* 0x00003e00e4db7812 */ /* 0x000fe200078ec0ff */
[----:B------:R-:W-:Y:S01]  /*72f0*/  IMAD.SHL.U32 R166, R218, 0x20, RZ ;  /* 0x00000020daa67824 */ /* 0x000fe200078e00ff */
[----:B------:R-:W-:Y:S01]  /*7300*/  UIMAD.WIDE.U32 UR20, UR13, UR8, URZ ;  /* 0x000000080d1472a5 */ /* 0x000fe2000f8e00ff */
[----:B------:R-:W-:Y:S01]  /*7310*/  SHF.R.U32.HI R221, RZ, 0x1, R218 ;  /* 0x00000001ffdd7819 */ /* 0x000fe200000116da */
[----:B------:R-:W-:Y:S01]  /*7320*/  UISETP.GE.U32.AND UP1, UPT, UR19, 0x3, UPT ;  /* 0x000000031300788c */ /* 0x000fe2000bf26070 */
[----:B------:R-:W-:Y:S01]  /*7330*/  LOP3.LUT R165, R220, 0x18, RZ, 0xc0, !PT ;  /* 0x00000018dca57812 */ /* 0x000fe200078ec0ff */
[----:B------:R-:W-:Y:S01]  /*7340*/  UIMAD UR13, UR13, UR9, UR21 ;  /* 0x000000090d0d72a4 */ /* 0x000fe2000f8e0215 */
[--C-:B-1----:R-:W-:Y:S01]  /*7350*/  LOP3.LUT R4, R219, 0x120, R166.reuse, 0xf8, !PT ;  /* 0x00000120db047812 */ /* 0x102fe200078ef8a6 */
[----:B------:R-:W-:Y:S01]  /*7360*/  IMAD.U32 R12, RZ, RZ, UR20 ;  /* 0x00000014ff0c7e24 */ /* 0x000fe2000f8e00ff */
[----:B------:R-:W-:Y:S01]  /*7370*/  USHF.L.U32 UR16, UR20, 0x6, URZ ;  /* 0x0000000614107899 */ /* 0x000fe200080006ff */
[----:B------:R-:W-:Y:S01]  /*7380*/  LOP3.LUT R226, R221, 0x8, RZ, 0xc0, !PT ;  /* 0x00000008dde27812 */ /* 0x000fe200078ec0ff */
[----:B------:R-:W-:Y:S01]  /*7390*/  USHF.L.U64.HI UR12, UR20, 0x6, UR13 ;  /* 0x00000006140c7899 */ /* 0x000fe2000801020d */
[----:B------:R-:W-:Y:S01]  /*73a0*/  IMAD.U32 R7, RZ, RZ, UR13 ;  /* 0x0000000dff077e24 */ /* 0x000fe2000f8e00ff */
[----:B------:R-:W-:Y:S01]  /*73b0*/  ULEA UR16, UP0, UR8, UR16, 0x5 ;  /* 0x0000001008107291 */ /* 0x000fe2000f8028ff */
[----:B------:R-:W-:Y:S01]  /*73c0*/  BAR.SYNC.DEFER_BLOCKING 0x0 ;  /* 0x0000000000007b1d */ /* 0x000fe20000010000 */
[----:B------:R-:W-:Y:S01]  /*73d0*/  LEA R10, P1, R12, R231, 0x7 ;  /* 0x000000e70c0a7211 */ /* 0x000fe200078238ff */
[----:B------:R-:W-:Y:S01]  /*73e0*/  IMAD.U32 R13, RZ, RZ, UR21 ;  /* 0x00000015ff0d7e24 */ /* 0x000fe2000f8e00ff */
[----:B------:R-:W-:Y:S01]  /*73f0*/  LOP3.LUT R165, R165, 0xc0, R166, 0xf8, !PT ;  /* 0x000000c0a5a57812 */ /* 0x000fe200078ef8a6 */
[----:B------:R-:W-:Y:S01]  /*7400*/  ULEA.HI.X UR12, UR8, UR12, UR9, 0x5, UP0 ;  /* 0x0000000c080c7291 */ /* 0x000fe200080f2c09 */
[----:B--2---:R-:W-:-:S02]  /*7410*/  ISETP.GE.AND P3, PT, R239, UR7, PT ;  /* 0x00000007ef007c0c */ /* 0x004fc4000bf66270 */
[----:B------:R-:W-:Y:S02]  /*7420*/  ISETP.GE.AND P2, PT, R238, UR7, PT ;  /* 0x00000007ee007c0c */ /* 0x000fe4000bf46270 */
[----:B------:R-:W-:Y:S02]  /*7430*/  LEA.HI.X R11, R12, R230, R7, 0x7, P1 ;  /* 0x000000e60c0b7211 */ /* 0x000fe400008f3c07 */
[----:B------:R-:W-:Y:S01]  /*7440*/  LOP3.LUT R226, R4, R165, R226, 0xf6, !PT ;  /* 0x000000a504e27212 */ /* 0x000fe200078ef6e2 */
[----:B------:R-:W-:Y:S01]  /*7450*/  IMAD.U32 R4, RZ, RZ, UR16 ;  /* 0x00000010ff047e24 */ /* 0x000fe2000f8e00ff */
[----:B------:R-:W-:Y:S02]  /*7460*/  LOP3.LUT R5, R228, 0x100, RZ, 0xc0, !PT ;  /* 0x00000100e4057812 */ /* 0x000fe400078ec0ff */
[----:B------:R-:W-:Y:S01]  /*7470*/  ISETP.GE.AND P1, PT, R235, UR7, PT ;  /* 0x00000007eb007c0c */ /* 0x000fe2000bf26270 */
[----:B------:R-:W-:Y:S01]  /*7480*/  ULEA UR7, UR19, 0xfffffffc, 0x1 ;  /* 0xfffffffc13077891 */ /* 0x000fe2000f8e08ff */
[----:B------:R-:W-:Y:S01]  /*7490*/  LOP3.LUT R6, R5, 0x20, R166, 0xf8, !PT ;  /* 0x0000002005067812 */ /* 0x000fe200078ef8a6 */
[----:B------:R-:W-:Y:S01]  /*74a0*/  IMAD.U32 R5, RZ, RZ, UR12 ;  /* 0x0000000cff057e24 */ /* 0x000fe2000f8e00ff */
[----:B------:R-:W-:-:S02]  /*74b0*/  LEA R8, P0, R4, R231, 0x1 ;  /* 0x000000e704087211 */ /* 0x000fc400078008ff */
[----:B------:R-:W-:Y:S02]  /*74c0*/  LOP3.LUT R167, R165, 0x8, R218, 0x78, !PT ;  /* 0x00000008a5a77812 */ /* 0x000fe400078e78da */
[----:B------:R-:W-:Y:S01]  /*74d0*/  LEA.HI.X R9, R4, R230, R5, 0x1, P0 ;  /* 0x000000e604097211 */ /* 0x000fe200000f0c05 */
[----:B------:R-:W-:Y:S01]  /*74e0*/  @!PT LDS RZ, [RZ] ;  /* 0x00000000fffff984 */ /* 0x000fe20000000800 */
[----:B------:R-:W-:Y:S01]  /*74f0*/  @!PT LDS RZ, [RZ] ;  /* 0x00000000fffff984 */ /* 0x000fe20000000800 */
[----:B------:R-:W-:Y:S01]  /*7500*/  @!PT LDS RZ, [RZ] ;  /* 0x00000000fffff984 */ /* 0x000fe20000000800 */
[----:B------:R-:W-:Y:S01]  /*7510*/  @!P3 LDGSTS.E.BYPASS.LTC128B.128 [R234+0x9000], desc[UR24][R10.64] ;  /* 0x090000000aeabfae */ /* 0x000fe2000b981a18 */
[----:B------:R-:W-:Y:S02]  /*7520*/  LOP3.LUT R167, R6, R167, RZ, 0xfc, !PT ;  /* 0x000000a706a77212 */ /* 0x000fe400078efcff */
[----:B------:R-:W-:Y:S01]  /*7530*/  LEA R226, R226, UR5, 0x1 ;  /* 0x00000005e2e27c11 */ /* 0x000fe2000f8e08ff */
[----:B------:R-:W-:Y:S01]  /*7540*/  @P3 STS.128 [R234+0x9000], RZ ;  /* 0x009000ffea003388 */ /* 0x000fe20000000c00 */
[----:B------:R-:W-:-:S03]  /*7550*/  LEA R225, R167, UR5, 0x1 ;  /* 0x00000005a7e17c11 */ /* 0x000fc6000f8e08ff */
[----:B------:R-:W-:Y:S01]  /*7560*/  @!PT LDS RZ, [RZ] ;  /* 0x00000000fffff984 */ /* 0x000fe20000000800 */
[----:B------:R-:W-:Y:S01]  /*7570*/  @!PT LDS RZ, [RZ] ;  /* 0x00000000fffff984 */ /* 0x000fe20000000800 */
[----:B------:R-:W-:Y:S01]  /*7580*/  @!PT LDS RZ, [RZ] ;  /* 0x00000000fffff984 */ /* 0x000fe20000000800 */
[----:B------:R-:W-:Y:S01]  /*7590*/  @!P2 LDGSTS.E.BYPASS.LTC128B.128 [R234+0xa000], desc[UR24][R10.64+0x40] ;  /* 0x0a0000400aeaafae */ /* 0x000fe2000b981a18 */
[C---:B------:R-:W-:Y:S02]  /*75a0*/  IMAD.IADD R52, R227.reuse, 0x1, R226 ;  /* 0x00000001e3347824 */ /* 0x040fe400078e02e2 */
[C-C-:B------:R-:W-:Y:S01]  /*75b0*/  IMAD.IADD R53, R227.reuse, 0x1, R225.reuse ;  /* 0x00000001e3357824 */ /* 0x140fe200078e02e1 */
        /* <DEDUP_REMOVED lines=21> */
[----:B------:R-:W-:Y:S04]  /*7710*/  LDSM.16.M88.4 R48, [R225+0x6000] ;  /* 0x00600000e130783b */ /* 0x000fe80000000200 */
[----:B------:R-:W2:Y:S04]  /*7720*/  LDSM.16.M88.4 R4, [R226+0x1000] ;  /* 0x00100000e204783b */ /* 0x000ea80000000200 */
[----:B------:R-:W3:Y:S04]  /*7730*/  LDSM.16.M88.4 R180, [R225+0x6400] ;  /* 0x00640000e1b4783b */ /* 0x000ee80000000200 */
[----:B------:R-:W4:Y:S04]  /*7740*/  LDSM.16.M88.4 R172, [R225+0x6800] ;  /* 0x00680000e1ac783b */ /* 0x000f280000000200 */
[----:B------:R-:W1:Y:S04]  /*7750*/  LDSM.16.M88.4 R44, [R225+0x6c00] ;  /* 0x006c0000e12c783b */ /* 0x000e680000000200 */
[----:B------:R-:W1:Y:S04]  /*7760*/  LDSM.16.M88.4 R64, [R226] ;  /* 0x00000000e240783b */ /* 0x000e680000000200 */
[----:B------:R-:W-:Y:S04]  /*7770*/  LDSM.16.M88.4 R208, [R53+0x6000] ;  /* 0x0060000035d0783b */ /* 0x000fe80000000200 */
[----:B------:R-:W1:Y:S04]  /*7780*/  LDSM.16.M88.4 R28, [R52+0x1000] ;  /* 0x00100000341c783b */ /* 0x000e680000000200 */
[----:B------:R-:W1:Y:S04]  /*7790*/  LDSM.16.M88.4 R200, [R53+0x6400] ;  /* 0x0064000035c8783b */ /* 0x000e680000000200 */
[----:B------:R-:W1:Y:S04]  /*77a0*/  LDSM.16.M88.4 R196, [R53+0x6800] ;  /* 0x0068000035c4783b */ /* 0x000e680000000200 */
[----:B------:R-:W1:Y:S01]  /*77b0*/  LDSM.16.M88.4 R192, [R53+0x6c00] ;  /* 0x006c000035c0783b */ /* 0x000e620000000200 */
[C---:B--2---:R-:W-:Y:S03]  /*77c0*/  HMMA.16816.F32 R36, R4.reuse, R48, RZ ;  /* 0x000000300424723c */ /* 0x044fe600000018ff */
[----:B------:R-:W2:Y:S04]  /*77d0*/  LDSM.16.M88.4 R188, [R52] ;  /* 0x0000000034bc783b */ /* 0x000ea80000000200 */
[----:B------:R-:W-:Y:S01]  /*77e0*/  LDSM.16.M88.4 R204, [R225+0x7400] ;  /* 0x00740000e1cc783b */ /* 0x000fe20000000200 */
[C---:B---3--:R-:W-:Y:S03]  /*77f0*/  HMMA.16816.F32 R24, R4.reuse, R180, RZ ;  /* 0x000000b40418723c */ /* 0x048fe600000018ff */
[----:B------:R-:W-:Y:S04]  /*7800*/  LDSM.16.M88.4 R60, [R225+0x7800] ;  /* 0x00780000e13c783b */ /* 0x000fe80000000200 */
[----:B------:R-:W-:Y:S01]  /*7810*/  LDSM.16.M88.4 R56, [R225+0x7c00] ;  /* 0x007c0000e138783b */ /* 0x000fe20000000200 */
[C---:B----4-:R-:W-:Y:S03]  /*7820*/  HMMA.16816.F32 R16, R4.reuse, R172, RZ ;  /* 0x000000ac0410723c */ /* 0x050fe600000018ff */
[----:B------:R-:W-:Y:S04]  /*7830*/  LDSM.16.M88.4 R52, [R226+0x2000] ;  /* 0x00200000e234783b */ /* 0x000fe80000000200 */
[----:B------:R-:W0:Y:S01]  /*7840*/  LDGDEPBAR ;  /* 0x00000000000079af */ /* 0x000e220000000000 */
[C---:B-1----:R-:W-:Y:S08]  /*7850*/  HMMA.16816.F32 R8, R4.reuse, R44, RZ ;  /* 0x0000002c0408723c */ /* 0x042ff000000018ff */
[C---:B------:R-:W-:Y:S08]  /*7860*/  HMMA.16816.F32 R32, R4.reuse, R50, RZ ;  /* 0x000000320420723c */ /* 0x040ff000000018ff */
[C---:B------:R-:W-:Y:S08]  /*7870*/  HMMA.16816.F32 R20, R4.reuse, R182, RZ ;  /* 0x000000b60414723c */ /* 0x040ff000000018ff */
[C---:B------:R-:W-:Y:S08]  /*7880*/  HMMA.16816.F32 R12, R4.reuse, R174, RZ ;  /* 0x000000ae040c723c */ /* 0x040ff000000018ff */
[----:B------:R-:W-:Y:S08]  /*7890*/  HMMA.16816.F32 R4, R4, R46, RZ ;  /* 0x0000002e0404723c */ /* 0x000ff000000018ff */
        /* <DEDUP_REMOVED lines=10> */
[C---:B------:R-:W-:Y:S08]  /*7940*/  HMMA.16816.F32 R40, R64.reuse, R48, RZ ;  /* 0x000000304028723c */ /* 0x040ff000000018ff */
[C---:B------:R-:W-:Y:S01]  /*7950*/  HMMA.16816.F32 R28, R64.reuse, R50, RZ ;  /* 0x00000032401c723c */ /* 0x040fe200000018ff */
[----:B------:R-:W1:Y:S07]  /*7960*/  LDSM.16.M88.4 R48, [R226+0x3000] ;  /* 0x00300000e230783b */ /* 0x000e6e0000000200 */
[C---:B------:R-:W-:Y:S08]  /*7970*/  HMMA.16816.F32 R180, R64.reuse, R182, RZ ;  /* 0x000000b640b4723c */ /* 0x040ff000000018ff */
[C---:B------:R-:W-:Y:S08]  /*7980*/  HMMA.16816.F32 R172, R64.reuse, R174, RZ ;  /* 0x000000ae40ac723c */ /* 0x040ff000000018ff */
[C---:B------:R-:W-:Y:S08]  /*7990*/  HMMA.16816.F32 R168, R64.reuse, R44, RZ ;  /* 0x0000002c40a8723c */ /* 0x040ff000000018ff */
[----:B------:R-:W-:Y:S01]  /*79a0*/  HMMA.16816.F32 R64, R64, R46, RZ ;  /* 0x0000002e4040723c */ /* 0x000fe200000018ff */
[----:B------:R-:W3:Y:S07]  /*79b0*/  LDSM.16.M88.4 R44, [R225+0x7000] ;  /* 0x00700000e12c783b */ /* 0x000eee0000000200 */
[----:B--2---:R-:W-:Y:S01]  /*79c0*/  HMMA.16816.F32 R40, R188, R208, R40 ;  /* 0x000000d0bc28723c */ /* 0x004fe20000001828 */
[----:B------:R-:W-:-:S02]  /*79d0*/  IMAD.IADD R208, R227, 0x1, R225 ;  /* 0x00000001e3d07824 */ /* 0x000fc400078e02e1 */
[----:B------:R-:W-:-:S05]  /*79e0*/  VIADD R209, R250, 0xdaa66d2b ;  /* 0xdaa66d2bfad17836 */ /* 0x000fca0000000000 */
[C---:B------:R-:W-:Y:S08]  /*79f0*/  HMMA.16816.F32 R28, R188.reuse, R210, R28 ;  /* 0x000000d2bc1c723c */ /* 0x040ff0000000181c */
[----:B------:R-:W-:Y:S01]  /*7a00*/  HMMA.16816.F32 R184, R188, R200, R184 ;  /* 0x000000c8bcb8723c */ /* 0x000fe200000018b8 */
[----:B------:R-:W-:-:S07]  /*7a10*/  IMAD.IADD R200, R227, 0x1, R226 ;  /* 0x00000001e3c87824 */ /* 0x000fce00078e02e2 */
[C---:B-1----:R-:W-:Y:S08]  /*7a20*/  HMMA.16816.F32 R24, R48.reuse, R204, R24 ;  /* 0x000000cc3018723c */ /* 0x042ff00000001818 */
[C---:B------:R-:W-:Y:S08]  /*7a30*/  HMMA.16816.F32 R16, R48.reuse, R60, R16 ;  /* 0x0000003c3010723c */ /* 0x040ff00000001810 */
[C---:B---3--:R-:W-:Y:S08]  /*7a40*/  HMMA.16816.F32 R36, R48.reuse, R44, R36 ;  /* 0x0000002c3024723c */ /* 0x048ff00000001824 */
[C---:B------:R-:W-:Y:S08]  /*7a50*/  HMMA.16816.F32 R8, R48.reuse, R56, R8 ;  /* 0x000000383008723c */ /* 0x040ff00000001808 */
[C---:B------:R-:W-:Y:S08]  /*7a60*/  HMMA.16816.F32 R32, R48.reuse, R46, R32 ;  /* 0x0000002e3020723c */ /* 0x040ff00000001820 */
[C---:B------:R-:W-:Y:S08]  /*7a70*/  HMMA.16816.F32 R20, R48.reuse, R206, R20 ;  /* 0x000000ce3014723c */ /* 0x040ff00000001814 */
[C---:B------:R-:W-:Y:S08]  /*7a80*/  HMMA.16816.F32 R12, R48.reuse, R62, R12 ;  /* 0x0000003e300c723c */ /* 0x040ff0000000180c */
[----:B------:R-:W-:Y:S01]  /*7a90*/  HMMA.16816.F32 R4, R48, R58, R4 ;  /* 0x0000003a3004723c */ /* 0x000fe20000001804 */
[----:B------:R-:W-:-:S06]  /*7aa0*/  IMAD.IADD R48, R227, 0x1, R226 ;  /* 0x00000001e3307824 */ /* 0x000fcc00078e02e2 */
[----:B------:R-:W-:Y:S01]  /*7ab0*/  LDSM.16.M88.4 R48, [R48+0x3000] ;  /* 0x003000003030783b */ /* 0x000fe20000000200 */
        /* <DEDUP_REMOVED lines=10> */
[C---:B------:R-:W-:Y:S01]  /*7b60*/  HMMA.16816.F32 R28, R52.reuse, R46, R28 ;  /* 0x0000002e341c723c */ /* 0x040fe2000000181c */
[----:B------:R1:W2:Y:S07]  /*7b70*/  LDSM.16.M88.4 R44, [R208+0x7000] ;  /* 0x00700000d02c783b */ /* 0x0002ae0000000200 */
[----:B------:R-:W-:Y:S01]  /*7b80*/  HMMA.16816.F32 R184, R52, R204, R184 ;  /* 0x000000cc34b8723c */ /* 0x000fe200000018b8 */
[----:B------:R-:W-:-:S02]  /*7b90*/  IMAD.IADD R204, R227, 0x1, R225 ;  /* 0x00000001e3cc7824 */ /* 0x000fc400078e02e1 */
[----:B------:R-:W-:-:S05]  /*7ba0*/  VIADD R205, R250, 0x3c6ef372 ;  /* 0x3c6ef372facd7836 */ /* 0x000fca0000000000 */
[----:B------:R-:W-:Y:S01]  /*7bb0*/  HMMA.16816.F32 R180, R52, R206, R180 ;  /* 0x000000ce34b4723c */ /* 0x000fe200000018b4 */
[----:B------:R-:W-:-:S07]  /*7bc0*/  VIADD R207, R250, 0x9e3779b9 ;  /* 0x9e3779b9facf7836 */ /* 0x000fce0000000000 */
[----:B------:R-:W-:Y:S01]  /*7bd0*/  HMMA.16816.F32 R176, R52, R60, R176 ;  /* 0x0000003c34b0723c */ /* 0x000fe200000018b0 */
[----:B-1----:R-:W-:-:S07]  /*7be0*/  VIADD R208, R250, 0x78dde6e4 ;  /* 0x78dde6e4fad07836 */ /* 0x002fce0000000000 */
[C---:B------:R-:W-:Y:S01]  /*7bf0*/  HMMA.16816.F32 R172, R52.reuse, R62, R172 ;  /* 0x0000003e34ac723c */ /* 0x040fe200000018ac */
[----:B------:R-:W-:Y:S07]  /*7c00*/  LDSM.16.M88.4 R60, [R226+0x5000] ;  /* 0x00500000e23c783b */ /* 0x000fee0000000200 */
[C---:B------:R-:W-:Y:S08]  /*7c10*/  HMMA.16816.F32 R168, R52.reuse, R56, R168 ;  /* 0x0000003834a8723c */ /* 0x040ff000000018a8 */
[----:B------:R-:W-:Y:S01]  /*7c20*/  HMMA.16816.F32 R64, R52, R58, R64 ;  /* 0x0000003a3440723c */ /* 0x000fe20000001840 */
[----:B------:R-:W1:Y:S04]  /*7c30*/  LDSM.16.M88.4 R56, [R225+0x8000] ;  /* 0x00800000e138783b */ /* 0x000e680000000200 */
[----:B------:R-:W3:Y:S03]  /*7c40*/  LDSM.16.M88.4 R52, [R225+0x8400] ;  /* 0x00840000e134783b */ /* 0x000ee60000000200 */
[C---:B--2---:R-:W-:Y:S08]  /*7c50*/  HMMA.16816.F32 R36, R48.reuse, R44, R36 ;  /* 0x0000002c3024723c */ /* 0x044ff00000001824 */
        /* <DEDUP_REMOVED lines=8> */
[C---:B------:R-:W-:Y:S08]  /*7ce0*/  HMMA.16816.F32 R40, R200.reuse, R44, R40 ;  /* 0x0000002cc828723c */ /* 0x040ff00000001828 */
[C---:B------:R-:W-:Y:S01]  /*7cf0*/  HMMA.16816.F32 R28, R200.reuse, R46, R28 ;  /* 0x0000002ec81c723c */ /* 0x040fe2000000181c */
[----:B------:R-:W4:Y:S07]  /*7d00*/  LDSM.16.M88.4 R44, [R225+0x8c00] ;  /* 0x008c0000e12c783b */ /* 0x000f2e0000000200 */
[C---:B------:R-:W-:Y:S08]  /*7d10*/  HMMA.16816.F32 R168, R200.reuse, R188, R168 ;  /* 0x000000bcc8a8723c */ /* 0x040ff000000018a8 */
[C---:B------:R-:W-:Y:S01]  /*7d20*/  HMMA.16816.F32 R64, R200.reuse, R190, R64 ;  /* 0x000000bec840723c */ /* 0x040fe20000001840 */
[----:B------:R-:W4:Y:S07]  /*7d30*/  LDSM.16.M88.4 R188, [R226+0x4000] ;  /* 0x00400000e2bc783b */ /* 0x000f2e0000000200 */
[----:B------:R-:W-:Y:S01]  /*7d40*/  HMMA.16816.F32 R184, R200, R196, R184 ;  /* 0x000000c4c8b8723c */ /* 0x000fe200000018b8 */
[----:B------:R-:W-:-:S07]  /*7d50*/  IMAD.IADD R196, R227, 0x1, R226 ;  /* 0x00000001e3c47824 */ /* 0x000fce00078e02e2 */
[----:B------:R-:W-:Y:S01]  /*7d60*/  HMMA.16816.F32 R176, R200, R192, R176 ;  /* 0x000000c0c8b0723c */ /* 0x000fe200000018b0 */
[----:B------:R-:W-:-:S07]  /*7d70*/  IMAD.IADD R192, R227, 0x1, R226 ;  /* 0x00000001e3c07824 */ /* 0x000fce00078e02e2 */
[----:B------:R-:W-:Y:S01]  /*7d80*/  HMMA.16816.F32 R180, R200, R198, R180 ;  /* 0x000000c6c8b4723c */ /* 0x000fe200000018b4 */
[----:B------:R-:W-:Y:S07]  /*7d90*/  LDSM.16.M88.4 R196, [R196+0x4000] ;  /* 0x00400000c4c4783b */ /* 0x000fee0000000200 */
[C---:B-1----:R-:W-:Y:S08]  /*7da0*/  HMMA.16816.F32 R36, R60.reuse, R56, R36 ;  /* 0x000000383c24723c */ /* 0x042ff00000001824 */
[C---:B------:R-:W-:Y:S08]  /*7db0*/  HMMA.16816.F32 R32, R60.reuse, R58, R32 ;  /* 0x0000003a3c20723c */ /* 0x040ff00000001820 */
[C---:B---3--:R-:W-:Y:S08]  /*7dc0*/  HMMA.16816.F32 R24, R60.reuse, R52, R24 ;  /* 0x000000343c18723c */ /* 0x048ff00000001818 */
[C---:B------:R-:W-:Y:S08]  /*7dd0*/  HMMA.16816.F32 R20, R60.reuse, R54, R20 ;  /* 0x000000363c14723c */ /* 0x040ff00000001814 */
[C---:B--2---:R-:W-:Y:S08]  /*7de0*/  HMMA.16816.F32 R16, R60.reuse, R48, R16 ;  /* 0x000000303c10723c */ /* 0x044ff00000001810 */
[C---:B------:R-:W-:Y:S08]  /*7df0*/  HMMA.16816.F32 R12, R60.reuse, R50, R12 ;  /* 0x000000323c0c723c */ /* 0x040ff0000000180c */
[C---:B----4-:R-:W-:Y:S08]  /*7e00*/  HMMA.16816.F32 R8, R60.reuse, R44, R8 ;  /* 0x0000002c3c08723c */ /* 0x050ff00000001808 */
[----:B------:R-:W-:Y:S01]  /*7e10*/  HMMA.16816.F32 R4, R60, R46, R4 ;  /* 0x0000002e3c04723c */ /* 0x000fe20000001804 */
[----:B------:R-:W1:Y:S07]  /*7e20*/  LDSM.16.M88.4 R60, [R204+0x8000] ;  /* 0x00800000cc3c783b */ /* 0x000e6e0000000200 */
[----:B------:R-:W-:Y:S01]  /*7e30*/  HMMA.16816.F32 R172, R200, R194, R172 ;  /* 0x000000c2c8ac723c */ /* 0x000fe200000018ac */
[----:B------:R-:W2:Y:S07]  /*7e40*/  LDSM.16.M88.4 R192, [R192+0x5000] ;  /* 0x00500000c0c0783b */ /* 0x000eae0000000200 */
[C---:B------:R-:W-:Y:S08]  /*7e50*/  HMMA.16816.F32 R40, R188.reuse, R56, R40 ;  /* 0x00000038bc28723c */ /* 0x040ff00000001828 */
[C---:B------:R-:W-:Y:S08]  /*7e60*/  HMMA.16816.F32 R176, R188.reuse, R48, R176 ;  /* 0x00000030bcb0723c */ /* 0x040ff000000018b0 */
[C---:B------:R-:W-:Y:S01]  /*7e70*/  HMMA.16816.F32 R172, R188.reuse, R50, R172 ;  /* 0x00000032bcac723c */ /* 0x040fe200000018ac */
[----:B------:R-:W3:Y:S07]  /*7e80*/  LDSM.16.M88.4 R48, [R204+0x8400] ;  /* 0x00840000cc30783b */ /* 0x000eee0000000200 */
[----:B------:R-:W-:Y:S08]  /*7e90*/  HMMA.16816.F32 R28, R188, R58, R28 ;  /* 0x0000003abc1c723c */ /* 0x000ff0000000181c */
[-C--:B-1----:R-:W-:Y:S08]  /*7ea0*/  HMMA.16816.F32 R40, R196, R60.reuse, R40 ;  /* 0x0000003cc428723c */ /* 0x082ff00000001828 */
[----:B--2---:R-:W-:Y:S08]  /*7eb0*/  HMMA.16816.F32 R36, R192, R60, R36 ;  /* 0x0000003cc024723c */ /* 0x004ff00000001824 */
[----:B------:R-:W-:Y:S01]  /*7ec0*/  HMMA.16816.F32 R168, R188, R44, R168 ;  /* 0x0000002cbca8723c */ /* 0x000fe200000018a8 */
[----:B------:R-:W-:-:S02]  /*7ed0*/  VIADD R45, R224, 0xffffffc0 ;  /* 0xffffffc0e02d7836 */ /* 0x000fc40000000000 */
[----:B------:R-:W-:-:S03]  /*7ee0*/  VIADD R44, R224, 0xffffffc1 ;  /* 0xffffffc1e02c7836 */ /* 0x000fc60000000000 */
[C---:B------:R-:W-:Y:S02]  /*7ef0*/  ISETP.GE.AND P4, PT, R45.reuse, R215, PT ;  /* 0x000000d72d00720c */ /* 0x040fe40003f86270 */
[----:B------:R-:W-:Y:S01]  /*7f00*/  HMMA.16816.F32 R184, R188, R52, R184 ;  /* 0x00000034bcb8723c */ /* 0x000fe200000018b8 */
[C---:B------:R-:W-:Y:S01]  /*7f10*/  ISETP.GE.AND P5, PT, R45.reuse, R214, PT ;  /* 0x000000d62d00720c */ /* 0x040fe20003fa6270 */
[C---:B------:R-:W-:Y:S01]  /*7f20*/  VIADD R53, R224.reuse, 0xffffffc8 ;  /* 0xffffffc8e0357836 */ /* 0x040fe20000000000 */
[C---:B------:R-:W-:Y:S01]  /*7f30*/  ISETP.GE.AND P0, PT, R45.reuse, R213, PT ;  /* 0x000000d52d00720c */ /* 0x040fe20003f06270 */
[----:B------:R-:W-:Y:S01]  /*7f40*/  VIADD R52, R224, 0xffffffc9 ;  /* 0xffffffc9e0347836 */ /* 0x000fe20000000000 */
[----:B------:R-:W-:Y:S02]  /*7f50*/  FSEL R225, R40, -INF , !P4 ;  /* 0xff80000028e17808 */ /* 0x000fe40006000000 */
[----:B------:R-:W-:Y:S01]  /*7f60*/  ISETP.GE.AND P4, PT, R45, R212, PT ;  /* 0x000000d42d00720c */ /* 0x000fe20003f86270 */
[----:B------:R-:W-:Y:S01]  /*7f70*/  HMMA.16816.F32 R28, R196, R62, R28 ;  /* 0x0000003ec41c723c */ /* 0x000fe2000000181c */
[----:B------:R-:W-:-:S02]  /*7f80*/  FSEL R45, R42, -INF , !P5 ;  /* 0xff8000002a2d7808 */ /* 0x000fc40006800000 */
[----:B------:R-:W-:Y:S02]  /*7f90*/  FSEL R211, R36, -INF , !P0 ;  /* 0xff80000024d37808 */ /* 0x000fe40004000000 */
[C---:B------:R-:W-:Y:S02]  /*7fa0*/  ISETP.GE.AND P5, PT, R44.reuse, R213, PT ;  /* 0x000000d52c00720c */ /* 0x040fe40003fa6270 */
[----:B------:R-:W-:Y:S01]  /*7fb0*/  ISETP.GE.AND P0, PT, R44, R212, PT ;  /* 0x000000d42c00720c */ /* 0x000fe20003f06270 */
[----:B------:R-:W-:Y:S01]  /*7fc0*/  HMMA.16816.F32 R32, R192, R62, R32 ;  /* 0x0000003ec020723c */ /* 0x000fe20000001820 */
[----:B------:R-:W-:Y:S01]  /*7fd0*/  FSEL R42, R38, -INF , !P4 ;  /* 0xff800000262a7808 */ /* 0x000fe20006000000 */
[----:B------:R-:W-:Y:S01]  /*7fe0*/  VIADD R62, R251, 0xed9eba14 ;  /* 0xed9eba14fb3e7836 */ /* 0x000fe20000000000 */
[----:B------:R-:W-:Y:S02]  /*7ff0*/  ISETP.GE.AND P4, PT, R44, R215, PT ;  /* 0x000000d72c00720c */ /* 0x000fe40003f86270 */
[----:B------:R-:W-:-:S02]  /*8000*/  FSEL R202, R37, -INF , !P5 ;  /* 0xff80000025ca7808 */ /* 0x000fc40006800000 */
[----:B------:R-:W-:Y:S01]  /*8010*/  FSEL R200, R39, -INF , !P0 ;  /* 0xff80000027c87808 */ /* 0x000fe20004000000 */
[----:B---3--:R-:W-:Y:S01]  /*8020*/  HMMA.16816.F32 R184, R196, R48, R184 ;  /* 0x00000030c4b8723c */ /* 0x008fe200000018b8 */
[----:B------:R-:W1:Y:S01]  /*8030*/  LDSM.16.M88.4 R36, [R204+0x8800] ;  /* 0x00880000cc24783b */ /* 0x000e620000000200 */
[----:B------:R-:W-:Y:S02]  /*8040*/  FSEL R40, R41, -INF , !P4 ;  /* 0xff80000029287808 */ /* 0x000fe40006000000 */
[-C--:B------:R-:W-:Y:S02]  /*8050*/  ISETP.GE.AND P5, PT, R44, R214.reuse, PT ;  /* 0x000000d62c00720c */ /* 0x080fe40003fa6270 */
[C---:B------:R-:W-:Y:S02]  /*8060*/  ISETP.GE.AND P4, PT, R53.reuse, R215, PT ;  /* 0x000000d73500720c */ /* 0x040fe40003f86270 */
[----:B------:R-:W-:Y:S01]  /*8070*/  ISETP.GE.AND P0, PT, R53, R214, PT ;  /* 0x000000d63500720c */ /* 0x000fe20003f06270 */
[----:B------:R-:W-:Y:S01]  /*8080*/  HMMA.16816.F32 R180, R188, R54, R180 ;  /* 0x00000036bcb4723c */ /* 0x000fe200000018b4 */
[----:B------:R-:W-:Y:S01]  /*8090*/  FSEL R44, R43, -INF , !P5 ;  /* 0xff8000002b2c7808 */ /* 0x000fe20006800000 */
[----:B------:R-:W-:Y:S01]  /*80a0*/  VIADD R55, R251, 0x76cf5d0a ;  /* 0x76cf5d0afb377836 */ /* 0x000fe20000000000 */
[----:B------:R-:W-:Y:S01]  /*80b0*/  FSEL R41, R28, -INF , !P4 ;  /* 0xff8000001c297808 */ /* 0x000fe20006000000 */
[----:B------:R-:W-:Y:S01]  /*80c0*/  VIADD R28, R224, 0xffffffd0 ;  /* 0xffffffd0e01c7836 */ /* 0x000fe20000000000 */
[----:B------:R-:W-:-:S02]  /*80d0*/  ISETP.GE.AND P4, PT, R53, R212, PT ;  /* 0x000000d43500720c */ /* 0x000fc40003f86270 */
[----:B------:R-:W-:Y:S01]  /*80e0*/  FSEL R43, R30, -INF , !P0 ;  /* 0xff8000001e2b7808 */ /* 0x000fe20004000000 */
[C---:B------:R-:W-:Y:S01]  /*80f0*/  HMMA.16816.F32 R24, R192.reuse, R48, R24 ;  /* 0x00000030c018723c */ /* 0x040fe20000001818 */
[-C--:B------:R-:W-:Y:S01]  /*8100*/  ISETP.GE.AND P5, PT, R53, R213.reuse, PT ;  /* 0x000000d53500720c */ /* 0x080fe20003fa6270 */
[----:B------:R-:W-:Y:S01]  /*8110*/  VIADD R30, R224, 0xffffffe1 ;  /* 0xffffffe1e01e7836 */ /* 0x000fe20000000000 */
[----:B------:R-:W-:Y:S01]  /*8120*/  ISETP.GE.AND P0, PT, R52, R213, PT ;  /* 0x000000d53400720c */ /* 0x000fe20003f06270 */
[----:B------:R-:W-:Y:S01]  /*8130*/  VIADD R53, R251, 0x32370b8f ;  /* 0x32370b8ffb357836 */ /* 0x000fe20000000000 */
[----:B------:R-:W-:Y:S02]  /*8140*/  FSEL R48, R34, -INF , !P4 ;  /* 0xff80000022307808 */ /* 0x000fe40006000000 */
[----:B------:R-:W-:Y:S01]  /*8150*/  FSEL R210, R32, -INF , !P5 ;  /* 0xff80000020d27808 */ /* 0x000fe20006800000 */
[----:B------:R-:W-:Y:S01]  /*8160*/  HMMA.16816.F32 R20, R192, R50, R20 ;  /* 0x00000032c014723c */ /* 0x000fe20000001814 */
[----:B------:R-:W-:-:S02]  /*8170*/  ISETP.GE.AND P4, PT, R52, R212, PT ;  /* 0x000000d43400720c */ /* 0x000fc40003f86270 */
[----:B------:R-:W-:Y:S02]  /*8180*/  FSEL R33, R33, -INF , !P0 ;  /* 0xff80000021217808 */ /* 0x000fe40004000000 */
[C---:B------:R-:W-:Y:S02]  /*8190*/  ISETP.GE.AND P5, PT, R52.reuse, R215, PT ;  /* 0x000000d73400720c */ /* 0x040fe40003fa6270 */
[----:B------:R-:W-:Y:S01]  /*81a0*/  ISETP.GE.AND P0, PT, R52, R214, PT ;  /* 0x000000d63400720c */ /* 0x000fe20003f06270 */
[----:B------:R-:W-:Y:S01]  /*81b0*/  HMMA.16816.F32 R180, R196, R50, R180 ;  /* 0x00000032c4b4723c */ /* 0x000fe200000018b4 */
[----:B------:R-:W-:Y:S02]  /*81c0*/  FSEL R206, R35, -INF , !P4 ;  /* 0xff80000023ce7808 */ /* 0x000fe40006000000 */
[----:B------:R-:W-:Y:S01]  /*81d0*/  FSEL R34, R29, -INF , !P5 ;  /* 0xff8000001d227808 */ /* 0x000fe20006800000 */
[----:B------:R-:W-:Y:S01]  /*81e0*/  VIADD R29, R224, 0xffffffd1 ;  /* 0xffffffd1e01d7836 */ /* 0x000fe20000000000 */
[----:B------:R-:W-:-:S02]  /*81f0*/  FSEL R35, R31, -INF , !P0 ;  /* 0xff8000001f237808 */ /* 0x000fc40004000000 */
[C---:B------:R-:W-:Y:S01]  /*8200*/  ISETP.GE.AND P0, PT, R28.reuse, R214, PT ;  /* 0x000000d61c00720c */ /* 0x040fe20003f06270 */
[C---:B-1----:R-:W-:Y:S01]  /*8210*/  HMMA.16816.F32 R176, R196.reuse, R36, R176 ;  /* 0x00000024c4b0723c */ /* 0x042fe200000018b0 */
[-C--:B------:R-:W-:Y:S02]  /*8220*/  ISETP.GE.AND P5, PT, R28, R215.reuse, PT ;  /* 0x000000d71c00720c */ /* 0x080fe40003fa6270 */
[----:B------:R-:W-:Y:S02]  /*8230*/  FSEL R59, R186, -INF , !P0 ;  /* 0xff800000ba3b7808 */ /* 0x000fe40004000000 */
[----:B------:R-:W-:Y:S02]  /*8240*/  ISETP.GE.AND P0, PT, R29, R215, PT ;  /* 0x000000d71d00720c */ /* 0x000fe40003f06270 */
[----:B------:R-:W-:Y:S01]  /*8250*/  ISETP.GE.AND P4, PT, R28, R213, PT ;  /* 0x000000d51c00720c */ /* 0x000fe20003f86270 */
[----:B------:R-:W-:Y:S01]  /*8260*/  HMMA.16816.F32 R172, R196, R38, R172 ;  /* 0x00000026c4ac723c */ /* 0x000fe200000018ac */
[----:B------:R-:W-:Y:S01]  /*8270*/  FSEL R57, R184, -INF , !P5 ;  /* 0xff800000b8397808 */ /* 0x000fe20006800000 */
[----:B------:R-:W-:Y:S01]  /*8280*/  VIADD R184, R251, 0xa9066899 ;  /* 0xa9066899fbb87836 */ /* 0x000fe20000000000 */
[----:B------:R-:W-:-:S02]  /*8290*/  FSEL R61, R185, -INF , !P0 ;  /* 0xff800000b93d7808 */ /* 0x000fc40004000000 */
[-C--:B------:R-:W-:Y:S01]  /*82a0*/  ISETP.GE.AND P5, PT, R28, R212.reuse, PT ;  /* 0x000000d41c00720c */ /* 0x080fe20003fa6270 */
[----:B------:R-:W-:Y:S01]  /*82b0*/  VIADD R28, R224, 0xffffffd8 ;  /* 0xffffffd8e01c7836 */ /* 0x000fe20000000000 */
[----:B------:R-:W-:Y:S01]  /*82c0*/  ISETP.GE.AND P0, PT, R29, R212, PT ;  /* 0x000000d41d00720c */ /* 0x000fe20003f06270 */
[----:B------:R-:W-:Y:S01]  /*82d0*/  HMMA.16816.F32 R12, R192, R38, R12 ;  /* 0x00000026c00c723c */ /* 0x000fe2000000180c */
[----:B------:R-:W-:Y:S02]  /*82e0*/  FSEL R203, R24, -INF , !P4 ;  /* 0xff80000018cb7808 */ /* 0x000fe40006000000 */
[----:B------:R-:W-:Y:S02]  /*82f0*/  FSEL R201, R26, -INF , !P5 ;  /* 0xff8000001ac97808 */ /* 0x000fe40006800000 */
[----:B------:R-:W-:Y:S02]  /*8300*/  FSEL R24, R27, -INF , !P0 ;  /* 0xff8000001b187808 */ /* 0x000fe40004000000 */
[C---:B------:R-:W-:Y:S01]  /*8310*/  ISETP.GE.AND P5, PT, R29.reuse, R213, PT ;  /* 0x000000d51d00720c */ /* 0x040fe20003fa6270 */
[----:B------:R-:W-:Y:S01]  /*8320*/  HMMA.16816.F32 R64, R188, R46, R64 ;  /* 0x0000002ebc40723c */ /* 0x000fe20000001840 */
[----:B------:R-:W-:Y:S01]  /*8330*/  ISETP.GE.AND P4, PT, R29, R214, PT ;  /* 0x000000d61d00720c */ /* 0x000fe20003f86270 */
[----:B------:R1:W-:Y:S01]  /*8340*/  STL [R1+0x8], R24 ;  /* 0x0000081801007387 */ /* 0x0003e20000100800 */
[----:B------:R-:W-:-:S02]  /*8350*/  FSEL R32, R25, -INF , !P5 ;  /* 0xff80000019207808 */ /* 0x000fc40006800000 */
[----:B------:R-:W-:Y:S02]  /*8360*/  FSEL R58, R187, -INF , !P4 ;  /* 0xff800000bb3a7808 */ /* 0x000fe40006000000 */
[C---:B------:R-:W-:Y:S02]  /*8370*/  ISETP.GE.AND P4, PT, R28.reuse, R215, PT ;  /* 0x000000d71c00720c */ /* 0x040fe40003f86270 */
[----:B------:R-:W-:Y:S02]  /*8380*/  ISETP.GE.AND P5, PT, R28, R214, PT ;  /* 0x000000d61c00720c */ /* 0x000fe40003fa6270 */
[----:B------:R-:W-:Y:S02]  /*8390*/  FSEL R180, R180, -INF , !P4 ;  /* 0xff800000b4b47808 */ /* 0x000fe40006000000 */
[C---:B------:R-:W-:Y:S02]  /*83a0*/  ISETP.GE.AND P0, PT, R28.reuse, R213, PT ;  /* 0x000000d51c00720c */ /* 0x040fe40003f06270 */
[----:B------:R-:W-:Y:S01]  /*83b0*/  ISETP.GE.AND P4, PT, R28, R212, PT ;  /* 0x000000d41c00720c */ /* 0x000fe20003f86270 */
[----:B------:R-:W-:Y:S01]  /*83c0*/  VIADD R28, R224, 0xffffffd9 ;  /* 0xffffffd9e01c7836 */ /* 0x000fe20000000000 */
[----:B------:R-:W-:-:S02]  /*83d0*/  FSEL R226, R182, -INF , !P5 ;  /* 0xff800000b6e27808 */ /* 0x000fc40006800000 */
[----:B------:R-:W-:Y:S02]  /*83e0*/  FSEL R60, R20, -INF , !P0 ;  /* 0xff800000143c7808 */ /* 0x000fe40004000000 */
[----:B------:R-:W-:Y:S02]  /*83f0*/  ISETP.GE.AND P5, PT, R28, R213, PT ;  /* 0x000000d51c00720c */ /* 0x000fe40003fa6270 */
[----:B------:R-:W-:Y:S02]  /*8400*/  FSEL R22, R22, -INF , !P4 ;  /* 0xff80000016167808 */ /* 0x000fe40006000000 */
[----:B------:R-:W-:Y:S01]  /*8410*/  FSEL R21, R21, -INF , !P5 ;  /* 0xff80000015157808 */ /* 0x000fe20006800000 */
[----:B-1----:R-:W-:Y:S01]  /*8420*/  HMMA.16816.F32 R24, R192, R36, R16 ;  /* 0x00000024c018723c */ /* 0x002fe20000001810 */
[----:B------:R1:W2:Y:S01]  /*8430*/  LDSM.16.M88.4 R16, [R204+0x8c00] ;  /* 0x008c0000cc10783b */ /* 0x0002a20000000200 */
[----:B------:R-:W-:Y:S01]  /*8440*/  ISETP.GE.AND P0, PT, R28, R212, PT ;  /* 0x000000d41c00720c */ /* 0x000fe20003f06270 */
[----:B------:R-:W-:-:S04]  /*8450*/  DEPBAR.LE SB0, 0x0 ;  /* 0x000080000000791a */ /* 0x000fc80000000000 */
[----:B------:R-:W-:Y:S01]  /*8460*/  BAR.SYNC.DEFER_BLOCKING 0x0 ;  /* 0x0000000000007b1d */ /* 0x000fe20000010000 */
[C---:B------:R-:W-:Y:S02]  /*8470*/  ISETP.GE.AND P4, PT, R28.reuse, R215, PT ;  /* 0x000000d71c00720c */ /* 0x040fe40003f86270 */
[-C--:B------:R-:W-:Y:S01]  /*8480*/  ISETP.GE.AND P5, PT, R28, R214.reuse, PT ;  /* 0x000000d61c00720c */ /* 0x080fe20003fa6270 */
[----:B------:R-:W-:Y:S01]  /*8490*/  VIADD R28, R224, 0xffffffe0 ;  /* 0xffffffe0e01c7836 */ /* 0x000fe20000000000 */
[----:B------:R-:W-:Y:S02]  /*84a0*/  FSEL R20, R23, -INF , !P0 ;  /* 0xff80000017147808 */ /* 0x000fe40004000000 */
[----:B------:R-:W-:Y:S02]  /*84b0*/  FSEL R23, R183, -INF , !P5 ;  /* 0xff800000b7177808 */ /* 0x000fe40006800000 */
[C---:B------:R-:W-:Y:S02]  /*84c0*/  ISETP.GE.AND P0, PT, R28.reuse, R214, PT ;  /* 0x000000d61c00720c */ /* 0x040fe40003f06270 */
[----:B------:R-:W-:-:S02]  /*84d0*/  ISETP.GE.AND P5, PT, R28, R213, PT ;  /* 0x000000d51c00720c */ /* 0x000fc40003fa6270 */
[----:B------:R-:W-:Y:S02]  /*84e0*/  FSEL R178, R178, -INF , !P0 ;  /* 0xff800000b2b27808 */ /* 0x000fe40004000000 */
[-C--:B------:R-:W-:Y:S02]  /*84f0*/  ISETP.GE.AND P0, PT, R30, R215.reuse, PT ;  /* 0x000000d71e00720c */ /* 0x080fe40003f06270 */
[----:B-1----:R-:W-:Y:S02]  /*8500*/  FSEL R204, R181, -INF , !P4 ;  /* 0xff800000b5cc7808 */ /* 0x002fe40006000000 */
[----:B------:R-:W-:Y:S02]  /*8510*/  ISETP.GE.AND P4, PT, R28, R215, PT ;  /* 0x000000d71c00720c */ /* 0x000fe40003f86270 */
[----:B------:R-:W-:Y:S02]  /*8520*/  FSEL R177, R177, -INF , !P0 ;  /* 0xff800000b1b17808 */ /* 0x000fe40004000000 */
[----:B------:R-:W-:-:S02]  /*8530*/  FSEL R176, R176, -INF , !P4 ;  /* 0xff800000b0b07808 */ /* 0x000fc40006000000 */
[-C--:B------:R-:W-:Y:S02]  /*8540*/  ISETP.GE.AND P4, PT, R28, R212.reuse, PT ;  /* 0x000000d41c00720c */ /* 0x080fe40003f86270 */
[----:B------:R-:W-:Y:S01]  /*8550*/  FSEL R28, R24, -INF , !P5 ;  /* 0xff800000181c7808 */ /* 0x000fe20006800000 */
[----:B------:R-:W-:Y:S01]  /*8560*/  VIADD R24, R224, 0xffffffe9 ;  /* 0xffffffe9e0187836 */ /* 0x000fe20000000000 */
[----:B------:R-:W-:Y:S01]  /*8570*/  FSEL R29, R26, -INF , !P4 ;  /* 0xff8000001a1d7808 */ /* 0x000fe20006000000 */
[----:B------:R-:W-:Y:S01]  /*8580*/  VIADD R26, R224, 0xffffffe8 ;  /* 0xffffffe8e01a7836 */ /* 0x000fe20000000000 */
[C---:B------:R-:W-:Y:S02]  /*8590*/  ISETP.GE.AND P4, PT, R30.reuse, R213, PT ;  /* 0x000000d51e00720c */ /* 0x040fe40003f86270 */
[----:B------:R-:W-:Y:S01]  /*85a0*/  ISETP.GE.AND P0, PT, R30, R212, PT ;  /* 0x000000d41e00720c */ /* 0x000fe20003f06270 */
[----:B--2---:R-:W-:Y:S01]  /*85b0*/  HMMA.16816.F32 R168, R196, R16, R168 ;  /* 0x00000010c4a8723c */ /* 0x004fe200000018a8 */
[----:B------:R-:W-:-:S02]  /*85c0*/  FSEL R31, R25, -INF , !P4 ;  /* 0xff800000191f7808 */ /* 0x000fc40006000000 */
[-C--:B------:R-:W-:Y:S02]  /*85d0*/  ISETP.GE.AND P4, PT, R26, R214.reuse, PT ;  /* 0x000000d61a00720c */ /* 0x080fe40003f86270 */
[----:B------:R-:W-:Y:S02]  /*85e0*/  ISETP.GE.AND P5, PT, R30, R214, PT ;  /* 0x000000d61e00720c */ /* 0x000fe40003fa6270 */
[----:B------:R-:W-:Y:S01]  /*85f0*/  FSEL R30, R27, -INF , !P0 ;  /* 0xff8000001b1e7808 */ /* 0x000fe20004000000 */
[----:B------:R-:W-:Y:S01]  /*8600*/  HMMA.16816.F32 R8, R192, R16, R8 ;  /* 0x00000010c008723c */ /* 0x000fe20000001808 */
[----:B------:R-:W-:Y:S01]  /*8610*/  FSEL R174, R174, -INF , !P4 ;  /* 0xff800000aeae7808 */ /* 0x000fe20006000000 */
[----:B------:R-:W-:Y:S01]  /*8620*/  VIADD R16, R224, 0xfffffff1 ;  /* 0xfffffff1e0107836 */ /* 0x000fe20000000000 */
[----:B------:R-:W-:Y:S02]  /*8630*/  ISETP.GE.AND P0, PT, R26, R215, PT ;  /* 0x000000d71a00720c */ /* 0x000fe40003f06270 */
[----:B------:R-:W-:-:S02]  /*8640*/  ISETP.GE.AND P4, PT, R24, R213, PT ;  /* 0x000000d51800720c */ /* 0x000fc40003f86270 */
[----:B------:R-:W-:Y:S01]  /*8650*/  FSEL R179, R179, -INF , !P5 ;  /* 0xff800000b3b37808 */ /* 0x000fe20006800000 */
[-C--:B------:R-:W-:Y:S01]  /*8660*/  HMMA.16816.F32 R4, R192, R18.reuse, R4 ;  /* 0x00000012c004723c */ /* 0x080fe20000001804 */
[----:B------:R-:W-:Y:S02]  /*8670*/  FSEL R172, R172, -INF , !P0 ;  /* 0xff800000acac7808 */ /* 0x000fe40004000000 */
[----:B------:R-:W-:Y:S01]  /*8680*/  FSEL R52, R13, -INF , !P4 ;  /* 0xff8000000d347808 */ /* 0x000fe20006000000 */
[----:B------:R-:W-:Y:S01]  /*8690*/  VIADD R13, R224, 0xfffffff0 ;  /* 0xfffffff0e00d7836 */ /* 0x000fe20000000000 */
[C---:B------:R-:W-:Y:S02]  /*86a0*/  ISETP.GE.AND P5, PT, R26.reuse, R213, PT ;  /* 0x000000d51a00720c */ /* 0x040fe40003fa6270 */
[----:B------:R-:W-:Y:S01]  /*86b0*/  ISETP.GE.AND P0, PT, R26, R212, PT ;  /* 0x000000d41a00720c */ /* 0x000fe20003f06270 */
[----:B------:R-:W-:Y:S01]  /*86c0*/  HMMA.16816.F32 R64, R196, R18, R64 ;  /* 0x00000012c440723c */ /* 0x000fe20000001840 */
[----:B------:R-:W-:-:S02]  /*86d0*/  ISETP.GE.AND P4, PT, R24, R214, PT ;  /* 0x000000d61800720c */ /* 0x000fc40003f86270 */
[----:B------:R-:W-:Y:S02]  /*86e0*/  FSEL R49, R12, -INF , !P5 ;  /* 0xff8000000c317808 */ /* 0x000fe40006800000 */
[----:B------:R-:W-:Y:S02]  /*86f0*/  FSEL R50, R14, -INF , !P0 ;  /* 0xff8000000e327808 */ /* 0x000fe40004000000 */
[----:B------:R-:W-:Y:S02]  /*8700*/  FSEL R175, R175, -INF , !P4 ;  /* 0xff800000afaf7808 */ /* 0x000fe40006000000 */
[CC--:B------:R-:W-:Y:S02]  /*8710*/  ISETP.GE.AND P5, PT, R24.reuse, R215.reuse, PT ;  /* 0x000000d71800720c */ /* 0x0c0fe40003fa6270 */
[----:B------:R-:W-:Y:S02]  /*8720*/  ISETP.GE.AND P0, PT, R24, R212, PT ;  /* 0x000000d41800720c */ /* 0x000fe40003f06270 */
[----:B------:R-:W-:-:S02]  /*8730*/  ISETP.GE.AND P4, PT, R13, R215, PT ;  /* 0x000000d70d00720c */ /* 0x000fc40003f86270 */
[----:B------:R-:W-:Y:S02]  /*8740*/  LOP3.LUT R12, R251, UR7, R249, 0x96, !PT ;  /* 0x00000007fb0c7c12 */ /* 0x000fe4000f8e96f9 */
[----:B------:R-:W-:Y:S02]  /*8750*/  FSEL R51, R15, -INF , !P0 ;  /* 0xff8000000f337808 */ /* 0x000fe40004000000 */
[----:B------:R-:W-:Y:S02]  /*8760*/  FSEL R173, R173, -INF , !P5 ;  /* 0xff800000adad7808 */ /* 0x000fe40006800000 */
[----:B------:R-:W-:Y:S02]  /*8770*/  FSEL R168, R168, -INF , !P4 ;  /* 0xff800000a8a87808 */ /* 0x000fe40006000000 */
[C---:B------:R-:W-:Y:S02]  /*8780*/  ISETP.GE.AND P0, PT, R13.reuse, R214, PT ;  /* 0x000000d60d00720c */ /* 0x040fe40003f06270 */
[----:B------:R-:W-:-:S02]  /*8790*/  ISETP.GE.AND P5, PT, R13, R213, PT ;  /* 0x000000d50d00720c */ /* 0x000fc40003fa6270 */
[----:B------:R-:W-:Y:S01]  /*87a0*/  ISETP.GE.AND P4, PT, R13, R212, PT ;  /* 0x000000d40d00720c */ /* 0x000fe20003f86270 */
[----:B------:R-:W-:Y:S01]  /*87b0*/  IMAD.WIDE.U32 R12, R12, -0x326172a9, RZ ;  /* 0xcd9e8d570c0c7825 */ /* 0x000fe200078e00ff */
[----:B------:R-:W-:Y:S02]  /*87c0*/  FSEL R170, R170, -INF , !P0 ;  /* 0xff800000aaaa7808 */ /* 0x000fe40004000000 */
[----:B------:R-:W-:Y:S02]  /*87d0*/  ISETP.GE.AND P0, PT, R16, R215, PT ;  /* 0x000000d71000720c */ /* 0x000fe40003f06270 */
[----:B------:R-:W-:Y:S02]  /*87e0*/  LOP3.LUT R15, R207, R216, R13, 0x96, !PT ;  /* 0x000000d8cf0f7212 */ /* 0x000fe400078e960d */
[----:B------:R-:W-:Y:S02]  /*87f0*/  LOP3.LUT R14, R205, R12, R237, 0x96, !PT ;  /* 0x0000000ccd0e7212 */ /* 0x000fe400078e96ed */
[----:B------:R-:W-:Y:S01]  /*8800*/  FSEL R56, R10, -INF , !P4 ;  /* 0xff8000000a387808 */ /* 0x000fe20006000000 */
[----:B------:R-:W-:Y:S01]  /*8810*/  IMAD.WIDE.U32 R24, R15, -0x2daee0ad, RZ ;  /* 0xd2511f530f187825 */ /* 0x000fe200078e00ff */
[----:B------:R-:W-:-:S02]  /*8820*/  FSEL R169, R169, -INF , !P0 ;  /* 0xff800000a9a97808 */ /* 0x000fc40004000000 */
[----:B------:R-:W-:Y:S01]  /*8830*/  ISETP.GE.AND P0, PT, R16, R212, PT ;  /* 0x000000d41000720c */ /* 0x000fe20003f06270 */
[----:B------:R-:W-:Y:S01]  /*8840*/  IMAD.WIDE.U32 R14, R14, -0x2daee0ad, RZ ;  /* 0xd2511f530e0e7825 */ /* 0x000fe200078e00ff */
[----:B------:R-:W-:Y:S02]  /*8850*/  FSEL R54, R8, -INF , !P5 ;  /* 0xff80000008367808 */ /* 0x000fe40006800000 */
[-C--:B------:R-:W-:Y:S01]  /*8860*/  ISETP.GE.AND P4, PT, R16, R213.reuse, PT ;  /* 0x000000d51000720c */ /* 0x080fe20003f86270 */
[C---:B------:R-:W-:Y:S01]  /*8870*/  VIADD R10, R224.reuse, 0xfffffff8 ;  /* 0xfffffff8e00a7836 */ /* 0x040fe20000000000 */
[----:B------:R-:W-:Y:S01]  /*8880*/  LOP3.LUT R8, R55, R242, R25, 0x96, !PT ;  /* 0x000000f237087212 */ /* 0x000fe200078e9619 */
[----:B------:R-:W-:Y:S01]  /*8890*/  VIADD R224, R224, 0xfffffff9 ;  /* 0xfffffff9e0e07836 */ /* 0x000fe20000000000 */
[----:B------:R-:W-:Y:S02]  /*88a0*/  LOP3.LUT R24, R53, R24, R15, 0x96, !PT ;  /* 0x0000001835187212 */ /* 0x000fe400078e960f */
[----:B------:R-:W-:Y:S01]  /*88b0*/  FSEL R181, R11, -INF , !P0 ;  /* 0xff8000000bb57808 */ /* 0x000fe20004000000 */
[----:B------:R-:W-:Y:S01]  /*88c0*/  IMAD.WIDE.U32 R182, R8, -0x326172a9, RZ ;  /* 0xcd9e8d5708b67825 */ /* 0x000fe200078e00ff */
[----:B------:R-:W-:-:S02]  /*88d0*/  ISETP.GE.AND P0, PT, R10, R213, PT ;  /* 0x000000d50a00720c */ /* 0x000fc40003f06270 */
[----:B------:R-:W-:Y:S01]  /*88e0*/  FSEL R63, R9, -INF , !P4 ;  /* 0xff800000093f7808 */ /* 0x000fe20006000000 */
[----:B------:R-:W-:Y:S01]  /*88f0*/  IMAD.WIDE.U32 R24, R24, -0x326172a9, RZ ;  /* 0xcd9e8d5718187825 */ /* 0x000fe200078e00ff */
[-C--:B------:R-:W-:Y:S02]  /*8900*/  ISETP.GE.AND P4, PT, R10, R215.reuse, PT ;  /* 0x000000d70a00720c */ /* 0x080fe40003f86270 */
[----:B------:R-:W-:Y:S02]  /*8910*/  FSEL R185, R4, -INF , !P0 ;  /* 0xff80000004b97808 */ /* 0x000fe40004000000 */
[----:B------:R-:W-:Y:S02]  /*8920*/  ISETP.GE.AND P0, PT, R224, R215, PT ;  /* 0x000000d7e000720c */ /* 0x000fe40003f06270 */
[----:B------:R-:W-:Y:S02]  /*8930*/  FSEL R64, R64, -INF , !P4 ;  /* 0xff80000040407808 */ /* 0x000fe40006000000 */
[----:B------:R-:W-:-:S02]  /*8940*/  ISETP.GE.AND P5, PT, R16, R214, PT ;  /* 0x000000d61000720c */ /* 0x000fc40003fa6270 */
[----:B------:R-:W-:Y:S02]  /*8950*/  ISETP.GE.AND P4, PT, R10, R212, PT ;  /* 0x000000d40a00720c */ /* 0x000fe40003f86270 */
[----:B------:R-:W-:Y:S02]  /*8960*/  LOP3.LUT R8, R209, R236, R183, 0x96, !PT ;  /* 0x000000ecd1087212 */ /* 0x000fe400078e96b7 */
[----:B------:R-:W-:Y:S02]  /*8970*/  LOP3.LUT R182, R208, R182, R25, 0x96, !PT ;  /* 0x000000b6d0b67212 */ /* 0x000fe400078e9619 */
[----:B------:R-:W-:Y:S01]  /*8980*/  FSEL R187, R65, -INF , !P0 ;  /* 0xff80000041bb7808 */ /* 0x000fe20004000000 */
[----:B------:R-:W-:Y:S01]  /*8990*/  IMAD.WIDE.U32 R16, R8, -0x2daee0ad, RZ ;  /* 0xd2511f5308107825 */ /* 0x000fe200078e00ff */
[----:B------:R-:W-:Y:S02]  /*89a0*/  ISETP.GE.AND P0, PT, R224, R213, PT ;  /* 0x000000d5e000720c */ /* 0x000fe40003f06270 */
[----:B------:R-:W-:Y:S01]  /*89b0*/  FSEL R171, R171, -INF , !P5 ;  /* 0xff800000abab7808 */ /* 0x000fe20006800000 */
[----:B------:R-:W-:Y:S01]  /*89c0*/  IMAD.WIDE.U32 R182, R182, -0x2daee0ad, RZ ;  /* 0xd2511f53b6b67825 */ /* 0x000fe200078e00ff */
[----:B------:R-:W-:-:S02]  /*89d0*/  FSEL R186, R6, -INF , !P4 ;  /* 0xff80000006ba7808 */ /* 0x000fc40006000000 */
[-C--:B------:R-:W-:Y:S02]  /*89e0*/  ISETP.GE.AND P5, PT, R10, R214.reuse, PT ;  /* 0x000000d60a00720c */ /* 0x080fe40003fa6270 */
[----:B------:R-:W-:Y:S02]  /*89f0*/  ISETP.GE.AND P4, PT, R224, R214, PT ;  /* 0x000000d6e000720c */ /* 0x000fe40003f86270 */
[----:B------:R-:W-:Y:S02]  /*8a00*/  LOP3.LUT R4, R207, R222, R13, 0x96, !PT ;  /* 0x000000decf047212 */ /* 0x000fe400078e960d */
[----:B------:R-:W-:Y:S01]  /*8a10*/  FSEL R192, R5, -INF , !P0 ;  /* 0xff80000005c07808 */ /* 0x000fe20004000000 */
[----:B------:R-:W-:Y:S08]  /*8a20*/  BRA.U !UP1, `(.L_x_390) ;  /* 0x0000000509207547 */ /* 0x000ff0000b800000 */
[----:B------:R-:W-:Y:S01]  /*8a30*/  UIADD3 UR5, UPT, UPT, UR19, -0x3, URZ ;  /* 0xfffffffd13057890 */ /* 0x000fe2000fffe0ff */
[----:B------:R-:W-:Y:S01]  /*8a40*/  MOV R19, UR28 ;  /* 0x0000001c00137c02 */ /* 0x000fe20008000f00 */
[----:B------:R-:W-:Y:S01]  /*8a50*/  VOTEU.ALL UP0, P2 ;  /* 0x0000000000ff7886 */ /* 0x000fe20001000000 */
[----:B------:R-:W-:Y:S01]  /*8a60*/  IMAD.U32 R18, RZ, RZ, UR29 ;  /* 0x0000001dff127e24 */ /* 0x000fe2000f8e00ff */
[----:B------:R-:W-:Y:S02]  /*8a70*/  UIMAD.WIDE.U32 UR16, UR15, UR5, URZ ;  /* 0x000000050f1072a5 */ /* 0x000fe4000f8e00ff */
[----:B------:R-:W-:-:S04]  /*8a80*/  UIMAD UR12, UR4, UR5, URZ ;  /* 0x00000005040c72a4 */ /* 0x000fc8000f8e02ff */
[----:B------:R-:W-:Y:S01]  /*8a90*/  UIADD3 UR4, UPT, UPT, UR17, UR12, URZ ;  /* 0x0000000c11047290 */ /* 0x000fe2000fffe0ff */
[----:B------:R-:W-:Y:S02]  /*8aa0*/  IMAD.U32 R6, RZ, RZ, UR16 ;  /* 0x00000010ff067e24 */ /* 0x000fe4000f8e00ff */
[----:B------:R-:W-:Y:S02]  /*8ab0*/  IMAD.U32 R8, RZ, RZ, UR16 ;  /* 0x00000010ff087e24 */ /* 0x000fe4000f8e00ff */
[----:B------:R-:W-:Y:S01]  /*8ac0*/  IMAD.U32 R10, RZ, RZ, UR16 ;  /* 0x00000010ff0a7e24 */ /* 0x000fe2000f8e00ff */
[----:B------:R-:W-:Y:S01]  /*8ad0*/  @!P3 LEA R26, P0, R6, R233, 0x1 ;  /* 0x000000e9061ab211 */ /* 0x000fe200078008ff */
[----:B------:R-:W-:Y:S01]  /*8ae0*/  IMAD.U32 R5, RZ, RZ, UR4 ;  /* 0x00000004ff057e24 */ /* 0x000fe2000f8e00ff */
[----:B------:R-:W-:Y:S01]  /*8af0*/  @!UP0 UIADD3 UR4, UPT, UPT, UR12, UR17, URZ ;  /* 0x000000110c048290 */ /* 0x000fe2000fffe0ff */
[----:B------:R-:W-:-:S03]  /*8b00*/  VOTEU.ALL UP0, P1 ;  /* 0x0000000000ff7886 */ /* 0x000fc60000800000 */
[-C--:B------:R-:W-:Y:S01]  /*8b10*/  @!P3 LEA.HI.X R27, R8, R232.reuse, R5, 0x1, P0 ;  /* 0x000000e8081bb211 */ /* 0x080fe200000f0c05 */
[----:B------:R-:W-:Y:S01]  /*8b20*/  IMAD.U32 R8, RZ, RZ, UR15 ;  /* 0x0000000fff087e24 */ /* 0x000fe2000f8e00ff */
[-C--:B------:R-:W-:Y:S01]  /*8b30*/  @!P2 LEA R36, P0, R6, R233.reuse, 0x1 ;  /* 0x000000e90624a211 */ /* 0x080fe200078008ff */
[----:B------:R-:W-:Y:S01]  /*8b40*/  IMAD.U32 R6, RZ, RZ, UR4 ;  /* 0x00000004ff067e24 */ /* 0x000fe2000f8e00ff */
[----:B------:R-:W-:Y:S01]  /*8b50*/  @!UP0 UIADD3 UR4, UPT, UPT, UR12, UR17, URZ ;  /* 0x000000110c048290 */ /* 0x000fe2000fffe0ff */
[----:B------:R-:W-:Y:S01]  /*8b60*/  MOV R5, UR16 ;  /* 0x0000001000057c02 */ /* 0x000fe20008000f00 */
[----:B------:R-:W-:Y:S01]  /*8b70*/  @!P3 IMAD.WIDE.U32 R18, R8, UR5, R18 ;  /* 0x000000050812bc25 */ /* 0x000fe2000f8e0012 */
[----:B------:R-:W-:Y:S01]  /*8b80*/  @!PT LDS RZ, [RZ] ;  /* 0x00000000fffff984 */ /* 0x000fe20000000800 */
[----:B------:R-:W-:Y:S01]  /*8b90*/  @!PT LDS RZ, [RZ] ;  /* 0x00000000fffff984 */ /* 0x000fe20000000800 */
[----:B------:R-:W-:Y:S01]  /*8ba0*/  @!PT LDS RZ, [RZ] ;  /* 0x00000000fffff984 */ /* 0x000fe20000000800 */
[----:B------:R1:W-:Y:S02]  /*8bb0*/  @!P3 LDGSTS.E.BYPASS.LTC128B.128 [R234+0x6000], desc[UR24][R26.64] ;  /* 0x060000001aeabfae */ /* 0x0003e4000b981a18 */
[----:B------:R-:W-:Y:S01]  /*8bc0*/  @!P2 LEA.HI.X R37, R5, R232, R6, 0x1, P0 ;  /* 0x000000e80525a211 */ /* 0x000fe200000f0c06 */
[----:B------:R-:W-:Y:S01]  /*8bd0*/  IMAD.U32 R5, RZ, RZ, UR4 ;  /* 0x00000004ff057e24 */ /* 0x000fe2000f8e00ff */
[----:B------:R-:W-:Y:S01]  /*8be0*/  MOV R6, UR16 ;  /* 0x0000001000067c02 */ /* 0x000fe20008000f00 */
[----:B------:R2:W-:Y:S01]  /*8bf0*/  @P3 STS.128 [R234+0x6000], RZ ;  /* 0x006000ffea003388 */ /* 0x0005e20000000c00 */
[----:B------:R-:W-:-:S03]  /*8c00*/  @!P1 LEA R10, P0, R10, R233, 0x1 ;  /* 0x000000e90a0a9211 */ /* 0x000fc600078008ff */
[----:B------:R-:W-:Y:S01]  /*8c10*/  @!PT LDS RZ, [RZ] ;  /* 0x00000000fffff984 */ /* 0x000fe20000000800 */
[----:B------:R-:W-:Y:S01]  /*8c20*/  @!PT LDS RZ, [RZ] ;  /* 0x00000000fffff984 */ /* 0x000fe20000000800 */
[----:B------:R-:W-:Y:S01]  /*8c30*/  @!PT LDS RZ, [RZ] ;  /* 0x00000000fffff984 */ /* 0x000fe20000000800 */
[----:B------:R3:W-:Y:S01]  /*8c40*/  @!P2 LDGSTS.E.BYPASS.LTC128B.128 [R234+0x7000], desc[UR24][R36.64+0x40] ;  /* 0x0700004024eaafae */ /* 0x0007e2000b981a18 */
[----:B------:R-:W-:Y:S01]  /*8c50*/  @!P1 LEA.HI.X R11, R6, R232, R5, 0x1, P0 ;  /* 0x000000e8060b9211 */ /* 0x000fe200000f0c05 */
[----:B------:R-:W-:Y:S01]  /*8c60*/  @!P3 VIADD R5, R19, UR12 ;  /* 0x0000000c1305bc36 */ /* 0x000fe20008000000 */
[----:B------:R-:W-:Y:S01]  /*8c70*/  MOV R19, UR28 ;  /* 0x0000001c00137c02 */ /* 0x000fe20008000f00 */
[----:B------:R2:W-:Y:S04]  /*8c80*/  @P2 STS.128 [R234+0x7000], RZ ;  /* 0x007000ffea002388 */ /* 0x0005e80000000c00 */
[----:B------:R-:W-:Y:S01]  /*8c90*/  @!PT LDS RZ, [RZ] ;  /* 0x00000000fffff984 */ /* 0x000fe20000000800 */
[----:B------:R-:W-:Y:S01]  /*8ca0*/  @!PT LDS RZ, [RZ] ;  /* 0x00000000fffff984 */ /* 0x000fe20000000800 */
[----:B------:R-:W-:Y:S01]  /*8cb0*/  @!PT LDS RZ, [RZ] ;  /* 0x00000000fffff984 */ /* 0x000fe20000000800 */
[----:B------:R2:W-:Y:S04]  /*8cc0*/  @!P1 LDGSTS.E.BYPASS.LTC128B.128 [R234+0x8000], desc[UR24][R10.64+0x80] ;  /* 0x080000800aea9fae */ /* 0x0005e8000b981a18 */
[----:B------:R2:W-:Y:S01]  /*8cd0*/  @P1 STS.128 [R234+0x8000], RZ ;  /* 0x008000ffea001388 */ /* 0x0005e20000000c00 */
[----:B-1----:R-:W-:-:S04]  /*8ce0*/  @!P3 LEA R26, P0, R18, R233, 0x1 ;  /* 0x000000e9121ab211 */ /* 0x002fc800078008ff */
[----:B------:R-:W-:Y:S01]  /*8cf0*/  @!P3 LEA.HI.X R27, R18, R232, R5, 0x1, P0 ;  /* 0x000000e8121bb211 */ /* 0x000fe200000f0c05 */
[----:B------:R-:W-:Y:S01]  /*8d00*/  IMAD.U32 R18, RZ, RZ, UR29 ;  /* 0x0000001dff127e24 */ /* 0x000fe2000f8e00ff */
[----:B---3--:R-:W-:Y:S01]  /*8d10*/  MOV R36, UR29 ;  /* 0x0000001d00247c02 */ /* 0x008fe20008000f00 */
[----:B------:R-:W-:Y:S02]  /*8d20*/  IMAD.U32 R37, RZ, RZ, UR28 ;  /* 0x0000001cff257e24 */ /* 0x000fe4000f8e00ff */
[----:B------:R-:W-:Y:S01]  /*8d30*/  @!PT LDS RZ, [RZ] ;  /* 0x00000000fffff984 */ /* 0x000fe20000000800 */
[----:B------:R-:W-:Y:S01]  /*8d40*/  @!PT LDS RZ, [RZ] ;  /* 0x00000000fffff984 */ /* 0x000fe20000000800 */
[----:B------:R-:W-:Y:S01]  /*8d50*/  @!PT LDS RZ, [RZ] ;  /* 0x00000000fffff984 */ /* 0x000fe20000000800 */
[----:B------:R2:W-:Y:S02]  /*8d60*/  @!P3 LDGSTS.E.BYPASS.LTC128B.128 [R234+0x6800], desc[UR24][R26.64] ;  /* 0x068000001aeabfae */ /* 0x0005e4000b981a18 */
[C---:B------:R-:W-:Y:S02]  /*8d70*/  @!P2 IMAD.WIDE.U32 R36, R8.reuse, UR5, R36 ;  /* 0x000000050824ac25 */ /* 0x040fe4000f8e0024 */
[----:B------:R2:W-:Y:S02]  /*8d80*/  @P3 STS.128 [R234+0x6800], RZ ;  /* 0x006800ffea003388 */ /* 0x0005e40000000c00 */
[----:B------:R-:W-:Y:S01]  /*8d90*/  @!P1 IMAD.WIDE.U32 R8, R8, UR5, R18 ;  /* 0x0000000508089c25 */ /* 0x000fe2000f8e0012 */
[----:B------:R-:W-:-:S03]  /*8da0*/  @!P2 LEA R18, P0, R36, R233, 0x1 ;  /* 0x000000e92412a211 */ /* 0x000fc600078008ff */
[----:B------:R-:W-:-:S05]  /*8db0*/  @!P2 VIADD R5, R37, UR12 ;  /* 0x0000000c2505ac36 */ /* 0x000fca0008000000 */
[-C--:B------:R-:W-:Y:S02]  /*8dc0*/  @!P2 LEA.HI.X R19, R36, R232.reuse, R5, 0x1, P0 ;  /* 0x000000e82413a211 */ /* 0x080fe400000f0c05 */
[C---:B------:R-:W-:Y:S02]  /*8dd0*/  @!P1 LEA R36, P0, R8.reuse, R233, 0x1 ;  /* 0x000000e908249211 */ /* 0x040fe400078008ff */
[----:B------:R-:W-:Y:S01]  /*8de0*/  @!P1 IADD3 R5, PT, PT, R9, UR12, RZ ;  /* 0x0000000c09059c10 */ /* 0x000fe2000fffe0ff */
[----:B------:R-:W-:Y:S01]  /*8df0*/  @!PT LDS RZ, [RZ] ;  /* 0x00000000fffff984 */ /* 0x000fe20000000800 */
[----:B------:R-:W-:Y:S01]  /*8e00*/  @!PT LDS RZ, [RZ] ;  /* 0x00000000fffff984 */ /* 0x000fe20000000800 */
[----:B------:R-:W-:Y:S01]  /*8e10*/  @!PT LDS RZ, [RZ] ;  /* 0x00000000fffff984 */ /* 0x000fe20000000800 */
[----:B------:R2:W-:Y:S03]  /*8e20*/  @!P2 LDGSTS.E.BYPASS.LTC128B.128 [R234+0x7800], desc[UR24][R18.64+0x40] ;  /* 0x0780004012eaafae */ /* 0x0005e6000b981a18 */
[----:B------:R-:W-:Y:S01]  /*8e30*/  @!P1 LEA.HI.X R37, R8, R232, R5, 0x1, P0 ;  /* 0x000000e808259211 */ /* 0x000fe200000f0c05 */
[----:B------:R2:W-:Y:S04]  /*8e40*/  @P2 STS.128 [R234+0x7800], RZ ;  /* 0x007800ffea002388 */ /* 0x0005e80000000c00 */
[----:B------:R-:W-:Y:S01]  /*8e50*/  @!PT LDS RZ, [RZ] ;  /* 0x00000000fffff984 */ /* 0x000fe20000000800 */
[----:B------:R-:W-:Y:S01]  /*8e60*/  @!PT LDS RZ, [RZ] ;  /* 0x00000000fffff984 */ /* 0x000fe20000000800 */
[----:B------:R-:W-:Y:S01]  /*8e70*/  @!PT LDS RZ, [RZ] ;  /* 0x00000000fffff984 */ /* 0x000fe20000000800 */
[----:B------:R2:W-:Y:S04]  /*8e80*/  @!P1 LDGSTS.E.BYPASS.LTC128B.128 [R234+0x8800], desc[UR24][R36.64+0x80] ;  /* 0x0880008024ea9fae */ /* 0x0005e8000b981a18 */
[----:B------:R2:W-:Y:S04]  /*8e90*/  @P1 STS.128 [R234+0x8800], RZ ;  /* 0x008800ffea001388 */ /* 0x0005e80000000c00 */
[----:B------:R-:W0:Y:S02]  /*8ea0*/  LDGDEPBAR ;  /* 0x00000000000079af */ /* 0x000e240000000000 */
.L_x_390:
[----:B------:R-:W3:Y:S01]  /*8eb0*/  LDL.LU R65, [R1+0x8] ;  /* 0x0000080001417983 */ /* 0x000ee20000300800 */
[----:B------:R-:W-:Y:S01]  /*8ec0*/  LOP3.LUT R5, R184, R16, R183, 0x96, !PT ;  /* 0x00000010b8057212 */ /* 0x000fe200078e96b7 */
[----:B--2---:R-:W-:Y:S01]  /*8ed0*/  IMAD.MOV.U32 R18, RZ, RZ, R204 ;  /* 0x000000ffff127224 */ /* 0x004fe200078e00cc */
[----:B------:R-:W-:Y:S02]  /*8ee0*/  FMNMX3.FTZ R6, R164, R225, R40, !PT ;  /* 0x000000e1a4067276 */ /* 0x000fe40007810028 */
[----:B------:R-:W-:Y:S01]  /*8ef0*/  LOP3.LUT R15, R205, R12, R245, 0x96, !PT ;  /* 0x0000000ccd0f7212 */ /* 0x000fe200078e96f5 */
[----:B------:R-:W-:Y:S01]  /*8f00*/  IMAD.WIDE.U32 R12, R5, -0x326172a9, RZ ;  /* 0xcd9e8d57050c7825 */ /* 0x000fe200078e00ff */
[----:B------:R-:W-:Y:S01]  /*8f10*/  FMNMX3.FTZ R6, R6, R41, R34, !PT ;  /* 0x0000002906067276 */ /* 0x000fe20007810022 */
[----:B------:R-:W1:Y:S02]  /*8f20*/  LDCU UR4, c[0x0][0x45c] ;  /* 0x00008b80ff0477ac */ /* 0x000e640008000800 */
[----:B------:R-:W-:Y:S01]  /*8f30*/  IMAD.MOV.U32 R8, RZ, RZ, R12 ;  /* 0x000000ffff087224 */ /* 0x000fe200078e000c */
[----:B------:R-:W-:-:S04]  /*8f40*/  FMNMX3.FTZ R9, R6, R57, R61, !PT ;  /* 0x0000003906097276 */ /* 0x000fc8000781003d */
[----:B------:R-:W-:Y:S02]  /*8f50*/  LOP3.LUT R10, R8, 0xff, RZ, 0xc0, !PT ;  /* 0x000000ff080a7812 */ /* 0x000fe400078ec0ff */
[----:B------:R-:W-:-:S04]  /*8f60*/  FMNMX3.FTZ R8, R9, R180, R18, !PT ;  /* 0x000000b409087276 */ /* 0x000fc80007810012 */
[----:B------:R-:W-:Y:S02]  /*8f70*/  FMNMX3.FTZ R8, R8, R176, R177, !PT ;  /* 0x000000b008087276 */ /* 0x000fe400078100b1 */
[----:B------:R-:W-:Y:S02]  /*8f80*/  LOP3.LUT R188, R62, R14, R17, 0x96, !PT ;  /* 0x0000000e3ebc7212 */ /* 0x000fe400078e9611 */
[----:B------:R-:W-:Y:S01]  /*8f90*/  FMNMX3.FTZ R8, R8, R172, R173, !PT ;  /* 0x000000ac08087276 */ /* 0x000fe200078100ad */
[----:B------:R-:W-:-:S03]  /*8fa0*/  VIADD R204, R250, 0xb54cda56 ;  /* 0xb54cda56facc7836 */ /* 0x000fc60000000000 */
[----:B------:R-:W-:Y:S01]  /*8fb0*/  FMNMX3.FTZ R8, R8, R168, R169, !PT ;  /* 0x000000a808087276 */ /* 0x000fe200078100a9 */
[----:B------:R-:W-:-:S03]  /*8fc0*/  IMAD.WIDE.U32 R188, R188, -0x326172a9, RZ ;  /* 0xcd9e8d57bcbc7825 */ /* 0x000fc600078e00ff */
[----:B------:R-:W-:Y:S02]  /*8fd0*/  FMNMX3.FTZ R8, R8, R64, R187, !PT ;  /* 0x0000004008087276 */ /* 0x000fe400078100bb */
[----:B------:R-:W-:-:S03]  /*8fe0*/  LOP3.LUT R9, R204, R188, R13, 0x96, !PT ;  /* 0x000000bccc097212 */ /* 0x000fc600078e960d */
[----:B------:R-:W2:Y:S01]  /*8ff0*/  SHFL.BFLY PT, R13, R8, 0x2, 0x1f ;  /* 0x0c401f00080d7f89 */ /* 0x000ea200000e0000 */
[----:B------:R-:W-:-:S04]  /*9000*/  PRMT R11, R12, 0x7771, RZ ;  /* 0x000077710c0b7816 */ /* 0x000fc800000000ff */
[----:B------:R-:W-:Y:S01]  /*9010*/  PRMT R11, R10, 0x5410, R11 ;  /* 0x000054100a0b7816 */ /* 0x000fe2000000000b */
[----:B------:R-:W-:Y:S01]  /*9020*/  STL.64 [R1+0x18], R214 ;  /* 0x000018d601007387 */ /* 0x000fe20000100a00 */
[----:B------:R-:W-:-:S03]  /*9030*/  FMNMX3.FTZ R10, R2, R211, R202, !PT ;  /* 0x000000d3020a7276 */ /* 0x000fc600078100ca */
[----:B------:R4:W-:Y:S01]  /*9040*/  STL.64 [R1+0x10], R166 ;  /* 0x000010a601007387 */ /* 0x0009e20000100a00 */
[----:B------:R-:W-:Y:S01]  /*9050*/  FMNMX3.FTZ R10, R10, R210, R33, !PT ;  /* 0x000000d20a0a7276 */ /* 0x000fe20007810021 */
[----:B------:R-:W-:-:S04]  /*9060*/  IMAD.WIDE.U32 R190, R4, -0x2daee0ad, RZ ;  /* 0xd2511f5304be7825 */ /* 0x000fc800078e00ff */
[----:B------:R-:W-:Y:S01]  /*9070*/  IMAD.WIDE.U32 R14, R15, -0x2daee0ad, RZ ;  /* 0xd2511f530f0e7825 */ /* 0x000fe200078e00ff */
[C---:B------:R-:W-:Y:S02]  /*9080*/  PRMT R5, R12.reuse, 0x7773, RZ ;  /* 0x000077730c057816 */ /* 0x040fe400000000ff */
[----:B------:R-:W-:Y:S02]  /*9090*/  PRMT R6, R12, 0x7772, RZ ;  /* 0x000077720c067816 */ /* 0x000fe400000000ff */
[----:B------:R-:W-:Y:S02]  /*90a0*/  LOP3.LUT R190, R53, R190, R15, 0x96, !PT ;  /* 0x000000be35be7212 */ /* 0x000fe400078e960f */
[----:B--2---:R-:W-:Y:S01]  /*90b0*/  FMNMX.FTZ R13, R8, R13, !PT ;  /* 0x0000000d080d7209 */ /* 0x004fe20007810000 */
[----:B----4-:R-:W-:Y:S01]  /*90c0*/  IMAD.MOV.U32 R167, RZ, RZ, R32 ;  /* 0x000000ffffa77224 */ /* 0x010fe200078e0020 */
[----:B------:R-:W-:Y:S01]  /*90d0*/  FMNMX3.FTZ R19, R0, R42, R200, !PT ;  /* 0x0000002a00137276 */ /* 0x000fe200078100c8 */
[----:B------:R-:W-:Y:S01]  /*90e0*/  IMAD.MOV.U32 R166, RZ, RZ, R226 ;  /* 0x000000ffffa67224 */ /* 0x000fe200078e00e2 */
[----:B------:R-:W-:-:S02]  /*90f0*/  ISETP.GE.AND P0, PT, R224, R212, PT ;  /* 0x000000d4e000720c */ /* 0x000fc40003f06270 */
[----:B------:R-:W-:Y:S02]  /*9100*/  FSEL R194, R66, -INF , !P5 ;  /* 0xff80000042c27808 */ /* 0x000fe40006800000 */
[----:B------:R-:W-:Y:S01]  /*9110*/  FSEL R199, R67, -INF , !P4 ;  /* 0xff80000043c77808 */ /* 0x000fe20006000000 */
[----:B------:R-:W2:Y:S01]  /*9120*/  S2UR UR12, SR_CgaCtaId ;  /* 0x00000000000c79c3 */ /* 0x000ea20000008800 */
[----:B------:R-:W-:Y:S01]  /*9130*/  FMNMX3.FTZ R10, R10, R203, R167, !PT ;  /* 0x000000cb0a0a7276 */ /* 0x000fe200078100a7 */
[----:B------:R-:W-:Y:S01]  /*9140*/  UMOV UR5, 0x400 ;  /* 0x0000040000057882 */ /* 0x000fe20000000000 */
[----:B------:R-:W4:Y:S02]  /*9150*/  LDL.LU R214, [R1] ;  /* 0x0000000001d67983 */ /* 0x000f240000300800 */
[----:B------:R-:W-:Y:S02]  /*9160*/  FMNMX3.FTZ R17, R10, R60, R21, !PT ;  /* 0x0000003c0a117276 */ /* 0x000fe40007810015 */
[----:B------:R-:W-:Y:S01]  /*9170*/  PRMT R10, R9, 0x7632, R10 ;  /* 0x00007632090a7816 */ /* 0x000fe2000000000a */
[----:B------:R-:W1:Y:S01]  /*9180*/  SHFL.BFLY PT, R226, R13, 0x1, 0x1f ;  /* 0x0c201f000de27f89 */ /* 0x000e6200000e0000 */
[----:B------:R-:W-:-:S02]  /*9190*/  FMNMX3.FTZ R17, R17, R28, R31, !PT ;  /* 0x0000001c11117276 */ /* 0x000fc4000781001f */
[C---:B------:R-:W-:Y:S01]  /*91a0*/  LOP3.LUT R15, R9.reuse, 0xffff, RZ, 0xc0, !PT ;  /* 0x0000ffff090f7812 */ /* 0x040fe200078ec0ff */
[----:B------:R-:W4:Y:S01]  /*91b0*/  LDL.LU R215, [R1+0x4] ;  /* 0x0000040001d77983 */ /* 0x000f220000300800 */
[----:B------:R-:W-:Y:S02]  /*91c0*/  LOP3.LUT R12, R9, 0xff, RZ, 0xc0, !PT ;  /* 0x000000ff090c7812 */ /* 0x000fe400078ec0ff */
[----:B------:R-:W-:Y:S02]  /*91d0*/  FMNMX3.FTZ R17, R17, R49, R52, !PT ;  /* 0x0000003111117276 */ /* 0x000fe40007810034 */
[----:B------:R-:W-:Y:S02]  /*91e0*/  SHF.R.U32.HI R9, RZ, 0x18, R9 ;  /* 0x00000018ff097819 */ /* 0x000fe40000011609 */
[----:B------:R-:W-:Y:S02]  /*91f0*/  LOP3.LUT R10, R10, 0xff, RZ, 0xc0, !PT ;  /* 0x000000ff0a0a7812 */ /* 0x000fe400078ec0ff */
[----:B------:R-:W-:-:S02]  /*9200*/  FMNMX3.FTZ R17, R17, R54, R63, !PT ;  /* 0x0000003611117276 */ /* 0x000fc4000781003f */
[----:B------:R-:W-:Y:S02]  /*9210*/  PRMT R9, R10, 0x5410, R9 ;  /* 0x000054100a097816 */ /* 0x000fe40000000009 */
[----:B------:R-:W-:Y:S02]  /*9220*/  FMNMX3.FTZ R10, R3, R45, R44, !PT ;  /* 0x0000002d030a7276 */ /* 0x000fe4000781002c */
[----:B------:R-:W-:Y:S02]  /*9230*/  FMNMX3.FTZ R17, R17, R185, R192, !PT ;  /* 0x000000b911117276 */ /* 0x000fe400078100c0 */
[----:B------:R-:W-:Y:S02]  /*9240*/  FMNMX3.FTZ R8, R19, R48, R206, !PT ;  /* 0x0000003013087276 */ /* 0x000fe400078100ce */
[----:B------:R-:W-:Y:S01]  /*9250*/  FMNMX3.FTZ R10, R10, R43, R35, !PT ;  /* 0x0000002b0a0a7276 */ /* 0x000fe20007810023 */
[----:B------:R-:W2:Y:S03]  /*9260*/  SHFL.BFLY PT, R224, R17, 0x2, 0x1f ;  /* 0x0c401f0011e07f89 */ /* 0x000ea600000e0000 */
[----:B------:R-:W-:-:S04]  /*9270*/  FMNMX3.FTZ R10, R10, R59, R58, !PT ;  /* 0x0000003b0a0a7276 */ /* 0x000fc8000781003a */
[----:B------:R-:W-:-:S04]  /*9280*/  FMNMX3.FTZ R10, R10, R166, R23, !PT ;  /* 0x000000a60a0a7276 */ /* 0x000fc80007810017 */
[----:B------:R-:W-:Y:S02]  /*9290*/  FMNMX3.FTZ R10, R10, R178, R179, !PT ;  /* 0x000000b20a0a7276 */ /* 0x000fe400078100b3 */
[----:B-1----:R-:W-:Y:S02]  /*92a0*/  FMNMX.FTZ R226, R13, R226, !PT ;  /* 0x000000e20de27209 */ /* 0x002fe40007810000 */
[----:B------:R-:W-:Y:S02]  /*92b0*/  FMNMX3.FTZ R13, R10, R174, R175, !PT ;  /* 0x000000ae0a0d7276 */ /* 0x000fe400078100af */
[----:B------:R-:W-:Y:S02]  /*92c0*/  FSEL R193, R7, -INF , !P0 ;  /* 0xff80000007c17808 */ /* 0x000fe40004000000 */
[----:B------:R-:W-:-:S04]  /*92d0*/  FMNMX3.FTZ R13, R13, R170, R171, !PT ;  /* 0x000000aa0d0d7276 */ /* 0x000fc800078100ab */
[----:B------:R-:W-:Y:S02]  /*92e0*/  FMNMX3.FTZ R13, R13, R194, R199, !PT ;  /* 0x000000c20d0d7276 */ /* 0x000fe400078100c7 */
[----:B--2---:R-:W-:-:S03]  /*92f0*/  FMNMX.FTZ R224, R17, R224, !PT ;  /* 0x000000e011e07209 */ /* 0x004fc60007810000 */
[----:B------:R-:W1:Y:S04]  /*9300*/  SHFL.BFLY PT, R10, R13, 0x2, 0x1f ;  /* 0x0c401f000d0a7f89 */ /* 0x000e6800000e0000 */
[----:B------:R-:W2:Y:S01]  /*9310*/  SHFL.BFLY PT, R17, R224, 0x1, 0x1f ;  /* 0x0c201f00e0117f89 */ /* 0x000ea200000e0000 */
[----:B------:R-:W-:Y:S01]  /*9320*/  LOP3.LUT R4, R55, R246, R191, 0x96, !PT ;  /* 0x000000f637047212 */ /* 0x000fe200078e96bf */
[C---:B------:R-:W-:Y:S01]  /*9330*/  FMUL.FTZ R198, R226.reuse, UR4 ;  /* 0x00000004e2c67c20 */ /* 0x040fe20008410000 */
[----:B------:R-:W-:Y:S01]  /*9340*/  FSETP.NEU.FTZ.AND P5, PT, R226, -INF , PT ;  /* 0xff800000e200780b */ /* 0x000fe20003fbd000 */
[----:B------:R-:W-:-:S03]  /*9350*/  IMAD.WIDE.U32 R190, R190, -0x326172a9, RZ ;  /* 0xcd9e8d57bebe7825 */ /* 0x000fc600078e00ff */
[----:B------:R-:W-:Y:S01]  /*9360*/  FSEL R198, R198, RZ, P5 ;  /* 0x000000ffc6c67208 */ /* 0x000fe20002800000 */
[----:B------:R-:W-:Y:S01]  /*9370*/  IMAD.WIDE.U32 R26, R4, -0x326172a9, RZ ;  /* 0xcd9e8d57041a7825 */ /* 0x000fe200078e00ff */
[----:B------:R-:W-:-:S03]  /*9380*/  PRMT R6, R6, 0x5410, R5 ;  /* 0x0000541006067816 */ /* 0x000fc60000000005 */
[----:B------:R-:W-:Y:S01]  /*9390*/  FFMA.FTZ R197, R225, UR4, -R198 ;  /* 0x00000004e1c57c23 */ /* 0x000fe200080108c6 */
[----:B------:R-:W-:Y:S02]  /*93a0*/  LOP3.LUT R4, R209, R244, R27, 0x96, !PT ;  /* 0x000000f4d1047212 */ /* 0x000fe400078e961b */
[----:B------:R-:W-:Y:S02]  /*93b0*/  LOP3.LUT R26, R208, R26, R191, 0x96, !PT ;  /* 0x0000001ad01a7212 */ /* 0x000fe400078e96bf */
[----:B-1----:R-:W-:Y:S01]  /*93c0*/  FMNMX.FTZ R225, R13, R10, !PT ;  /* 0x0000000a0de17209 */ /* 0x002fe20007810000 */
[----:B------:R-:W-:Y:S01]  /*93d0*/  IMAD.WIDE.U32 R4, R4, -0x2daee0ad, RZ ;  /* 0xd2511f5304047825 */ /* 0x000fe200078e00ff */
[----:B--2---:R-:W-:-:S03]  /*93e0*/  FMNMX.FTZ R224, R224, R17, !PT ;  /* 0x00000011e0e07209 */ /* 0x004fc60007810000 */
[----:B------:R-:W-:Y:S01]  /*93f0*/  IMAD.WIDE.U32 R26, R26, -0x2daee0ad, RZ ;  /* 0xd2511f531a1a7825 */ /* 0x000fe200078e00ff */
[----:B------:R-:W1:Y:S04]  /*9400*/  SHFL.BFLY PT, R10, R225, 0x1, 0x1f ;  /* 0x0c201f00e10a7f89 */ /* 0x000e6800000e0000 */
[----:B------:R-:W-:Y:S02]  /*9410*/  LOP3.LUT R4, R184, R4, R27, 0x96, !PT ;  /* 0x00000004b8047212 */ /* 0x000fe400078e961b */
[----:B------:R-:W-:Y:S02]  /*9420*/  SHF.R.U32.HI R15, RZ, 0x8, R15 ;  /* 0x00000008ff0f7819 */ /* 0x000fe4000001160f */
[----:B------:R-:W-:Y:S01]  /*9430*/  LOP3.LUT R5, R62, R14, R5, 0x96, !PT ;  /* 0x0000000e3e057212 */ /* 0x000fe200078e9605 */
[----:B------:R-:W-:Y:S01]  /*9440*/  IMAD.WIDE.U32 R36, R4, -0x326172a9, RZ ;  /* 0xcd9e8d5704247825 */ /* 0x000fe200078e00ff */
[----:B------:R-:W-:-:S03]  /*9450*/  PRMT R15, R12, 0x5410, R15 ;  /* 0x000054100c0f7816 */ /* 0x000fc6000000000f */
[C---:B------:R-:W-:Y:S01]  /*9460*/  FMUL.FTZ R196, R224.reuse, UR4 ;  /* 0x00000004e0c47c20 */ /* 0x040fe20008410000 */
[----:B------:R-:W-:Y:S01]  /*9470*/  FSETP.NEU.FTZ.AND P4, PT, R224, -INF , PT ;  /* 0xff800000e000780b */ /* 0x000fe20003f9d000 */
[----:B------:R-:W-:Y:S01]  /*9480*/  IMAD.MOV.U32 R12, RZ, RZ, R36 ;  /* 0x000000ffff0c7224 */ /* 0x000fe200078e0024 */
[C---:B------:R-:W-:Y:S01]  /*9490*/  PRMT R7, R36.reuse, 0x7773, RZ ;  /* 0x0000777324077816 */ /* 0x040fe200000000ff */
[----:B------:R-:W-:Y:S01]  /*94a0*/  IMAD.WIDE.U32 R66, R5, -0x326172a9, RZ ;  /* 0xcd9e8d5705427825 */ /* 0x000fe200078e00ff */
[----:B------:R-:W-:Y:S02]  /*94b0*/  PRMT R4, R36, 0x7772, RZ ;  /* 0x0000777224047816 */ /* 0x000fe400000000ff */
[----:B------:R-:W-:Y:S02]  /*94c0*/  FSEL R196, R196, RZ, P4 ;  /* 0x000000ffc4c47208 */ /* 0x000fe40002000000 */
[----:B------:R-:W-:Y:S02]  /*94d0*/  PRMT R4, R4, 0x5410, R7 ;  /* 0x0000541004047816 */ /* 0x000fe40000000007 */
[----:B------:R-:W-:-:S02]  /*94e0*/  LOP3.LUT R12, R12, 0xff, RZ, 0xc0, !PT ;  /* 0x000000ff0c0c7812 */ /* 0x000fc400078ec0ff */
[----:B------:R-:W-:Y:S02]  /*94f0*/  PRMT R7, R36, 0x7771, RZ ;  /* 0x0000777124077816 */ /* 0x000fe400000000ff */
[----:B------:R-:W-:Y:S01]  /*9500*/  LOP3.LUT R5, R204, R66, R37, 0x96, !PT ;  /* 0x00000042cc057212 */ /* 0x000fe200078e9625 */
[----:B------:R-:W-:Y:S01]  /*9510*/  FFMA.FTZ R39, R34, UR4, -R198 ;  /* 0x0000000422277c23 */ /* 0x000fe200080108c6 */
[----:B------:R-:W-:Y:S01]  /*9520*/  PRMT R7, R12, 0x5410, R7 ;  /* 0x000054100c077816 */ /* 0x000fe20000000007 */
[----:B------:R-:W-:Y:S01]  /*9530*/  FFMA.FTZ R34, R211, UR4, -R196 ;  /* 0x00000004d3227c23 */ /* 0x000fe200080108c4 */
[----:B------:R-:W-:Y:S02]  /*9540*/  LOP3.LUT R12, R5, 0xffff, RZ, 0xc0, !PT ;  /* 0x0000ffff050c7812 */ /* 0x000fe400078ec0ff */
[----:B-1----:R-:W-:Y:S02]  /*9550*/  FMNMX.FTZ R225, R225, R10, !PT ;  /* 0x0000000ae1e17209 */ /* 0x002fe40007810000 */
[----:B------:R-:W-:-:S02]  /*9560*/  LOP3.LUT R13, R5, 0xff, RZ, 0xc0, !PT ;  /* 0x000000ff050d7812 */ /* 0x000fc400078ec0ff */
[----:B------:R-:W-:-:S04]  /*9570*/  SHF.R.U32.HI R16, RZ, 0x8, R12 ;  /* 0x00000008ff107819 */ /* 0x000fc8000001160c */
[----:B------:R-:W-:Y:S02]  /*9580*/  PRMT R13, R13, 0x5410, R16 ;  /* 0x000054100d0d7816 */ /* 0x000fe40000000010 */
[----:B---3--:R-:W-:-:S04]  /*9590*/  FMNMX3.FTZ R19, R8, R201, R65, !PT ;  /* 0x000000c908137276 */ /* 0x008fc80007810041 */
[----:B------:R-:W-:-:S04]  /*95a0*/  FMNMX3.FTZ R8, R19, R22, R20, !PT ;  /* 0x0000001613087276 */ /* 0x000fc80007810014 */
[----:B------:R-:W-:-:S04]  /*95b0*/  FMNMX3.FTZ R8, R8, R29, R30, !PT ;  /* 0x0000001d08087276 */ /* 0x000fc8000781001e */
[----:B------:R-:W-:-:S04]  /*95c0*/  FMNMX3.FTZ R8, R8, R50, R51, !PT ;  /* 0x0000003208087276 */ /* 0x000fc80007810033 */
[----:B------:R-:W-:-:S04]  /*95d0*/  FMNMX3.FTZ R19, R8, R56, R181, !PT ;  /* 0x0000003808137276 */ /* 0x000fc800078100b5 */
[----:B------:R-:W-:-:S05]  /*95e0*/  FMNMX3.FTZ R19, R19, R186, R193, !PT ;  /* 0x000000ba13137276 */ /* 0x000fca00078100c1 */
[----:B------:R-:W1:Y:S02]  /*95f0*/  SHFL.BFLY PT, R8, R19, 0x2, 0x1f ;  /* 0x0c401f0013087f89 */ /* 0x000e6400000e0000 */
[----:B-1----:R-:W-:-:S05]  /*9600*/  FMNMX.FTZ R8, R19, R8, !PT ;  /* 0x0000000813087209 */ /* 0x002fca0007810000 */
[----:B------:R-:W1:Y:S01]  /*9610*/  SHFL.BFLY PT, R17, R8, 0x1, 0x1f ;  /* 0x0c201f0008117f89 */ /* 0x000e6200000e0000 */
[----:B------:R-:W-:Y:S01]  /*9620*/  FFMA.FTZ R36, R33, UR4, -R196 ;  /* 0x0000000421247c23 */ /* 0x000fe200080108c4 */
[----:B------:R-:W-:Y:S01]  /*9630*/  PRMT R14, R5, 0x7632, R14 ;  /* 0x00007632050e7816 */ /* 0x000fe2000000000e */
[----:B------:R-:W-:Y:S01]  /*9640*/  FFMA.FTZ R38, R202, UR4, -R196 ;  /* 0x00000004ca267c23 */ /* 0x000fe200080108c4 */
[----:B------:R-:W-:Y:S02]  /*9650*/  SHF.R.U32.HI R5, RZ, 0x18, R5 ;  /* 0x00000018ff057819 */ /* 0x000fe40000011605 */
[----:B-1----:R-:W-:Y:S02]  /*9660*/  FMNMX.FTZ R211, R8, R17, !PT ;  /* 0x0000001108d37209 */ /* 0x002fe40007810000 */
[----:B------:R-:W1:Y:S01]  /*9670*/  LDC R8, c[0x0][0x4f8] ;  /* 0x00013e00ff087b82 */ /* 0x000e620000000800 */
[----:B------:R-:W-:Y:S02]  /*9680*/  FSEL R17, R226, RZ, P5 ;  /* 0x000000ffe2117208 */ /* 0x000fe40002800000 */
[----:B------:R-:W-:Y:S01]  /*9690*/  FMUL.FTZ R195, R211, UR4 ;  /* 0x00000004d3c37c20 */ /* 0x000fe20008410000 */
[----:B------:R-:W-:-:S02]  /*96a0*/  FSETP.NEU.FTZ.AND P5, PT, R225, -INF , PT ;  /* 0xff800000e100780b */ /* 0x000fc40003fbd000 */
[----:B------:R-:W-:Y:S02]  /*96b0*/  FSETP.NEU.FTZ.AND P0, PT, R211, -INF , PT ;  /* 0xff800000d300780b */ /* 0x000fe40003f1d000 */
[----:B------:R-:W-:Y:S02]  /*96c0*/  FSEL R16, R225, RZ, P5 ;  /* 0x000000ffe1107208 */ /* 0x000fe40002800000 */
[----:B------:R-:W-:-:S03]  /*96d0*/  FSEL R195, R195, RZ, P0 ;  /* 0x000000ffc3c37208 */ /* 0x000fc60000000000 */
[----:B------:R-:W-:Y:S02]  /*96e0*/  FADD.FTZ R16, R3, -R16 ;  /* 0x8000001003107221 */ /* 0x000fe40000010000 */
[--C-:B------:R-:W-:Y:S01]  /*96f0*/  FFMA.FTZ R33, R42, UR4, -R195.reuse ;  /* 0x000000042a217c23 */ /* 0x100fe200080108c3 */
[----:B------:R-:W-:Y:S01]  /*9700*/  FFMA.FTZ R3, R200, UR4, -R195 ;  /* 0x00000004c8037c23 */ /* 0x000fe200080108c3 */
[----:B------:R-:W-:Y:S01]  /*9710*/  LOP3.LUT R12, R14, 0xff, RZ, 0xc0, !PT ;  /* 0x000000ff0e0c7812 */ /* 0x000fe200078ec0ff */
[----:B------:R-:W-:Y:S01]  /*9720*/  FFMA.FTZ R37, R210, UR4, -R196 ;  /* 0x00000004d2257c23 */ /* 0x000fe200080108c4 */
[----:B------:R-:W-:Y:S01]  /*9730*/  FSEL R19, R211, RZ, P0 ;  /* 0x000000ffd3137208 */ /* 0x000fe20000000000 */
[----:B------:R-:W-:Y:S01]  /*9740*/  MUFU.EX2 R34, R34 ;  /* 0x0000002200227308 */ /* 0x000fe20000000800 */
[----:B------:R-:W-:Y:S01]  /*9750*/  PRMT R5, R12, 0x5410, R5 ;  /* 0x000054100c057816 */ /* 0x000fe20000000005 */
[----:B------:R-:W-:Y:S01]  /*9760*/  FADD.FTZ R12, R164, -R17 ;  /* 0x80000011a40c7221 */ /* 0x000fe20000010000 */
[----:B------:R-:W-:Y:S01]  /*9770*/  FFMA.FTZ R32, R40, UR4, -R198 ;  /* 0x0000000428207c23 */ /* 0x000fe200080108c6 */
[----:B------:R-:W-:-:S04]  /*9780*/  IMAD.MOV.U32 R164, RZ, RZ, R18 ;  /* 0x000000ffffa47224 */ /* 0x000fc800078e0012 */
[----:B------:R-:W-:Y:S01]  /*9790*/  MUFU.EX2 R33, R33 ;  /* 0x0000002100217308 */ /* 0x000fe20000000800 */
[----:B------:R-:W-:Y:S01]  /*97a0*/  FFMA.FTZ R40, R41, UR4, -R198 ;  /* 0x0000000429287c23 */ /* 0x000fe200080108c6 */
[----:B------:R-:W-:Y:S01]  /*97b0*/  FSEL R17, R224, RZ, P4 ;  /* 0x000000ffe0117208 */ /* 0x000fe20002000000 */
[----:B------:R-:W-:-:S05]  /*97c0*/  FADD.FTZ R18, R0, -R19 ;  /* 0x8000001300127221 */ /* 0x000fca0000010000 */
[----:B------:R-:W2:Y:S01]  /*97d0*/  MUFU.EX2 R3, R3 ;  /* 0x0000000300037308 */ /* 0x000ea20000000800 */
[----:B-1----:R-:W-:Y:S01]  /*97e0*/  LOP3.LUT R8, R8, 0xff, RZ, 0xc0, !PT ;  /* 0x000000ff08087812 */ /* 0x002fe200078ec0ff */
[--C-:B------:R-:W-:Y:S01]  /*97f0*/  FFMA.FTZ R41, R48, UR4, -R195.reuse ;  /* 0x0000000430297c23 */ /* 0x100fe200080108c3 */
[----:B------:R-:W-:-:S05]  /*9800*/  FFMA.FTZ R0, R206, UR4, -R195 ;  /* 0x00000004ce007c23 */ /* 0x000fca00080108c3 */
[----:B------:R-:W1:Y:S01]  /*9810*/  MUFU.EX2 R38, R38 ;  /* 0x0000002600267308 */ /* 0x000e620000000800 */
[----:B------:R-:W-:Y:S01]  /*9820*/  FMUL.FTZ R200, R225, UR4 ;  /* 0x00000004e1c87c20 */ /* 0x000fe20008410000 */
[----:B------:R-:W-:Y:S01]  /*9830*/  FADD.FTZ R17, R2, -R17 ;  /* 0x8000001102117221 */ /* 0x000fe20000010000 */
[----:B------:R-:W-:-:S05]  /*9840*/  IMAD R2, R8, 0x10000, R8 ;  /* 0x0001000008027824 */ /* 0x000fca00078e0208 */
[----:B------:R-:W-:Y:S01]  /*9850*/  MUFU.EX2 R37, R37 ;  /* 0x0000002500257308 */ /* 0x000fe20000000800 */
[----:B------:R-:W-:-:S07]  /*9860*/  FSEL R200, R200, RZ, P5 ;  /* 0x000000ffc8c87208 */ /* 0x000fce0002800000 */
[----:B------:R-:W3:Y:S01]  /*9870*/  MUFU.EX2 R36, R36 ;  /* 0x0000002400247308 */ /* 0x000ee20000000800 */
[--C-:B------:R-:W-:Y:S01]  /*9880*/  HSET2.LE.AND R9, R9, R2.reuse, PT ;  /* 0x0000000209097233 */ /* 0x100fe20003803000 */
[----:B------:R-:W-:Y:S01]  /*9890*/  FFMA.FTZ R43, R43, UR4, -R200 ;  /* 0x000000042b2b7c23 */ /* 0x000fe200080108c8 */
[----:B------:R-:W-:-:S05]  /*98a0*/  HSET2.LE.AND R8, R15, R2, PT ;  /* 0x000000020f087233 */ /* 0x000fca0003803000 */
[----:B------:R-:W-:Y:S01]  /*98b0*/  MUFU.EX2 R41, R41 ;  /* 0x0000002900297308 */ /* 0x000fe20000000800 */
[----:B--2---:R-:W-:Y:S01]  /*98c0*/  F2FP.F16.F32.PACK_AB R10, R3, R33 ;  /* 0x00000021030a723e */ /* 0x004fe200000000ff */
[----:B------:R-:W-:-:S06]  /*98d0*/  FFMA.FTZ R42, R35, UR4, -R200 ;  /* 0x00000004232a7c23 */ /* 0x000fcc00080108c8 */
[----:B------:R-:W2:Y:S01]  /*98e0*/  MUFU.EX2 R0, R0 ;  /* 0x0000000000007308 */ /* 0x000ea20000000800 */
[----:B-1----:R-:W-:Y:S02]  /*98f0*/  F2FP.F16.F32.PACK_AB R15, R38, R34 ;  /* 0x00000022260f723e */ /* 0x002fe400000000ff */
[----:B------:R-:W-:-:S05]  /*9900*/  LOP3.LUT R9, R10, R9, RZ, 0xc0, !PT ;  /* 0x000000090a097212 */ /* 0x000fca00078ec0ff */
[----:B------:R-:W-:Y:S01]  /*9910*/  MUFU.EX2 R40, R40 ;  /* 0x0000002800287308 */ /* 0x000fe20000000800 */
[----:B------:R-:W-:Y:S02]  /*9920*/  LOP3.LUT R8, R15, R8, RZ, 0xc0, !PT ;  /* 0x000000080f087212 */ /* 0x000fe400078ec0ff */
[----:B------:R-:W-:-:S05]  /*9930*/  HSET2.LE.AND R10, R11, R2, PT ;  /* 0x000000020b0a7233 */ /* 0x000fca0003803000 */
[----:B------:R-:W1:Y:S01]  /*9940*/  MUFU.EX2 R39, R39 ;  /* 0x0000002700277308 */ /* 0x000e620000000800 */
[----:B------:R-:W-:Y:S01]  /*9950*/  LOP3.LUT R15, R6, 0xff00ff, RZ, 0xc0, !PT ;  /* 0x00ff00ff060f7812 */ /* 0x000fe200078ec0ff */
[--C-:B------:R-:W-:Y:S01]  /*9960*/  FFMA.FTZ R46, R45, UR4, -R200.reuse ;  /* 0x000000042d2e7c23 */ /* 0x100fe200080108c8 */
[----:B---3--:R-:W-:Y:S01]  /*9970*/  F2FP.F16.F32.PACK_AB R11, R36, R37 ;  /* 0x00000025240b723e */ /* 0x008fe200000000ff */
[----:B------:R-:W-:-:S04]  /*9980*/  FFMA.FTZ R35, R44, UR4, -R200 ;  /* 0x000000042c237c23 */ /* 0x000fc800080108c8 */
[----:B------:R-:W-:Y:S01]  /*9990*/  MUFU.EX2 R43, R43 ;  /* 0x0000002b002b7308 */ /* 0x000fe20000000800 */
[----:B------:R-:W-:Y:S02]  /*99a0*/  LOP3.LUT R10, R11, R10, RZ, 0xc0, !PT ;  /* 0x0000000a0b0a7212 */ /* 0x000fe400078ec0ff */
[----:B------:R-:W-:-:S05]  /*99b0*/  HSET2.LE.AND R11, R15, R2, PT ;  /* 0x000000020f0b7233 */ /* 0x000fca0003803000 */
[----:B------:R-:W3:Y:S01]  /*99c0*/  MUFU.EX2 R42, R42 ;  /* 0x0000002a002a7308 */ /* 0x000ee20000000800 */
[----:B--2---:R-:W-:Y:S02]  /*99d0*/  F2FP.F16.F32.PACK_AB R6, R0, R41 ;  /* 0x000000290006723e */ /* 0x004fe400000000ff */
[----:B------:R-:W-:Y:S02]  /*99e0*/  LOP3.LUT R15, R4, 0xff00ff, RZ, 0xc0, !PT ;  /* 0x00ff00ff040f7812 */ /* 0x000fe400078ec0ff */
[----:B------:R-:W-:-:S03]  /*99f0*/  LOP3.LUT R11, R6, R11, RZ, 0xc0, !PT ;  /* 0x0000000b060b7212 */ /* 0x000fc600078ec0ff */
[----:B------:R-:W-:Y:S01]  /*9a00*/  MUFU.EX2 R197, R197 ;  /* 0x000000c500c57308 */ /* 0x000fe20000000800 */
[----:B------:R-:W-:Y:S02]  /*9a10*/  HSET2.LE.AND R6, R7, R2, PT ;  /* 0x0000000207067233 */ /* 0x000fe40003803000 */
[----:B-1----:R-:W-:-:S05]  /*9a20*/  F2FP.F16.F32.PACK_AB R7, R39, R40 ;  /* 0x000000282707723e */ /* 0x002fca00000000ff */
[----:B------:R-:W1:Y:S08]  /*9a30*/  MUFU.EX2 R32, R32 ;  /* 0x0000002000207308 */ /* 0x000e700000000800 */
[----:B------:R-:W-:Y:S08]  /*9a40*/  MUFU.EX2 R46, R46 ;  /* 0x0000002e002e7308 */ /* 0x000ff00000000800 */
[----:B------:R-:W2:Y:S01]  /*9a50*/  MUFU.EX2 R35, R35 ;  /* 0x0000002300237308 */ /* 0x000ea20000000800 */
[----:B------:R-:W-:-:S02]  /*9a60*/  LOP3.LUT R6, R7, R6, RZ, 0xc0, !PT ;  /* 0x0000000607067212 */ /* 0x000fc400078ec0ff */
[--C-:B------:R-:W-:Y:S01]  /*9a70*/  HSET2.LE.AND R7, R15, R2.reuse, PT ;  /* 0x000000020f077233 */ /* 0x100fe20003803000 */
[----:B------:R-:W-:Y:S01]  /*9a80*/  ULEA UR5, UR12, UR5, 0x18 ;  /* 0x000000050c057291 */ /* 0x000fe2000f8ec0ff */
[----:B---3--:R-:W-:Y:S01]  /*9a90*/  F2FP.F16.F32.PACK_AB R4, R42, R43 ;  /* 0x0000002b2a04723e */ /* 0x008fe200000000ff */
[----:B------:R-:W-:Y:S01]  /*9aa0*/  FMUL.FTZ R202, R12, UR4 ;  /* 0x000000040cca7c20 */ /* 0x000fe20008410000 */
[--C-:B------:R-:W-:Y:S02]  /*9ab0*/  HSET2.LE.AND R5, R5, R2.reuse, PT ;  /* 0x0000000205057233 */ /* 0x100fe40003803000 */
[----:B------:R-:W-:Y:S02]  /*9ac0*/  LOP3.LUT R7, R4, R7, RZ, 0xc0, !PT ;  /* 0x0000000704077212 */ /* 0x000fe400078ec0ff */
[----:B------:R-:W-:Y:S02]  /*9ad0*/  HSET2.LE.AND R4, R13, R2, PT ;  /* 0x000000020d047233 */ /* 0x000fe40003803000 */
[----:B-1----:R-:W-:-:S02]  /*9ae0*/  F2FP.F16.F32.PACK_AB R13, R32, R197 ;  /* 0x000000c5200d723e */ /* 0x002fc400000000ff */
[----:B------:R-:W-:Y:S02]  /*9af0*/  LEA R210, R229, UR5, 0x1 ;  /* 0x00000005e5d27c11 */ /* 0x000fe4000f8e08ff */
[----:B--2---:R-:W-:Y:S02]  /*9b00*/  F2FP.F16.F32.PACK_AB R12, R35, R46 ;  /* 0x0000002e230c723e */ /* 0x004fe400000000ff */
[----:B------:R-:W-:Y:S02]  /*9b10*/  LOP3.LUT R4, R13, R4, RZ, 0xc0, !PT ;  /* 0x000000040d047212 */ /* 0x000fe400078ec0ff */
[----:B------:R-:W-:Y:S02]  /*9b20*/  LOP3.LUT R5, R12, R5, RZ, 0xc0, !PT ;  /* 0x000000050c057212 */ /* 0x000fe400078ec0ff */
[----:B------:R-:W1:Y:S01]  /*9b30*/  LDSM.16.MT88.4 R12, [R210+0x9000] ;  /* 0x00900000d20c783b */ /* 0x000e620000004200 */
[----:B------:R-:W-:Y:S01]  /*9b40*/  FMUL.FTZ R16, R16, UR4 ;  /* 0x0000000410107c20 */ /* 0x000fe20008410000 */
[----:B------:R-:W-:Y:S01]  /*9b50*/  FMUL.FTZ R17, R17, UR4 ;  /* 0x0000000411117c20 */ /* 0x000fe20008410000 */
[----:B------:R-:W-:Y:S01]  /*9b60*/  FMUL.FTZ R18, R18, UR4 ;  /* 0x0000000412127c20 */ /* 0x000fe20008410000 */
[----:B------:R-:W2:Y:S08]  /*9b70*/  MUFU.EX2 R202, R202 ;  /* 0x000000ca00ca7308 */ /* 0x000eb00000000800 */
[----:B------:R-:W3:Y:S08]  /*9b80*/  MUFU.EX2 R47, R16 ;  /* 0x00000010002f7308 */ /* 0x000ef00000000800 */
[----:B------:R-:W4:Y:S08]  /*9b90*/  MUFU.EX2 R45, R17 ;  /* 0x00000011002d7308 */ /* 0x000f300000000800 */
[----:B------:R-:W1:Y:S01]  /*9ba0*/  MUFU.EX2 R44, R18 ;  /* 0x00000012002c7308 */ /* 0x000e620000000800 */
[-C--:B--2---:R-:W-:Y:S01]  /*9bb0*/  FMUL.FTZ R160, R160, R202.reuse ;  /* 0x000000caa0a07220 */ /* 0x084fe20000410000 */
[----:B------:R-:W-:Y:S01]  /*9bc0*/  FMUL.FTZ R161, R161, R202 ;  /* 0x000000caa1a17220 */ /* 0x000fe20000410000 */
[-C--:B---3--:R-:W-:Y:S01]  /*9bd0*/  FMUL.FTZ R162, R162, R47.reuse ;  /* 0x0000002fa2a27220 */ /* 0x088fe20000410000 */
[----:B------:R-:W-:Y:S01]  /*9be0*/  FMUL.FTZ R163, R163, R47 ;  /* 0x0000002fa3a37220 */ /* 0x000fe20000410000 */
[-C--:B----4-:R-:W-:Y:S01]  /*9bf0*/  FMUL.FTZ R156, R156, R45.reuse ;  /* 0x0000002d9c9c7220 */ /* 0x090fe20000410000 */
[----:B------:R-:W-:Y:S01]  /*9c00*/  FMUL.FTZ R157, R157, R45 ;  /* 0x0000002d9d9d7220 */ /* 0x000fe20000410000 */
[-C--:B-1----:R-:W-:Y:S01]  /*9c10*/  FMUL.FTZ R158, R158, R44.reuse ;  /* 0x0000002c9e9e7220 */ /* 0x082fe20000410000 */
[----:B------:R-:W-:-:S03]  /*9c20*/  FMUL.FTZ R159, R159, R44 ;  /* 0x0000002c9f9f7220 */ /* 0x000fc60000410000 */
[-C--:B------:R-:W-:Y:S01]  /*9c30*/  HMMA.16816.F32 R160, R4, R12.reuse, R160 ;  /* 0x0000000c04a0723c */ /* 0x080fe200000018a0 */
[-C--:B------:R-:W-:Y:S01]  /*9c40*/  FMUL.FTZ R152, R152, R45.reuse ;  /* 0x0000002d98987220 */ /* 0x080fe20000410000 */
[----:B------:R-:W-:Y:S01]  /*9c50*/  FMUL.FTZ R153, R153, R45 ;  /* 0x0000002d99997220 */ /* 0x000fe20000410000 */
[-C--:B------:R-:W-:Y:S01]  /*9c60*/  FMUL.FTZ R154, R154, R44.reuse ;  /* 0x0000002c9a9a7220 */ /* 0x080fe20000410000 */
[----:B------:R-:W-:Y:S01]  /*9c70*/  FMUL.FTZ R155, R155, R44 ;  /* 0x0000002c9b9b7220 */ /* 0x000fe20000410000 */
[-C--:B------:R-:W-:Y:S01]  /*9c80*/  FMUL.FTZ R148, R148, R202.reuse ;  /* 0x000000ca94947220 */ /* 0x080fe20000410000 */
[----:B------:R-:W-:Y:S01]  /*9c90*/  FMUL.FTZ R149, R149, R202 ;  /* 0x000000ca95957220 */ /* 0x000fe20000410000 */
[-C--:B------:R-:W-:Y:S01]  /*9ca0*/  FMUL.FTZ R150, R150, R47.reuse ;  /* 0x0000002f96967220 */ /* 0x080fe20000410000 */
[----:B------:R-:W-:Y:S01]  /*9cb0*/  HMMA.16816.F32 R156, R8, R12, R156 ;  /* 0x0000000c089c723c */ /* 0x000fe2000000189c */
[C---:B------:R-:W-:Y:S02]  /*9cc0*/  VIADD R12, R210.reuse, 0x9000 ;  /* 0x00009000d20c7836 */ /* 0x040fe40000000000 */
[----:B------:R-:W-:Y:S01]  /*9cd0*/  FMUL.FTZ R151, R151, R47 ;  /* 0x0000002f97977220 */ /* 0x000fe20000410000 */
[----:B------:R-:W-:-:S02]  /*9ce0*/  VIADD R48, R210, 0x9020 ;  /* 0x00009020d2307836 */ /* 0x000fc40000000000 */
[-C--:B------:R-:W-:Y:S01]  /*9cf0*/  FMUL.FTZ R68, R68, R202.reuse ;  /* 0x000000ca44447220 */ /* 0x080fe20000410000 */
[----:B------:R-:W-:Y:S02]  /*9d00*/  @P6 VIADD R48, R12, 0xffffffe0 ;  /* 0xffffffe00c306836 */ /* 0x000fe40000000000 */
[-C--:B------:R-:W-:Y:S01]  /*9d10*/  FMUL.FTZ R69, R69, R202.reuse ;  /* 0x000000ca45457220 */ /* 0x080fe20000410000 */
[-C--:B------:R-:W-:Y:S01]  /*9d20*/  FMUL.FTZ R70, R70, R47.reuse ;  /* 0x0000002f46467220 */ /* 0x080fe20000410000 */
[-C--:B------:R-:W-:Y:S01]  /*9d30*/  HMMA.16816.F32 R152, R8, R14.reuse, R152 ;  /* 0x0000000e0898723c */ /* 0x080fe20000001898 */
[----:B------:R-:W-:Y:S01]  /*9d40*/  FMUL.FTZ R71, R71, R47 ;  /* 0x0000002f47477220 */ /* 0x000fe20000410000 */
[-C--:B------:R-:W-:Y:S01]  /*9d50*/  FMUL.FTZ R72, R72, R45.reuse ;  /* 0x0000002d48487220 */ /* 0x080fe20000410000 */
[-C--:B------:R-:W-:Y:S01]  /*9d60*/  FMUL.FTZ R73, R73, R45.reuse ;  /* 0x0000002d49497220 */ /* 0x080fe20000410000 */
[-C--:B------:R-:W-:Y:S01]  /*9d70*/  FMUL.FTZ R76, R76, R45.reuse ;  /* 0x0000002d4c4c7220 */ /* 0x080fe20000410000 */
[----:B------:R-:W-:Y:S01]  /*9d80*/  FMUL.FTZ R77, R77, R45 ;  /* 0x0000002d4d4d7220 */ /* 0x000fe20000410000 */
[-C--:B------:R-:W-:Y:S01]  /*9d90*/  FMUL.FTZ R80, R80, R202.reuse ;  /* 0x000000ca50507220 */ /* 0x080fe20000410000 */
[----:B------:R-:W-:Y:S01]  /*9da0*/  FMUL.FTZ R81, R81, R202 ;  /* 0x000000ca51517220 */ /* 0x000fe20000410000 */
[C---:B------:R-:W-:Y:S01]  /*9db0*/  HMMA.16816.F32 R148, R4.reuse, R14, R148 ;  /* 0x0000000e0494723c */ /* 0x040fe20000001894 */
[----:B------:R-:W1:Y:S01]  /*9dc0*/  LDSM.16.MT88.4 R12, [R48] ;  /* 0x00000000300c783b */ /* 0x000e620000004200 */
[-C--:B------:R-:W-:Y:S01]  /*9dd0*/  FMUL.FTZ R74, R74, R44.reuse ;  /* 0x0000002c4a4a7220 */ /* 0x080fe20000410000 */
[-C--:B------:R-:W-:Y:S01]  /*9de0*/  FMUL.FTZ R75, R75, R44.reuse ;  /* 0x0000002c4b4b7220 */ /* 0x080fe20000410000 */
[-C--:B------:R-:W-:Y:S01]  /*9df0*/  FMUL.FTZ R78, R78, R44.reuse ;  /* 0x0000002c4e4e7220 */ /* 0x080fe20000410000 */
[----:B------:R-:W-:Y:S01]  /*9e00*/  FMUL.FTZ R79, R79, R44 ;  /* 0x0000002c4f4f7220 */ /* 0x000fe20000410000 */
[-C--:B------:R-:W-:Y:S01]  /*9e10*/  FMUL.FTZ R82, R82, R47.reuse ;  /* 0x0000002f52527220 */ /* 0x080fe20000410000 */
[-C--:B------:R-:W-:Y:S01]  /*9e20*/  FMUL.FTZ R83, R83, R47.reuse ;  /* 0x0000002f53537220 */ /* 0x080fe20000410000 */
[-C--:B------:R-:W-:Y:S01]  /*9e30*/  FMUL.FTZ R84, R84, R202.reuse ;  /* 0x000000ca54547220 */ /* 0x080fe20000410000 */
[-C--:B------:R-:W-:Y:S01]  /*9e40*/  FMUL.FTZ R85, R85, R202.reuse ;  /* 0x000000ca55557220 */ /* 0x080fe20000410000 */
[-C--:B------:R-:W-:Y:S01]  /*9e50*/  FMUL.FTZ R86, R86, R47.reuse ;  /* 0x0000002f56567220 */ /* 0x080fe20000410000 */
[----:B------:R-:W-:Y:S01]  /*9e60*/  FMUL.FTZ R87, R87, R47 ;  /* 0x0000002f57577220 */ /* 0x000fe20000410000 */
        /* <DEDUP_REMOVED lines=17> */
[----:B------:R-:W-:Y:S01]  /*9f80*/  FMUL.FTZ R113, R113, R202 ;  /* 0x000000ca71717220 */ /* 0x000fe20000410000 */
[-C--:B------:R-:W-:Y:S01]  /*9f90*/  FMUL.FTZ R114, R114, R47.reuse ;  /* 0x0000002f72727220 */ /* 0x080fe20000410000 */
[----:B------:R-:W-:Y:S01]  /*9fa0*/  FMUL.FTZ R115, R115, R47 ;  /* 0x0000002f73737220 */ /* 0x000fe20000410000 */
[----:B------:R-:W-:Y:S01]  /*9fb0*/  LDSM.16.MT88.4 R16, [R210+0xb000] ;  /* 0x00b00000d210783b */ /* 0x000fe20000004200 */
[-C--:B-1----:R-:W-:Y:S08]  /*9fc0*/  HMMA.16816.F32 R68, R4, R12.reuse, R68 ;  /* 0x0000000c0444723c */ /* 0x082ff00000001844 */
[C---:B------:R-:W-:Y:S08]  /*9fd0*/  HMMA.16816.F32 R72, R8.reuse, R12, R72 ;  /* 0x0000000c0848723c */ /* 0x040ff00000001848 */
[-C--:B------:R-:W-:Y:S08]  /*9fe0*/  HMMA.16816.F32 R76, R8, R14.reuse, R76 ;  /* 0x0000000e084c723c */ /* 0x080ff0000000184c */
[C---:B------:R-:W-:Y:S01]  /*9ff0*/  HMMA.16816.F32 R80, R4.reuse, R14, R80 ;  /* 0x0000000e0450723c */ /* 0x040fe20000001850 */
[----:B------:R-:W1:Y:S01]  /*a000*/  LDSM.16.MT88.4 R12, [R210+0xa000] ;  /* 0x00a00000d20c783b */ /* 0x000e620000004200 */
[-C--:B------:R-:W-:Y:S01]  /*a010*/  FMUL.FTZ R90, R90, R44.reuse ;  /* 0x0000002c5a5a7220 */ /* 0x080fe20000410000 */
[-C--:B------:R-:W-:Y:S01]  /*a020*/  FMUL.FTZ R91, R91, R44.reuse ;  /* 0x0000002c5b5b7220 */ /* 0x080fe20000410000 */
[-C--:B------:R-:W-:Y:S01]  /*a030*/  FMUL.FTZ R94, R94, R44.reuse ;  /* 0x0000002c5e5e7220 */ /* 0x080fe20000410000 */
[-C--:B------:R-:W-:Y:S01]  /*a040*/  FMUL.FTZ R95, R95, R44.reuse ;  /* 0x0000002c5f5f7220 */ /* 0x080fe20000410000 */
[-C--:B------:R-:W-:Y:S01]  /*a050*/  FMUL.FTZ R106, R106, R44.reuse ;  /* 0x0000002c6a6a7220 */ /* 0x080fe20000410000 */
[-C--:B------:R-:W-:Y:S01]  /*a060*/  FMUL.FTZ R107, R107, R44.reuse ;  /* 0x0000002c6b6b7220 */ /* 0x080fe20000410000 */
[-C--:B-1----:R-:W-:Y:S08]  /*a070*/  HMMA.16816.F32 R84, R4, R12.reuse, R84 ;  /* 0x0000000c0454723c */ /* 0x082ff00000001854 */
[C---:B------:R-:W-:Y:S08]  /*a080*/  HMMA.16816.F32 R88, R8.reuse, R12, R88 ;  /* 0x0000000c0858723c */ /* 0x040ff00000001858 */
[-C--:B------:R-:W-:Y:S08]  /*a090*/  HMMA.16816.F32 R92, R8, R14.reuse, R92 ;  /* 0x0000000e085c723c */ /* 0x080ff0000000185c */
[----:B------:R-:W-:Y:S01]  /*a0a0*/  HMMA.16816.F32 R96, R4, R14, R96 ;  /* 0x0000000e0460723c */ /* 0x000fe20000001860 */
[----:B------:R-:W1:Y:S01]  /*a0b0*/  LDSM.16.MT88.4 R12, [R48+0x1000] ;  /* 0x00100000300c783b */ /* 0x000e620000004200 */
[-C--:B------:R-:W-:Y:S01]  /*a0c0*/  FMUL.FTZ R110, R110, R44.reuse ;  /* 0x0000002c6e6e7220 */ /* 0x080fe20000410000 */
[----:B------:R-:W-:Y:S01]  /*a0d0*/  FMUL.FTZ R111, R111, R44 ;  /* 0x0000002c6f6f7220 */ /* 0x000fe20000410000 */
[----:B------:R-:W-:-:S02]  /*a0e0*/  VIADD R206, R250, 0x1715609d ;  /* 0x1715609dface7836 */ /* 0x000fc40000000000 */
[-C--:B------:R-:W-:Y:S01]  /*a0f0*/  FMUL.FTZ R116, R116, R45.reuse ;  /* 0x0000002d74747220 */ /* 0x080fe20000410000 */
[-C--:B------:R-:W-:Y:S01]  /*a100*/  FMUL.FTZ R117, R117, R45.reuse ;  /* 0x0000002d75757220 */ /* 0x080fe20000410000 */
[----:B------:R-:W-:Y:S01]  /*a110*/  FMUL.FTZ R118, R118, R44 ;  /* 0x0000002c76767220 */ /* 0x000fe20000410000 */
[-C--:B-1----:R-:W-:Y:S08]  /*a120*/  HMMA.16816.F32 R100, R4, R12.reuse, R100 ;  /* 0x0000000c0464723c */ /* 0x082ff00000001864 */
[C---:B------:R-:W-:Y:S08]  /*a130*/  HMMA.16816.F32 R104, R8.reuse, R12, R104 ;  /* 0x0000000c0868723c */ /* 0x040ff00000001868 */
[-C--:B------:R-:W-:Y:S08]  /*a140*/  HMMA.16816.F32 R108, R8, R14.reuse, R108 ;  /* 0x0000000e086c723c */ /* 0x080ff0000000186c */
[----:B------:R-:W-:Y:S01]  /*a150*/  HMMA.16816.F32 R112, R4, R14, R112 ;  /* 0x0000000e0470723c */ /* 0x000fe20000001870 */
[----:B------:R-:W1:Y:S01]  /*a160*/  LDSM.16.MT88.4 R12, [R48+0x2000] ;  /* 0x00200000300c783b */ /* 0x000e620000004200 */
[----:B------:R-:W-:Y:S01]  /*a170*/  LOP3.LUT R24, R206, R24, R189, 0x96, !PT ;  /* 0x00000018ce187212 */ /* 0x000fe200078e96bd */
[-C--:B------:R-:W-:Y:S01]  /*a180*/  FMUL.FTZ R119, R119, R44.reuse ;  /* 0x0000002c77777220 */ /* 0x080fe20000410000 */
        /* <DEDUP_REMOVED lines=11> */
[----:B------:R-:W-:Y:S01]  /*a240*/  FMUL.FTZ R131, R131, R44 ;  /* 0x0000002c83837220 */ /* 0x000fe20000410000 */
[----:B------:R-:W-:Y:S01]  /*a250*/  LOP3.LUT R66, R206, R190, R67, 0x96, !PT ;  /* 0x000000bece427212 */ /* 0x000fe200078e9643 */
[----:B------:R-:W-:Y:S01]  /*a260*/  IMAD.WIDE.U32 R24, R24, -0x2daee0ad, RZ ;  /* 0xd2511f5318187825 */ /* 0x000fe200078e00ff */
[C---:B------:R-:W-:Y:S03]  /*a270*/  HMMA.16816.F32 R116, R8.reuse, R16, R116 ;  /* 0x000000100874723c */ /* 0x040fe60000001874 */
[-C--:B------:R-:W-:Y:S01]  /*a280*/  FMUL.FTZ R144, R144, R202.reuse ;  /* 0x000000ca90907220 */ /* 0x080fe20000410000 */
[-C--:B------:R-:W-:Y:S01]  /*a290*/  FMUL.FTZ R145, R145, R202.reuse ;  /* 0x000000ca91917220 */ /* 0x080fe20000410000 */
[-C--:B------:R-:W-:Y:S01]  /*a2a0*/  FMUL.FTZ R146, R146, R47.reuse ;  /* 0x0000002f92927220 */ /* 0x080fe20000410000 */
[-C--:B------:R-:W-:Y:S01]  /*a2b0*/  FMUL.FTZ R147, R147, R47.reuse ;  /* 0x0000002f93937220 */ /* 0x080fe20000410000 */
[-C--:B------:R-:W-:Y:S01]  /*a2c0*/  FMUL.FTZ R120, R120, R202.reuse ;  /* 0x000000ca78787220 */ /* 0x080fe20000410000 */
[-C--:B------:R-:W-:Y:S01]  /*a2d0*/  FMUL.FTZ R121, R121, R202.reuse ;  /* 0x000000ca79797220 */ /* 0x080fe20000410000 */
[----:B------:R-:W-:Y:S01]  /*a2e0*/  HMMA.16816.F32 R140, R8, R18, R140 ;  /* 0x00000012088c723c */ /* 0x000fe2000000188c */
        /* <DEDUP_REMOVED lines=10> */
[----:B------:R-:W-:-:S02]  /*a390*/  VIADD R229, R251, 0x646e171e ;  /* 0x646e171efbe57836 */ /* 0x000fc40000000000 */
[----:B------:R-:W-:Y:S01]  /*a3a0*/  IMAD.WIDE.U32 R66, R66, -0x2daee0ad, RZ ;  /* 0xd2511f5342427825 */ /* 0x000fe200078e00ff */
[C---:B-1----:R-:W-:Y:S08]  /*a3b0*/  HMMA.16816.F32 R124, R8.reuse, R12, R124 ;  /* 0x0000000c087c723c */ /* 0x042ff0000000187c */
[----:B------:R-:W-:Y:S01]  /*a3c0*/  HMMA.16816.F32 R128, R8, R14, R128 ;  /* 0x0000000e0880723c */ /* 0x000fe20000001880 */
[----:B------:R-:W-:Y:S01]  /*a3d0*/  IMAD.MOV.U32 R10, RZ, RZ, R24 ;  /* 0x000000ffff0a7224 */ /* 0x000fe200078e0018 */
[----:B------:R-:W-:-:S02]  /*a3e0*/  PRMT R11, R24, 0x7771, RZ ;  /* 0x00007771180b7816 */ /* 0x000fc400000000ff */
[----:B------:R-:W-:Y:S02]  /*a3f0*/  LOP3.LUT R26, R229, R26, R67, 0x96, !PT ;  /* 0x0000001ae51a7212 */ /* 0x000fe400078e9643 */
[----:B------:R-:W-:Y:S02]  /*a400*/  LOP3.LUT R10, R10, 0xff, RZ, 0xc0, !PT ;  /* 0x000000ff0a0a7812 */ /* 0x000fe400078ec0ff */
[----:B------:R-:W-:Y:S01]  /*a410*/  HMMA.16816.F32 R144, R4, R16, R144 ;  /* 0x000000100490723c */ /* 0x000fe20000001890 */
[----:B------:R-:W-:Y:S01]  /*a420*/  PRMT R8, R24, 0x7772, RZ ;  /* 0x0000777218087816 */ /* 0x000fe200000000ff */
[----:B------:R-:W-:Y:S01]  /*a430*/  FFMA.FTZ R189, R59, UR4, -R200 ;  /* 0x000000043bbd7c23 */ /* 0x000fe200080108c8 */
[----:B------:R-:W-:Y:S01]  /*a440*/  PRMT R11, R10, 0x5410, R11 ;  /* 0x000054100a0b7816 */ /* 0x000fe2000000000b */
[----:B------:R-:W-:Y:S01]  /*a450*/  FFMA.FTZ R59, R21, UR4, -R196 ;  /* 0x00000004153b7c23 */ /* 0x000fe200080108c4 */
[----:B------:R-:W-:-:S03]  /*a460*/  PRMT R9, R66, 0x7773, RZ ;  /* 0x0000777342097816 */ /* 0x000fc600000000ff */
[----:B------:R-:W-:Y:S01]  /*a470*/  HMMA.16816.F32 R120, R4, R18, R120 ;  /* 0x000000120478723c */ /* 0x000fe20000001878 */
[----:B------:R-:W-:-:S07]  /*a480*/  PRMT R10, R26, 0x7632, R10 ;  /* 0x000076321a0a7816 */ /* 0x000fce000000000a */
[----:B------:R-:W-:Y:S01]  /*a490*/  HMMA.16816.F32 R136, R4, R12, R136 ;  /* 0x0000000c0488723c */ /* 0x000fe20000001888 */
[----:B------:R-:W-:Y:S01]  /*a4a0*/  IMAD.MOV.U32 R12, RZ, RZ, R66 ;  /* 0x000000ffff0c7224 */ /* 0x000fe200078e0042 */
[----:B------:R-:W-:-:S06]  /*a4b0*/  LOP3.LUT R10, R10, 0xff, RZ, 0xc0, !PT ;  /* 0x000000ff0a0a7812 */ /* 0x000fcc00078ec0ff */
[----:B------:R-:W-:Y:S01]  /*a4c0*/  HMMA.16816.F32 R132, R4, R14, R132 ;  /* 0x0000000e0484723c */ /* 0x000fe20000001884 */
[----:B------:R-:W-:Y:S01]  /*a4d0*/  PRMT R5, R24, 0x7773, RZ ;  /* 0x0000777318057816 */ /* 0x000fe200000000ff */
[----:B------:R-:W-:Y:S01]  /*a4e0*/  MUFU.EX2 R59, R59 ;  /* 0x0000003b003b7308 */ /* 0x000fe20000000800 */
[C---:B------:R-:W-:Y:S01]  /*a4f0*/  PRMT R7, R66.reuse, 0x7771, RZ ;  /* 0x0000777142077816 */ /* 0x040fe200000000ff */
[----:B------:R-:W-:Y:S01]  /*a500*/  FFMA.FTZ R191, R57, UR4, -R198 ;  /* 0x0000000439bf7c23 */ /* 0x000fe200080108c6 */
[----:B------:R-:W-:Y:S01]  /*a510*/  PRMT R6, R66, 0x7772, RZ ;  /* 0x0000777242067816 */ /* 0x000fe200000000ff */
[----:B------:R-:W-:Y:S01]  /*a520*/  FFMA.FTZ R66, R60, UR4, -R196 ;  /* 0x000000043c427c23 */ /* 0x000fe200080108c4 */
[----:B------:R-:W-:Y:S01]  /*a530*/  LOP3.LUT R4, R229, R182, R25, 0x96, !PT ;  /* 0x000000b6e5047212 */ /* 0x000fe200078e9619 */
[----:B------:R-:W-:Y:S01]  /*a540*/  FFMA.FTZ R180, R180, UR4, -R198 ;  /* 0x00000004b4b47c23 */ /* 0x000fe200080108c6 */
[----:B------:R-:W-:Y:S01]  /*a550*/  PRMT R8, R8, 0x5410, R5 ;  /* 0x0000541008087816 */ /* 0x000fe20000000005 */
[----:B------:R-:W-:Y:S01]  /*a560*/  FFMA.FTZ R183, R166, UR4, -R200 ;  /* 0x00000004a6b77c23 */ /* 0x000fe200080108c8 */
[----:B------:R-:W-:Y:S01]  /*a570*/  SHF.R.U32.HI R5, RZ, 0x18, R26 ;  /* 0x00000018ff057819 */ /* 0x000fe2000001161a */
[----:B------:R-:W1:Y:S01]  /*a580*/  LDSM.16.MT88.4 R16, [R210+0x9400] ;  /* 0x00940000d210783b */ /* 0x000e620000004200 */
[----:B------:R-:W-:Y:S01]  /*a590*/  LOP3.LUT R21, R4, 0xffff, RZ, 0xc0, !PT ;  /* 0x0000ffff04157812 */ /* 0x000fe200078ec0ff */
[--C-:B------:R-:W-:Y:S01]  /*a5a0*/  FFMA.FTZ R182, R61, UR4, -R198.reuse ;  /* 0x000000043db67c23 */ /* 0x100fe200080108c6 */
[----:B------:R-:W2:Y:S01]  /*a5b0*/  MUFU.EX2 R66, R66 ;  /* 0x0000004200427308 */ /* 0x000ea20000000800 */
[----:B------:R-:W-:Y:S01]  /*a5c0*/  FFMA.FTZ R61, R164, UR4, -R198 ;  /* 0x00000004a43d7c23 */ /* 0x000fe200080108c6 */
[----:B------:R-:W-:Y:S01]  /*a5d0*/  PRMT R5, R10, 0x5410, R5 ;  /* 0x000054100a057816 */ /* 0x000fe20000000005 */
[----:B------:R-:W-:Y:S01]  /*a5e0*/  FFMA.FTZ R164, R58, UR4, -R200 ;  /* 0x000000043aa47c23 */ /* 0x000fe200080108c8 */
[----:B------:R-:W-:Y:S01]  /*a5f0*/  SHF.R.U32.HI R21, RZ, 0x8, R21 ;  /* 0x00000008ff157819 */ /* 0x000fe20000011615 */
[--C-:B------:R-:W-:Y:S01]  /*a600*/  FFMA.FTZ R58, R22, UR4, -R195.reuse ;  /* 0x00000004163a7c23 */ /* 0x100fe200080108c3 */
[----:B------:R-:W-:Y:S01]  /*a610*/  LOP3.LUT R10, R4, 0xff, RZ, 0xc0, !PT ;  /* 0x000000ff040a7812 */ /* 0x000fe200078ec0ff */
[----:B------:R-:W-:Y:S01]  /*a620*/  FFMA.FTZ R57, R20, UR4, -R195 ;  /* 0x0000000414397c23 */ /* 0x000fe200080108c3 */
[----:B------:R-:W-:-:S02]  /*a630*/  PRMT R6, R6, 0x5410, R9 ;  /* 0x0000541006067816 */ /* 0x000fc40000000009 */
[----:B------:R-:W-:Y:S02]  /*a640*/  LOP3.LUT R12, R12, 0xff, RZ, 0xc0, !PT ;  /* 0x000000ff0c0c7812 */ /* 0x000fe400078ec0ff */
[----:B------:R-:W-:Y:S02]  /*a650*/  LOP3.LUT R9, R26, 0xffff, RZ, 0xc0, !PT ;  /* 0x0000ffff1a097812 */ /* 0x000fe400078ec0ff */
[----:B------:R-:W-:Y:S01]  /*a660*/  PRMT R21, R10, 0x5410, R21 ;  /* 0x000054100a157816 */ /* 0x000fe20000000015 */
[----:B------:R-:W-:Y:S01]  /*a670*/  MUFU.EX2 R180, R180 ;  /* 0x000000b400b47308 */ /* 0x000fe20000000800 */
[----:B------:R-:W-:Y:S01]  /*a680*/  PRMT R10, R4, 0x7632, R10 ;  /* 0x00007632040a7816 */ /* 0x000fe2000000000a */
[----:B------:R-:W-:Y:S01]  /*a690*/  FFMA.FTZ R60, R23, UR4, -R200 ;  /* 0x00000004173c7c23 */ /* 0x000fe200080108c8 */
[----:B------:R-:W-:Y:S02]  /*a6a0*/  PRMT R7, R12, 0x5410, R7 ;  /* 0x000054100c077816 */ /* 0x000fe40000000007 */
[----:B------:R-:W-:-:S03]  /*a6b0*/  SHF.R.U32.HI R12, RZ, 0x8, R9 ;  /* 0x00000008ff0c7819 */ /* 0x000fc60000011609 */
[----:B------:R-:W3:Y:S01]  /*a6c0*/  MUFU.EX2 R61, R61 ;  /* 0x0000003d003d7308 */ /* 0x000ee20000000800 */
[----:B------:R-:W-:Y:S02]  /*a6d0*/  SHF.R.U32.HI R9, RZ, 0x18, R4 ;  /* 0x00000018ff097819 */ /* 0x000fe40000011604 */
[----:B------:R-:W-:-:S05]  /*a6e0*/  LOP3.LUT R10, R10, 0xff, RZ, 0xc0, !PT ;  /* 0x000000ff0a0a7812 */ /* 0x000fca00078ec0ff */
[----:B------:R-:W-:Y:S01]  /*a6f0*/  MUFU.EX2 R58, R58 ;  /* 0x0000003a003a7308 */ /* 0x000fe20000000800 */
[----:B------:R-:W-:-:S07]  /*a700*/  PRMT R9, R10, 0x5410, R9 ;  /* 0x000054100a097816 */ /* 0x000fce0000000009 */
[----:B------:R-:W4:Y:S01]  /*a710*/  MUFU.EX2 R57, R57 ;  /* 0x0000003900397308 */ /* 0x000f220000000800 */
[----:B------:R-:W-:Y:S02]  /*a720*/  HSET2.LE.AND R10, R11, R2, PT ;  /* 0x000000020b0a7233 */ /* 0x000fe40003803000 */
[----:B------:R-:W-:Y:S02]  /*a730*/  LOP3.LUT R15, R8, 0xff00ff, RZ, 0xc0, !PT ;  /* 0x00ff00ff080f7812 */ /* 0x000fe400078ec0ff */
[----:B--2---:R-:W-:-:S03]  /*a740*/  F2FP.F16.F32.PACK_AB R11, R59, R66 ;  /* 0x000000423b0b723e */ /* 0x004fc600000000ff */
[----:B------:R-:W-:Y:S01]  /*a750*/  MUFU.EX2 R183, R183 ;  /* 0x000000b700b77308 */ /* 0x000fe20000000800 */
[----:B------:R-:W-:-:S07]  /*a760*/  LOP3.LUT R10, R11, R10, RZ, 0xc0, !PT ;  /* 0x0000000a0b0a7212 */ /* 0x000fce00078ec0ff */
[----:B------:R-:W2:Y:S01]  /*a770*/  MUFU.EX2 R60, R60 ;  /* 0x0000003c003c7308 */ /* 0x000ea20000000800 */
[--C-:B------:R-:W-:Y:S02]  /*a780*/  HSET2.LE.AND R11, R15, R2.reuse, PT ;  /* 0x000000020f0b7233 */ /* 0x100fe40003803000 */
[----:B------:R-:W-:Y:S02]  /*a790*/  LOP3.LUT R15, R6, 0xff00ff, RZ, 0xc0, !PT ;  /* 0x00ff00ff060f7812 */ /* 0x000fe400078ec0ff */
[----:B------:R-:W-:Y:S02]  /*a7a0*/  HSET2.LE.AND R6, R7, R2, PT ;  /* 0x0000000207067233 */ /* 0x000fe40003803000 */
[----:B---3--:R-:W-:Y:S02]  /*a7b0*/  F2FP.F16.F32.PACK_AB R7, R61, R180 ;  /* 0x000000b43d07723e */ /* 0x008fe400000000ff */
[----:B----4-:R-:W-:Y:S02]  /*a7c0*/  F2FP.F16.F32.PACK_AB R4, R57, R58 ;  /* 0x0000003a3904723e */ /* 0x010fe400000000ff */
[----:B------:R-:W-:-:S02]  /*a7d0*/  LOP3.LUT R13, R26, 0xff, RZ, 0xc0, !PT ;  /* 0x000000ff1a0d7812 */ /* 0x000fc400078ec0ff */
[----:B------:R-:W-:Y:S01]  /*a7e0*/  LOP3.LUT R6, R7, R6, RZ, 0xc0, !PT ;  /* 0x0000000607067212 */ /* 0x000fe200078ec0ff */
[----:B------:R-:W-:Y:S01]  /*a7f0*/  MUFU.EX2 R189, R189 ;  /* 0x000000bd00bd7308 */ /* 0x000fe20000000800 */
[----:B------:R-:W-:Y:S01]  /*a800*/  LOP3.LUT R11, R4, R11, RZ, 0xc0, !PT ;  /* 0x0000000b040b7212 */ /* 0x000fe200078ec0ff */
[--C-:B------:R-:W-:Y:S01]  /*a810*/  FFMA.FTZ R190, R203, UR4, -R196.reuse ;  /* 0x00000004cbbe7c23 */ /* 0x100fe200080108c4 */
[----:B------:R-:W-:Y:S01]  /*a820*/  HSET2.LE.AND R7, R15, R2, PT ;  /* 0x000000020f077233 */ /* 0x000fe20003803000 */
[----:B------:R-:W-:Y:S01]  /*a830*/  FFMA.FTZ R67, R167, UR4, -R196 ;  /* 0x00000004a7437c23 */ /* 0x000fe200080108c4 */
[----:B------:R-:W-:Y:S01]  /*a840*/  PRMT R13, R13, 0x5410, R12 ;  /* 0x000054100d0d7816 */ /* 0x000fe2000000000c */
[--C-:B------:R-:W-:Y:S01]  /*a850*/  FFMA.FTZ R188, R201, UR4, -R195.reuse ;  /* 0x00000004c9bc7c23 */ /* 0x100fe200080108c3 */
[----:B--2---:R-:W-:Y:S01]  /*a860*/  F2FP.F16.F32.PACK_AB R4, R60, R183 ;  /* 0x000000b73c04723e */ /* 0x004fe200000000ff */
[----:B------:R-:W2:Y:S01]  /*a870*/  MUFU.EX2 R164, R164 ;  /* 0x000000a400a47308 */ /* 0x000ea20000000800 */
[----:B------:R-:W-:-:S07]  /*a880*/  FFMA.FTZ R65, R65, UR4, -R195 ;  /* 0x0000000441417c23 */ /* 0x000fce00080108c3 */
[----:B------:R-:W-:Y:S01]  /*a890*/  MUFU.EX2 R191, R191 ;  /* 0x000000bf00bf7308 */ /* 0x000fe20000000800 */
[----:B------:R-:W-:Y:S01]  /*a8a0*/  LOP3.LUT R7, R4, R7, RZ, 0xc0, !PT ;  /* 0x0000000704077212 */ /* 0x000fe200078ec0ff */
[----:B------:R-:W-:Y:S01]  /*a8b0*/  LDSM.16.MT88.4 R24, [R210+0xa400] ;  /* 0x00a40000d218783b */ /* 0x000fe20000004200 */
[----:B------:R-:W-:-:S03]  /*a8c0*/  HSET2.LE.AND R4, R13, R2, PT ;  /* 0x000000020d047233 */ /* 0x000fc60003803000 */
[----:B------:R-:W3:Y:S02]  /*a8d0*/  LDSM.16.MT88.4 R12, [R48+0x400] ;  /* 0x00040000300c783b */ /* 0x000ee40000004200 */
[----:B------:R-:W4:Y:S08]  /*a8e0*/  MUFU.EX2 R182, R182 ;  /* 0x000000b600b67308 */ /* 0x000f300000000800 */
[----:B------:R-:W-:Y:S08]  /*a8f0*/  MUFU.EX2 R190, R190 ;  /* 0x000000be00be7308 */ /* 0x000ff00000000800 */
[----:B------:R-:W1:Y:S08]  /*a900*/  MUFU.EX2 R67, R67 ;  /* 0x0000004300437308 */ /* 0x000e700000000800 */
[----:B------:R-:W-:Y:S08]  /*a910*/  MUFU.EX2 R188, R188 ;  /* 0x000000bc00bc7308 */ /* 0x000ff00000000800 */
[----:B------:R-:W3:Y:S01]  /*a920*/  MUFU.EX2 R65, R65 ;  /* 0x0000004100417308 */ /* 0x000ee20000000800 */
[----:B------:R-:W-:-:S02]  /*a930*/  HSET2.LE.AND R5, R5, R2, PT ;  /* 0x0000000205057233 */ /* 0x000fc40003803000 */
[----:B--2---:R-:W-:Y:S02]  /*a940*/  F2FP.F16.F32.PACK_AB R8, R164, R189 ;  /* 0x000000bda408723e */ /* 0x004fe400000000ff */
[--C-:B------:R-:W-:Y:S02]  /*a950*/  HSET2.LE.AND R9, R9, R2.reuse, PT ;  /* 0x0000000209097233 */ /* 0x100fe40003803000 */
[----:B------:R-:W-:Y:S02]  /*a960*/  LOP3.LUT R5, R8, R5, RZ, 0xc0, !PT ;  /* 0x0000000508057212 */ /* 0x000fe400078ec0ff */
[----:B------:R-:W-:Y:S02]  /*a970*/  HSET2.LE.AND R8, R21, R2, PT ;  /* 0x0000000215087233 */ /* 0x000fe40003803000 */
[----:B----4-:R-:W-:Y:S02]  /*a980*/  F2FP.F16.F32.PACK_AB R23, R182, R191 ;  /* 0x000000bfb617723e */ /* 0x010fe400000000ff */
[----:B-1----:R-:W-:-:S02]  /*a990*/  F2FP.F16.F32.PACK_AB R21, R67, R190 ;  /* 0x000000be4315723e */ /* 0x002fc400000000ff */
[----:B---3--:R-:W-:Y:S02]  /*a9a0*/  F2FP.F16.F32.PACK_AB R20, R65, R188 ;  /* 0x000000bc4114723e */ /* 0x008fe400000000ff */
[----:B------:R-:W-:Y:S02]  /*a9b0*/  LOP3.LUT R4, R23, R4, RZ, 0xc0, !PT ;  /* 0x0000000417047212 */ /* 0x000fe400078ec0ff */
[----:B------:R-:W-:Y:S02]  /*a9c0*/  LOP3.LUT R8, R21, R8, RZ, 0xc0, !PT ;  /* 0x0000000815087212 */ /* 0x000fe400078ec0ff */
[----:B------:R-:W-:Y:S02]  /*a9d0*/  LOP3.LUT R9, R20, R9, RZ, 0xc0, !PT ;  /* 0x0000000914097212 */ /* 0x000fe400078ec0ff */
[----:B------:R-:W1:Y:S01]  /*a9e0*/  LDSM.16.MT88.4 R20, [R48+0x1400] ;  /* 0x001400003014783b */ /* 0x000e620000004200 */
        /* <DEDUP_REMOVED lines=8> */
[----:B------:R-:W-:Y:S01]  /*aa70*/  HMMA.16816.F32 R80, R4, R14, R80 ;  /* 0x0000000e0450723c */ /* 0x000fe20000001850 */
[----:B------:R-:W3:Y:S01]  /*aa80*/  LDSM.16.MT88.4 R12, [R48+0x2400] ;  /* 0x00240000300c783b */ /* 0x000ee20000004200 */
[----:B------:R-:W-:-:S06]  /*aa90*/  UIADD3 UR7, UPT, UPT, UR7, 0x1, URZ ;  /* 0x0000000107077890 */ /* 0x000fcc000fffe0ff */
        /* <DEDUP_REMOVED lines=8> */
[----:B------:R-:W-:-:S05]  /*ab20*/  LOP3.LUT R8, R251, UR7, R249, 0x96, !PT ;  /* 0x00000007fb087c12 */ /* 0x000fca000f8e96f9 */
[----:B------:R-:W-:Y:S02]  /*ab30*/  IMAD.WIDE.U32 R8, R8, -0x326172a9, RZ ;  /* 0xcd9e8d5708087825 */ /* 0x000fe400078e00ff */
[C---:B------:R-:W-:Y:S08]  /*ab40*/  HMMA.16816.F32 R84, R4.reuse, R24, R84 ;  /* 0x000000180454723c */ /* 0x040ff00000001854 */
[C---:B------:R-:W-:Y:S08]  /*ab50*/  HMMA.16816.F32 R96, R4.reuse, R26, R96 ;  /* 0x0000001a0460723c */ /* 0x040ff00000001860 */
[C---:B------:R-:W-:Y:S08]  /*ab60*/  HMMA.16816.F32 R100, R4.reuse, R20, R100 ;  /* 0x000000140464723c */ /* 0x040ff00000001864 */
[C---:B------:R-:W-:Y:S08]  /*ab70*/  HMMA.16816.F32 R112, R4.reuse, R22, R112 ;  /* 0x000000160470723c */ /* 0x040ff00000001870 */
[----:B------:R-:W-:Y:S01]  /*ab80*/  HMMA.16816.F32 R144, R4, R16, R144 ;  /* 0x000000100490723c */ /* 0x000fe20000001890 */
[----:B------:R-:W-:-:S07]  /*ab90*/  LOP3.LUT R16, R205, R8, R245, 0x96, !PT ;  /* 0x00000008cd107212 */ /* 0x000fce00078e96f5 */
[----:B------:R-:W-:Y:S01]  /*aba0*/  HMMA.16816.F32 R120, R4, R18, R120 ;  /* 0x000000120478723c */ /* 0x000fe20000001878 */
[----:B------:R-:W-:-:S07]  /*abb0*/  LOP3.LUT R8, R205, R8, R237, 0x96, !PT ;  /* 0x00000008cd087212 */ /* 0x000fce00078e96ed */
[C---:B------:R-:W-:Y:S08]  /*abc0*/  HMMA.16816.F32 R136, R4.reuse, R12, R136 ;  /* 0x0000000c0488723c */ /* 0x040ff00000001888 */
[----:B------:R-:W-:Y:S01]  /*abd0*/  HMMA.16816.F32 R132, R4, R14, R132 ;  /* 0x0000000e0484723c */ /* 0x000fe20000001884 */
[C-C-:B------:R-:W-:Y:S01]  /*abe0*/  LOP3.LUT R5, R207.reuse, R222, R9.reuse, 0x96, !PT ;  /* 0x000000decf057212 */ /* 0x140fe200078e9609 */
[----:B------:R-:W-:Y:S01]  /*abf0*/  IMAD.MOV.U32 R201, RZ, RZ, R214 ;  /* 0x000000ffffc97224 */ /* 0x000fe200078e00d6 */
[----:B------:R-:W-:Y:S01]  /*ac00*/  LOP3.LUT R4, R207, R216, R9, 0x96, !PT ;  /* 0x000000d8cf047212 */ /* 0x000fe200078e9609 */
[----:B------:R-:W-:-:S02]  /*ac10*/  IMAD.MOV.U32 R27, RZ, RZ, R215 ;  /* 0x000000ffff1b7224 */ /* 0x000fc400078e00d7 */
[----:B------:R-:W-:Y:S01]  /*ac20*/  FFMA.FTZ R176, R176, UR4, -R198 ;  /* 0x00000004b0b07c23 */ /* 0x000fe200080108c6 */
[----:B------:R-:W-:-:S04]  /*ac30*/  IMAD.WIDE.U32 R10, R5, -0x2daee0ad, RZ ;  /* 0xd2511f53050a7825 */ /* 0x000fc800078e00ff */
[--C-:B------:R-:W-:Y:S01]  /*ac40*/  FFMA.FTZ R31, R31, UR4, -R196.reuse ;  /* 0x000000041f1f7c23 */ /* 0x100fe200080108c4 */
[----:B------:R-:W-:Y:S01]  /*ac50*/  FFMA.FTZ R52, R52, UR4, -R196 ;  /* 0x0000000434347c23 */ /* 0x000fe200080108c4 */
[----:B------:R-:W-:Y:S01]  /*ac60*/  FFMA.FTZ R187, R187, UR4, -R198 ;  /* 0x00000004bbbb7c23 */ /* 0x000fe200080108c6 */
[----:B------:R-:W-:Y:S01]  /*ac70*/  IMAD.WIDE.U32 R6, R4, -0x2daee0ad, RZ ;  /* 0xd2511f5304067825 */ /* 0x000fe200078e00ff */
[----:B------:R-:W-:-:S03]  /*ac80*/  LOP3.LUT R4, R55, R246, R11, 0x96, !PT ;  /* 0x000000f637047212 */ /* 0x000fc600078e960b */
[--C-:B------:R-:W-:Y:S01]  /*ac90*/  FFMA.FTZ R194, R194, UR4, -R200.reuse ;  /* 0x00000004c2c27c23 */ /* 0x100fe200080108c8 */
[----:B------:R-:W-:Y:S01]  /*aca0*/  FFMA.FTZ R199, R199, UR4, -R200 ;  /* 0x00000004c7c77c23 */ /* 0x000fe200080108c8 */
[----:B------:R-:W-:Y:S01]  /*acb0*/  IMAD.WIDE.U32 R16, R16, -0x2daee0ad, RZ ;  /* 0xd2511f5310107825 */ /* 0x000fe200078e00ff */
[----:B------:R-:W-:Y:S01]  /*acc0*/  LOP3.LUT R55, R55, R242, R7, 0x96, !PT ;  /* 0x000000f237377212 */ /* 0x000fe200078e9607 */
[----:B------:R-:W-:Y:S02]  /*acd0*/  LDSM.16.MT88.4 R20, [R210+0xa800] ;  /* 0x00a80000d214783b */ /* 0x000fe40000004200 */
[----:B------:R-:W-:Y:S01]  /*ace0*/  IMAD.WIDE.U32 R8, R8, -0x2daee0ad, RZ ;  /* 0xd2511f5308087825 */ /* 0x000fe200078e00ff */
[----:B------:R-:W-:-:S04]  /*acf0*/  LOP3.LUT R5, R53, R10, R17, 0x96, !PT ;  /* 0x0000000a35057212 */ /* 0x000fc800078e9611 */
[----:B------:R-:W-:Y:S01]  /*ad00*/  LOP3.LUT R53, R53, R6, R9, 0x96, !PT ;  /* 0x0000000635357212 */ /* 0x000fe200078e9609 */
[----:B------:R-:W-:-:S05]  /*ad10*/  IMAD.WIDE.U32 R6, R55, -0x326172a9, RZ ;  /* 0xcd9e8d5737067825 */ /* 0x000fca00078e00ff */
[----:B------:R-:W-:-:S05]  /*ad20*/  LOP3.LUT R12, R209, R236, R7, 0x96, !PT ;  /* 0x000000ecd10c7212 */ /* 0x000fca00078e9607 */
[----:B------:R-:W-:-:S04]  /*ad30*/  IMAD.WIDE.U32 R12, R12, -0x2daee0ad, RZ ;  /* 0xd2511f530c0c7825 */ /* 0x000fc800078e00ff */
[----:B------:R-:W-:Y:S01]  /*ad40*/  IMAD.WIDE.U32 R14, R4, -0x326172a9, RZ ;  /* 0xcd9e8d57040e7825 */ /* 0x000fe200078e00ff */
[----:B------:R-:W-:-:S03]  /*ad50*/  LOP3.LUT R203, R62, R8, R13, 0x96, !PT ;  /* 0x000000083ecb7212 */ /* 0x000fc600078e960d */
[----:B------:R-:W-:Y:S01]  /*ad60*/  IMAD.WIDE.U32 R8, R5, -0x326172a9, RZ ;  /* 0xcd9e8d5705087825 */ /* 0x000fe200078e00ff */
[----:B------:R-:W-:-:S04]  /*ad70*/  LOP3.LUT R10, R209, R244, R15, 0x96, !PT ;  /* 0x000000f4d10a7212 */ /* 0x000fc800078e960f */
[----:B------:R-:W-:Y:S01]  /*ad80*/  LOP3.LUT R5, R208, R14, R9, 0x96, !PT ;  /* 0x0000000ed0057212 */ /* 0x000fe200078e9609 */
[----:B------:R-:W-:-:S04]  /*ad90*/  IMAD.WIDE.U32 R24, R53, -0x326172a9, RZ ;  /* 0xcd9e8d5735187825 */ /* 0x000fc800078e00ff */
[----:B------:R-:W-:Y:S01]  /*ada0*/  IMAD.WIDE.U32 R10, R10, -0x2daee0ad, RZ ;  /* 0xd2511f530a0a7825 */ /* 0x000fe200078e00ff */
[----:B------:R-:W-:-:S03]  /*adb0*/  LOP3.LUT R6, R208, R6, R25, 0x96, !PT ;  /* 0x00000006d0067212 */ /* 0x000fc600078e9619 */
[----:B------:R-:W-:Y:S01]  /*adc0*/  IMAD.WIDE.U32 R214, R5, -0x2daee0ad, RZ ;  /* 0xd2511f5305d67825 */ /* 0x000fe200078e00ff */
[----:B------:R-:W-:-:S04]  /*add0*/  LOP3.LUT R4, R62, R16, R11, 0x96, !PT ;  /* 0x000000103e047212 */ /* 0x000fc800078e960b */
[----:B------:R-:W-:Y:S01]  /*ade0*/  LOP3.LUT R5, R184, R10, R215, 0x96, !PT ;  /* 0x0000000ab8057212 */ /* 0x000fe200078e96d7 */
[----:B------:R-:W-:-:S04]  /*adf0*/  IMAD.WIDE.U32 R166, R6, -0x2daee0ad, RZ ;  /* 0xd2511f5306a67825 */ /* 0x000fc800078e00ff */
[----:B------:R-:W-:-:S04]  /*ae00*/  IMAD.WIDE.U32 R6, R4, -0x326172a9, RZ ;  /* 0xcd9e8d5704067825 */ /* 0x000fc800078e00ff */
[----:B------:R-:W-:Y:S01]  /*ae10*/  IMAD.WIDE.U32 R4, R5, -0x326172a9, RZ ;  /* 0xcd9e8d5705047825 */ /* 0x000fe200078e00ff */
[----:B------:R-:W-:-:S04]  /*ae20*/  LOP3.LUT R12, R184, R12, R167, 0x96, !PT ;  /* 0x0000000cb80c7212 */ /* 0x000fc800078e96a7 */
[----:B------:R-:W-:Y:S01]  /*ae30*/  LOP3.LUT R5, R204, R6, R5, 0x96, !PT ;  /* 0x00000006cc057212 */ /* 0x000fe200078e9605 */
[----:B------:R-:W-:Y:S01]  /*ae40*/  IMAD.MOV.U32 R6, RZ, RZ, R4 ;  /* 0x000000ffff067224 */ /* 0x000fe200078e0004 */
[----:B------:R-:W-:Y:S01]  /*ae50*/  LOP3.LUT R184, R206, R8, R7, 0x96, !PT ;  /* 0x00000008ceb87212 */ /* 0x000fe200078e9607 */
[----:B------:R-:W-:Y:S01]  /*ae60*/  IMAD.WIDE.U32 R12, R12, -0x326172a9, RZ ;  /* 0xcd9e8d570c0c7825 */ /* 0x000fe200078e00ff */
[----:B------:R-:W-:Y:S02]  /*ae70*/  PRMT R7, R4, 0x7771, RZ ;  /* 0x0000777104077816 */ /* 0x000fe400000000ff */
[----:B------:R-:W-:-:S04]  /*ae80*/  LOP3.LUT R6, R6, 0xff, RZ, 0xc0, !PT ;  /* 0x000000ff06067812 */ /* 0x000fc800078ec0ff */
[----:B------:R-:W-:Y:S01]  /*ae90*/  PRMT R7, R6, 0x5410, R7 ;  /* 0x0000541006077816 */ /* 0x000fe20000000007 */
[----:B------:R-:W-:Y:S01]  /*aea0*/  IMAD.MOV.U32 R6, RZ, RZ, R12 ;  /* 0x000000ffff067224 */ /* 0x000fe200078e000c */
[----:B------:R-:W-:-:S04]  /*aeb0*/  LOP3.LUT R11, R5, 0xffff, RZ, 0xc0, !PT ;  /* 0x0000ffff050b7812 */ /* 0x000fc800078ec0ff */
[----:B------:R-:W-:Y:S02]  /*aec0*/  LOP3.LUT R15, R6, 0xff, RZ, 0xc0, !PT ;  /* 0x000000ff060f7812 */ /* 0x000fe400078ec0ff */
[----:B------:R-:W-:Y:S02]  /*aed0*/  PRMT R6, R12, 0x7771, RZ ;  /* 0x000077710c067816 */ /* 0x000fe400000000ff */
[----:B------:R-:W-:Y:S02]  /*aee0*/  SHF.R.U32.HI R11, RZ, 0x8, R11 ;  /* 0x00000008ff0b7819 */ /* 0x000fe4000001160b */
[----:B------:R-:W-:Y:S02]  /*aef0*/  PRMT R15, R15, 0x5410, R6 ;  /* 0x000054100f0f7816 */ /* 0x000fe40000000006 */
[----:B------:R-:W-:Y:S01]  /*af00*/  LOP3.LUT R6, R5, 0xff, RZ, 0xc0, !PT ;  /* 0x000000ff05067812 */ /* 0x000fe200078ec0ff */
[----:B------:R-:W-:Y:S01]  /*af10*/  FFMA.FTZ R197, R27, R202, R197 ;  /* 0x000000ca1bc57223 */ /* 0x000fe200000100c5 */
[----:B------:R-:W-:-:S02]  /*af20*/  IMAD.WIDE.U32 R202, R203, -0x326172a9, RZ ;  /* 0xcd9e8d57cbca7825 */ /* 0x000fc400078e00ff */
[----:B------:R-:W-:Y:S02]  /*af30*/  PRMT R11, R6, 0x5410, R11 ;  /* 0x00005410060b7816 */ /* 0x000fe4000000000b */
[----:B------:R-:W-:Y:S02]  /*af40*/  PRMT R6, R5, 0x7632, R6 ;  /* 0x0000763205067816 */ /* 0x000fe40000000006 */
[C---:B------:R-:W-:Y:S02]  /*af50*/  PRMT R9, R4.reuse, 0x7773, RZ ;  /* 0x0000777304097816 */ /* 0x040fe400000000ff */
[----:B------:R-:W-:Y:S02]  /*af60*/  PRMT R4, R4, 0x7772, RZ ;  /* 0x0000777204047816 */ /* 0x000fe400000000ff */
[----:B------:R-:W-:Y:S02]  /*af70*/  SHF.R.U32.HI R5, RZ, 0x18, R5 ;  /* 0x00000018ff057819 */ /* 0x000fe40000011605 */
[----:B------:R-:W-:-:S02]  /*af80*/  LOP3.LUT R6, R6, 0xff, RZ, 0xc0, !PT ;  /* 0x000000ff06067812 */ /* 0x000fc400078ec0ff */
[----:B------:R-:W-:Y:S02]  /*af90*/  LOP3.LUT R13, R204, R202, R13, 0x96, !PT ;  /* 0x000000cacc0d7212 */ /* 0x000fe400078e960d */
[----:B------:R-:W-:Y:S02]  /*afa0*/  PRMT R4, R4, 0x5410, R9 ;  /* 0x0000541004047816 */ /* 0x000fe40000000009 */
[C---:B------:R-:W-:Y:S02]  /*afb0*/  PRMT R9, R12.reuse, 0x7773, RZ ;  /* 0x000077730c097816 */ /* 0x040fe400000000ff */
[----:B------:R-:W-:Y:S02]  /*afc0*/  PRMT R14, R12, 0x7772, RZ ;  /* 0x000077720c0e7816 */ /* 0x000fe400000000ff */
[----:B------:R-:W-:Y:S02]  /*afd0*/  PRMT R5, R6, 0x5410, R5 ;  /* 0x0000541006057816 */ /* 0x000fe40000000005 */
[C---:B------:R-:W-:Y:S01]  /*afe0*/  LOP3.LUT R6, R13.reuse, 0xffff, RZ, 0xc0, !PT ;  /* 0x0000ffff0d067812 */ /* 0x040fe200078ec0ff */
[----:B------:R-:W-:Y:S01]  /*aff0*/  FFMA.FTZ R62, R172, UR4, -R198 ;  /* 0x00000004ac3e7c23 */ /* 0x000fe200080108c6 */
[----:B------:R-:W-:Y:S01]  /*b000*/  PRMT R8, R13, 0x7632, R8 ;  /* 0x000076320d087816 */ /* 0x000fe20000000008 */
[----:B------:R-:W-:Y:S01]  /*b010*/  FFMA.FTZ R53, R173, UR4, -R198 ;  /* 0x00000004ad357c23 */ /* 0x000fe200080108c6 */
[----:B------:R-:W-:-:S02]  /*b020*/  PRMT R14, R14, 0x5410, R9 ;  /* 0x000054100e0e7816 */ /* 0x000fc40000000009 */
[----:B------:R-:W-:Y:S02]  /*b030*/  LOP3.LUT R9, R13, 0xff, RZ, 0xc0, !PT ;  /* 0x000000ff0d097812 */ /* 0x000fe400078ec0ff */
[----:B------:R-:W-:Y:S01]  /*b040*/  SHF.R.U32.HI R10, RZ, 0x8, R6 ;  /* 0x00000008ff0a7819 */ /* 0x000fe20000011606 */
[----:B------:R-:W-:Y:S01]  /*b050*/  FFMA.FTZ R173, R178, UR4, -R200 ;  /* 0x00000004b2ad7c23 */ /* 0x000fe200080108c8 */
[----:B------:R-:W-:Y:S02]  /*b060*/  SHF.R.U32.HI R13, RZ, 0x18, R13 ;  /* 0x00000018ff0d7819 */ /* 0x000fe4000001160d */
[----:B------:R-:W-:Y:S01]  /*b070*/  LOP3.LUT R6, R8, 0xff, RZ, 0xc0, !PT ;  /* 0x000000ff08067812 */ /* 0x000fe200078ec0ff */
[----:B------:R-:W-:Y:S01]  /*b080*/  FFMA.FTZ R178, R169, UR4, -R198 ;  /* 0x00000004a9b27c23 */ /* 0x000fe200080108c6 */
[----:B------:R-:W-:Y:S01]  /*b090*/  MUFU.EX2 R62, R62 ;  /* 0x0000003e003e7308 */ /* 0x000fe20000000800 */
[--C-:B------:R-:W-:Y:S01]  /*b0a0*/  FFMA.FTZ R169, R175, UR4, -R200.reuse ;  /* 0x00000004afa97c23 */ /* 0x100fe200080108c8 */
[----:B------:R-:W-:Y:S01]  /*b0b0*/  PRMT R13, R6, 0x5410, R13 ;  /* 0x00005410060d7816 */ /* 0x000fe2000000000d */
[--C-:B------:R-:W-:Y:S01]  /*b0c0*/  FFMA.FTZ R6, R174, UR4, -R200.reuse ;  /* 0x00000004ae067c23 */ /* 0x100fe200080108c8 */
[----:B------:R-:W-:-:S04]  /*b0d0*/  FFMA.FTZ R172, R179, UR4, -R200 ;  /* 0x00000004b3ac7c23 */ /* 0x000fc800080108c8 */
[----:B------:R-:W1:Y:S01]  /*b0e0*/  MUFU.EX2 R53, R53 ;  /* 0x0000003500357308 */ /* 0x000e620000000800 */
[--C-:B------:R-:W-:Y:S01]  /*b0f0*/  FFMA.FTZ R179, R168, UR4, -R198.reuse ;  /* 0x00000004a8b37c23 */ /* 0x100fe200080108c6 */
[----:B------:R-:W-:-:S06]  /*b100*/  FFMA.FTZ R55, R177, UR4, -R198 ;  /* 0x00000004b1377c23 */ /* 0x000fcc00080108c6 */
[----:B------:R2:W-:Y:S08]  /*b110*/  MUFU.EX2 R168, R6 ;  /* 0x0000000600a87308 */ /* 0x0005f00000000800 */
[----:B------:R-:W3:Y:S01]  /*b120*/  MUFU.EX2 R169, R169 ;  /* 0x000000a900a97308 */ /* 0x000ee20000000800 */
[----:B------:R-:W-:-:S07]  /*b130*/  LOP3.LUT R17, R4, 0xff00ff, RZ, 0xc0, !PT ;  /* 0x00ff00ff04117812 */ /* 0x000fce00078ec0ff */
[----:B------:R-:W-:Y:S01]  /*b140*/  MUFU.EX2 R176, R176 ;  /* 0x000000b000b07308 */ /* 0x000fe20000000800 */
[----:B--2---:R-:W-:Y:S02]  /*b150*/  HSET2.LE.AND R6, R7, R2, PT ;  /* 0x0000000207067233 */ /* 0x004fe40003803000 */
[----:B-1----:R-:W-:-:S05]  /*b160*/  F2FP.F16.F32.PACK_AB R7, R53, R62 ;  /* 0x0000003e3507723e */ /* 0x002fca00000000ff */
[----:B------:R-:W1:Y:S08]  /*b170*/  MUFU.EX2 R55, R55 ;  /* 0x0000003700377308 */ /* 0x000e700000000800 */
[----:B------:R-:W-:Y:S08]  /*b180*/  MUFU.EX2 R173, R173 ;  /* 0x000000ad00ad7308 */ /* 0x000ff00000000800 */
[----:B------:R-:W2:Y:S01]  /*b190*/  MUFU.EX2 R172, R172 ;  /* 0x000000ac00ac7308 */ /* 0x000ea20000000800 */
[----:B------:R-:W-:-:S02]  /*b1a0*/  LOP3.LUT R6, R7, R6, RZ, 0xc0, !PT ;  /* 0x0000000607067212 */ /* 0x000fc400078ec0ff */
[--C-:B------:R-:W-:Y:S01]  /*b1b0*/  HSET2.LE.AND R7, R17, R2.reuse, PT ;  /* 0x0000000211077233 */ /* 0x100fe20003803000 */
[----:B------:R-:W-:Y:S01]  /*b1c0*/  FFMA.FTZ R8, R49, UR4, -R196 ;  /* 0x0000000431087c23 */ /* 0x000fe200080108c4 */
[----:B---3--:R-:W-:Y:S01]  /*b1d0*/  F2FP.F16.F32.PACK_AB R4, R169, R168 ;  /* 0x000000a8a904723e */ /* 0x008fe200000000ff */
[----:B------:R-:W-:Y:S01]  /*b1e0*/  FFMA.FTZ R177, R64, UR4, -R198 ;  /* 0x0000000440b17c23 */ /* 0x000fe200080108c6 */
[--C-:B------:R-:W-:Y:S01]  /*b1f0*/  FFMA.FTZ R64, R28, UR4, -R196.reuse ;  /* 0x000000041c407c23 */ /* 0x100fe200080108c4 */
[----:B------:R-:W-:Y:S01]  /*b200*/  FFMA.FTZ R175, R63, UR4, -R196 ;  /* 0x000000043faf7c23 */ /* 0x000fe200080108c4 */
[----:B------:R-:W-:Y:S01]  /*b210*/  LOP3.LUT R7, R4, R7, RZ, 0xc0, !PT ;  /* 0x0000000704077212 */ /* 0x000fe200078ec0ff */
[----:B------:R2:W-:Y:S01]  /*b220*/  MUFU.EX2 R63, R8 ;  /* 0x00000008003f7308 */ /* 0x0005e20000000800 */
[----:B------:R-:W-:Y:S02]  /*b230*/  HSET2.LE.AND R4, R11, R2, PT ;  /* 0x000000020b047233 */ /* 0x000fe40003803000 */
[----:B------:R-:W-:-:S02]  /*b240*/  PRMT R9, R9, 0x5410, R10 ;  /* 0x0000541009097816 */ /* 0x000fc4000000000a */
[----:B-1----:R-:W-:Y:S02]  /*b250*/  F2FP.F16.F32.PACK_AB R11, R55, R176 ;  /* 0x000000b0370b723e */ /* 0x002fe400000000ff */
[----:B------:R-:W-:Y:S01]  /*b260*/  HSET2.LE.AND R5, R5, R2, PT ;  /* 0x0000000205057233 */ /* 0x000fe20003803000 */
[----:B------:R-:W-:Y:S02]  /*b270*/  IMAD.MOV.U32 R27, RZ, RZ, R201 ;  /* 0x000000ffff1b7224 */ /* 0x000fe400078e00c9 */
[--C-:B------:R-:W-:Y:S01]  /*b280*/  FFMA.FTZ R174, R170, UR4, -R200.reuse ;  /* 0x00000004aaae7c23 */ /* 0x100fe200080108c8 */
[----:B------:R-:W-:Y:S01]  /*b290*/  FFMA.FTZ R170, R171, UR4, -R200 ;  /* 0x00000004abaa7c23 */ /* 0x000fe200080108c8 */
[----:B------:R-:W-:Y:S01]  /*b2a0*/  FFMA.FTZ R201, R54, UR4, -R196 ;  /* 0x0000000436c97c23 */ /* 0x000fe200080108c4 */
[----:B------:R-:W-:Y:S01]  /*b2b0*/  MUFU.EX2 R64, R64 ;  /* 0x0000004000407308 */ /* 0x000fe20000000800 */
[--C-:B------:R-:W-:Y:S01]  /*b2c0*/  FFMA.FTZ R171, R29, UR4, -R195.reuse ;  /* 0x000000041dab7c23 */ /* 0x100fe200080108c3 */
[----:B--2---:R-:W-:Y:S01]  /*b2d0*/  F2FP.F16.F32.PACK_AB R8, R172, R173 ;  /* 0x000000adac08723e */ /* 0x004fe200000000ff */
[----:B------:R-:W-:Y:S01]  /*b2e0*/  FFMA.FTZ R54, R30, UR4, -R195 ;  /* 0x000000041e367c23 */ /* 0x000fe200080108c3 */
[----:B------:R-:W-:-:S04]  /*b2f0*/  LOP3.LUT R4, R11, R4, RZ, 0xc0, !PT ;  /* 0x000000040b047212 */ /* 0x000fc800078ec0ff */
[----:B------:R1:W2:Y:S01]  /*b300*/  MUFU.EX2 R49, R31 ;  /* 0x0000001f00317308 */ /* 0x0002a20000000800 */
[----:B------:R-:W-:Y:S02]  /*b310*/  LOP3.LUT R5, R8, R5, RZ, 0xc0, !PT ;  /* 0x0000000508057212 */ /* 0x000fe400078ec0ff */
[----:B------:R-:W-:Y:S02]  /*b320*/  HSET2.LE.AND R12, R9, R2, PT ;  /* 0x00000002090c7233 */ /* 0x000fe40003803000 */
[----:B------:R-:W-:Y:S01]  /*b330*/  LDSM.16.MT88.4 R8, [R210+0x9800] ;  /* 0x00980000d208783b */ /* 0x000fe20000004200 */
[--C-:B------:R-:W-:Y:S01]  /*b340*/  FFMA.FTZ R16, R50, UR4, -R195.reuse ;  /* 0x0000000432107c23 */ /* 0x100fe200080108c3 */
[----:B------:R-:W-:Y:S01]  /*b350*/  FFMA.FTZ R50, R51, UR4, -R195 ;  /* 0x0000000433327c23 */ /* 0x000fe200080108c3 */
[----:B------:R-:W3:Y:S01]  /*b360*/  MUFU.EX2 R52, R52 ;  /* 0x0000003400347308 */ /* 0x000ee20000000800 */
[----:B-1----:R-:W1:Y:S07]  /*b370*/  LDSM.16.MT88.4 R28, [R48+0x800] ;  /* 0x00080000301c783b */ /* 0x002e6e0000004200 */
[----:B------:R-:W-:Y:S01]  /*b380*/  MUFU.EX2 R171, R171 ;  /* 0x000000ab00ab7308 */ /* 0x000fe20000000800 */
[----:B--2---:R-:W-:-:S07]  /*b390*/  F2FP.F16.F32.PACK_AB R17, R49, R64 ;  /* 0x000000403111723e */ /* 0x004fce00000000ff */
[----:B------:R-:W2:Y:S08]  /*b3a0*/  MUFU.EX2 R54, R54 ;  /* 0x0000003600367308 */ /* 0x000eb00000000800 */
[----:B------:R-:W-:Y:S08]  /*b3b0*/  MUFU.EX2 R51, R16 ;  /* 0x0000001000337308 */ /* 0x000ff00000000800 */
[----:B------:R-:W4:Y:S01]  /*b3c0*/  MUFU.EX2 R50, R50 ;  /* 0x0000003200327308 */ /* 0x000f220000000800 */
[----:B------:R-:W-:-:S02]  /*b3d0*/  LOP3.LUT R12, R17, R12, RZ, 0xc0, !PT ;  /* 0x0000000c110c7212 */ /* 0x000fc400078ec0ff */
[----:B------:R-:W-:Y:S02]  /*b3e0*/  LOP3.LUT R17, R14, 0xff00ff, RZ, 0xc0, !PT ;  /* 0x00ff00ff0e117812 */ /* 0x000fe400078ec0ff */
[--C-:B------:R-:W-:Y:S02]  /*b3f0*/  HSET2.LE.AND R14, R15, R2.reuse, PT ;  /* 0x000000020f0e7233 */ /* 0x100fe40003803000 */
[----:B---3--:R-:W-:Y:S02]  /*b400*/  F2FP.F16.F32.PACK_AB R15, R52, R63 ;  /* 0x0000003f340f723e */ /* 0x008fe400000000ff */
[--C-:B------:R-:W-:Y:S02]  /*b410*/  HSET2.LE.AND R13, R13, R2.reuse, PT ;  /* 0x000000020d0d7233 */ /* 0x100fe40003803000 */
[----:B------:R-:W-:Y:S02]  /*b420*/  LOP3.LUT R14, R15, R14, RZ, 0xc0, !PT ;  /* 0x0000000e0f0e7212 */ /* 0x000fe400078ec0ff */
[----:B------:R-:W-:-:S02]  /*b430*/  HSET2.LE.AND R15, R17, R2, PT ;  /* 0x00000002110f7233 */ /* 0x000fc40003803000 */
[----:B--2---:R-:W-:Y:S02]  /*b440*/  F2FP.F16.F32.PACK_AB R18, R54, R171 ;  /* 0x000000ab3612723e */ /* 0x004fe400000000ff */
[----:B----4-:R-:W-:Y:S02]  /*b450*/  F2FP.F16.F32.PACK_AB R16, R50, R51 ;  /* 0x000000333210723e */ /* 0x010fe400000000ff */
[----:B------:R-:W-:Y:S02]  /*b460*/  LOP3.LUT R13, R18, R13, RZ, 0xc0, !PT ;  /* 0x0000000d120d7212 */ /* 0x000fe400078ec0ff */
[----:B------:R-:W-:Y:S01]  /*b470*/  LOP3.LUT R15, R16, R15, RZ, 0xc0, !PT ;  /* 0x0000000f100f7212 */ /* 0x000fe200078ec0ff */
[--C-:B------:R-:W-:Y:S01]  /*b480*/  FFMA.FTZ R200, R185, UR4, -R196.reuse ;  /* 0x00000004b9c87c23 */ /* 0x100fe200080108c4 */
[----:B------:R-:W-:Y:S01]  /*b490*/  FFMA.FTZ R198, R192, UR4, -R196 ;  /* 0x00000004c0c67c23 */ /* 0x000fe200080108c4 */
[----:B------:R-:W-:Y:S01]  /*b4a0*/  FFMA.FTZ R196, R56, UR4, -R195 ;  /* 0x0000000438c47c23 */ /* 0x000fe200080108c3 */
[-C--:B-1----:R-:W-:Y:S01]  /*b4b0*/  HMMA.16816.F32 R68, R4, R28.reuse, R68 ;  /* 0x0000001c0444723c */ /* 0x082fe20000001844 */
[----:B------:R-:W-:Y:S01]  /*b4c0*/  IMAD.MOV.U32 R56, RZ, RZ, R27 ;  /* 0x000000ffff387224 */ /* 0x000fe200078e001b */
[----:B------:R-:W1:Y:S06]  /*b4d0*/  LDSM.16.MT88.4 R16, [R48+0x1800] ;  /* 0x001800003010783b */ /* 0x000e6c0000004200 */
[----:B------:R-:W-:Y:S01]  /*b4e0*/  HMMA.16816.F32 R72, R12, R28, R72 ;  /* 0x0000001c0c48723c */ /* 0x000fe20000001848 */
[----:B------:R-:W-:-:S02]  /*b4f0*/  IMAD.MOV.U32 R28, RZ, RZ, R24 ;  /* 0x000000ffff1c7224 */ /* 0x000fc400078e0018 */
[----:B------:R-:W-:Y:S02]  /*b500*/  IMAD.MOV.U32 R29, RZ, RZ, R25 ;  /* 0x000000ffff1d7224 */ /* 0x000fe400078e0019 */
[----:B------:R-:W-:Y:S03]  /*b510*/  LDSM.16.MT88.4 R24, [R48+0x2800] ;  /* 0x002800003018783b */ /* 0x000fe60000004200 */
[-C--:B------:R-:W-:Y:S08]  /*b520*/  HMMA.16816.F32 R160, R4, R8.reuse, R160 ;  /* 0x0000000804a0723c */ /* 0x080ff000000018a0 */
[C---:B------:R-:W-:Y:S08]  /*b530*/  HMMA.16816.F32 R156, R12.reuse, R8, R156 ;  /* 0x000000080c9c723c */ /* 0x040ff0000000189c */
[-C--:B------:R-:W-:Y:S08]  /*b540*/  HMMA.16816.F32 R152, R12, R10.reuse, R152 ;  /* 0x0000000a0c98723c */ /* 0x080ff00000001898 */
[----:B------:R-:W-:Y:S01]  /*b550*/  HMMA.16816.F32 R148, R4, R10, R148 ;  /* 0x0000000a0494723c */ /* 0x000fe20000001894 */
[----:B------:R-:W2:Y:S01]  /*b560*/  LDSM.16.MT88.4 R8, [R210+0xb800] ;  /* 0x00b80000d208783b */ /* 0x000ea20000004200 */
[----:B------:R-:W-:Y:S01]  /*b570*/  LOP3.LUT R202, R206, R28, R203, 0x96, !PT ;  /* 0x0000001cceca7212 */ /* 0x000fe200078e96cb */
[--C-:B------:R-:W-:Y:S01]  /*b580*/  FFMA.FTZ R185, R186, UR4, -R195.reuse ;  /* 0x00000004bab97c23 */ /* 0x100fe200080108c3 */
[--C-:B------:R-:W-:Y:S01]  /*b590*/  FFMA.FTZ R192, R181, UR4, -R195.reuse ;  /* 0x00000004b5c07c23 */ /* 0x100fe200080108c3 */
[----:B------:R-:W-:-:S03]  /*b5a0*/  FFMA.FTZ R193, R193, UR4, -R195 ;  /* 0x00000004c1c17c23 */ /* 0x000fc600080108c3 */
[----:B------:R-:W-:Y:S01]  /*b5b0*/  HMMA.16816.F32 R76, R12, R30, R76 ;  /* 0x0000001e0c4c723c */ /* 0x000fe2000000184c */
[----:B------:R-:W-:Y:S01]  /*b5c0*/  MUFU.EX2 R195, R196 ;  /* 0x000000c400c37308 */ /* 0x000fe20000000800 */
[----:B------:R-:W-:-:S06]  /*b5d0*/  IMAD.WIDE.U32 R202, R202, -0x2daee0ad, RZ ;  /* 0xd2511f53caca7825 */ /* 0x000fcc00078e00ff */
[C---:B------:R-:W-:Y:S01]  /*b5e0*/  HMMA.16816.F32 R88, R12.reuse, R20, R88 ;  /* 0x000000140c58723c */ /* 0x040fe20000001858 */
[----:B------:R3:W-:Y:S07]  /*b5f0*/  MUFU.EX2 R196, R185 ;  /* 0x000000b900c47308 */ /* 0x0007ee0000000800 */
[C---:B------:R-:W-:Y:S08]  /*b600*/  HMMA.16816.F32 R92, R12.reuse, R22, R92 ;  /* 0x000000160c5c723c */ /* 0x040ff0000000185c */
[----:B-1----:R-:W-:Y:S01]  /*b610*/  HMMA.16816.F32 R104, R12, R16, R104 ;  /* 0x000000100c68723c */ /* 0x002fe20000001868 */
[----:B---3--:R-:W-:-:S07]  /*b620*/  IMAD.WIDE.U32 R184, R184, -0x2daee0ad, RZ ;  /* 0xd2511f53b8b87825 */ /* 0x008fce00078e00ff */
[C---:B------:R-:W-:Y:S08]  /*b630*/  HMMA.16816.F32 R108, R12.reuse, R18, R108 ;  /* 0x000000120c6c723c */ /* 0x040ff0000000186c */
[C---:B--2---:R-:W-:Y:S08]  /*b640*/  HMMA.16816.F32 R116, R12.reuse, R8, R116 ;  /* 0x000000080c74723c */ /* 0x044ff00000001874 */
[C---:B------:R-:W-:Y:S08]  /*b650*/  HMMA.16816.F32 R140, R12.reuse, R10, R140 ;  /* 0x0000000a0c8c723c */ /* 0x040ff0000000188c */
[C---:B------:R-:W-:Y:S08]  /*b660*/  HMMA.16816.F32 R124, R12.reuse, R24, R124 ;  /* 0x000000180c7c723c */ /* 0x040ff0000000187c */
[----:B------:R-:W-:Y:S01]  /*b670*/  HMMA.16816.F32 R128, R12, R26, R128 ;  /* 0x0000001a0c80723c */ /* 0x000fe20000001880 */
[----:B------:R-:W-:-:S07]  /*b680*/  IMAD.MOV.U32 R14, RZ, RZ, R214 ;  /* 0x000000ffff0e7224 */ /* 0x000fce00078e00d6 */
[----:B------:R-:W-:Y:S01]  /*b690*/  HMMA.16816.F32 R80, R4, R30, R80 ;  /* 0x0000001e0450723c */ /* 0x000fe20000001850 */
[----:B------:R-:W-:Y:S02]  /*b6a0*/  IMAD.MOV.U32 R30, RZ, RZ, R14 ;  /* 0x000000ffff1e7224 */ /* 0x000fe400078e000e */
[----:B------:R-:W-:-:S05]  /*b6b0*/  IMAD.MOV.U32 R29, RZ, RZ, R56 ;  /* 0x000000ffff1d7224 */ /* 0x000fca00078e0038 */
[----:B------:R-:W-:Y:S01]  /*b6c0*/  HMMA.16816.F32 R144, R4, R8, R144 ;  /* 0x000000080490723c */ /* 0x000fe20000001890 */
[C---:B------:R-:W-:Y:S02]  /*b6d0*/  LOP3.LUT R9, R229.reuse, R166, R203, 0x96, !PT ;  /* 0x000000a6e5097212 */ /* 0x040fe400078e96cb */
[----:B------:R-:W-:Y:S01]  /*b6e0*/  LOP3.LUT R229, R229, R30, R185, 0x96, !PT ;  /* 0x0000001ee5e57212 */ /* 0x000fe200078e96b9 */
[----:B------:R-:W-:Y:S01]  /*b6f0*/  IMAD.MOV.U32 R30, RZ, RZ, R184 ;  /* 0x000000ffff1e7224 */ /* 0x000fe200078e00b8 */
[----:B------:R-:W1:Y:S01]  /*b700*/  MUFU.EX2 R193, R193 ;  /* 0x000000c100c17308 */ /* 0x000e620000000800 */
[----:B------:R-:W-:Y:S01]  /*b710*/  FFMA.FTZ R28, R29, R47, R46 ;  /* 0x0000002f1d1c7223 */ /* 0x000fe2000001002e */
[----:B------:R-:W-:Y:S01]  /*b720*/  PRMT R47, R184, 0x7771, RZ ;  /* 0x00007771b82f7816 */ /* 0x000fe200000000ff */
[----:B------:R-:W-:Y:S01]  /*b730*/  FFMA.FTZ R45, R241, R45, R34 ;  /* 0x0000002df12d7223 */ /* 0x000fe20000010022 */
[----:B------:R-:W-:Y:S01]  /*b740*/  LOP3.LUT R30, R30, 0xff, RZ, 0xc0, !PT ;  /* 0x000000ff1e1e7812 */ /* 0x000fe200078ec0ff */
[----:B------:R-:W-:Y:S01]  /*b750*/  FADD.FTZ R197, R32, R197 ;  /* 0x000000c520c57221 */ /* 0x000fe20000010000 */
[----:B------:R-:W-:-:S02]  /*b760*/  PRMT R13, R202, 0x7773, RZ ;  /* 0x00007773ca0d7816 */ /* 0x000fc400000000ff */
[----:B------:R-:W-:Y:S01]  /*b770*/  PRMT R8, R202, 0x7772, RZ ;  /* 0x00007772ca087816 */ /* 0x000fe200000000ff */
[----:B------:R-:W2:Y:S01]  /*b780*/  MUFU.EX2 R192, R192 ;  /* 0x000000c000c07308 */ /* 0x000ea20000000800 */
[----:B------:R-:W-:Y:S01]  /*b790*/  FADD.FTZ R28, R35, R28 ;  /* 0x0000001c231c7221 */ /* 0x000fe20000010000 */
[----:B------:R-:W-:Y:S01]  /*b7a0*/  IMAD.MOV.U32 R15, RZ, RZ, R215 ;  /* 0x000000ffff0f7224 */ /* 0x000fe200078e00d7 */
[----:B------:R-:W-:Y:S01]  /*b7b0*/  PRMT R47, R30, 0x5410, R47 ;  /* 0x000054101e2f7816 */ /* 0x000fe2000000002f */
[----:B------:R-:W-:Y:S01]  /*b7c0*/  HMMA.16816.F32 R120, R4, R10, R120 ;  /* 0x0000000a0478723c */ /* 0x000fe20000001878 */
[----:B------:R-:W-:Y:S01]  /*b7d0*/  PRMT R8, R8, 0x5410, R13 ;  /* 0x0000541008087816 */ /* 0x000fe2000000000d */
[----:B------:R-:W-:Y:S02]  /*b7e0*/  FADD.FTZ R30, R38, R45 ;  /* 0x0000002d261e7221 */ /* 0x000fe40000010000 */
[----:B------:R-:W-:Y:S01]  /*b7f0*/  MUFU.EX2 R186, R201 ;  /* 0x000000c900ba7308 */ /* 0x000fe20000000800 */
[----:B------:R-:W-:-:S02]  /*b800*/  IMAD.MOV.U32 R10, RZ, RZ, R202 ;  /* 0x000000ffff0a7224 */ /* 0x000fc400078e00ca */
[----:B------:R-:W-:Y:S01]  /*b810*/  FADD.FTZ R38, R40, R197 ;  /* 0x000000c528267221 */ /* 0x000fe20000010000 */
[----:B------:R-:W-:Y:S01]  /*b820*/  LOP3.LUT R12, R9, 0xffff, RZ, 0xc0, !PT ;  /* 0x0000ffff090c7812 */ /* 0x000fe200078ec0ff */
[----:B------:R-:W-:Y:S01]  /*b830*/  HMMA.16816.F32 R84, R4, R20, R84 ;  /* 0x000000140454723c */ /* 0x000fe20000001854 */
[----:B------:R-:W-:Y:S02]  /*b840*/  FADD.FTZ R43, R43, R28 ;  /* 0x0000001c2b2b7221 */ /* 0x000fe40000010000 */
[----:B------:R-:W3:Y:S01]  /*b850*/  MUFU.EX2 R175, R175 ;  /* 0x000000af00af7308 */ /* 0x000ee20000000800 */
[----:B------:R-:W-:-:S04]  /*b860*/  IMAD.MOV.U32 R31, RZ, RZ, R15 ;  /* 0x000000ffff1f7224 */ /* 0x000fc800078e000f */
[----:B------:R-:W-:Y:S03]  /*b870*/  HMMA.16816.F32 R96, R4, R22, R96 ;  /* 0x000000160460723c */ /* 0x000fe60000001860 */
[----:B------:R-:W-:Y:S01]  /*b880*/  MUFU.EX2 R56, R200 ;  /* 0x000000c800387308 */ /* 0x000fe20000000800 */
[----:B------:R-:W-:-:S04]  /*b890*/  LOP3.LUT R15, R8, 0xff00ff, RZ, 0xc0, !PT ;  /* 0x00ff00ff080f7812 */ /* 0x000fc800078ec0ff */
[C---:B------:R-:W-:Y:S03]  /*b8a0*/  HMMA.16816.F32 R100, R4.reuse, R16, R100 ;  /* 0x000000100464723c */ /* 0x040fe60000001864 */
[----:B------:R-:W4:Y:S05]  /*b8b0*/  MUFU.EX2 R181, R198 ;  /* 0x000000c600b57308 */ /* 0x000f2a0000000800 */
[----:B------:R-:W-:Y:S01]  /*b8c0*/  HMMA.16816.F32 R112, R4, R18, R112 ;  /* 0x000000120470723c */ /* 0x000fe20000001870 */
[----:B------:R-:W-:Y:S01]  /*b8d0*/  LOP3.LUT R13, R9, 0xff, RZ, 0xc0, !PT ;  /* 0x000000ff090d7812 */ /* 0x000fe200078ec0ff */
[----:B------:R-:W-:Y:S01]  /*b8e0*/  FADD.FTZ R38, R39, R38 ;  /* 0x0000002627267221 */ /* 0x000fe20000010000 */
[----:B------:R-:W-:-:S05]  /*b8f0*/  PRMT R11, R202, 0x7771, RZ ;  /* 0x00007771ca0b7816 */ /* 0x000fca00000000ff */
[----:B------:R-:W-:Y:S01]  /*b900*/  HMMA.16816.F32 R136, R4, R24, R136 ;  /* 0x000000180488723c */ /* 0x000fe20000001888 */
[----:B------:R-:W-:Y:S01]  /*b910*/  LOP3.LUT R10, R10, 0xff, RZ, 0xc0, !PT ;  /* 0x000000ff0a0a7812 */ /* 0x000fe200078ec0ff */
[----:B------:R-:W-:Y:S01]  /*b920*/  FADD.FTZ R42, R42, R43 ;  /* 0x0000002b2a2a7221 */ /* 0x000fe20000010000 */
[----:B------:R-:W-:-:S05]  /*b930*/  SHF.R.U32.HI R12, RZ, 0x8, R12 ;  /* 0x00000008ff0c7819 */ /* 0x000fca000001160c */
[----:B------:R-:W-:Y:S01]  /*b940*/  HMMA.16816.F32 R132, R4, R26, R132 ;  /* 0x0000001a0484723c */ /* 0x000fe20000001884 */
[----:B------:R-:W-:Y:S01]  /*b950*/  PRMT R4, R9, 0x7632, R4 ;  /* 0x0000763209047816 */ /* 0x000fe20000000004 */
[----:B------:R-:W-:Y:S01]  /*b960*/  FADD.FTZ R191, R191, R38 ;  /* 0x00000026bfbf7221 */ /* 0x000fe20000010000 */
[----:B------:R-:W-:Y:S01]  /*b970*/  SHF.R.U32.HI R9, RZ, 0x18, R9 ;  /* 0x00000018ff097819 */ /* 0x000fe20000011609 */
[----:B------:R-:W-:Y:S01]  /*b980*/  FADD.FTZ R189, R189, R42 ;  /* 0x0000002abdbd7221 */ /* 0x000fe20000010000 */
[----:B------:R-:W-:Y:S01]  /*b990*/  LOP3.LUT R4, R4, 0xff, RZ, 0xc0, !PT ;  /* 0x000000ff04047812 */ /* 0x000fe200078ec0ff */
[----:B------:R-:W-:Y:S01]  /*b9a0*/  FFMA.FTZ R252, R252, R44, R33 ;  /* 0x0000002cfcfc7223 */ /* 0x000fe20000010021 */
[----:B------:R-:W-:Y:S01]  /*b9b0*/  HSET2.LE.AND R15, R15, R2, PT ;  /* 0x000000020f0f7233 */ /* 0x000fe20003803000 */
[----:B------:R-:W-:Y:S01]  /*b9c0*/  MUFU.EX2 R177, R177 ;  /* 0x000000b100b17308 */ /* 0x000fe20000000800 */
[----:B------:R-:W-:Y:S01]  /*b9d0*/  PRMT R11, R10, 0x5410, R11 ;  /* 0x000054100a0b7816 */ /* 0x000fe2000000000b */
[----:B------:R-:W4:Y:S01]  /*b9e0*/  LDSM.16.MT88.4 R24, [R210+0x9c00] ;  /* 0x009c0000d218783b */ /* 0x000f220000004200 */
[----:B------:R-:W-:-:S02]  /*b9f0*/  PRMT R13, R13, 0x5410, R12 ;  /* 0x000054100d0d7816 */ /* 0x000fc4000000000c */
[----:B------:R-:W-:Y:S01]  /*ba00*/  PRMT R9, R4, 0x5410, R9 ;  /* 0x0000541004097816 */ /* 0x000fe20000000009 */
[----:B------:R-:W4:Y:S01]  /*ba10*/  LDSM.16.MT88.4 R20, [R48+0xc00] ;  /* 0x000c00003014783b */ /* 0x000f220000004200 */
[----:B-1----:R-:W-:Y:S01]  /*ba20*/  F2FP.F16.F32.PACK_AB R8, R193, R196 ;  /* 0x000000c4c108723e */ /* 0x002fe200000000ff */
[----:B------:R-:W-:Y:S01]  /*ba30*/  FADD.FTZ R191, R182, R191 ;  /* 0x000000bfb6bf7221 */ /* 0x000fe20000010000 */
[----:B------:R-:W-:Y:S01]  /*ba40*/  FADD.FTZ R164, R164, R189 ;  /* 0x000000bda4a47221 */ /* 0x000fe20000010000 */
[--C-:B------:R-:W-:Y:S01]  /*ba50*/  HSET2.LE.AND R11, R11, R2.reuse, PT ;  /* 0x000000020b0b7233 */ /* 0x100fe20003803000 */
[----:B------:R-:W-:Y:S01]  /*ba60*/  MUFU.EX2 R179, R179 ;  /* 0x000000b300b37308 */ /* 0x000fe20000000800 */
[----:B------:R-:W-:Y:S01]  /*ba70*/  LOP3.LUT R35, R8, R15, RZ, 0xc0, !PT ;  /* 0x0000000f08237212 */ /* 0x000fe200078ec0ff */
[----:B------:R-:W1:Y:S01]  /*ba80*/  LDSM.16.MT88.4 R4, [R210+0xac00] ;  /* 0x00ac0000d204783b */ /* 0x000e620000004200 */
[--C-:B------:R-:W-:Y:S02]  /*ba90*/  HSET2.LE.AND R13, R13, R2.reuse, PT ;  /* 0x000000020d0d7233 */ /* 0x100fe40003803000 */
[----:B------:R-:W-:Y:S01]  /*baa0*/  HSET2.LE.AND R9, R9, R2, PT ;  /* 0x0000000209097233 */ /* 0x000fe20003803000 */
[----:B------:R-:W1:Y:S01]  /*bab0*/  LDSM.16.MT88.4 R16, [R48+0x1c00] ;  /* 0x001c00003010783b */ /* 0x000e620000004200 */
[----:B--2---:R-:W-:-:S02]  /*bac0*/  F2FP.F16.F32.PACK_AB R10, R192, R195 ;  /* 0x000000c3c00a723e */ /* 0x004fc400000000ff */
[----:B------:R-:W-:Y:S01]  /*bad0*/  PRMT R8, R184, 0x7773, RZ ;  /* 0x00007773b8087816 */ /* 0x000fe200000000ff */
[----:B------:R-:W-:Y:S01]  /*bae0*/  FADD.FTZ R180, R180, R191 ;  /* 0x000000bfb4b47221 */ /* 0x000fe20000010000 */
[----:B---3--:R-:W-:Y:S01]  /*baf0*/  F2FP.F16.F32.PACK_AB R32, R175, R186 ;  /* 0x000000baaf20723e */ /* 0x008fe200000000ff */
[----:B------:R-:W-:Y:S01]  /*bb00*/  MUFU.EX2 R178, R178 ;  /* 0x000000b200b27308 */ /* 0x000fe20000000800 */
[----:B----4-:R-:W-:Y:S02]  /*bb10*/  F2FP.F16.F32.PACK_AB R34, R181, R56 ;  /* 0x00000038b522723e */ /* 0x010fe400000000ff */
[----:B------:R-:W-:Y:S01]  /*bb20*/  PRMT R29, R184, 0x7772, RZ ;  /* 0x00007772b81d7816 */ /* 0x000fe200000000ff */
[----:B------:R-:W-:Y:S01]  /*bb30*/  FADD.FTZ R183, R183, R164 ;  /* 0x000000a4b7b77221 */ /* 0x000fe20000010000 */
[----:B------:R-:W-:Y:S01]  /*bb40*/  LOP3.LUT R32, R32, R13, RZ, 0xc0, !PT ;  /* 0x0000000d20207212 */ /* 0x000fe200078ec0ff */
[----:B------:R-:W-:Y:S01]  /*bb50*/  FADD.FTZ R61, R61, R180 ;  /* 0x000000b43d3d7221 */ /* 0x000fe20000010000 */
[----:B------:R-:W-:Y:S01]  /*bb60*/  LOP3.LUT R33, R10, R9, RZ, 0xc0, !PT ;  /* 0x000000090a217212 */ /* 0x000fe200078ec0ff */
[----:B------:R-:W2:Y:S01]  /*bb70*/  MUFU.EX2 R44, R187 ;  /* 0x000000bb002c7308 */ /* 0x000ea20000000800 */
[----:B------:R-:W-:Y:S01]  /*bb80*/  LOP3.LUT R34, R34, R11, RZ, 0xc0, !PT ;  /* 0x0000000b22227212 */ /* 0x000fe200078ec0ff */
[----:B------:R-:W3:Y:S01]  /*bb90*/  LDSM.16.MT88.4 R12, [R210+0xbc00] ;  /* 0x00bc0000d20c783b */ /* 0x000ee20000004200 */
[----:B------:R-:W-:Y:S01]  /*bba0*/  PRMT R29, R29, 0x5410, R8 ;  /* 0x000054101d1d7816 */ /* 0x000fe20000000008 */
[----:B------:R-:W-:-:S02]  /*bbb0*/  FADD.FTZ R60, R60, R183 ;  /* 0x000000b73c3c7221 */ /* 0x000fc40000010000 */
[----:B------:R-:W4:Y:S01]  /*bbc0*/  LDSM.16.MT88.4 R8, [R48+0x2c00] ;  /* 0x002c00003008783b */ /* 0x000f220000004200 */
[----:B------:R-:W-:Y:S01]  /*bbd0*/  FADD.FTZ R252, R3, R252 ;  /* 0x000000fc03fc7221 */ /* 0x000fe20000010000 */
[----:B------:R-:W-:Y:S01]  /*bbe0*/  MUFU.EX2 R174, R174 ;  /* 0x000000ae00ae7308 */ /* 0x000fe20000000800 */
[----:B------:R-:W-:Y:S01]  /*bbf0*/  FADD.FTZ R176, R176, R61 ;  /* 0x0000003db0b07221 */ /* 0x000fe20000010000 */
[----:B------:R-:W-:Y:S01]  /*bc00*/  FADD.FTZ R173, R173, R60 ;  /* 0x0000003cadad7221 */ /* 0x000fe20000010000 */
[----:B------:R-:W-:Y:S01]  /*bc10*/  FADD.FTZ R37, R37, R30 ;  /* 0x0000001e25257221 */ /* 0x000fe20000010000 */
[----:B------:R-:W-:Y:S01]  /*bc20*/  FADD.FTZ R41, R41, R252 ;  /* 0x000000fc29297221 */ /* 0x000fe20000010000 */
[----:B------:R-:W-:Y:S01]  /*bc30*/  LOP3.LUT R46, R229, 0xffff, RZ, 0xc0, !PT ;  /* 0x0000ffffe52e7812 */ /* 0x000fe200078ec0ff */
[----:B------:R1:W5:Y:S02]  /*bc40*/  LDL.LU.64 R214, [R1+0x18] ;  /* 0x0000180001d67983 */ /* 0x0003640000300a00 */
[----:B------:R-:W1:Y:S01]  /*bc50*/  MUFU.EX2 R3, R170 ;  /* 0x000000aa00037308 */ /* 0x000e620000000800 */
[----:B------:R-:W-:Y:S01]  /*bc60*/  FADD.FTZ R55, R55, R176 ;  /* 0x000000b037377221 */ /* 0x000fe20000010000 */
[----:B------:R-:W-:Y:S01]  /*bc70*/  FADD.FTZ R173, R172, R173 ;  /* 0x000000adacad7221 */ /* 0x000fe20000010000 */
[----:B------:R-:W-:Y:S01]  /*bc80*/  FADD.FTZ R37, R36, R37 ;  /* 0x0000002524257221 */ /* 0x000fe20000010000 */
[----:B------:R-:W-:Y:S01]  /*bc90*/  FADD.FTZ R41, R0, R41 ;  /* 0x0000002900297221 */ /* 0x000fe20000010000 */
[----:B------:R-:W-:Y:S01]  /*bca0*/  FADD.FTZ R62, R62, R55 ;  /* 0x000000373e3e7221 */ /* 0x000fe20000010000 */
[----:B------:R-:W-:-:S02]  /*bcb0*/  FADD.FTZ R168, R168, R173 ;  /* 0x000000ada8a87221 */ /* 0x000fc40000010000 */
[----:B------:R-:W-:Y:S01]  /*bcc0*/  MUFU.EX2 R194, R194 ;  /* 0x000000c200c27308 */ /* 0x000fe20000000800 */
[----:B------:R-:W-:Y:S01]  /*bcd0*/  HSET2.LE.AND R30, R47, R2, PT ;  /* 0x000000022f1e7233 */ /* 0x000fe20003803000 */
[----:B------:R-:W-:Y:S01]  /*bce0*/  FADD.FTZ R190, R190, R37 ;  /* 0x00000025bebe7221 */ /* 0x000fe20000010000 */
[----:B------:R-:W-:Y:S01]  /*bcf0*/  FADD.FTZ R188, R188, R41 ;  /* 0x00000029bcbc7221 */ /* 0x000fe20000010000 */
[----:B------:R-:W-:-:S04]  /*bd00*/  PRMT R184, R229, 0x7632, R184 ;  /* 0x00007632e5b87816 */ /* 0x000fc800000000b8 */
[----:B------:R-:W3:Y:S01]  /*bd10*/  MUFU.EX2 R199, R199 ;  /* 0x000000c700c77308 */ /* 0x000ee20000000800 */
[----:B--2---:R-:W-:Y:S01]  /*bd20*/  F2FP.F16.F32.PACK_AB R39, R44, R177 ;  /* 0x000000b12c27723e */ /* 0x004fe200000000ff */
[----:B------:R-:W-:Y:S01]  /*bd30*/  FADD.FTZ R62, R53, R62 ;  /* 0x0000003e353e7221 */ /* 0x000fe20000010000 */
[----:B------:R-:W-:Y:S01]  /*bd40*/  FADD.FTZ R169, R169, R168 ;  /* 0x000000a8a9a97221 */ /* 0x000fe20000010000 */
[----:B------:R-:W-:Y:S01]  /*bd50*/  LOP3.LUT R185, R229, 0xff, RZ, 0xc0, !PT ;  /* 0x000000ffe5b97812 */ /* 0x000fe200078ec0ff */
[----:B------:R-:W-:Y:S01]  /*bd60*/  FADD.FTZ R67, R67, R190 ;  /* 0x000000be43437221 */ /* 0x000fe20000010000 */
[----:B------:R-:W-:Y:S01]  /*bd70*/  SHF.R.U32.HI R46, RZ, 0x8, R46 ;  /* 0x00000008ff2e7819 */ /* 0x000fe2000001162e */
[----:B------:R-:W-:Y:S01]  /*bd80*/  FADD.FTZ R65, R65, R188 ;  /* 0x000000bc41417221 */ /* 0x000fe20000010000 */
[----:B------:R-:W-:Y:S01]  /*bd90*/  SHF.R.U32.HI R31, RZ, 0x18, R229 ;  /* 0x00000018ff1f7819 */ /* 0x000fe200000116e5 */
[----:B------:R2:W5:Y:S01]  /*bda0*/  LDL.LU.64 R166, [R1+0x10] ;  /* 0x0000100001a67983 */ /* 0x0005620000300a00 */
[----:B------:R-:W-:-:S02]  /*bdb0*/  LOP3.LUT R184, R184, 0xff, RZ, 0xc0, !PT ;  /* 0x000000ffb8b87812 */ /* 0x000fc400078ec0ff */
[----:B------:R-:W-:Y:S01]  /*bdc0*/  F2FP.F16.F32.PACK_AB R43, R178, R179 ;  /* 0x000000b3b22b723e */ /* 0x000fe200000000ff */
[----:B------:R-:W-:Y:S01]  /*bdd0*/  FADD.FTZ R179, R179, R62 ;  /* 0x0000003eb3b37221 */ /* 0x000fe20000010000 */
[----:B------:R-:W-:Y:S02]  /*bde0*/  LOP3.LUT R30, R39, R30, RZ, 0xc0, !PT ;  /* 0x0000001e271e7212 */ /* 0x000fe400078ec0ff */
[----:B-1----:R-:W-:Y:S01]  /*bdf0*/  F2FP.F16.F32.PACK_AB R39, R3, R174 ;  /* 0x000000ae0327723e */ /* 0x002fe200000000ff */
[----:B------:R-:W-:Y:S01]  /*be00*/  FADD.FTZ R174, R174, R169 ;  /* 0x000000a9aeae7221 */ /* 0x000fe20000010000 */
[----:B------:R-:W-:Y:S01]  /*be10*/  PRMT R185, R185, 0x5410, R46 ;  /* 0x00005410b9b97816 */ /* 0x000fe2000000002e */
[----:B------:R-:W-:Y:S01]  /*be20*/  FADD.FTZ R66, R66, R67 ;  /* 0x0000004342427221 */ /* 0x000fe20000010000 */
[----:B------:R-:W-:Y:S01]  /*be30*/  LOP3.LUT R29, R29, 0xff00ff, RZ, 0xc0, !PT ;  /* 0x00ff00ff1d1d7812 */ /* 0x000fe200078ec0ff */
[----:B------:R-:W-:Y:S01]  /*be40*/  FADD.FTZ R58, R58, R65 ;  /* 0x000000413a3a7221 */ /* 0x000fe20000010000 */
[----:B------:R-:W-:Y:S01]  /*be50*/  PRMT R31, R184, 0x5410, R31 ;  /* 0x00005410b81f7816 */ /* 0x000fe2000000001f */
[----:B------:R-:W-:Y:S01]  /*be60*/  FADD.FTZ R178, R178, R179 ;  /* 0x000000b3b2b27221 */ /* 0x000fe20000010000 */
[----:B------:R-:W-:Y:S01]  /*be70*/  FADD.FTZ R3, R3, R174 ;  /* 0x000000ae03037221 */ /* 0x000fe20000010000 */
[----:B------:R-:W-:Y:S01]  /*be80*/  FADD.FTZ R59, R59, R66 ;  /* 0x000000423b3b7221 */ /* 0x000fe20000010000 */
[----:B------:R-:W-:Y:S01]  /*be90*/  FADD.FTZ R58, R57, R58 ;  /* 0x0000003a393a7221 */ /* 0x000fe20000010000 */
[--C-:B------:R-:W-:Y:S01]  /*bea0*/  HSET2.LE.AND R29, R29, R2.reuse, PT ;  /* 0x000000021d1d7233 */ /* 0x100fe20003803000 */
[----:B------:R-:W-:Y:S01]  /*beb0*/  FADD.FTZ R177, R177, R178 ;  /* 0x000000b2b1b17221 */ /* 0x000fe20000010000 */
[----:B------:R-:W-:-:S02]  /*bec0*/  HSET2.LE.AND R28, R185, R2, PT ;  /* 0x00000002b91c7233 */ /* 0x000fc40003803000 */
[----:B------:R-:W-:Y:S02]  /*bed0*/  HSET2.LE.AND R2, R31, R2, PT ;  /* 0x000000021f027233 */ /* 0x000fe40003803000 */
[----:B---3--:R-:W-:Y:S01]  /*bee0*/  F2FP.F16.F32.PACK_AB R40, R199, R194 ;  /* 0x000000c2c728723e */ /* 0x008fe200000000ff */
[----:B------:R-:W-:Y:S01]  /*bef0*/  FADD.FTZ R194, R194, R3 ;  /* 0x00000003c2c27221 */ /* 0x000fe20000010000 */
[----:B------:R-:W-:Y:S01]  /*bf00*/  FADD.FTZ R64, R64, R59 ;  /* 0x0000003b40407221 */ /* 0x000fe20000010000 */
[----:B------:R-:W-:Y:S01]  /*bf10*/  FADD.FTZ R171, R171, R58 ;  /* 0x0000003aabab7221 */ /* 0x000fe20000010000 */
[----:B------:R-:W-:Y:S01]  /*bf20*/  LOP3.LUT R31, R40, R29, RZ, 0xc0, !PT ;  /* 0x0000001d281f7212 */ /* 0x000fe200078ec0ff */
[----:B------:R-:W-:Y:S01]  /*bf30*/  FADD.FTZ R0, R44, R177 ;  /* 0x000000b12c007221 */ /* 0x000fe20000010000 */
[----:B------:R-:W-:Y:S01]  /*bf40*/  LOP3.LUT R28, R43, R28, RZ, 0xc0, !PT ;  /* 0x0000001c2b1c7212 */ /* 0x000fe200078ec0ff */
[----:B------:R-:W-:Y:S01]  /*bf50*/  FADD.FTZ R229, R199, R194 ;  /* 0x000000c2c7e57221 */ /* 0x000fe20000010000 */
[----:B------:R-:W-:Y:S01]  /*bf60*/  LOP3.LUT R29, R39, R2, RZ, 0xc0, !PT ;  /* 0x00000002271d7212 */ /* 0x000fe200078ec0ff */
[----:B------:R-:W-:Y:S01]  /*bf70*/  FADD.FTZ R64, R49, R64 ;  /* 0x0000004031407221 */ /* 0x000fe20000010000 */
[----:B------:R-:W-:Y:S01]  /*bf80*/  FADD.FTZ R54, R54, R171 ;  /* 0x000000ab36367221 */ /* 0x000fe20000010000 */
[----:B------:R1:W-:Y:S02]  /*bf90*/  STL [R1+0x4], R0 ;  /* 0x0000040001007387 */ /* 0x0003e40000100800 */
[----:B------:R-:W-:Y:S01]  /*bfa0*/  FADD.FTZ R63, R63, R64 ;  /* 0x000000403f3f7221 */ /* 0x000fe20000010000 */
[----:B------:R-:W-:Y:S01]  /*bfb0*/  FADD.FTZ R51, R51, R54 ;  /* 0x0000003633337221 */ /* 0x000fe20000010000 */
[----:B------:R2:W-:Y:S01]  /*bfc0*/  STL [R1], R229 ;  /* 0x000000e501007387 */ /* 0x0005e20000100800 */
[----:B------:R-:W-:Y:S01]  /*bfd0*/  HMMA.16816.F32 R156, R32, R24, R156 ;  /* 0x00000018209c723c */ /* 0x000fe2000000189c */
[----:B------:R-:W-:Y:S01]  /*bfe0*/  FADD.FTZ R63, R52, R63 ;  /* 0x0000003f343f7221 */ /* 0x000fe20000010000 */
[----:B------:R-:W-:-:S06]  /*bff0*/  FADD.FTZ R50, R50, R51 ;  /* 0x0000003332327221 */ /* 0x000fcc0000010000 */
        /* <DEDUP_REMOVED lines=11> */
[C---:B----4-:R-:W-:Y:S08]  /*c0b0*/  HMMA.16816.F32 R124, R32.reuse, R8, R124 ;  /* 0x00000008207c723c */ /* 0x050ff0000000187c */
        /* <DEDUP_REMOVED lines=14> */
[----:B------:R-:W-:-:S03]  /*c1a0*/  FADD.FTZ R195, R192, R195 ;  /* 0x000000c3c0c37221 */ /* 0x000fc60000010000 */
[----:B------:R-:W-:Y:S01]  /*c1b0*/  FADD.FTZ R56, R56, R175 ;  /* 0x000000af38387221 */ /* 0x000fe20000010000 */
[----:B------:R-:W-:Y:S01]  /*c1c0*/  FADD.FTZ R196, R196, R195 ;  /* 0x000000c3c4c47221 */ /* 0x000fe20000010000 */
[----:B-1----:R-:W-:Y:S02]  /*c1d0*/  IMAD.MOV.U32 R0, RZ, RZ, R211 ;  /* 0x000000ffff007224 */ /* 0x002fe400078e00d3 */
[----:B------:R-:W-:Y:S01]  /*c1e0*/  FADD.FTZ R241, R181, R56 ;  /* 0x00000038b5f17221 */ /* 0x000fe20000010000 */
[----:B------:R-:W-:Y:S01]  /*c1f0*/  FADD.FTZ R252, R193, R196 ;  /* 0x000000c4c1fc7221 */ /* 0x000fe20000010000 */
[----:B------:R-:W-:Y:S02]  /*c200*/  IMAD.MOV.U32 R2, RZ, RZ, R224 ;  /* 0x000000ffff027224 */ /* 0x000fe400078e00e0 */
[----:B------:R-:W-:Y:S02]  /*c210*/  IMAD.MOV.U32 R3, RZ, RZ, R225 ;  /* 0x000000ffff037224 */ /* 0x000fe400078e00e1 */
[----:B------:R-:W-:Y:S01]  /*c220*/  IMAD.MOV.U32 R164, RZ, RZ, R226 ;  /* 0x000000ffffa47224 */ /* 0x000fe200078e00e2 */
[----:B--2---:R-:W-:Y:S06]  /*c230*/  BRA.U !UP1, `(.L_x_389) ;  /* 0x0000004d09c87547 */ /* 0x004fec000b800000 */
[----:B------:R-:W-:Y:S01]  /*c240*/  UIADD3 UR7, UPT, UPT, UR19, -0x3, URZ ;  /* 0xfffffffd13077890 */ /* 0x000fe2000fffe0ff */
[----:B------:R-:W-:-:S04]  /*c250*/  DEPBAR.LE SB0, 0x0 ;  /* 0x000080000000791a */ /* 0x000fc80000000000 */
[----:B------:R-:W1:Y:S01]  /*c260*/  S2UR UR5, SR_CgaCtaId ;  /* 0x00000000000579c3 */ /* 0x000e620000008800 */
[----:B------:R-:W-:Y:S01]  /*c270*/  UIMAD.WIDE.U32 UR12, UR7, UR8, URZ ;  /* 0x00000008070c72a5 */ /* 0x000fe2000f8e00ff */
[----:B------:R-:W-:Y:S02]  /*c280*/  LOP3.LUT R219, R228, 0x3e00, RZ, 0xc0, !PT ;  /* 0x00003e00e4db7812 */ /* 0x000fe400078ec0ff */
[----:B------:R-:W-:Y:S01]  /*c290*/  SHF.R.U32.HI R221, RZ, 0x1, R218 ;  /* 0x00000001ffdd7819 */ /* 0x000fe200000116da */
[----:B------:R-:W-:Y:S01]  /*c2a0*/  UIMAD UR7, UR7, UR9, UR13 ;  /* 0x00000009070772a4 */ /* 0x000fe2000f8e020d */
[----:B-----5:R-:W-:Y:S01]  /*c2b0*/  LOP3.LUT R166, R219, 0x120, R166, 0xf8, !PT ;  /* 0x00000120dba67812 */ /* 0x020fe200078ef8a6 */
[----:B------:R-:W-:Y:S01]  /*c2c0*/  USHF.L.U32 UR4, UR12, 0x6, URZ ;  /* 0x000000060c047899 */ /* 0x000fe200080006ff */
[----:B------:R-:W-:Y:S01]  /*c2d0*/  IMAD.U32 R4, RZ, RZ, UR12 ;  /* 0x0000000cff047e24 */ /* 0x000fe2000f8e00ff */
[----:B------:R-:W-:Y:S01]  /*c2e0*/  USHF.L.U64.HI UR6, UR12, 0x6, UR7 ;  /* 0x000000060c067899 */ /* 0x000fe20008010207 */
[----:B------:R-:W-:Y:S01]  /*c2f0*/  IMAD.U32 R5, RZ, RZ, UR13 ;  /* 0x0000000dff057e24 */ /* 0x000fe2000f8e00ff */
[----:B------:R-:W-:Y:S01]  /*c300*/  ULEA UR4, UP0, UR8, UR4, 0x5 ;  /* 0x0000000408047291 */ /* 0x000fe2000f8028ff */
[----:B------:R-:W-:Y:S01]  /*c310*/  IMAD.U32 R5, RZ, RZ, UR7 ;  /* 0x00000007ff057e24 */ /* 0x000fe2000f8e00ff */
[----:B------:R-:W-:Y:S01]  /*c320*/  BAR.SYNC.DEFER_BLOCKING 0x0 ;  /* 0x0000000000007b1d */ /* 0x000fe20000010000 */
[C---:B------:R-:W-:Y:S01]  /*c330*/  LEA R6, P4, R4.reuse, R231, 0x7 ;  /* 0x000000e704067211 */ /* 0x040fe200078838ff */
[----:B------:R-:W-:Y:S01]  /*c340*/  ULEA.HI.X UR6, UR8, UR6, UR9, 0x5, UP0 ;  /* 0x0000000608067291 */ /* 0x000fe200080f2c09 */
[----:B------:R-:W-:Y:S01]  /*c350*/  LOP3.LUT R2, R221, 0x8, RZ, 0xc0, !PT ;  /* 0x00000008dd027812 */ /* 0x000fe200078ec0ff */
[----:B------:R-:W-:Y:S01]  /*c360*/  IMAD.U32 R0, RZ, RZ, UR4 ;  /* 0x00000004ff007e24 */ /* 0x000fe2000f8e00ff */
[----:B------:R-:W-:Y:S01]  /*c370*/  LEA.HI.X R7, R4, R230, R5, 0x7, P4 ;  /* 0x000000e604077211 */ /* 0x000fe200020f3c05 */
[----:B------:R-:W-:Y:S01]  /*c380*/  UMOV UR4, 0x400 ;  /* 0x0000040000047882 */ /* 0x000fe20000000000 */
[----:B------:R-:W-:Y:S01]  /*c390*/  LOP3.LUT R2, R166, R165, R2, 0xf6, !PT ;  /* 0x000000a5a6027212 */ /* 0x000fe200078ef602 */
[----:B------:R-:W-:Y:S01]  /*c3a0*/  IMAD.U32 R3, RZ, RZ, UR6 ;  /* 0x00000006ff037e24 */ /* 0x000fe2000f8e00ff */
[----:B------:R-:W-:Y:S01]  /*c3b0*/  LEA R8, P0, R0, R231, 0x1 ;  /* 0x000000e700087211 */ /* 0x000fe200078008ff */
[----:B------:R-:W-:-:S02]  /*c3c0*/  UISETP.NE.AND UP0, UPT, UR19, 0x3, UPT ;  /* 0x000000031300788c */ /* 0x000fc4000bf05270 */
[----:B-1----:R-:W-:Y:S01]  /*c3d0*/  ULEA UR5, UR5, UR4, 0x18 ;  /* 0x0000000405057291 */ /* 0x002fe2000f8ec0ff */
[----:B------:R-:W-:Y:S01]  /*c3e0*/  LEA.HI.X R9, R0, R230, R3, 0x1, P0 ;  /* 0x000000e600097211 */ /* 0x000fe200000f0c03 */
[----:B------:R-:W-:-:S04]  /*c3f0*/  IMAD.SHL.U32 R3, R218, 0x2, RZ ;  /* 0x00000002da037824 */ /* 0x000fc800078e00ff */
[----:B------:R-:W-:Y:S02]  /*c400*/  LEA R228, R167, UR5, 0x1 ;  /* 0x00000005a7e47c11 */ /* 0x000fe4000f8e08ff */
[----:B------:R-:W-:Y:S02]  /*c410*/  LEA R2, R2, UR5, 0x1 ;  /* 0x0000000502027c11 */ /* 0x000fe4000f8e08ff */
[----:B------:R-:W-:Y:S01]  /*c420*/  LOP3.LUT R3, R3, 0x6, RZ, 0xc0, !PT ;  /* 0x0000000603037812 */ /* 0x000fe200078ec0ff */
[C---:B------:R-:W-:Y:S01]  /*c430*/  IMAD.IADD R0, R227.reuse, 0x1, R228 ;  /* 0x00000001e3007824 */ /* 0x040fe200078e02e4 */
        /* <DEDUP_REMOVED lines=32> */
[----:B-1----:R-:W1:Y:S04]  /*c640*/  LDSM.16.M88.4 R4, [R2+0x1000] ;  /* 0x001000000204783b */ /* 0x002e680000000200 */
[----:B------:R-:W3:Y:S04]  /*c650*/  LDSM.16.M88.4 R180, [R228+0x6400] ;  /* 0x00640000e4b4783b */ /* 0x000ee80000000200 */
[----:B------:R-:W4:Y:S04]  /*c660*/  LDSM.16.M88.4 R172, [R228+0x6800] ;  /* 0x00680000e4ac783b */ /* 0x000f280000000200 */
[----:B------:R-:W2:Y:S04]  /*c670*/  LDSM.16.M88.4 R164, [R2] ;  /* 0x0000000002a4783b */ /* 0x000ea80000000200 */
[----:B------:R-:W2:Y:S04]  /*c680*/  LDSM.16.M88.4 R52, [R228+0x6c00] ;  /* 0x006c0000e434783b */ /* 0x000ea80000000200 */
[----:B------:R-:W-:Y:S04]  /*c690*/  LDSM.16.M88.4 R44, [R0+0x6000] ;  /* 0x00600000002c783b */ /* 0x000fe80000000200 */
[----:B------:R-:W2:Y:S04]  /*c6a0*/  LDSM.16.M88.4 R48, [R227+0x1000] ;  /* 0x00100000e330783b */ /* 0x000ea80000000200 */
[----:B------:R-:W2:Y:S04]  /*c6b0*/  LDSM.16.M88.4 R200, [R0+0x6400] ;  /* 0x0064000000c8783b */ /* 0x000ea80000000200 */
[----:B------:R-:W2:Y:S04]  /*c6c0*/  LDSM.16.M88.4 R64, [R0+0x6800] ;  /* 0x006800000040783b */ /* 0x000ea80000000200 */
[----:B------:R-:W2:Y:S04]  /*c6d0*/  LDSM.16.M88.4 R60, [R0+0x6c00] ;  /* 0x006c0000003c783b */ /* 0x000ea80000000200 */
[----:B------:R-:W2:Y:S01]  /*c6e0*/  LDSM.16.M88.4 R56, [R227] ;  /* 0x00000000e338783b */ /* 0x000ea20000000200 */
[C---:B-1----:R-:W-:Y:S03]  /*c6f0*/  HMMA.16816.F32 R36, R4.reuse, R28, RZ ;  /* 0x0000001c0424723c */ /* 0x042fe600000018ff */
[----:B------:R-:W-:Y:S04]  /*c700*/  LDSM.16.M88.4 R196, [R228+0x7800] ;  /* 0x00780000e4c4783b */ /* 0x000fe80000000200 */
[----:B------:R-:W-:Y:S01]  /*c710*/  LDSM.16.M88.4 R192, [R228+0x7c00] ;  /* 0x007c0000e4c0783b */ /* 0x000fe20000000200 */
[C---:B---3--:R-:W-:Y:S03]  /*c720*/  HMMA.16816.F32 R24, R4.reuse, R180, RZ ;  /* 0x000000b40418723c */ /* 0x048fe600000018ff */
[----:B------:R-:W-:Y:S04]  /*c730*/  LDSM.16.M88.4 R188, [R2+0x2000] ;  /* 0x0020000002bc783b */ /* 0x000fe80000000200 */
[----:B------:R-:W0:Y:S01]  /*c740*/  LDGDEPBAR ;  /* 0x00000000000079af */ /* 0x000e220000000000 */
[----:B----4-:R-:W-:Y:S08]  /*c750*/  HMMA.16816.F32 R16, R4, R172, RZ ;  /* 0x000000ac0410723c */ /* 0x010ff000000018ff */
[----:B--2---:R-:W-:Y:S08]  /*c760*/  HMMA.16816.F32 R40, R164, R28, RZ ;  /* 0x0000001ca428723c */ /* 0x004ff000000018ff */
[C---:B------:R-:W-:Y:S08]  /*c770*/  HMMA.16816.F32 R8, R4.reuse, R52, RZ ;  /* 0x000000340408723c */ /* 0x040ff000000018ff */
[C---:B------:R-:W-:Y:S08]  /*c780*/  HMMA.16816.F32 R32, R4.reuse, R30, RZ ;  /* 0x0000001e0420723c */ /* 0x040ff000000018ff */
[C---:B------:R-:W-:Y:S08]  /*c790*/  HMMA.16816.F32 R20, R4.reuse, R182, RZ ;  /* 0x000000b60414723c */ /* 0x040ff000000018ff */
[C---:B------:R-:W-:Y:S08]  /*c7a0*/  HMMA.16816.F32 R12, R4.reuse, R174, RZ ;  /* 0x000000ae040c723c */ /* 0x040ff000000018ff */
[----:B------:R-:W-:Y:S08]  /*c7b0*/  HMMA.16816.F32 R4, R4, R54, RZ ;  /* 0x000000360404723c */ /* 0x000ff000000018ff */
        /* <DEDUP_REMOVED lines=15> */
[----:B------:R-:W-:Y:S01]  /*c8b0*/  HMMA.16816.F32 R164, R164, R54, RZ ;  /* 0x00000036a4a4723c */ /* 0x000fe200000018ff */
[----:B------:R-:W1:Y:S07]  /*c8c0*/  LDSM.16.M88.4 R52, [R2+0x3000] ;  /* 0x003000000234783b */ /* 0x000e6e0000000200 */
[C---:B------:R-:W-:Y:S08]  /*c8d0*/  HMMA.16816.F32 R40, R56.reuse, R44, R40 ;  /* 0x0000002c3828723c */ /* 0x040ff00000001828 */
[C---:B------:R-:W-:Y:S01]  /*c8e0*/  HMMA.16816.F32 R28, R56.reuse, R46, R28 ;  /* 0x0000002e381c723c */ /* 0x040fe2000000181c */
[----:B------:R-:W2:Y:S07]  /*c8f0*/  LDSM.16.M88.4 R44, [R228+0x7400] ;  /* 0x00740000e42c783b */ /* 0x000eae0000000200 */
[C---:B------:R-:W-:Y:S08]  /*c900*/  HMMA.16816.F32 R184, R56.reuse, R200, R184 ;  /* 0x000000c838b8723c */ /* 0x040ff000000018b8 */
[C---:B------:R-:W-:Y:S01]  /*c910*/  HMMA.16816.F32 R180, R56.reuse, R202, R180 ;  /* 0x000000ca38b4723c */ /* 0x040fe200000018b4 */
[----:B------:R-:W-:Y:S07]  /*c920*/  LDSM.16.M88.4 R200, [R2+0x4000] ;  /* 0x0040000002c8783b */ /* 0x000fee0000000200 */
[C---:B------:R-:W-:Y:S08]  /*c930*/  HMMA.16816.F32 R176, R56.reuse, R64, R176 ;  /* 0x0000004038b0723c */ /* 0x040ff000000018b0 */
[C---:B------:R-:W-:Y:S08]  /*c940*/  HMMA.16816.F32 R168, R56.reuse, R60, R168 ;  /* 0x0000003c38a8723c */ /* 0x040ff000000018a8 */
[C---:B------:R-:W-:Y:S01]  /*c950*/  HMMA.16816.F32 R172, R56.reuse, R66, R172 ;  /* 0x0000004238ac723c */ /* 0x040fe200000018ac */
[----:B------:R-:W-:Y:S07]  /*c960*/  LDSM.16.M88.4 R64, [R0+0x7400] ;  /* 0x007400000040783b */ /* 0x000fee0000000200 */
[----:B------:R-:W-:Y:S01]  /*c970*/  HMMA.16816.F32 R164, R56, R62, R164 ;  /* 0x0000003e38a4723c */ /* 0x000fe200000018a4 */
[----:B------:R-:W-:Y:S04]  /*c980*/  LDSM.16.M88.4 R56, [R0+0x7c00] ;  /* 0x007c00000038783b */ /* 0x000fe80000000200 */
[----:B------:R-:W-:Y:S03]  /*c990*/  LDSM.16.M88.4 R60, [R0+0x7800] ;  /* 0x00780000003c783b */ /* 0x000fe60000000200 */
[C---:B-1----:R-:W-:Y:S08]  /*c9a0*/  HMMA.16816.F32 R36, R52.reuse, R48, R36 ;  /* 0x000000303424723c */ /* 0x042ff00000001824 */
[C---:B--2---:R-:W-:Y:S08]  /*c9b0*/  HMMA.16816.F32 R24, R52.reuse, R44, R24 ;  /* 0x0000002c3418723c */ /* 0x044ff00000001818 */
        /* <DEDUP_REMOVED lines=28> */
[----:B------:R1:W-:Y:S07]  /*cb80*/  LDSM.16.M88.4 R48, [R2+0x5000] ;  /* 0x005000000230783b */ /* 0x0003ee0000000200 */
[C---:B------:R-:W-:Y:S08]  /*cb90*/  HMMA.16816.F32 R40, R52.reuse, R44, R40 ;  /* 0x0000002c3428723c */ /* 0x040ff00000001828 */
[C---:B------:R-:W-:Y:S01]  /*cba0*/  HMMA.16816.F32 R28, R52.reuse, R46, R28 ;  /* 0x0000002e341c723c */ /* 0x040fe2000000181c */
[----:B------:R-:W2:Y:S07]  /*cbb0*/  LDSM.16.M88.4 R44, [R228+0x8000] ;  /* 0x00800000e42c783b */ /* 0x000eae0000000200 */
[----:B------:R-:W-:Y:S01]  /*cbc0*/  HMMA.16816.F32 R184, R52, R64, R184 ;  /* 0x0000004034b8723c */ /* 0x000fe200000018b8 */
[----:B-1----:R-:W-:-:S04]  /*cbd0*/  IMAD.U32 R2, RZ, RZ, UR19 ;  /* 0x00000013ff027e24 */ /* 0x002fc8000f8e00ff */
[----:B------:R-:W-:-:S03]  /*cbe0*/  IMAD R2, R2, 0x40, R3 ;  /* 0x0000004002027824 */ /* 0x000fc600078e0203 */
        /* <DEDUP_REMOVED lines=20> */
[----:B------:R4:W2:Y:S01]  /*cd30*/  LDSM.16.M88.4 R44, [R0+0x8c00] ;  /* 0x008c0000002c783b */ /* 0x0008a20000000200 */
[----:B------:R-:W-:-:S06]  /*cd40*/  DEPBAR.LE SB0, 0x0 ;  /* 0x000080000000791a */ /* 0x000fcc0000000000 */
[C---:B------:R-:W-:Y:S08]  /*cd50*/  HMMA.16816.F32 R184, R200.reuse, R196, R184 ;  /* 0x000000c4c8b8723c */ /* 0x040ff000000018b8 */
[C---:B------:R-:W-:Y:S08]  /*cd60*/  HMMA.16816.F32 R180, R200.reuse, R198, R180 ;  /* 0x000000c6c8b4723c */ /* 0x040ff000000018b4 */
[----:B------:R-:W-:Y:S01]  /*cd70*/  HMMA.16816.F32 R176, R200, R192, R176 ;  /* 0x000000c0c8b0723c */ /* 0x000fe200000018b0 */
[----:B----4-:R-:W-:-:S05]  /*cd80*/  VIADD R0, R2, 0xffffff40 ;  /* 0xffffff4002007836 */ /* 0x010fca0000000000 */
[C---:B------:R-:W-:Y:S02]  /*cd90*/  ISETP.GE.AND P6, PT, R0.reuse, R215, PT ;  /* 0x000000d70000720c */ /* 0x040fe40003fc6270 */
[----:B------:R-:W-:Y:S01]  /*cda0*/  HMMA.16816.F32 R172, R200, R194, R172 ;  /* 0x000000c2c8ac723c */ /* 0x000fe200000018ac */
[C---:B------:R-:W-:Y:S02]  /*cdb0*/  ISETP.GE.AND P5, PT, R0.reuse, R214, PT ;  /* 0x000000d60000720c */ /* 0x040fe40003fa6270 */
[----:B------:R-:W-:-:S05]  /*cdc0*/  ISETP.GE.AND P4, PT, R0, R213, PT ;  /* 0x000000d50000720c */ /* 0x000fca0003f86270 */
[C---:B------:R-:W-:Y:S08]  /*cdd0*/  HMMA.16816.F32 R164, R200.reuse, R190, R164 ;  /* 0x000000bec8a4723c */ /* 0x040ff000000018a4 */
[----:B------:R-:W-:Y:S08]  /*cde0*/  HMMA.16816.F32 R168, R200, R188, R168 ;  /* 0x000000bcc8a8723c */ /* 0x000ff000000018a8 */
[C---:B-1----:R-:W-:Y:S08]  /*cdf0*/  HMMA.16816.F32 R36, R60.reuse, R56, R36 ;  /* 0x000000383c24723c */ /* 0x042ff00000001824 */
[C---:B------:R-:W-:Y:S08]  /*ce00*/  HMMA.16816.F32 R32, R60.reuse, R58, R32 ;  /* 0x0000003a3c20723c */ /* 0x040ff00000001820 */
[C---:B---3--:R-:W-:Y:S08]  /*ce10*/  HMMA.16816.F32 R24, R60.reuse, R52, R24 ;  /* 0x000000343c18723c */ /* 0x048ff00000001818 */
[C---:B------:R-:W-:Y:S08]  /*ce20*/  HMMA.16816.F32 R20, R60.reuse, R54, R20 ;  /* 0x000000363c14723c */ /* 0x040ff00000001814 */
[C---:B--2---:R-:W-:Y:S08]  /*ce30*/  HMMA.16816.F32 R16, R60.reuse, R48, R16 ;  /* 0x000000303c10723c */ /* 0x044ff00000001810 */
        /* <DEDUP_REMOVED lines=8> */
[----:B------:R-:W-:Y:S08]  /*cec0*/  HMMA.16816.F32 R164, R64, R46, R164 ;  /* 0x0000002e40a4723c */ /* 0x000ff000000018a4 */
[-C--:B------:R-:W-:Y:S08]  /*ced0*/  HMMA.16816.F32 R8, R60, R44.reuse, R8 ;  /* 0x0000002c3c08723c */ /* 0x080ff00000001808 */
[----:B------:R-:W-:Y:S01]  /*cee0*/  HMMA.16816.F32 R168, R64, R44, R168 ;  /* 0x0000002c40a8723c */ /* 0x000fe200000018a8 */
[----:B------:R-:W-:Y:S01]  /*cef0*/  VIADD R45, R2, 0xffffff41 ;  /* 0xffffff41022d7836 */ /* 0x000fe20000000000 */
[----:B------:R-:W-:Y:S06]  /*cf00*/  BAR.SYNC.DEFER_BLOCKING 0x0 ;  /* 0x0000000000007b1d */ /* 0x000fec0000010000 */
[----:B------:R-:W-:-:S12]  /*cf10*/  BRA.U !UP0, `(.L_x_391) ;  /* 0x0000000508047547 */ /* 0x000fd8000b800000 */
[----:B------:R-:W-:Y:S01]  /*cf20*/  USHF.L.U32 UR4, UR10, 0x6, URZ ;  /* 0x000000060a047899 */ /* 0x000fe200080006ff */
[----:B------:R-:W-:Y:S01]  /*cf30*/  IMAD.U32 R46, RZ, RZ, UR29 ;  /* 0x0000001dff2e7e24 */ /* 0x000fe2000f8e00ff */
[----:B------:R-:W-:Y:S01]  /*cf40*/  USHF.L.U64.HI UR10, UR10, 0x6, UR11 ;  /* 0x000000060a0a7899 */ /* 0x000fe2000801020b */
[----:B------:R-:W-:Y:S01]  /*cf50*/  IMAD.U32 R47, RZ, RZ, UR28 ;  /* 0x0000001cff2f7e24 */ /* 0x000fe2000f8e00ff */
[----:B------:R-:W-:Y:S02]  /*cf60*/  UIADD3 UR6, UPT, UPT, UR19, -0x4, URZ ;  /* 0xfffffffc13067890 */ /* 0x000fe4000fffe0ff */
[----:B------:R-:W-:Y:S02]  /*cf70*/  IMAD.U32 R3, RZ, RZ, UR4 ;  /* 0x00000004ff037e24 */ /* 0x000fe4000f8e00ff */
[----:B------:R-:W-:Y:S02]  /*cf80*/  UIMAD UR10, UR10, UR6, URZ ;  /* 0x000000060a0a72a4 */ /* 0x000fe4000f8e02ff */
[----:B------:R-:W-:-:S04]  /*cf90*/  @!P3 IMAD.WIDE.U32 R46, R3, UR6, R46 ;  /* 0x00000006032ebc25 */ /* 0x000fc8000f8e002e */
[----:B------:R-:W-:Y:S01]  /*cfa0*/  @!P3 VIADD R47, R47, UR10 ;  /* 0x0000000a2f2fbc36 */ /* 0x000fe20008000000 */
[----:B------:R-:W-:-:S04]  /*cfb0*/  @!P3 LEA R50, P0, R46, R233, 0x1 ;  /* 0x000000e92e32b211 */ /* 0x000fc800078008ff */
[----:B------:R-:W-:Y:S01]  /*cfc0*/  @!P3 LEA.HI.X R51, R46, R232, R47, 0x1, P0 ;  /* 0x000000e82e33b211 */ /* 0x000fe200000f0c2f */
[----:B------:R-:W-:Y:S01]  /*cfd0*/  IMAD.U32 R47, RZ, RZ, UR28 ;  /* 0x0000001cff2f7e24 */ /* 0x000fe2000f8e00ff */
[----:B------:R-:W-:-:S05]  /*cfe0*/  MOV R46, UR29 ;  /* 0x0000001d002e7c02 */ /* 0x000fca0008000f00 */
[----:B------:R-:W-:-:S04]  /*cff0*/  @!P2 IMAD.WIDE.U32 R46, R3, UR6, R46 ;  /* 0x00000006032eac25 */ /* 0x000fc8000f8e002e */
[----:B------:R-:W-:Y:S01]  /*d000*/  @!P2 VIADD R47, R47, UR10 ;  /* 0x0000000a2f2fac36 */ /* 0x000fe20008000000 */
[----:B------:R-:W-:-:S04]  /*d010*/  @!P2 LEA R48, P0, R46, R233, 0x1 ;  /* 0x000000e92e30a211 */ /* 0x000fc800078008ff */
[----:B------:R-:W-:Y:S01]  /*d020*/  @!P2 LEA.HI.X R49, R46, R232, R47, 0x1, P0 ;  /* 0x000000e82e31a211 */ /* 0x000fe200000f0c2f */
[----:B------:R-:W-:Y:S01]  /*d030*/  IMAD.U32 R46, RZ, RZ, UR29 ;  /* 0x0000001dff2e7e24 */ /* 0x000fe2000f8e00ff */
[----:B------:R-:W-:-:S03]  /*d040*/  MOV R47, UR28 ;  /* 0x0000001c002f7c02 */ /* 0x000fc60008000f00 */
[----:B------:R-:W-:Y:S01]  /*d050*/  @!P1 IMAD.WIDE.U32 R46, R3, UR6, R46 ;  /* 0x00000006032e9c25 */ /* 0x000fe2000f8e002e */
[----:B------:R-:W-:-:S03]  /*d060*/  UIMAD.WIDE.U32 UR6, UR4, UR6, URZ ;  /* 0x00000006040672a5 */ /* 0x000fc6000f8e00ff */
[----:B------:R-:W-:Y:S01]  /*d070*/  @!P1 VIADD R3, R47, UR10 ;  /* 0x0000000a2f039c36 */ /* 0x000fe20008000000 */
[C---:B------:R-:W-:Y:S01]  /*d080*/  @!P1 LEA R52, P0, R46.reuse, R233, 0x1 ;  /* 0x000000e92e349211 */ /* 0x040fe200078008ff */
[----:B------:R-:W-:Y:S01]  /*d090*/  UIADD3 UR10, UPT, UPT, UR7, UR10, URZ ;  /* 0x0000000a070a7290 */ /* 0x000fe2000fffe0ff */
[----:B------:R-:W-:Y:S02]  /*d0a0*/  MOV R44, UR6 ;  /* 0x00000006002c7c02 */ /* 0x000fe40008000f00 */
[----:B------:R-:W-:Y:S01]  /*d0b0*/  @!P1 LEA.HI.X R53, R46, R232, R3, 0x1, P0 ;  /* 0x000000e82e359211 */ /* 0x000fe200000f0c03 */
[----:B------:R-:W-:Y:S02]  /*d0c0*/  IMAD.U32 R46, RZ, RZ, UR6 ;  /* 0x00000006ff2e7e24 */ /* 0x000fe4000f8e00ff */
[----:B------:R-:W-:-:S03]  /*d0d0*/  IMAD.U32 R3, RZ, RZ, UR10 ;  /* 0x0000000aff037e24 */ /* 0x000fc6000f8e00ff */
[----:B------:R-:W-:-:S04]  /*d0e0*/  @!P3 LEA R54, P0, R46, R233, 0x1 ;  /* 0x000000e92e36b211 */ /* 0x000fc800078008ff */
[----:B------:R-:W-:Y:S02]  /*d0f0*/  @!P3 LEA.HI.X R55, R44, R232, R3, 0x1, P0 ;  /* 0x000000e82c37b211 */ /* 0x000fe400000f0c03 */
[----:B------:R-:W-:-:S03]  /*d100*/  @!P2 LEA R56, P0, R46, R233, 0x1 ;  /* 0x000000e92e38a211 */ /* 0x000fc600078008ff */
[----:B------:R-:W-:Y:S01]  /*d110*/  @!PT LDS RZ, [RZ] ;  /* 0x00000000fffff984 */ /* 0x000fe20000000800 */
[----:B------:R-:W-:Y:S01]  /*d120*/  @!PT LDS RZ, [RZ] ;  /* 0x00000000fffff984 */ /* 0x000fe20000000800 */
[----:B------:R-:W-:Y:S01]  /*d130*/  @!PT LDS RZ, [RZ] ;  /* 0x00000000fffff984 */ /* 0x000fe20000000800 */
[----:B------:R1:W-:Y:S01]  /*d140*/  @!P3 LDGSTS.E.BYPASS.LTC128B.128 [R234+0x6000], desc[UR24][R54.64] ;  /* 0x0600000036eabfae */ /* 0x0003e2000b981a18 */
[-CC-:B------:R-:W-:Y:S02]  /*d150*/  @!P2 LEA.HI.X R57, R44, R232.reuse, R3.reuse, 0x1, P0 ;  /* 0x000000e82c39a211 */ /* 0x180fe400000f0c03 */
[----:B------:R-:W-:Y:S01]  /*d160*/  @!P1 LEA R46, P0, R46, R233, 0x1 ;  /* 0x000000e92e2e9211 */ /* 0x000fe200078008ff */
        /* <DEDUP_REMOVED lines=28> */
.L_x_391:
[----:B------:R-:W-:Y:S01]  /*d330*/  VIADD R44, R2, 0xffffff48 ;  /* 0xffffff48022c7836 */ /* 0x000fe20000000000 */
[C---:B------:R-:W-:Y:S01]  /*d340*/  ISETP.GE.AND P3, PT, R45.reuse, R213, PT ;  /* 0x000000d52d00720c */ /* 0x040fe20003f66270 */
[----:B------:R2:W-:Y:S01]  /*d350*/  STL.64 [R1+0x28], R234 ;  /* 0x000028ea01007387 */ /* 0x0005e20000100a00 */
[----:B------:R-:W-:Y:S02]  /*d360*/  ISETP.GE.AND P0, PT, R0, R212, PT ;  /* 0x000000d40000720c */ /* 0x000fe40003f06270 */
[----:B------:R-:W-:Y:S02]  /*d370*/  FSEL R3, R40, -INF , !P6 ;  /* 0xff80000028037808 */ /* 0x000fe40007000000 */
[----:B------:R-:W-:Y:S02]  /*d380*/  ISETP.GE.AND P1, PT, R45, R214, PT ;  /* 0x000000d62d00720c */ /* 0x000fe40003f26270 */
[----:B------:R-:W-:Y:S02]  /*d390*/  FSEL R0, R36, -INF , !P4 ;  /* 0xff80000024007808 */ /* 0x000fe40006000000 */
[----:B------:R-:W-:Y:S01]  /*d3a0*/  FSEL R40, R37, -INF , !P3 ;  /* 0xff80000025287808 */ /* 0x000fe20005800000 */
[----:B------:R-:W-:Y:S01]  /*d3b0*/  VIADD R37, R2, 0xffffff49 ;  /* 0xffffff4902257836 */ /* 0x000fe20000000000 */
[----:B------:R-:W-:-:S02]  /*d3c0*/  ISETP.GE.AND P4, PT, R44, R215, PT ;  /* 0x000000d72c00720c */ /* 0x000fc40003f86270 */
[----:B------:R-:W-:Y:S02]  /*d3d0*/  ISETP.GE.AND P2, PT, R45, R215, PT ;  /* 0x000000d72d00720c */ /* 0x000fe40003f46270 */
[----:B-1----:R-:W-:Y:S02]  /*d3e0*/  FSEL R46, R38, -INF , !P0 ;  /* 0xff800000262e7808 */ /* 0x002fe40004000000 */
[----:B------:R-:W-:Y:S02]  /*d3f0*/  FSEL R50, R43, -INF , !P1 ;  /* 0xff8000002b327808 */ /* 0x000fe40004800000 */
[----:B------:R-:W-:Y:S02]  /*d400*/  FSEL R42, R42, -INF , !P5 ;  /* 0xff8000002a2a7808 */ /* 0x000fe40006800000 */
[----:B------:R-:W-:Y:S02]  /*d410*/  ISETP.GE.AND P0, PT, R44, R214, PT ;  /* 0x000000d62c00720c */ /* 0x000fe40003f06270 */
[----:B------:R-:W-:Y:S01]  /*d420*/  FSEL R43, R28, -INF , !P4 ;  /* 0xff8000001c2b7808 */ /* 0x000fe20006000000 */
[----:B------:R-:W-:Y:S01]  /*d430*/  VIADD R36, R2, 0xffffff50 ;  /* 0xffffff5002247836 */ /* 0x000fe20000000000 */
[----:B------:R-:W-:-:S02]  /*d440*/  ISETP.GE.AND P5, PT, R45, R212, PT ;  /* 0x000000d42d00720c */ /* 0x000fc40003fa6270 */
[----:B------:R-:W-:Y:S01]  /*d450*/  FSEL R41, R41, -INF , !P2 ;  /* 0xff80000029297808 */ /* 0x000fe20005000000 */
[----:B--2---:R-:W2:Y:S01]  /*d460*/  LDL.LU R234, [R1+0x4] ;  /* 0x0000040001ea7983 */ /* 0x004ea20000300800 */
[-C--:B------:R-:W-:Y:S01]  /*d470*/  ISETP.GE.AND P4, PT, R37, R213.reuse, PT ;  /* 0x000000d52500720c */ /* 0x080fe20003f86270 */
[----:B------:R-:W-:Y:S01]  /*d480*/  IMAD.MOV.U32 R235, RZ, RZ, R229 ;  /* 0x000000ffffeb7224 */ /* 0x000fe200078e00e5 */
[----:B------:R-:W-:Y:S01]  /*d490*/  ISETP.GE.AND P2, PT, R44, R213, PT ;  /* 0x000000d52c00720c */ /* 0x000fe20003f46270 */
[----:B------:R1:W-:Y:S01]  /*d4a0*/  STL.64 [R1+0x20], R232 ;  /* 0x000020e801007387 */ /* 0x0003e20000100a00 */
[----:B------:R-:W-:Y:S01]  /*d4b0*/  FSEL R58, R30, -INF , !P0 ;  /* 0xff8000001e3a7808 */ /* 0x000fe20004000000 */
[----:B------:R-:W-:Y:S01]  /*d4c0*/  USHF.L.U32 UR6, UR19, 0x1, URZ ;  /* 0x0000000113067899 */ /* 0x000fe200080006ff */
[----:B------:R-:W-:Y:S01]  /*d4d0*/  FSEL R48, R39, -INF , !P5 ;  /* 0xff80000027307808 */ /* 0x000fe20006800000 */
[----:B------:R-:W-:Y:S01]  /*d4e0*/  VIADD R201, R251, 0x32370b8f ;  /* 0x32370b8ffbc97836 */ /* 0x000fe20000000000 */
[----:B------:R-:W-:Y:S01]  /*d4f0*/  FSEL R30, R33, -INF , !P4 ;  /* 0xff800000211e7808 */ /* 0x000fe20006000000 */
[----:B------:R-:W-:Y:S01]  /*d500*/  VIADD R33, R2, 0xffffff51 ;  /* 0xffffff5102217836 */ /* 0x000fe20000000000 */
[----:B------:R-:W-:Y:S01]  /*d510*/  ISETP.GE.AND P3, PT, R44, R212, PT ;  /* 0x000000d42c00720c */ /* 0x000fe20003f66270 */
[----:B------:R-:W-:Y:S01]  /*d520*/  UIADD3 UR4, UPT, UPT, UR6, -0x6, URZ ;  /* 0xfffffffa06047890 */ /* 0x000fe2000fffe0ff */
[-C--:B------:R-:W-:Y:S01]  /*d530*/  ISETP.GE.AND P5, PT, R37, R215.reuse, PT ;  /* 0x000000d72500720c */ /* 0x080fe20003fa6270 */
[----:B------:R-:W-:Y:S01]  /*d540*/  VIADD R203, R251, 0x76cf5d0a ;  /* 0x76cf5d0afbcb7836 */ /* 0x000fe20000000000 */
[C---:B------:R-:W-:Y:S01]  /*d550*/  ISETP.GE.AND P1, PT, R37.reuse, R214, PT ;  /* 0x000000d62500720c */ /* 0x040fe20003f26270 */
[----:B------:R-:W-:Y:S01]  /*d560*/  STL.64 [R1+0x18], R230 ;  /* 0x000018e601007387 */ /* 0x000fe20000100a00 */
[----:B------:R-:W-:Y:S01]  /*d570*/  ISETP.GE.AND P0, PT, R37, R212, PT ;  /* 0x000000d42500720c */ /* 0x000fe20003f06270 */
[C---:B------:R-:W-:Y:S01]  /*d580*/  VIADD R191, R251.reuse, 0xed9eba14 ;  /* 0xed9eba14fbbf7836 */ /* 0x040fe20000000000 */
[----:B------:R-:W-:Y:S01]  /*d590*/  FSEL R56, R32, -INF , !P2 ;  /* 0xff80000020387808 */ /* 0x000fe20005000000 */
[----:B------:R3:W-:Y:S01]  /*d5a0*/  STL.64 [R1+0x10], R220 ;  /* 0x000010dc01007387 */ /* 0x0007e20000100a00 */
[----:B------:R-:W-:Y:S01]  /*d5b0*/  ISETP.GE.AND P2, PT, R36, R215, PT ;  /* 0x000000d72400720c */ /* 0x000fe20003f46270 */
[----:B------:R-:W-:Y:S01]  /*d5c0*/  VIADD R189, R251, 0xa9066899 ;  /* 0xa9066899fbbd7836 */ /* 0x000fe20000000000 */
[----:B------:R-:W-:Y:S01]  /*d5d0*/  FSEL R34, R34, -INF , !P3 ;  /* 0xff80000022227808 */ /* 0x000fe20005800000 */
[----:B------:R-:W-:Y:S01]  /*d5e0*/  VIADD R61, R210, 0x9020 ;  /* 0x00009020d23d7836 */ /* 0x000fe20000000000 */
[----:B------:R-:W-:Y:S01]  /*d5f0*/  FSEL R29, R29, -INF , !P5 ;  /* 0xff8000001d1d7808 */ /* 0x000fe20006800000 */
[----:B------:R-:W-:Y:S01]  /*d600*/  UIADD3 UR6, UPT, UPT, UR6, -0x5, URZ ;  /* 0xfffffffb06067890 */ /* 0x000fe2000fffe0ff */
[----:B------:R-:W-:-:S02]  /*d610*/  FSEL R28, R35, -INF , !P0 ;  /* 0xff800000231c7808 */ /* 0x000fc40004000000 */
[----:B------:R-:W-:Y:S01]  /*d620*/  FSEL R32, R31, -INF , !P1 ;  /* 0xff8000001f207808 */ /* 0x000fe20004800000 */
[----:B------:R-:W-:Y:S01]  /*d630*/  VIADD R31, R2, 0xffffff58 ;  /* 0xffffff58021f7836 */ /* 0x000fe20000000000 */
[CC--:B------:R-:W-:Y:S02]  /*d640*/  ISETP.GE.AND P3, PT, R36.reuse, R214.reuse, PT ;  /* 0x000000d62400720c */ /* 0x0c0fe40003f66270 */
[----:B------:R-:W-:Y:S02]  /*d650*/  ISETP.GE.AND P5, PT, R36, R213, PT ;  /* 0x000000d52400720c */ /* 0x000fe40003fa6270 */
[C---:B------:R-:W-:Y:S02]  /*d660*/  ISETP.GE.AND P1, PT, R33.reuse, R215, PT ;  /* 0x000000d72100720c */ /* 0x040fe40003f26270 */
[----:B------:R-:W-:Y:S02]  /*d670*/  ISETP.GE.AND P0, PT, R33, R214, PT ;  /* 0x000000d62100720c */ /* 0x000fe40003f06270 */
[----:B------:R-:W-:-:S02]  /*d680*/  FSEL R193, R184, -INF , !P2 ;  /* 0xff800000b8c17808 */ /* 0x000fc40005000000 */
[-C--:B------:R-:W-:Y:S02]  /*d690*/  ISETP.GE.AND P4, PT, R36, R212.reuse, PT ;  /* 0x000000d42400720c */ /* 0x080fe40003f86270 */
[----:B------:R-:W-:Y:S02]  /*d6a0*/  ISETP.GE.AND P2, PT, R33, R213, PT ;  /* 0x000000d52100720c */ /* 0x000fe40003f46270 */
[----:B------:R-:W-:Y:S02]  /*d6b0*/  FSEL R228, R186, -INF , !P3 ;  /* 0xff800000bae47808 */ /* 0x000fe40005800000 */
[----:B------:R-:W-:Y:S02]  /*d6c0*/  FSEL R195, R185, -INF , !P1 ;  /* 0xff800000b9c37808 */ /* 0x000fe40004800000 */
[----:B------:R-:W-:Y:S02]  /*d6d0*/  FSEL R197, R187, -INF , !P0 ;  /* 0xff800000bbc57808 */ /* 0x000fe40004000000 */
[----:B------:R-:W-:Y:S01]  /*d6e0*/  FSEL R188, R24, -INF , !P5 ;  /* 0xff80000018bc7808 */ /* 0x000fe20006800000 */
[----:B------:R-:W-:Y:S01]  /*d6f0*/  VIADD R24, R2, 0xffffff59 ;  /* 0xffffff5902187836 */ /* 0x000fe20000000000 */
[----:B------:R-:W-:-:S02]  /*d700*/  ISETP.GE.AND P3, PT, R33, R212, PT ;  /* 0x000000d42100720c */ /* 0x000fc40003f66270 */
[C---:B------:R-:W-:Y:S02]  /*d710*/  ISETP.GE.AND P0, PT, R31.reuse, R215, PT ;  /* 0x000000d71f00720c */ /* 0x040fe40003f06270 */
[----:B------:R-:W-:Y:S02]  /*d720*/  ISETP.GE.AND P1, PT, R31, R214, PT ;  /* 0x000000d61f00720c */ /* 0x000fe40003f26270 */
[----:B------:R-:W-:Y:S02]  /*d730*/  FSEL R26, R26, -INF , !P4 ;  /* 0xff8000001a1a7808 */ /* 0x000fe40006000000 */
[----:B------:R-:W-:Y:S01]  /*d740*/  FSEL R49, R25, -INF , !P2 ;  /* 0xff80000019317808 */ /* 0x000fe20005000000 */
[----:B------:R-:W-:Y:S01]  /*d750*/  VIADD R25, R2, 0xffffff60 ;  /* 0xffffff6002197836 */ /* 0x000fe20000000000 */
[----:B------:R-:W-:Y:S02]  /*d760*/  ISETP.GE.AND P4, PT, R31, R212, PT ;  /* 0x000000d41f00720c */ /* 0x000fe40003f86270 */
[----:B-1----:R-:W-:-:S02]  /*d770*/  FSEL R232, R27, -INF , !P3 ;  /* 0xff8000001be87808 */ /* 0x002fc40005800000 */
[----:B------:R-:W-:Y:S02]  /*d780*/  FSEL R199, R180, -INF , !P0 ;  /* 0xff800000b4c77808 */ /* 0x000fe40004000000 */
[----:B------:R-:W-:Y:S02]  /*d790*/  FSEL R227, R182, -INF , !P1 ;  /* 0xff800000b6e37808 */ /* 0x000fe40004800000 */
[----:B------:R-:W-:Y:S02]  /*d7a0*/  ISETP.GE.AND P5, PT, R31, R213, PT ;  /* 0x000000d51f00720c */ /* 0x000fe40003fa6270 */
[C---:B------:R-:W-:Y:S02]  /*d7b0*/  ISETP.GE.AND P3, PT, R24.reuse, R215, PT ;  /* 0x000000d71800720c */ /* 0x040fe40003f66270 */
[C---:B------:R-:W-:Y:S02]  /*d7c0*/  ISETP.GE.AND P2, PT, R24.reuse, R214, PT ;  /* 0x000000d61800720c */ /* 0x040fe40003f46270 */
[----:B------:R-:W-:-:S02]  /*d7d0*/  ISETP.GE.AND P0, PT, R24, R213, PT ;  /* 0x000000d51800720c */ /* 0x000fc40003f06270 */
[----:B------:R-:W-:Y:S01]  /*d7e0*/  ISETP.GE.AND P1, PT, R24, R212, PT ;  /* 0x000000d41800720c */ /* 0x000fe20003f26270 */
[----:B------:R-:W-:Y:S01]  /*d7f0*/  VIADD R24, R2, 0xffffff61 ;  /* 0xffffff6102187836 */ /* 0x000fe20000000000 */
[----:B------:R-:W-:Y:S02]  /*d800*/  FSEL R51, R22, -INF , !P4 ;  /* 0xff80000016337808 */ /* 0x000fe40006000000 */
[C---:B------:R-:W-:Y:S02]  /*d810*/  ISETP.GE.AND P4, PT, R25.reuse, R214, PT ;  /* 0x000000d61900720c */ /* 0x040fe40003f86270 */
[----:B------:R-:W-:Y:S01]  /*d820*/  FSEL R47, R20, -INF , !P5 ;  /* 0xff800000142f7808 */ /* 0x000fe20006800000 */
[C---:B------:R-:W-:Y:S01]  /*d830*/  VIADD R20, R2.reuse, 0xffffff69 ;  /* 0xffffff6902147836 */ /* 0x040fe20000000000 */
[----:B------:R-:W-:Y:S02]  /*d840*/  ISETP.GE.AND P5, PT, R25, R215, PT ;  /* 0x000000d71900720c */ /* 0x000fe40003fa6270 */
[----:B------:R-:W-:Y:S01]  /*d850*/  FSEL R52, R21, -INF , !P0 ;  /* 0xff80000015347808 */ /* 0x000fe20004000000 */
[----:B------:R-:W-:Y:S01]  /*d860*/  VIADD R21, R2, 0xffffff68 ;  /* 0xffffff6802157836 */ /* 0x000fe20000000000 */
[----:B------:R-:W-:-:S02]  /*d870*/  FSEL R186, R178, -INF , !P4 ;  /* 0xff800000b2ba7808 */ /* 0x000fc40006000000 */
[-C--:B------:R-:W-:Y:S02]  /*d880*/  ISETP.GE.AND P0, PT, R25, R212.reuse, PT ;  /* 0x000000d41900720c */ /* 0x080fe40003f06270 */
[----:B------:R-:W-:Y:S02]  /*d890*/  ISETP.GE.AND P4, PT, R24, R212, PT ;  /* 0x000000d41800720c */ /* 0x000fe40003f86270 */
[----:B------:R-:W-:Y:S02]  /*d8a0*/  FSEL R229, R181, -INF , !P3 ;  /* 0xff800000b5e57808 */ /* 0x000fe40005800000 */
[----:B------:R-:W-:Y:S02]  /*d8b0*/  FSEL R181, R176, -INF , !P5 ;  /* 0xff800000b0b57808 */ /* 0x000fe40006800000 */
[-C--:B------:R-:W-:Y:S02]  /*d8c0*/  ISETP.GE.AND P3, PT, R25, R213.reuse, PT ;  /* 0x000000d51900720c */ /* 0x080fe40003f66270 */
[----:B------:R-:W-:-:S02]  /*d8d0*/  ISETP.GE.AND P5, PT, R24, R213, PT ;  /* 0x000000d51800720c */ /* 0x000fc40003fa6270 */
[----:B------:R-:W-:Y:S01]  /*d8e0*/  FSEL R180, R18, -INF , !P0 ;  /* 0xff80000012b47808 */ /* 0x000fe20004000000 */
[----:B------:R-:W-:Y:S01]  /*d8f0*/  VIADD R18, R2, 0xffffff70 ;  /* 0xffffff7002127836 */ /* 0x000fe20000000000 */
[----:B------:R-:W-:Y:S02]  /*d900*/  FSEL R184, R19, -INF , !P4 ;  /* 0xff80000013b87808 */ /* 0x000fe40006000000 */
[----:B------:R-:W-:Y:S02]  /*d910*/  ISETP.GE.AND P4, PT, R20, R214, PT ;  /* 0x000000d61400720c */ /* 0x000fe40003f86270 */
[----:B------:R-:W-:Y:S01]  /*d920*/  FSEL R178, R16, -INF , !P3 ;  /* 0xff80000010b27808 */ /* 0x000fe20005800000 */
[C---:B------:R-:W-:Y:S01]  /*d930*/  VIADD R16, R2.reuse, 0xffffff78 ;  /* 0xffffff7802107836 */ /* 0x040fe20000000000 */
[----:B------:R-:W-:Y:S01]  /*d940*/  FSEL R182, R17, -INF , !P5 ;  /* 0xff80000011b67808 */ /* 0x000fe20006800000 */
[C---:B------:R-:W-:Y:S01]  /*d950*/  VIADD R17, R2.reuse, 0xffffff71 ;  /* 0xffffff7102117836 */ /* 0x040fe20000000000 */
[----:B------:R-:W-:Y:S01]  /*d960*/  FSEL R190, R175, -INF , !P4 ;  /* 0xff800000afbe7808 */ /* 0x000fe20006000000 */
[----:B------:R-:W-:Y:S01]  /*d970*/  VIADD R2, R2, 0xffffff79 ;  /* 0xffffff7902027836 */ /* 0x000fe20000000000 */
[----:B------:R-:W-:Y:S01]  /*d980*/  ISETP.GE.AND P3, PT, R21, R213, PT ;  /* 0x000000d51500720c */ /* 0x000fe20003f66270 */
[----:B------:R-:W-:Y:S01]  /*d990*/  IMAD.MOV.U32 R175, RZ, RZ, R26 ;  /* 0x000000ffffaf7224 */ /* 0x000fe200078e001a */
[----:B------:R-:W-:-:S02]  /*d9a0*/  ISETP.GE.AND P4, PT, R18, R215, PT ;  /* 0x000000d71200720c */ /* 0x000fc40003f86270 */
[-C--:B------:R-:W-:Y:S02]  /*d9b0*/  ISETP.GE.AND P5, PT, R20, R215.reuse, PT ;  /* 0x000000d71400720c */ /* 0x080fe40003fa6270 */
[----:B------:R-:W-:Y:S02]  /*d9c0*/  FSEL R194, R12, -INF , !P3 ;  /* 0xff8000000cc27808 */ /* 0x000fe40005800000 */
[----:B------:R-:W-:Y:S02]  /*d9d0*/  FSEL R168, R168, -INF , !P4 ;  /* 0xff800000a8a87808 */ /* 0x000fe40006000000 */
[-C--:B------:R-:W-:Y:S02]  /*d9e0*/  ISETP.GE.AND P3, PT, R16, R215.reuse, PT ;  /* 0x000000d71000720c */ /* 0x080fe40003f66270 */
[-C--:B------:R-:W-:Y:S02]  /*d9f0*/  ISETP.GE.AND P4, PT, R2, R215.reuse, PT ;  /* 0x000000d70200720c */ /* 0x080fe40003f86270 */
[----:B------:R-:W-:Y:S01]  /*da00*/  FSEL R185, R173, -INF , !P5 ;  /* 0xff800000adb97808 */ /* 0x000fe20006800000 */
[----:B------:R-:W-:Y:S01]  /*da10*/  IMAD.MOV.U32 R173, RZ, RZ, R52 ;  /* 0x000000ffffad7224 */ /* 0x000fe200078e0034 */
[----:B------:R-:W-:-:S02]  /*da20*/  ISETP.GE.AND P5, PT, R17, R215, PT ;  /* 0x000000d71100720c */ /* 0x000fc40003fa6270 */
[----:B------:R-:W-:Y:S02]  /*da30*/  FSEL R60, R164, -INF , !P3 ;  /* 0xff800000a43c7808 */ /* 0x000fe40005800000 */
[----:B------:R-:W-:Y:S02]  /*da40*/  FSEL R165, R165, -INF , !P4 ;  /* 0xff800000a5a57808 */ /* 0x000fe40006000000 */
[-C--:B------:R-:W-:Y:S02]  /*da50*/  ISETP.GE.AND P3, PT, R17, R214.reuse, PT ;  /* 0x000000d61100720c */ /* 0x080fe40003f66270 */
[----:B------:R-:W-:Y:S02]  /*da60*/  ISETP.GE.AND P4, PT, R16, R214, PT ;  /* 0x000000d61000720c */ /* 0x000fe40003f86270 */
[----:B------:R-:W-:Y:S02]  /*da70*/  FSEL R169, R169, -INF , !P5 ;  /* 0xff800000a9a97808 */ /* 0x000fe40006800000 */
[----:B------:R-:W-:-:S02]  /*da80*/  FMNMX3.FTZ R12, R226, R3, R41, !PT ;  /* 0x00000003e20c7276 */ /* 0x000fc40007810029 */
[----:B------:R-:W-:Y:S02]  /*da90*/  FSEL R187, R23, -INF , !P1 ;  /* 0xff80000017bb7808 */ /* 0x000fe40004800000 */
[-C--:B------:R-:W-:Y:S02]  /*daa0*/  ISETP.GE.AND P5, PT, R18, R214.reuse, PT ;  /* 0x000000d61200720c */ /* 0x080fe40003fa6270 */
[----:B------:R-:W-:Y:S02]  /*dab0*/  ISETP.GE.AND P1, PT, R24, R214, PT ;  /* 0x000000d61800720c */ /* 0x000fe40003f26270 */
[----:B------:R-:W-:Y:S02]  /*dac0*/  FSEL R37, R171, -INF , !P3 ;  /* 0xff800000ab257808 */ /* 0x000fe40005800000 */
[----:B------:R-:W-:Y:S02]  /*dad0*/  FSEL R38, R166, -INF , !P4 ;  /* 0xff800000a6267808 */ /* 0x000fe40006000000 */
[----:B------:R-:W-:-:S02]  /*dae0*/  ISETP.GE.AND P3, PT, R18, R213, PT ;  /* 0x000000d51200720c */ /* 0x000fc40003f66270 */
[----:B------:R-:W-:Y:S02]  /*daf0*/  ISETP.GE.AND P4, PT, R18, R212, PT ;  /* 0x000000d41200720c */ /* 0x000fe40003f86270 */
[----:B------:R-:W-:Y:S02]  /*db00*/  FMNMX3.FTZ R18, R12, R43, R29, !PT ;  /* 0x0000002b0c127276 */ /* 0x000fe4000781001d */
[----:B------:R-:W-:Y:S02]  /*db10*/  FSEL R36, R170, -INF , !P5 ;  /* 0xff800000aa247808 */ /* 0x000fe40006800000 */
[----:B------:R-:W-:Y:S01]  /*db20*/  FSEL R192, R179, -INF , !P1 ;  /* 0xff800000b3c07808 */ /* 0x000fe20004800000 */
[----:B------:R-:W-:Y:S01]  /*db30*/  IMAD.MOV.U32 R179, RZ, RZ, R49 ;  /* 0x000000ffffb37224 */ /* 0x000fe200078e0031 */
[----:B------:R-:W-:Y:S02]  /*db40*/  ISETP.GE.AND P5, PT, R2, R214, PT ;  /* 0x000000d60200720c */ /* 0x000fe40003fa6270 */
[----:B------:R-:W-:-:S02]  /*db50*/  FSEL R233, R183, -INF , !P2 ;  /* 0xff800000b7e97808 */ /* 0x000fc40005000000 */
[-C--:B------:R-:W-:Y:S02]  /*db60*/  ISETP.GE.AND P1, PT, R21, R215.reuse, PT ;  /* 0x000000d71500720c */ /* 0x080fe40003f26270 */
[----:B------:R-:W-:Y:S02]  /*db70*/  ISETP.GE.AND P2, PT, R24, R215, PT ;  /* 0x000000d71800720c */ /* 0x000fe40003f46270 */
[----:B------:R-:W-:Y:S02]  /*db80*/  FMNMX3.FTZ R18, R18, R193, R195, !PT ;  /* 0x000000c112127276 */ /* 0x000fe400078100c3 */
[----:B------:R-:W-:Y:S02]  /*db90*/  FSEL R39, R167, -INF , !P5 ;  /* 0xff800000a7277808 */ /* 0x000fe40006800000 */
[----:B------:R-:W-:Y:S02]  /*dba0*/  FSEL R183, R172, -INF , !P1 ;  /* 0xff800000acb77808 */ /* 0x000fe40004800000 */
[----:B------:R-:W-:-:S02]  /*dbb0*/  ISETP.GE.AND P5, PT, R17, R213, PT ;  /* 0x000000d51100720c */ /* 0x000fc40003fa6270 */
[----:B------:R-:W-:Y:S02]  /*dbc0*/  FSEL R177, R177, -INF , !P2 ;  /* 0xff800000b1b17808 */ /* 0x000fe40005000000 */
[----:B------:R-:W-:Y:S02]  /*dbd0*/  ISETP.GE.AND P1, PT, R20, R213, PT ;  /* 0x000000d51400720c */ /* 0x000fe40003f26270 */
[----:B------:R-:W-:Y:S01]  /*dbe0*/  LOP3.LUT R12, R251, UR4, R249, 0x96, !PT ;  /* 0x00000004fb0c7c12 */ /* 0x000fe2000f8e96f9 */
[----:B------:R-:W1:Y:S01]  /*dbf0*/  LDCU UR4, c[0x0][0x45c] ;  /* 0x00008b80ff0477ac */ /* 0x000e620008000800 */
[----:B------:R-:W-:Y:S02]  /*dc00*/  FMNMX3.FTZ R18, R18, R199, R229, !PT ;  /* 0x000000c712127276 */ /* 0x000fe400078100e5 */
[----:B------:R-:W-:Y:S02]  /*dc10*/  FSEL R170, R9, -INF , !P5 ;  /* 0xff80000009aa7808 */ /* 0x000fe40006800000 */
[----:B------:R-:W-:Y:S01]  /*dc20*/  FSEL R202, R13, -INF , !P1 ;  /* 0xff8000000dca7808 */ /* 0x000fe20004800000 */
[----:B------:R-:W-:Y:S01]  /*dc30*/  IMAD.WIDE.U32 R12, R12, -0x326172a9, RZ ;  /* 0xcd9e8d570c0c7825 */ /* 0x000fe200078e00ff */
[----:B------:R-:W-:-:S02]  /*dc40*/  ISETP.GE.AND P5, PT, R2, R213, PT ;  /* 0x000000d50200720c */ /* 0x000fc40003fa6270 */
[----:B------:R-:W-:Y:S02]  /*dc50*/  FMNMX3.FTZ R18, R18, R181, R177, !PT ;  /* 0x000000b512127276 */ /* 0x000fe400078100b1 */
[----:B------:R-:W-:Y:S02]  /*dc60*/  FSEL R67, R8, -INF , !P3 ;  /* 0xff80000008437808 */ /* 0x000fe40005800000 */
[----:B------:R-:W-:Y:S02]  /*dc70*/  FSEL R176, R5, -INF , !P5 ;  /* 0xff80000005b07808 */ /* 0x000fe40006800000 */
[----:B------:R-:W-:Y:S02]  /*dc80*/  FMNMX3.FTZ R18, R18, R183, R185, !PT ;  /* 0x000000b712127276 */ /* 0x000fe400078100b9 */
[----:B------:R-:W-:Y:S02]  /*dc90*/  ISETP.GE.AND P3, PT, R16, R213, PT ;  /* 0x000000d51000720c */ /* 0x000fe40003f66270 */
[----:B------:R-:W-:-:S02]  /*dca0*/  ISETP.GE.AND P5, PT, R2, R212, PT ;  /* 0x000000d40200720c */ /* 0x000fc40003fa6270 */
[----:B------:R-:W-:Y:S02]  /*dcb0*/  LOP3.LUT R2, R207, R216, R13, 0x96, !PT ;  /* 0x000000d8cf027212 */ /* 0x000fe400078e960d */
[----:B------:R-:W-:Y:S02]  /*dcc0*/  LOP3.LUT R8, R205, R12, R237, 0x96, !PT ;  /* 0x0000000ccd087212 */ /* 0x000fe400078e96ed */
[----:B------:R-:W-:Y:S02]  /*dcd0*/  FMNMX3.FTZ R18, R18, R168, R169, !PT ;  /* 0x000000a812127276 */ /* 0x000fe400078100a9 */
[----:B------:R-:W-:Y:S01]  /*dce0*/  ISETP.GE.AND P2, PT, R21, R214, PT ;  /* 0x000000d61500720c */ /* 0x000fe20003f46270 */
[----:B------:R-:W-:Y:S01]  /*dcf0*/  IMAD.WIDE.U32 R8, R8, -0x2daee0ad, RZ ;  /* 0xd2511f5308087825 */ /* 0x000fe200078e00ff */
[----:B------:R-:W-:Y:S02]  /*dd00*/  FSEL R167, R4, -INF , !P3 ;  /* 0xff80000004a77808 */ /* 0x000fe40005800000 */
[----:B------:R-:W-:-:S02]  /*dd10*/  ISETP.GE.AND P1, PT, R17, R212, PT ;  /* 0x000000d41100720c */ /* 0x000fc40003f26270 */
[----:B------:R-:W-:Y:S01]  /*dd20*/  ISETP.GE.AND P3, PT, R16, R212, PT ;  /* 0x000000d41000720c */ /* 0x000fe20003f66270 */
[----:B------:R-:W-:Y:S01]  /*dd30*/  IMAD.WIDE.U32 R16, R2, -0x2daee0ad, RZ ;  /* 0xd2511f5302107825 */ /* 0x000fe200078e00ff */
[----:B------:R-:W-:Y:S02]  /*dd40*/  FMNMX3.FTZ R18, R18, R60, R165, !PT ;  /* 0x0000003c12127276 */ /* 0x000fe400078100a5 */
[----:B------:R-:W-:Y:S02]  /*dd50*/  FSEL R196, R174, -INF , !P2 ;  /* 0xff800000aec47808 */ /* 0x000fe40005000000 */
[-C--:B------:R-:W-:Y:S02]  /*dd60*/  ISETP.GE.AND P0, PT, R21, R212.reuse, PT ;  /* 0x000000d41500720c */ /* 0x080fe40003f06270 */
[----:B------:R-:W-:Y:S02]  /*dd70*/  ISETP.GE.AND P2, PT, R20, R212, PT ;  /* 0x000000d41400720c */ /* 0x000fe40003f46270 */
[----:B------:R-:W-:-:S02]  /*dd80*/  LOP3.LUT R212, R205, R12, R245, 0x96, !PT ;  /* 0x0000000ccdd47212 */ /* 0x000fc400078e96f5 */
[----:B------:R-:W-:Y:S02]  /*dd90*/  LOP3.LUT R12, R201, R16, R9, 0x96, !PT ;  /* 0x00000010c90c7212 */ /* 0x000fe400078e9609 */
[----:B------:R-:W-:Y:S01]  /*dda0*/  LOP3.LUT R4, R207, R222, R13, 0x96, !PT ;  /* 0x000000decf047212 */ /* 0x000fe200078e960d */
[----:B------:R-:W4:Y:S01]  /*ddb0*/  SHFL.BFLY PT, R9, R18, 0x2, 0x1f ;  /* 0x0c401f0012097f89 */ /* 0x000f2200000e0000 */
[----:B------:R-:W-:Y:S01]  /*ddc0*/  LOP3.LUT R2, R203, R242, R17, 0x96, !PT ;  /* 0x000000f2cb027212 */ /* 0x000fe200078e9611 */
[----:B------:R-:W-:Y:S01]  /*ddd0*/  IMAD.WIDE.U32 R212, R212, -0x2daee0ad, RZ ;  /* 0xd2511f53d4d47825 */ /* 0x000fe200078e00ff */
[----:B------:R-:W-:Y:S02]  /*dde0*/  FMNMX3.FTZ R17, R225, R42, R50, !PT ;  /* 0x0000002ae1117276 */ /* 0x000fe40007810032 */
[----:B------:R-:W-:Y:S01]  /*ddf0*/  FSEL R200, R15, -INF , !P2 ;  /* 0xff8000000fc87808 */ /* 0x000fe20005000000 */
[----:B------:R-:W-:Y:S01]  /*de00*/  IMAD.WIDE.U32 R4, R4, -0x2daee0ad, RZ ;  /* 0xd2511f5304047825 */ /* 0x000fe200078e00ff */
[----:B------:R-:W-:-:S02]  /*de10*/  FSEL R214, R14, -INF , !P0 ;  /* 0xff8000000ed67808 */ /* 0x000fc40004000000 */
[----:B------:R-:W-:Y:S01]  /*de20*/  FSEL R174, R10, -INF , !P4 ;  /* 0xff8000000aae7808 */ /* 0x000fe20006000000 */
[----:B------:R-:W-:Y:S01]  /*de30*/  IMAD.WIDE.U32 R22, R2, -0x326172a9, RZ ;  /* 0xcd9e8d5702167825 */ /* 0x000fe200078e00ff */
[----:B------:R-:W-:Y:S02]  /*de40*/  LOP3.LUT R5, R203, R246, R5, 0x96, !PT ;  /* 0x000000f6cb057212 */ /* 0x000fe400078e9605 */
[----:B------:R-:W-:Y:S01]  /*de50*/  FMNMX3.FTZ R2, R17, R58, R32, !PT ;  /* 0x0000003a11027276 */ /* 0x000fe20007810020 */
[----:B------:R-:W-:Y:S01]  /*de60*/  IMAD.WIDE.U32 R12, R12, -0x326172a9, RZ ;  /* 0xcd9e8d570c0c7825 */ /* 0x000fe200078e00ff */
[----:B------:R-:W-:Y:S02]  /*de70*/  LOP3.LUT R4, R201, R4, R213, 0x96, !PT ;  /* 0x00000004c9047212 */ /* 0x000fe400078e96d5 */
[----:B------:R-:W-:Y:S02]  /*de80*/  LOP3.LUT R20, R209, R236, R23, 0x96, !PT ;  /* 0x000000ecd1147212 */ /* 0x000fe400078e9617 */
[----:B------:R-:W-:Y:S01]  /*de90*/  LOP3.LUT R16, R208, R22, R13, 0x96, !PT ;  /* 0x00000016d0107212 */ /* 0x000fe200078e960d */
[----:B------:R-:W-:Y:S01]  /*dea0*/  IMAD.WIDE.U32 R22, R5, -0x326172a9, RZ ;  /* 0xcd9e8d5705167825 */ /* 0x000fe200078e00ff */
[----:B------:R-:W-:-:S02]  /*deb0*/  FMNMX3.FTZ R2, R2, R228, R197, !PT ;  /* 0x000000e402027276 */ /* 0x000fc400078100c5 */
[----:B------:R-:W-:Y:S01]  /*dec0*/  FMNMX3.FTZ R13, R224, R0, R40, !PT ;  /* 0x00000000e00d7276 */ /* 0x000fe20007810028 */
[----:B---3--:R-:W-:Y:S01]  /*ded0*/  IMAD.WIDE.U32 R220, R4, -0x326172a9, RZ ;  /* 0xcd9e8d5704dc7825 */ /* 0x008fe200078e00ff */
[----:B------:R-:W-:Y:S02]  /*dee0*/  FMNMX3.FTZ R17, R2, R227, R233, !PT ;  /* 0x000000e302117276 */ /* 0x000fe400078100e9 */
[----:B------:R-:W-:Y:S01]  /*def0*/  FMNMX3.FTZ R13, R13, R56, R30, !PT ;  /* 0x000000380d0d7276 */ /* 0x000fe2000781001e */
[----:B------:R-:W-:Y:S01]  /*df00*/  IMAD.WIDE.U32 R20, R20, -0x2daee0ad, RZ ;  /* 0xd2511f5314147825 */ /* 0x000fe200078e00ff */
[----:B------:R-:W-:Y:S02]  /*df10*/  LOP3.LUT R5, R209, R244, R23, 0x96, !PT ;  /* 0x000000f4d1057212 */ /* 0x000fe400078e9617 */
[----:B------:R-:W-:Y:S01]  /*df20*/  FMNMX3.FTZ R17, R17, R186, R192, !PT ;  /* 0x000000ba11117276 */ /* 0x000fe200078100c0 */
[----:B------:R-:W-:Y:S01]  /*df30*/  IMAD.WIDE.U32 R24, R16, -0x2daee0ad, RZ ;  /* 0xd2511f5310187825 */ /* 0x000fe200078e00ff */
[----:B------:R-:W-:-:S02]  /*df40*/  FMNMX3.FTZ R13, R13, R188, R179, !PT ;  /* 0x000000bc0d0d7276 */ /* 0x000fc400078100b3 */
[----:B------:R-:W-:Y:S02]  /*df50*/  LOP3.LUT R4, R208, R22, R221, 0x96, !PT ;  /* 0x00000016d0047212 */ /* 0x000fe400078e96dd */
[----:B----4-:R-:W-:Y:S01]  /*df60*/  FMNMX.FTZ R9, R18, R9, !PT ;  /* 0x0000000912097209 */ /* 0x010fe20007810000 */
[----:B------:R-:W-:Y:S01]  /*df70*/  IMAD.WIDE.U32 R18, R5, -0x2daee0ad, RZ ;  /* 0xd2511f5305127825 */ /* 0x000fe200078e00ff */
[----:B------:R-:W-:Y:S02]  /*df80*/  LOP3.LUT R2, R191, R8, R21, 0x96, !PT ;  /* 0x00000008bf027212 */ /* 0x000fe400078e9615 */
[----:B------:R-:W-:Y:S01]  /*df90*/  FMNMX3.FTZ R8, R17, R196, R190, !PT ;  /* 0x000000c411087276 */ /* 0x000fe200078100be */
[----:B------:R-:W-:Y:S01]  /*dfa0*/  IMAD.WIDE.U32 R230, R4, -0x2daee0ad, RZ ;  /* 0xd2511f5304e67825 */ /* 0x000fe200078e00ff */
[----:B------:R-:W-:Y:S01]  /*dfb0*/  FMNMX3.FTZ R5, R13, R47, R173, !PT ;  /* 0x0000002f0d057276 */ /* 0x000fe200078100ad */
[----:B------:R-:W-:Y:S01]  /*dfc0*/  SHFL.BFLY PT, R164, R9, 0x1, 0x1f ;  /* 0x0c201f0009a47f89 */ /* 0x000fe200000e0000 */
[----:B------:R-:W-:-:S02]  /*dfd0*/  FMNMX3.FTZ R8, R8, R36, R37, !PT ;  /* 0x0000002408087276 */ /* 0x000fc40007810025 */
[----:B------:R-:W-:Y:S02]  /*dfe0*/  LOP3.LUT R212, R191, R212, R19, 0x96, !PT ;  /* 0x000000d4bfd47212 */ /* 0x000fe400078e9613 */
[----:B------:R-:W-:Y:S02]  /*dff0*/  FMNMX3.FTZ R5, R5, R178, R182, !PT ;  /* 0x000000b205057276 */ /* 0x000fe400078100b6 */
[----:B------:R-:W-:Y:S01]  /*e000*/  FMNMX3.FTZ R19, R211, R46, R48, !PT ;  /* 0x0000002ed3137276 */ /* 0x000fe20007810030 */
[----:B------:R-:W-:Y:S01]  /*e010*/  IMAD.WIDE.U32 R212, R212, -0x326172a9, RZ ;  /* 0xcd9e8d57d4d47825 */ /* 0x000fe200078e00ff */
[----:B------:R-:W-:Y:S02]  /*e020*/  FMNMX3.FTZ R8, R8, R38, R39, !PT ;  /* 0x0000002608087276 */ /* 0x000fe40007810027 */
[----:B------:R-:W-:Y:S02]  /*e030*/  LOP3.LUT R4, R189, R18, R231, 0x96, !PT ;  /* 0x00000012bd047212 */ /* 0x000fe400078e96e7 */
[----:B------:R-:W-:Y:S01]  /*e040*/  FMNMX3.FTZ R5, R5, R194, R202, !PT ;  /* 0x000000c205057276 */ /* 0x000fe200078100ca */
[----:B------:R-:W3:Y:S01]  /*e050*/  SHFL.BFLY PT, R13, R8, 0x2, 0x1f ;  /* 0x0c401f00080d7f89 */ /* 0x000ee200000e0000 */
[----:B------:R-:W-:-:S02]  /*e060*/  FMNMX3.FTZ R18, R19, R34, R28, !PT ;  /* 0x0000002213127276 */ /* 0x000fc4000781001c */
[----:B------:R-:W-:Y:S02]  /*e070*/  FMNMX3.FTZ R5, R5, R67, R170, !PT ;  /* 0x0000004305057276 */ /* 0x000fe400078100aa */
[----:B------:R-:W-:Y:S02]  /*e080*/  FMNMX3.FTZ R18, R18, R175, R232, !PT ;  /* 0x000000af12127276 */ /* 0x000fe400078100e8 */
[----:B------:R-:W-:Y:S01]  /*e090*/  LOP3.LUT R16, R189, R20, R25, 0x96, !PT ;  /* 0x00000014bd107212 */ /* 0x000fe200078e9619 */
[----:B------:R-:W-:Y:S01]  /*e0a0*/  IMAD.WIDE.U32 R20, R2, -0x326172a9, RZ ;  /* 0xcd9e8d5702147825 */ /* 0x000fe200078e00ff */
[----:B------:R-:W-:Y:S02]  /*e0b0*/  FMNMX3.FTZ R5, R5, R167, R176, !PT ;  /* 0x000000a705057276 */ /* 0x000fe400078100b0 */
[----:B------:R-:W-:Y:S01]  /*e0c0*/  FMNMX3.FTZ R15, R18, R51, R187, !PT ;  /* 0x00000033120f7276 */ /* 0x000fe200078100bb */
[----:B------:R-:W-:Y:S01]  /*e0d0*/  IMAD.WIDE.U32 R16, R16, -0x326172a9, RZ ;  /* 0xcd9e8d5710107825 */ /* 0x000fe200078e00ff */
[----:B------:R-:W-:-:S02]  /*e0e0*/  LOP3.LUT R215, R206, R12, R21, 0x96, !PT ;  /* 0x0000000cced77212 */ /* 0x000fc400078e9615 */
[----:B------:R-:W-:Y:S01]  /*e0f0*/  FMNMX3.FTZ R15, R15, R180, R184, !PT ;  /* 0x000000b40f0f7276 */ /* 0x000fe200078100b8 */
[----:B------:R-:W4:Y:S01]  /*e100*/  SHFL.BFLY PT, R12, R5, 0x2, 0x1f ;  /* 0x0c401f00050c7f89 */ /* 0x000f2200000e0000 */
[----:B------:R-:W-:Y:S01]  /*e110*/  FSEL R166, R11, -INF , !P1 ;  /* 0xff8000000ba67808 */ /* 0x000fe20004800000 */
[----:B------:R-:W-:Y:S01]  /*e120*/  IMAD.WIDE.U32 R18, R4, -0x326172a9, RZ ;  /* 0xcd9e8d5704127825 */ /* 0x000fe200078e00ff */
[----:B------:R-:W-:Y:S02]  /*e130*/  FMNMX3.FTZ R15, R15, R214, R200, !PT ;  /* 0x000000d60f0f7276 */ /* 0x000fe400078100c8 */
[----:B------:R-:W-:Y:S01]  /*e140*/  FSEL R172, R6, -INF , !P3 ;  /* 0xff80000006ac7808 */ /* 0x000fe20005800000 */
[----:B------:R-:W-:Y:S01]  /*e150*/  IMAD.MOV.U32 R14, RZ, RZ, R16 ;  /* 0x000000ffff0e7224 */ /* 0x000fe200078e0010 */
[----:B------:R-:W-:Y:S02]  /*e160*/  FSEL R62, R7, -INF , !P5 ;  /* 0xff800000073e7808 */ /* 0x000fe40006800000 */
[----:B------:R-:W-:-:S02]  /*e170*/  FMNMX3.FTZ R15, R15, R174, R166, !PT ;  /* 0x000000ae0f0f7276 */ /* 0x000fc400078100a6 */
[----:B---3--:R-:W-:Y:S02]  /*e180*/  FMNMX.FTZ R13, R8, R13, !PT ;  /* 0x0000000d080d7209 */ /* 0x008fe40007810000 */
[----:B------:R-:W-:Y:S02]  /*e190*/  FMNMX3.FTZ R15, R15, R172, R62, !PT ;  /* 0x000000ac0f0f7276 */ /* 0x000fe4000781003e */
[C---:B------:R-:W-:Y:S01]  /*e1a0*/  PRMT R10, R16.reuse, 0x7773, RZ ;  /* 0x00007773100a7816 */ /* 0x040fe200000000ff */
[----:B------:R-:W3:Y:S01]  /*e1b0*/  SHFL.BFLY PT, R6, R13, 0x1, 0x1f ;  /* 0x0c201f000d067f89 */ /* 0x000ee200000e0000 */
[----:B------:R-:W-:Y:S02]  /*e1c0*/  PRMT R7, R16, 0x7772, RZ ;  /* 0x0000777210077816 */ /* 0x000fe400000000ff */
[----:B------:R-:W-:Y:S01]  /*e1d0*/  FMNMX.FTZ R164, R9, R164, !PT ;  /* 0x000000a409a47209 */ /* 0x000fe20007810000 */
[----:B------:R-:W2:Y:S01]  /*e1e0*/  SHFL.BFLY PT, R8, R15, 0x2, 0x1f ;  /* 0x0c401f000f087f89 */ /* 0x000ea200000e0000 */
[----:B------:R-:W-:-:S02]  /*e1f0*/  PRMT R4, R7, 0x5410, R10 ;  /* 0x0000541007047816 */ /* 0x000fc4000000000a */
[C---:B------:R-:W-:Y:S01]  /*e200*/  FSETP.NEU.FTZ.AND P3, PT, R164.reuse, -INF , PT ;  /* 0xff800000a400780b */ /* 0x040fe20003f7d000 */
[----:B-1----:R-:W-:Y:S01]  /*e210*/  FMUL.FTZ R64, R164, UR4 ;  /* 0x00000004a4407c20 */ /* 0x002fe20008410000 */
[----:B----4-:R-:W-:Y:S01]  /*e220*/  FMNMX.FTZ R7, R5, R12, !PT ;  /* 0x0000000c05077209 */ /* 0x010fe20007810000 */
[----:B------:R-:W-:Y:S01]  /*e230*/  IMAD.MOV.U32 R12, RZ, RZ, R18 ;  /* 0x000000ffff0c7224 */ /* 0x000fe200078e0012 */
[----:B------:R-:W-:Y:S02]  /*e240*/  LOP3.LUT R2, R204, R20, R17, 0x96, !PT ;  /* 0x00000014cc027212 */ /* 0x000fe400078e9611 */
[----:B------:R-:W-:Y:S01]  /*e250*/  FSEL R64, R64, RZ, P3 ;  /* 0x000000ff40407208 */ /* 0x000fe20001800000 */
[----:B------:R-:W1:Y:S01]  /*e260*/  SHFL.BFLY PT, R10, R7, 0x1, 0x1f ;  /* 0x0c201f00070a7f89 */ /* 0x000e6200000e0000 */
[----:B------:R-:W-:Y:S02]  /*e270*/  PRMT R11, R16, 0x7771, RZ ;  /* 0x00007771100b7816 */ /* 0x000fe400000000ff */
[C---:B------:R-:W-:Y:S01]  /*e280*/  PRMT R9, R18.reuse, 0x7771, RZ ;  /* 0x0000777112097816 */ /* 0x040fe200000000ff */
[--C-:B------:R-:W-:Y:S01]  /*e290*/  FFMA.FTZ R65, R3, UR4, -R64.reuse ;  /* 0x0000000403417c23 */ /* 0x100fe20008010840 */
[C---:B------:R-:W-:Y:S01]  /*e2a0*/  PRMT R17, R18.reuse, 0x7773, RZ ;  /* 0x0000777312117816 */ /* 0x040fe200000000ff */
[--C-:B------:R-:W-:Y:S01]  /*e2b0*/  FFMA.FTZ R45, R43, UR4, -R64.reuse ;  /* 0x000000042b2d7c23 */ /* 0x100fe20008010840 */
[----:B------:R-:W-:Y:S01]  /*e2c0*/  PRMT R16, R18, 0x7772, RZ ;  /* 0x0000777212107816 */ /* 0x000fe200000000ff */
[--C-:B------:R-:W-:Y:S01]  /*e2d0*/  FFMA.FTZ R54, R41, UR4, -R64.reuse ;  /* 0x0000000429367c23 */ /* 0x100fe20008010840 */
[----:B------:R-:W-:Y:S01]  /*e2e0*/  LOP3.LUT R14, R14, 0xff, RZ, 0xc0, !PT ;  /* 0x000000ff0e0e7812 */ /* 0x000fe200078ec0ff */
[----:B------:R-:W-:Y:S01]  /*e2f0*/  FFMA.FTZ R44, R29, UR4, -R64 ;  /* 0x000000041d2c7c23 */ /* 0x000fe20008010840 */
[----:B------:R-:W-:Y:S01]  /*e300*/  LOP3.LUT R12, R12, 0xff, RZ, 0xc0, !PT ;  /* 0x000000ff0c0c7812 */ /* 0x000fe200078ec0ff */
[----:B------:R-:W-:Y:S01]  /*e310*/  MUFU.EX2 R45, R45 ;  /* 0x0000002d002d7308 */ /* 0x000fe20000000800 */
[----:B---3--:R-:W-:-:S02]  /*e320*/  FMNMX.FTZ R3, R13, R6, !PT ;  /* 0x000000060d037209 */ /* 0x008fc40007810000 */
[----:B--2---:R-:W-:Y:S02]  /*e330*/  FMNMX.FTZ R15, R15, R8, !PT ;  /* 0x000000080f0f7209 */ /* 0x004fe40007810000 */
[----:B------:R-:W-:Y:S01]  /*e340*/  PRMT R6, R16, 0x5410, R17 ;  /* 0x0000541010067816 */ /* 0x000fe20000000011 */
[----:B------:R-:W-:Y:S01]  /*e350*/  FMUL.FTZ R53, R3, UR4 ;  /* 0x0000000403357c20 */ /* 0x000fe20008410000 */
[----:B------:R-:W-:Y:S01]  /*e360*/  PRMT R11, R14, 0x5410, R11 ;  /* 0x000054100e0b7816 */ /* 0x000fe2000000000b */
[----:B------:R-:W2:Y:S01]  /*e370*/  SHFL.BFLY PT, R8, R15, 0x1, 0x1f ;  /* 0x0c201f000f087f89 */ /* 0x000ea200000e0000 */
[----:B------:R-:W-:Y:S01]  /*e380*/  PRMT R9, R12, 0x5410, R9 ;  /* 0x000054100c097816 */ /* 0x000fe20000000009 */
[----:B------:R-:W-:Y:S01]  /*e390*/  MUFU.EX2 R44, R44 ;  /* 0x0000002c002c7308 */ /* 0x000fe20000000800 */
[C---:B------:R-:W-:Y:S02]  /*e3a0*/  LOP3.LUT R17, R2.reuse, 0xffff, RZ, 0xc0, !PT ;  /* 0x0000ffff02117812 */ /* 0x040fe400078ec0ff */
[----:B------:R-:W-:-:S02]  /*e3b0*/  PRMT R12, R2, 0x7632, R12 ;  /* 0x00007632020c7816 */ /* 0x000fc4000000000c */
[----:B------:R-:W-:Y:S02]  /*e3c0*/  LOP3.LUT R14, R2, 0xff, RZ, 0xc0, !PT ;  /* 0x000000ff020e7812 */ /* 0x000fe400078ec0ff */
[----:B------:R-:W-:Y:S01]  /*e3d0*/  SHF.R.U32.HI R13, RZ, 0x18, R2 ;  /* 0x00000018ff0d7819 */ /* 0x000fe20000011602 */
[----:B------:R-:W-:Y:S01]  /*e3e0*/  MUFU.EX2 R65, R65 ;  /* 0x0000004100417308 */ /* 0x000fe20000000800 */
[----:B-1----:R-:W-:Y:S02]  /*e3f0*/  FMNMX.FTZ R2, R7, R10, !PT ;  /* 0x0000000a07027209 */ /* 0x002fe40007810000 */
[----:B------:R-:W-:Y:S02]  /*e400*/  FSETP.NEU.FTZ.AND P2, PT, R3, -INF , PT ;  /* 0xff8000000300780b */ /* 0x000fe40003f5d000 */
[C---:B------:R-:W-:Y:S01]  /*e410*/  FSETP.NEU.FTZ.AND P1, PT, R2.reuse, -INF , PT ;  /* 0xff8000000200780b */ /* 0x040fe20003f3d000 */
[----:B------:R-:W-:Y:S01]  /*e420*/  FMUL.FTZ R171, R2, UR4 ;  /* 0x0000000402ab7c20 */ /* 0x000fe20008410000 */
[----:B------:R-:W-:Y:S01]  /*e430*/  FSEL R53, R53, RZ, P2 ;  /* 0x000000ff35357208 */ /* 0x000fe20001000000 */
[----:B------:R-:W-:Y:S01]  /*e440*/  MUFU.EX2 R54, R54 ;  /* 0x0000003600367308 */ /* 0x000fe20000000800 */
[----:B------:R-:W-:Y:S01]  /*e450*/  LOP3.LUT R5, R204, R212, R19, 0x96, !PT ;  /* 0x000000d4cc057212 */ /* 0x000fe200078e9613 */
[----:B------:R-:W-:Y:S01]  /*e460*/  IMAD.MOV.U32 R212, RZ, RZ, R51 ;  /* 0x000000ffffd47224 */ /* 0x000fe200078e0033 */
[----:B------:R-:W-:Y:S01]  /*e470*/  FSEL R171, R171, RZ, P1 ;  /* 0x000000ffabab7208 */ /* 0x000fe20000800000 */
[--C-:B------:R-:W-:Y:S01]  /*e480*/  FFMA.FTZ R43, R50, UR4, -R53.reuse ;  /* 0x00000004322b7c23 */ /* 0x100fe20008010835 */
[C---:B------:R-:W-:Y:S01]  /*e490*/  LOP3.LUT R7, R5.reuse, 0xffff, RZ, 0xc0, !PT ;  /* 0x0000ffff05077812 */ /* 0x040fe200078ec0ff */
[----:B------:R-:W-:Y:S01]  /*e4a0*/  FFMA.FTZ R52, R42, UR4, -R53 ;  /* 0x000000042a347c23 */ /* 0x000fe20008010835 */
[----:B------:R-:W-:Y:S01]  /*e4b0*/  LOP3.LUT R10, R5, 0xff, RZ, 0xc0, !PT ;  /* 0x000000ff050a7812 */ /* 0x000fe200078ec0ff */
[--C-:B------:R-:W-:Y:S01]  /*e4c0*/  FFMA.FTZ R50, R0, UR4, -R171.reuse ;  /* 0x0000000400327c23 */ /* 0x100fe200080108ab */
[----:B--2---:R-:W-:Y:S01]  /*e4d0*/  FMNMX.FTZ R0, R15, R8, !PT ;  /* 0x000000080f007209 */ /* 0x004fe20007810000 */
[----:B------:R-:W-:Y:S01]  /*e4e0*/  FFMA.FTZ R41, R40, UR4, -R171 ;  /* 0x0000000428297c23 */ /* 0x000fe200080108ab */
[----:B------:R-:W1:Y:S01]  /*e4f0*/  LDC R8, c[0x0][0x4f8] ;  /* 0x00013e00ff087b82 */ /* 0x000e620000000800 */
[----:B------:R-:W-:Y:S01]  /*e500*/  SHF.R.U32.HI R7, RZ, 0x8, R7 ;  /* 0x00000008ff077819 */ /* 0x000fe20000011607 */
[----:B------:R-:W-:Y:S01]  /*e510*/  FFMA.FTZ R40, R56, UR4, -R171 ;  /* 0x0000000438287c23 */ /* 0x000fe200080108ab */
[----:B------:R-:W-:Y:S01]  /*e520*/  LOP3.LUT R12, R12, 0xff, RZ, 0xc0, !PT ;  /* 0x000000ff0c0c7812 */ /* 0x000fe200078ec0ff */
[----:B------:R-:W-:Y:S01]  /*e530*/  MUFU.EX2 R50, R50 ;  /* 0x0000003200327308 */ /* 0x000fe20000000800 */
[----:B------:R-:W-:Y:S01]  /*e540*/  PRMT R7, R10, 0x5410, R7 ;  /* 0x000054100a077816 */ /* 0x000fe20000000007 */
[----:B------:R-:W-:Y:S01]  /*e550*/  FMUL.FTZ R63, R0, UR4 ;  /* 0x00000004003f7c20 */ /* 0x000fe20008410000 */
[----:B------:R-:W-:Y:S01]  /*e560*/  PRMT R10, R5, 0x7632, R10 ;  /* 0x00007632050a7816 */ /* 0x000fe2000000000a */
[----:B------:R-:W-:Y:S01]  /*e570*/  FFMA.FTZ R49, R30, UR4, -R171 ;  /* 0x000000041e317c23 */ /* 0x000fe200080108ab */
[----:B------:R-:W-:Y:S01]  /*e580*/  FSETP.NEU.FTZ.AND P0, PT, R0, -INF , PT ;  /* 0xff8000000000780b */ /* 0x000fe20003f1d000 */
[----:B------:R-:W-:Y:S01]  /*e590*/  FFMA.FTZ R42, R58, UR4, -R53 ;  /* 0x000000043a2a7c23 */ /* 0x000fe20008010835 */
[----:B------:R-:W-:Y:S01]  /*e5a0*/  PRMT R13, R12, 0x5410, R13 ;  /* 0x000054100c0d7816 */ /* 0x000fe2000000000d */
[----:B------:R-:W2:Y:S01]  /*e5b0*/  MUFU.EX2 R41, R41 ;  /* 0x0000002900297308 */ /* 0x000ea20000000800 */
[----:B------:R-:W-:Y:S01]  /*e5c0*/  SHF.R.U32.HI R5, RZ, 0x18, R5 ;  /* 0x00000018ff057819 */ /* 0x000fe20000011605 */
[----:B------:R-:W-:Y:S01]  /*e5d0*/  FFMA.FTZ R51, R32, UR4, -R53 ;  /* 0x0000000420337c23 */ /* 0x000fe20008010835 */
[----:B------:R-:W-:Y:S01]  /*e5e0*/  LOP3.LUT R10, R10, 0xff, RZ, 0xc0, !PT ;  /* 0x000000ff0a0a7812 */ /* 0x000fe200078ec0ff */
[--C-:B------:R-:W-:Y:S01]  /*e5f0*/  FFMA.FTZ R198, R188, UR4, -R171.reuse ;  /* 0x00000004bcc67c23 */ /* 0x100fe200080108ab */
[----:B------:R-:W-:Y:S01]  /*e600*/  FSEL R15, R164, RZ, P3 ;  /* 0x000000ffa40f7208 */ /* 0x000fe20001800000 */
[--C-:B------:R-:W-:Y:S01]  /*e610*/  FFMA.FTZ R179, R179, UR4, -R171.reuse ;  /* 0x00000004b3b37c23 */ /* 0x100fe200080108ab */
[----:B------:R-:W-:Y:S01]  /*e620*/  FSEL R12, R3, RZ, P2 ;  /* 0x000000ff030c7208 */ /* 0x000fe20001000000 */
[----:B------:R-:W-:Y:S01]  /*e630*/  MUFU.EX2 R40, R40 ;  /* 0x0000002800287308 */ /* 0x000fe20000000800 */
[----:B------:R-:W-:Y:S01]  /*e640*/  FSEL R63, R63, RZ, P0 ;  /* 0x000000ff3f3f7208 */ /* 0x000fe20000000000 */
[----:B------:R-:W-:Y:S01]  /*e650*/  FFMA.FTZ R173, R173, UR4, -R171 ;  /* 0x00000004adad7c23 */ /* 0x000fe200080108ab */
[----:B------:R-:W-:Y:S01]  /*e660*/  SHF.R.U32.HI R17, RZ, 0x8, R17 ;  /* 0x00000008ff117819 */ /* 0x000fe20000011611 */
[----:B------:R-:W-:Y:S01]  /*e670*/  FFMA.FTZ R190, R190, UR4, -R53 ;  /* 0x00000004bebe7c23 */ /* 0x000fe20008010835 */
[----:B-1----:R-:W-:Y:S01]  /*e680*/  LOP3.LUT R56, R8, 0xff, RZ, 0xc0, !PT ;  /* 0x000000ff08387812 */ /* 0x002fe200078ec0ff */
[----:B------:R-:W-:Y:S01]  /*e690*/  FADD.FTZ R8, R225, -R12 ;  /* 0x8000000ce1087221 */ /* 0x000fe20000010000 */
[----:B------:R-:W-:Y:S01]  /*e6a0*/  PRMT R5, R10, 0x5410, R5 ;  /* 0x000054100a057816 */ /* 0x000fe20000000005 */
[----:B------:R-:W-:Y:S01]  /*e6b0*/  FADD.FTZ R10, R226, -R15 ;  /* 0x8000000fe20a7221 */ /* 0x000fe20000010000 */
[----:B------:R-:W-:Y:S01]  /*e6c0*/  FSEL R15, R2, RZ, P1 ;  /* 0x000000ff020f7208 */ /* 0x000fe20000800000 */
[----:B------:R-:W-:Y:S01]  /*e6d0*/  FFMA.FTZ R55, R46, UR4, -R63 ;  /* 0x000000042e377c23 */ /* 0x000fe2000801083f */
[----:B------:R-:W-:Y:S01]  /*e6e0*/  FSEL R12, R0, RZ, P0 ;  /* 0x000000ff000c7208 */ /* 0x000fe20000000000 */
[----:B------:R-:W-:Y:S01]  /*e6f0*/  IMAD R56, R56, 0x10000, R56 ;  /* 0x0001000038387824 */ /* 0x000fe200078e0238 */
[----:B------:R-:W-:Y:S01]  /*e700*/  PRMT R17, R14, 0x5410, R17 ;  /* 0x000054100e117816 */ /* 0x000fe20000000011 */
[----:B------:R-:W-:Y:S01]  /*e710*/  FFMA.FTZ R46, R48, UR4, -R63 ;  /* 0x00000004302e7c23 */ /* 0x000fe2000801083f */
[----:B------:R-:W-:Y:S01]  /*e720*/  FADD.FTZ R16, R224, -R15 ;  /* 0x8000000fe0107221 */ /* 0x000fe20000010000 */
[----:B------:R-:W-:Y:S01]  /*e730*/  FADD.FTZ R15, R211, -R12 ;  /* 0x8000000cd30f7221 */ /* 0x000fe20000010000 */
[----:B------:R-:W-:Y:S01]  /*e740*/  MUFU.EX2 R55, R55 ;  /* 0x0000003700377308 */ /* 0x000fe20000000800 */
[----:B------:R-:W-:Y:S01]  /*e750*/  HSET2.LE.AND R12, R17, R56, PT ;  /* 0x00000038110c7233 */ /* 0x000fe20003803000 */
[----:B------:R-:W-:Y:S01]  /*e760*/  FMUL.FTZ R58, R16, UR4 ;  /* 0x00000004103a7c20 */ /* 0x000fe20008410000 */
[----:B--2---:R-:W-:Y:S01]  /*e770*/  F2FP.F16.F32.PACK_AB R17, R41, R50 ;  /* 0x000000322911723e */ /* 0x004fe200000000ff */
[----:B------:R-:W-:-:S02]  /*e780*/  IMAD.MOV.U32 R226, RZ, RZ, R47 ;  /* 0x000000ffffe27224 */ /* 0x000fc400078e002f */
[--C-:B------:R-:W-:Y:S01]  /*e790*/  FFMA.FTZ R48, R34, UR4, -R63.reuse ;  /* 0x0000000422307c23 */ /* 0x100fe2000801083f */
[----:B------:R-:W-:Y:S01]  /*e7a0*/  FFMA.FTZ R47, R28, UR4, -R63 ;  /* 0x000000041c2f7c23 */ /* 0x000fe2000801083f */
[----:B------:R-:W-:Y:S01]  /*e7b0*/  LOP3.LUT R12, R17, R12, RZ, 0xc0, !PT ;  /* 0x0000000c110c7212 */ /* 0x000fe200078ec0ff */
[----:B------:R-:W1:Y:S01]  /*e7c0*/  MUFU.EX2 R46, R46 ;  /* 0x0000002e002e7308 */ /* 0x000e620000000800 */
[----:B------:R-:W2:Y:S01]  /*e7d0*/  LDSM.16.MT88.4 R16, [R210+0x9000] ;  /* 0x00900000d210783b */ /* 0x000ea20000004200 */
[----:B------:R-:W-:Y:S01]  /*e7e0*/  FMUL.FTZ R66, R10, UR4 ;  /* 0x000000040a427c20 */ /* 0x000fe20008410000 */
[----:B------:R-:W-:Y:S01]  /*e7f0*/  FMUL.FTZ R59, R8, UR4 ;  /* 0x00000004083b7c20 */ /* 0x000fe20008410000 */
[----:B------:R-:W-:Y:S01]  /*e800*/  FMUL.FTZ R57, R15, UR4 ;  /* 0x000000040f397c20 */ /* 0x000fe20008410000 */
[--C-:B------:R-:W-:Y:S01]  /*e810*/  HSET2.LE.AND R13, R13, R56.reuse, PT ;  /* 0x000000380d0d7233 */ /* 0x100fe20003803000 */
[----:B------:R-:W-:Y:S01]  /*e820*/  IMAD.MOV.U32 R224, RZ, RZ, R24 ;  /* 0x000000ffffe07224 */ /* 0x000fe200078e0018 */
[--C-:B------:R-:W-:Y:S01]  /*e830*/  HSET2.LE.AND R11, R11, R56.reuse, PT ;  /* 0x000000380b0b7233 */ /* 0x100fe20003803000 */
[----:B------:R-:W3:Y:S01]  /*e840*/  MUFU.EX2 R49, R49 ;  /* 0x0000003100317308 */ /* 0x000ee20000000800 */
[----:B------:R-:W-:Y:S01]  /*e850*/  LOP3.LUT R15, R4, 0xff00ff, RZ, 0xc0, !PT ;  /* 0x00ff00ff040f7812 */ /* 0x000fe200078ec0ff */
[----:B------:R-:W-:Y:S01]  /*e860*/  IMAD.MOV.U32 R225, RZ, RZ, R25 ;  /* 0x000000ffffe17224 */ /* 0x000fe200078e0019 */
[----:B------:R-:W-:Y:S01]  /*e870*/  LOP3.LUT P6, RZ, R218, 0x4, RZ, 0xc0, !PT ;  /* 0x00000004daff7812 */ /* 0x000fe200078cc0ff */
[----:B------:R-:W-:Y:S01]  /*e880*/  LDSM.16.MT88.4 R24, [R210+0xa000] ;  /* 0x00a00000d218783b */ /* 0x000fe20000004200 */
[--C-:B------:R-:W-:Y:S01]  /*e890*/  HSET2.LE.AND R9, R9, R56.reuse, PT ;  /* 0x0000003809097233 */ /* 0x100fe20003803000 */
[--C-:B------:R-:W-:Y:S01]  /*e8a0*/  FFMA.FTZ R175, R175, UR4, -R63.reuse ;  /* 0x00000004afaf7c23 */ /* 0x100fe2000801083f */
[--C-:B------:R-:W-:Y:S01]  /*e8b0*/  HSET2.LE.AND R15, R15, R56.reuse, PT ;  /* 0x000000380f0f7233 */ /* 0x100fe20003803000 */
[----:B------:R-:W-:Y:S01]  /*e8c0*/  MUFU.EX2 R48, R48 ;  /* 0x0000003000307308 */ /* 0x000fe20000000800 */
[----:B-1----:R-:W-:Y:S01]  /*e8d0*/  F2FP.F16.F32.PACK_AB R14, R46, R55 ;  /* 0x000000372e0e723e */ /* 0x002fe200000000ff */
[--C-:B------:R-:W-:Y:S01]  /*e8e0*/  FFMA.FTZ R212, R212, UR4, -R63.reuse ;  /* 0x00000004d4d47c23 */ /* 0x100fe2000801083f */
[----:B------:R-:W-:Y:S01]  /*e8f0*/  F2FP.F16.F32.PACK_AB R10, R44, R45 ;  /* 0x0000002d2c0a723e */ /* 0x000fe200000000ff */
[----:B------:R-:W-:Y:S01]  /*e900*/  FFMA.FTZ R187, R187, UR4, -R63 ;  /* 0x00000004bbbb7c23 */ /* 0x000fe2000801083f */
[----:B------:R-:W-:Y:S01]  /*e910*/  LOP3.LUT R13, R14, R13, RZ, 0xc0, !PT ;  /* 0x0000000d0e0d7212 */ /* 0x000fe200078ec0ff */
[----:B------:R-:W-:Y:S01]  /*e920*/  FFMA.FTZ R188, R226, UR4, -R171 ;  /* 0x00000004e2bc7c23 */ /* 0x000fe200080108ab */
[--C-:B------:R-:W-:Y:S01]  /*e930*/  HSET2.LE.AND R7, R7, R56.reuse, PT ;  /* 0x0000003807077233 */ /* 0x100fe20003803000 */
[----:B------:R-:W1:Y:S01]  /*e940*/  MUFU.EX2 R47, R47 ;  /* 0x0000002f002f7308 */ /* 0x000e620000000800 */
[----:B---3--:R-:W-:Y:S01]  /*e950*/  F2FP.F16.F32.PACK_AB R14, R49, R40 ;  /* 0x00000028310e723e */ /* 0x008fe200000000ff */
[--C-:B------:R-:W-:Y:S01]  /*e960*/  FFMA.FTZ R226, R229, UR4, -R64.reuse ;  /* 0x00000004e5e27c23 */ /* 0x100fe20008010840 */
[--C-:B------:R-:W-:Y:S01]  /*e970*/  HSET2.LE.AND R5, R5, R56.reuse, PT ;  /* 0x0000003805057233 */ /* 0x100fe20003803000 */
[--C-:B------:R-:W-:Y:S01]  /*e980*/  FFMA.FTZ R225, R228, UR4, -R53.reuse ;  /* 0x00000004e4e17c23 */ /* 0x100fe20008010835 */
[----:B------:R-:W-:Y:S01]  /*e990*/  LOP3.LUT R14, R14, R11, RZ, 0xc0, !PT ;  /* 0x0000000b0e0e7212 */ /* 0x000fe200078ec0ff */
[--C-:B------:R-:W-:Y:S01]  /*e9a0*/  FFMA.FTZ R228, R197, UR4, -R53.reuse ;  /* 0x00000004c5e47c23 */ /* 0x100fe20008010835 */
[----:B------:R-:W-:Y:S01]  /*e9b0*/  LOP3.LUT R11, R6, 0xff00ff, RZ, 0xc0, !PT ;  /* 0x00ff00ff060b7812 */ /* 0x000fe200078ec0ff */
[----:B------:R-:W-:Y:S01]  /*e9c0*/  MUFU.EX2 R52, R52 ;  /* 0x0000003400347308 */ /* 0x000fe20000000800 */
[----:B------:R-:W-:Y:S01]  /*e9d0*/  F2FP.F16.F32.PACK_AB R8, R54, R65 ;  /* 0x000000413608723e */ /* 0x000fe200000000ff */
[--C-:B------:R-:W-:Y:S01]  /*e9e0*/  FFMA.FTZ R197, R181, UR4, -R64.reuse ;  /* 0x00000004b5c57c23 */ /* 0x100fe20008010840 */
[----:B------:R-:W-:Y:S01]  /*e9f0*/  LOP3.LUT R10, R10, R9, RZ, 0xc0, !PT ;  /* 0x000000090a0a7212 */ /* 0x000fe200078ec0ff */
[----:B------:R-:W-:Y:S01]  /*ea00*/  FFMA.FTZ R181, R185, UR4, -R64 ;  /* 0x00000004b9b57c23 */ /* 0x000fe20008010840 */
[----:B------:R-:W-:Y:S01]  /*ea10*/  HSET2.LE.AND R11, R11, R56, PT ;  /* 0x000000380b0b7233 */ /* 0x000fe20003803000 */
[----:B------:R-:W-:Y:S01]  /*ea20*/  FFMA.FTZ R185, R196, UR4, -R53 ;  /* 0x00000004c4b97c23 */ /* 0x000fe20008010835 */
[----:B------:R-:W-:Y:S01]  /*ea30*/  LOP3.LUT R8, R8, R7, RZ, 0xc0, !PT ;  /* 0x0000000708087212 */ /* 0x000fe200078ec0ff */
[----:B------:R-:W3:Y:S01]  /*ea40*/  MUFU.EX2 R43, R43 ;  /* 0x0000002b002b7308 */ /* 0x000ee20000000800 */
[----:B-1----:R-:W-:Y:S01]  /*ea50*/  F2FP.F16.F32.PACK_AB R20, R47, R48 ;  /* 0x000000302f14723e */ /* 0x002fe200000000ff */
[----:B------:R-:W-:-:S02]  /*ea60*/  IMAD.MOV.U32 R211, RZ, RZ, R234 ;  /* 0x000000ffffd37224 */ /* 0x000fc400078e00ea */
[----:B------:R-:W-:Y:S01]  /*ea70*/  FFMA.FTZ R184, R184, UR4, -R63 ;  /* 0x00000004b8b87c23 */ /* 0x000fe2000801083f */
[----:B------:R-:W-:Y:S01]  /*ea80*/  IMAD.MOV.U32 R229, RZ, RZ, R235 ;  /* 0x000000ffffe57224 */ /* 0x000fe200078e00eb */
[----:B------:R-:W-:Y:S01]  /*ea90*/  LOP3.LUT R15, R20, R15, RZ, 0xc0, !PT ;  /* 0x0000000f140f7212 */ /* 0x000fe200078ec0ff */
[----:B------:R-:W-:Y:S02]  /*eaa0*/  VIADD R20, R210, 0x9000 ;  /* 0x00009000d2147836 */ /* 0x000fe40000000000 */
[----:B------:R-:W-:Y:S01]  /*eab0*/  FFMA.FTZ R182, R182, UR4, -R171 ;  /* 0x00000004b6b67c23 */ /* 0x000fe200080108ab */
[----:B------:R-:W-:Y:S01]  /*eac0*/  MUFU.EX2 R42, R42 ;  /* 0x0000002a002a7308 */ /* 0x000fe20000000800 */
[----:B------:R-:W-:-:S05]  /*ead0*/  @P6 VIADD R61, R20, 0xffffffe0 ;  /* 0xffffffe0143d6836 */ /* 0x000fca0000000000 */
[----:B------:R-:W1:Y:S02]  /*eae0*/  LDSM.16.MT88.4 R32, [R61] ;  /* 0x000000003d20783b */ /* 0x000e640000004200 */
[----:B------:R-:W4:Y:S01]  /*eaf0*/  MUFU.EX2 R51, R51 ;  /* 0x0000003300337308 */ /* 0x000f220000000800 */
[----:B---3--:R-:W-:Y:S01]  /*eb00*/  F2FP.F16.F32.PACK_AB R4, R43, R52 ;  /* 0x000000342b04723e */ /* 0x008fe200000000ff */
[----:B------:R-:W3:Y:S03]  /*eb10*/  LDSM.16.MT88.4 R20, [R61+0x1000] ;  /* 0x001000003d14783b */ /* 0x000ee60000004200 */
[----:B------:R-:W-:Y:S01]  /*eb20*/  LOP3.LUT R9, R4, R5, RZ, 0xc0, !PT ;  /* 0x0000000504097212 */ /* 0x000fe200078ec0ff */
[----:B------:R-:W-:Y:S02]  /*eb30*/  LDSM.16.MT88.4 R28, [R61+0x2000] ;  /* 0x002000003d1c783b */ /* 0x000fe40000004200 */
[----:B------:R-:W2:Y:S08]  /*eb40*/  MUFU.EX2 R66, R66 ;  /* 0x0000004200427308 */ /* 0x000eb00000000800 */
[----:B------:R-:W1:Y:S01]  /*eb50*/  MUFU.EX2 R59, R59 ;  /* 0x0000003b003b7308 */ /* 0x000e620000000800 */
[----:B----4-:R-:W-:-:S04]  /*eb60*/  F2FP.F16.F32.PACK_AB R6, R51, R42 ;  /* 0x0000002a3306723e */ /* 0x010fc800000000ff */
[----:B------:R-:W-:-:S03]  /*eb70*/  LOP3.LUT R11, R6, R11, RZ, 0xc0, !PT ;  /* 0x0000000b060b7212 */ /* 0x000fc600078ec0ff */
[----:B------:R-:W4:Y:S01]  /*eb80*/  MUFU.EX2 R58, R58 ;  /* 0x0000003a003a7308 */ /* 0x000f220000000800 */
[-C--:B--2---:R-:W-:Y:S01]  /*eb90*/  FMUL.FTZ R4, R160, R66.reuse ;  /* 0x00000042a0047220 */ /* 0x084fe20000410000 */
[-C--:B------:R-:W-:Y:S01]  /*eba0*/  FMUL.FTZ R5, R161, R66.reuse ;  /* 0x00000042a1057220 */ /* 0x080fe20000410000 */
[-C--:B------:R-:W-:Y:S01]  /*ebb0*/  FMUL.FTZ R148, R148, R66.reuse ;  /* 0x0000004294947220 */ /* 0x080fe20000410000 */
[-C--:B------:R-:W-:Y:S01]  /*ebc0*/  FMUL.FTZ R149, R149, R66.reuse ;  /* 0x0000004295957220 */ /* 0x080fe20000410000 */
[-C--:B------:R-:W-:Y:S01]  /*ebd0*/  FMUL.FTZ R68, R68, R66.reuse ;  /* 0x0000004244447220 */ /* 0x080fe20000410000 */
[-C--:B------:R-:W-:Y:S01]  /*ebe0*/  FMUL.FTZ R69, R69, R66.reuse ;  /* 0x0000004245457220 */ /* 0x080fe20000410000 */
[-C--:B------:R-:W-:Y:S01]  /*ebf0*/  FMUL.FTZ R80, R80, R66.reuse ;  /* 0x0000004250507220 */ /* 0x080fe20000410000 */
[----:B------:R-:W2:Y:S01]  /*ec00*/  MUFU.EX2 R57, R57 ;  /* 0x0000003900397308 */ /* 0x000ea20000000800 */
[-C--:B-1----:R-:W-:Y:S01]  /*ec10*/  FMUL.FTZ R6, R162, R59.reuse ;  /* 0x0000003ba2067220 */ /* 0x082fe20000410000 */
[-C--:B------:R-:W-:Y:S01]  /*ec20*/  FMUL.FTZ R7, R163, R59.reuse ;  /* 0x0000003ba3077220 */ /* 0x080fe20000410000 */
[-C--:B------:R-:W-:Y:S01]  /*ec30*/  FMUL.FTZ R150, R150, R59.reuse ;  /* 0x0000003b96967220 */ /* 0x080fe20000410000 */
[-C--:B------:R-:W-:Y:S01]  /*ec40*/  FMUL.FTZ R151, R151, R59.reuse ;  /* 0x0000003b97977220 */ /* 0x080fe20000410000 */
[-C--:B------:R-:W-:Y:S01]  /*ec50*/  FMUL.FTZ R70, R70, R59.reuse ;  /* 0x0000003b46467220 */ /* 0x080fe20000410000 */
[-C--:B------:R-:W-:Y:S01]  /*ec60*/  FMUL.FTZ R71, R71, R59.reuse ;  /* 0x0000003b47477220 */ /* 0x080fe20000410000 */
[----:B------:R-:W-:Y:S01]  /*ec70*/  FMUL.FTZ R81, R81, R66 ;  /* 0x0000004251517220 */ /* 0x000fe20000410000 */
[----:B------:R-:W-:Y:S01]  /*ec80*/  FMUL.FTZ R82, R82, R59 ;  /* 0x0000003b52527220 */ /* 0x000fe20000410000 */
        /* <DEDUP_REMOVED lines=8> */
[-C--:B--2---:R-:W-:Y:S01]  /*ed10*/  FMUL.FTZ R158, R158, R57.reuse ;  /* 0x000000399e9e7220 */ /* 0x084fe20000410000 */
        /* <DEDUP_REMOVED lines=77> */
[C---:B------:R-:W-:Y:S01]  /*f1f0*/  HMMA.16816.F32 R72, R12.reuse, R32, R72 ;  /* 0x000000200c48723c */ /* 0x040fe20000001848 */
[----:B------:R-:W-:Y:S01]  /*f200*/  VIADD R161, R251, 0x646e171e ;  /* 0x646e171efba17836 */ /* 0x000fe20000000000 */
[----:B------:R-:W-:Y:S06]  /*f210*/  MUFU.EX2 R175, R175 ;  /* 0x000000af00af7308 */ /* 0x000fec0000000800 */
[C---:B------:R-:W-:Y:S02]  /*f220*/  HMMA.16816.F32 R76, R12.reuse, R34, R76 ;  /* 0x000000220c4c723c */ /* 0x040fe4000000184c */
[----:B------:R-:W-:Y:S06]  /*f230*/  MUFU.EX2 R212, R212 ;  /* 0x000000d400d47308 */ /* 0x000fec0000000800 */
[C---:B------:R-:W-:Y:S02]  /*f240*/  HMMA.16816.F32 R88, R12.reuse, R24, R88 ;  /* 0x000000180c58723c */ /* 0x040fe40000001858 */
[----:B------:R-:W-:Y:S06]  /*f250*/  MUFU.EX2 R187, R187 ;  /* 0x000000bb00bb7308 */ /* 0x000fec0000000800 */
[C---:B------:R-:W-:Y:S02]  /*f260*/  HMMA.16816.F32 R92, R12.reuse, R26, R92 ;  /* 0x0000001a0c5c723c */ /* 0x040fe4000000185c */
[----:B------:R-:W-:Y:S06]  /*f270*/  MUFU.EX2 R198, R198 ;  /* 0x000000c600c67308 */ /* 0x000fec0000000800 */
[C---:B---3--:R-:W-:Y:S02]  /*f280*/  HMMA.16816.F32 R104, R12.reuse, R20, R104 ;  /* 0x000000140c68723c */ /* 0x048fe40000001868 */
[----:B------:R-:W2:Y:S06]  /*f290*/  MUFU.EX2 R179, R179 ;  /* 0x000000b300b37308 */ /* 0x000eac0000000800 */
[C---:B------:R-:W-:Y:S02]  /*f2a0*/  HMMA.16816.F32 R108, R12.reuse, R22, R108 ;  /* 0x000000160c6c723c */ /* 0x040fe4000000186c */
[----:B------:R-:W-:Y:S06]  /*f2b0*/  MUFU.EX2 R188, R188 ;  /* 0x000000bc00bc7308 */ /* 0x000fec0000000800 */
[C---:B-1----:R-:W-:Y:S02]  /*f2c0*/  HMMA.16816.F32 R116, R12.reuse, R16, R116 ;  /* 0x000000100c74723c */ /* 0x042fe40000001874 */
[----:B------:R-:W1:Y:S06]  /*f2d0*/  MUFU.EX2 R173, R173 ;  /* 0x000000ad00ad7308 */ /* 0x000e6c0000000800 */
[C---:B------:R-:W-:Y:S02]  /*f2e0*/  HMMA.16816.F32 R140, R12.reuse, R18, R140 ;  /* 0x000000120c8c723c */ /* 0x040fe4000000188c */
[----:B------:R-:W-:Y:S06]  /*f2f0*/  MUFU.EX2 R226, R226 ;  /* 0x000000e200e27308 */ /* 0x000fec0000000800 */
[C---:B------:R-:W-:Y:S02]  /*f300*/  HMMA.16816.F32 R124, R12.reuse, R28, R124 ;  /* 0x0000001c0c7c723c */ /* 0x040fe4000000187c */
[----:B------:R-:W-:Y:S06]  /*f310*/  MUFU.EX2 R225, R225 ;  /* 0x000000e100e17308 */ /* 0x000fec0000000800 */
[----:B------:R-:W-:Y:S01]  /*f320*/  HMMA.16816.F32 R128, R12, R30, R128 ;  /* 0x0000001e0c80723c */ /* 0x000fe20000001880 */
[----:B------:R-:W-:-:S04]  /*f330*/  IMAD.WIDE.U32 R14, R215, -0x2daee0ad, RZ ;  /* 0xd2511f53d70e7825 */ /* 0x000fc800078e00ff */
[--C-:B------:R-:W-:Y:S01]  /*f340*/  FFMA.FTZ R215, R193, UR4, -R64.reuse ;  /* 0x00000004c1d77c23 */ /* 0x100fe20008010840 */
[----:B------:R-:W-:Y:S01]  /*f350*/  FFMA.FTZ R193, R199, UR4, -R64 ;  /* 0x00000004c7c17c23 */ /* 0x000fe20008010840 */
[----:B------:R-:W-:Y:S01]  /*f360*/  FFMA.FTZ R199, R233, UR4, -R53 ;  /* 0x00000004e9c77c23 */ /* 0x000fe20008010835 */
[----:B------:R-:W-:Y:S01]  /*f370*/  IMAD.MOV.U32 R12, RZ, RZ, R14 ;  /* 0x000000ffff0c7224 */ /* 0x000fe200078e000e */
[----:B------:R-:W-:Y:S01]  /*f380*/  MUFU.EX2 R228, R228 ;  /* 0x000000e400e47308 */ /* 0x000fe20000000800 */
[----:B------:R-:W-:Y:S01]  /*f390*/  HMMA.16816.F32 R68, R8, R32, R68 ;  /* 0x000000200844723c */ /* 0x000fe20000001844 */
[----:B--2---:R-:W-:-:S06]  /*f3a0*/  F2FP.F16.F32.PACK_AB R32, R179, R198 ;  /* 0x000000c6b320723e */ /* 0x004fcc00000000ff */
[----:B------:R-:W-:Y:S01]  /*f3b0*/  MUFU.EX2 R193, R193 ;  /* 0x000000c100c17308 */ /* 0x000fe20000000800 */
[----:B------:R-:W-:Y:S01]  /*f3c0*/  HMMA.16816.F32 R80, R8, R34, R80 ;  /* 0x000000220850723c */ /* 0x000fe20000001850 */
[----:B-1----:R-:W-:-:S06]  /*f3d0*/  F2FP.F16.F32.PACK_AB R34, R173, R188 ;  /* 0x000000bcad22723e */ /* 0x002fcc00000000ff */
[----:B------:R-:W-:Y:S01]  /*f3e0*/  MUFU.EX2 R199, R199 ;  /* 0x000000c700c77308 */ /* 0x000fe20000000800 */
[C---:B------:R-:W-:Y:S07]  /*f3f0*/  HMMA.16816.F32 R84, R8.reuse, R24, R84 ;  /* 0x000000180854723c */ /* 0x040fee0000001854 */
[----:B------:R-:W-:Y:S01]  /*f400*/  MUFU.EX2 R215, R215 ;  /* 0x000000d700d77308 */ /* 0x000fe20000000800 */
[C---:B------:R-:W-:Y:S01]  /*f410*/  HMMA.16816.F32 R96, R8.reuse, R26, R96 ;  /* 0x0000001a0860723c */ /* 0x040fe20000001860 */
[----:B------:R-:W1:Y:S06]  /*f420*/  LDSM.16.MT88.4 R24, [R210+0x9400] ;  /* 0x00940000d218783b */ /* 0x000e6c0000004200 */
[----:B------:R-:W-:Y:S01]  /*f430*/  MUFU.EX2 R185, R185 ;  /* 0x000000b900b97308 */ /* 0x000fe20000000800 */
[C---:B------:R-:W-:Y:S07]  /*f440*/  HMMA.16816.F32 R100, R8.reuse, R20, R100 ;  /* 0x000000140864723c */ /* 0x040fee0000001864 */
[----:B------:R-:W-:Y:S01]  /*f450*/  MUFU.EX2 R190, R190 ;  /* 0x000000be00be7308 */ /* 0x000fe20000000800 */
[C---:B------:R-:W-:Y:S01]  /*f460*/  HMMA.16816.F32 R112, R8.reuse, R22, R112 ;  /* 0x000000160870723c */ /* 0x040fe20000001870 */
[----:B------:R-:W2:Y:S06]  /*f470*/  LDSM.16.MT88.4 R20, [R61+0x400] ;  /* 0x000400003d14783b */ /* 0x000eac0000004200 */
[----:B------:R-:W-:Y:S01]  /*f480*/  MUFU.EX2 R184, R184 ;  /* 0x000000b800b87308 */ /* 0x000fe20000000800 */
[C---:B------:R-:W-:Y:S07]  /*f490*/  HMMA.16816.F32 R144, R8.reuse, R16, R144 ;  /* 0x000000100890723c */ /* 0x040fee0000001890 */
[----:B------:R-:W-:Y:S01]  /*f4a0*/  MUFU.EX2 R197, R197 ;  /* 0x000000c500c57308 */ /* 0x000fe20000000800 */
[C---:B------:R-:W-:Y:S01]  /*f4b0*/  HMMA.16816.F32 R120, R8.reuse, R18, R120 ;  /* 0x000000120878723c */ /* 0x040fe20000001878 */
[----:B------:R-:W3:Y:S06]  /*f4c0*/  LDSM.16.MT88.4 R16, [R210+0xa400] ;  /* 0x00a40000d210783b */ /* 0x000eec0000004200 */
[----:B------:R-:W-:Y:S01]  /*f4d0*/  MUFU.EX2 R181, R181 ;  /* 0x000000b500b57308 */ /* 0x000fe20000000800 */
[C---:B------:R-:W-:Y:S07]  /*f4e0*/  HMMA.16816.F32 R136, R8.reuse, R28, R136 ;  /* 0x0000001c0888723c */ /* 0x040fee0000001888 */
[----:B------:R-:W-:Y:S01]  /*f4f0*/  MUFU.EX2 R182, R182 ;  /* 0x000000b600b67308 */ /* 0x000fe20000000800 */
[----:B------:R-:W-:Y:S01]  /*f500*/  HMMA.16816.F32 R132, R8, R30, R132 ;  /* 0x0000001e0884723c */ /* 0x000fe20000001884 */
[C---:B------:R-:W-:Y:S01]  /*f510*/  PRMT R8, R14.reuse, 0x7771, RZ ;  /* 0x000077710e087816 */ /* 0x040fe200000000ff */
[----:B------:R-:W-:Y:S01]  /*f520*/  LDSM.16.MT88.4 R28, [R61+0x2400] ;  /* 0x002400003d1c783b */ /* 0x000fe20000004200 */
[----:B------:R-:W-:-:S02]  /*f530*/  PRMT R10, R14, 0x7773, RZ ;  /* 0x000077730e0a7816 */ /* 0x000fc400000000ff */
[----:B------:R-:W-:Y:S02]  /*f540*/  PRMT R9, R14, 0x7772, RZ ;  /* 0x000077720e097816 */ /* 0x000fe400000000ff */
[----:B------:R-:W-:Y:S01]  /*f550*/  LOP3.LUT R14, R161, R224, R15, 0x96, !PT ;  /* 0x000000e0a10e7212 */ /* 0x000fe200078e960f */
[----:B------:R-:W-:Y:S01]  /*f560*/  FFMA.FTZ R224, R232, UR4, -R63 ;  /* 0x00000004e8e07c23 */ /* 0x000fe2000801083f */
[----:B------:R-:W-:Y:S02]  /*f570*/  LOP3.LUT R11, R12, 0xff, RZ, 0xc0, !PT ;  /* 0x000000ff0c0b7812 */ /* 0x000fe400078ec0ff */
[----:B------:R-:W-:Y:S02]  /*f580*/  PRMT R9, R9, 0x5410, R10 ;  /* 0x0000541009097816 */ /* 0x000fe4000000000a */
[----:B------:R-:W-:Y:S01]  /*f590*/  PRMT R11, R11, 0x5410, R8 ;  /* 0x000054100b0b7816 */ /* 0x000fe20000000008 */
[----:B------:R-:W4:Y:S01]  /*f5a0*/  MUFU.EX2 R224, R224 ;  /* 0x000000e000e07308 */ /* 0x000f220000000800 */
[----:B------:R-:W-:-:S02]  /*f5b0*/  LOP3.LUT R8, R14, 0xffff, RZ, 0xc0, !PT ;  /* 0x0000ffff0e087812 */ /* 0x000fc400078ec0ff */
[C---:B------:R-:W-:Y:S02]  /*f5c0*/  PRMT R10, R14.reuse, 0x7632, R10 ;  /* 0x000076320e0a7816 */ /* 0x040fe4000000000a */
[----:B------:R-:W-:Y:S02]  /*f5d0*/  LOP3.LUT R12, R14, 0xff, RZ, 0xc0, !PT ;  /* 0x000000ff0e0c7812 */ /* 0x000fe400078ec0ff */
[----:B------:R-:W-:Y:S02]  /*f5e0*/  SHF.R.U32.HI R14, RZ, 0x18, R14 ;  /* 0x00000018ff0e7819 */ /* 0x000fe4000001160e */
[----:B------:R-:W-:Y:S02]  /*f5f0*/  SHF.R.U32.HI R13, RZ, 0x8, R8 ;  /* 0x00000008ff0d7819 */ /* 0x000fe40000011608 */
[----:B------:R-:W-:Y:S02]  /*f600*/  LOP3.LUT R15, R10, 0xff, RZ, 0xc0, !PT ;  /* 0x000000ff0a0f7812 */ /* 0x000fe400078ec0ff */
[----:B------:R-:W-:-:S02]  /*f610*/  LOP3.LUT R9, R9, 0xff00ff, RZ, 0xc0, !PT ;  /* 0x00ff00ff09097812 */ /* 0x000fc400078ec0ff */
[----:B------:R-:W-:Y:S02]  /*f620*/  PRMT R13, R12, 0x5410, R13 ;  /* 0x000054100c0d7816 */ /* 0x000fe4000000000d */
[----:B------:R-:W-:Y:S02]  /*f630*/  PRMT R15, R15, 0x5410, R14 ;  /* 0x000054100f0f7816 */ /* 0x000fe4000000000e */
[--C-:B------:R-:W-:Y:S02]  /*f640*/  HSET2.LE.AND R11, R11, R56.reuse, PT ;  /* 0x000000380b0b7233 */ /* 0x100fe40003803000 */
[--C-:B------:R-:W-:Y:S02]  /*f650*/  HSET2.LE.AND R9, R9, R56.reuse, PT ;  /* 0x0000003809097233 */ /* 0x100fe40003803000 */
[----:B------:R-:W-:Y:S02]  /*f660*/  HSET2.LE.AND R13, R13, R56, PT ;  /* 0x000000380d0d7233 */ /* 0x000fe40003803000 */
[----:B------:R-:W-:-:S02]  /*f670*/  F2FP.F16.F32.PACK_AB R10, R187, R212 ;  /* 0x000000d4bb0a723e */ /* 0x000fc400000000ff */
[----:B------:R-:W-:Y:S02]  /*f680*/  HSET2.LE.AND R33, R15, R56, PT ;  /* 0x000000380f217233 */ /* 0x000fe40003803000 */
[----:B----4-:R-:W-:Y:S02]  /*f690*/  F2FP.F16.F32.PACK_AB R8, R224, R175 ;  /* 0x000000afe008723e */ /* 0x010fe400000000ff */
[----:B------:R-:W-:Y:S02]  /*f6a0*/  LOP3.LUT R34, R34, R11, RZ, 0xc0, !PT ;  /* 0x0000000b22227212 */ /* 0x000fe400078ec0ff */
[----:B------:R-:W-:Y:S02]  /*f6b0*/  LOP3.LUT R35, R10, R9, RZ, 0xc0, !PT ;  /* 0x000000090a237212 */ /* 0x000fe400078ec0ff */
[----:B------:R-:W-:Y:S02]  /*f6c0*/  LOP3.LUT R32, R32, R13, RZ, 0xc0, !PT ;  /* 0x0000000d20207212 */ /* 0x000fe400078ec0ff */
[----:B------:R-:W-:Y:S01]  /*f6d0*/  LOP3.LUT R33, R8, R33, RZ, 0xc0, !PT ;  /* 0x0000002108217212 */ /* 0x000fe200078ec0ff */
[----:B------:R-:W4:Y:S04]  /*f6e0*/  LDSM.16.MT88.4 R12, [R61+0x1400] ;  /* 0x001400003d0c783b */ /* 0x000f280000004200 */
[----:B------:R-:W4:Y:S02]  /*f6f0*/  LDSM.16.MT88.4 R8, [R210+0xb400] ;  /* 0x00b40000d208783b */ /* 0x000f240000004200 */
[C---:B-1----:R-:W-:Y:S08]  /*f700*/  HMMA.16816.F32 R156, R32.reuse, R24, R156 ;  /* 0x00000018209c723c */ /* 0x042ff0000000189c */
[C---:B------:R-:W-:Y:S08]  /*f710*/  HMMA.16816.F32 R152, R32.reuse, R26, R152 ;  /* 0x0000001a2098723c */ /* 0x040ff00000001898 */
[C---:B--2---:R-:W-:Y:S08]  /*f720*/  HMMA.16816.F32 R72, R32.reuse, R20, R72 ;  /* 0x000000142048723c */ /* 0x044ff00000001848 */
        /* <DEDUP_REMOVED lines=9> */
[----:B------:R-:W-:Y:S01]  /*f7c0*/  LOP3.LUT R32, R206, R220, R213, 0x96, !PT ;  /* 0x000000dcce207212 */ /* 0x000fe200078e96d5 */
[----:B------:R-:W-:Y:S01]  /*f7d0*/  FFMA.FTZ R213, R195, UR4, -R64 ;  /* 0x00000004c3d57c23 */ /* 0x000fe20008010840 */
[----:B------:R-:W-:-:S03]  /*f7e0*/  FFMA.FTZ R195, R227, UR4, -R53 ;  /* 0x00000004e3c37c23 */ /* 0x000fc60008010835 */
[----:B------:R-:W-:Y:S02]  /*f7f0*/  IMAD.WIDE.U32 R32, R32, -0x2daee0ad, RZ ;  /* 0xd2511f5320207825 */ /* 0x000fe400078e00ff */
[----:B------:R-:W-:Y:S02]  /*f800*/  MUFU.EX2 R213, R213 ;  /* 0x000000d500d57308 */ /* 0x000fe40000000800 */
[----:B------:R-:W-:Y:S01]  /*f810*/  IMAD.MOV.U32 R34, RZ, RZ, R32 ;  /* 0x000000ffff227224 */ /* 0x000fe200078e0020 */
[----:B------:R-:W-:Y:S02]  /*f820*/  PRMT R35, R32, 0x7771, RZ ;  /* 0x0000777120237816 */ /* 0x000fe400000000ff */
[----:B------:R-:W-:Y:S02]  /*f830*/  LOP3.LUT R33, R161, R230, R33, 0x96, !PT ;  /* 0x000000e6a1217212 */ /* 0x000fe400078e9621 */
[----:B------:R-:W-:Y:S01]  /*f840*/  LOP3.LUT R34, R34, 0xff, RZ, 0xc0, !PT ;  /* 0x000000ff22227812 */ /* 0x000fe200078ec0ff */
[----:B------:R-:W1:Y:S01]  /*f850*/  MUFU.EX2 R195, R195 ;  /* 0x000000c300c37308 */ /* 0x000e620000000800 */
[----:B------:R-:W-:-:S02]  /*f860*/  PRMT R161, R32, 0x7773, RZ ;  /* 0x0000777320a17816 */ /* 0x000fc400000000ff */
[----:B------:R-:W-:Y:S02]  /*f870*/  PRMT R32, R32, 0x7772, RZ ;  /* 0x0000777220207816 */ /* 0x000fe400000000ff */
[----:B------:R-:W-:Y:S02]  /*f880*/  PRMT R35, R34, 0x5410, R35 ;  /* 0x0000541022237816 */ /* 0x000fe40000000023 */
[C---:B------:R-:W-:Y:S02]  /*f890*/  LOP3.LUT R34, R33.reuse, 0xffff, RZ, 0xc0, !PT ;  /* 0x0000ffff21227812 */ /* 0x040fe400078ec0ff */
[C---:B------:R-:W-:Y:S02]  /*f8a0*/  PRMT R160, R33.reuse, 0x7632, R160 ;  /* 0x0000763221a07816 */ /* 0x040fe400000000a0 */
[----:B------:R-:W-:Y:S02]  /*f8b0*/  PRMT R32, R32, 0x5410, R161 ;  /* 0x0000541020207816 */ /* 0x000fe400000000a1 */
[----:B------:R-:W-:-:S02]  /*f8c0*/  LOP3.LUT R161, R33, 0xff, RZ, 0xc0, !PT ;  /* 0x000000ff21a17812 */ /* 0x000fc400078ec0ff */
[----:B------:R-:W-:Y:S02]  /*f8d0*/  SHF.R.U32.HI R162, RZ, 0x8, R34 ;  /* 0x00000008ffa27819 */ /* 0x000fe40000011622 */
[----:B------:R-:W-:Y:S02]  /*f8e0*/  SHF.R.U32.HI R33, RZ, 0x18, R33 ;  /* 0x00000018ff217819 */ /* 0x000fe40000011621 */
[----:B------:R-:W-:Y:S02]  /*f8f0*/  LOP3.LUT R34, R160, 0xff, RZ, 0xc0, !PT ;  /* 0x000000ffa0227812 */ /* 0x000fe400078ec0ff */
[----:B------:R-:W-:Y:S02]  /*f900*/  LOP3.LUT R163, R32, 0xff00ff, RZ, 0xc0, !PT ;  /* 0x00ff00ff20a37812 */ /* 0x000fe400078ec0ff */
[----:B------:R-:W-:Y:S02]  /*f910*/  PRMT R33, R34, 0x5410, R33 ;  /* 0x0000541022217816 */ /* 0x000fe40000000021 */
[----:B------:R-:W-:-:S02]  /*f920*/  HSET2.LE.AND R34, R35, R56, PT ;  /* 0x0000003823227233 */ /* 0x000fc40003803000 */
[----:B------:R-:W-:Y:S02]  /*f930*/  F2FP.F16.F32.PACK_AB R35, R226, R193 ;  /* 0x000000c1e223723e */ /* 0x000fe400000000ff */
[----:B------:R-:W-:Y:S02]  /*f940*/  PRMT R161, R161, 0x5410, R162 ;  /* 0x00005410a1a17816 */ /* 0x000fe400000000a2 */
[----:B------:R-:W-:Y:S02]  /*f950*/  LOP3.LUT R34, R35, R34, RZ, 0xc0, !PT ;  /* 0x0000002223227212 */ /* 0x000fe400078ec0ff */
[--C-:B------:R-:W-:Y:S02]  /*f960*/  HSET2.LE.AND R35, R163, R56.reuse, PT ;  /* 0x00000038a3237233 */ /* 0x100fe40003803000 */
[----:B-1----:R-:W-:Y:S02]  /*f970*/  F2FP.F16.F32.PACK_AB R32, R199, R195 ;  /* 0x000000c3c720723e */ /* 0x002fe400000000ff */
[----:B------:R-:W-:-:S02]  /*f980*/  HSET2.LE.AND R33, R33, R56, PT ;  /* 0x0000003821217233 */ /* 0x000fc40003803000 */
[----:B------:R-:W-:Y:S02]  /*f990*/  LOP3.LUT R35, R32, R35, RZ, 0xc0, !PT ;  /* 0x0000002320237212 */ /* 0x000fe400078ec0ff */
[----:B------:R-:W-:Y:S02]  /*f9a0*/  HSET2.LE.AND R32, R161, R56, PT ;  /* 0x00000038a1207233 */ /* 0x000fe40003803000 */
[----:B------:R-:W-:Y:S02]  /*f9b0*/  F2FP.F16.F32.PACK_AB R161, R213, R215 ;  /* 0x000000d7d5a1723e */ /* 0x000fe400000000ff */
[----:B------:R-:W-:Y:S02]  /*f9c0*/  F2FP.F16.F32.PACK_AB R160, R228, R225 ;  /* 0x000000e1e4a0723e */ /* 0x000fe400000000ff */
[----:B------:R-:W-:Y:S02]  /*f9d0*/  LOP3.LUT R32, R161, R32, RZ, 0xc0, !PT ;  /* 0x00000020a1207212 */ /* 0x000fe400078ec0ff */
[----:B------:R-:W-:-:S07]  /*f9e0*/  LOP3.LUT R33, R160, R33, RZ, 0xc0, !PT ;  /* 0x00000021a0217212 */ /* 0x000fce00078ec0ff */
[----:B------:R-:W-:Y:S01]  /*f9f0*/  HMMA.16816.F32 R160, R32, R24, R4 ;  /* 0x0000001820a0723c */ /* 0x000fe20000001804 */
[----:B------:R-:W-:-:S05]  /*fa00*/  LOP3.LUT R4, R251, UR6, R249, 0x96, !PT ;  /* 0x00000006fb047c12 */ /* 0x000fca000f8e96f9 */
[----:B------:R-:W-:Y:S02]  /*fa10*/  IMAD.WIDE.U32 R6, R4, -0x326172a9, RZ ;  /* 0xcd9e8d5704067825 */ /* 0x000fe400078e00ff */
[C---:B------:R-:W-:Y:S03]  /*fa20*/  HMMA.16816.F32 R100, R32.reuse, R12, R100 ;  /* 0x0000000c2064723c */ /* 0x040fe60000001864 */
[----:B------:R-:W-:Y:S02]  /*fa30*/  LOP3.LUT R5, R207, R222, R7, 0x96, !PT ;  /* 0x000000decf057212 */ /* 0x000fe400078e9607 */
[----:B------:R-:W-:Y:S02]  /*fa40*/  LOP3.LUT R12, R205, R6, R245, 0x96, !PT ;  /* 0x00000006cd0c7212 */ /* 0x000fe400078e96f5 */
[----:B------:R-:W-:Y:S01]  /*fa50*/  LOP3.LUT R207, R207, R216, R7, 0x96, !PT ;  /* 0x000000d8cfcf7212 */ /* 0x000fe200078e9607 */
[----:B------:R-:W-:Y:S01]  /*fa60*/  HMMA.16816.F32 R112, R32, R14, R112 ;  /* 0x0000000e2070723c */ /* 0x000fe20000001870 */
[----:B------:R-:W-:Y:S01]  /*fa70*/  LOP3.LUT R4, R205, R6, R237, 0x96, !PT ;  /* 0x00000006cd047212 */ /* 0x000fe200078e96ed */
[----:B------:R-:W-:-:S04]  /*fa80*/  IMAD.WIDE.U32 R6, R5, -0x2daee0ad, RZ ;  /* 0xd2511f5305067825 */ /* 0x000fc800078e00ff */
[--C-:B------:R-:W-:Y:S01]  /*fa90*/  FFMA.FTZ R205, R180, UR4, -R63.reuse ;  /* 0x00000004b4cd7c23 */ /* 0x100fe2000801083f */
[----:B------:R-:W-:Y:S01]  /*faa0*/  FFMA.FTZ R180, R200, UR4, -R63 ;  /* 0x00000004c8b47c23 */ /* 0x000fe2000801083f */
[----:B------:R-:W-:Y:S01]  /*fab0*/  IMAD.WIDE.U32 R12, R12, -0x2daee0ad, RZ ;  /* 0xd2511f530c0c7825 */ /* 0x000fe200078e00ff */
[----:B------:R-:W-:Y:S01]  /*fac0*/  LOP3.LUT R7, R203, R246, R7, 0x96, !PT ;  /* 0x000000f6cb077212 */ /* 0x000fe200078e9607 */
[----:B------:R-:W-:Y:S02]  /*fad0*/  HMMA.16816.F32 R144, R32, R8, R144 ;  /* 0x000000082090723c */ /* 0x000fe40000001890 */
[----:B------:R-:W-:Y:S01]  /*fae0*/  MUFU.EX2 R205, R205 ;  /* 0x000000cd00cd7308 */ /* 0x000fe20000000800 */
[----:B------:R-:W-:Y:S01]  /*faf0*/  IMAD.WIDE.U32 R14, R207, -0x2daee0ad, RZ ;  /* 0xd2511f53cf0e7825 */ /* 0x000fe200078e00ff */
[----:B------:R-:W-:-:S03]  /*fb00*/  LOP3.LUT R6, R201, R6, R13, 0x96, !PT ;  /* 0x00000006c9067212 */ /* 0x000fc600078e960d */
[----:B------:R-:W-:Y:S01]  /*fb10*/  IMAD.WIDE.U32 R4, R4, -0x2daee0ad, RZ ;  /* 0xd2511f5304047825 */ /* 0x000fe200078e00ff */
[----:B------:R-:W-:Y:S01]  /*fb20*/  LOP3.LUT R203, R203, R242, R15, 0x96, !PT ;  /* 0x000000f2cbcb7212 */ /* 0x000fe200078e960f */
[----:B------:R-:W-:Y:S01]  /*fb30*/  HMMA.16816.F32 R84, R32, R16, R84 ;  /* 0x000000102054723c */ /* 0x000fe20000001854 */
[----:B------:R-:W-:Y:S01]  /*fb40*/  MUFU.EX2 R180, R180 ;  /* 0x000000b400b47308 */ /* 0x000fe20000000800 */
[----:B------:R-:W-:Y:S01]  /*fb50*/  IMAD.WIDE.U32 R8, R7, -0x326172a9, RZ ;  /* 0xcd9e8d5707087825 */ /* 0x000fe200078e00ff */
[----:B------:R-:W-:-:S03]  /*fb60*/  LOP3.LUT R201, R201, R14, R5, 0x96, !PT ;  /* 0x0000000ec9c97212 */ /* 0x000fc600078e9605 */
[----:B------:R-:W-:Y:S01]  /*fb70*/  IMAD.WIDE.U32 R220, R6, -0x326172a9, RZ ;  /* 0xcd9e8d5706dc7825 */ /* 0x000fe200078e00ff */
[----:B------:R-:W-:Y:S01]  /*fb80*/  LOP3.LUT R6, R209, R244, R9, 0x96, !PT ;  /* 0x000000f4d1067212 */ /* 0x000fe200078e9609 */
[----:B------:R-:W-:Y:S02]  /*fb90*/  HMMA.16816.F32 R120, R32, R10, R120 ;  /* 0x0000000a2078723c */ /* 0x000fe40000001878 */
[----:B------:R-:W-:Y:S01]  /*fba0*/  IMAD.WIDE.U32 R232, R201, -0x326172a9, RZ ;  /* 0xcd9e8d57c9e87825 */ /* 0x000fe200078e00ff */
[----:B------:R-:W-:-:S03]  /*fbb0*/  LOP3.LUT R5, R208, R8, R221, 0x96, !PT ;  /* 0x00000008d0057212 */ /* 0x000fc600078e96dd */
[--C-:B------:R-:W-:Y:S01]  /*fbc0*/  FFMA.FTZ R201, R177, UR4, -R64.reuse ;  /* 0x00000004b1c97c23 */ /* 0x100fe20008010840 */
[----:B------:R-:W-:Y:S01]  /*fbd0*/  FFMA.FTZ R177, R183, UR4, -R64 ;  /* 0x00000004b7b17c23 */ /* 0x000fe20008010840 */
[----:B------:R-:W-:-:S04]  /*fbe0*/  IMAD.WIDE.U32 R8, R203, -0x326172a9, RZ ;  /* 0xcd9e8d57cb087825 */ /* 0x000fc800078e00ff */
[--C-:B------:R-:W-:Y:S01]  /*fbf0*/  FFMA.FTZ R183, R186, UR4, -R53.reuse ;  /* 0x00000004bab77c23 */ /* 0x100fe20008010835 */
[----:B------:R-:W-:Y:S01]  /*fc00*/  FFMA.FTZ R186, R192, UR4, -R53 ;  /* 0x00000004c0ba7c23 */ /* 0x000fe20008010835 */
[----:B------:R-:W-:Y:S01]  /*fc10*/  HMMA.16816.F32 R148, R32, R26, R148 ;  /* 0x0000001a2094723c */ /* 0x000fe20000001894 */
[----:B------:R-:W-:Y:S01]  /*fc20*/  IMAD.WIDE.U32 R6, R6, -0x2daee0ad, RZ ;  /* 0xd2511f5306067825 */ /* 0x000fe200078e00ff */
[----:B------:R-:W-:-:S03]  /*fc30*/  LOP3.LUT R209, R209, R236, R9, 0x96, !PT ;  /* 0x000000ecd1d17212 */ /* 0x000fc600078e9609 */
[----:B------:R-:W-:Y:S01]  /*fc40*/  FFMA.FTZ R203, R214, UR4, -R63 ;  /* 0x00000004d6cb7c23 */ /* 0x000fe2000801083f */
[----:B------:R-:W-:Y:S01]  /*fc50*/  LOP3.LUT R208, R208, R8, R233, 0x96, !PT ;  /* 0x00000008d0d07212 */ /* 0x000fe200078e96e9 */
[----:B------:R-:W-:Y:S01]  /*fc60*/  IMAD.WIDE.U32 R24, R5, -0x2daee0ad, RZ ;  /* 0xd2511f5305187825 */ /* 0x000fe200078e00ff */
[----:B------:R-:W-:Y:S01]  /*fc70*/  LOP3.LUT R12, R191, R12, R7, 0x96, !PT ;  /* 0x0000000cbf0c7212 */ /* 0x000fe200078e9607 */
[----:B------:R-:W-:Y:S01]  /*fc80*/  MUFU.EX2 R183, R183 ;  /* 0x000000b700b77308 */ /* 0x000fe20000000800 */
[----:B------:R-:W-:Y:S01]  /*fc90*/  HMMA.16816.F32 R68, R32, R20, R68 ;  /* 0x000000142044723c */ /* 0x000fe20000001844 */
[----:B------:R-:W-:Y:S01]  /*fca0*/  IMAD.WIDE.U32 R8, R209, -0x2daee0ad, RZ ;  /* 0xd2511f53d1087825 */ /* 0x000fe200078e00ff */
[----:B------:R-:W-:-:S03]  /*fcb0*/  LOP3.LUT R5, R189, R6, R25, 0x96, !PT ;  /* 0x00000006bd057212 */ /* 0x000fc600078e9619 */
[----:B------:R-:W-:Y:S01]  /*fcc0*/  IMAD.WIDE.U32 R208, R208, -0x2daee0ad, RZ ;  /* 0xd2511f53d0d07825 */ /* 0x000fe200078e00ff */
[----:B------:R-:W-:Y:S01]  /*fcd0*/  LOP3.LUT R4, R191, R4, R9, 0x96, !PT ;  /* 0x00000004bf047212 */ /* 0x000fe200078e9609 */
[----:B------:R-:W1:Y:S01]  /*fce0*/  MUFU.EX2 R186, R186 ;  /* 0x000000ba00ba7308 */ /* 0x000e620000000800 */
[----:B------:R-:W-:Y:S01]  /*fcf0*/  HMMA.16816.F32 R80, R32, R22, R80 ;  /* 0x000000162050723c */ /* 0x000fe20000001850 */
[----:B------:R-:W-:Y:S01]  /*fd00*/  IMAD.WIDE.U32 R230, R12, -0x326172a9, RZ ;  /* 0xcd9e8d570ce67825 */ /* 0x000fe200078e00ff */
[----:B------:R-:W-:-:S03]  /*fd10*/  LOP3.LUT R189, R189, R8, R209, 0x96, !PT ;  /* 0x00000008bdbd7212 */ /* 0x000fc600078e96d1 */
[--C-:B------:R-:W-:Y:S01]  /*fd20*/  FFMA.FTZ R191, R178, UR4, -R171.reuse ;  /* 0x00000004b2bf7c23 */ /* 0x100fe200080108ab */
[----:B------:R-:W-:Y:S01]  /*fd30*/  FFMA.FTZ R178, R202, UR4, -R171 ;  /* 0x00000004cab27c23 */ /* 0x000fe200080108ab */
[----:B------:R-:W-:Y:S01]  /*fd40*/  IMAD.WIDE.U32 R8, R5, -0x326172a9, RZ ;  /* 0xcd9e8d5705087825 */ /* 0x000fe200078e00ff */
[----:B------:R-:W-:Y:S01]  /*fd50*/  LDSM.16.MT88.4 R20, [R210+0xa800] ;  /* 0x00a80000d214783b */ /* 0x000fe20000004200 */
[----:B------:R-:W-:Y:S01]  /*fd60*/  MUFU.EX2 R201, R201 ;  /* 0x000000c900c97308 */ /* 0x000fe20000000800 */
[----:B------:R-:W-:Y:S01]  /*fd70*/  HMMA.16816.F32 R96, R32, R18, R96 ;  /* 0x000000122060723c */ /* 0x000fe20000001860 */
[----:B------:R-:W-:Y:S01]  /*fd80*/  IMAD.WIDE.U32 R16, R189, -0x326172a9, RZ ;  /* 0xcd9e8d57bd107825 */ /* 0x000fe200078e00ff */
[----:B------:R-:W-:-:S03]  /*fd90*/  LOP3.LUT R6, R204, R230, R9, 0x96, !PT ;  /* 0x000000e6cc067212 */ /* 0x000fc600078e9609 */
[----:B------:R-:W-:Y:S01]  /*fda0*/  FFMA.FTZ R189, R194, UR4, -R171 ;  /* 0x00000004c2bd7c23 */ /* 0x000fe200080108ab */
[----:B------:R-:W-:Y:S01]  /*fdb0*/  PRMT R7, R8, 0x7771, RZ ;  /* 0x0000777108077816 */ /* 0x000fe200000000ff */
[----:B------:R-:W-:Y:S01]  /*fdc0*/  IMAD.WIDE.U32 R234, R4, -0x326172a9, RZ ;  /* 0xcd9e8d5704ea7825 */ /* 0x000fe200078e00ff */
[C---:B------:R-:W-:Y:S01]  /*fdd0*/  PRMT R11, R8.reuse, 0x7773, RZ ;  /* 0x00007773080b7816 */ /* 0x040fe200000000ff */
[----:B------:R-:W2:Y:S01]  /*fde0*/  MUFU.EX2 R177, R177 ;  /* 0x000000b100b17308 */ /* 0x000ea20000000800 */
[----:B------:R-:W-:Y:S01]  /*fdf0*/  PRMT R4, R8, 0x7772, RZ ;  /* 0x0000777208047816 */ /* 0x000fe200000000ff */
[----:B------:R-:W-:Y:S01]  /*fe00*/  IMAD.MOV.U32 R14, RZ, RZ, R8 ;  /* 0x000000ffff0e7224 */ /* 0x000fe200078e0008 */
[----:B------:R-:W-:Y:S01]  /*fe10*/  LOP3.LUT R15, R6, 0xffff, RZ, 0xc0, !PT ;  /* 0x0000ffff060f7812 */ /* 0x000fe200078ec0ff */
[----:B------:R-:W-:Y:S01]  /*fe20*/  IMAD.MOV.U32 R12, RZ, RZ, R16 ;  /* 0x000000ffff0c7224 */ /* 0x000fe200078e0010 */
[C---:B------:R-:W-:Y:S01]  /*fe30*/  PRMT R5, R16.reuse, 0x7773, RZ ;  /* 0x0000777310057816 */ /* 0x040fe200000000ff */
[----:B------:R-:W-:Y:S01]  /*fe40*/  HMMA.16816.F32 R136, R32, R28, R136 ;  /* 0x0000001c2088723c */ /* 0x000fe20000001888 */
[----:B------:R-:W-:Y:S01]  /*fe50*/  PRMT R8, R16, 0x7772, RZ ;  /* 0x0000777210087816 */ /* 0x000fe200000000ff */
[----:B------:R-:W3:Y:S01]  /*fe60*/  MUFU.EX2 R191, R191 ;  /* 0x000000bf00bf7308 */ /* 0x000ee20000000800 */
[----:B------:R-:W-:-:S02]  /*fe70*/  LOP3.LUT R204, R204, R234, R17, 0x96, !PT ;  /* 0x000000eacccc7212 */ /* 0x000fc400078e9611 */
[C---:B------:R-:W-:Y:S02]  /*fe80*/  PRMT R17, R6.reuse, 0x7632, R17 ;  /* 0x0000763206117816 */ /* 0x040fe40000000011 */
[----:B------:R-:W-:Y:S01]  /*fe90*/  LOP3.LUT R10, R6, 0xff, RZ, 0xc0, !PT ;  /* 0x000000ff060a7812 */ /* 0x000fe200078ec0ff */
[----:B------:R-:W-:Y:S01]  /*fea0*/  HMMA.16816.F32 R132, R32, R30, R132 ;  /* 0x0000001e2084723c */ /* 0x000fe20000001884 */
[----:B------:R-:W-:Y:S01]  /*feb0*/  SHF.R.U32.HI R15, RZ, 0x8, R15 ;  /* 0x00000008ff0f7819 */ /* 0x000fe2000001160f */
[----:B------:R-:W4:Y:S01]  /*fec0*/  LDSM.16.MT88.4 R32, [R210+0x9800] ;  /* 0x00980000d220783b */ /* 0x000f220000004200 */
[----:B------:R-:W-:Y:S01]  /*fed0*/  PRMT R9, R16, 0x7771, RZ ;  /* 0x0000777110097816 */ /* 0x000fe200000000ff */
[----:B------:R-:W-:Y:S01]  /*fee0*/  MUFU.EX2 R189, R189 ;  /* 0x000000bd00bd7308 */ /* 0x000fe20000000800 */
[----:B------:R-:W-:Y:S02]  /*fef0*/  LOP3.LUT R12, R12, 0xff, RZ, 0xc0, !PT ;  /* 0x000000ff0c0c7812 */ /* 0x000fe400078ec0ff */
[----:B------:R-:W-:-:S02]  /*ff00*/  PRMT R8, R8, 0x5410, R5 ;  /* 0x0000541008087816 */ /* 0x000fc40000000005 */
[----:B------:R-:W-:Y:S02]  /*ff10*/  LOP3.LUT R5, R204, 0xffff, RZ, 0xc0, !PT ;  /* 0x0000ffffcc057812 */ /* 0x000fe400078ec0ff */
[----:B------:R-:W-:Y:S01]  /*ff20*/  LOP3.LUT R14, R14, 0xff, RZ, 0xc0, !PT ;  /* 0x000000ff0e0e7812 */ /* 0x000fe200078ec0ff */
[----:B------:R-:W3:Y:S01]  /*ff30*/  MUFU.EX2 R178, R178 ;  /* 0x000000b200b27308 */ /* 0x000ee20000000800 */
[----:B------:R-:W-:Y:S02]  /*ff40*/  SHF.R.U32.HI R6, RZ, 0x18, R6 ;  /* 0x00000018ff067819 */ /* 0x000fe40000011606 */
[----:B------:R-:W-:Y:S02]  /*ff50*/  LOP3.LUT R17, R17, 0xff, RZ, 0xc0, !PT ;  /* 0x000000ff11117812 */ /* 0x000fe400078ec0ff */
[----:B------:R-:W-:Y:S02]  /*ff60*/  PRMT R4, R4, 0x5410, R11 ;  /* 0x0000541004047816 */ /* 0x000fe4000000000b */
[----:B------:R-:W-:Y:S01]  /*ff70*/  PRMT R15, R10, 0x5410, R15 ;  /* 0x000054100a0f7816 */ /* 0x000fe2000000000f */
[----:B------:R-:W3:Y:S01]  /*ff80*/  MUFU.EX2 R203, R203 ;  /* 0x000000cb00cb7308 */ /* 0x000ee20000000800 */
[----:B------:R-:W-:-:S02]  /*ff90*/  PRMT R9, R12, 0x5410, R9 ;  /* 0x000054100c097816 */ /* 0x000fc40000000009 */
[----:B------:R-:W-:Y:S02]  /*ffa0*/  PRMT R10, R204, 0x7632, R10 ;  /* 0x00007632cc0a7816 */ /* 0x000fe4000000000a */
[----:B------:R-:W-:Y:S02]  /*ffb0*/  SHF.R.U32.HI R12, RZ, 0x8, R5 ;  /* 0x00000008ff0c7819 */ /* 0x000fe40000011605 */
[----:B------:R-:W-:Y:S02]  /*ffc0*/  PRMT R7, R14, 0x5410, R7 ;  /* 0x000054100e077816 */ /* 0x000fe40000000007 */
[----:B------:R-:W-:Y:S02]  /*ffd0*/  PRMT R5, R17, 0x5410, R6 ;  /* 0x0000541011057816 */ /* 0x000fe40000000006 */
[----:B------:R-:W-:Y:S02]  /*ffe0*/  LOP3.LUT R17, R4, 0xff00ff, RZ, 0xc0, !PT ;  /* 0x00ff00ff04117812 */ /* 0x000fe400078ec0ff */
[----:B------:R-:W-:-:S02]  /*fff0*/  SHF.R.U32.HI R11, RZ, 0x18, R204 ;  /* 0x00000018ff0b7819 */ /* 0x000fc400000116cc */
[----:B------:R-:W-:Y:S02]  /*10000*/  LOP3.LUT R10, R10, 0xff, RZ, 0xc0, !PT ;  /* 0x000000ff0a0a7812 */ /* 0x000fe400078ec0ff */
[--C-:B------:R-:W-:Y:S02]  /*10010*/  HSET2.LE.AND R6, R7, R56.reuse, PT ;  /* 0x0000003807067233 */ /* 0x100fe40003803000 */
[----:B------:R-:W-:Y:S02]  /*10020*/  PRMT R11, R10, 0x5410, R11 ;  /* 0x000054100a0b7816 */ /* 0x000fe4000000000b */
[--C-:B------:R-:W-:Y:S02]  /*10030*/  HSET2.LE.AND R7, R17, R56.reuse, PT ;  /* 0x0000003811077233 */ /* 0x100fe40003803000 */
[----:B------:R-:W-:Y:S02]  /*10040*/  F2FP.F16.F32.PACK_AB R10, R190, R185 ;  /* 0x000000b9be0a723e */ /* 0x000fe400000000ff */
[----:B------:R-:W-:-:S02]  /*10050*/  HSET2.LE.AND R5, R5, R56, PT ;  /* 0x0000003805057233 */ /* 0x000fc40003803000 */
[----:B------:R-:W-:Y:S02]  /*10060*/  LOP3.LUT R7, R10, R7, RZ, 0xc0, !PT ;  /* 0x000000070a077212 */ /* 0x000fe400078ec0ff */
[----:B-1----:R-:W-:Y:S02]  /*10070*/  F2FP.F16.F32.PACK_AB R10, R186, R183 ;  /* 0x000000b7ba0a723e */ /* 0x002fe400000000ff */
[----:B------:R-:W-:Y:S02]  /*10080*/  HSET2.LE.AND R11, R11, R56, PT ;  /* 0x000000380b0b7233 */ /* 0x000fe40003803000 */
[----:B------:R-:W-:Y:S02]  /*10090*/  LOP3.LUT R5, R10, R5, RZ, 0xc0, !PT ;  /* 0x000000050a057212 */ /* 0x000fe400078ec0ff */
[----:B------:R-:W-:Y:S02]  /*100a0*/  F2FP.F16.F32.PACK_AB R10, R184, R205 ;  /* 0x000000cdb80a723e */ /* 0x000fe400000000ff */
[----:B------:R-:W-:-:S02]  /*100b0*/  LOP3.LUT R13, R204, 0xff, RZ, 0xc0, !PT ;  /* 0x000000ffcc0d7812 */ /* 0x000fc400078ec0ff */
[----:B------:R-:W-:Y:S02]  /*100c0*/  LOP3.LUT R29, R10, R11, RZ, 0xc0, !PT ;  /* 0x0000000b0a1d7212 */ /* 0x000fe400078ec0ff */
[----:B------:R-:W-:Y:S02]  /*100d0*/  PRMT R13, R13, 0x5410, R12 ;  /* 0x000054100d0d7816 */ /* 0x000fe4000000000c */
[----:B------:R-:W-:Y:S02]  /*100e0*/  LOP3.LUT R11, R8, 0xff00ff, RZ, 0xc0, !PT ;  /* 0x00ff00ff080b7812 */ /* 0x000fe400078ec0ff */
[--C-:B------:R-:W-:Y:S02]  /*100f0*/  HSET2.LE.AND R4, R15, R56.reuse, PT ;  /* 0x000000380f047233 */ /* 0x100fe40003803000 */
[--C-:B------:R-:W-:Y:S02]  /*10100*/  HSET2.LE.AND R13, R13, R56.reuse, PT ;  /* 0x000000380d0d7233 */ /* 0x100fe40003803000 */
[----:B------:R-:W-:-:S02]  /*10110*/  HSET2.LE.AND R9, R9, R56, PT ;  /* 0x0000003809097233 */ /* 0x000fc40003803000 */
[----:B------:R-:W-:Y:S02]  /*10120*/  HSET2.LE.AND R11, R11, R56, PT ;  /* 0x000000380b0b7233 */ /* 0x000fe40003803000 */
[----:B--2---:R-:W-:Y:S02]  /*10130*/  F2FP.F16.F32.PACK_AB R17, R181, R177 ;  /* 0x000000b1b511723e */ /* 0x004fe400000000ff */
[----:B------:R-:W-:Y:S02]  /*10140*/  F2FP.F16.F32.PACK_AB R15, R201, R197 ;  /* 0x000000c5c90f723e */ /* 0x000fe400000000ff */
[----:B---3--:R-:W-:Y:S02]  /*10150*/  F2FP.F16.F32.PACK_AB R28, R182, R191 ;  /* 0x000000bfb61c723e */ /* 0x008fe400000000ff */
[----:B------:R-:W-:Y:S02]  /*10160*/  F2FP.F16.F32.PACK_AB R30, R178, R189 ;  /* 0x000000bdb21e723e */ /* 0x000fe400000000ff */
[----:B------:R-:W-:-:S02]  /*10170*/  F2FP.F16.F32.PACK_AB R8, R180, R203 ;  /* 0x000000cbb408723e */ /* 0x000fc400000000ff */
[----:B------:R-:W-:Y:S02]  /*10180*/  LOP3.LUT R6, R17, R6, RZ, 0xc0, !PT ;  /* 0x0000000611067212 */ /* 0x000fe400078ec0ff */
[----:B------:R-:W-:Y:S01]  /*10190*/  LOP3.LUT R4, R15, R4, RZ, 0xc0, !PT ;  /* 0x000000040f047212 */ /* 0x000fe200078ec0ff */
[----:B------:R-:W1:Y:S01]  /*101a0*/  LDSM.16.MT88.4 R16, [R61+0x1800] ;  /* 0x001800003d10783b */ /* 0x000e620000004200 */
[----:B------:R-:W-:Y:S02]  /*101b0*/  LOP3.LUT R28, R28, R13, RZ, 0xc0, !PT ;  /* 0x0000000d1c1c7212 */ /* 0x000fe400078ec0ff */
[----:B------:R-:W-:Y:S01]  /*101c0*/  LOP3.LUT R30, R30, R9, RZ, 0xc0, !PT ;  /* 0x000000091e1e7212 */ /* 0x000fe200078ec0ff */
[----:B------:R-:W-:Y:S01]  /*101d0*/  LDSM.16.MT88.4 R12, [R210+0xb800] ;  /* 0x00b80000d20c783b */ /* 0x000fe20000004200 */
[----:B------:R-:W-:Y:S01]  /*101e0*/  LOP3.LUT R31, R8, R11, RZ, 0xc0, !PT ;  /* 0x0000000b081f7212 */ /* 0x000fe200078ec0ff */
[-C--:B----4-:R-:W-:Y:S02]  /*101f0*/  HMMA.16816.F32 R160, R4, R32.reuse, R160 ;  /* 0x0000002004a0723c */ /* 0x090fe400000018a0 */
[----:B------:R-:W-:Y:S06]  /*10200*/  LDSM.16.MT88.4 R8, [R61+0x2800] ;  /* 0x002800003d08783b */ /* 0x000fec0000004200 */
[----:B------:R-:W-:Y:S01]  /*10210*/  HMMA.16816.F32 R156, R28, R32, R156 ;  /* 0x000000201c9c723c */ /* 0x000fe2000000189c */
[----:B------:R-:W-:-:S02]  /*10220*/  IMAD.MOV.U32 R32, RZ, RZ, R24 ;  /* 0x000000ffff207224 */ /* 0x000fc400078e0018 */
[----:B------:R-:W-:Y:S02]  /*10230*/  IMAD.MOV.U32 R33, RZ, RZ, R25 ;  /* 0x000000ffff217224 */ /* 0x000fe400078e0019 */
[----:B------:R-:W2:Y:S03]  /*10240*/  LDSM.16.MT88.4 R24, [R61+0x800] ;  /* 0x000800003d18783b */ /* 0x000ea60000004200 */
[C---:B------:R-:W-:Y:S08]  /*10250*/  HMMA.16816.F32 R152, R28.reuse, R34, R152 ;  /* 0x000000221c98723c */ /* 0x040ff00000001898 */
[C---:B------:R-:W-:Y:S08]  /*10260*/  HMMA.16816.F32 R88, R28.reuse, R20, R88 ;  /* 0x000000141c58723c */ /* 0x040ff00000001858 */
[C---:B------:R-:W-:Y:S08]  /*10270*/  HMMA.16816.F32 R92, R28.reuse, R22, R92 ;  /* 0x000000161c5c723c */ /* 0x040ff0000000185c */
[C---:B-1----:R-:W-:Y:S08]  /*10280*/  HMMA.16816.F32 R104, R28.reuse, R16, R104 ;  /* 0x000000101c68723c */ /* 0x042ff00000001868 */
[C---:B------:R-:W-:Y:S08]  /*10290*/  HMMA.16816.F32 R108, R28.reuse, R18, R108 ;  /* 0x000000121c6c723c */ /* 0x040ff0000000186c */
[C---:B--2---:R-:W-:Y:S08]  /*102a0*/  HMMA.16816.F32 R72, R28.reuse, R24, R72 ;  /* 0x000000181c48723c */ /* 0x044ff00000001848 */
[C---:B------:R-:W-:Y:S08]  /*102b0*/  HMMA.16816.F32 R76, R28.reuse, R26, R76 ;  /* 0x0000001a1c4c723c */ /* 0x040ff0000000184c */
[C---:B------:R-:W-:Y:S08]  /*102c0*/  HMMA.16816.F32 R116, R28.reuse, R12, R116 ;  /* 0x0000000c1c74723c */ /* 0x040ff00000001874 */
[C---:B------:R-:W-:Y:S08]  /*102d0*/  HMMA.16816.F32 R140, R28.reuse, R14, R140 ;  /* 0x0000000e1c8c723c */ /* 0x040ff0000000188c */
[C---:B------:R-:W-:Y:S08]  /*102e0*/  HMMA.16816.F32 R124, R28.reuse, R8, R124 ;  /* 0x000000081c7c723c */ /* 0x040ff0000000187c */
[----:B------:R-:W-:Y:S01]  /*102f0*/  HMMA.16816.F32 R128, R28, R10, R128 ;  /* 0x0000000a1c80723c */ /* 0x000fe20000001880 */
[----:B------:R-:W-:-:S02]  /*10300*/  IMAD.MOV.U32 R29, RZ, RZ, R235 ;  /* 0x000000ffff1d7224 */ /* 0x000fc400078e00eb */
[----:B------:R-:W-:Y:S02]  /*10310*/  IMAD.MOV.U32 R30, RZ, RZ, R232 ;  /* 0x000000ffff1e7224 */ /* 0x000fe400078e00e8 */
[----:B------:R-:W-:-:S03]  /*10320*/  IMAD.MOV.U32 R28, RZ, RZ, R234 ;  /* 0x000000ffff1c7224 */ /* 0x000fc600078e00ea */
[C---:B------:R-:W-:Y:S01]  /*10330*/  HMMA.16816.F32 R148, R4.reuse, R34, R148 ;  /* 0x000000220494723c */ /* 0x040fe20000001894 */
[----:B------:R-:W-:Y:S02]  /*10340*/  IMAD.MOV.U32 R34, RZ, RZ, R230 ;  /* 0x000000ffff227224 */ /* 0x000fe400078e00e6 */
[----:B------:R-:W-:Y:S01]  /*10350*/  FFMA.FTZ R52, R229, R59, R52 ;  /* 0x0000003be5347223 */ /* 0x000fe20000010034 */
[----:B------:R-:W-:Y:S02]  /*10360*/  IMAD.MOV.U32 R35, RZ, RZ, R231 ;  /* 0x000000ffff237224 */ /* 0x000fe400078e00e7 */
[----:B------:R-:W-:Y:S02]  /*10370*/  FFMA.FTZ R168, R168, UR4, -R64 ;  /* 0x00000004a8a87c23 */ /* 0x000fe40008010840 */
[----:B------:R-:W-:Y:S01]  /*10380*/  HMMA.16816.F32 R84, R4, R20, R84 ;  /* 0x000000140454723c */ /* 0x000fe20000001854 */
[----:B------:R-:W-:Y:S01]  /*10390*/  LOP3.LUT R20, R206, R30, R29, 0x96, !PT ;  /* 0x0000001ece147212 */ /* 0x000fe200078e961d */
[----:B------:R-:W-:-:S02]  /*103a0*/  IMAD.MOV.U32 R29, RZ, RZ, R33 ;  /* 0x000000ffff1d7224 */ /* 0x000fc400078e0021 */
[----:B------:R-:W-:-:S04]  /*103b0*/  FFMA.FTZ R33, R167, UR4, -R171 ;  /* 0x00000004a7217c23 */ /* 0x000fc800080108ab */
[C---:B------:R-:W-:Y:S01]  /*103c0*/  HMMA.16816.F32 R96, R4.reuse, R22, R96 ;  /* 0x000000160460723c */ /* 0x040fe20000001860 */
[----:B------:R-:W-:Y:S02]  /*103d0*/  IMAD.MOV.U32 R22, RZ, RZ, R34 ;  /* 0x000000ffff167224 */ /* 0x000fe400078e0022 */
[----:B------:R-:W-:Y:S01]  /*103e0*/  FFMA.FTZ R34, R176, UR4, -R171 ;  /* 0x00000004b0227c23 */ /* 0x000fe200080108ab */
[----:B------:R-:W-:Y:S01]  /*103f0*/  IMAD.WIDE.U32 R20, R20, -0x2daee0ad, RZ ;  /* 0xd2511f5314147825 */ /* 0x000fe200078e00ff */
[----:B------:R-:W-:Y:S03]  /*10400*/  MUFU.EX2 R33, R33 ;  /* 0x0000002100217308 */ /* 0x000fe60000000800 */
[--C-:B------:R-:W-:Y:S01]  /*10410*/  FFMA.FTZ R169, R169, UR4, -R64.reuse ;  /* 0x00000004a9a97c23 */ /* 0x100fe20008010840 */
[----:B------:R-:W-:Y:S01]  /*10420*/  FFMA.FTZ R165, R165, UR4, -R64 ;  /* 0x00000004a5a57c23 */ /* 0x000fe20008010840 */
[----:B------:R-:W-:Y:S01]  /*10430*/  IMAD.MOV.U32 R23, RZ, RZ, R35 ;  /* 0x000000ffff177224 */ /* 0x000fe200078e0023 */
[----:B------:R-:W-:Y:S01]  /*10440*/  HMMA.16816.F32 R100, R4, R16, R100 ;  /* 0x000000100464723c */ /* 0x000fe20000001864 */
[----:B------:R-:W-:-:S02]  /*10450*/  IMAD.MOV.U32 R28, RZ, RZ, R32 ;  /* 0x000000ffff1c7224 */ /* 0x000fc400078e0020 */
[--C-:B------:R-:W-:Y:S01]  /*10460*/  FFMA.FTZ R35, R67, UR4, -R171.reuse ;  /* 0x0000000443237c23 */ /* 0x100fe200080108ab */
[----:B------:R-:W-:Y:S01]  /*10470*/  VIADD R227, R251, 0x646e171e ;  /* 0x646e171efbe37836 */ /* 0x000fe20000000000 */
[----:B------:R-:W1:Y:S01]  /*10480*/  MUFU.EX2 R34, R34 ;  /* 0x0000002200227308 */ /* 0x000e620000000800 */
[----:B------:R-:W-:Y:S01]  /*10490*/  FFMA.FTZ R32, R170, UR4, -R171 ;  /* 0x00000004aa207c23 */ /* 0x000fe200080108ab */
[----:B------:R-:W-:Y:S02]  /*104a0*/  IMAD.MOV.U32 R16, RZ, RZ, R20 ;  /* 0x000000ffff107224 */ /* 0x000fe400078e0014 */
[--C-:B------:R-:W-:Y:S01]  /*104b0*/  FFMA.FTZ R67, R166, UR4, -R63.reuse ;  /* 0x00000004a6437c23 */ /* 0x100fe2000801083f */
[--C-:B------:R-:W-:Y:S01]  /*104c0*/  FFMA.FTZ R170, R174, UR4, -R63.reuse ;  /* 0x00000004aeaa7c23 */ /* 0x100fe2000801083f */
[--C-:B------:R-:W-:Y:S01]  /*104d0*/  FFMA.FTZ R166, R172, UR4, -R63.reuse ;  /* 0x00000004aca67c23 */ /* 0x100fe2000801083f */
[----:B------:R-:W-:Y:S01]  /*104e0*/  FFMA.FTZ R63, R62, UR4, -R63 ;  /* 0x000000043e3f7c23 */ /* 0x000fe2000801083f */
[C---:B------:R-:W-:Y:S01]  /*104f0*/  HMMA.16816.F32 R68, R4.reuse, R24, R68 ;  /* 0x000000180444723c */ /* 0x040fe20000001844 */
[----:B------:R-:W-:Y:S01]  /*10500*/  PRMT R25, R20, 0x7771, RZ ;  /* 0x0000777114197816 */ /* 0x000fe200000000ff */
[----:B------:R-:W-:Y:S01]  /*10510*/  IMAD.MOV.U32 R31, RZ, RZ, R233 ;  /* 0x000000ffff1f7224 */ /* 0x000fe200078e00e9 */
[----:B------:R-:W-:Y:S01]  /*10520*/  LOP3.LUT R16, R16, 0xff, RZ, 0xc0, !PT ;  /* 0x000000ff10107812 */ /* 0x000fe200078ec0ff */
[----:B------:R-:W-:Y:S01]  /*10530*/  MUFU.EX2 R35, R35 ;  /* 0x0000002300237308 */ /* 0x000fe20000000800 */
[----:B------:R-:W-:Y:S01]  /*10540*/  LOP3.LUT R208, R227, R208, R21, 0x96, !PT ;  /* 0x000000d0e3d07212 */ /* 0x000fe200078e9615 */
[----:B------:R-:W-:Y:S01]  /*10550*/  FFMA.FTZ R36, R36, UR4, -R53 ;  /* 0x0000000424247c23 */ /* 0x000fe20008010835 */
[----:B------:R-:W-:Y:S01]  /*10560*/  PRMT R25, R16, 0x5410, R25 ;  /* 0x0000541010197816 */ /* 0x000fe20000000019 */
[C---:B------:R-:W-:Y:S01]  /*10570*/  HMMA.16816.F32 R112, R4.reuse, R18, R112 ;  /* 0x000000120470723c */ /* 0x040fe20000001870 */
[----:B------:R-:W-:Y:S01]  /*10580*/  LOP3.LUT R18, R208, 0xffff, RZ, 0xc0, !PT ;  /* 0x0000ffffd0127812 */ /* 0x000fe200078ec0ff */
[----:B------:R-:W-:Y:S01]  /*10590*/  FFMA.FTZ R38, R38, UR4, -R53 ;  /* 0x0000000426267c23 */ /* 0x000fe20008010835 */
[----:B------:R-:W-:Y:S01]  /*105a0*/  FFMA.FTZ R50, R241, R58, R50 ;  /* 0x0000003af1327223 */ /* 0x000fe20000010032 */
[----:B------:R-:W2:Y:S01]  /*105b0*/  MUFU.EX2 R32, R32 ;  /* 0x0000002000207308 */ /* 0x000ea20000000800 */
[----:B------:R-:W-:Y:S01]  /*105c0*/  PRMT R24, R20, 0x7773, RZ ;  /* 0x0000777314187816 */ /* 0x000fe200000000ff */
[----:B------:R-:W-:Y:S01]  /*105d0*/  FFMA.FTZ R55, R252, R57, R55 ;  /* 0x00000039fc377223 */ /* 0x000fe20000010037 */
[----:B------:R-:W-:Y:S01]  /*105e0*/  PRMT R17, R20, 0x7772, RZ ;  /* 0x0000777214117816 */ /* 0x000fe200000000ff */
[----:B------:R-:W-:Y:S01]  /*105f0*/  HMMA.16816.F32 R144, R4, R12, R144 ;  /* 0x0000000c0490723c */ /* 0x000fe20000001890 */
[C---:B------:R-:W-:Y:S01]  /*10600*/  PRMT R12, R208.reuse, 0x7632, R12 ;  /* 0x00007632d00c7816 */ /* 0x040fe2000000000c */
[----:B------:R3:W5:Y:S02]  /*10610*/  LDL.LU.64 R234, [R1+0x28] ;  /* 0x0000280001ea7983 */ /* 0x0007640000300a00 */
[----:B------:R-:W-:Y:S01]  /*10620*/  MUFU.EX2 R170, R170 ;  /* 0x000000aa00aa7308 */ /* 0x000fe20000000800 */
[----:B------:R-:W-:-:S07]  /*10630*/  LOP3.LUT R31, R208, 0xff, RZ, 0xc0, !PT ;  /* 0x000000ffd01f7812 */ /* 0x000fce00078ec0ff */
[----:B------:R-:W4:Y:S01]  /*10640*/  MUFU.EX2 R67, R67 ;  /* 0x0000004300437308 */ /* 0x000f220000000800 */
[----:B------:R-:W-:Y:S01]  /*10650*/  HMMA.16816.F32 R80, R4, R26, R80 ;  /* 0x0000001a0450723c */ /* 0x000fe20000001850 */
[----:B------:R-:W-:-:S06]  /*10660*/  SHF.R.U32.HI R18, RZ, 0x8, R18 ;  /* 0x00000008ff127819 */ /* 0x000fcc0000011612 */
[----:B------:R-:W-:Y:S01]  /*10670*/  MUFU.EX2 R166, R166 ;  /* 0x000000a600a67308 */ /* 0x000fe20000000800 */
[----:B------:R-:W-:Y:S01]  /*10680*/  HMMA.16816.F32 R120, R4, R14, R120 ;  /* 0x0000000e0478723c */ /* 0x000fe20000001878 */
[----:B------:R-:W-:-:S06]  /*10690*/  HSET2.LE.AND R26, R25, R56, PT ;  /* 0x00000038191a7233 */ /* 0x000fcc0003803000 */
[----:B------:R-:W3:Y:S01]  /*106a0*/  MUFU.EX2 R63, R63 ;  /* 0x0000003f003f7308 */ /* 0x000ee20000000800 */
[----:B------:R-:W-:Y:S01]  /*106b0*/  HMMA.16816.F32 R136, R4, R8, R136 ;  /* 0x000000080488723c */ /* 0x000fe20000001888 */
[----:B------:R-:W-:Y:S01]  /*106c0*/  SHF.R.U32.HI R27, RZ, 0x18, R208 ;  /* 0x00000018ff1b7819 */ /* 0x000fe200000116d0 */
[----:B------:R-:W-:Y:S01]  /*106d0*/  IMAD.MOV.U32 R209, RZ, RZ, R23 ;  /* 0x000000ffffd17224 */ /* 0x000fe200078e0017 */
[----:B------:R-:W-:-:S05]  /*106e0*/  LOP3.LUT R12, R12, 0xff, RZ, 0xc0, !PT ;  /* 0x000000ff0c0c7812 */ /* 0x000fca00078ec0ff */
[----:B------:R-:W-:Y:S01]  /*106f0*/  HMMA.16816.F32 R132, R4, R10, R132 ;  /* 0x0000000a0484723c */ /* 0x000fe20000001884 */
[----:B------:R-:W-:Y:S01]  /*10700*/  PRMT R24, R17, 0x5410, R24 ;  /* 0x0000541011187816 */ /* 0x000fe20000000018 */
[----:B------:R-:W-:Y:S01]  /*10710*/  IMAD.MOV.U32 R17, RZ, RZ, R29 ;  /* 0x000000ffff117224 */ /* 0x000fe200078e001d */
[----:B-1----:R-:W-:Y:S01]  /*10720*/  F2FP.F16.F32.PACK_AB R5, R34, R33 ;  /* 0x000000212205723e */ /* 0x002fe200000000ff */
[----:B------:R-:W-:Y:S01]  /*10730*/  FFMA.FTZ R29, R211, R66, R65 ;  /* 0x00000042d31d7223 */ /* 0x000fe20000010041 */
[----:B------:R-:W-:Y:S01]  /*10740*/  PRMT R31, R31, 0x5410, R18 ;  /* 0x000054101f1f7816 */ /* 0x000fe20000000012 */
[----:B------:R-:W-:Y:S01]  /*10750*/  IMAD.MOV.U32 R30, RZ, RZ, R220 ;  /* 0x000000ffff1e7224 */ /* 0x000fe200078e00dc */
[----:B------:R-:W-:Y:S01]  /*10760*/  PRMT R27, R12, 0x5410, R27 ;  /* 0x000054100c1b7816 */ /* 0x000fe2000000001b */
[----:B------:R-:W-:Y:S01]  /*10770*/  IMAD.MOV.U32 R16, RZ, RZ, R28 ;  /* 0x000000ffff107224 */ /* 0x000fe200078e001c */
[----:B------:R-:W-:Y:S01]  /*10780*/  LOP3.LUT R9, R24, 0xff00ff, RZ, 0xc0, !PT ;  /* 0x00ff00ff18097812 */ /* 0x000fe200078ec0ff */
[----:B------:R-:W-:Y:S01]  /*10790*/  FADD.FTZ R43, R43, R52 ;  /* 0x000000342b2b7221 */ /* 0x000fe20000010000 */
[----:B------:R-:W-:Y:S01]  /*107a0*/  LOP3.LUT R26, R5, R26, RZ, 0xc0, !PT ;  /* 0x0000001a051a7212 */ /* 0x000fe200078ec0ff */
[----:B------:R-:W-:-:S02]  /*107b0*/  IMAD.MOV.U32 R5, RZ, RZ, R209 ;  /* 0x000000ffff057224 */ /* 0x000fc400078e00d1 */
[----:B------:R-:W-:Y:S01]  /*107c0*/  FADD.FTZ R54, R54, R29 ;  /* 0x0000001d36367221 */ /* 0x000fe20000010000 */
[--C-:B------:R-:W-:Y:S01]  /*107d0*/  HSET2.LE.AND R31, R31, R56.reuse, PT ;  /* 0x000000381f1f7233 */ /* 0x100fe20003803000 */
[----:B------:R-:W-:Y:S01]  /*107e0*/  FFMA.FTZ R62, R60, UR4, -R64 ;  /* 0x000000043c3e7c23 */ /* 0x000fe20008010840 */
[----:B--2---:R-:W-:Y:S01]  /*107f0*/  F2FP.F16.F32.PACK_AB R8, R32, R35 ;  /* 0x000000232008723e */ /* 0x004fe200000000ff */
[----:B------:R-:W-:Y:S01]  /*10800*/  FADD.FTZ R45, R45, R54 ;  /* 0x000000362d2d7221 */ /* 0x000fe20000010000 */
[--C-:B------:R-:W-:Y:S01]  /*10810*/  HSET2.LE.AND R4, R9, R56.reuse, PT ;  /* 0x0000003809047233 */ /* 0x100fe20003803000 */
[----:B------:R-:W-:Y:S01]  /*10820*/  IMAD.MOV.U32 R208, RZ, RZ, R22 ;  /* 0x000000ffffd07224 */ /* 0x000fe200078e0016 */
[----:B------:R-:W-:Y:S01]  /*10830*/  HSET2.LE.AND R25, R27, R56, PT ;  /* 0x000000381b197233 */ /* 0x000fe20003803000 */
[----:B------:R-:W-:Y:S01]  /*10840*/  IMAD.MOV.U32 R64, RZ, RZ, R16 ;  /* 0x000000ffff407224 */ /* 0x000fe200078e0010 */
[----:B----4-:R-:W-:Y:S01]  /*10850*/  F2FP.F16.F32.PACK_AB R6, R67, R170 ;  /* 0x000000aa4306723e */ /* 0x010fe200000000ff */
[----:B------:R-:W-:Y:S01]  /*10860*/  IMAD.MOV.U32 R65, RZ, RZ, R17 ;  /* 0x000000ffff417224 */ /* 0x000fe200078e0011 */
[----:B---3--:R-:W-:Y:S01]  /*10870*/  F2FP.F16.F32.PACK_AB R27, R63, R166 ;  /* 0x000000a63f1b723e */ /* 0x008fe200000000ff */
[----:B------:R-:W-:Y:S01]  /*10880*/  FADD.FTZ R42, R42, R43 ;  /* 0x0000002b2a2a7221 */ /* 0x000fe20000010000 */
[----:B------:R-:W-:Y:S01]  /*10890*/  LOP3.LUT R30, R206, R30, R5, 0x96, !PT ;  /* 0x0000001ece1e7212 */ /* 0x000fe200078e9605 */
[----:B------:R-:W-:Y:S01]  /*108a0*/  FADD.FTZ R44, R44, R45 ;  /* 0x0000002d2c2c7221 */ /* 0x000fe20000010000 */
[----:B------:R-:W-:Y:S01]  /*108b0*/  LOP3.LUT R24, R8, R31, RZ, 0xc0, !PT ;  /* 0x0000001f08187212 */ /* 0x000fe200078ec0ff */
[----:B------:R-:W-:Y:S01]  /*108c0*/  IMAD.MOV.U32 R31, RZ, RZ, R221 ;  /* 0x000000ffff1f7224 */ /* 0x000fe200078e00dd */
[----:B------:R-:W-:Y:S01]  /*108d0*/  LOP3.LUT R25, R6, R25, RZ, 0xc0, !PT ;  /* 0x0000001906197212 */ /* 0x000fe200078ec0ff */
[----:B------:R-:W-:Y:S01]  /*108e0*/  IMAD.MOV.U32 R6, RZ, RZ, R64 ;  /* 0x000000ffff067224 */ /* 0x000fe200078e0040 */
[----:B------:R-:W-:Y:S01]  /*108f0*/  LOP3.LUT R27, R27, R4, RZ, 0xc0, !PT ;  /* 0x000000041b1b7212 */ /* 0x000fe200078ec0ff */
[----:B------:R-:W-:-:S02]  /*10900*/  IMAD.MOV.U32 R7, RZ, RZ, R65 ;  /* 0x000000ffff077224 */ /* 0x000fc400078e0041 */
[----:B------:R-:W-:Y:S01]  /*10910*/  FADD.FTZ R42, R51, R42 ;  /* 0x0000002a332a7221 */ /* 0x000fe20000010000 */
[----:B------:R-:W-:Y:S02]  /*10920*/  IMAD.MOV.U32 R4, RZ, RZ, R208 ;  /* 0x000000ffff047224 */ /* 0x000fe400078e00d0 */
[----:B------:R-:W-:Y:S01]  /*10930*/  FADD.FTZ R44, R215, R44 ;  /* 0x0000002cd72c7221 */ /* 0x000fe20000010000 */
[----:B------:R-:W-:-:S04]  /*10940*/  IMAD.WIDE.U32 R30, R30, -0x2daee0ad, RZ ;  /* 0xd2511f531e1e7825 */ /* 0x000fc800078e00ff */
[----:B------:R-:W-:Y:S01]  /*10950*/  FADD.FTZ R225, R225, R42 ;  /* 0x0000002ae1e17221 */ /* 0x000fe20000010000 */
[----:B------:R-:W-:Y:S01]  /*10960*/  LDSM.16.MT88.4 R12, [R61+0xc00] ;  /* 0x000c00003d0c783b */ /* 0x000fe20000004200 */
[----:B------:R-:W-:Y:S01]  /*10970*/  FADD.FTZ R44, R213, R44 ;  /* 0x0000002cd52c7221 */ /* 0x000fe20000010000 */
[----:B------:R-:W-:Y:S01]  /*10980*/  IMAD.MOV.U32 R64, RZ, RZ, R30 ;  /* 0x000000ffff407224 */ /* 0x000fe200078e001e */
[----:B------:R-:W-:Y:S01]  /*10990*/  LOP3.LUT R28, R227, R6, R31, 0x96, !PT ;  /* 0x00000006e31c7212 */ /* 0x000fe200078e961f */
[----:B------:R-:W-:Y:S01]  /*109a0*/  LDSM.16.MT88.4 R8, [R61+0x1c00] ;  /* 0x001c00003d08783b */ /* 0x000fe20000004200 */
[----:B------:R-:W-:-:S03]  /*109b0*/  FADD.FTZ R228, R228, R225 ;  /* 0x000000e1e4e47221 */ /* 0x000fc60000010000 */
[----:B------:R1:W2:Y:S01]  /*109c0*/  LDSM.16.MT88.4 R4, [R61+0x2c00] ;  /* 0x002c00003d04783b */ /* 0x0002a20000004200 */
[C---:B------:R-:W-:Y:S01]  /*109d0*/  PRMT R31, R30.reuse, 0x7771, RZ ;  /* 0x000077711e1f7816 */ /* 0x040fe200000000ff */
[----:B------:R-:W-:Y:S01]  /*109e0*/  FADD.FTZ R193, R193, R44 ;  /* 0x0000002cc1c17221 */ /* 0x000fe20000010000 */
[C---:B------:R-:W-:Y:S01]  /*109f0*/  PRMT R167, R30.reuse, 0x7773, RZ ;  /* 0x000077731ea77816 */ /* 0x040fe200000000ff */
[----:B------:R-:W-:Y:S01]  /*10a00*/  FADD.FTZ R228, R195, R228 ;  /* 0x000000e4c3e47221 */ /* 0x000fe20000010000 */
[----:B------:R-:W-:Y:S01]  /*10a10*/  PRMT R30, R30, 0x7772, RZ ;  /* 0x000077721e1e7816 */ /* 0x000fe200000000ff */
[----:B------:R-:W3:Y:S01]  /*10a20*/  LDSM.16.MT88.4 R20, [R210+0x9c00] ;  /* 0x009c0000d214783b */ /* 0x000ee20000004200 */
[----:B------:R-:W-:Y:S01]  /*10a30*/  LOP3.LUT R64, R64, 0xff, RZ, 0xc0, !PT ;  /* 0x000000ff40407812 */ /* 0x000fe200078ec0ff */
[----:B------:R-:W-:Y:S01]  /*10a40*/  FADD.FTZ R226, R226, R193 ;  /* 0x000000c1e2e27221 */ /* 0x000fe20000010000 */
[----:B------:R-:W-:Y:S01]  /*10a50*/  PRMT R30, R30, 0x5410, R167 ;  /* 0x000054101e1e7816 */ /* 0x000fe200000000a7 */
[----:B------:R-:W4:Y:S01]  /*10a60*/  LDSM.16.MT88.4 R16, [R210+0xac00] ;  /* 0x00ac0000d210783b */ /* 0x000f220000004200 */
[----:B------:R-:W-:Y:S01]  /*10a70*/  PRMT R31, R64, 0x5410, R31 ;  /* 0x00005410401f7816 */ /* 0x000fe2000000001f */
[----:B------:R-:W-:Y:S01]  /*10a80*/  FADD.FTZ R228, R199, R228 ;  /* 0x000000e4c7e47221 */ /* 0x000fe20000010000 */
[C---:B------:R-:W-:Y:S01]  /*10a90*/  LOP3.LUT R167, R28.reuse, 0xffff, RZ, 0xc0, !PT ;  /* 0x0000ffff1ca77812 */ /* 0x040fe200078ec0ff */
[----:B------:R-:W4:Y:S01]  /*10aa0*/  LDSM.16.MT88.4 R208, [R210+0xbc00] ;  /* 0x00bc0000d2d0783b */ /* 0x000f220000004200 */
[----:B------:R-:W-:Y:S01]  /*10ab0*/  LOP3.LUT R64, R28, 0xff, RZ, 0xc0, !PT ;  /* 0x000000ff1c407812 */ /* 0x000fe200078ec0ff */
[----:B------:R-:W-:Y:S01]  /*10ac0*/  MUFU.EX2 R65, R168 ;  /* 0x000000a800417308 */ /* 0x000fe20000000800 */
[----:B------:R-:W-:Y:S01]  /*10ad0*/  FADD.FTZ R41, R41, R50 ;  /* 0x0000003229297221 */ /* 0x000fe20000010000 */
[----:B------:R-:W-:Y:S01]  /*10ae0*/  FADD.FTZ R55, R46, R55 ;  /* 0x000000372e377221 */ /* 0x000fe20000010000 */
[----:B------:R2:W5:Y:S01]  /*10af0*/  LDL.LU.64 R232, [R1+0x20] ;  /* 0x0000200001e87983 */ /* 0x0005620000300a00 */
[--C-:B-1----:R-:W-:Y:S01]  /*10b00*/  FFMA.FTZ R61, R37, UR4, -R53.reuse ;  /* 0x00000004253d7c23 */ /* 0x102fe20008010835 */
[----:B------:R-:W-:Y:S01]  /*10b10*/  FFMA.FTZ R37, R39, UR4, -R53 ;  /* 0x0000000427257c23 */ /* 0x000fe20008010835 */
[----:B------:R-:W-:-:S02]  /*10b20*/  PRMT R39, R28, 0x7632, R39 ;  /* 0x000076321c277816 */ /* 0x000fc40000000027 */
[----:B------:R-:W1:Y:S01]  /*10b30*/  MUFU.EX2 R60, R169 ;  /* 0x000000a9003c7308 */ /* 0x000e620000000800 */
[----:B------:R-:W-:Y:S01]  /*10b40*/  SHF.R.U32.HI R53, RZ, 0x18, R28 ;  /* 0x00000018ff357819 */ /* 0x000fe2000001161c */
[----:B------:R-:W-:Y:S01]  /*10b50*/  FADD.FTZ R226, R197, R226 ;  /* 0x000000e2c5e27221 */ /* 0x000fe20000010000 */
[----:B------:R-:W-:Y:S01]  /*10b60*/  LOP3.LUT R28, R39, 0xff, RZ, 0xc0, !PT ;  /* 0x000000ff271c7812 */ /* 0x000fe200078ec0ff */
[----:B------:R-:W-:Y:S01]  /*10b70*/  FADD.FTZ R183, R183, R228 ;  /* 0x000000e4b7b77221 */ /* 0x000fe20000010000 */
[----:B------:R-:W-:-:S03]  /*10b80*/  FADD.FTZ R40, R40, R41 ;  /* 0x0000002928287221 */ /* 0x000fc60000010000 */
[----:B------:R-:W-:Y:S01]  /*10b90*/  MUFU.EX2 R62, R62 ;  /* 0x0000003e003e7308 */ /* 0x000fe20000000800 */
[----:B------:R-:W-:Y:S01]  /*10ba0*/  FADD.FTZ R48, R48, R55 ;  /* 0x0000003730307221 */ /* 0x000fe20000010000 */
[----:B------:R-:W-:-:S06]  /*10bb0*/  FADD.FTZ R226, R201, R226 ;  /* 0x000000e2c9e27221 */ /* 0x000fcc0000010000 */
[----:B------:R-:W3:Y:S01]  /*10bc0*/  MUFU.EX2 R165, R165 ;  /* 0x000000a500a57308 */ /* 0x000ee20000000800 */
[----:B------:R-:W-:-:S07]  /*10bd0*/  FADD.FTZ R186, R186, R183 ;  /* 0x000000b7baba7221 */ /* 0x000fce0000010000 */
[----:B------:R-:W-:Y:S01]  /*10be0*/  MUFU.EX2 R36, R36 ;  /* 0x0000002400247308 */ /* 0x000fe20000000800 */
[----:B------:R-:W-:-:S07]  /*10bf0*/  SHF.R.U32.HI R167, RZ, 0x8, R167 ;  /* 0x00000008ffa77819 */ /* 0x000fce00000116a7 */
[----:B------:R-:W-:Y:S01]  /*10c00*/  MUFU.EX2 R38, R38 ;  /* 0x0000002600267308 */ /* 0x000fe20000000800 */
[----:B------:R-:W-:Y:S01]  /*10c10*/  FADD.FTZ R49, R49, R40 ;  /* 0x0000002831317221 */ /* 0x000fe20000010000 */
[----:B------:R-:W-:Y:S01]  /*10c20*/  LOP3.LUT R59, R30, 0xff00ff, RZ, 0xc0, !PT ;  /* 0x00ff00ff1e3b7812 */ /* 0x000fe200078ec0ff */
[----:B--2---:R-:W-:Y:S01]  /*10c30*/  HMMA.16816.F32 R124, R24, R4, R124 ;  /* 0x00000004187c723c */ /* 0x004fe2000000187c */
[----:B------:R2:W5:Y:S04]  /*10c40*/  LDL.LU.64 R230, [R1+0x18] ;  /* 0x0000180001e67983 */ /* 0x0005680000300a00 */
[----:B------:R-:W4:Y:S01]  /*10c50*/  MUFU.EX2 R37, R37 ;  /* 0x0000002500257308 */ /* 0x000f220000000800 */
[----:B------:R-:W-:-:S07]  /*10c60*/  FADD.FTZ R48, R47, R48 ;  /* 0x000000302f307221 */ /* 0x000fce0000010000 */
[----:B------:R-:W2:Y:S01]  /*10c70*/  MUFU.EX2 R39, R61 ;  /* 0x0000003d00277308 */ /* 0x000ea20000000800 */
[----:B------:R-:W-:Y:S01]  /*10c80*/  FADD.FTZ R226, R177, R226 ;  /* 0x000000e2b1e27221 */ /* 0x000fe20000010000 */
[----:B------:R-:W-:Y:S01]  /*10c90*/  PRMT R53, R28, 0x5410, R53 ;  /* 0x000054101c357816 */ /* 0x000fe20000000035 */
        /* <DEDUP_REMOVED lines=8> */
[--C-:B------:R-:W-:Y:S01]  /*10d20*/  HSET2.LE.AND R29, R53, R56.reuse, PT ;  /* 0x00000038351d7233 */ /* 0x100fe20003803000 */
[----:B------:R-:W-:Y:S01]  /*10d30*/  FADD.FTZ R175, R224, R175 ;  /* 0x000000afe0af7221 */ /* 0x000fe20000010000 */
[--C-:B------:R-:W-:Y:S01]  /*10d40*/  HSET2.LE.AND R31, R59, R56.reuse, PT ;  /* 0x000000383b1f7233 */ /* 0x100fe20003803000 */
[----:B------:R2:W5:Y:S01]  /*10d50*/  LDL.LU.64 R220, [R1+0x10] ;  /* 0x0000100001dc7983 */ /* 0x0005620000300a00 */
[----:B------:R-:W-:Y:S01]  /*10d60*/  HSET2.LE.AND R28, R167, R56, PT ;  /* 0x00000038a71c7233 */ /* 0x000fe20003803000 */
[----:B------:R-:W-:Y:S01]  /*10d70*/  FADD.FTZ R188, R188, R179 ;  /* 0x000000b3bcbc7221 */ /* 0x000fe20000010000 */
[----:B-1----:R-:W-:Y:S01]  /*10d80*/  F2FP.F16.F32.PACK_AB R53, R60, R65 ;  /* 0x000000413c35723e */ /* 0x002fe200000000ff */
[----:B------:R-:W-:Y:S01]  /*10d90*/  FADD.FTZ R65, R65, R226 ;  /* 0x000000e241417221 */ /* 0x000fe20000010000 */
[----:B---3--:R-:W-:Y:S01]  /*10da0*/  F2FP.F16.F32.PACK_AB R57, R165, R62 ;  /* 0x0000003ea539723e */ /* 0x008fe200000000ff */
[----:B------:R-:W-:Y:S01]  /*10db0*/  FADD.FTZ R212, R212, R175 ;  /* 0x000000afd4d47221 */ /* 0x000fe20000010000 */
[----:B----4-:R-:W-:Y:S01]  /*10dc0*/  F2FP.F16.F32.PACK_AB R58, R37, R38 ;  /* 0x00000026253a723e */ /* 0x010fe200000000ff */
[----:B------:R-:W-:Y:S01]  /*10dd0*/  FADD.FTZ R65, R60, R65 ;  /* 0x000000413c417221 */ /* 0x000fe20000010000 */
[----:B--2---:R-:W-:Y:S01]  /*10de0*/  F2FP.F16.F32.PACK_AB R56, R39, R36 ;  /* 0x000000242738723e */ /* 0x004fe200000000ff */
        /* <DEDUP_REMOVED lines=10> */
[----:B------:R-:W-:Y:S01]  /*10e90*/  FADD.FTZ R191, R191, R188 ;  /* 0x000000bcbfbf7221 */ /* 0x000fe20000010000 */
[----:B------:R-:W-:Y:S01]  /*10ea0*/  FADD.FTZ R205, R205, R212 ;  /* 0x000000d4cdcd7221 */ /* 0x000fe20000010000 */
[----:B------:R-:W-:Y:S01]  /*10eb0*/  HMMA.16816.F32 R156, R24, R20, R156 ;  /* 0x00000014189c723c */ /* 0x000fe2000000189c */
[----:B------:R-:W-:Y:S01]  /*10ec0*/  UIADD3 UR6, UPT, UPT, UR19, -0x4, URZ ;  /* 0xfffffffc13067890 */ /* 0x000fe2000fffe0ff */
[----:B------:R-:W-:Y:S01]  /*10ed0*/  FADD.FTZ R182, R182, R191 ;  /* 0x000000bfb6b67221 */ /* 0x000fe20000010000 */
[----:B------:R-:W-:-:S03]  /*10ee0*/  FADD.FTZ R184, R184, R205 ;  /* 0x000000cdb8b87221 */ /* 0x000fc60000010000 */
[----:B------:R-:W-:Y:S01]  /*10ef0*/  FADD.FTZ R189, R189, R182 ;  /* 0x000000b6bdbd7221 */ /* 0x000fe20000010000 */
[----:B------:R-:W-:Y:S01]  /*10f00*/  FADD.FTZ R203, R203, R184 ;  /* 0x000000b8cbcb7221 */ /* 0x000fe20000010000 */
[----:B------:R-:W-:Y:S01]  /*10f10*/  HMMA.16816.F32 R136, R28, R4, R136 ;  /* 0x000000041c88723c */ /* 0x000fe20000001888 */
[----:B------:R-:W-:Y:S01]  /*10f20*/  FADD.FTZ R5, R165, R62 ;  /* 0x0000003ea5057221 */ /* 0x000fe20000010000 */
[----:B------:R-:W-:Y:S01]  /*10f30*/  FADD.FTZ R4, R37, R38 ;  /* 0x0000002625047221 */ /* 0x000fe20000010000 */
[----:B------:R-:W-:Y:S01]  /*10f40*/  FADD.FTZ R178, R178, R189 ;  /* 0x000000bdb2b27221 */ /* 0x000fe20000010000 */
[----:B------:R-:W-:Y:S02]  /*10f50*/  FADD.FTZ R203, R180, R203 ;  /* 0x000000cbb4cb7221 */ /* 0x000fe40000010000 */
[----:B------:R2:W-:Y:S01]  /*10f60*/  STL [R1+0x4], R5 ;  /* 0x0000040501007387 */ /* 0x0005e20000100800 */
[----:B------:R-:W-:Y:S01]  /*10f70*/  FADD.FTZ R35, R35, R178 ;  /* 0x000000b223237221 */ /* 0x000fe20000010000 */
[----:B------:R-:W-:Y:S01]  /*10f80*/  HMMA.16816.F32 R152, R24, R22, R152 ;  /* 0x000000161898723c */ /* 0x000fe20000001898 */
[----:B------:R-:W-:Y:S01]  /*10f90*/  FADD.FTZ R170, R170, R203 ;  /* 0x000000cbaaaa7221 */ /* 0x000fe20000010000 */
[----:B------:R2:W-:Y:S01]  /*10fa0*/  STL [R1], R4 ;  /* 0x0000000401007387 */ /* 0x0005e20000100800 */
[----:B------:R-:W-:-:S02]  /*10fb0*/  FADD.FTZ R32, R32, R35 ;  /* 0x0000002320207221 */ /* 0x000fc40000010000 */
[----:B------:R-:W-:Y:S02]  /*10fc0*/  FADD.FTZ R67, R67, R170 ;  /* 0x000000aa43437221 */ /* 0x000fe40000010000 */
[----:B------:R-:W-:Y:S01]  /*10fd0*/  FADD.FTZ R33, R33, R32 ;  /* 0x0000002021217221 */ /* 0x000fe20000010000 */
[----:B------:R-:W-:Y:S01]  /*10fe0*/  HMMA.16816.F32 R72, R24, R12, R72 ;  /* 0x0000000c1848723c */ /* 0x000fe20000001848 */
[----:B------:R-:W-:Y:S02]  /*10ff0*/  FADD.FTZ R166, R166, R67 ;  /* 0x00000043a6a67221 */ /* 0x000fe40000010000 */
[----:B------:R-:W-:Y:S02]  /*11000*/  FADD.FTZ R241, R34, R33 ;  /* 0x0000002122f17221 */ /* 0x000fe40000010000 */
[----:B------:R-:W-:-:S03]  /*11010*/  FADD.FTZ R252, R63, R166 ;  /* 0x000000a63ffc7221 */ /* 0x000fc60000010000 */
        /* <DEDUP_REMOVED lines=18> */
[----:B--2---:R-:W-:-:S15]  /*11140*/  HMMA.16816.F32 R132, R28, R6, R132 ;  /* 0x000000061c84723c */ /* 0x004fde0000001884 */
[----:B------:R-:W-:-:S05]  /*11150*/  NOP ;  /* 0x0000000000007918 */ /* 0x000fca0000000000 */
.L_x_389:
[----:B------:R-:W-:-:S09]  /*11160*/  UISETP.GE.AND UP0, UPT, UR6, URZ, UPT ;  /* 0x000000ff0600728c */ /* 0x000fd2000bf06270 */
[----:B------:R-:W-:Y:S05]  /*11170*/  BRA.U !UP0, `(.L_x_392) ;  /* 0x0000004508907547 */ /* 0x000fea000b800000 */
[----:B------:R-:W2:Y:S01]  /*11180*/  S2R R218, SR_TID.X ;  /* 0x0000000000da7919 */ /* 0x000ea20000002100 */
[----:B------:R-:W3:Y:S01]  /*11190*/  S2UR UR5, SR_CgaCtaId ;  /* 0x00000000000579c3 */ /* 0x000ee20000008800 */
[----:B------:R-:W4:Y:S01]  /*111a0*/  LDCU UR4, c[0x0][0x440] ;  /* 0x00008800ff0477ac */ /* 0x000f220008000800 */
[C---:B------:R-:W-:Y:S02]  /*111b0*/  VIADD R227, R250.reuse, 0x9e3779b9 ;  /* 0x9e3779b9fae37836 */ /* 0x040fe40000000000 */
[----:B-----5:R-:W-:Y:S01]  /*111c0*/  IMAD.MOV.U32 R166, RZ, RZ, R3 ;  /* 0x000000ffffa67224 */ /* 0x020fe200078e0003 */
[----:B------:R-:W-:Y:S01]  /*111d0*/  UMOV UR8, 0x400 ;  /* 0x0000040000087882 */ /* 0x000fe20000000000 */
[----:B------:R-:W-:Y:S01]  /*111e0*/  VIADD R3, R250, 0x3c6ef372 ;  /* 0x3c6ef372fa037836 */ /* 0x000fe20000000000 */
[-C--:B------:R-:W-:Y:S01]  /*111f0*/  LOP3.LUT R229, R222, R227.reuse, RZ, 0x3c, !PT ;  /* 0x000000e3dee57212 */ /* 0x080fe200078e3cff */
[----:B------:R-:W1:Y:S01]  /*11200*/  LDC.64 R224, c[0x0][0x3c0] ;  /* 0x0000f000ffe07b82 */ /* 0x000e620000000a00 */
[----:B------:R-:W-:Y:S01]  /*11210*/  LOP3.LUT R227, R216, R227, RZ, 0x3c, !PT ;  /* 0x000000e3d8e37212 */ /* 0x000fe200078e3cff */
[----:B------:R-:W-:Y:S01]  /*11220*/  IMAD.MOV.U32 R217, RZ, RZ, 0x20 ;  /* 0x00000020ffd97424 */ /* 0x000fe200078e00ff */
[-C--:B------:R-:W-:Y:S01]  /*11230*/  LOP3.LUT R228, R245, R3.reuse, RZ, 0x3c, !PT ;  /* 0x00000003f5e47212 */ /* 0x080fe200078e3cff */
[----:B------:R-:W-:Y:S01]  /*11240*/  IMAD.MOV.U32 R165, RZ, RZ, R0 ;  /* 0x000000ffffa57224 */ /* 0x000fe200078e0000 */
[----:B------:R-:W-:Y:S01]  /*11250*/  LOP3.LUT R226, R237, R3, RZ, 0x3c, !PT ;  /* 0x00000003ede27212 */ /* 0x000fe200078e3cff */
[----:B------:R-:W-:Y:S01]  /*11260*/  IMAD.MOV.U32 R167, RZ, RZ, R2 ;  /* 0x000000ffffa77224 */ /* 0x000fe200078e0002 */
[----:B------:R-:W1:Y:S01]  /*11270*/  LDCU UR7, c[0x0][0x440] ;  /* 0x00008800ff0777ac */ /* 0x000e620008000800 */
[----:B------:R-:W-:Y:S01]  /*11280*/  IMAD.MOV.U32 R169, RZ, RZ, R164 ;  /* 0x000000ffffa97224 */ /* 0x000fe200078e00a4 */
[----:B----4-:R-:W-:Y:S01]  /*11290*/  ISETP.GE.AND P5, PT, R239, UR4, PT ;  /* 0x00000004ef007c0c */ /* 0x010fe2000bfa6270 */
[----:B------:R-:W4:Y:S01]  /*112a0*/  LDCU UR4, c[0x0][0x45c] ;  /* 0x00008b80ff0477ac */ /* 0x000f220008000800 */
[----:B---3--:R-:W-:Y:S01]  /*112b0*/  ULEA UR5, UR5, UR8, 0x18 ;  /* 0x0000000805057291 */ /* 0x008fe2000f8ec0ff */
[C---:B--2---:R-:W-:Y:S01]  /*112c0*/  IMAD.SHL.U32 R222, R218.reuse, 0x10, RZ ;  /* 0x00000010dade7824 */ /* 0x044fe200078e00ff */
[C---:B------:R-:W-:Y:S01]  /*112d0*/  LOP3.LUT P0, RZ, R218.reuse, 0x4, RZ, 0xc0, !PT ;  /* 0x00000004daff7812 */ /* 0x040fe2000780c0ff */
[----:B------:R-:W-:-:S03]  /*112e0*/  IMAD.SHL.U32 R216, R218, 0x20, RZ ;  /* 0x00000020dad87824 */ /* 0x000fc600078e00ff */
[----:B------:R-:W-:Y:S02]  /*112f0*/  LOP3.LUT R171, R222, 0x100, RZ, 0xc0, !PT ;  /* 0x00000100deab7812 */ /* 0x000fe400078ec0ff */
[----:B------:R-:W-:Y:S02]  /*11300*/  SEL R217, R217, 0xffffffe0, !P0 ;  /* 0xffffffe0d9d97807 */ /* 0x000fe40004000000 */
[----:B------:R-:W-:Y:S01]  /*11310*/  LOP3.LUT R171, R171, 0x20, R216, 0xf8, !PT ;  /* 0x00000020abab7812 */ /* 0x000fe200078ef8d8 */
[----:B----4-:R-:W-:Y:S06]  /*11320*/  BRA `(.L_x_393) ;  /* 0x0000000000d87947 */ /* 0x010fec0003800000 */
.L_x_395:
[----:B------:R-:W1:Y:S01]  /*11330*/  LDC.64 R2, c[0x0][0x3b8] ;  /* 0x0000ee00ff027b82 */ /* 0x000e620000000a00 */
[----:B------:R-:W-:Y:S01]  /*11340*/  UIADD3 UR8, UPT, UPT, UR6, -0x1, URZ ;  /* 0xffffffff06087890 */ /* 0x000fe2000fffe0ff */
[----:B------:R-:W-:Y:S02]  /*11350*/  ISETP.GE.AND P5, PT, R239, UR7, PT ;  /* 0x00000007ef007c0c */ /* 0x000fe4000bfa6270 */
[----:B------:R-:W-:Y:S04]  /*11360*/  LOP3.LUT R175, R240, 0xd8, RZ, 0xc0, !PT ;  /* 0x000000d8f0af7812 */ /* 0x000fe800078ec0ff */
[----:B------:R-:W-:Y:S04]  /*11370*/  LOP3.LUT R175, R175, 0x18, R218, 0x78, !PT ;  /* 0x00000018afaf7812 */ /* 0x000fe800078e78da */
[----:B------:R-:W-:Y:S04]  /*11380*/  LOP3.LUT R234, R175, 0x1f20, R240, 0xf8, !PT ;  /* 0x00001f20afea7812 */ /* 0x000fe800078ef8f0 */
[----:B------:R-:W-:Y:S01]  /*11390*/  LEA R234, R234, UR5, 0x1 ;  /* 0x00000005eaea7c11 */ /* 0x000fe2000f8e08ff */
        /* <DEDUP_REMOVED lines=47> */
.L_x_393:
[----:B------:R-:W-:Y:S04]  /*11690*/  DEPBAR.LE SB0, 0x0 ;  /* 0x000080000000791a */ /* 0x000fe80000000000 */
[----:B------:R-:W-:Y:S01]  /*116a0*/  BAR.SYNC.DEFER_BLOCKING 0x0 ;  /* 0x0000000000007b1d */ /* 0x000fe20000010000 */
[----:B-1----:R-:W-:Y:S01]  /*116b0*/  IMAD.WIDE.U32 R238, R224, UR6, RZ ;  /* 0x00000006e0ee7c25 */ /* 0x002fe2000f8e00ff */
[----:B------:R-:W-:Y:S01]  /*116c0*/  SHF.R.U32.HI R221, RZ, 0x1, R218 ;  /* 0x00000001ffdd7819 */ /* 0x000fe200000116da */
[----:B------:R-:W-:Y:S01]  /*116d0*/  UISETP.NE.AND UP0, UPT, UR6, URZ, UPT ;  /* 0x000000ff0600728c */ /* 0x000fe2000bf05270 */
[----:B------:R-:W-:Y:S01]  /*116e0*/  LOP3.LUT R219, R222, 0x3e00, RZ, 0xc0, !PT ;  /* 0x00003e00dedb7812 */ /* 0x000fe200078ec0ff */
[C---:B------:R-:W-:Y:S01]  /*116f0*/  IMAD.SHL.U32 R235, R238.reuse, 0x40, RZ ;  /* 0x00000040eeeb7824 */ /* 0x040fe200078e00ff */
[----:B------:R-:W-:Y:S01]  /*11700*/  LEA R30, P2, R238, R231, 0x7 ;  /* 0x000000e7ee1e7211 */ /* 0x000fe200078438ff */
[----:B------:R-:W-:Y:S01]  /*11710*/  IMAD R239, R225, UR6, R239 ;  /* 0x00000006e1ef7c24 */ /* 0x000fe2000f8e02ef */
[----:B------:R-:W-:Y:S01]  /*11720*/  LOP3.LUT R0, R221, 0x8, RZ, 0xc0, !PT ;  /* 0x00000008dd007812 */ /* 0x000fe200078ec0ff */
[----:B------:R-:W-:Y:S01]  /*11730*/  IMAD.SHL.U32 R240, R218, 0x8, RZ ;  /* 0x00000008daf07824 */ /* 0x000fe200078e00ff */
[----:B------:R-:W-:Y:S01]  /*11740*/  LEA R170, P1, R224, R235, 0x5 ;  /* 0x000000ebe0aa7211 */ /* 0x000fe200078228ff */
[----:B------:R-:W-:Y:S01]  /*11750*/  IMAD.SHL.U32 R220, R218, 0x4, RZ ;  /* 0x00000004dadc7824 */ /* 0x000fe200078e00ff */
[CCC-:B------:R-:W-:Y:S02]  /*11760*/  LEA.HI.X R31, R238.reuse, R230.reuse, R239.reuse, 0x7, P2 ;  /* 0x000000e6ee1f7211 */ /* 0x1c0fe400010f3cef */
[----:B------:R-:W-:Y:S02]  /*11770*/  SHF.L.U64.HI R235, R238, 0x6, R239 ;  /* 0x00000006eeeb7819 */ /* 0x000fe400000102ef */
[----:B------:R-:W-:Y:S02]  /*11780*/  LOP3.LUT R239, R240, 0x18, RZ, 0xc0, !PT ;  /* 0x00000018f0ef7812 */ /* 0x000fe400078ec0ff */
[----:B------:R-:W-:Y:S02]  /*11790*/  LEA.HI.X R235, R224, R235, R225, 0x5, P1 ;  /* 0x000000ebe0eb7211 */ /* 0x000fe400008f2ce1 */
[C---:B------:R-:W-:Y:S02]  /*117a0*/  LOP3.LUT R238, R239.reuse, 0x20, RZ, 0xfc, !PT ;  /* 0x00000020efee7812 */ /* 0x040fe400078efcff */
[----:B------:R-:W-:Y:S02]  /*117b0*/  LEA R26, P1, R170, R231, 0x1 ;  /* 0x000000e7aa1a7211 */ /* 0x000fe400078208ff */
[----:B------:R-:W-:Y:S01]  /*117c0*/  ISETP.GE.AND P4, PT, R238, UR7, PT ;  /* 0x00000007ee007c0c */ /* 0x000fe2000bf86270 */
[----:B------:R-:W-:Y:S01]  /*117d0*/  @!PT LDS RZ, [RZ] ;  /* 0x00000000fffff984 */ /* 0x000fe20000000800 */
[----:B------:R-:W-:Y:S01]  /*117e0*/  @!PT LDS RZ, [RZ] ;  /* 0x00000000fffff984 */ /* 0x000fe20000000800 */
[----:B------:R-:W-:Y:S01]  /*117f0*/  @!PT LDS RZ, [RZ] ;  /* 0x00000000fffff984 */ /* 0x000fe20000000800 */
[----:B------:R-:W-:Y:S01]  /*11800*/  @!P5 LDGSTS.E.BYPASS.LTC128B.128 [R234+0x9000], desc[UR24][R30.64] ;  /* 0x090000001eeadfae */ /* 0x000fe2000b981a18 */
[----:B------:R-:W-:Y:S02]  /*11810*/  LEA.HI.X R27, R170, R230, R235, 0x1, P1 ;  /* 0x000000e6aa1b7211 */ /* 0x000fe400008f0ceb */
[----:B------:R-:W-:Y:S03]  /*11820*/  LOP3.LUT R235, R239, 0x40, RZ, 0xfc, !PT ;  /* 0x00000040efeb7812 */ /* 0x000fe600078efcff */
[----:B------:R-:W-:Y:S01]  /*11830*/  @P5 STS.128 [R234+0x9000], RZ ;  /* 0x009000ffea005388 */ /* 0x000fe20000000c00 */
[----:B------:R-:W-:Y:S02]  /*11840*/  LOP3.LUT R3, R220, 0x18, RZ, 0xc0, !PT ;  /* 0x00000018dc037812 */ /* 0x000fe400078ec0ff */
[----:B------:R-:W-:Y:S02]  /*11850*/  ISETP.GE.AND P3, PT, R235, UR7, PT ;  /* 0x00000007eb007c0c */ /* 0x000fe4000bf66270 */
[--C-:B------:R-:W-:Y:S02]  /*11860*/  LOP3.LUT R3, R3, 0xc0, R216.reuse, 0xf8, !PT ;  /* 0x000000c003037812 */ /* 0x100fe400078ef8d8 */
[----:B------:R-:W-:Y:S01]  /*11870*/  LOP3.LUT R168, R219, 0x120, R216, 0xf8, !PT ;  /* 0x00000120dba87812 */ /* 0x000fe200078ef8d8 */
[----:B------:R-:W-:Y:S01]  /*11880*/  @!PT LDS RZ, [RZ] ;  /* 0x00000000fffff984 */ /* 0x000fe20000000800 */
[----:B------:R-:W-:Y:S01]  /*11890*/  @!PT LDS RZ, [RZ] ;  /* 0x00000000fffff984 */ /* 0x000fe20000000800 */
[----:B------:R-:W-:Y:S01]  /*118a0*/  @!PT LDS RZ, [RZ] ;  /* 0x00000000fffff984 */ /* 0x000fe20000000800 */
[----:B------:R-:W-:Y:S01]  /*118b0*/  @!P4 LDGSTS.E.BYPASS.LTC128B.128 [R234+0xa000], desc[UR24][R30.64+0x40] ;  /* 0x0a0000401eeacfae */ /* 0x000fe2000b981a18 */
[C---:B------:R-:W-:Y:S02]  /*118c0*/  LOP3.LUT R223, R3.reuse, R0, RZ, 0x3c, !PT ;  /* 0x0000000003df7212 */ /* 0x040fe400078e3cff */
[----:B------:R-:W-:Y:S03]  /*118d0*/  LOP3.LUT R164, R3, 0x8, R218, 0x78, !PT ;  /* 0x0000000803a47812 */ /* 0x000fe600078e78da */
[----:B------:R-:W-:Y:S01]  /*118e0*/  @P4 STS.128 [R234+0xa000], RZ ;  /* 0x00a000ffea004388 */ /* 0x000fe20000000c00 */
[----:B------:R-:W-:Y:S02]  /*118f0*/  LOP3.LUT R168, R168, R223, RZ, 0xfc, !PT ;  /* 0x000000dfa8a87212 */ /* 0x000fe400078efcff */
[----:B-----5:R-:W-:Y:S03]  /*11900*/  LOP3.LUT R164, R171, R164, RZ, 0xfc, !PT ;  /* 0x000000a4aba47212 */ /* 0x020fe600078efcff */
[----:B------:R-:W-:Y:S01]  /*11910*/  @!PT LDS RZ, [RZ] ;  /* 0x00000000fffff984 */ /* 0x000fe20000000800 */
[----:B------:R-:W-:Y:S01]  /*11920*/  @!PT LDS RZ, [RZ] ;  /* 0x00000000fffff984 */ /* 0x000fe20000000800 */
[----:B------:R-:W-:Y:S01]  /*11930*/  @!PT LDS RZ, [RZ] ;  /* 0x00000000fffff984 */ /* 0x000fe20000000800 */
[----:B------:R-:W-:Y:S01]  /*11940*/  @!P3 LDGSTS.E.BYPASS.LTC128B.128 [R234+0xb000], desc[UR24][R30.64+0x80] ;  /* 0x0b0000801eeabfae */ /* 0x000fe2000b981a18 */
[----:B------:R-:W-:Y:S02]  /*11950*/  LEA R168, R168, UR5, 0x1 ;  /* 0x00000005a8a87c11 */ /* 0x000fe4000f8e08ff */
[----:B------:R-:W-:Y:S03]  /*11960*/  LEA R164, R164, UR5, 0x1 ;  /* 0x00000005a4a47c11 */ /* 0x000fe6000f8e08ff */
[----:B------:R-:W-:Y:S01]  /*11970*/  @P3 STS.128 [R234+0xb000], RZ ;  /* 0x00b000ffea003388 */ /* 0x000fe20000000c00 */
[C---:B------:R-:W-:Y:S05]  /*11980*/  IMAD.IADD R2, R217.reuse, 0x1, R168 ;  /* 0x00000001d9027824 */ /* 0x040fea00078e02a8 */
[----:B------:R-:W-:Y:S01]  /*11990*/  @!PT LDS RZ, [RZ] ;  /* 0x00000000fffff984 */ /* 0x000fe20000000800 */
[----:B------:R-:W-:Y:S01]  /*119a0*/  @!PT LDS RZ, [RZ] ;  /* 0x00000000fffff984 */ /* 0x000fe20000000800 */
[----:B------:R-:W-:Y:S01]  /*119b0*/  @!PT LDS RZ, [RZ] ;  /* 0x00000000fffff984 */ /* 0x000fe20000000800 */
[----:B------:R-:W-:Y:S01]  /*119c0*/  @!P5 LDGSTS.E.BYPASS.LTC128B.128 [R234+0x9800], desc[UR24][R26.64] ;  /* 0x098000001aeadfae */ /* 0x000fe2000b981a18 */
[----:B------:R-:W-:Y:S05]  /*119d0*/  IMAD.IADD R0, R217, 0x1, R164 ;  /* 0x00000001d9007824 */ /* 0x000fea00078e02a4 */
[----:B------:R-:W-:Y:S06]  /*119e0*/  @P5 STS.128 [R234+0x9800], RZ ;  /* 0x009800ffea005388 */ /* 0x000fec0000000c00 */
[----:B------:R-:W-:Y:S01]  /*119f0*/  @!PT LDS RZ, [RZ] ;  /* 0x00000000fffff984 */ /* 0x000fe20000000800 */
[----:B------:R-:W-:Y:S01]  /*11a00*/  @!PT LDS RZ, [RZ] ;  /* 0x00000000fffff984 */ /* 0x000fe20000000800 */
[----:B------:R-:W-:Y:S01]  /*11a10*/  @!PT LDS RZ, [RZ] ;  /* 0x00000000fffff984 */ /* 0x000fe20000000800 */
[----:B------:R-:W-:Y:S06]  /*11a20*/  @!P4 LDGSTS.E.BYPASS.LTC128B.128 [R234+0xa800], desc[UR24][R26.64+0x40] ;  /* 0x0a8000401aeacfae */ /* 0x000fec000b981a18 */
[----:B------:R-:W-:Y:S06]  /*11a30*/  @P4 STS.128 [R234+0xa800], RZ ;  /* 0x00a800ffea004388 */ /* 0x000fec0000000c00 */
[----:B------:R-:W-:Y:S01]  /*11a40*/  @!PT LDS RZ, [RZ] ;  /* 0x00000000fffff984 */ /* 0x000fe20000000800 */
[----:B------:R-:W-:Y:S01]  /*11a50*/  @!PT LDS RZ, [RZ] ;  /* 0x00000000fffff984 */ /* 0x000fe20000000800 */
[----:B------:R-:W-:Y:S01]  /*11a60*/  @!PT LDS RZ, [RZ] ;  /* 0x00000000fffff984 */ /* 0x000fe20000000800 */
[----:B------:R1:W-:Y:S06]  /*11a70*/  @!P3 LDGSTS.E.BYPASS.LTC128B.128 [R234+0xb800], desc[UR24][R26.64+0x80] ;  /* 0x0b8000801aeabfae */ /* 0x0003ec000b981a18 */
[----:B------:R-:W-:Y:S06]  /*11a80*/  @P3 STS.128 [R234+0xb800], RZ ;  /* 0x00b800ffea003388 */ /* 0x000fec0000000c00 */
[----:B------:R-:W-:Y:S06]  /*11a90*/  LDSM.16.M88.4 R172, [R168] ;  /* 0x00000000a8ac783b */ /* 0x000fec0000000200 */
[----:B------:R-:W2:Y:S06]  /*11aa0*/  LDSM.16.M88.4 R176, [R164+0x6000] ;  /* 0x00600000a4b0783b */ /* 0x000eac0000000200 */
[----:B------:R-:W3:Y:S06]  /*11ab0*/  LDSM.16.M88.4 R180, [R168+0x1000] ;  /* 0x00100000a8b4783b */ /* 0x000eec0000000200 */
[----:B----4-:R-:W4:Y:S06]  /*11ac0*/  LDSM.16.M88.4 R184, [R164+0x6400] ;  /* 0x00640000a4b8783b */ /* 0x010f2c0000000200 */
[----:B------:R-:W0:Y:S06]  /*11ad0*/  LDGDEPBAR ;  /* 0x00000000000079af */ /* 0x000e2c0000000000 */
[----:B------:R-:W5:Y:S06]  /*11ae0*/  LDSM.16.M88.4 R188, [R164+0x6800] ;  /* 0x00680000a4bc783b */ /* 0x000f6c0000000200 */
[----:B------:R-:W5:Y:S06]  /*11af0*/  LDSM.16.M88.4 R192, [R164+0x6c00] ;  /* 0x006c0000a4c0783b */ /* 0x000f6c0000000200 */
[----:B------:R-:W-:Y:S01]  /*11b00*/  LDSM.16.M88.4 R196, [R2+0x1000] ;  /* 0x0010000002c4783b */ /* 0x000fe20000000200 */
[-C--:B--2---:R-:W-:Y:S05]  /*11b10*/  HMMA.16816.F32 R4, R172, R176.reuse, RZ ;  /* 0x000000b0ac04723c */ /* 0x084fea00000018ff */
[----:B------:R-:W-:Y:S06]  /*11b20*/  LDSM.16.M88.4 R200, [R0+0x6400] ;  /* 0x0064000000c8783b */ /* 0x000fec0000000200 */
[----:B------:R-:W-:Y:S01]  /*11b30*/  LDSM.16.M88.4 R204, [R0+0x6800] ;  /* 0x0068000000cc783b */ /* 0x000fe20000000200 */
[C---:B---3--:R-:W-:Y:S05]  /*11b40*/  HMMA.16816.F32 R8, R180.reuse, R176, RZ ;  /* 0x000000b0b408723c */ /* 0x048fea00000018ff */
[----:B------:R-:W-:Y:S03]  /*11b50*/  LDSM.16.M88.4 R208, [R164+0x7000] ;  /* 0x00700000a4d0783b */ /* 0x000fe60000000200 */
[-C--:B------:R-:W-:Y:S03]  /*11b60*/  HMMA.16816.F32 R12, R180, R178.reuse, RZ ;  /* 0x000000b2b40c723c */ /* 0x080fe600000018ff */
[----:B------:R-:W-:Y:S05]  /*11b70*/  LDSM.16.M88.4 R212, [R168+0x3000] ;  /* 0x00300000a8d4783b */ /* 0x000fea0000000200 */
[C---:B------:R-:W-:Y:S01]  /*11b80*/  HMMA.16816.F32 R16, R172.reuse, R178, RZ ;  /* 0x000000b2ac10723c */ /* 0x040fe200000018ff */
[----:B------:R-:W-:Y:S07]  /*11b90*/  LDSM.16.M88.4 R176, [R2] ;  /* 0x0000000002b0783b */ /* 0x000fee0000000200 */
[-C--:B----4-:R-:W-:Y:S08]  /*11ba0*/  HMMA.16816.F32 R20, R172, R184.reuse, RZ ;  /* 0x000000b8ac14723c */ /* 0x090ff000000018ff */
[C---:B-1----:R-:W-:Y:S08]  /*11bb0*/  HMMA.16816.F32 R24, R180.reuse, R184, RZ ;  /* 0x000000b8b418723c */ /* 0x042ff000000018ff */
[-C--:B------:R-:W-:Y:S08]  /*11bc0*/  HMMA.16816.F32 R28, R180, R186.reuse, RZ ;  /* 0x000000bab41c723c */ /* 0x080ff000000018ff */
[C---:B------:R-:W-:Y:S01]  /*11bd0*/  HMMA.16816.F32 R32, R172.reuse, R186, RZ ;  /* 0x000000baac20723c */ /* 0x040fe200000018ff */
[----:B------:R-:W1:Y:S07]  /*11be0*/  LDSM.16.M88.4 R184, [R0+0x6000] ;  /* 0x0060000000b8783b */ /* 0x000e6e0000000200 */
[-C--:B-----5:R-:W-:Y:S08]  /*11bf0*/  HMMA.16816.F32 R36, R172, R188.reuse, RZ ;  /* 0x000000bcac24723c */ /* 0x0a0ff000000018ff */
[C---:B------:R-:W-:Y:S08]  /*11c00*/  HMMA.16816.F32 R40, R180.reuse, R188, RZ ;  /* 0x000000bcb428723c */ /* 0x040ff000000018ff */
[-C--:B------:R-:W-:Y:S08]  /*11c10*/  HMMA.16816.F32 R44, R180, R190.reuse, RZ ;  /* 0x000000beb42c723c */ /* 0x080ff000000018ff */
[C---:B------:R-:W-:Y:S01]  /*11c20*/  HMMA.16816.F32 R48, R172.reuse, R190, RZ ;  /* 0x000000beac30723c */ /* 0x040fe200000018ff */
[----:B------:R-:W-:Y:S07]  /*11c30*/  LDSM.16.M88.4 R188, [R168+0x2000] ;  /* 0x00200000a8bc783b */ /* 0x000fee0000000200 */
[-C--:B------:R-:W-:Y:S08]  /*11c40*/  HMMA.16816.F32 R52, R172, R192.reuse, RZ ;  /* 0x000000c0ac34723c */ /* 0x080ff000000018ff */
[C---:B------:R-:W-:Y:S08]  /*11c50*/  HMMA.16816.F32 R56, R180.reuse, R192, RZ ;  /* 0x000000c0b438723c */ /* 0x040ff000000018ff */
[-C--:B------:R-:W-:Y:S01]  /*11c60*/  HMMA.16816.F32 R60, R180, R194.reuse, RZ ;  /* 0x000000c2b43c723c */ /* 0x080fe200000018ff */
[----:B------:R-:W2:Y:S07]  /*11c70*/  LDSM.16.M88.4 R180, [R0+0x6c00] ;  /* 0x006c000000b4783b */ /* 0x000eae0000000200 */
[----:B------:R-:W-:Y:S01]  /*11c80*/  HMMA.16816.F32 R64, R172, R194, RZ ;  /* 0x000000c2ac40723c */ /* 0x000fe200000018ff */
[----:B------:R-:W3:Y:S06]  /*11c90*/  LDSM.16.M88.4 R172, [R164+0x7400] ;  /* 0x00740000a4ac783b */ /* 0x000eec0000000200 */
[----:B------:R-:W-:Y:S01]  /*11ca0*/  LDSM.16.M88.4 R192, [R0+0x7000] ;  /* 0x0070000000c0783b */ /* 0x000fe20000000200 */
[-C--:B-1----:R-:W-:Y:S08]  /*11cb0*/  HMMA.16816.F32 R4, R176, R184.reuse, R4 ;  /* 0x000000b8b004723c */ /* 0x082ff00000001804 */
[C---:B------:R-:W-:Y:S08]  /*11cc0*/  HMMA.16816.F32 R8, R196.reuse, R184, R8 ;  /* 0x000000b8c408723c */ /* 0x040ff00000001808 */
[-C--:B------:R-:W-:Y:S08]  /*11cd0*/  HMMA.16816.F32 R12, R196, R186.reuse, R12 ;  /* 0x000000bac40c723c */ /* 0x080ff0000000180c */
[C---:B------:R-:W-:Y:S01]  /*11ce0*/  HMMA.16816.F32 R16, R176.reuse, R186, R16 ;  /* 0x000000bab010723c */ /* 0x040fe20000001810 */
[----:B------:R-:W1:Y:S07]  /*11cf0*/  LDSM.16.M88.4 R184, [R164+0x7800] ;  /* 0x00780000a4b8783b */ /* 0x000e6e0000000200 */
[-C--:B------:R-:W-:Y:S08]  /*11d00*/  HMMA.16816.F32 R20, R176, R200.reuse, R20 ;  /* 0x000000c8b014723c */ /* 0x080ff00000001814 */
        /* <DEDUP_REMOVED lines=14> */
[----:B------:R-:W2:Y:S06]  /*11df0*/  LDSM.16.M88.4 R176, [R164+0x7c00] ;  /* 0x007c0000a4b0783b */ /* 0x000eac0000000200 */
[----:B------:R-:W4:Y:S01]  /*11e00*/  LDSM.16.M88.4 R180, [R2+0x2000] ;  /* 0x0020000002b4783b */ /* 0x000f220000000200 */
[-C--:B------:R-:W-:Y:S08]  /*11e10*/  HMMA.16816.F32 R4, R188, R208.reuse, R4 ;  /* 0x000000d0bc04723c */ /* 0x080ff00000001804 */
[C---:B------:R-:W-:Y:S08]  /*11e20*/  HMMA.16816.F32 R8, R212.reuse, R208, R8 ;  /* 0x000000d0d408723c */ /* 0x040ff00000001808 */
[-C--:B------:R-:W-:Y:S08]  /*11e30*/  HMMA.16816.F32 R12, R212, R210.reuse, R12 ;  /* 0x000000d2d40c723c */ /* 0x080ff0000000180c */
[C---:B------:R-:W-:Y:S01]  /*11e40*/  HMMA.16816.F32 R16, R188.reuse, R210, R16 ;  /* 0x000000d2bc10723c */ /* 0x040fe20000001810 */
[----:B------:R-:W-:Y:S07]  /*11e50*/  LDSM.16.M88.4 R208, [R0+0x8400] ;  /* 0x0084000000d0783b */ /* 0x000fee0000000200 */
[-C--:B---3--:R-:W-:Y:S08]  /*11e60*/  HMMA.16816.F32 R20, R188, R172.reuse, R20 ;  /* 0x000000acbc14723c */ /* 0x088ff00000001814 */
[C---:B------:R-:W-:Y:S08]  /*11e70*/  HMMA.16816.F32 R24, R212.reuse, R172, R24 ;  /* 0x000000acd418723c */ /* 0x040ff00000001818 */
[-C--:B------:R-:W-:Y:S08]  /*11e80*/  HMMA.16816.F32 R28, R212, R174.reuse, R28 ;  /* 0x000000aed41c723c */ /* 0x080ff0000000181c */
[C---:B------:R-:W-:Y:S01]  /*11e90*/  HMMA.16816.F32 R32, R188.reuse, R174, R32 ;  /* 0x000000aebc20723c */ /* 0x040fe20000001820 */
[----:B------:R-:W3:Y:S07]  /*11ea0*/  LDSM.16.M88.4 R172, [R2+0x3000] ;  /* 0x0030000002ac783b */ /* 0x000eee0000000200 */
[-C--:B-1----:R-:W-:Y:S08]  /*11eb0*/  HMMA.16816.F32 R36, R188, R184.reuse, R36 ;  /* 0x000000b8bc24723c */ /* 0x082ff00000001824 */
[C---:B------:R-:W-:Y:S08]  /*11ec0*/  HMMA.16816.F32 R40, R212.reuse, R184, R40 ;  /* 0x000000b8d428723c */ /* 0x040ff00000001828 */
[-C--:B------:R-:W-:Y:S08]  /*11ed0*/  HMMA.16816.F32 R44, R212, R186.reuse, R44 ;  /* 0x000000bad42c723c */ /* 0x080ff0000000182c */
[C---:B------:R-:W-:Y:S01]  /*11ee0*/  HMMA.16816.F32 R48, R188.reuse, R186, R48 ;  /* 0x000000babc30723c */ /* 0x040fe20000001830 */
[----:B------:R-:W1:Y:S07]  /*11ef0*/  LDSM.16.M88.4 R184, [R0+0x7c00] ;  /* 0x007c000000b8783b */ /* 0x000e6e0000000200 */
[-C--:B--2---:R-:W-:Y:S08]  /*11f00*/  HMMA.16816.F32 R52, R188, R176.reuse, R52 ;  /* 0x000000b0bc34723c */ /* 0x084ff00000001834 */
[C---:B------:R-:W-:Y:S08]  /*11f10*/  HMMA.16816.F32 R56, R212.reuse, R176, R56 ;  /* 0x000000b0d438723c */ /* 0x040ff00000001838 */
[-C--:B------:R-:W-:Y:S01]  /*11f20*/  HMMA.16816.F32 R60, R212, R178.reuse, R60 ;  /* 0x000000b2d43c723c */ /* 0x080fe2000000183c */
[----:B------:R-:W-:Y:S07]  /*11f30*/  LDSM.16.M88.4 R212, [R0+0x8800] ;  /* 0x0088000000d4783b */ /* 0x000fee0000000200 */
[----:B------:R-:W-:Y:S01]  /*11f40*/  HMMA.16816.F32 R64, R188, R178, R64 ;  /* 0x000000b2bc40723c */ /* 0x000fe20000001840 */
[----:B------:R-:W-:Y:S06]  /*11f50*/  LDSM.16.M88.4 R176, [R168+0x4000] ;  /* 0x00400000a8b0783b */ /* 0x000fec0000000200 */
[----:B------:R-:W2:Y:S01]  /*11f60*/  LDSM.16.M88.4 R188, [R164+0x8000] ;  /* 0x00800000a4bc783b */ /* 0x000ea20000000200 */
[-C--:B----4-:R-:W-:Y:S08]  /*11f70*/  HMMA.16816.F32 R4, R180, R192.reuse, R4 ;  /* 0x000000c0b404723c */ /* 0x090ff00000001804 */
        /* <DEDUP_REMOVED lines=14> */
[-C--:B-1----:R-:W-:Y:S08]  /*12060*/  HMMA.16816.F32 R52, R180, R184.reuse, R52 ;  /* 0x000000b8b434723c */ /* 0x082ff00000001834 */
[C---:B------:R-:W-:Y:S08]  /*12070*/  HMMA.16816.F32 R56, R172.reuse, R184, R56 ;  /* 0x000000b8ac38723c */ /* 0x040ff00000001838 */
[-C--:B------:R-:W-:Y:S01]  /*12080*/  HMMA.16816.F32 R60, R172, R186.reuse, R60 ;  /* 0x000000baac3c723c */ /* 0x080fe2000000183c */
[----:B------:R-:W1:Y:S07]  /*12090*/  LDSM.16.M88.4 R172, [R164+0x8400] ;  /* 0x00840000a4ac783b */ /* 0x000e6e0000000200 */
[----:B------:R-:W-:Y:S01]  /*120a0*/  HMMA.16816.F32 R64, R180, R186, R64 ;  /* 0x000000bab440723c */ /* 0x000fe20000001840 */
[----:B------:R-:W3:Y:S06]  /*120b0*/  LDSM.16.M88.4 R180, [R164+0x8800] ;  /* 0x00880000a4b4783b */ /* 0x000eec0000000200 */
[----:B------:R-:W4:Y:S01]  /*120c0*/  LDSM.16.M88.4 R184, [R164+0x8c00] ;  /* 0x008c0000a4b8783b */ /* 0x000f220000000200 */
[-C--:B--2---:R-:W-:Y:S08]  /*120d0*/  HMMA.16816.F32 R4, R176, R188.reuse, R4 ;  /* 0x000000bcb004723c */ /* 0x084ff00000001804 */
[C---:B------:R-:W-:Y:S08]  /*120e0*/  HMMA.16816.F32 R8, R204.reuse, R188, R8 ;  /* 0x000000bccc08723c */ /* 0x040ff00000001808 */
[-C--:B------:R-:W-:Y:S08]  /*120f0*/  HMMA.16816.F32 R12, R204, R190.reuse, R12 ;  /* 0x000000becc0c723c */ /* 0x080ff0000000180c */
[C---:B------:R-:W-:Y:S01]  /*12100*/  HMMA.16816.F32 R16, R176.reuse, R190, R16 ;  /* 0x000000beb010723c */ /* 0x040fe20000001810 */
[----:B------:R-:W2:Y:S01]  /*12110*/  LDSM.16.M88.4 R188, [R0+0x8c00] ;  /* 0x008c000000bc783b */ /* 0x000ea20000000200 */
[----:B------:R-:W-:Y:S04]  /*12120*/  DEPBAR.LE SB0, 0x0 ;  /* 0x000080000000791a */ /* 0x000fe80000000000 */
[----:B------:R-:W-:Y:S02]  /*12130*/  BAR.SYNC.DEFER_BLOCKING 0x0 ;  /* 0x0000000000007b1d */ /* 0x000fe40000010000 */
[-C--:B-1----:R-:W-:Y:S08]  /*12140*/  HMMA.16816.F32 R20, R176, R172.reuse, R20 ;  /* 0x000000acb014723c */ /* 0x082ff00000001814 */
[C---:B------:R-:W-:Y:S08]  /*12150*/  HMMA.16816.F32 R24, R204.reuse, R172, R24 ;  /* 0x000000accc18723c */ /* 0x040ff00000001818 */
[-C--:B------:R-:W-:Y:S08]  /*12160*/  HMMA.16816.F32 R28, R204, R174.reuse, R28 ;  /* 0x000000aecc1c723c */ /* 0x080ff0000000181c */
[C---:B------:R-:W-:Y:S08]  /*12170*/  HMMA.16816.F32 R32, R176.reuse, R174, R32 ;  /* 0x000000aeb020723c */ /* 0x040ff00000001820 */
[-C--:B---3--:R-:W-:Y:S08]  /*12180*/  HMMA.16816.F32 R36, R176, R180.reuse, R36 ;  /* 0x000000b4b024723c */ /* 0x088ff00000001824 */
[C---:B------:R-:W-:Y:S08]  /*12190*/  HMMA.16816.F32 R40, R204.reuse, R180, R40 ;  /* 0x000000b4cc28723c */ /* 0x040ff00000001828 */
[-C--:B------:R-:W-:Y:S08]  /*121a0*/  HMMA.16816.F32 R44, R204, R182.reuse, R44 ;  /* 0x000000b6cc2c723c */ /* 0x080ff0000000182c */
[C---:B------:R-:W-:Y:S08]  /*121b0*/  HMMA.16816.F32 R48, R176.reuse, R182, R48 ;  /* 0x000000b6b030723c */ /* 0x040ff00000001830 */
[-C--:B----4-:R-:W-:Y:S08]  /*121c0*/  HMMA.16816.F32 R52, R176, R184.reuse, R52 ;  /* 0x000000b8b034723c */ /* 0x090ff00000001834 */
[C---:B------:R-:W-:Y:S08]  /*121d0*/  HMMA.16816.F32 R56, R204.reuse, R184, R56 ;  /* 0x000000b8cc38723c */ /* 0x040ff00000001838 */
[-C--:B------:R-:W-:Y:S08]  /*121e0*/  HMMA.16816.F32 R60, R204, R186.reuse, R60 ;  /* 0x000000bacc3c723c */ /* 0x080ff0000000183c */
[----:B------:R-:W-:Y:S08]  /*121f0*/  HMMA.16816.F32 R64, R176, R186, R64 ;  /* 0x000000bab040723c */ /* 0x000ff00000001840 */
[-C--:B------:R-:W-:Y:S08]  /*12200*/  HMMA.16816.F32 R4, R192, R196.reuse, R4 ;  /* 0x000000c4c004723c */ /* 0x080ff00000001804 */
[C---:B------:R-:W-:Y:S08]  /*12210*/  HMMA.16816.F32 R8, R200.reuse, R196, R8 ;  /* 0x000000c4c808723c */ /* 0x040ff00000001808 */
[-C--:B------:R-:W-:Y:S03]  /*12220*/  HMMA.16816.F32 R12, R200, R198.reuse, R12 ;  /* 0x000000c6c80c723c */ /* 0x080fe6000000180c */
[----:B------:R-:W-:Y:S02]  /*12230*/  FMNMX3.FTZ R205, R169, R4, R5, !PT ;  /* 0x00000004a9cd7276 */ /* 0x000fe40007810005 */
[----:B------:R-:W-:Y:S03]  /*12240*/  FMNMX3.FTZ R170, R166, R6, R7, !PT ;  /* 0x00000006a6aa7276 */ /* 0x000fe60007810007 */
        /* <DEDUP_REMOVED lines=9> */
[-C--:B--2---:R-:W-:Y:S08]  /*122e0*/  HMMA.16816.F32 R52, R192, R188.reuse, R52 ;  /* 0x000000bcc034723c */ /* 0x084ff00000001834 */
[C---:B------:R-:W-:Y:S08]  /*122f0*/  HMMA.16816.F32 R56, R200.reuse, R188, R56 ;  /* 0x000000bcc838723c */ /* 0x040ff00000001838 */
[-C--:B------:R-:W-:Y:S03]  /*12300*/  HMMA.16816.F32 R60, R200, R190.reuse, R60 ;  /* 0x000000bec83c723c */ /* 0x080fe6000000183c */
[----:B------:R-:W-:Y:S02]  /*12310*/  FMNMX3.FTZ R203, R205, R16, R17, !PT ;  /* 0x00000010cdcb7276 */ /* 0x000fe40007810011 */
[----:B------:R-:W-:Y:S02]  /*12320*/  FMNMX3.FTZ R202, R170, R18, R19, !PT ;  /* 0x00000012aaca7276 */ /* 0x000fe40007810013 */
[----:B------:R-:W-:Y:S01]  /*12330*/  FMNMX3.FTZ R170, R167, R8, R9, !PT ;  /* 0x00000008a7aa7276 */ /* 0x000fe20007810009 */
[----:B------:R-:W-:Y:S04]  /*12340*/  HMMA.16816.F32 R64, R192, R190, R64 ;  /* 0x000000bec040723c */ /* 0x000fe80000001840 */
[----:B------:R-:W-:Y:S02]  /*12350*/  FMNMX3.FTZ R203, R203, R20, R21, !PT ;  /* 0x00000014cbcb7276 */ /* 0x000fe40007810015 */
        /* <DEDUP_REMOVED lines=15> */
[----:B------:R-:W-:Y:S01]  /*12450*/  FMNMX3.FTZ R202, R202, R66, R67, !PT ;  /* 0x00000042caca7276 */ /* 0x000fe20007810043 */
[----:B------:R-:W-:Y:S06]  /*12460*/  BRA.U.ANY UP0, `(.L_x_395) ;  /* 0xffffffed00b07547 */ /* 0x000fec000b93ffff */
.L_x_394:
[----:B------:R-:W2:Y:S01]  /*12470*/  SHFL.BFLY PT, R164, R203, 0x2, 0x1f ;  /* 0x0c401f00cba47f89 */ /* 0x000ea200000e0000 */
[----:B-1----:R-:W-:Y:S01]  /*12480*/  FMNMX3.FTZ R2, R170, R56, R57, !PT ;  /* 0x00000038aa027276 */ /* 0x002fe20007810039 */
[----:B------:R-:W-:Y:S01]  /*12490*/  USHF.L.U32 UR8, UR6, 0x1, URZ ;  /* 0x0000000106087899 */ /* 0x000fe200080006ff */
[----:B------:R-:W-:Y:S05]  /*124a0*/  FMNMX3.FTZ R168, R165, R10, R11, !PT ;  /* 0x0000000aa5a87276 */ /* 0x000fea000781000b */
[----:B------:R-:W1:Y:S01]  /*124b0*/  SHFL.BFLY PT, R3, R202, 0x2, 0x1f ;  /* 0x0c401f00ca037f89 */ /* 0x000e6200000e0000 */
[----:B------:R-:W-:Y:S01]  /*124c0*/  FMNMX3.FTZ R177, R2, R60, R61, !PT ;  /* 0x0000003c02b17276 */ /* 0x000fe2000781003d */
[----:B------:R-:W-:Y:S01]  /*124d0*/  VIADD R178, R251, 0x76cf5d0a ;  /* 0x76cf5d0afbb27836 */ /* 0x000fe20000000000 */
[----:B------:R-:W-:Y:S05]  /*124e0*/  LOP3.LUT R184, R223, 0x120, R216, 0xf8, !PT ;  /* 0x00000120dfb87812 */ /* 0x000fea00078ef8d8 */
[----:B------:R3:W-:Y:S01]  /*124f0*/  STL [R1+0x10], R171 ;  /* 0x000010ab01007387 */ /* 0x0007e20000100800 */
[----:B------:R-:W-:Y:S01]  /*12500*/  LOP3.LUT R212, R249, UR8, R251, 0x96, !PT ;  /* 0x00000008f9d47c12 */ /* 0x000fe2000f8e96fb */
[C---:B------:R-:W-:Y:S01]  /*12510*/  VIADD R176, R251.reuse, 0x32370b8f ;  /* 0x32370b8ffbb07836 */ /* 0x040fe20000000000 */
[----:B------:R-:W-:Y:S01]  /*12520*/  LEA R184, R184, UR5, 0x1 ;  /* 0x00000005b8b87c11 */ /* 0x000fe2000f8e08ff */
[----:B------:R-:W4:Y:S01]  /*12530*/  SHFL.BFLY PT, R2, R177, 0x2, 0x1f ;  /* 0x0c401f00b1027f89 */ /* 0x000f2200000e0000 */
[----:B------:R-:W-:Y:S01]  /*12540*/  VIADD R216, R250, 0xdaa66d2b ;  /* 0xdaa66d2bfad87836 */ /* 0x000fe20000000000 */
[----:B------:R-:W4:Y:S01]  /*12550*/  LDC R191, c[0x0][0x4f8] ;  /* 0x00013e00ffbf7b82 */ /* 0x000f220000000800 */
[----:B------:R-:W-:Y:S01]  /*12560*/  IMAD.WIDE.U32 R212, R212, -0x326172a9, RZ ;  /* 0xcd9e8d57d4d47825 */ /* 0x000fe200078e00ff */
[C---:B------:R-:W-:Y:S01]  /*12570*/  IADD3 R218, PT, PT, R251.reuse, -0x56f99767, RZ ;  /* 0xa9066899fbda7810 */ /* 0x040fe20007ffe0ff */
[----:B------:R-:W-:Y:S02]  /*12580*/  UIADD3 UR8, UPT, UPT, UR8, 0x1, URZ ;  /* 0x0000000108087890 */ /* 0x000fe4000fffe0ff */
[----:B------:R-:W-:Y:S01]  /*12590*/  VIADD R222, R251, 0xed9eba14 ;  /* 0xed9eba14fbde7836 */ /* 0x000fe20000000000 */
[C---:B------:R-:W-:Y:S01]  /*125a0*/  LOP3.LUT R210, R213.reuse, R229, RZ, 0x3c, !PT ;  /* 0x000000e5d5d27212 */ /* 0x040fe200078e3cff */
[----:B------:R-:W-:Y:S01]  /*125b0*/  VIADD R223, R250, 0xb54cda56 ;  /* 0xb54cda56fadf7836 */ /* 0x000fe20000000000 */
[----:B------:R-:W-:Y:S01]  /*125c0*/  LOP3.LUT R172, R212, R228, RZ, 0x3c, !PT ;  /* 0x000000e4d4ac7212 */ /* 0x000fe200078e3cff */
[----:B------:R-:W-:Y:S01]  /*125d0*/  UISETP.NE.AND UP0, UPT, UR6, URZ, UPT ;  /* 0x000000ff0600728c */ /* 0x000fe2000bf05270 */
[----:B------:R-:W-:Y:S01]  /*125e0*/  LOP3.LUT R174, R213, R227, RZ, 0x3c, !PT ;  /* 0x000000e3d5ae7212 */ /* 0x000fe200078e3cff */
[----:B------:R-:W-:Y:S01]  /*125f0*/  IMAD.WIDE.U32 R210, R210, -0x2daee0ad, RZ ;  /* 0xd2511f53d2d27825 */ /* 0x000fe200078e00ff */
[----:B------:R-:W-:Y:S01]  /*12600*/  LOP3.LUT R212, R212, R226, RZ, 0x3c, !PT ;  /* 0x000000e2d4d47212 */ /* 0x000fe200078e3cff */
[----:B------:R-:W-:Y:S02]  /*12610*/  UIADD3 UR6, UPT, UPT, UR6, -0x1, URZ ;  /* 0xffffffff06067890 */ /* 0x000fe4000fffe0ff */
[----:B------:R-:W-:Y:S01]  /*12620*/  IMAD.WIDE.U32 R206, R174, -0x2daee0ad, RZ ;  /* 0xd2511f53aece7825 */ /* 0x000fe200078e00ff */
[----:B------:R-:W-:Y:S03]  /*12630*/  LOP3.LUT R174, R246, R178, R211, 0x96, !PT ;  /* 0x000000b2f6ae7212 */ /* 0x000fe600078e96d3 */
[----:B------:R-:W-:Y:S01]  /*12640*/  IMAD.WIDE.U32 R212, R212, -0x2daee0ad, RZ ;  /* 0xd2511f53d4d47825 */ /* 0x000fe200078e00ff */
[----:B---3--:R-:W-:Y:S04]  /*12650*/  IADD3 R171, PT, PT, R250, 0x78dde6e4, RZ ;  /* 0x78dde6e4faab7810 */ /* 0x008fe80007ffe0ff */
[----:B------:R-:W-:Y:S02]  /*12660*/  LOP3.LUT R206, R176, R206, R213, 0x96, !PT ;  /* 0x000000ceb0ce7212 */ /* 0x000fe400078e96d5 */
[----:B--2---:R-:W-:Y:S02]  /*12670*/  FMNMX.FTZ R170, R203, R164, !PT ;  /* 0x000000a4cbaa7209 */ /* 0x004fe40007810000 */
[----:B-1----:R-:W-:Y:S02]  /*12680*/  FMNMX.FTZ R0, R202, R3, !PT ;  /* 0x00000003ca007209 */ /* 0x002fe40007810000 */
[----:B----4-:R-:W-:Y:S01]  /*12690*/  FMNMX.FTZ R173, R177, R2, !PT ;  /* 0x00000002b1ad7209 */ /* 0x010fe20007810000 */
[----:B------:R-:W1:Y:S01]  /*126a0*/  SHFL.BFLY PT, R175, R170, 0x1, 0x1f ;  /* 0x0c201f00aaaf7f89 */ /* 0x000e6200000e0000 */
[----:B------:R-:W-:Y:S07]  /*126b0*/  LOP3.LUT R191, R191, 0xff, RZ, 0xc0, !PT ;  /* 0x000000ffbfbf7812 */ /* 0x000fee00078ec0ff */
[----:B------:R-:W2:Y:S01]  /*126c0*/  SHFL.BFLY PT, R3, R0, 0x1, 0x1f ;  /* 0x0c201f0000037f89 */ /* 0x000ea200000e0000 */
[----:B------:R-:W-:Y:S07]  /*126d0*/  LEA R191, R191, R191, 0x10 ;  /* 0x000000bfbfbf7211 */ /* 0x000fee00078e80ff */
[----:B------:R-:W3:Y:S01]  /*126e0*/  SHFL.BFLY PT, R2, R173, 0x1, 0x1f ;  /* 0x0c201f00ad027f89 */ /* 0x000ee200000e0000 */
[----:B-1----:R-:W-:Y:S01]  /*126f0*/  FMNMX.FTZ R164, R170, R175, !PT ;  /* 0x000000afaaa47209 */ /* 0x002fe20007810000 */
[----:B------:R-:W-:Y:S01]  /*12700*/  IMAD.WIDE.U32 R174, R174, -0x326172a9, RZ ;  /* 0xcd9e8d57aeae7825 */ /* 0x000fe200078e00ff */
[----:B--2---:R-:W-:Y:S03]  /*12710*/  FMNMX.FTZ R3, R0, R3, !PT ;  /* 0x0000000300037209 */ /* 0x004fe60007810000 */
[----:B------:R-:W-:Y:S01]  /*12720*/  FADD.FTZ R0, -R164, R169 ;  /* 0x000000a9a4007221 */ /* 0x000fe20000010100 */
[----:B------:R-:W-:Y:S01]  /*12730*/  FMNMX3.FTZ R169, R168, R14, R15, !PT ;  /* 0x0000000ea8a97276 */ /* 0x000fe2000781000f */
[----:B------:R-:W-:Y:S01]  /*12740*/  FMUL.FTZ R215, R164, UR4 ;  /* 0x00000004a4d77c20 */ /* 0x000fe20008410000 */
[----:B---3--:R-:W-:Y:S01]  /*12750*/  FMNMX.FTZ R2, R173, R2, !PT ;  /* 0x00000002ad027209 */ /* 0x008fe20007810000 */
[----:B------:R-:W-:Y:S01]  /*12760*/  FMUL.FTZ R168, R0, UR4 ;  /* 0x0000000400a87c20 */ /* 0x000fe20008410000 */
[----:B------:R-:W-:Y:S01]  /*12770*/  FMNMX3.FTZ R169, R169, R26, R27, !PT ;  /* 0x0000001aa9a97276 */ /* 0x000fe2000781001b */
[----:B------:R-:W-:Y:S01]  /*12780*/  FADD.FTZ R0, -R3, R166 ;  /* 0x000000a603007221 */ /* 0x000fe20000010100 */
[----:B------:R-:W-:Y:S01]  /*12790*/  FSETP.NEU.FTZ.AND P1, PT, R164, -INF , PT ;  /* 0xff800000a400780b */ /* 0x000fe20003f3d000 */
[----:B------:R-:W-:Y:S01]  /*127a0*/  IMAD.WIDE.U32 R172, R172, -0x2daee0ad, RZ ;  /* 0xd2511f53acac7825 */ /* 0x000fe200078e00ff */
[----:B------:R-:W-:Y:S01]  /*127b0*/  FMNMX3.FTZ R169, R169, R30, R31, !PT ;  /* 0x0000001ea9a97276 */ /* 0x000fe2000781001f */
[----:B------:R-:W-:Y:S02]  /*127c0*/  MUFU.EX2 R168, R168 ;  /* 0x000000a800a87308 */ /* 0x000fe40000000800 */
[----:B------:R-:W-:Y:S01]  /*127d0*/  FMUL.FTZ R170, R0, UR4 ;  /* 0x0000000400aa7c20 */ /* 0x000fe20008410000 */
[----:B------:R-:W-:Y:S01]  /*127e0*/  FADD.FTZ R0, -R2, R167 ;  /* 0x000000a702007221 */ /* 0x000fe20000010100 */
[----:B------:R-:W-:Y:S01]  /*127f0*/  FMNMX3.FTZ R169, R169, R42, R43, !PT ;  /* 0x0000002aa9a97276 */ /* 0x000fe2000781002b */
[----:B------:R-:W-:Y:S01]  /*12800*/  FMUL.FTZ R203, R3, UR4 ;  /* 0x0000000403cb7c20 */ /* 0x000fe20008410000 */
[----:B------:R-:W-:Y:S01]  /*12810*/  FSEL R215, R215, RZ, P1 ;  /* 0x000000ffd7d77208 */ /* 0x000fe20000800000 */
[----:B------:R-:W-:Y:S01]  /*12820*/  FMUL.FTZ R166, R0, UR4 ;  /* 0x0000000400a67c20 */ /* 0x000fe20008410000 */
[----:B------:R-:W-:Y:S02]  /*12830*/  FMNMX3.FTZ R169, R169, R46, R47, !PT ;  /* 0x0000002ea9a97276 */ /* 0x000fe4000781002f */
[----:B------:R1:W-:Y:S01]  /*12840*/  MUFU.EX2 R167, R170 ;  /* 0x000000aa00a77308 */ /* 0x0003e20000000800 */
[----:B------:R-:W-:Y:S01]  /*12850*/  LOP3.LUT R210, R176, R210, R173, 0x96, !PT ;  /* 0x000000d2b0d27212 */ /* 0x000fe200078e96ad */
[----:B------:R-:W-:Y:S01]  /*12860*/  FFMA.FTZ R185, R17, UR4, -R215 ;  /* 0x0000000411b97c23 */ /* 0x000fe200080108d7 */
[----:B------:R-:W-:Y:S01]  /*12870*/  FMNMX3.FTZ R169, R169, R58, R59, !PT ;  /* 0x0000003aa9a97276 */ /* 0x000fe2000781003b */
[----:B------:R-:W-:Y:S01]  /*12880*/  VIADD R17, R184, 0x9000 ;  /* 0x00009000b8117836 */ /* 0x000fe20000000000 */
[----:B------:R-:W-:Y:S01]  /*12890*/  FSETP.NEU.FTZ.AND P1, PT, R3, -INF , PT ;  /* 0xff8000000300780b */ /* 0x000fe20003f3d000 */
[----:B------:R-:W-:Y:S01]  /*128a0*/  FFMA.FTZ R192, R16, UR4, -R215 ;  /* 0x0000000410c07c23 */ /* 0x000fe200080108d7 */
[----:B------:R-:W-:Y:S01]  /*128b0*/  FMNMX3.FTZ R169, R169, R62, R63, !PT ;  /* 0x0000003ea9a97276 */ /* 0x000fe2000781003f */
[----:B------:R-:W-:Y:S01]  /*128c0*/  IMAD.WIDE.U32 R210, R210, -0x326172a9, RZ ;  /* 0xcd9e8d57d2d27825 */ /* 0x000fe200078e00ff */
[----:B------:R-:W-:Y:S01]  /*128d0*/  LOP3.LUT R16, R242, R178, R207, 0x96, !PT ;  /* 0x000000b2f2107212 */ /* 0x000fe200078e96cf */
[----:B------:R-:W-:Y:S01]  /*128e0*/  MUFU.EX2 R185, R185 ;  /* 0x000000b900b97308 */ /* 0x000fe20000000800 */
[----:B------:R-:W-:Y:S01]  /*128f0*/  FSEL R203, R203, RZ, P1 ;  /* 0x000000ffcbcb7208 */ /* 0x000fe20000800000 */
[----:B------:R-:W2:Y:S01]  /*12900*/  SHFL.BFLY PT, R0, R169, 0x2, 0x1f ;  /* 0x0c401f00a9007f89 */ /* 0x000ea200000e0000 */
[----:B------:R-:W-:Y:S01]  /*12910*/  IMAD.WIDE.U32 R206, R206, -0x326172a9, RZ ;  /* 0xcd9e8d57cece7825 */ /* 0x000fe200078e00ff */
[----:B------:R-:W-:Y:S03]  /*12920*/  LOP3.LUT R208, R171, R174, R211, 0x96, !PT ;  /* 0x000000aeabd07212 */ /* 0x000fe600078e96d3 */
[----:B------:R-:W-:Y:S01]  /*12930*/  FFMA.FTZ R186, R18, UR4, -R203 ;  /* 0x0000000412ba7c23 */ /* 0x000fe200080108cb */
[----:B-1----:R-:W-:Y:S01]  /*12940*/  IADD3 R170, PT, PT, R184, 0x9020, RZ ;  /* 0x00009020b8aa7810 */ /* 0x002fe20007ffe0ff */
[----:B------:R-:W-:Y:S01]  /*12950*/  @P0 VIADD R170, R17, 0xffffffe0 ;  /* 0xffffffe011aa0836 */ /* 0x000fe20000000000 */
[-C--:B------:R-:W-:Y:S01]  /*12960*/  LOP3.LUT R18, R244, R216.reuse, R175, 0x96, !PT ;  /* 0x000000d8f4127212 */ /* 0x080fe200078e96af */
[----:B------:R-:W-:Y:S04]  /*12970*/  IMAD.WIDE.U32 R204, R16, -0x326172a9, RZ ;  /* 0xcd9e8d5710cc7825 */ /* 0x000fe800078e00ff */
[----:B------:R-:W-:Y:S01]  /*12980*/  FFMA.FTZ R187, R19, UR4, -R203 ;  /* 0x0000000413bb7c23 */ /* 0x000fe200080108cb */
[----:B------:R-:W-:Y:S01]  /*12990*/  FSETP.NEU.FTZ.AND P1, PT, R2, -INF , PT ;  /* 0xff8000000200780b */ /* 0x000fe20003f3d000 */
[----:B------:R-:W-:Y:S01]  /*129a0*/  FFMA.FTZ R197, R4, UR4, -R215 ;  /* 0x0000000404c57c23 */ /* 0x000fe200080108d7 */
[----:B------:R-:W-:Y:S01]  /*129b0*/  IMAD.WIDE.U32 R174, R18, -0x2daee0ad, RZ ;  /* 0xd2511f5312ae7825 */ /* 0x000fe200078e00ff */
[----:B------:R-:W-:Y:S01]  /*129c0*/  LOP3.LUT R16, R236, R216, R205, 0x96, !PT ;  /* 0x000000d8ec107212 */ /* 0x000fe200078e96cd */
[----:B------:R-:W-:Y:S01]  /*129d0*/  MUFU.EX2 R186, R186 ;  /* 0x000000ba00ba7308 */ /* 0x000fe20000000800 */
[----:B------:R-:W-:Y:S01]  /*129e0*/  LOP3.LUT R204, R171, R204, R207, 0x96, !PT ;  /* 0x000000ccabcc7212 */ /* 0x000fe200078e96cf */
[----:B------:R-:W-:Y:S04]  /*129f0*/  IMAD.WIDE.U32 R208, R208, -0x2daee0ad, RZ ;  /* 0xd2511f53d0d07825 */ /* 0x000fe800078e00ff */
[----:B------:R-:W-:Y:S01]  /*12a00*/  FFMA.FTZ R193, R5, UR4, -R215 ;  /* 0x0000000405c17c23 */ /* 0x000fe200080108d7 */
[----:B------:R-:W-:Y:S01]  /*12a10*/  FMUL.FTZ R201, R2, UR4 ;  /* 0x0000000402c97c20 */ /* 0x000fe20008410000 */
[----:B------:R-:W-:Y:S01]  /*12a20*/  IMAD.WIDE.U32 R18, R16, -0x2daee0ad, RZ ;  /* 0xd2511f5310127825 */ /* 0x000fe200078e00ff */
[----:B------:R-:W-:Y:S01]  /*12a30*/  LOP3.LUT R4, R218, R174, R209, 0x96, !PT ;  /* 0x000000aeda047212 */ /* 0x000fe200078e96d1 */
[----:B------:R-:W1:Y:S01]  /*12a40*/  MUFU.EX2 R187, R187 ;  /* 0x000000bb00bb7308 */ /* 0x000e620000000800 */
[----:B------:R-:W-:Y:S01]  /*12a50*/  LOP3.LUT R5, R222, R172, R175, 0x96, !PT ;  /* 0x000000acde057212 */ /* 0x000fe200078e96af */
[----:B------:R-:W-:Y:S01]  /*12a60*/  IMAD.WIDE.U32 R204, R204, -0x2daee0ad, RZ ;  /* 0xd2511f53cccc7825 */ /* 0x000fe200078e00ff */
[----:B--2---:R-:W-:Y:S02]  /*12a70*/  FMNMX.FTZ R17, R169, R0, !PT ;  /* 0x00000000a9117209 */ /* 0x004fe40007810000 */
[----:B------:R-:W-:Y:S01]  /*12a80*/  LOP3.LUT R212, R222, R212, R19, 0x96, !PT ;  /* 0x000000d4ded47212 */ /* 0x000fe200078e9613 */
[----:B------:R-:W-:Y:S01]  /*12a90*/  FFMA.FTZ R194, R7, UR4, -R203 ;  /* 0x0000000407c27c23 */ /* 0x000fe200080108cb */
[----:B------:R-:W-:Y:S01]  /*12aa0*/  LOP3.LUT R172, R218, R18, R205, 0x96, !PT ;  /* 0x00000012daac7212 */ /* 0x000fe200078e96cd */
[----:B------:R-:W2:Y:S01]  /*12ab0*/  SHFL.BFLY PT, R0, R17, 0x1, 0x1f ;  /* 0x0c201f0011007f89 */ /* 0x000ea200000e0000 */
[----:B------:R-:W-:Y:S01]  /*12ac0*/  IMAD.WIDE.U32 R18, R4, -0x326172a9, RZ ;  /* 0xcd9e8d5704127825 */ /* 0x000fe200078e00ff */
[----:B------:R-:W-:Y:S01]  /*12ad0*/  FSEL R201, R201, RZ, P1 ;  /* 0x000000ffc9c97208 */ /* 0x000fe20000800000 */
[----:B------:R-:W3:Y:S02]  /*12ae0*/  MUFU.EX2 R192, R192 ;  /* 0x000000c000c07308 */ /* 0x000ee40000000800 */
[----:B------:R-:W-:Y:S01]  /*12af0*/  FFMA.FTZ R198, R6, UR4, -R203 ;  /* 0x0000000406c67c23 */ /* 0x000fe200080108cb */
[----:B------:R-:W-:Y:S01]  /*12b00*/  IMAD.WIDE.U32 R172, R172, -0x326172a9, RZ ;  /* 0xcd9e8d57acac7825 */ /* 0x000fe200078e00ff */
[C---:B------:R-:W-:Y:S02]  /*12b10*/  PRMT R7, R18.reuse, 0x7773, RZ ;  /* 0x0000777312077816 */ /* 0x040fe400000000ff */
[----:B------:R-:W-:Y:S01]  /*12b20*/  PRMT R4, R18, 0x7772, RZ ;  /* 0x0000777212047816 */ /* 0x000fe200000000ff */
[----:B------:R-:W-:Y:S01]  /*12b30*/  IMAD.WIDE.U32 R212, R212, -0x326172a9, RZ ;  /* 0xcd9e8d57d4d47825 */ /* 0x000fe200078e00ff */
[----:B------:R-:W-:Y:S02]  /*12b40*/  PRMT R174, R18, 0x7771, RZ ;  /* 0x0000777112ae7816 */ /* 0x000fe400000000ff */
[----:B------:R-:W-:Y:S01]  /*12b50*/  MUFU.EX2 R197, R197 ;  /* 0x000000c500c57308 */ /* 0x000fe20000000800 */
[----:B------:R-:W-:Y:S01]  /*12b60*/  PRMT R4, R4, 0x5410, R7 ;  /* 0x0000541004047816 */ /* 0x000fe20000000007 */
[----:B------:R-:W-:Y:S01]  /*12b70*/  IMAD.MOV.U32 R16, RZ, RZ, R18 ;  /* 0x000000ffff107224 */ /* 0x000fe200078e0012 */
[----:B------:R-:W-:Y:S01]  /*12b80*/  MOV R18, R172 ;  /* 0x000000ac00127202 */ /* 0x000fe20000000f00 */
[----:B------:R-:W-:Y:S01]  /*12b90*/  IMAD.WIDE.U32 R176, R5, -0x326172a9, RZ ;  /* 0xcd9e8d5705b07825 */ /* 0x000fe200078e00ff */
[----:B------:R-:W-:Y:S02]  /*12ba0*/  LOP3.LUT R6, R223, R212, R173, 0x96, !PT ;  /* 0x000000d4df067212 */ /* 0x000fe400078e96ad */
[----:B------:R-:W-:Y:S01]  /*12bb0*/  LOP3.LUT R7, R18, 0xff, RZ, 0xc0, !PT ;  /* 0x000000ff12077812 */ /* 0x000fe200078ec0ff */
[----:B------:R-:W-:Y:S01]  /*12bc0*/  IMAD.MOV.U32 R18, RZ, RZ, R176 ;  /* 0x000000ffff127224 */ /* 0x000fe200078e00b0 */
[----:B------:R-:W-:Y:S01]  /*12bd0*/  PRMT R182, R172, 0x7771, RZ ;  /* 0x00007771acb67816 */ /* 0x000fe200000000ff */
[--C-:B------:R-:W-:Y:S01]  /*12be0*/  FFMA.FTZ R199, R8, UR4, -R201.reuse ;  /* 0x0000000408c77c23 */ /* 0x100fe200080108c9 */
[----:B------:R-:W-:Y:S01]  /*12bf0*/  LOP3.LUT R4, R4, 0xff00ff, RZ, 0xc0, !PT ;  /* 0x00ff00ff04047812 */ /* 0x000fe200078ec0ff */
[--C-:B------:R-:W-:Y:S01]  /*12c00*/  FFMA.FTZ R195, R9, UR4, -R201.reuse ;  /* 0x0000000409c37c23 */ /* 0x100fe200080108c9 */
[----:B--2---:R-:W-:Y:S01]  /*12c10*/  FMNMX.FTZ R0, R17, R0, !PT ;  /* 0x0000000011007209 */ /* 0x004fe20007810000 */
[----:B------:R-:W2:Y:S01]  /*12c20*/  MUFU.EX2 R193, R193 ;  /* 0x000000c100c17308 */ /* 0x000ea20000000800 */
[----:B------:R-:W-:Y:S01]  /*12c30*/  LOP3.LUT R180, R6, 0xffff, RZ, 0xc0, !PT ;  /* 0x0000ffff06b47812 */ /* 0x000fe200078ec0ff */
[----:B------:R-:W-:Y:S01]  /*12c40*/  FFMA.FTZ R169, R12, UR4, -R201 ;  /* 0x000000040ca97c23 */ /* 0x000fe200080108c9 */
[C---:B------:R-:W-:Y:S01]  /*12c50*/  FSETP.NEU.FTZ.AND P1, PT, R0.reuse, -INF , PT ;  /* 0xff8000000000780b */ /* 0x040fe20003f3d000 */
[----:B------:R-:W-:Y:S01]  /*12c60*/  FMUL.FTZ R200, R0, UR4 ;  /* 0x0000000400c87c20 */ /* 0x000fe20008410000 */
[----:B------:R-:W-:Y:S01]  /*12c70*/  LOP3.LUT R5, R223, R176, R19, 0x96, !PT ;  /* 0x000000b0df057212 */ /* 0x000fe200078e9613 */
[----:B------:R-:W-:Y:S01]  /*12c80*/  IMAD.MOV.U32 R19, RZ, RZ, R177 ;  /* 0x000000ffff137224 */ /* 0x000fe200078e00b1 */
[----:B------:R-:W-:Y:S01]  /*12c90*/  PRMT R182, R7, 0x5410, R182 ;  /* 0x0000541007b67816 */ /* 0x000fe200000000b6 */
[----:B------:R-:W4:Y:S01]  /*12ca0*/  LDSM.16.MT88.4 R176, [R184+0x9000] ;  /* 0x00900000b8b0783b */ /* 0x000f220000004200 */
[----:B------:R-:W-:Y:S01]  /*12cb0*/  FSEL R200, R200, RZ, P1 ;  /* 0x000000ffc8c87208 */ /* 0x000fe20000800000 */
[----:B------:R-:W-:Y:S01]  /*12cc0*/  MUFU.EX2 R198, R198 ;  /* 0x000000c600c67308 */ /* 0x000fe20000000800 */
[--C-:B------:R-:W-:Y:S01]  /*12cd0*/  HSET2.LE.AND R175, R4, R191.reuse, PT ;  /* 0x000000bf04af7233 */ /* 0x100fe20003803000 */
[----:B------:R-:W-:Y:S01]  /*12ce0*/  FFMA.FTZ R188, R13, UR4, -R201 ;  /* 0x000000040dbc7c23 */ /* 0x000fe200080108c9 */
[----:B------:R-:W-:Y:S01]  /*12cf0*/  LOP3.LUT R7, R6, 0xff, RZ, 0xc0, !PT ;  /* 0x000000ff06077812 */ /* 0x000fe200078ec0ff */
[--C-:B------:R-:W-:Y:S01]  /*12d00*/  FFMA.FTZ R196, R11, UR4, -R200.reuse ;  /* 0x000000040bc47c23 */ /* 0x100fe200080108c8 */
[----:B------:R-:W-:Y:S01]  /*12d10*/  LOP3.LUT R11, R16, 0xff, RZ, 0xc0, !PT ;  /* 0x000000ff100b7812 */ /* 0x000fe200078ec0ff */
[----:B------:R-:W-:Y:S01]  /*12d20*/  FFMA.FTZ R202, R10, UR4, -R200 ;  /* 0x000000040aca7c23 */ /* 0x000fe200080108c8 */
[----:B------:R-:W-:Y:S03]  /*12d30*/  SHF.R.U32.HI R180, RZ, 0x8, R180 ;  /* 0x00000008ffb47819 */ /* 0x000fe600000116b4 */
[----:B------:R-:W4:Y:S01]  /*12d40*/  MUFU.EX2 R194, R194 ;  /* 0x000000c200c27308 */ /* 0x000f220000000800 */
[----:B------:R-:W-:Y:S01]  /*12d50*/  PRMT R174, R11, 0x5410, R174 ;  /* 0x000054100bae7816 */ /* 0x000fe200000000ae */
[--C-:B------:R-:W-:Y:S01]  /*12d60*/  FFMA.FTZ R189, R14, UR4, -R200.reuse ;  /* 0x000000040ebd7c23 */ /* 0x100fe200080108c8 */
[----:B-1----:R-:W-:Y:S01]  /*12d70*/  F2FP.F16.F32.PACK_AB R4, R187, R186 ;  /* 0x000000babb04723e */ /* 0x002fe200000000ff */
[----:B------:R-:W-:Y:S01]  /*12d80*/  FFMA.FTZ R190, R15, UR4, -R200 ;  /* 0x000000040fbe7c23 */ /* 0x000fe200080108c8 */
[----:B------:R-:W-:Y:S01]  /*12d90*/  PRMT R16, R5, 0x7632, R16 ;  /* 0x0000763205107816 */ /* 0x000fe20000000010 */
[C---:B------:R-:W-:Y:S01]  /*12da0*/  FMUL.FTZ R68, R168.reuse, R68 ;  /* 0x00000044a8447220 */ /* 0x040fe20000410000 */
[--C-:B------:R-:W-:Y:S03]  /*12db0*/  HSET2.LE.AND R174, R174, R191.reuse, PT ;  /* 0x000000bfaeae7233 */ /* 0x100fe60003803000 */
[----:B------:R-:W-:Y:S01]  /*12dc0*/  MUFU.EX2 R199, R199 ;  /* 0x000000c700c77308 */ /* 0x000fe20000000800 */
[----:B------:R-:W-:Y:S01]  /*12dd0*/  PRMT R180, R7, 0x5410, R180 ;  /* 0x0000541007b47816 */ /* 0x000fe200000000b4 */
[----:B------:R-:W-:Y:S01]  /*12de0*/  FMUL.FTZ R69, R168, R69 ;  /* 0x00000045a8457220 */ /* 0x000fe20000410000 */
[----:B------:R-:W-:Y:S01]  /*12df0*/  PRMT R17, R172, 0x7773, RZ ;  /* 0x00007773ac117816 */ /* 0x000fe200000000ff */
[----:B------:R-:W-:Y:S01]  /*12e00*/  FMUL.FTZ R70, R167, R70 ;  /* 0x00000046a7467220 */ /* 0x000fe20000410000 */
[----:B------:R-:W-:Y:S01]  /*12e10*/  LOP3.LUT R175, R4, R175, RZ, 0xc0, !PT ;  /* 0x000000af04af7212 */ /* 0x000fe200078ec0ff */
[----:B------:R-:W-:Y:S01]  /*12e20*/  FADD.FTZ R4, -R0, R165 ;  /* 0x000000a500047221 */ /* 0x000fe20000010100 */
[----:B------:R-:W-:Y:S03]  /*12e30*/  PRMT R8, R172, 0x7772, RZ ;  /* 0x00007772ac087816 */ /* 0x000fe600000000ff */
[----:B------:R-:W1:Y:S01]  /*12e40*/  MUFU.EX2 R195, R195 ;  /* 0x000000c300c37308 */ /* 0x000e620000000800 */
[----:B---3--:R-:W-:Y:S01]  /*12e50*/  F2FP.F16.F32.PACK_AB R7, R185, R192 ;  /* 0x000000c0b907723e */ /* 0x008fe200000000ff */
[----:B------:R-:W-:Y:S01]  /*12e60*/  FMUL.FTZ R71, R167, R71 ;  /* 0x00000047a7477220 */ /* 0x000fe20000410000 */
[C---:B------:R-:W-:Y:S01]  /*12e70*/  LOP3.LUT R9, R5.reuse, 0xffff, RZ, 0xc0, !PT ;  /* 0x0000ffff05097812 */ /* 0x040fe200078ec0ff */
[C---:B------:R-:W-:Y:S01]  /*12e80*/  FMUL.FTZ R80, R168.reuse, R80 ;  /* 0x00000050a8507220 */ /* 0x040fe20000410000 */
[----:B------:R-:W-:Y:S01]  /*12e90*/  LOP3.LUT R172, R5, 0xff, RZ, 0xc0, !PT ;  /* 0x000000ff05ac7812 */ /* 0x000fe200078ec0ff */
[----:B------:R-:W-:Y:S01]  /*12ea0*/  FMUL.FTZ R81, R168, R81 ;  /* 0x00000051a8517220 */ /* 0x000fe20000410000 */
[----:B------:R-:W-:Y:S03]  /*12eb0*/  SHF.R.U32.HI R10, RZ, 0x18, R5 ;  /* 0x00000018ff0a7819 */ /* 0x000fe60000011605 */
[----:B------:R-:W-:Y:S01]  /*12ec0*/  MUFU.EX2 R202, R202 ;  /* 0x000000ca00ca7308 */ /* 0x000fe20000000800 */
[----:B------:R-:W-:Y:S01]  /*12ed0*/  LOP3.LUT R5, R16, 0xff, RZ, 0xc0, !PT ;  /* 0x000000ff10057812 */ /* 0x000fe200078ec0ff */
[----:B------:R-:W-:Y:S01]  /*12ee0*/  FMUL.FTZ R16, R168, R148 ;  /* 0x00000094a8107220 */ /* 0x000fe20000410000 */
[----:B------:R-:W-:Y:S01]  /*12ef0*/  LOP3.LUT R174, R7, R174, RZ, 0xc0, !PT ;  /* 0x000000ae07ae7212 */ /* 0x000fe200078ec0ff */
[----:B------:R-:W-:Y:S01]  /*12f00*/  FMUL.FTZ R7, R4, UR4 ;  /* 0x0000000404077c20 */ /* 0x000fe20008410000 */
[----:B------:R-:W-:Y:S01]  /*12f10*/  PRMT R10, R5, 0x5410, R10 ;  /* 0x00005410050a7816 */ /* 0x000fe2000000000a */
[C---:B------:R-:W-:Y:S01]  /*12f20*/  FMUL.FTZ R82, R167.reuse, R82 ;  /* 0x00000052a7527220 */ /* 0x040fe20000410000 */
[----:B------:R-:W-:Y:S03]  /*12f30*/  SHF.R.U32.HI R9, RZ, 0x8, R9 ;  /* 0x00000008ff097819 */ /* 0x000fe60000011609 */
[----:B------:R-:W3:Y:S01]  /*12f40*/  MUFU.EX2 R196, R196 ;  /* 0x000000c400c47308 */ /* 0x000ee20000000800 */
[----:B------:R-:W-:Y:S01]  /*12f50*/  PRMT R5, R6, 0x7632, R5 ;  /* 0x0000763206057816 */ /* 0x000fe20000000005 */
[----:B------:R-:W-:Y:S01]  /*12f60*/  FMUL.FTZ R83, R167, R83 ;  /* 0x00000053a7537220 */ /* 0x000fe20000410000 */
[----:B------:R-:W-:Y:S01]  /*12f70*/  PRMT R172, R172, 0x5410, R9 ;  /* 0x00005410acac7816 */ /* 0x000fe20000000009 */
[C---:B------:R-:W-:Y:S01]  /*12f80*/  FMUL.FTZ R84, R168.reuse, R84 ;  /* 0x00000054a8547220 */ /* 0x040fe20000410000 */
[----:B------:R-:W-:Y:S01]  /*12f90*/  SHF.R.U32.HI R6, RZ, 0x18, R6 ;  /* 0x00000018ff067819 */ /* 0x000fe20000011606 */
[C---:B------:R-:W-:Y:S01]  /*12fa0*/  FMUL.FTZ R85, R168.reuse, R85 ;  /* 0x00000055a8557220 */ /* 0x040fe20000410000 */
[----:B------:R-:W-:Y:S03]  /*12fb0*/  LOP3.LUT R5, R5, 0xff, RZ, 0xc0, !PT ;  /* 0x000000ff05057812 */ /* 0x000fe600078ec0ff */
[----:B------:R3:W3:Y:S01]  /*12fc0*/  MUFU.EX2 R165, R7 ;  /* 0x0000000700a57308 */ /* 0x0006e20000000800 */
[--C-:B------:R-:W-:Y:S01]  /*12fd0*/  HSET2.LE.AND R172, R172, R191.reuse, PT ;  /* 0x000000bfacac7233 */ /* 0x100fe20003803000 */
[----:B------:R-:W-:Y:S01]  /*12fe0*/  FMUL.FTZ R86, R167, R86 ;  /* 0x00000056a7567220 */ /* 0x000fe20000410000 */
[----:B------:R-:W-:Y:S01]  /*12ff0*/  PRMT R6, R5, 0x5410, R6 ;  /* 0x0000541005067816 */ /* 0x000fe20000000006 */
[----:B------:R-:W-:Y:S01]  /*13000*/  FMUL.FTZ R87, R167, R87 ;  /* 0x00000057a7577220 */ /* 0x000fe20000410000 */
[----:B--2---:R-:W-:Y:S01]  /*13010*/  F2FP.F16.F32.PACK_AB R5, R193, R197 ;  /* 0x000000c5c105723e */ /* 0x004fe200000000ff */
[C---:B------:R-:W-:Y:S01]  /*13020*/  FMUL.FTZ R96, R168.reuse, R96 ;  /* 0x00000060a8607220 */ /* 0x040fe20000410000 */
[--C-:B------:R-:W-:Y:S03]  /*13030*/  HSET2.LE.AND R173, R10, R191.reuse, PT ;  /* 0x000000bf0aad7233 */ /* 0x100fe60003803000 */
[----:B------:R-:W-:Y:S01]  /*13040*/  MUFU.EX2 R169, R169 ;  /* 0x000000a900a97308 */ /* 0x000fe20000000800 */
[----:B------:R-:W-:Y:S01]  /*13050*/  LOP3.LUT R172, R5, R172, RZ, 0xc0, !PT ;  /* 0x000000ac05ac7212 */ /* 0x000fe200078ec0ff */
[----:B------:R-:W-:Y:S01]  /*13060*/  FMUL.FTZ R97, R168, R97 ;  /* 0x00000061a8617220 */ /* 0x000fe20000410000 */
[--C-:B------:R-:W-:Y:S01]  /*13070*/  HSET2.LE.AND R180, R180, R191.reuse, PT ;  /* 0x000000bfb4b47233 */ /* 0x100fe20003803000 */
[C---:B------:R-:W-:Y:S01]  /*13080*/  FMUL.FTZ R98, R167.reuse, R98 ;  /* 0x00000062a7627220 */ /* 0x040fe20000410000 */
[--C-:B------:R-:W-:Y:S01]  /*13090*/  HSET2.LE.AND R181, R6, R191.reuse, PT ;  /* 0x000000bf06b57233 */ /* 0x100fe20003803000 */
[----:B------:R-:W-:Y:S01]  /*130a0*/  FMUL.FTZ R99, R167, R99 ;  /* 0x00000063a7637220 */ /* 0x000fe20000410000 */
[----:B----4-:R-:W-:Y:S03]  /*130b0*/  F2FP.F16.F32.PACK_AB R6, R194, R198 ;  /* 0x000000c6c206723e */ /* 0x010fe600000000ff */
[----:B------:R-:W2:Y:S01]  /*130c0*/  MUFU.EX2 R188, R188 ;  /* 0x000000bc00bc7308 */ /* 0x000ea20000000800 */
[----:B-1----:R-:W-:Y:S01]  /*130d0*/  F2FP.F16.F32.PACK_AB R5, R195, R199 ;  /* 0x000000c7c305723e */ /* 0x002fe200000000ff */
[----:B---3--:R-:W-:Y:S01]  /*130e0*/  FMUL.FTZ R7, R167, R163 ;  /* 0x000000a3a7077220 */ /* 0x008fe20000410000 */
[----:B------:R-:W-:Y:S01]  /*130f0*/  F2FP.F16.F32.PACK_AB R4, R196, R202 ;  /* 0x000000cac404723e */ /* 0x000fe200000000ff */
[C---:B------:R-:W-:Y:S01]  /*13100*/  FMUL.FTZ R10, R165.reuse, R158 ;  /* 0x0000009ea50a7220 */ /* 0x040fe20000410000 */
[----:B------:R-:W-:Y:S01]  /*13110*/  PRMT R8, R8, 0x5410, R17 ;  /* 0x0000541008087816 */ /* 0x000fe20000000011 */
[----:B------:R-:W-:Y:S01]  /*13120*/  FMUL.FTZ R11, R165, R159 ;  /* 0x0000009fa50b7220 */ /* 0x000fe20000410000 */
[----:B------:R-:W-:Y:S03]  /*13130*/  LOP3.LUT R173, R6, R173, RZ, 0xc0, !PT ;  /* 0x000000ad06ad7212 */ /* 0x000fe600078ec0ff */
[----:B------:R-:W-:Y:S01]  /*13140*/  MUFU.EX2 R189, R189 ;  /* 0x000000bd00bd7308 */ /* 0x000fe20000000800 */
[----:B------:R-:W-:Y:S01]  /*13150*/  LOP3.LUT R180, R5, R180, RZ, 0xc0, !PT ;  /* 0x000000b405b47212 */ /* 0x000fe200078ec0ff */
[----:B------:R-:W-:Y:S01]  /*13160*/  FMUL.FTZ R5, R168, R161 ;  /* 0x000000a1a8057220 */ /* 0x000fe20000410000 */
[----:B------:R-:W-:Y:S01]  /*13170*/  LOP3.LUT R181, R4, R181, RZ, 0xc0, !PT ;  /* 0x000000b504b57212 */ /* 0x000fe200078ec0ff */
[----:B------:R-:W-:Y:S01]  /*13180*/  FMUL.FTZ R4, R168, R160 ;  /* 0x000000a0a8047220 */ /* 0x000fe20000410000 */
[----:B------:R-:W-:Y:S01]  /*13190*/  FMUL.FTZ R6, R167, R162 ;  /* 0x000000a2a7067220 */ /* 0x000fe20000410000 */
[----:B------:R-:W-:Y:S01]  /*131a0*/  LOP3.LUT R8, R8, 0xff00ff, RZ, 0xc0, !PT ;  /* 0x00ff00ff08087812 */ /* 0x000fe200078ec0ff */
[----:B------:R-:W1:Y:S03]  /*131b0*/  LDSM.16.MT88.4 R160, [R170] ;  /* 0x00000000aaa0783b */ /* 0x000e660000004200 */
[----:B------:R-:W3:Y:S01]  /*131c0*/  MUFU.EX2 R190, R190 ;  /* 0x000000be00be7308 */ /* 0x000ee20000000800 */
[--C-:B------:R-:W-:Y:S01]  /*131d0*/  HSET2.LE.AND R182, R182, R191.reuse, PT ;  /* 0x000000bfb6b67233 */ /* 0x100fe20003803000 */
[C---:B------:R-:W-:Y:S01]  /*131e0*/  FMUL.FTZ R14, R165.reuse, R154 ;  /* 0x0000009aa50e7220 */ /* 0x040fe20000410000 */
[--C-:B------:R-:W-:Y:S01]  /*131f0*/  HSET2.LE.AND R183, R8, R191.reuse, PT ;  /* 0x000000bf08b77233 */ /* 0x100fe20003803000 */
[-C--:B------:R-:W-:Y:S06]  /*13200*/  HMMA.16816.F32 R4, R172, R176.reuse, R4 ;  /* 0x000000b0ac04723c */ /* 0x080fec0000001804 */
[----:B------:R-:W4:Y:S01]  /*13210*/  MUFU.EX2 R166, R166 ;  /* 0x000000a600a67308 */ /* 0x000f220000000800 */
[----:B--2---:R-:W-:Y:S01]  /*13220*/  F2FP.F16.F32.PACK_AB R9, R188, R169 ;  /* 0x000000a9bc09723e */ /* 0x004fe200000000ff */
[C---:B------:R-:W-:Y:S01]  /*13230*/  FMUL.FTZ R15, R165.reuse, R155 ;  /* 0x0000009ba50f7220 */ /* 0x040fe20000410000 */
[----:B------:R-:W-:Y:S01]  /*13240*/  FMUL.FTZ R17, R168, R149 ;  /* 0x00000095a8117220 */ /* 0x000fe20000410000 */
[----:B------:R-:W-:Y:S01]  /*13250*/  FMUL.FTZ R74, R165, R74 ;  /* 0x0000004aa54a7220 */ /* 0x000fe20000410000 */
[----:B------:R-:W-:Y:S01]  /*13260*/  LOP3.LUT R182, R9, R182, RZ, 0xc0, !PT ;  /* 0x000000b609b67212 */ /* 0x000fe200078ec0ff */
[C---:B------:R-:W-:Y:S01]  /*13270*/  FMUL.FTZ R75, R165.reuse, R75 ;  /* 0x0000004ba54b7220 */ /* 0x040fe20000410000 */
[C---:B------:R-:W-:Y:S01]  /*13280*/  FMUL.FTZ R78, R165.reuse, R78 ;  /* 0x0000004ea54e7220 */ /* 0x040fe20000410000 */
[C---:B------:R-:W-:Y:S01]  /*13290*/  FMUL.FTZ R79, R165.reuse, R79 ;  /* 0x0000004fa54f7220 */ /* 0x040fe20000410000 */
[----:B---3--:R-:W-:Y:S01]  /*132a0*/  F2FP.F16.F32.PACK_AB R8, R190, R189 ;  /* 0x000000bdbe08723e */ /* 0x008fe200000000ff */
[C---:B------:R-:W-:Y:S01]  /*132b0*/  FMUL.FTZ R90, R165.reuse, R90 ;  /* 0x0000005aa55a7220 */ /* 0x040fe20000410000 */
[C---:B------:R-:W-:Y:S01]  /*132c0*/  FMUL.FTZ R91, R165.reuse, R91 ;  /* 0x0000005ba55b7220 */ /* 0x040fe20000410000 */
[C---:B------:R-:W-:Y:S01]  /*132d0*/  FMUL.FTZ R94, R165.reuse, R94 ;  /* 0x0000005ea55e7220 */ /* 0x040fe20000410000 */
[----:B------:R-:W-:Y:S01]  /*132e0*/  LOP3.LUT R183, R8, R183, RZ, 0xc0, !PT ;  /* 0x000000b708b77212 */ /* 0x000fe200078ec0ff */
[----:B------:R-:W-:Y:S01]  /*132f0*/  FMUL.FTZ R95, R165, R95 ;  /* 0x0000005fa55f7220 */ /* 0x000fe20000410000 */
[C---:B------:R-:W-:Y:S01]  /*13300*/  FMUL.FTZ R100, R168.reuse, R100 ;  /* 0x00000064a8647220 */ /* 0x040fe20000410000 */
[----:B------:R-:W-:Y:S01]  /*13310*/  FMUL.FTZ R101, R168, R101 ;  /* 0x00000065a8657220 */ /* 0x000fe20000410000 */
[C---:B----4-:R-:W-:Y:S01]  /*13320*/  FMUL.FTZ R8, R166.reuse, R156 ;  /* 0x0000009ca6087220 */ /* 0x050fe20000410000 */
[C---:B------:R-:W-:Y:S01]  /*13330*/  FMUL.FTZ R9, R166.reuse, R157 ;  /* 0x0000009da6097220 */ /* 0x040fe20000410000 */
[C---:B------:R-:W-:Y:S01]  /*13340*/  FMUL.FTZ R12, R166.reuse, R152 ;  /* 0x00000098a60c7220 */ /* 0x040fe20000410000 */
[----:B------:R-:W-:Y:S01]  /*13350*/  FMUL.FTZ R13, R166, R153 ;  /* 0x00000099a60d7220 */ /* 0x000fe20000410000 */
[--C-:B------:R-:W-:Y:S01]  /*13360*/  FFMA.FTZ R42, R42, UR4, -R200.reuse ;  /* 0x000000042a2a7c23 */ /* 0x100fe200080108c8 */
[----:B------:R-:W-:Y:S01]  /*13370*/  LDSM.16.MT88.4 R152, [R170+0x1000] ;  /* 0x00100000aa98783b */ /* 0x000fe20000004200 */
[----:B------:R-:W-:Y:S01]  /*13380*/  FFMA.FTZ R43, R43, UR4, -R200 ;  /* 0x000000042b2b7c23 */ /* 0x000fe200080108c8 */
[----:B------:R-:W-:Y:S01]  /*13390*/  FFMA.FTZ R41, R41, UR4, -R201 ;  /* 0x0000000429297c23 */ /* 0x000fe200080108c9 */
[C---:B------:R-:W-:Y:S04]  /*133a0*/  HMMA.16816.F32 R8, R180.reuse, R176, R8 ;  /* 0x000000b0b408723c */ /* 0x040fe80000001808 */
[----:B------:R-:W-:Y:S02]  /*133b0*/  IMAD.MOV.U32 R156, RZ, RZ, R18 ;  /* 0x000000ffff9c7224 */ /* 0x000fe400078e0012 */
[C---:B------:R-:W-:Y:S01]  /*133c0*/  FMUL.FTZ R18, R167.reuse, R150 ;  /* 0x00000096a7127220 */ /* 0x040fe20000410000 */
[----:B------:R-:W-:Y:S02]  /*133d0*/  IMAD.MOV.U32 R157, RZ, RZ, R19 ;  /* 0x000000ffff9d7224 */ /* 0x000fe400078e0013 */
[----:B------:R-:W-:Y:S01]  /*133e0*/  FMUL.FTZ R19, R167, R151 ;  /* 0x00000097a7137220 */ /* 0x000fe20000410000 */
[-C--:B------:R-:W-:Y:S01]  /*133f0*/  HMMA.16816.F32 R12, R180, R178.reuse, R12 ;  /* 0x000000b2b40c723c */ /* 0x080fe2000000180c */
[----:B------:R-:W2:Y:S02]  /*13400*/  LDSM.16.MT88.4 R148, [R184+0xa000] ;  /* 0x00a00000b894783b */ /* 0x000ea40000004200 */
[C---:B------:R-:W-:Y:S01]  /*13410*/  FMUL.FTZ R72, R166.reuse, R72 ;  /* 0x00000048a6487220 */ /* 0x040fe20000410000 */
[C---:B------:R-:W-:Y:S01]  /*13420*/  FMUL.FTZ R73, R166.reuse, R73 ;  /* 0x00000049a6497220 */ /* 0x040fe20000410000 */
[C---:B------:R-:W-:Y:S01]  /*13430*/  FMUL.FTZ R76, R166.reuse, R76 ;  /* 0x0000004ca64c7220 */ /* 0x040fe20000410000 */
[C---:B------:R-:W-:Y:S01]  /*13440*/  FMUL.FTZ R77, R166.reuse, R77 ;  /* 0x0000004da64d7220 */ /* 0x040fe20000410000 */
[C---:B------:R-:W-:Y:S01]  /*13450*/  FMUL.FTZ R88, R166.reuse, R88 ;  /* 0x00000058a6587220 */ /* 0x040fe20000410000 */
[C---:B------:R-:W-:Y:S04]  /*13460*/  HMMA.16816.F32 R16, R172.reuse, R178, R16 ;  /* 0x000000b2ac10723c */ /* 0x040fe80000001810 */
[C---:B------:R-:W-:Y:S01]  /*13470*/  FMUL.FTZ R89, R166.reuse, R89 ;  /* 0x00000059a6597220 */ /* 0x040fe20000410000 */
[C---:B------:R-:W-:Y:S01]  /*13480*/  FMUL.FTZ R92, R166.reuse, R92 ;  /* 0x0000005ca65c7220 */ /* 0x040fe20000410000 */
[C---:B------:R-:W-:Y:S01]  /*13490*/  FMUL.FTZ R93, R166.reuse, R93 ;  /* 0x0000005da65d7220 */ /* 0x040fe20000410000 */
[C---:B------:R-:W-:Y:S01]  /*134a0*/  FMUL.FTZ R104, R166.reuse, R104 ;  /* 0x00000068a6687220 */ /* 0x040fe20000410000 */
[-C--:B-1----:R-:W-:Y:S03]  /*134b0*/  HMMA.16816.F32 R68, R172, R160.reuse, R68 ;  /* 0x000000a0ac44723c */ /* 0x082fe60000001844 */
[C---:B------:R-:W-:Y:S01]  /*134c0*/  FMUL.FTZ R105, R166.reuse, R105 ;  /* 0x00000069a6697220 */ /* 0x040fe20000410000 */
[C---:B------:R-:W-:Y:S01]  /*134d0*/  FMUL.FTZ R106, R165.reuse, R106 ;  /* 0x0000006aa56a7220 */ /* 0x040fe20000410000 */
[----:B------:R-:W-:Y:S01]  /*134e0*/  FMUL.FTZ R107, R165, R107 ;  /* 0x0000006ba56b7220 */ /* 0x000fe20000410000 */
[C---:B------:R-:W-:Y:S01]  /*134f0*/  FMUL.FTZ R108, R166.reuse, R108 ;  /* 0x0000006ca66c7220 */ /* 0x040fe20000410000 */
[----:B------:R-:W-:Y:S01]  /*13500*/  FMUL.FTZ R109, R166, R109 ;  /* 0x0000006da66d7220 */ /* 0x000fe20000410000 */
[C---:B------:R-:W-:Y:S04]  /*13510*/  HMMA.16816.F32 R72, R180.reuse, R160, R72 ;  /* 0x000000a0b448723c */ /* 0x040fe80000001848 */
[----:B------:R-:W-:Y:S01]  /*13520*/  IADD3 R160, PT, PT, R250, 0x1715609d, RZ ;  /* 0x1715609dfaa07810 */ /* 0x000fe20007ffe0ff */
[----:B------:R-:W-:Y:S02]  /*13530*/  VIADD R161, R251, 0x646e171e ;  /* 0x646e171efba17836 */ /* 0x000fe40000000000 */
[C---:B------:R-:W-:Y:S01]  /*13540*/  FMUL.FTZ R110, R165.reuse, R110 ;  /* 0x0000006ea56e7220 */ /* 0x040fe20000410000 */
[----:B------:R-:W-:Y:S01]  /*13550*/  FMUL.FTZ R111, R165, R111 ;  /* 0x0000006fa56f7220 */ /* 0x000fe20000410000 */
[-C--:B------:R-:W-:Y:S03]  /*13560*/  HMMA.16816.F32 R76, R180, R162.reuse, R76 ;  /* 0x000000a2b44c723c */ /* 0x080fe6000000184c */
[----:B------:R-:W-:Y:S01]  /*13570*/  LOP3.LUT R210, R160, R210, R157, 0x96, !PT ;  /* 0x000000d2a0d27212 */ /* 0x000fe200078e969d */
[----:B------:R-:W-:Y:S01]  /*13580*/  FFMA.FTZ R178, R34, UR4, -R203 ;  /* 0x0000000422b27c23 */ /* 0x000fe200080108cb */
[----:B------:R-:W-:Y:S01]  /*13590*/  FMUL.FTZ R34, R167, R146 ;  /* 0x00000092a7227220 */ /* 0x000fe20000410000 */
[----:B------:R-:W-:Y:S01]  /*135a0*/  LOP3.LUT R158, R160, R206, R213, 0x96, !PT ;  /* 0x000000cea09e7212 */ /* 0x000fe200078e96d5 */
[----:B------:R-:W-:Y:S01]  /*135b0*/  FMUL.FTZ R116, R166, R116 ;  /* 0x00000074a6747220 */ /* 0x000fe20000410000 */
[C---:B------:R-:W-:Y:S02]  /*135c0*/  HMMA.16816.F32 R80, R172.reuse, R162, R80 ;  /* 0x000000a2ac50723c */ /* 0x040fe40000001850 */
[----:B------:R-:W-:Y:S02]  /*135d0*/  MUFU.EX2 R178, R178 ;  /* 0x000000b200b27308 */ /* 0x000fe40000000800 */
[----:B------:R-:W-:Y:S04]  /*135e0*/  IMAD.WIDE.U32 R210, R210, -0x2daee0ad, RZ ;  /* 0xd2511f53d2d27825 */ /* 0x000fe800078e00ff */
[----:B------:R-:W-:Y:S01]  /*135f0*/  FMUL.FTZ R117, R166, R117 ;  /* 0x00000075a6757220 */ /* 0x000fe20000410000 */
[C---:B------:R-:W-:Y:S01]  /*13600*/  FMUL.FTZ R118, R165.reuse, R118 ;  /* 0x00000076a5767220 */ /* 0x040fe20000410000 */
[-C--:B--2---:R-:W-:Y:S03]  /*13610*/  HMMA.16816.F32 R84, R172, R148.reuse, R84 ;  /* 0x00000094ac54723c */ /* 0x084fe60000001854 */
[C---:B------:R-:W-:Y:S01]  /*13620*/  PRMT R157, R210.reuse, 0x7772, RZ ;  /* 0x00007772d29d7816 */ /* 0x040fe200000000ff */
[----:B------:R-:W-:Y:S01]  /*13630*/  FMUL.FTZ R119, R165, R119 ;  /* 0x00000077a5777220 */ /* 0x000fe20000410000 */
[----:B------:R-:W-:Y:S01]  /*13640*/  LOP3.LUT R208, R161, R208, R211, 0x96, !PT ;  /* 0x000000d0a1d07212 */ /* 0x000fe200078e96d3 */
[----:B------:R-:W-:Y:S01]  /*13650*/  FFMA.FTZ R211, R31, UR4, -R200 ;  /* 0x000000041fd37c23 */ /* 0x000fe200080108c8 */
[----:B------:R-:W-:Y:S01]  /*13660*/  FMUL.FTZ R31, R167, R139 ;  /* 0x0000008ba71f7220 */ /* 0x000fe20000410000 */
[C---:B------:R-:W-:Y:S04]  /*13670*/  HMMA.16816.F32 R88, R180.reuse, R148, R88 ;  /* 0x00000094b458723c */ /* 0x040fe80000001858 */
[----:B------:R-:W-:Y:S01]  /*13680*/  IMAD.MOV.U32 R148, RZ, RZ, R210 ;  /* 0x000000ffff947224 */ /* 0x000fe200078e00d2 */
[----:B------:R-:W-:Y:S01]  /*13690*/  PRMT R156, R210, 0x7771, RZ ;  /* 0x00007771d29c7816 */ /* 0x000fe200000000ff */
[C---:B------:R-:W-:Y:S01]  /*136a0*/  FMUL.FTZ R124, R166.reuse, R124 ;  /* 0x0000007ca67c7220 */ /* 0x040fe20000410000 */
[----:B------:R-:W-:Y:S01]  /*136b0*/  FMUL.FTZ R125, R166, R125 ;  /* 0x0000007da67d7220 */ /* 0x000fe20000410000 */
[-C--:B------:R-:W-:Y:S01]  /*136c0*/  HMMA.16816.F32 R92, R180, R150.reuse, R92 ;  /* 0x00000096b45c723c */ /* 0x080fe2000000185c */
[----:B------:R-:W-:Y:S02]  /*136d0*/  MUFU.EX2 R211, R211 ;  /* 0x000000d300d37308 */ /* 0x000fe40000000800 */
[----:B------:R-:W-:Y:S01]  /*136e0*/  LOP3.LUT R163, R148, 0xff, RZ, 0xc0, !PT ;  /* 0x000000ff94a37812 */ /* 0x000fe200078ec0ff */
[C---:B------:R-:W-:Y:S01]  /*136f0*/  FMUL.FTZ R126, R165.reuse, R126 ;  /* 0x0000007ea57e7220 */ /* 0x040fe20000410000 */
[----:B------:R-:W-:Y:S01]  /*13700*/  FMUL.FTZ R127, R165, R127 ;  /* 0x0000007fa57f7220 */ /* 0x000fe20000410000 */
[C---:B------:R-:W-:Y:S01]  /*13710*/  FMUL.FTZ R128, R166.reuse, R128 ;  /* 0x00000080a6807220 */ /* 0x040fe20000410000 */
[----:B------:R-:W-:Y:S01]  /*13720*/  FMUL.FTZ R129, R166, R129 ;  /* 0x00000081a6817220 */ /* 0x000fe20000410000 */
[C---:B------:R-:W-:Y:S04]  /*13730*/  HMMA.16816.F32 R96, R172.reuse, R150, R96 ;  /* 0x00000096ac60723c */ /* 0x040fe80000001860 */
[----:B------:R-:W-:Y:S01]  /*13740*/  PRMT R150, R210, 0x7773, RZ ;  /* 0x00007773d2967816 */ /* 0x000fe200000000ff */
[C---:B------:R-:W-:Y:S01]  /*13750*/  FMUL.FTZ R102, R167.reuse, R102 ;  /* 0x00000066a7667220 */ /* 0x040fe20000410000 */
[----:B------:R-:W-:Y:S01]  /*13760*/  FMUL.FTZ R103, R167, R103 ;  /* 0x00000067a7677220 */ /* 0x000fe20000410000 */
[----:B------:R-:W-:Y:S01]  /*13770*/  FFMA.FTZ R210, R30, UR4, -R200 ;  /* 0x000000041ed27c23 */ /* 0x000fe200080108c8 */
[----:B------:R-:W-:Y:S01]  /*13780*/  PRMT R157, R157, 0x5410, R150 ;  /* 0x000054109d9d7816 */ /* 0x000fe20000000096 */
[----:B------:R-:W-:Y:S01]  /*13790*/  FMUL.FTZ R30, R167, R138 ;  /* 0x0000008aa71e7220 */ /* 0x000fe20000410000 */
[----:B------:R-:W1:Y:S01]  /*137a0*/  LDSM.16.MT88.4 R148, [R184+0xb000] ;  /* 0x00b00000b894783b */ /* 0x000e620000004200 */
[C---:B------:R-:W-:Y:S01]  /*137b0*/  FMUL.FTZ R130, R165.reuse, R130 ;  /* 0x00000082a5827220 */ /* 0x040fe20000410000 */
[----:B------:R-:W-:Y:S01]  /*137c0*/  FMUL.FTZ R131, R165, R131 ;  /* 0x00000083a5837220 */ /* 0x000fe20000410000 */
[-C--:B------:R-:W-:Y:S01]  /*137d0*/  HMMA.16816.F32 R100, R172, R152.reuse, R100 ;  /* 0x00000098ac64723c */ /* 0x080fe20000001864 */
[----:B------:R-:W-:Y:S02]  /*137e0*/  MUFU.EX2 R210, R210 ;  /* 0x000000d200d27308 */ /* 0x000fe40000000800 */
[----:B------:R-:W-:Y:S04]  /*137f0*/  IMAD.WIDE.U32 R158, R158, -0x2daee0ad, RZ ;  /* 0xd2511f539e9e7825 */ /* 0x000fe800078e00ff */
[----:B------:R-:W-:Y:S01]  /*13800*/  FFMA.FTZ R179, R32, UR4, -R215 ;  /* 0x0000000420b37c23 */ /* 0x000fe200080108d7 */
[----:B------:R-:W-:Y:S01]  /*13810*/  FFMA.FTZ R56, R56, UR4, -R201 ;  /* 0x0000000438387c23 */ /* 0x000fe200080108c9 */
[----:B------:R-:W-:Y:S01]  /*13820*/  FFMA.FTZ R59, R59, UR4, -R200 ;  /* 0x000000043b3b7c23 */ /* 0x000fe200080108c8 */
[C---:B------:R-:W-:Y:S04]  /*13830*/  HMMA.16816.F32 R104, R180.reuse, R152, R104 ;  /* 0x00000098b468723c */ /* 0x040fe80000001868 */
[----:B------:R-:W-:Y:S01]  /*13840*/  MOV R176, R158 ;  /* 0x0000009e00b07202 */ /* 0x000fe20000000f00 */
[----:B------:R-:W-:Y:S01]  /*13850*/  FFMA.FTZ R177, R33, UR4, -R215 ;  /* 0x0000000421b17c23 */ /* 0x000fe200080108d7 */
[----:B------:R-:W-:Y:S01]  /*13860*/  LOP3.LUT R204, R161, R204, R159, 0x96, !PT ;  /* 0x000000cca1cc7212 */ /* 0x000fe200078e969f */
[----:B------:R-:W-:Y:S01]  /*13870*/  FFMA.FTZ R199, R166, R241, R199 ;  /* 0x000000f1a6c77223 */ /* 0x000fe200000100c7 */
[-C--:B------:R-:W-:Y:S03]  /*13880*/  HMMA.16816.F32 R108, R180, R154.reuse, R108 ;  /* 0x0000009ab46c723c */ /* 0x080fe6000000186c */
[----:B------:R-:W-:Y:S01]  /*13890*/  LOP3.LUT R153, R176, 0xff, RZ, 0xc0, !PT ;  /* 0x000000ffb0997812 */ /* 0x000fe200078ec0ff */
[----:B------:R-:W-:Y:S01]  /*138a0*/  FMUL.FTZ R112, R168, R112 ;  /* 0x00000070a8707220 */ /* 0x000fe20000410000 */
[----:B------:R2:W-:Y:S01]  /*138b0*/  MUFU.EX2 R176, R179 ;  /* 0x000000b300b07308 */ /* 0x0005e20000000800 */
[----:B------:R-:W-:Y:S01]  /*138c0*/  LOP3.LUT R32, R208, 0xffff, RZ, 0xc0, !PT ;  /* 0x0000ffffd0207812 */ /* 0x000fe200078ec0ff */
[----:B------:R-:W-:Y:S01]  /*138d0*/  FMUL.FTZ R113, R168, R113 ;  /* 0x00000071a8717220 */ /* 0x000fe20000410000 */
[C---:B------:R-:W-:Y:S01]  /*138e0*/  PRMT R159, R158.reuse, 0x7773, RZ ;  /* 0x000077739e9f7816 */ /* 0x040fe200000000ff */
[C---:B------:R-:W-:Y:S01]  /*138f0*/  FMUL.FTZ R114, R167.reuse, R114 ;  /* 0x00000072a7727220 */ /* 0x040fe20000410000 */
[C---:B------:R-:W-:Y:S01]  /*13900*/  PRMT R162, R158.reuse, 0x7772, RZ ;  /* 0x000077729ea27816 */ /* 0x040fe200000000ff */
[----:B------:R-:W-:Y:S01]  /*13910*/  FMUL.FTZ R115, R167, R115 ;  /* 0x00000073a7737220 */ /* 0x000fe20000410000 */
[----:B------:R-:W-:Y:S01]  /*13920*/  PRMT R158, R158, 0x7771, RZ ;  /* 0x000077719e9e7816 */ /* 0x000fe200000000ff */
[--C-:B------:R-:W-:Y:S01]  /*13930*/  FFMA.FTZ R207, R20, UR4, -R215.reuse ;  /* 0x0000000414cf7c23 */ /* 0x100fe200080108d7 */
[----:B------:R-:W-:Y:S01]  /*13940*/  LOP3.LUT R33, R208, 0xff, RZ, 0xc0, !PT ;  /* 0x000000ffd0217812 */ /* 0x000fe200078ec0ff */
[----:B------:R-:W-:Y:S01]  /*13950*/  FFMA.FTZ R202, R165, R252, R202 ;  /* 0x000000fca5ca7223 */ /* 0x000fe200000100ca */
[----:B------:R-:W-:Y:S01]  /*13960*/  SHF.R.U32.HI R32, RZ, 0x8, R32 ;  /* 0x00000008ff207819 */ /* 0x000fe20000011620 */
[----:B------:R-:W-:Y:S01]  /*13970*/  FFMA.FTZ R205, R21, UR4, -R215 ;  /* 0x0000000415cd7c23 */ /* 0x000fe200080108d7 */
[C---:B------:R-:W-:Y:S01]  /*13980*/  HMMA.16816.F32 R112, R172.reuse, R154, R112 ;  /* 0x0000009aac70723c */ /* 0x040fe20000001870 */
[----:B------:R-:W-:Y:S03]  /*13990*/  MUFU.EX2 R177, R177 ;  /* 0x000000b100b17308 */ /* 0x000fe60000000800 */
[----:B------:R-:W-:Y:S01]  /*139a0*/  PRMT R162, R162, 0x5410, R159 ;  /* 0x00005410a2a27816 */ /* 0x000fe2000000009f */
[----:B--2---:R-:W-:Y:S01]  /*139b0*/  FFMA.FTZ R179, R35, UR4, -R203 ;  /* 0x0000000423b37c23 */ /* 0x004fe200080108cb */
[----:B------:R-:W-:Y:S01]  /*139c0*/  PRMT R159, R204, 0x7632, R159 ;  /* 0x00007632cc9f7816 */ /* 0x000fe2000000009f */
[----:B------:R-:W-:Y:S01]  /*139d0*/  FMUL.FTZ R35, R167, R147 ;  /* 0x00000093a7237220 */ /* 0x000fe20000410000 */
[----:B------:R-:W-:Y:S03]  /*139e0*/  PRMT R152, R163, 0x5410, R156 ;  /* 0x00005410a3987816 */ /* 0x000fe6000000009c */
[----:B------:R-:W-:Y:S01]  /*139f0*/  MUFU.EX2 R205, R205 ;  /* 0x000000cd00cd7308 */ /* 0x000fe20000000800 */
[----:B------:R-:W-:Y:S01]  /*13a00*/  PRMT R156, R153, 0x5410, R158 ;  /* 0x00005410999c7816 */ /* 0x000fe2000000009e */
[----:B------:R-:W-:Y:S01]  /*13a10*/  FFMA.FTZ R206, R22, UR4, -R203 ;  /* 0x0000000416ce7c23 */ /* 0x000fe200080108cb */
[----:B------:R-:W-:Y:S01]  /*13a20*/  PRMT R158, R33, 0x5410, R32 ;  /* 0x00005410219e7816 */ /* 0x000fe20000000020 */
[C---:B------:R-:W-:Y:S01]  /*13a30*/  FMUL.FTZ R32, R168.reuse, R144 ;  /* 0x00000090a8207220 */ /* 0x040fe20000410000 */
[----:B------:R-:W-:Y:S01]  /*13a40*/  LOP3.LUT R144, R159, 0xff, RZ, 0xc0, !PT ;  /* 0x000000ff9f907812 */ /* 0x000fe200078ec0ff */
[----:B------:R-:W-:Y:S01]  /*13a50*/  FMUL.FTZ R33, R168, R145 ;  /* 0x00000091a8217220 */ /* 0x000fe20000410000 */
[----:B------:R-:W-:Y:S01]  /*13a60*/  SHF.R.U32.HI R163, RZ, 0x18, R204 ;  /* 0x00000018ffa37819 */ /* 0x000fe200000116cc */
[----:B------:R-:W-:Y:S01]  /*13a70*/  FMUL.FTZ R21, R166, R141 ;  /* 0x0000008da6157220 */ /* 0x000fe20000410000 */
[C---:B------:R-:W-:Y:S01]  /*13a80*/  LOP3.LUT R153, R204.reuse, 0xffff, RZ, 0xc0, !PT ;  /* 0x0000ffffcc997812 */ /* 0x040fe200078ec0ff */
[----:B------:R-:W-:Y:S01]  /*13a90*/  FMUL.FTZ R22, R165, R142 ;  /* 0x0000008ea5167220 */ /* 0x000fe20000410000 */
[----:B------:R-:W-:Y:S01]  /*13aa0*/  LOP3.LUT R20, R204, 0xff, RZ, 0xc0, !PT ;  /* 0x000000ffcc147812 */ /* 0x000fe200078ec0ff */
[----:B------:R-:W2:Y:S01]  /*13ab0*/  MUFU.EX2 R179, R179 ;  /* 0x000000b300b37308 */ /* 0x000ea20000000800 */
[-C--:B-1----:R-:W-:Y:S03]  /*13ac0*/  HMMA.16816.F32 R32, R172, R148.reuse, R32 ;  /* 0x00000094ac20723c */ /* 0x082fe60000001820 */
[----:B------:R-:W-:Y:S01]  /*13ad0*/  PRMT R163, R144, 0x5410, R163 ;  /* 0x0000541090a37816 */ /* 0x000fe200000000a3 */
[----:B------:R-:W-:Y:S01]  /*13ae0*/  FMUL.FTZ R120, R168, R120 ;  /* 0x00000078a8787220 */ /* 0x000fe20000410000 */
[----:B------:R-:W1:Y:S01]  /*13af0*/  LDSM.16.MT88.4 R144, [R170+0x2000] ;  /* 0x00200000aa90783b */ /* 0x000e620000004200 */
[----:B------:R-:W-:Y:S03]  /*13b00*/  SHF.R.U32.HI R153, RZ, 0x8, R153 ;  /* 0x00000008ff997819 */ /* 0x000fe60000011699 */
[----:B------:R3:W4:Y:S01]  /*13b10*/  MUFU.EX2 R204, R207 ;  /* 0x000000cf00cc7308 */ /* 0x0007220000000800 */
[C---:B------:R-:W-:Y:S04]  /*13b20*/  HMMA.16816.F32 R116, R180.reuse, R148, R116 ;  /* 0x00000094b474723c */ /* 0x040fe80000001874 */
[----:B------:R-:W-:Y:S01]  /*13b30*/  PRMT R214, R20, 0x5410, R153 ;  /* 0x0000541014d67816 */ /* 0x000fe20000000099 */
[----:B------:R-:W-:Y:S01]  /*13b40*/  FMUL.FTZ R121, R168, R121 ;  /* 0x00000079a8797220 */ /* 0x000fe20000410000 */
[----:B------:R-:W-:Y:S01]  /*13b50*/  LOP3.LUT R20, R157, 0xff00ff, RZ, 0xc0, !PT ;  /* 0x00ff00ff9d147812 */ /* 0x000fe200078ec0ff */
[C---:B------:R-:W-:Y:S01]  /*13b60*/  FMUL.FTZ R122, R167.reuse, R122 ;  /* 0x0000007aa77a7220 */ /* 0x040fe20000410000 */
[----:B------:R-:W-:Y:S01]  /*13b70*/  FMUL.FTZ R123, R167, R123 ;  /* 0x0000007ba77b7220 */ /* 0x000fe20000410000 */
[----:B------:R-:W-:Y:S01]  /*13b80*/  PRMT R155, R208, 0x7632, R155 ;  /* 0x00007632d09b7816 */ /* 0x000fe2000000009b */
[--C-:B------:R-:W-:Y:S01]  /*13b90*/  FFMA.FTZ R209, R29, UR4, -R201.reuse ;  /* 0x000000041dd17c23 */ /* 0x100fe200080108c9 */
[--C-:B------:R-:W-:Y:S01]  /*13ba0*/  HSET2.LE.AND R149, R20, R191.reuse, PT ;  /* 0x000000bf14957233 */ /* 0x100fe20003803000 */
[----:B------:R-:W-:Y:S01]  /*13bb0*/  FMUL.FTZ R20, R166, R140 ;  /* 0x0000008ca6147220 */ /* 0x000fe20000410000 */
[----:B------:R-:W-:Y:S01]  /*13bc0*/  SHF.R.U32.HI R154, RZ, 0x18, R208 ;  /* 0x00000018ff9a7819 */ /* 0x000fe200000116d0 */
[----:B------:R-:W-:Y:S01]  /*13bd0*/  FFMA.FTZ R208, R28, UR4, -R201 ;  /* 0x000000041cd07c23 */ /* 0x000fe200080108c9 */
[--C-:B------:R-:W-:Y:S01]  /*13be0*/  HSET2.LE.AND R148, R158, R191.reuse, PT ;  /* 0x000000bf9e947233 */ /* 0x100fe20003803000 */
[----:B---3--:R-:W-:Y:S01]  /*13bf0*/  FFMA.FTZ R207, R23, UR4, -R203 ;  /* 0x0000000417cf7c23 */ /* 0x008fe200080108cb */
[----:B------:R-:W-:Y:S01]  /*13c00*/  FMUL.FTZ R23, R165, R143 ;  /* 0x0000008fa5177220 */ /* 0x000fe20000410000 */
[----:B------:R-:W-:Y:S01]  /*13c10*/  LOP3.LUT R155, R155, 0xff, RZ, 0xc0, !PT ;  /* 0x000000ff9b9b7812 */ /* 0x000fe200078ec0ff */
[----:B------:R-:W-:Y:S01]  /*13c20*/  MUFU.EX2 R206, R206 ;  /* 0x000000ce00ce7308 */ /* 0x000fe20000000800 */
[--C-:B------:R-:W-:Y:S01]  /*13c30*/  HSET2.LE.AND R152, R152, R191.reuse, PT ;  /* 0x000000bf98987233 */ /* 0x100fe20003803000 */
[--C-:B------:R-:W-:Y:S01]  /*13c40*/  FFMA.FTZ R212, R24, UR4, -R201.reuse ;  /* 0x0000000418d47c23 */ /* 0x100fe200080108c9 */
[----:B------:R-:W-:Y:S01]  /*13c50*/  PRMT R154, R155, 0x5410, R154 ;  /* 0x000054109b9a7816 */ /* 0x000fe2000000009a */
[----:B------:R-:W-:Y:S01]  /*13c60*/  FFMA.FTZ R213, R25, UR4, -R201 ;  /* 0x0000000419d57c23 */ /* 0x000fe200080108c9 */
[-C--:B------:R-:W-:Y:S03]  /*13c70*/  HMMA.16816.F32 R20, R180, R150.reuse, R20 ;  /* 0x00000096b414723c */ /* 0x080fe60000001814 */
[----:B--2---:R-:W-:Y:S02]  /*13c80*/  F2FP.F16.F32.PACK_AB R28, R179, R178 ;  /* 0x000000b2b31c723e */ /* 0x004fe400000000ff */
[----:B------:R-:W-:Y:S01]  /*13c90*/  MUFU.EX2 R212, R212 ;  /* 0x000000d400d47308 */ /* 0x000fe20000000800 */
[----:B----4-:R-:W-:Y:S01]  /*13ca0*/  F2FP.F16.F32.PACK_AB R29, R205, R204 ;  /* 0x000000cccd1d723e */ /* 0x010fe200000000ff */
[----:B------:R-:W-:Y:S01]  /*13cb0*/  FMUL.FTZ R25, R168, R133 ;  /* 0x00000085a8197220 */ /* 0x000fe20000410000 */
[----:B------:R-:W-:Y:S01]  /*13cc0*/  LOP3.LUT R143, R28, R149, RZ, 0xc0, !PT ;  /* 0x000000951c8f7212 */ /* 0x000fe200078ec0ff */
[C---:B------:R-:W-:Y:S04]  /*13cd0*/  HMMA.16816.F32 R120, R172.reuse, R150, R120 ;  /* 0x00000096ac78723c */ /* 0x040fe80000001878 */
[----:B------:R-:W-:Y:S01]  /*13ce0*/  LOP3.LUT R140, R29, R148, RZ, 0xc0, !PT ;  /* 0x000000941d8c7212 */ /* 0x000fe200078ec0ff */
[C---:B------:R-:W-:Y:S01]  /*13cf0*/  FMUL.FTZ R28, R168.reuse, R136 ;  /* 0x00000088a81c7220 */ /* 0x040fe20000410000 */
[----:B------:R-:W-:Y:S01]  /*13d00*/  FMUL.FTZ R29, R168, R137 ;  /* 0x00000089a81d7220 */ /* 0x000fe20000410000 */
[--C-:B------:R-:W-:Y:S01]  /*13d10*/  HSET2.LE.AND R150, R156, R191.reuse, PT ;  /* 0x000000bf9c967233 */ /* 0x100fe20003803000 */
[----:B------:R-:W2:Y:S01]  /*13d20*/  LDSM.16.MT88.4 R136, [R184+0x9400] ;  /* 0x00940000b888783b */ /* 0x000ea20000004200 */
[----:B------:R-:W-:Y:S01]  /*13d30*/  F2FP.F16.F32.PACK_AB R141, R177, R176 ;  /* 0x000000b0b18d723e */ /* 0x000fe200000000ff */
[----:B------:R-:W3:Y:S01]  /*13d40*/  MUFU.EX2 R213, R213 ;  /* 0x000000d500d57308 */ /* 0x000ee20000000800 */
[----:B------:R-:W-:Y:S01]  /*13d50*/  LOP3.LUT R162, R162, 0xff00ff, RZ, 0xc0, !PT ;  /* 0x00ff00ffa2a27812 */ /* 0x000fe200078ec0ff */
[----:B------:R-:W-:Y:S01]  /*13d60*/  IMAD.MOV.U32 R148, RZ, RZ, R214 ;  /* 0x000000ffff947224 */ /* 0x000fe200078e00d6 */
[-C--:B-1----:R-:W-:Y:S03]  /*13d70*/  HMMA.16816.F32 R28, R172, R144.reuse, R28 ;  /* 0x00000090ac1c723c */ /* 0x082fe6000000181c */
[----:B------:R-:W-:Y:S01]  /*13d80*/  LDSM.16.MT88.4 R156, [R184+0xa400] ;  /* 0x00a40000b89c783b */ /* 0x000fe20000004200 */
[----:B------:R-:W-:Y:S03]  /*13d90*/  LOP3.LUT R142, R141, R152, RZ, 0xc0, !PT ;  /* 0x000000988d8e7212 */ /* 0x000fe600078ec0ff */
[----:B------:R-:W1:Y:S01]  /*13da0*/  MUFU.EX2 R207, R207 ;  /* 0x000000cf00cf7308 */ /* 0x000e620000000800 */
[--C-:B------:R-:W-:Y:S01]  /*13db0*/  HSET2.LE.AND R141, R154, R191.reuse, PT ;  /* 0x000000bf9a8d7233 */ /* 0x100fe20003803000 */
[--C-:B------:R-:W-:Y:S01]  /*13dc0*/  FFMA.FTZ R214, R26, UR4, -R200.reuse ;  /* 0x000000041ad67c23 */ /* 0x100fe200080108c8 */
[C---:B------:R-:W-:Y:S01]  /*13dd0*/  HMMA.16816.F32 R124, R180.reuse, R144, R124 ;  /* 0x00000090b47c723c */ /* 0x040fe2000000187c */
[----:B------:R-:W4:Y:S03]  /*13de0*/  LDSM.16.MT88.4 R152, [R170+0x400] ;  /* 0x00040000aa98783b */ /* 0x000f260000004200 */
[----:B------:R-:W-:Y:S03]  /*13df0*/  FFMA.FTZ R144, R27, UR4, -R200 ;  /* 0x000000041b907c23 */ /* 0x000fe600080108c8 */
[----:B------:R-:W-:Y:S01]  /*13e00*/  MUFU.EX2 R208, R208 ;  /* 0x000000d000d07308 */ /* 0x000fe20000000800 */
[----:B------:R-:W-:Y:S01]  /*13e10*/  FMUL.FTZ R27, R167, R135 ;  /* 0x00000087a71b7220 */ /* 0x000fe20000410000 */
[----:B---3--:R-:W-:Y:S01]  /*13e20*/  F2FP.F16.F32.PACK_AB R133, R213, R212 ;  /* 0x000000d4d585723e */ /* 0x008fe200000000ff */
[-C--:B------:R-:W-:Y:S03]  /*13e30*/  HMMA.16816.F32 R128, R180, R146.reuse, R128 ;  /* 0x00000092b480723c */ /* 0x080fe60000001880 */
[----:B------:R-:W-:Y:S01]  /*13e40*/  FMUL.FTZ R26, R167, R134 ;  /* 0x00000086a71a7220 */ /* 0x000fe20000410000 */
[--C-:B------:R-:W-:Y:S03]  /*13e50*/  HSET2.LE.AND R151, R162, R191.reuse, PT ;  /* 0x000000bfa2977233 */ /* 0x100fe60003803000 */
[----:B------:R-:W3:Y:S01]  /*13e60*/  MUFU.EX2 R209, R209 ;  /* 0x000000d100d17308 */ /* 0x000ee20000000800 */
[----:B-1----:R-:W-:Y:S01]  /*13e70*/  F2FP.F16.F32.PACK_AB R24, R207, R206 ;  /* 0x000000cecf18723e */ /* 0x002fe200000000ff */
[----:B------:R-:W-:Y:S01]  /*13e80*/  VIADD R183, R251, 0x76cf5d0a ;  /* 0x76cf5d0afbb77836 */ /* 0x000fe20000000000 */
[--C-:B------:R-:W-:Y:S01]  /*13e90*/  HSET2.LE.AND R148, R148, R191.reuse, PT ;  /* 0x000000bf94947233 */ /* 0x100fe20003803000 */
[----:B------:R-:W-:Y:S01]  /*13ea0*/  FFMA.FTZ R180, R36, UR4, -R215 ;  /* 0x0000000424b47c23 */ /* 0x000fe200080108d7 */
[----:B------:R-:W-:Y:S01]  /*13eb0*/  LOP3.LUT R141, R24, R141, RZ, 0xc0, !PT ;  /* 0x0000008d188d7212 */ /* 0x000fe200078ec0ff */
[----:B------:R-:W-:Y:S01]  /*13ec0*/  FMUL.FTZ R24, R168, R132 ;  /* 0x00000084a8187220 */ /* 0x000fe20000410000 */
[----:B------:R-:W-:Y:S03]  /*13ed0*/  F2FP.F16.F32.PACK_AB R134, R211, R210 ;  /* 0x000000d2d386723e */ /* 0x000fe600000000ff */
[----:B------:R-:W-:Y:S01]  /*13ee0*/  MUFU.EX2 R214, R214 ;  /* 0x000000d600d67308 */ /* 0x000fe20000000800 */
[----:B------:R-:W-:Y:S01]  /*13ef0*/  LOP3.LUT R148, R133, R148, RZ, 0xc0, !PT ;  /* 0x0000009485947212 */ /* 0x000fe200078ec0ff */
[--C-:B------:R-:W-:Y:S01]  /*13f00*/  FFMA.FTZ R182, R39, UR4, -R203.reuse ;  /* 0x0000000427b67c23 */ /* 0x100fe200080108cb */
[----:B------:R-:W-:Y:S01]  /*13f10*/  LOP3.LUT R151, R134, R151, RZ, 0xc0, !PT ;  /* 0x0000009786977212 */ /* 0x000fe200078ec0ff */
[--C-:B------:R-:W-:Y:S01]  /*13f20*/  FFMA.FTZ R66, R66, UR4, -R203.reuse ;  /* 0x0000000442427c23 */ /* 0x100fe200080108cb */
[----:B------:R-:W-:Y:S05]  /*13f30*/  HMMA.16816.F32 R24, R172, R146, R24 ;  /* 0x00000092ac18723c */ /* 0x000fea0000001818 */
[----:B------:R-:W1:Y:S01]  /*13f40*/  MUFU.EX2 R181, R144 ;  /* 0x0000009000b57308 */ /* 0x000e620000000800 */
[----:B---3--:R-:W-:Y:S01]  /*13f50*/  F2FP.F16.F32.PACK_AB R149, R209, R208 ;  /* 0x000000d0d195723e */ /* 0x008fe200000000ff */
[----:B------:R-:W-:Y:S01]  /*13f60*/  FFMA.FTZ R175, R51, UR4, -R203 ;  /* 0x0000000433af7c23 */ /* 0x000fe200080108cb */
[----:B------:R-:W-:Y:S01]  /*13f70*/  IADD3 R145, PT, PT, R251, 0x32370b8f, RZ ;  /* 0x32370b8ffb917810 */ /* 0x000fe20007ffe0ff */
[--C-:B------:R-:W-:Y:S01]  /*13f80*/  FFMA.FTZ R172, R48, UR4, -R215.reuse ;  /* 0x0000000430ac7c23 */ /* 0x100fe200080108d7 */
[-C--:B--2---:R-:W-:Y:S05]  /*13f90*/  HMMA.16816.F32 R4, R140, R136.reuse, R4 ;  /* 0x000000888c04723c */ /* 0x084fea0000001804 */
[----:B------:R-:W-:Y:S01]  /*13fa0*/  MUFU.EX2 R180, R180 ;  /* 0x000000b400b47308 */ /* 0x000fe20000000800 */
[----:B------:R-:W-:Y:S01]  /*13fb0*/  LOP3.LUT R150, R149, R150, RZ, 0xc0, !PT ;  /* 0x0000009695967212 */ /* 0x000fe200078ec0ff */
[----:B------:R-:W-:Y:S01]  /*13fc0*/  FFMA.FTZ R173, R49, UR4, -R215 ;  /* 0x0000000431ad7c23 */ /* 0x000fe200080108d7 */
[--C-:B------:R-:W-:Y:S01]  /*13fd0*/  HSET2.LE.AND R149, R163, R191.reuse, PT ;  /* 0x000000bfa3957233 */ /* 0x100fe20003803000 */
[--C-:B------:R-:W-:Y:S01]  /*13fe0*/  FFMA.FTZ R174, R50, UR4, -R203.reuse ;  /* 0x0000000432ae7c23 */ /* 0x100fe200080108cb */
[----:B------:R-:W-:Y:S01]  /*13ff0*/  FFMA.FTZ R67, R67, UR4, -R203 ;  /* 0x0000000443437c23 */ /* 0x000fe200080108cb */
[----:B------:R-:W-:Y:S04]  /*14000*/  FADD.FTZ R202, R196, R202 ;  /* 0x000000cac4ca7221 */ /* 0x000fe80000010000 */
[----:B------:R-:W-:Y:S01]  /*14010*/  MUFU.EX2 R172, R172 ;  /* 0x000000ac00ac7308 */ /* 0x000fe20000000800 */
[----:B-1----:R-:W-:Y:S01]  /*14020*/  F2FP.F16.F32.PACK_AB R132, R181, R214 ;  /* 0x000000d6b584723e */ /* 0x002fe200000000ff */
[----:B------:R-:W-:Y:S03]  /*14030*/  FADD.FTZ R189, R189, R202 ;  /* 0x000000cabdbd7221 */ /* 0x000fe60000010000 */
[----:B------:R-:W-:Y:S02]  /*14040*/  LOP3.LUT R149, R132, R149, RZ, 0xc0, !PT ;  /* 0x0000009584957212 */ /* 0x000fe400078ec0ff */
[----:B------:R-:W1:Y:S03]  /*14050*/  LDSM.16.MT88.4 R132, [R170+0x1400] ;  /* 0x00140000aa84783b */ /* 0x000e660000004200 */
[----:B------:R-:W-:Y:S01]  /*14060*/  MUFU.EX2 R66, R66 ;  /* 0x0000004200427308 */ /* 0x000fe20000000800 */
[----:B------:R-:W-:Y:S01]  /*14070*/  FADD.FTZ R189, R190, R189 ;  /* 0x000000bdbebd7221 */ /* 0x000fe20000010000 */
[C---:B------:R-:W-:Y:S08]  /*14080*/  HMMA.16816.F32 R8, R148.reuse, R136, R8 ;  /* 0x000000889408723c */ /* 0x040ff00000001808 */
[----:B------:R-:W-:Y:S01]  /*14090*/  MUFU.EX2 R67, R67 ;  /* 0x0000004300437308 */ /* 0x000fe20000000800 */
[----:B------:R-:W-:Y:S01]  /*140a0*/  LOP3.LUT R136, R249, UR8, R251, 0x96, !PT ;  /* 0x00000008f9887c12 */ /* 0x000fe2000f8e96fb */
[----:B------:R-:W-:Y:S01]  /*140b0*/  FADD.FTZ R214, R214, R189 ;  /* 0x000000bdd6d67221 */ /* 0x000fe20000010000 */
[-C--:B------:R-:W-:Y:S03]  /*140c0*/  HMMA.16816.F32 R12, R148, R138.reuse, R12 ;  /* 0x0000008a940c723c */ /* 0x080fe6000000180c */
[----:B------:R-:W-:Y:S04]  /*140d0*/  FADD.FTZ R181, R181, R214 ;  /* 0x000000d6b5b57221 */ /* 0x000fe80000010000 */
[----:B------:R-:W-:Y:S01]  /*140e0*/  MUFU.EX2 R174, R174 ;  /* 0x000000ae00ae7308 */ /* 0x000fe20000000800 */
[----:B------:R-:W-:Y:S01]  /*140f0*/  FADD.FTZ R210, R210, R181 ;  /* 0x000000b5d2d27221 */ /* 0x000fe20000010000 */
[C---:B------:R-:W-:Y:S08]  /*14100*/  HMMA.16816.F32 R16, R140.reuse, R138, R16 ;  /* 0x0000008a8c10723c */ /* 0x040ff00000001810 */
[----:B------:R-:W-:Y:S01]  /*14110*/  MUFU.EX2 R175, R175 ;  /* 0x000000af00af7308 */ /* 0x000fe20000000800 */
[----:B------:R-:W-:Y:S01]  /*14120*/  FADD.FTZ R210, R211, R210 ;  /* 0x000000d2d3d27221 */ /* 0x000fe20000010000 */
[-C--:B----4-:R-:W-:Y:S08]  /*14130*/  HMMA.16816.F32 R68, R140, R152.reuse, R68 ;  /* 0x000000988c44723c */ /* 0x090ff00000001844 */
[----:B------:R-:W2:Y:S01]  /*14140*/  MUFU.EX2 R173, R173 ;  /* 0x000000ad00ad7308 */ /* 0x000ea20000000800 */
[C---:B------:R-:W-:Y:S09]  /*14150*/  HMMA.16816.F32 R72, R148.reuse, R152, R72 ;  /* 0x000000989448723c */ /* 0x040ff20000001848 */
[----:B------:R-:W-:Y:S01]  /*14160*/  MUFU.EX2 R182, R182 ;  /* 0x000000b600b67308 */ /* 0x000fe20000000800 */
[-C--:B------:R-:W-:Y:S08]  /*14170*/  HMMA.16816.F32 R76, R148, R154.reuse, R76 ;  /* 0x0000009a944c723c */ /* 0x080ff0000000184c */
[C---:B------:R-:W-:Y:S04]  /*14180*/  HMMA.16816.F32 R80, R140.reuse, R154, R80 ;  /* 0x0000009a8c50723c */ /* 0x040fe80000001850 */
[----:B------:R-:W-:Y:S04]  /*14190*/  IMAD.WIDE.U32 R154, R136, -0x326172a9, RZ ;  /* 0xcd9e8d57889a7825 */ /* 0x000fe800078e00ff */
[-C--:B------:R-:W-:Y:S03]  /*141a0*/  HMMA.16816.F32 R84, R140, R156.reuse, R84 ;  /* 0x0000009c8c54723c */ /* 0x080fe60000001854 */
[C---:B------:R-:W-:Y:S02]  /*141b0*/  LOP3.LUT R136, R155.reuse, R229, RZ, 0x3c, !PT ;  /* 0x000000e59b887212 */ /* 0x040fe400078e3cff */
[----:B------:R-:W-:Y:S02]  /*141c0*/  LOP3.LUT R137, R155, R227, RZ, 0x3c, !PT ;  /* 0x000000e39b897212 */ /* 0x000fe400078e3cff */
[C---:B------:R-:W-:Y:S01]  /*141d0*/  LOP3.LUT R152, R154.reuse, R228, RZ, 0x3c, !PT ;  /* 0x000000e49a987212 */ /* 0x040fe200078e3cff */
[C---:B------:R-:W-:Y:S04]  /*141e0*/  HMMA.16816.F32 R88, R148.reuse, R156, R88 ;  /* 0x0000009c9458723c */ /* 0x040fe80000001858 */
[----:B------:R-:W-:Y:S01]  /*141f0*/  LOP3.LUT R154, R154, R226, RZ, 0x3c, !PT ;  /* 0x000000e29a9a7212 */ /* 0x000fe200078e3cff */
[----:B------:R-:W-:Y:S03]  /*14200*/  IMAD.WIDE.U32 R156, R136, -0x2daee0ad, RZ ;  /* 0xd2511f53889c7825 */ /* 0x000fe600078e00ff */
[-C--:B------:R-:W-:Y:S03]  /*14210*/  HMMA.16816.F32 R92, R148, R158.reuse, R92 ;  /* 0x0000009e945c723c */ /* 0x080fe6000000185c */
[----:B------:R-:W-:Y:S01]  /*14220*/  IMAD.WIDE.U32 R152, R152, -0x2daee0ad, RZ ;  /* 0xd2511f5398987825 */ /* 0x000fe200078e00ff */
[-C--:B------:R-:W-:Y:S03]  /*14230*/  LOP3.LUT R146, R246, R183.reuse, R157, 0x96, !PT ;  /* 0x000000b7f6927212 */ /* 0x080fe600078e969d */
[----:B------:R-:W-:Y:S01]  /*14240*/  IMAD.WIDE.U32 R136, R137, -0x2daee0ad, RZ ;  /* 0xd2511f5389887825 */ /* 0x000fe200078e00ff */
[C---:B------:R-:W-:Y:S04]  /*14250*/  HMMA.16816.F32 R96, R140.reuse, R158, R96 ;  /* 0x0000009e8c60723c */ /* 0x040fe80000001860 */
[----:B------:R-:W-:Y:S01]  /*14260*/  IMAD.WIDE.U32 R154, R154, -0x2daee0ad, RZ ;  /* 0xd2511f539a9a7825 */ /* 0x000fe200078e00ff */
[C---:B------:R-:W-:Y:S02]  /*14270*/  LOP3.LUT R156, R145.reuse, R156, R153, 0x96, !PT ;  /* 0x0000009c919c7212 */ /* 0x040fe400078e9699 */
[----:B------:R-:W-:Y:S01]  /*14280*/  LOP3.LUT R144, R242, R183, R137, 0x96, !PT ;  /* 0x000000b7f2907212 */ /* 0x000fe200078e9689 */
[-C--:B-1----:R-:W-:Y:S03]  /*14290*/  HMMA.16816.F32 R100, R140, R132.reuse, R100 ;  /* 0x000000848c64723c */ /* 0x082fe60000001864 */
[----:B------:R-:W-:Y:S01]  /*142a0*/  LOP3.LUT R145, R145, R136, R155, 0x96, !PT ;  /* 0x0000008891917212 */ /* 0x000fe200078e969b */
[----:B------:R-:W-:Y:S01]  /*142b0*/  IMAD.WIDE.U32 R146, R146, -0x326172a9, RZ ;  /* 0xcd9e8d5792927825 */ /* 0x000fe200078e00ff */
[----:B------:R-:W1:Y:S03]  /*142c0*/  LDSM.16.MT88.4 R136, [R184+0xb400] ;  /* 0x00b40000b888783b */ /* 0x000e660000004200 */
[----:B------:R-:W-:Y:S01]  /*142d0*/  FFMA.FTZ R183, R37, UR4, -R215 ;  /* 0x0000000425b77c23 */ /* 0x000fe200080108d7 */
[C---:B------:R-:W-:Y:S04]  /*142e0*/  HMMA.16816.F32 R104, R148.reuse, R132, R104 ;  /* 0x000000849468723c */ /* 0x040fe80000001868 */
[----:B------:R-:W-:Y:S01]  /*142f0*/  IMAD.WIDE.U32 R156, R156, -0x326172a9, RZ ;  /* 0xcd9e8d579c9c7825 */ /* 0x000fe200078e00ff */
[----:B------:R-:W-:Y:S01]  /*14300*/  LOP3.LUT R147, R244, R216, R147, 0x96, !PT ;  /* 0x000000d8f4937212 */ /* 0x000fe200078e9693 */
[----:B------:R-:W3:Y:S02]  /*14310*/  MUFU.EX2 R183, R183 ;  /* 0x000000b700b77308 */ /* 0x000ee40000000800 */
[-C--:B------:R-:W-:Y:S03]  /*14320*/  HMMA.16816.F32 R108, R148, R134.reuse, R108 ;  /* 0x00000086946c723c */ /* 0x080fe6000000186c */
[----:B------:R-:W-:Y:S01]  /*14330*/  IMAD.WIDE.U32 R158, R144, -0x326172a9, RZ ;  /* 0xcd9e8d57909e7825 */ /* 0x000fe200078e00ff */
[----:B------:R-:W-:Y:S03]  /*14340*/  LOP3.LUT R146, R171, R146, R157, 0x96, !PT ;  /* 0x00000092ab927212 */ /* 0x000fe600078e969d */
[----:B------:R-:W-:Y:S01]  /*14350*/  IMAD.WIDE.U32 R144, R145, -0x326172a9, RZ ;  /* 0xcd9e8d5791907825 */ /* 0x000fe200078e00ff */
[C---:B------:R-:W-:Y:S04]  /*14360*/  HMMA.16816.F32 R112, R140.reuse, R134, R112 ;  /* 0x000000868c70723c */ /* 0x040fe80000001870 */
[----:B------:R-:W-:Y:S02]  /*14370*/  LOP3.LUT R48, R236, R216, R159, 0x96, !PT ;  /* 0x000000d8ec307212 */ /* 0x000fe400078e969f */
[----:B------:R-:W-:Y:S01]  /*14380*/  LOP3.LUT R153, R171, R158, R145, 0x96, !PT ;  /* 0x0000009eab997212 */ /* 0x000fe200078e9691 */
[----:B------:R-:W-:Y:S01]  /*14390*/  IMAD.WIDE.U32 R158, R147, -0x2daee0ad, RZ ;  /* 0xd2511f53939e7825 */ /* 0x000fe200078e00ff */
[----:B------:R-:W-:Y:S03]  /*143a0*/  MUFU.EX2 R216, R43 ;  /* 0x0000002b00d87308 */ /* 0x000fe60000000800 */
[----:B------:R-:W-:Y:S01]  /*143b0*/  IMAD.WIDE.U32 R146, R146, -0x2daee0ad, RZ ;  /* 0xd2511f5392927825 */ /* 0x000fe200078e00ff */
[----:B------:R-:W-:Y:S03]  /*143c0*/  LOP3.LUT R50, R222, R152, R159, 0x96, !PT ;  /* 0x00000098de327212 */ /* 0x000fe600078e969f */
[----:B------:R-:W-:Y:S01]  /*143d0*/  IMAD.WIDE.U32 R152, R153, -0x2daee0ad, RZ ;  /* 0xd2511f5399987825 */ /* 0x000fe200078e00ff */
[----:B------:R-:W-:Y:S02]  /*143e0*/  LOP3.LUT R49, R218, R158, R147, 0x96, !PT ;  /* 0x0000009eda317212 */ /* 0x000fe400078e9693 */
[----:B------:R-:W-:Y:S01]  /*143f0*/  MUFU.EX2 R171, R41 ;  /* 0x0000002900ab7308 */ /* 0x000fe20000000800 */
[----:B------:R-:W-:Y:S01]  /*14400*/  IMAD.WIDE.U32 R158, R48, -0x2daee0ad, RZ ;  /* 0xd2511f53309e7825 */ /* 0x000fe200078e00ff */
[-C--:B-1----:R-:W-:Y:S04]  /*14410*/  HMMA.16816.F32 R32, R140, R136.reuse, R32 ;  /* 0x000000888c20723c */ /* 0x082fe80000001820 */
[----:B------:R-:W-:Y:S01]  /*14420*/  LOP3.LUT R154, R222, R154, R159, 0x96, !PT ;  /* 0x0000009ade9a7212 */ /* 0x000fe200078e969f */
[----:B------:R-:W-:Y:S01]  /*14430*/  IMAD.WIDE.U32 R132, R50, -0x326172a9, RZ ;  /* 0xcd9e8d5732847825 */ /* 0x000fe200078e00ff */
[----:B------:R-:W-:Y:S02]  /*14440*/  LOP3.LUT R48, R218, R158, R153, 0x96, !PT ;  /* 0x0000009eda307212 */ /* 0x000fe400078e9699 */
[----:B------:R1:W-:Y:S01]  /*14450*/  MUFU.EX2 R159, R42 ;  /* 0x0000002a009f7308 */ /* 0x0003e20000000800 */
[----:B------:R-:W-:Y:S01]  /*14460*/  FFMA.FTZ R153, R65, UR4, -R215 ;  /* 0x0000000441997c23 */ /* 0x000fe200080108d7 */
[C---:B------:R-:W-:Y:S04]  /*14470*/  HMMA.16816.F32 R116, R148.reuse, R136, R116 ;  /* 0x000000889474723c */ /* 0x040fe80000001874 */
[----:B------:R-:W-:Y:S01]  /*14480*/  IMAD.WIDE.U32 R50, R49, -0x326172a9, RZ ;  /* 0xcd9e8d5731327825 */ /* 0x000fe200078e00ff */
[----:B------:R-:W-:Y:S03]  /*14490*/  LOP3.LUT R145, R160, R156, R133, 0x96, !PT ;  /* 0x0000009ca0917212 */ /* 0x000fe600078e9685 */
[----:B------:R-:W-:Y:S01]  /*144a0*/  FFMA.FTZ R65, R45, UR4, -R201 ;  /* 0x000000042d417c23 */ /* 0x000fe200080108c9 */
[-C--:B------:R-:W-:Y:S03]  /*144b0*/  HMMA.16816.F32 R20, R148, R138.reuse, R20 ;  /* 0x0000008a9414723c */ /* 0x080fe60000001814 */
[----:B------:R-:W-:Y:S01]  /*144c0*/  IMAD.WIDE.U32 R48, R48, -0x326172a9, RZ ;  /* 0xcd9e8d5730307825 */ /* 0x000fe200078e00ff */
[C---:B------:R-:W-:Y:S01]  /*144d0*/  LOP3.LUT R132, R223.reuse, R132, R51, 0x96, !PT ;  /* 0x00000084df847212 */ /* 0x040fe200078e9633 */
[----:B------:R-:W-:Y:S01]  /*144e0*/  MUFU.EX2 R65, R65 ;  /* 0x0000004100417308 */ /* 0x000fe20000000800 */
[----:B------:R-:W-:Y:S01]  /*144f0*/  PRMT R156, R50, 0x7773, RZ ;  /* 0x00007773329c7816 */ /* 0x000fe200000000ff */
[----:B------:R-:W-:Y:S01]  /*14500*/  IMAD.WIDE.U32 R154, R154, -0x326172a9, RZ ;  /* 0xcd9e8d579a9a7825 */ /* 0x000fe200078e00ff */
[C---:B------:R-:W-:Y:S04]  /*14510*/  HMMA.16816.F32 R120, R140.reuse, R138, R120 ;  /* 0x0000008a8c78723c */ /* 0x040fe80000001878 */
[----:B------:R-:W-:Y:S01]  /*14520*/  LOP3.LUT R133, R223, R154, R49, 0x96, !PT ;  /* 0x0000009adf857212 */ /* 0x000fe200078e9631 */
[----:B------:R-:W-:Y:S01]  /*14530*/  FFMA.FTZ R223, R38, UR4, -R203 ;  /* 0x0000000426df7c23 */ /* 0x000fe200080108cb */
[C---:B------:R-:W-:Y:S01]  /*14540*/  PRMT R135, R50.reuse, 0x7772, RZ ;  /* 0x0000777232877816 */ /* 0x040fe200000000ff */
[----:B------:R-:W-:Y:S01]  /*14550*/  IMAD.MOV.U32 R134, RZ, RZ, R50 ;  /* 0x000000ffff867224 */ /* 0x000fe200078e0032 */
[----:B------:R-:W-:Y:S01]  /*14560*/  PRMT R36, R50, 0x7771, RZ ;  /* 0x0000777132247816 */ /* 0x000fe200000000ff */
[----:B------:R-:W-:Y:S01]  /*14570*/  IMAD.MOV.U32 R38, RZ, RZ, R48 ;  /* 0x000000ffff267224 */ /* 0x000fe200078e0030 */
[----:B------:R-:W-:Y:S01]  /*14580*/  PRMT R154, R48, 0x7773, RZ ;  /* 0x00007773309a7816 */ /* 0x000fe200000000ff */
[----:B------:R-:W-:Y:S01]  /*14590*/  FFMA.FTZ R45, R46, UR4, -R200 ;  /* 0x000000042e2d7c23 */ /* 0x000fe200080108c8 */
[C---:B------:R-:W-:Y:S01]  /*145a0*/  PRMT R147, R48.reuse, 0x7772, RZ ;  /* 0x0000777230937816 */ /* 0x040fe200000000ff */
[----:B------:R-:W4:Y:S01]  /*145b0*/  MUFU.EX2 R223, R223 ;  /* 0x000000df00df7308 */ /* 0x000f220000000800 */
[----:B------:R-:W-:Y:S02]  /*145c0*/  PRMT R158, R48, 0x7771, RZ ;  /* 0x00007771309e7816 */ /* 0x000fe400000000ff */
[----:B------:R-:W2:Y:S01]  /*145d0*/  LDSM.16.MT88.4 R48, [R170+0x2400] ;  /* 0x00240000aa30783b */ /* 0x000ea20000004200 */
[----:B------:R-:W-:Y:S02]  /*145e0*/  PRMT R37, R135, 0x5410, R156 ;  /* 0x0000541087257816 */ /* 0x000fe4000000009c */
[----:B------:R-:W-:Y:S02]  /*145f0*/  LOP3.LUT R135, R38, 0xff, RZ, 0xc0, !PT ;  /* 0x000000ff26877812 */ /* 0x000fe400078ec0ff */
[----:B------:R-:W-:Y:S02]  /*14600*/  LOP3.LUT R38, R132, 0xffff, RZ, 0xc0, !PT ;  /* 0x0000ffff84267812 */ /* 0x000fe400078ec0ff */
[----:B------:R3:W-:Y:S01]  /*14610*/  MUFU.EX2 R222, R45 ;  /* 0x0000002d00de7308 */ /* 0x0007e20000000800 */
[----:B------:R-:W-:Y:S01]  /*14620*/  LOP3.LUT R39, R134, 0xff, RZ, 0xc0, !PT ;  /* 0x000000ff86277812 */ /* 0x000fe200078ec0ff */
[----:B------:R-:W-:Y:S01]  /*14630*/  FFMA.FTZ R134, R40, UR4, -R201 ;  /* 0x0000000428867c23 */ /* 0x000fe200080108c9 */
[----:B------:R-:W-:Y:S02]  /*14640*/  SHF.R.U32.HI R137, RZ, 0x8, R38 ;  /* 0x00000008ff897819 */ /* 0x000fe40000011626 */
[----:B------:R-:W-:Y:S02]  /*14650*/  PRMT R38, R39, 0x5410, R36 ;  /* 0x0000541027267816 */ /* 0x000fe40000000024 */
[----:B------:R-:W-:Y:S03]  /*14660*/  PRMT R39, R133, 0x7632, R39 ;  /* 0x0000763285277816 */ /* 0x000fe60000000027 */
[----:B------:R-:W-:Y:S01]  /*14670*/  MUFU.EX2 R163, R134 ;  /* 0x0000008600a37308 */ /* 0x000fe20000000800 */
[----:B------:R-:W-:Y:S02]  /*14680*/  LOP3.LUT R40, R132, 0xff, RZ, 0xc0, !PT ;  /* 0x000000ff84287812 */ /* 0x000fe400078ec0ff */
[----:B------:R-:W-:Y:S02]  /*14690*/  SHF.R.U32.HI R136, RZ, 0x18, R133 ;  /* 0x00000018ff887819 */ /* 0x000fe40000011685 */
[----:B------:R-:W-:Y:S02]  /*146a0*/  LOP3.LUT R39, R39, 0xff, RZ, 0xc0, !PT ;  /* 0x000000ff27277812 */ /* 0x000fe400078ec0ff */
[--C-:B------:R-:W-:Y:S02]  /*146b0*/  PRMT R36, R40, 0x5410, R137.reuse ;  /* 0x0000541028247816 */ /* 0x100fe40000000089 */
[----:B-1----:R-:W1:Y:S01]  /*146c0*/  LDSM.16.MT88.4 R40, [R184+0x9800] ;  /* 0x00980000b828783b */ /* 0x002e620000004200 */
[----:B------:R-:W-:Y:S02]  /*146d0*/  PRMT R137, R132, 0x7632, R137 ;  /* 0x0000763284897816 */ /* 0x000fe40000000089 */
[----:B------:R-:W-:Y:S01]  /*146e0*/  PRMT R136, R39, 0x5410, R136 ;  /* 0x0000541027887816 */ /* 0x000fe20000000088 */
[----:B------:R-:W-:Y:S01]  /*146f0*/  FFMA.FTZ R39, R44, UR4, -R201 ;  /* 0x000000042c277c23 */ /* 0x000fe200080108c9 */
[----:B------:R-:W-:Y:S02]  /*14700*/  SHF.R.U32.HI R162, RZ, 0x18, R132 ;  /* 0x00000018ffa27819 */ /* 0x000fe40000011684 */
[----:B------:R-:W-:Y:S02]  /*14710*/  LOP3.LUT R137, R137, 0xff, RZ, 0xc0, !PT ;  /* 0x000000ff89897812 */ /* 0x000fe400078ec0ff */
[--C-:B---3--:R-:W-:Y:S02]  /*14720*/  HSET2.LE.AND R45, R136, R191.reuse, PT ;  /* 0x000000bf882d7233 */ /* 0x108fe40003803000 */
[----:B------:R-:W-:Y:S02]  /*14730*/  PRMT R162, R137, 0x5410, R162 ;  /* 0x0000541089a27816 */ /* 0x000fe400000000a2 */
[----:B------:R-:W-:Y:S02]  /*14740*/  PRMT R158, R135, 0x5410, R158 ;  /* 0x00005410879e7816 */ /* 0x000fe4000000009e */
[----:B------:R-:W-:Y:S01]  /*14750*/  LOP3.LUT R138, R133, 0xffff, RZ, 0xc0, !PT ;  /* 0x0000ffff858a7812 */ /* 0x000fe200078ec0ff */
[-C--:B--2---:R-:W-:Y:S03]  /*14760*/  HMMA.16816.F32 R28, R140, R48.reuse, R28 ;  /* 0x000000308c1c723c */ /* 0x084fe6000000181c */
[----:B------:R-:W-:Y:S02]  /*14770*/  LOP3.LUT R44, R37, 0xff00ff, RZ, 0xc0, !PT ;  /* 0x00ff00ff252c7812 */ /* 0x000fe400078ec0ff */
[--C-:B------:R-:W-:Y:S02]  /*14780*/  HSET2.LE.AND R38, R38, R191.reuse, PT ;  /* 0x000000bf26267233 */ /* 0x100fe40003803000 */
[----:B------:R-:W-:Y:S01]  /*14790*/  F2FP.F16.F32.PACK_AB R37, R173, R172 ;  /* 0x000000acad25723e */ /* 0x000fe200000000ff */
[C---:B------:R-:W-:Y:S04]  /*147a0*/  HMMA.16816.F32 R124, R148.reuse, R48, R124 ;  /* 0x00000030947c723c */ /* 0x040fe8000000187c */
[----:B------:R-:W-:Y:S02]  /*147b0*/  LOP3.LUT R38, R37, R38, RZ, 0xc0, !PT ;  /* 0x0000002625267212 */ /* 0x000fe400078ec0ff */
[--C-:B------:R-:W-:Y:S02]  /*147c0*/  HSET2.LE.AND R36, R36, R191.reuse, PT ;  /* 0x000000bf24247233 */ /* 0x100fe40003803000 */
[-C--:B------:R-:W-:Y:S01]  /*147d0*/  HMMA.16816.F32 R128, R148, R50.reuse, R128 ;  /* 0x000000329480723c */ /* 0x080fe20000001880 */
[----:B------:R-:W2:Y:S02]  /*147e0*/  MUFU.EX2 R151, R56 ;  /* 0x0000003800977308 */ /* 0x000ea40000000800 */
[----:B------:R-:W-:Y:S02]  /*147f0*/  F2FP.F16.F32.PACK_AB R37, R183, R180 ;  /* 0x000000b4b725723e */ /* 0x000fe400000000ff */
[----:B----4-:R-:W-:Y:S02]  /*14800*/  F2FP.F16.F32.PACK_AB R46, R182, R223 ;  /* 0x000000dfb62e723e */ /* 0x010fe400000000ff */
[----:B------:R-:W-:Y:S01]  /*14810*/  LOP3.LUT R36, R37, R36, RZ, 0xc0, !PT ;  /* 0x0000002425247212 */ /* 0x000fe200078ec0ff */
[----:B------:R-:W-:Y:S01]  /*14820*/  HMMA.16816.F32 R24, R140, R50, R24 ;  /* 0x000000328c18723c */ /* 0x000fe20000001818 */
[----:B------:R-:W3:Y:S02]  /*14830*/  LDL.LU R141, [R1] ;  /* 0x00000000018d7983 */ /* 0x000ee40000300800 */
[----:B------:R-:W4:Y:S01]  /*14840*/  MUFU.EX2 R148, R59 ;  /* 0x0000003b00947308 */ /* 0x000f220000000800 */
[--C-:B------:R-:W-:Y:S01]  /*14850*/  HSET2.LE.AND R37, R162, R191.reuse, PT ;  /* 0x000000bfa2257233 */ /* 0x100fe20003803000 */
[----:B------:R-:W-:Y:S01]  /*14860*/  LDSM.16.MT88.4 R48, [R184+0xa800] ;  /* 0x00a80000b830783b */ /* 0x000fe20000004200 */
[----:B------:R-:W-:Y:S01]  /*14870*/  PRMT R156, R147, 0x5410, R154 ;  /* 0x00005410939c7816 */ /* 0x000fe2000000009a */
[--C-:B------:R-:W-:Y:S01]  /*14880*/  FFMA.FTZ R154, R64, UR4, -R215.reuse ;  /* 0x00000004409a7c23 */ /* 0x100fe200080108d7 */
[--C-:B------:R-:W-:Y:S01]  /*14890*/  FFMA.FTZ R147, R52, UR4, -R215.reuse ;  /* 0x0000000434937c23 */ /* 0x100fe200080108d7 */
[----:B------:R-:W-:Y:S04]  /*148a0*/  LOP3.LUT R37, R46, R37, RZ, 0xc0, !PT ;  /* 0x000000252e257212 */ /* 0x000fe800078ec0ff */
[----:B------:R1:W-:Y:S01]  /*148b0*/  MUFU.EX2 R64, R39 ;  /* 0x0000002700407308 */ /* 0x0003e20000000800 */
[----:B------:R-:W-:Y:S01]  /*148c0*/  F2FP.F16.F32.PACK_AB R46, R216, R159 ;  /* 0x0000009fd82e723e */ /* 0x000fe200000000ff */
[----:B------:R-:W-:Y:S01]  /*148d0*/  FFMA.FTZ R52, R47, UR4, -R200 ;  /* 0x000000042f347c23 */ /* 0x000fe200080108c8 */
[----:B------:R-:W-:Y:S01]  /*148e0*/  LOP3.LUT R135, R133, 0xff, RZ, 0xc0, !PT ;  /* 0x000000ff85877812 */ /* 0x000fe200078ec0ff */
[----:B------:R-:W-:Y:S01]  /*148f0*/  FFMA.FTZ R215, R53, UR4, -R215 ;  /* 0x0000000435d77c23 */ /* 0x000fe200080108d7 */
[----:B------:R-:W-:Y:S01]  /*14900*/  LOP3.LUT R45, R46, R45, RZ, 0xc0, !PT ;  /* 0x0000002d2e2d7212 */ /* 0x000fe200078ec0ff */
[----:B--2---:R-:W-:Y:S01]  /*14910*/  IMAD.MOV.U32 R165, RZ, RZ, R151 ;  /* 0x000000ffffa57224 */ /* 0x004fe200078e0097 */
[--C-:B------:R-:W-:Y:S03]  /*14920*/  HSET2.LE.AND R46, R158, R191.reuse, PT ;  /* 0x000000bf9e2e7233 */ /* 0x100fe60003803000 */
[----:B------:R-:W2:Y:S01]  /*14930*/  MUFU.EX2 R218, R52 ;  /* 0x0000003400da7308 */ /* 0x000ea20000000800 */
[----:B------:R-:W3:Y:S01]  /*14940*/  LDL.LU R158, [R1+0x4] ;  /* 0x00000400019e7983 */ /* 0x000ee20000300800 */
[----:B------:R-:W-:Y:S01]  /*14950*/  SHF.R.U32.HI R138, RZ, 0x8, R138 ;  /* 0x00000008ff8a7819 */ /* 0x000fe2000001168a */
[----:B----4-:R-:W-:Y:S01]  /*14960*/  IMAD.MOV.U32 R241, RZ, RZ, R148 ;  /* 0x000000fffff17224 */ /* 0x010fe200078e0094 */
[----:B------:R-:W-:Y:S01]  /*14970*/  F2FP.F16.F32.PACK_AB R47, R171, R163 ;  /* 0x000000a3ab2f723e */ /* 0x000fe200000000ff */
[----:B------:R-:W-:Y:S01]  /*14980*/  FFMA.FTZ R56, R58, UR4, -R200 ;  /* 0x000000043a387c23 */ /* 0x000fe200080108c8 */
[----:B------:R-:W-:Y:S02]  /*14990*/  PRMT R138, R135, 0x5410, R138 ;  /* 0x00005410878a7816 */ /* 0x000fe4000000008a */
[----:B------:R-:W-:Y:S01]  /*149a0*/  LOP3.LUT R156, R156, 0xff00ff, RZ, 0xc0, !PT ;  /* 0x00ff00ff9c9c7812 */ /* 0x000fe200078ec0ff */
[----:B------:R-:W4:Y:S01]  /*149b0*/  LDSM.16.MT88.4 R132, [R170+0x800] ;  /* 0x00080000aa84783b */ /* 0x000f220000004200 */
[--C-:B-1----:R-:W-:Y:S01]  /*149c0*/  HSET2.LE.AND R39, R44, R191.reuse, PT ;  /* 0x000000bf2c277233 */ /* 0x102fe20003803000 */
[----:B------:R-:W1:Y:S01]  /*149d0*/  MUFU.EX2 R150, R56 ;  /* 0x0000003800967308 */ /* 0x000e620000000800 */
[----:B------:R-:W-:Y:S04]  /*149e0*/  F2FP.F16.F32.PACK_AB R44, R175, R174 ;  /* 0x000000aeaf2c723e */ /* 0x000fe800000000ff */
[----:B------:R-:W-:Y:S02]  /*149f0*/  LOP3.LUT R39, R44, R39, RZ, 0xc0, !PT ;  /* 0x000000272c277212 */ /* 0x000fe400078ec0ff */
[--C-:B------:R-:W-:Y:S03]  /*14a00*/  HSET2.LE.AND R44, R138, R191.reuse, PT ;  /* 0x000000bf8a2c7233 */ /* 0x100fe60003803000 */
[----:B------:R-:W-:Y:S01]  /*14a10*/  MUFU.EX2 R162, R153 ;  /* 0x0000009900a27308 */ /* 0x000fe20000000800 */
[----:B--2---:R-:W-:Y:S01]  /*14a20*/  F2FP.F16.F32.PACK_AB R52, R218, R222 ;  /* 0x000000deda34723e */ /* 0x004fe200000000ff */
[----:B------:R-:W2:Y:S01]  /*14a30*/  LDSM.16.MT88.4 R136, [R170+0x1800] ;  /* 0x00180000aa88783b */ /* 0x000ea20000004200 */
[-C--:B------:R-:W-:Y:S07]  /*14a40*/  HMMA.16816.F32 R4, R36, R40.reuse, R4 ;  /* 0x000000282404723c */ /* 0x080fee0000001804 */
[----:B------:R-:W-:Y:S01]  /*14a50*/  MUFU.EX2 R215, R215 ;  /* 0x000000d700d77308 */ /* 0x000fe20000000800 */
[----:B------:R-:W-:Y:S02]  /*14a60*/  LOP3.LUT R44, R47, R44, RZ, 0xc0, !PT ;  /* 0x0000002c2f2c7212 */ /* 0x000fe400078ec0ff */
[----:B------:R-:W-:Y:S02]  /*14a70*/  F2FP.F16.F32.PACK_AB R47, R65, R64 ;  /* 0x00000040412f723e */ /* 0x000fe400000000ff */
[----:B-1----:R-:W-:Y:S02]  /*14a80*/  MOV R252, R150 ;  /* 0x0000009600fc7202 */ /* 0x002fe40000000f00 */
[----:B------:R-:W-:Y:S03]  /*14a90*/  LOP3.LUT R46, R47, R46, RZ, 0xc0, !PT ;  /* 0x0000002e2f2e7212 */ /* 0x000fe600078ec0ff */
[----:B------:R-:W-:Y:S01]  /*14aa0*/  MUFU.EX2 R157, R147 ;  /* 0x00000093009d7308 */ /* 0x000fe20000000800 */
[--C-:B------:R-:W-:Y:S05]  /*14ab0*/  HSET2.LE.AND R47, R156, R191.reuse, PT ;  /* 0x000000bf9c2f7233 */ /* 0x100fea0003803000 */
[----:B------:R-:W-:Y:S04]  /*14ac0*/  LOP3.LUT R47, R52, R47, RZ, 0xc0, !PT ;  /* 0x0000002f342f7212 */ /* 0x000fe800078ec0ff */
[----:B------:R-:W-:Y:S03]  /*14ad0*/  MUFU.EX2 R142, R154 ;  /* 0x0000009a008e7308 */ /* 0x000fe60000000800 */
[C---:B------:R-:W-:Y:S08]  /*14ae0*/  HMMA.16816.F32 R8, R44.reuse, R40, R8 ;  /* 0x000000282c08723c */ /* 0x040ff00000001808 */
[-C--:B------:R-:W-:Y:S08]  /*14af0*/  HMMA.16816.F32 R12, R44, R42.reuse, R12 ;  /* 0x0000002a2c0c723c */ /* 0x080ff0000000180c */
[C---:B------:R-:W-:Y:S01]  /*14b00*/  HMMA.16816.F32 R16, R36.reuse, R42, R16 ;  /* 0x0000002a2410723c */ /* 0x040fe20000001810 */
[----:B------:R-:W1:Y:S07]  /*14b10*/  LDSM.16.MT88.4 R40, [R184+0xb800] ;  /* 0x00b80000b828783b */ /* 0x000e6e0000004200 */
[-C--:B----4-:R-:W-:Y:S08]  /*14b20*/  HMMA.16816.F32 R68, R36, R132.reuse, R68 ;  /* 0x000000842444723c */ /* 0x090ff00000001844 */
[C---:B------:R-:W-:Y:S04]  /*14b30*/  HMMA.16816.F32 R72, R44.reuse, R132, R72 ;  /* 0x000000842c48723c */ /* 0x040fe80000001848 */
[----:B------:R-:W-:Y:S04]  /*14b40*/  LOP3.LUT R132, R160, R144, R155, 0x96, !PT ;  /* 0x00000090a0847212 */ /* 0x000fe800078e969b */
[-C--:B------:R-:W-:Y:S03]  /*14b50*/  HMMA.16816.F32 R76, R44, R134.reuse, R76 ;  /* 0x000000862c4c723c */ /* 0x080fe6000000184c */
[----:B------:R-:W-:Y:S05]  /*14b60*/  IMAD.WIDE.U32 R132, R132, -0x2daee0ad, RZ ;  /* 0xd2511f5384847825 */ /* 0x000fea00078e00ff */
[C---:B------:R-:W-:Y:S04]  /*14b70*/  HMMA.16816.F32 R80, R36.reuse, R134, R80 ;  /* 0x000000862450723c */ /* 0x040fe80000001850 */
[----:B------:R-:W-:Y:S01]  /*14b80*/  LOP3.LUT R152, R161, R152, R133, 0x96, !PT ;  /* 0x00000098a1987212 */ /* 0x000fe200078e9685 */
[----:B------:R-:W-:Y:S01]  /*14b90*/  IMAD.MOV.U32 R135, RZ, RZ, R132 ;  /* 0x000000ffff877224 */ /* 0x000fe200078e0084 */
[----:B------:R-:W-:Y:S02]  /*14ba0*/  PRMT R133, R132, 0x7772, RZ ;  /* 0x0000777284857816 */ /* 0x000fe400000000ff */
[-C--:B------:R-:W-:Y:S03]  /*14bb0*/  HMMA.16816.F32 R84, R36, R48.reuse, R84 ;  /* 0x000000302454723c */ /* 0x080fe60000001854 */
[----:B------:R-:W-:Y:S05]  /*14bc0*/  SHF.R.U32.HI R58, RZ, 0x18, R152 ;  /* 0x00000018ff3a7819 */ /* 0x000fea0000011698 */
[C---:B------:R-:W-:Y:S04]  /*14bd0*/  HMMA.16816.F32 R88, R44.reuse, R48, R88 ;  /* 0x000000302c58723c */ /* 0x040fe80000001858 */
[----:B------:R-:W-:Y:S04]  /*14be0*/  IMAD.WIDE.U32 R48, R145, -0x2daee0ad, RZ ;  /* 0xd2511f5391307825 */ /* 0x000fe800078e00ff */
[-C--:B------:R-:W-:Y:S03]  /*14bf0*/  HMMA.16816.F32 R92, R44, R50.reuse, R92 ;  /* 0x000000322c5c723c */ /* 0x080fe6000000185c */
[----:B------:R-:W-:Y:S02]  /*14c00*/  LOP3.LUT R146, R161, R146, R49, 0x96, !PT ;  /* 0x00000092a1927212 */ /* 0x000fe400078e9631 */
[C---:B------:R-:W-:Y:S02]  /*14c10*/  PRMT R53, R48.reuse, 0x7772, RZ ;  /* 0x0000777230357816 */ /* 0x040fe400000000ff */
[----:B------:R-:W-:Y:S01]  /*14c20*/  MOV R52, R48 ;  /* 0x0000003000347202 */ /* 0x000fe20000000f00 */
[C---:B------:R-:W-:Y:S04]  /*14c30*/  HMMA.16816.F32 R96, R36.reuse, R50, R96 ;  /* 0x000000322460723c */ /* 0x040fe80000001860 */
[C---:B------:R-:W-:Y:S02]  /*14c40*/  PRMT R134, R48.reuse, 0x7771, RZ ;  /* 0x0000777130867816 */ /* 0x040fe400000000ff */
[----:B------:R-:W-:Y:S02]  /*14c50*/  SHF.R.U32.HI R140, RZ, 0x18, R146 ;  /* 0x00000018ff8c7819 */ /* 0x000fe40000011692 */
[-C--:B--2---:R-:W-:Y:S08]  /*14c60*/  HMMA.16816.F32 R100, R36, R136.reuse, R100 ;  /* 0x000000882464723c */ /* 0x084ff00000001864 */
[C---:B------:R-:W-:Y:S04]  /*14c70*/  HMMA.16816.F32 R104, R44.reuse, R136, R104 ;  /* 0x000000882c68723c */ /* 0x040fe80000001868 */
[----:B------:R-:W-:Y:S01]  /*14c80*/  PRMT R136, R48, 0x7773, RZ ;  /* 0x0000777330887816 */ /* 0x000fe200000000ff */
[--C-:B------:R-:W-:Y:S01]  /*14c90*/  FFMA.FTZ R137, R54, UR4, -R203.reuse ;  /* 0x0000000436897c23 */ /* 0x100fe200080108cb */
[----:B------:R-:W2:Y:S01]  /*14ca0*/  LDSM.16.MT88.4 R48, [R170+0x2800] ;  /* 0x00280000aa30783b */ /* 0x000ea20000004200 */
[----:B------:R-:W-:Y:S01]  /*14cb0*/  FFMA.FTZ R203, R55, UR4, -R203 ;  /* 0x0000000437cb7c23 */ /* 0x000fe200080108cb */
[-C--:B------:R-:W-:Y:S01]  /*14cc0*/  HMMA.16816.F32 R108, R44, R138.reuse, R108 ;  /* 0x0000008a2c6c723c */ /* 0x080fe2000000186c */
[----:B------:R-:W-:Y:S02]  /*14cd0*/  MUFU.EX2 R143, R137 ;  /* 0x00000089008f7308 */ /* 0x000fe40000000800 */
[----:B------:R-:W-:Y:S01]  /*14ce0*/  PRMT R54, R53, 0x5410, R136 ;  /* 0x0000541035367816 */ /* 0x000fe20000000088 */
[----:B------:R-:W-:Y:S01]  /*14cf0*/  FADD.FTZ R136, R195, R199 ;  /* 0x000000c7c3887221 */ /* 0x000fe20000010000 */
[----:B------:R-:W-:Y:S02]  /*14d00*/  PRMT R55, R132, 0x7771, RZ ;  /* 0x0000777184377816 */ /* 0x000fe400000000ff */
[----:B------:R-:W-:Y:S01]  /*14d10*/  LOP3.LUT R54, R54, 0xff00ff, RZ, 0xc0, !PT ;  /* 0x00ff00ff36367812 */ /* 0x000fe200078ec0ff */
[C---:B------:R-:W-:Y:S03]  /*14d20*/  HMMA.16816.F32 R112, R36.reuse, R138, R112 ;  /* 0x0000008a2470723c */ /* 0x040fe60000001870 */
[----:B------:R-:W-:Y:S01]  /*14d30*/  MUFU.EX2 R203, R203 ;  /* 0x000000cb00cb7308 */ /* 0x000fe20000000800 */
[----:B------:R-:W-:Y:S01]  /*14d40*/  PRMT R138, R132, 0x7773, RZ ;  /* 0x00007773848a7816 */ /* 0x000fe200000000ff */
[----:B------:R-:W-:Y:S02]  /*14d50*/  IMAD.MOV.U32 R139, RZ, RZ, R159 ;  /* 0x000000ffff8b7224 */ /* 0x000fe400078e009f */
[----:B------:R-:W-:Y:S01]  /*14d60*/  FADD.FTZ R169, R169, R136 ;  /* 0x00000088a9a97221 */ /* 0x000fe20000010000 */
[----:B------:R-:W-:Y:S01]  /*14d70*/  LOP3.LUT R132, R146, 0xffff, RZ, 0xc0, !PT ;  /* 0x0000ffff92847812 */ /* 0x000fe200078ec0ff */
[-C--:B-1----:R-:W-:Y:S03]  /*14d80*/  HMMA.16816.F32 R32, R36, R40.reuse, R32 ;  /* 0x000000282420723c */ /* 0x082fe60000001820 */
[----:B------:R-:W-:Y:S01]  /*14d90*/  PRMT R53, R133, 0x5410, R138 ;  /* 0x0000541085357816 */ /* 0x000fe2000000008a */
[----:B------:R-:W-:Y:S01]  /*14da0*/  FADD.FTZ R210, R139, R210 ;  /* 0x000000d28bd27221 */ /* 0x000fe20000010000 */
[----:B------:R-:W-:Y:S01]  /*14db0*/  LOP3.LUT R133, R52, 0xff, RZ, 0xc0, !PT ;  /* 0x000000ff34857812 */ /* 0x000fe200078ec0ff */
[----:B------:R-:W-:Y:S01]  /*14dc0*/  FADD.FTZ R169, R188, R169 ;  /* 0x000000a9bca97221 */ /* 0x000fe20000010000 */
[----:B------:R-:W-:Y:S01]  /*14dd0*/  LOP3.LUT R56, R53, 0xff00ff, RZ, 0xc0, !PT ;  /* 0x00ff00ff35387812 */ /* 0x000fe200078ec0ff */
[C---:B------:R-:W-:Y:S04]  /*14de0*/  HMMA.16816.F32 R116, R44.reuse, R40, R116 ;  /* 0x000000282c74723c */ /* 0x040fe80000001874 */
[----:B------:R-:W-:Y:S01]  /*14df0*/  PRMT R134, R133, 0x5410, R134 ;  /* 0x0000541085867816 */ /* 0x000fe20000000086 */
[----:B------:R-:W-:Y:S01]  /*14e00*/  FFMA.FTZ R133, R57, UR4, -R201 ;  /* 0x0000000439857c23 */ /* 0x000fe200080108c9 */
[----:B------:R-:W-:Y:S01]  /*14e10*/  LOP3.LUT R52, R135, 0xff, RZ, 0xc0, !PT ;  /* 0x000000ff87347812 */ /* 0x000fe200078ec0ff */
[----:B------:R-:W-:Y:S01]  /*14e20*/  FADD.FTZ R212, R212, R169 ;  /* 0x000000a9d4d47221 */ /* 0x000fe20000010000 */
[-C--:B------:R-:W-:Y:S01]  /*14e30*/  HMMA.16816.F32 R20, R44, R42.reuse, R20 ;  /* 0x0000002a2c14723c */ /* 0x080fe20000001814 */
[----:B------:R-:W1:Y:S02]  /*14e40*/  MUFU.EX2 R149, R133 ;  /* 0x0000008500957308 */ /* 0x000e640000000800 */
[----:B------:R-:W-:Y:S01]  /*14e50*/  PRMT R52, R52, 0x5410, R55 ;  /* 0x0000541034347816 */ /* 0x000fe20000000037 */
[----:B------:R-:W-:Y:S01]  /*14e60*/  FADD.FTZ R213, R213, R212 ;  /* 0x000000d4d5d57221 */ /* 0x000fe20000010000 */
[----:B------:R-:W-:Y:S01]  /*14e70*/  LOP3.LUT R40, R152, 0xffff, RZ, 0xc0, !PT ;  /* 0x0000ffff98287812 */ /* 0x000fe200078ec0ff */
[----:B------:R-:W-:Y:S01]  /*14e80*/  FADD.FTZ R210, R216, R210 ;  /* 0x000000d2d8d27221 */ /* 0x000fe20000010000 */
[----:B------:R-:W-:Y:S01]  /*14e90*/  LOP3.LUT R135, R146, 0xff, RZ, 0xc0, !PT ;  /* 0x000000ff92877812 */ /* 0x000fe200078ec0ff */
[C---:B------:R-:W-:Y:S01]  /*14ea0*/  HMMA.16816.F32 R120, R36.reuse, R42, R120 ;  /* 0x0000002a2478723c */ /* 0x040fe20000001878 */
[----:B------:R-:W4:Y:S03]  /*14eb0*/  S2R R216, SR_TID.X ;  /* 0x0000000000d87919 */ /* 0x000f260000002100 */
[----:B------:R-:W-:Y:S01]  /*14ec0*/  SHF.R.U32.HI R55, RZ, 0x8, R40 ;  /* 0x00000008ff377819 */ /* 0x000fe20000011628 */
[----:B------:R-:W-:Y:S01]  /*14ed0*/  FFMA.FTZ R40, R60, UR4, -R201 ;  /* 0x000000043c287c23 */ /* 0x000fe200080108c9 */
[--C-:B------:R-:W-:Y:S01]  /*14ee0*/  FFMA.FTZ R60, R62, UR4, -R200.reuse ;  /* 0x000000043e3c7c23 */ /* 0x100fe200080108c8 */
[----:B------:R-:W-:Y:S01]  /*14ef0*/  PRMT R41, R152, 0x7632, R41 ;  /* 0x0000763298297816 */ /* 0x000fe20000000029 */
[-C--:B--2---:R-:W-:Y:S01]  /*14f00*/  HMMA.16816.F32 R28, R36, R48.reuse, R28 ;  /* 0x00000030241c723c */ /* 0x084fe2000000181c */
[----:B------:R2:W-:Y:S02]  /*14f10*/  MUFU.EX2 R62, R40 ;  /* 0x00000028003e7308 */ /* 0x0005e40000000800 */
[----:B-1----:R-:W-:Y:S02]  /*14f20*/  IMAD.MOV.U32 R166, RZ, RZ, R149 ;  /* 0x000000ffffa67224 */ /* 0x002fe400078e0095 */
[----:B------:R-:W-:Y:S01]  /*14f30*/  FFMA.FTZ R200, R63, UR4, -R200 ;  /* 0x000000043fc87c23 */ /* 0x000fe200080108c8 */
[----:B------:R-:W1:Y:S01]  /*14f40*/  LDSM.16.MT88.4 R148, [R184+0x9c00] ;  /* 0x009c0000b894783b */ /* 0x000e620000004200 */
[----:B------:R-:W-:Y:S01]  /*14f50*/  FFMA.FTZ R201, R61, UR4, -R201 ;  /* 0x000000043dc97c23 */ /* 0x000fe200080108c9 */
[----:B------:R-:W-:Y:S01]  /*14f60*/  PRMT R57, R146, 0x7632, R57 ;  /* 0x0000763292397816 */ /* 0x000fe20000000039 */
[C---:B------:R-:W-:Y:S02]  /*14f70*/  HMMA.16816.F32 R124, R44.reuse, R48, R124 ;  /* 0x000000302c7c723c */ /* 0x040fe4000000187c */
[----:B------:R-:W-:Y:S02]  /*14f80*/  MUFU.EX2 R63, R60 ;  /* 0x0000003c003f7308 */ /* 0x000fe40000000800 */
[----:B------:R-:W-:Y:S01]  /*14f90*/  LOP3.LUT R57, R57, 0xff, RZ, 0xc0, !PT ;  /* 0x000000ff39397812 */ /* 0x000fe200078ec0ff */
[----:B------:R-:W-:Y:S01]  /*14fa0*/  FADD.FTZ R208, R208, R213 ;  /* 0x000000d5d0d07221 */ /* 0x000fe20000010000 */
[----:B------:R-:W-:Y:S01]  /*14fb0*/  SHF.R.U32.HI R132, RZ, 0x8, R132 ;  /* 0x00000008ff847819 */ /* 0x000fe20000011684 */
[----:B------:R-:W-:Y:S01]  /*14fc0*/  FADD.FTZ R210, R222, R210 ;  /* 0x000000d2ded27221 */ /* 0x000fe20000010000 */
[-C--:B------:R-:W-:Y:S04]  /*14fd0*/  HMMA.16816.F32 R128, R44, R50.reuse, R128 ;  /* 0x000000322c80723c */ /* 0x080fe80000001880 */
[----:B------:R-:W4:Y:S01]  /*14fe0*/  MUFU.EX2 R201, R201 ;  /* 0x000000c900c97308 */ /* 0x000f220000000800 */
[----:B------:R-:W-:Y:S01]  /*14ff0*/  LDSM.16.MT88.4 R44, [R184+0xac00] ;  /* 0x00ac0000b82c783b */ /* 0x000fe20000004200 */
[----:B------:R-:W-:Y:S01]  /*15000*/  PRMT R132, R135, 0x5410, R132 ;  /* 0x0000541087847816 */ /* 0x000fe20000000084 */
[----:B------:R-:W-:Y:S01]  /*15010*/  FADD.FTZ R208, R209, R208 ;  /* 0x000000d0d1d07221 */ /* 0x000fe20000010000 */
[----:B------:R-:W-:Y:S01]  /*15020*/  PRMT R140, R57, 0x5410, R140 ;  /* 0x00005410398c7816 */ /* 0x000fe2000000008c */
[----:B------:R-:W-:Y:S01]  /*15030*/  FADD.FTZ R210, R218, R210 ;  /* 0x000000d2dad27221 */ /* 0x000fe20000010000 */
[----:B------:R-:W-:Y:S01]  /*15040*/  LOP3.LUT R41, R41, 0xff, RZ, 0xc0, !PT ;  /* 0x000000ff29297812 */ /* 0x000fe200078ec0ff */
[----:B------:R-:W-:Y:S03]  /*15050*/  HMMA.16816.F32 R24, R36, R50, R24 ;  /* 0x000000322418723c */ /* 0x000fe60000001818 */
[----:B------:R-:W1:Y:S01]  /*15060*/  MUFU.EX2 R200, R200 ;  /* 0x000000c800c87308 */ /* 0x000e620000000800 */
[----:B------:R-:W1:Y:S01]  /*15070*/  S2R R222, SR_TID.X ;  /* 0x0000000000de7919 */ /* 0x000e620000002100 */
[----:B------:R-:W-:Y:S01]  /*15080*/  LOP3.LUT R138, R152, 0xff, RZ, 0xc0, !PT ;  /* 0x000000ff988a7812 */ /* 0x000fe200078ec0ff */
[----:B------:R-:W-:Y:S01]  /*15090*/  FADD.FTZ R210, R252, R210 ;  /* 0x000000d2fcd27221 */ /* 0x000fe20000010000 */
[--C-:B------:R-:W-:Y:S01]  /*150a0*/  HSET2.LE.AND R135, R54, R191.reuse, PT ;  /* 0x000000bf36877233 */ /* 0x100fe20003803000 */
[----:B------:R-:W3:Y:S01]  /*150b0*/  S2R R218, SR_TID.X ;  /* 0x0000000000da7919 */ /* 0x000ee20000002100 */
[--C-:B------:R-:W-:Y:S01]  /*150c0*/  HSET2.LE.AND R132, R132, R191.reuse, PT ;  /* 0x000000bf84847233 */ /* 0x100fe20003803000 */
[----:B------:R-:W-:Y:S01]  /*150d0*/  FADD.FTZ R210, R241, R210 ;  /* 0x000000d2f1d27221 */ /* 0x000fe20000010000 */
[--C-:B------:R-:W-:Y:S02]  /*150e0*/  HSET2.LE.AND R134, R134, R191.reuse, PT ;  /* 0x000000bf86867233 */ /* 0x100fe40003803000 */
[--C-:B------:R-:W-:Y:S02]  /*150f0*/  HSET2.LE.AND R133, R140, R191.reuse, PT ;  /* 0x000000bf8c857233 */ /* 0x100fe40003803000 */
[----:B------:R-:W-:Y:S02]  /*15100*/  F2FP.F16.F32.PACK_AB R48, R67, R66 ;  /* 0x000000424330723e */ /* 0x000fe400000000ff */
[----:B------:R-:W-:Y:S02]  /*15110*/  PRMT R138, R138, 0x5410, R55 ;  /* 0x000054108a8a7816 */ /* 0x000fe40000000037 */
[----:B------:R-:W-:Y:S02]  /*15120*/  PRMT R58, R41, 0x5410, R58 ;  /* 0x00005410293a7816 */ /* 0x000fe4000000003a */
[----:B------:R-:W-:Y:S01]  /*15130*/  LOP3.LUT R135, R48, R135, RZ, 0xc0, !PT ;  /* 0x0000008730877212 */ /* 0x000fe200078ec0ff */
[----:B--2---:R-:W2:Y:S01]  /*15140*/  LDSM.16.MT88.4 R40, [R170+0xc00] ;  /* 0x000c0000aa28783b */ /* 0x004ea20000004200 */
[--C-:B------:R-:W-:Y:S02]  /*15150*/  HSET2.LE.AND R57, R52, R191.reuse, PT ;  /* 0x000000bf34397233 */ /* 0x100fe40003803000 */
[--C-:B------:R-:W-:Y:S02]  /*15160*/  HSET2.LE.AND R59, R138, R191.reuse, PT ;  /* 0x000000bf8a3b7233 */ /* 0x100fe40003803000 */
[--C-:B------:R-:W-:Y:S02]  /*15170*/  HSET2.LE.AND R56, R56, R191.reuse, PT ;  /* 0x000000bf38387233 */ /* 0x100fe40003803000 */
[----:B------:R-:W-:Y:S01]  /*15180*/  HSET2.LE.AND R58, R58, R191, PT ;  /* 0x000000bf3a3a7233 */ /* 0x000fe20003803000 */
[----:B------:R-:W2:Y:S01]  /*15190*/  LDSM.16.MT88.4 R52, [R170+0x1c00] ;  /* 0x001c0000aa34783b */ /* 0x000ea20000004200 */
[----:B----4-:R-:W-:Y:S02]  /*151a0*/  F2FP.F16.F32.PACK_AB R38, R201, R62 ;  /* 0x0000003ec926723e */ /* 0x010fe400000000ff */
[----:B------:R-:W-:Y:S02]  /*151b0*/  F2FP.F16.F32.PACK_AB R36, R166, R165 ;  /* 0x000000a5a624723e */ /* 0x000fe400000000ff */
[----:B------:R-:W-:Y:S01]  /*151c0*/  F2FP.F16.F32.PACK_AB R37, R241, R252 ;  /* 0x000000fcf125723e */ /* 0x000fe200000000ff */
[----:B-1----:R-:W-:Y:S01]  /*151d0*/  IMAD.SHL.U32 R222, R222, 0x10, RZ ;  /* 0x00000010dede7824 */ /* 0x002fe200078e00ff */
[----:B------:R-:W-:Y:S01]  /*151e0*/  F2FP.F16.F32.PACK_AB R39, R200, R63 ;  /* 0x0000003fc827723e */ /* 0x000fe200000000ff */
[----:B------:R-:W-:Y:S01]  /*151f0*/  FADD.FTZ R63, R63, R210 ;  /* 0x000000d23f3f7221 */ /* 0x000fe20000010000 */
[----:B------:R-:W-:Y:S02]  /*15200*/  LOP3.LUT R36, R36, R59, RZ, 0xc0, !PT ;  /* 0x0000003b24247212 */ /* 0x000fe400078ec0ff */
[----:B------:R-:W-:Y:S01]  /*15210*/  LOP3.LUT R37, R37, R58, RZ, 0xc0, !PT ;  /* 0x0000003a25257212 */ /* 0x000fe200078ec0ff */
[----:B------:R-:W-:Y:S01]  /*15220*/  FADD.FTZ R252, R200, R63 ;  /* 0x0000003fc8fc7221 */ /* 0x000fe20000010000 */
[----:B------:R-:W-:Y:S02]  /*15230*/  LOP3.LUT R38, R38, R57, RZ, 0xc0, !PT ;  /* 0x0000003926267212 */ /* 0x000fe400078ec0ff */
[----:B------:R-:W-:Y:S02]  /*15240*/  LOP3.LUT R39, R39, R56, RZ, 0xc0, !PT ;  /* 0x0000003827277212 */ /* 0x000fe400078ec0ff */
[----:B------:R-:W-:Y:S02]  /*15250*/  SHF.L.U32 R216, R216, 0x5, RZ ;  /* 0x00000005d8d87819 */ /* 0x000fe400000006ff */
[----:B------:R-:W-:Y:S01]  /*15260*/  MOV R169, R164 ;  /* 0x000000a400a97202 */ /* 0x000fe20000000f00 */
[----:B---3--:R-:W-:Y:S01]  /*15270*/  FFMA.FTZ R198, R167, R141, R198 ;  /* 0x0000008da7c67223 */ /* 0x008fe200000100c6 */
[----:B------:R-:W-:Y:S03]  /*15280*/  MOV R167, R142 ;  /* 0x0000008e00a77202 */ /* 0x000fe60000000f00 */
[----:B------:R-:W-:Y:S01]  /*15290*/  FADD.FTZ R137, R194, R198 ;  /* 0x000000c6c2897221 */ /* 0x000fe20000010000 */
[----:B------:R-:W-:Y:S01]  /*152a0*/  MOV R198, R157 ;  /* 0x0000009d00c67202 */ /* 0x000fe20000000f00 */
[----:B------:R-:W-:Y:S02]  /*152b0*/  IMAD.MOV.U32 R194, RZ, RZ, R163 ;  /* 0x000000ffffc27224 */ /* 0x000fe400078e00a3 */
[----:B------:R-:W-:Y:S01]  /*152c0*/  FADD.FTZ R186, R186, R137 ;  /* 0x00000089baba7221 */ /* 0x000fe20000010000 */
[----:B------:R-:W-:Y:S01]  /*152d0*/  F2FP.F16.F32.PACK_AB R49, R215, R198 ;  /* 0x000000c6d731723e */ /* 0x000fe200000000ff */
[----:B------:R-:W-:Y:S02]  /*152e0*/  FADD.FTZ R208, R194, R208 ;  /* 0x000000d0c2d07221 */ /* 0x000fe40000010000 */
[----:B------:R-:W-:Y:S01]  /*152f0*/  FADD.FTZ R187, R187, R186 ;  /* 0x000000babbbb7221 */ /* 0x000fe20000010000 */
[----:B------:R-:W-:Y:S02]  /*15300*/  LOP3.LUT R132, R49, R132, RZ, 0xc0, !PT ;  /* 0x0000008431847212 */ /* 0x000fe400078ec0ff */
[----:B------:R-:W1:Y:S01]  /*15310*/  LDSM.16.MT88.4 R48, [R184+0xbc00] ;  /* 0x00bc0000b830783b */ /* 0x000e620000004200 */
[----:B------:R-:W-:Y:S01]  /*15320*/  FADD.FTZ R206, R206, R187 ;  /* 0x000000bbcece7221 */ /* 0x000fe20000010000 */
[----:B------:R-:W-:Y:S01]  /*15330*/  FFMA.FTZ R197, R168, R158, R197 ;  /* 0x0000009ea8c57223 */ /* 0x000fe200000100c5 */
[----:B------:R-:W-:Y:S02]  /*15340*/  IMAD.MOV.U32 R168, RZ, RZ, R162 ;  /* 0x000000ffffa87224 */ /* 0x000fe400078e00a2 */
[----:B------:R-:W-:Y:S01]  /*15350*/  FADD.FTZ R207, R207, R206 ;  /* 0x000000cecfcf7221 */ /* 0x000fe20000010000 */
[----:B------:R-:W-:Y:S01]  /*15360*/  FADD.FTZ R197, R193, R197 ;  /* 0x000000c5c1c57221 */ /* 0x000fe20000010000 */
[----:B------:R-:W-:Y:S01]  /*15370*/  IMAD.MOV.U32 R193, RZ, RZ, R143 ;  /* 0x000000ffffc17224 */ /* 0x000fe200078e008f */
[----:B------:R-:W-:Y:S01]  /*15380*/  F2FP.F16.F32.PACK_AB R61, R168, R167 ;  /* 0x000000a7a83d723e */ /* 0x000fe200000000ff */
[----:B------:R-:W-:Y:S01]  /*15390*/  FADD.FTZ R178, R178, R207 ;  /* 0x000000cfb2b27221 */ /* 0x000fe20000010000 */
[----:B------:R-:W-:Y:S02]  /*153a0*/  FADD.FTZ R192, R192, R197 ;  /* 0x000000c5c0c07221 */ /* 0x000fe40000010000 */
[----:B------:R-:W-:Y:S01]  /*153b0*/  F2FP.F16.F32.PACK_AB R60, R203, R193 ;  /* 0x000000c1cb3c723e */ /* 0x000fe200000000ff */
[----:B------:R-:W-:Y:S01]  /*153c0*/  FADD.FTZ R178, R179, R178 ;  /* 0x000000b2b3b27221 */ /* 0x000fe20000010000 */
[----:B------:R-:W-:Y:S01]  /*153d0*/  LOP3.LUT R134, R61, R134, RZ, 0xc0, !PT ;  /* 0x000000863d867212 */ /* 0x000fe200078ec0ff */
[----:B------:R-:W-:Y:S01]  /*153e0*/  FADD.FTZ R185, R185, R192 ;  /* 0x000000c0b9b97221 */ /* 0x000fe20000010000 */
[----:B------:R-:W-:Y:S01]  /*153f0*/  LOP3.LUT R133, R60, R133, RZ, 0xc0, !PT ;  /* 0x000000853c857212 */ /* 0x000fe200078ec0ff */
[----:B------:R-:W-:Y:S02]  /*15400*/  FADD.FTZ R223, R223, R178 ;  /* 0x000000b2dfdf7221 */ /* 0x000fe40000010000 */
[----:B------:R-:W-:Y:S02]  /*15410*/  FADD.FTZ R204, R204, R185 ;  /* 0x000000b9cccc7221 */ /* 0x000fe40000010000 */
[----:B------:R-:W-:Y:S02]  /*15420*/  FADD.FTZ R223, R182, R223 ;  /* 0x000000dfb6df7221 */ /* 0x000fe40000010000 */
[-C--:B------:R-:W-:Y:S01]  /*15430*/  HMMA.16816.F32 R160, R132, R148.reuse, R4 ;  /* 0x0000009484a0723c */ /* 0x080fe20000001804 */
[----:B------:R-:W3:Y:S04]  /*15440*/  LDSM.16.MT88.4 R4, [R170+0x2c00] ;  /* 0x002c0000aa04783b */ /* 0x000ee80000004200 */
[----:B------:R-:W-:Y:S01]  /*15450*/  FADD.FTZ R174, R174, R223 ;  /* 0x000000dfaeae7221 */ /* 0x000fe20000010000 */
[----:B------:R-:W-:Y:S02]  /*15460*/  FADD.FTZ R205, R205, R204 ;  /* 0x000000cccdcd7221 */ /* 0x000fe40000010000 */
[C---:B------:R-:W-:Y:S04]  /*15470*/  HMMA.16816.F32 R156, R36.reuse, R148, R8 ;  /* 0x00000094249c723c */ /* 0x040fe80000001808 */
[----:B------:R-:W-:Y:S01]  /*15480*/  FADD.FTZ R9, R171, R208 ;  /* 0x000000d0ab097221 */ /* 0x000fe20000010000 */
[----:B------:R-:W-:Y:S01]  /*15490*/  FADD.FTZ R174, R175, R174 ;  /* 0x000000aeafae7221 */ /* 0x000fe20000010000 */
[----:B------:R4:W5:Y:S01]  /*154a0*/  LDL.LU R171, [R1+0x10] ;  /* 0x0000100001ab7983 */ /* 0x0009620000300800 */
[----:B------:R-:W-:Y:S01]  /*154b0*/  FADD.FTZ R176, R176, R205 ;  /* 0x000000cdb0b07221 */ /* 0x000fe20000010000 */
[-C--:B------:R-:W-:Y:S03]  /*154c0*/  HMMA.16816.F32 R152, R36, R150.reuse, R12 ;  /* 0x000000962498723c */ /* 0x080fe6000000180c */
[----:B------:R-:W-:Y:S01]  /*154d0*/  FADD.FTZ R174, R193, R174 ;  /* 0x000000aec1ae7221 */ /* 0x000fe20000010000 */
[----:B------:R-:W-:Y:S01]  /*154e0*/  FADD.FTZ R64, R64, R9 ;  /* 0x0000000940407221 */ /* 0x000fe20000010000 */
[----:B------:R-:W-:Y:S02]  /*154f0*/  FADD.FTZ R177, R177, R176 ;  /* 0x000000b0b1b17221 */ /* 0x000fe40000010000 */
[----:B------:R-:W-:Y:S01]  /*15500*/  FADD.FTZ R203, R203, R174 ;  /* 0x000000aecbcb7221 */ /* 0x000fe20000010000 */
[C---:B------:R-:W-:Y:S04]  /*15510*/  HMMA.16816.F32 R148, R132.reuse, R150, R16 ;  /* 0x000000968494723c */ /* 0x040fe80000001810 */
[----:B------:R-:W-:Y:S01]  /*15520*/  FADD.FTZ R66, R66, R203 ;  /* 0x000000cb42427221 */ /* 0x000fe20000010000 */
[----:B------:R-:W-:Y:S01]  /*15530*/  FADD.FTZ R64, R65, R64 ;  /* 0x0000004041407221 */ /* 0x000fe20000010000 */
[----:B------:R-:W-:Y:S02]  /*15540*/  FADD.FTZ R180, R180, R177 ;  /* 0x000000b1b4b47221 */ /* 0x000fe40000010000 */
[-C--:B--2---:R-:W-:Y:S03]  /*15550*/  HMMA.16816.F32 R68, R132, R40.reuse, R68 ;  /* 0x000000288444723c */ /* 0x084fe60000001844 */
[----:B------:R-:W-:Y:S01]  /*15560*/  FADD.FTZ R64, R165, R64 ;  /* 0x00000040a5407221 */ /* 0x000fe20000010000 */
[----:B------:R-:W-:Y:S01]  /*15570*/  FADD.FTZ R183, R183, R180 ;  /* 0x000000b4b7b77221 */ /* 0x000fe20000010000 */
[----:B------:R-:W-:Y:S03]  /*15580*/  IMAD.MOV.U32 R165, RZ, RZ, R0 ;  /* 0x000000ffffa57224 */ /* 0x000fe600078e0000 */
[C---:B------:R-:W-:Y:S04]  /*15590*/  HMMA.16816.F32 R72, R36.reuse, R40, R72 ;  /* 0x000000282448723c */ /* 0x040fe80000001848 */
[----:B------:R-:W-:Y:S04]  /*155a0*/  FADD.FTZ R172, R172, R183 ;  /* 0x000000b7acac7221 */ /* 0x000fe80000010000 */
[-C--:B------:R-:W-:Y:S03]  /*155b0*/  HMMA.16816.F32 R76, R36, R42.reuse, R76 ;  /* 0x0000002a244c723c */ /* 0x080fe6000000184c */
[----:B------:R-:W-:Y:S04]  /*155c0*/  FADD.FTZ R172, R173, R172 ;  /* 0x000000acadac7221 */ /* 0x000fe80000010000 */
[----:B------:R-:W-:Y:S01]  /*155d0*/  FADD.FTZ R172, R198, R172 ;  /* 0x000000acc6ac7221 */ /* 0x000fe20000010000 */
[C---:B------:R-:W-:Y:S04]  /*155e0*/  HMMA.16816.F32 R80, R132.reuse, R42, R80 ;  /* 0x0000002a8450723c */ /* 0x040fe80000001850 */
[----:B------:R-:W-:Y:S04]  /*155f0*/  FADD.FTZ R172, R215, R172 ;  /* 0x000000acd7ac7221 */ /* 0x000fe80000010000 */
[-C--:B------:R-:W-:Y:S03]  /*15600*/  HMMA.16816.F32 R84, R132, R44.reuse, R84 ;  /* 0x0000002c8454723c */ /* 0x080fe60000001854 */
[----:B------:R-:W-:Y:S01]  /*15610*/  FADD.FTZ R172, R167, R172 ;  /* 0x000000aca7ac7221 */ /* 0x000fe20000010000 */
[----:B------:R-:W-:Y:S04]  /*15620*/  MOV R167, R2 ;  /* 0x0000000200a77202 */ /* 0x000fe80000000f00 */
[C---:B------:R-:W-:Y:S08]  /*15630*/  HMMA.16816.F32 R88, R36.reuse, R44, R88 ;  /* 0x0000002c2458723c */ /* 0x040ff00000001858 */
[-C--:B------:R-:W-:Y:S08]  /*15640*/  HMMA.16816.F32 R92, R36, R46.reuse, R92 ;  /* 0x0000002e245c723c */ /* 0x080ff0000000185c */
[C---:B------:R-:W-:Y:S08]  /*15650*/  HMMA.16816.F32 R96, R132.reuse, R46, R96 ;  /* 0x0000002e8460723c */ /* 0x040ff00000001860 */
[-C--:B------:R-:W-:Y:S08]  /*15660*/  HMMA.16816.F32 R100, R132, R52.reuse, R100 ;  /* 0x000000348464723c */ /* 0x080ff00000001864 */
[C---:B------:R-:W-:Y:S08]  /*15670*/  HMMA.16816.F32 R104, R36.reuse, R52, R104 ;  /* 0x000000342468723c */ /* 0x040ff00000001868 */
[-C--:B------:R-:W-:Y:S08]  /*15680*/  HMMA.16816.F32 R108, R36, R54.reuse, R108 ;  /* 0x00000036246c723c */ /* 0x080ff0000000186c */
[C---:B------:R-:W-:Y:S08]  /*15690*/  HMMA.16816.F32 R112, R132.reuse, R54, R112 ;  /* 0x000000368470723c */ /* 0x040ff00000001870 */
[-C--:B-1----:R-:W-:Y:S08]  /*156a0*/  HMMA.16816.F32 R144, R132, R48.reuse, R32 ;  /* 0x000000308490723c */ /* 0x082ff00000001820 */
[C---:B------:R-:W-:Y:S08]  /*156b0*/  HMMA.16816.F32 R116, R36.reuse, R48, R116 ;  /* 0x000000302474723c */ /* 0x040ff00000001874 */
[-C--:B------:R-:W-:Y:S08]  /*156c0*/  HMMA.16816.F32 R140, R36, R50.reuse, R20 ;  /* 0x00000032248c723c */ /* 0x080ff00000001814 */
[C---:B------:R-:W-:Y:S08]  /*156d0*/  HMMA.16816.F32 R120, R132.reuse, R50, R120 ;  /* 0x000000328478723c */ /* 0x040ff00000001878 */
[-C--:B---3--:R-:W-:Y:S08]  /*156e0*/  HMMA.16816.F32 R136, R132, R4.reuse, R28 ;  /* 0x000000048488723c */ /* 0x088ff0000000181c */
[C---:B------:R-:W-:Y:S04]  /*156f0*/  HMMA.16816.F32 R124, R36.reuse, R4, R124 ;  /* 0x00000004247c723c */ /* 0x040fe8000000187c */
[----:B------:R-:W-:Y:S01]  /*15700*/  FADD.FTZ R5, R166, R64 ;  /* 0x00000040a6057221 */ /* 0x000fe20000010000 */
[----:B------:R-:W-:Y:S01]  /*15710*/  FADD.FTZ R4, R67, R66 ;  /* 0x0000004243047221 */ /* 0x000fe20000010000 */
[----:B------:R-:W-:Y:S02]  /*15720*/  IMAD.MOV.U32 R166, RZ, RZ, R3 ;  /* 0x000000ffffa67224 */ /* 0x000fe400078e0003 */
[-C--:B------:R-:W-:Y:S03]  /*15730*/  HMMA.16816.F32 R128, R36, R6.reuse, R128 ;  /* 0x000000062480723c */ /* 0x080fe60000001880 */
[----:B------:R-:W-:Y:S01]  /*15740*/  FADD.FTZ R62, R62, R5 ;  /* 0x000000053e3e7221 */ /* 0x000fe20000010000 */
[----:B------:R-:W-:Y:S03]  /*15750*/  FADD.FTZ R5, R168, R172 ;  /* 0x000000aca8057221 */ /* 0x000fe60000010000 */
[----:B------:R-:W-:Y:S01]  /*15760*/  FADD.FTZ R241, R201, R62 ;  /* 0x0000003ec9f17221 */ /* 0x000fe20000010000 */
[----:B------:R-:W-:Y:S01]  /*15770*/  HMMA.16816.F32 R132, R132, R6, R24 ;  /* 0x000000068484723c */ /* 0x000fe20000001818 */
[----:B------:R4:W-:Y:S04]  /*15780*/  STL [R1+0x4], R5 ;  /* 0x0000040501007387 */ /* 0x0009e80000100800 */
[----:B------:R4:W-:Y:S03]  /*15790*/  STL [R1], R4 ;  /* 0x0000000401007387 */ /* 0x0009e60000100800 */
[----:B------:R-:W-:Y:S01]  /*157a0*/  @!UPT UIADD3 URZ, UPT, UPT, URZ, URZ, URZ ;  /* 0x000000fffffff290 */ /* 0x000fe2000fffe0ff */
[----:B------:R-:W-:Y:S11]  /*157b0*/  BRA.U UP0, `(.L_x_393) ;  /* 0xffffffbd00b47547 */ /* 0x000ff6000b83ffff */
.L_x_392:
[----:B-1--4-:R-:W2:Y:S01]  /*157c0*/  LDL.LU R5, [R1+0x4] ;  /* 0x0000040001057983 */ /* 0x012ea20000300800 */
[----:B------:R-:W1:Y:S03]  /*157d0*/  LDCU UR4, c[0x0][0x4fc] ;  /* 0x00009f80ff0477ac */ /* 0x000e660008000800 */
[----:B------:R-:W3:Y:S01]  /*157e0*/  LDL.LU R8, [R1] ;  /* 0x0000000001087983 */ /* 0x000ee20000300800 */
[----:B------:R-:W-:Y:S01]  /*157f0*/  UISETP.NE.AND UP3, UPT, UR18, -0x1, UPT ;  /* 0xffffffff1200788c */ /* 0x000fe2000bf65270 */
[----:B------:R-:W4:Y:S01]  /*15800*/  S2UR UR11, SR_CTAID.Y ;  /* 0x00000000000b79c3 */ /* 0x000f220000002600 */
[----:B------:R-:W1:Y:S01]  /*15810*/  LDCU UR9, c[0x0][0x434] ;  /* 0x00008680ff0977ac */ /* 0x000e620008000800 */
[----:B------:R-:W1:Y:S01]  /*15820*/  SHFL.BFLY PT, R4, R241, 0x2, 0x1f ;  /* 0x0c401f00f1047f89 */ /* 0x000e6200000e0000 */
[----:B------:R-:W3:Y:S01]  /*15830*/  LDCU.U8 UR10, c[0x0][0x548] ;  /* 0x0000a900ff0a77ac */ /* 0x000ee20008000000 */
[----:B------:R-:W-:-:S06]  /*15840*/  UISETP.NE.AND UP2, UPT, UR18, -0x1, UPT ;  /* 0xffffffff1200788c */ /* 0x000fcc000bf45270 */
[----:B------:R-:W4:Y:S01]  /*15850*/  @!UP3 LDCU.64 UR6, c[0x0][0x400] ;  /* 0x00008000ff06b7ac */ /* 0x000f220008000a00 */
[----:B------:R-:W3:Y:S01]  /*15860*/  LDCU UR13, c[0x0][0x434] ;  /* 0x00008680ff0d77ac */ /* 0x000ee20008000800 */
[----:B-1----:R-:W-:Y:S01]  /*15870*/  FADD.FTZ R4, R4, R241 ;  /* 0x000000f104047221 */ /* 0x002fe20000010000 */
[----:B----4-:R-:W-:-:S04]  /*15880*/  @!UP3 UIMAD.WIDE.U32 UR16, UR11, UR6, URZ ;  /* 0x000000060b10b2a5 */ /* 0x010fc8000f8e00ff */
[----:B------:R-:W1:Y:S01]  /*15890*/  SHFL.BFLY PT, R11, R4, 0x1, 0x1f ;  /* 0x0c201f00040b7f89 */ /* 0x000e6200000e0000 */
[----:B------:R-:W-:Y:S01]  /*158a0*/  @!UP3 UIMAD UR12, UR11, UR7, UR17 ;  /* 0x000000070b0cb2a4 */ /* 0x000fe2000f8e0211 */
[----:B------:R-:W4:Y:S02]  /*158b0*/  @UP3 LDCU.64 UR6, c[0x0][0x408] ;  /* 0x00008100ff0637ac */ /* 0x000f240008000a00 */
[----:B----4-:R-:W-:Y:S01]  /*158c0*/  @UP3 UIMAD.WIDE.U32 UR20, UR18, UR6, URZ ;  /* 0x00000006121432a5 */ /* 0x010fe2000f8e00ff */
[----:B------:R-:W4:Y:S01]  /*158d0*/  S2UR UR6, SR_CTAID.Z ;  /* 0x00000000000679c3 */ /* 0x000f220000002700 */
[----:B-1----:R-:W-:Y:S02]  /*158e0*/  FADD.FTZ R4, R4, R11 ;  /* 0x0000000b04047221 */ /* 0x002fe40000010000 */
[----:B------:R-:W-:Y:S02]  /*158f0*/  @UP3 UIMAD UR12, UR18, UR7, UR21 ;  /* 0x00000007120c32a4 */ /* 0x000fe4000f8e0215 */
[----:B------:R-:W-:Y:S01]  /*15900*/  @!UP2 UIMAD UR18, UR11, UR9, URZ ;  /* 0x000000090b12a2a4 */ /* 0x000fe2000f8e02ff */
[----:B------:R-:W-:Y:S01]  /*15910*/  FSETP.NE.FTZ.AND P1, PT, R4, RZ, PT ;  /* 0x000000ff0400720b */ /* 0x000fe20003f35000 */
[----:B------:R-:W-:Y:S01]  /*15920*/  @UP3 UMOV UR16, UR20 ;  /* 0x0000001400103c82 */ /* 0x000fe20008000000 */
[----:B--2---:R-:W1:Y:S04]  /*15930*/  SHFL.BFLY PT, R7, R5, 0x2, 0x1f ;  /* 0x0c401f0005077f89 */ /* 0x004e6800000e0000 */
[----:B---3--:R-:W2:Y:S01]  /*15940*/  SHFL.BFLY PT, R9, R8, 0x2, 0x1f ;  /* 0x0c401f0008097f89 */ /* 0x008ea200000e0000 */
[----:B-1----:R-:W-:-:S03]  /*15950*/  FADD.FTZ R7, R7, R5 ;  /* 0x0000000507077221 */ /* 0x002fc60000010000 */
[----:B------:R-:W1:Y:S01]  /*15960*/  SHFL.BFLY PT, R5, R252, 0x2, 0x1f ;  /* 0x0c401f00fc057f89 */ /* 0x000e6200000e0000 */
[----:B--2---:R-:W-:-:S03]  /*15970*/  FADD.FTZ R9, R9, R8 ;  /* 0x0000000809097221 */ /* 0x004fc60000010000 */
[----:B------:R-:W2:Y:S04]  /*15980*/  SHFL.BFLY PT, R6, R7, 0x1, 0x1f ;  /* 0x0c201f0007067f89 */ /* 0x000ea800000e0000 */
[----:B------:R-:W3:Y:S01]  /*15990*/  SHFL.BFLY PT, R8, R9, 0x1, 0x1f ;  /* 0x0c201f0009087f89 */ /* 0x000ee200000e0000 */
[----:B-1----:R-:W-:Y:S01]  /*159a0*/  FADD.FTZ R5, R5, R252 ;  /* 0x000000fc05057221 */ /* 0x002fe20000010000 */
[----:B--2---:R-:W-:-:S04]  /*159b0*/  FADD.FTZ R6, R7, R6 ;  /* 0x0000000607067221 */ /* 0x004fc80000010000 */
[----:B------:R-:W1:Y:S01]  /*159c0*/  SHFL.BFLY PT, R12, R5, 0x1, 0x1f ;  /* 0x0c201f00050c7f89 */ /* 0x000e6200000e0000 */
[----:B------:R-:W-:Y:S01]  /*159d0*/  LOP3.LUT R7, R240, 0xc0, RZ, 0xc0, !PT ;  /* 0x000000c0f0077812 */ /* 0x000fe200078ec0ff */
[----:B---3--:R-:W-:Y:S01]  /*159e0*/  FADD.FTZ R13, R9, R8 ;  /* 0x00000008090d7221 */ /* 0x008fe20000010000 */
[----:B------:R-:W-:Y:S01]  /*159f0*/  SHF.L.U32 R8, R218, 0x1, RZ ;  /* 0x00000001da087819 */ /* 0x000fe200000006ff */
[----:B------:R-:W2:Y:S01]  /*15a00*/  MUFU.RCP R10, R6 ;  /* 0x00000006000a7308 */ /* 0x000ea20000001000 */
[----:B------:R-:W-:Y:S02]  /*15a10*/  LOP3.LUT R7, R7, 0x18, R218, 0xf8, !PT ;  /* 0x0000001807077812 */ /* 0x000fe400078ef8da */
[----:B------:R-:W-:Y:S02]  /*15a20*/  LOP3.LUT R219, R219, 0x6, R8, 0xf8, !PT ;  /* 0x00000006dbdb7812 */ /* 0x000fe400078ef808 */
[----:B------:R-:W-:Y:S02]  /*15a30*/  FSETP.NE.FTZ.AND P3, PT, R6, RZ, PT ;  /* 0x000000ff0600720b */ /* 0x000fe40003f75000 */
[----:B------:R-:W-:Y:S01]  /*15a40*/  LOP3.LUT R8, R219, 0x20, R240, 0xf8, !PT ;  /* 0x00000020db087812 */ /* 0x000fe200078ef8f0 */
[----:B------:R-:W3:Y:S01]  /*15a50*/  MUFU.RCP R14, R13 ;  /* 0x0000000d000e7308 */ /* 0x000ee20000001000 */
[----:B------:R-:W-:-:S02]  /*15a60*/  FSETP.NE.FTZ.AND P2, PT, R13, RZ, PT ;  /* 0x000000ff0d00720b */ /* 0x000fc40003f55000 */
[----:B------:R-:W-:-:S04]  /*15a70*/  LOP3.LUT R7, R8, R7, RZ, 0xfc, !PT ;  /* 0x0000000708077212 */ /* 0x000fc800078efcff */
[----:B------:R-:W-:Y:S01]  /*15a80*/  LEA R7, R7, UR5, 0x1 ;  /* 0x0000000507077c11 */ /* 0x000fe2000f8e08ff */
[----:B------:R-:W4:Y:S01]  /*15a90*/  MUFU.RCP R8, R4 ;  /* 0x0000000400087308 */ /* 0x000f220000001000 */
[----:B--2---:R-:W-:Y:S01]  /*15aa0*/  FSEL R10, R10, 1, P3 ;  /* 0x3f8000000a0a7808 */ /* 0x004fe20001800000 */
[----:B------:R-:W2:Y:S01]  /*15ab0*/  @P3 LDC R19, c[0x0][0x458] ;  /* 0x00011600ff133b82 */ /* 0x000ea20000000800 */
[----:B-1----:R-:W-:-:S03]  /*15ac0*/  FADD.FTZ R5, R5, R12 ;  /* 0x0000000c05057221 */ /* 0x002fc60000010000 */
[----:B------:R-:W-:Y:S02]  /*15ad0*/  FMUL.FTZ R10, R10, UR4 ;  /* 0x000000040a0a7c20 */ /* 0x000fe40008410000 */
[----:B------:R-:W1:Y:S01]  /*15ae0*/  MUFU.RCP R9, R5 ;  /* 0x0000000500097308 */ /* 0x000e620000001000 */
[----:B------:R-:W-:Y:S01]  /*15af0*/  FSETP.NE.FTZ.AND P0, PT, R5, RZ, PT ;  /* 0x000000ff0500720b */ /* 0x000fe20003f15000 */
[----:B------:R-:W-:Y:S01]  /*15b00*/  FMUL.FTZ R160, R10, R160 ;  /* 0x000000a00aa07220 */ /* 0x000fe20000410000 */
[----:B---3--:R-:W-:Y:S01]  /*15b10*/  FSEL R14, R14, 1, P2 ;  /* 0x3f8000000e0e7808 */ /* 0x008fe20001000000 */
[C---:B------:R-:W-:Y:S01]  /*15b20*/  FMUL.FTZ R161, R10.reuse, R161 ;  /* 0x000000a10aa17220 */ /* 0x040fe20000410000 */
[C---:B------:R-:W-:Y:S01]  /*15b30*/  FMUL.FTZ R148, R10.reuse, R148 ;  /* 0x000000940a947220 */ /* 0x040fe20000410000 */
[C---:B------:R-:W-:Y:S01]  /*15b40*/  FMUL.FTZ R149, R10.reuse, R149 ;  /* 0x000000950a957220 */ /* 0x040fe20000410000 */
[----:B------:R-:W-:Y:S01]  /*15b50*/  FMUL.FTZ R68, R10, R68 ;  /* 0x000000440a447220 */ /* 0x000fe20000410000 */
[----:B------:R-:W-:Y:S01]  /*15b60*/  FMUL.FTZ R14, R14, UR4 ;  /* 0x000000040e0e7c20 */ /* 0x000fe20008410000 */
[----:B----4-:R-:W-:Y:S01]  /*15b70*/  FSEL R8, R8, 1, P1 ;  /* 0x3f80000008087808 */ /* 0x010fe20000800000 */
[C---:B------:R-:W-:Y:S01]  /*15b80*/  FMUL.FTZ R69, R10.reuse, R69 ;  /* 0x000000450a457220 */ /* 0x040fe20000410000 */
[----:B------:R-:W-:Y:S01]  /*15b90*/  FMUL.FTZ R80, R10, R80 ;  /* 0x000000500a507220 */ /* 0x000fe20000410000 */
[C---:B------:R-:W-:Y:S01]  /*15ba0*/  FMUL.FTZ R162, R14.reuse, R162 ;  /* 0x000000a20ea27220 */ /* 0x040fe20000410000 */
[----:B------:R-:W-:Y:S01]  /*15bb0*/  FMUL.FTZ R163, R14, R163 ;  /* 0x000000a30ea37220 */ /* 0x000fe20000410000 */
[----:B------:R-:W-:Y:S01]  /*15bc0*/  FMUL.FTZ R8, R8, UR4 ;  /* 0x0000000408087c20 */ /* 0x000fe20008410000 */
[C---:B------:R-:W-:Y:S01]  /*15bd0*/  FMUL.FTZ R150, R14.reuse, R150 ;  /* 0x000000960e967220 */ /* 0x040fe20000410000 */
[----:B------:R-:W-:Y:S01]  /*15be0*/  FMUL.FTZ R151, R14, R151 ;  /* 0x000000970e977220 */ /* 0x000fe20000410000 */
[----:B-1----:R-:W-:Y:S01]  /*15bf0*/  FSEL R9, R9, 1, P0 ;  /* 0x3f80000009097808 */ /* 0x002fe20000000000 */
[C---:B------:R-:W-:Y:S01]  /*15c00*/  FMUL.FTZ R156, R8.reuse, R156 ;  /* 0x0000009c089c7220 */ /* 0x040fe20000410000 */
[C---:B------:R-:W-:Y:S01]  /*15c10*/  FMUL.FTZ R157, R8.reuse, R157 ;  /* 0x0000009d089d7220 */ /* 0x040fe20000410000 */
[C---:B------:R-:W-:Y:S01]  /*15c20*/  FMUL.FTZ R152, R8.reuse, R152 ;  /* 0x0000009808987220 */ /* 0x040fe20000410000 */
[C---:B------:R-:W-:Y:S01]  /*15c30*/  FMUL.FTZ R153, R8.reuse, R153 ;  /* 0x0000009908997220 */ /* 0x040fe20000410000 */
[----:B------:R-:W-:Y:S01]  /*15c40*/  FMUL.FTZ R9, R9, UR4 ;  /* 0x0000000409097c20 */ /* 0x000fe20008410000 */
        /* <DEDUP_REMOVED lines=22> */
[----:B-----5:R-:W-:Y:S01]  /*15db0*/  LOP3.LUT R8, R220, 0x20, RZ, 0xc0, !PT ;  /* 0x00000020dc087812 */ /* 0x020fe200078ec0ff */
[C---:B------:R-:W-:Y:S01]  /*15dc0*/  FMUL.FTZ R154, R9.reuse, R154 ;  /* 0x0000009a099a7220 */ /* 0x040fe20000410000 */
[----:B------:R-:W-:Y:S01]  /*15dd0*/  FMUL.FTZ R155, R9, R155 ;  /* 0x0000009b099b7220 */ /* 0x000fe20000410000 */
[C---:B------:R-:W-:Y:S01]  /*15de0*/  FMUL.FTZ R70, R14.reuse, R70 ;  /* 0x000000460e467220 */ /* 0x040fe20000410000 */
[----:B------:R-:W-:Y:S01]  /*15df0*/  FMUL.FTZ R71, R14, R71 ;  /* 0x000000470e477220 */ /* 0x000fe20000410000 */
[----:B------:R-:W-:Y:S01]  /*15e00*/  FMUL.FTZ R81, R10, R81 ;  /* 0x000000510a517220 */ /* 0x000fe20000410000 */
[C---:B------:R-:W-:Y:S01]  /*15e10*/  FMUL.FTZ R82, R14.reuse, R82 ;  /* 0x000000520e527220 */ /* 0x040fe20000410000 */
[----:B------:R-:W-:Y:S01]  /*15e20*/  FMUL.FTZ R83, R14, R83 ;  /* 0x000000530e537220 */ /* 0x000fe20000410000 */
[----:B------:R-:W-:Y:S01]  /*15e30*/  F2FP.F16.F32.PACK_AB R160, R161, R160 ;  /* 0x000000a0a1a0723e */ /* 0x000fe200000000ff */
[----:B------:R-:W-:Y:S01]  /*15e40*/  FMUL.FTZ R74, R9, R74 ;  /* 0x0000004a094a7220 */ /* 0x000fe20000410000 */
[----:B------:R-:W-:Y:S01]  /*15e50*/  F2FP.F16.F32.PACK_AB R162, R163, R162 ;  /* 0x000000a2a3a2723e */ /* 0x000fe200000000ff */
[C---:B------:R-:W-:Y:S01]  /*15e60*/  FMUL.FTZ R75, R9.reuse, R75 ;  /* 0x0000004b094b7220 */ /* 0x040fe20000410000 */
[----:B------:R-:W-:Y:S01]  /*15e70*/  LOP3.LUT R220, R220, 0x40, RZ, 0xc0, !PT ;  /* 0x00000040dcdc7812 */ /* 0x000fe200078ec0ff */
[----:B------:R-:W-:Y:S01]  /*15e80*/  FMUL.FTZ R78, R9, R78 ;  /* 0x0000004e094e7220 */ /* 0x000fe20000410000 */
[----:B------:R-:W-:Y:S01]  /*15e90*/  F2FP.F16.F32.PACK_AB R148, R149, R148 ;  /* 0x000000949594723e */ /* 0x000fe200000000ff */
[----:B------:R-:W-:Y:S01]  /*15ea0*/  FMUL.FTZ R79, R9, R79 ;  /* 0x0000004f094f7220 */ /* 0x000fe20000410000 */
[----:B------:R-:W-:Y:S01]  /*15eb0*/  F2FP.F16.F32.PACK_AB R150, R151, R150 ;  /* 0x000000969796723e */ /* 0x000fe200000000ff */
[C---:B------:R-:W-:Y:S01]  /*15ec0*/  FMUL.FTZ R84, R10.reuse, R84 ;  /* 0x000000540a547220 */ /* 0x040fe20000410000 */
[----:B------:R-:W-:Y:S01]  /*15ed0*/  IADD3 R11, PT, PT, R7, -R8, RZ ;  /* 0x80000008070b7210 */ /* 0x000fe20007ffe0ff */
[----:B------:R-:W-:Y:S01]  /*15ee0*/  FMUL.FTZ R85, R10, R85 ;  /* 0x000000550a557220 */ /* 0x000fe20000410000 */
[----:B------:R-:W-:Y:S01]  /*15ef0*/  F2FP.F16.F32.PACK_AB R156, R157, R156 ;  /* 0x0000009c9d9c723e */ /* 0x000fe200000000ff */
[C---:B------:R-:W-:Y:S01]  /*15f00*/  FMUL.FTZ R86, R14.reuse, R86 ;  /* 0x000000560e567220 */ /* 0x040fe20000410000 */
[----:B------:R-:W-:Y:S01]  /*15f10*/  F2FP.F16.F32.PACK_AB R158, R159, R158 ;  /* 0x0000009e9f9e723e */ /* 0x000fe200000000ff */
        /* <DEDUP_REMOVED lines=8> */
[----:B------:R-:W1:Y:S01]  /*15fa0*/  LDCU.U8 UR4, c[0x0][0x549] ;  /* 0x0000a920ff0477ac */ /* 0x000e620008000000 */
[----:B------:R-:W-:Y:S01]  /*15fb0*/  F2FP.F16.F32.PACK_AB R70, R71, R70 ;  /* 0x000000464746723e */ /* 0x000fe200000000ff */
[----:B------:R-:W-:Y:S01]  /*15fc0*/  FMUL.FTZ R90, R9, R90 ;  /* 0x0000005a095a7220 */ /* 0x000fe20000410000 */
[----:B------:R-:W-:Y:S01]  /*15fd0*/  IADD3 R15, PT, PT, R7, -R220, RZ ;  /* 0x800000dc070f7210 */ /* 0x000fe20007ffe0ff */
        /* <DEDUP_REMOVED lines=8> */
[----:B------:R-:W-:Y:S01]  /*16060*/  F2FP.F16.F32.PACK_AB R72, R73, R72 ;  /* 0x000000484948723e */ /* 0x000fe200000000ff */
[C---:B------:R-:W-:Y:S01]  /*16070*/  FMUL.FTZ R100, R10.reuse, R100 ;  /* 0x000000640a647220 */ /* 0x040fe20000410000 */
[----:B------:R-:W-:Y:S01]  /*16080*/  F2FP.F16.F32.PACK_AB R74, R75, R74 ;  /* 0x0000004a4b4a723e */ /* 0x000fe200000000ff */
[----:B------:R-:W-:Y:S01]  /*16090*/  STS [R11+0x10], R148 ;  /* 0x000010940b007388 */ /* 0x000fe20000000800 */
[----:B------:R-:W-:Y:S01]  /*160a0*/  FMUL.FTZ R101, R10, R101 ;  /* 0x000000650a657220 */ /* 0x000fe20000410000 */
[C---:B------:R-:W-:Y:S01]  /*160b0*/  FMUL.FTZ R102, R14.reuse, R102 ;  /* 0x000000660e667220 */ /* 0x040fe20000410000 */
[----:B------:R-:W-:Y:S01]  /*160c0*/  FMUL.FTZ R103, R14, R103 ;  /* 0x000000670e677220 */ /* 0x000fe20000410000 */
[----:B------:R-:W-:Y:S01]  /*160d0*/  STS [R11+0x210], R150 ;  /* 0x000210960b007388 */ /* 0x000fe20000000800 */
        /* <DEDUP_REMOVED lines=46> */
[C---:B------:R-:W-:Y:S01]  /*163c0*/  FMUL.FTZ R136, R10.reuse, R136 ;  /* 0x000000880a887220 */ /* 0x040fe20000410000 */
[----:B------:R-:W-:Y:S01]  /*163d0*/  STS [R17+0x1230], R78 ;  /* 0x0012304e11007388 */ /* 0x000fe20000000800 */
[----:B------:R-:W-:Y:S01]  /*163e0*/  F2FP.F16.F32.PACK_AB R106, R107, R106 ;  /* 0x0000006a6b6a723e */ /* 0x000fe200000000ff */
[----:B------:R-:W-:Y:S01]  /*163f0*/  FMUL.FTZ R137, R10, R137 ;  /* 0x000000890a897220 */ /* 0x000fe20000410000 */
[C---:B------:R-:W-:Y:S01]  /*16400*/  FMUL.FTZ R138, R14.reuse, R138 ;  /* 0x0000008a0e8a7220 */ /* 0x040fe20000410000 */
        /* <DEDUP_REMOVED lines=22> */
[----:B-1----:R-:W-:Y:S01]  /*16570*/  UISETP.NE.AND UP1, UPT, UR4, URZ, UPT ;  /* 0x000000ff0400728c */ /* 0x002fe2000bf25270 */
[----:B------:R-:W-:Y:S01]  /*16580*/  F2FP.F16.F32.PACK_AB R118, R119, R118 ;  /* 0x000000767776723e */ /* 0x000fe200000000ff */
[----:B------:R-:W-:Y:S01]  /*16590*/  STS [R11+0x3010], R92 ;  /* 0x0030105c0b007388 */ /* 0x000fe20000000800 */
[----:B------:R-:W-:Y:S01]  /*165a0*/  F2FP.F16.F32.PACK_AB R140, R141, R140 ;  /* 0x0000008c8d8c723e */ /* 0x000fe200000000ff */
[----:B------:R-:W1:Y:S01]  /*165b0*/  S2UR UR4, SR_CTAID.X ;  /* 0x00000000000479c3 */ /* 0x000e620000002500 */
[----:B------:R-:W-:Y:S01]  /*165c0*/  F2FP.F16.F32.PACK_AB R142, R143, R142 ;  /* 0x0000008e8f8e723e */ /* 0x000fe200000000ff */
[----:B------:R-:W-:Y:S01]  /*165d0*/  STS [R11+0x3210], R94 ;  /* 0x0032105e0b007388 */ /* 0x000fe20000000800 */
[----:B------:R-:W-:Y:S01]  /*165e0*/  F2FP.F16.F32.PACK_AB R136, R137, R136 ;  /* 0x000000888988723e */ /* 0x000fe200000000ff */
[----:B------:R3:W4:Y:S01]  /*165f0*/  @P3 MUFU.LG2 R12, R6 ;  /* 0x00000006000c3308 */ /* 0x0007220000000c00 */
[----:B------:R-:W-:Y:S01]  /*16600*/  F2FP.F16.F32.PACK_AB R138, R139, R138 ;  /* 0x0000008a8b8a723e */ /* 0x000fe200000000ff */
[----:B------:R-:W-:Y:S01]  /*16610*/  STS [R15+0x2020], R100 ;  /* 0x002020640f007388 */ /* 0x000fe20000000800 */
[----:B------:R-:W-:Y:S01]  /*16620*/  F2FP.F16.F32.PACK_AB R132, R133, R132 ;  /* 0x000000848584723e */ /* 0x000fe200000000ff */
[----:B------:R-:W2:Y:S01]  /*16630*/  @UP1 LDCU UR8, c[0x0][0x430] ;  /* 0x00008600ff0817ac */ /* 0x000ea20008000800 */
[----:B------:R-:W-:Y:S01]  /*16640*/  F2FP.F16.F32.PACK_AB R134, R135, R134 ;  /* 0x000000868786723e */ /* 0x000fe200000000ff */
[----:B------:R-:W-:Y:S01]  /*16650*/  STS [R15+0x2220], R102 ;  /* 0x002220660f007388 */ /* 0x000fe20000000800 */
[----:B------:R-:W-:Y:S01]  /*16660*/  F2FP.F16.F32.PACK_AB R124, R125, R124 ;  /* 0x0000007c7d7c723e */ /* 0x000fe200000000ff */
[----:B------:R-:W1:Y:S01]  /*16670*/  @P2 MUFU.LG2 R13, R13 ;  /* 0x0000000d000d2308 */ /* 0x000e620000000c00 */
[----:B------:R-:W-:Y:S01]  /*16680*/  F2FP.F16.F32.PACK_AB R126, R127, R126 ;  /* 0x0000007e7f7e723e */ /* 0x000fe200000000ff */
[----:B------:R-:W-:Y:S01]  /*16690*/  STS [R17+0x2030], R112 ;  /* 0x0020307011007388 */ /* 0x000fe20000000800 */
[----:B------:R-:W-:Y:S01]  /*166a0*/  F2FP.F16.F32.PACK_AB R128, R129, R128 ;  /* 0x000000808180723e */ /* 0x000fe200000000ff */
[----:B------:R-:W-:Y:S01]  /*166b0*/  UISETP.NE.AND UP0, UPT, UR10, URZ, !UP1 ;  /* 0x000000ff0a00728c */ /* 0x000fe2000cf05270 */
[----:B------:R-:W-:Y:S01]  /*166c0*/  F2FP.F16.F32.PACK_AB R9, R9, R130 ;  /* 0x000000820909723e */ /* 0x000fe200000000ff */
[----:B------:R-:W-:Y:S01]  /*166d0*/  STS [R17+0x2230], R114 ;  /* 0x0022307211007388 */ /* 0x000fe20000000800 */
[----:B------:R-:W1:Y:S03]  /*166e0*/  @UP1 LDCU UR15, c[0x0][0x430] ;  /* 0x00008600ff0f17ac */ /* 0x000e660008000800 */
[----:B------:R-:W-:Y:S01]  /*166f0*/  STS [R15+0x3020], R104 ;  /* 0x003020680f007388 */ /* 0x000fe20000000800 */
[----:B------:R-:W-:-:S03]  /*16700*/  @UP1 UMOV UR7, 0x1 ;  /* 0x0000000100071882 */ /* 0x000fc60000000000 */
[----:B------:R-:W-:Y:S01]  /*16710*/  STS [R15+0x3220], R106 ;  /* 0x0032206a0f007388 */ /* 0x000fe20000000800 */
[----:B--2---:R-:W-:-:S03]  /*16720*/  @UP1 UIMAD UR13, UR8, UR9, URZ ;  /* 0x00000009080d12a4 */ /* 0x004fc6000f8e02ff */
        /* <DEDUP_REMOVED lines=14> */
[----:B--2---:R-:W-:-:S03]  /*16810*/  LOP3.LUT R7, R218, 0x18, RZ, 0xc0, !PT ;  /* 0x00000018da077812 */ /* 0x004fc600078ec0ff */
[----:B------:R3:W-:Y:S01]  /*16820*/  STS [R15+0x5020], R124 ;  /* 0x0050207c0f007388 */ /* 0x0007e20000000800 */
[----:B------:R-:W-:-:S03]  /*16830*/  LOP3.LUT R7, R7, 0xd8, R240, 0x78, !PT ;  /* 0x000000d807077812 */ /* 0x000fc600078e78f0 */
[----:B------:R3:W-:Y:S01]  /*16840*/  STS [R15+0x5220], R126 ;  /* 0x0052207e0f007388 */ /* 0x0007e20000000800 */
[----:B------:R-:W-:-:S03]  /*16850*/  LOP3.LUT R7, R7, 0x1f20, R240, 0xf8, !PT ;  /* 0x00001f2007077812 */ /* 0x000fc600078ef8f0 */
[----:B------:R3:W-:Y:S01]  /*16860*/  STS [R17+0x5030], R128 ;  /* 0x0050308011007388 */ /* 0x0007e20000000800 */
[----:B------:R-:W-:Y:S01]  /*16870*/  LEA R14, R7, UR5, 0x1 ;  /* 0x00000005070e7c11 */ /* 0x000fe2000f8e08ff */
[----:B------:R-:W-:Y:S02]  /*16880*/  USHF.R.S32.HI UR5, URZ, 0x1f, UR18 ;  /* 0x0000001fff057899 */ /* 0x000fe40008011412 */
[----:B------:R3:W-:Y:S01]  /*16890*/  STS [R17+0x5230], R9 ;  /* 0x0052300911007388 */ /* 0x0007e20000000800 */
[----:B-1--4-:R-:W-:Y:S09]  /*168a0*/  BRA.U UP1, `(.L_x_396) ;  /* 0x0000000101207547 */ /* 0x012ff2000b800000 */
[----:B------:R-:W-:Y:S01]  /*168b0*/  UISETP.NE.AND UP1, UPT, UR10, URZ, UPT ;  /* 0x000000ff0a00728c */ /* 0x000fe2000bf25270 */
[----:B------:R-:W1:Y:S10]  /*168c0*/  LDCU UR8, c[0x0][0x3e0] ;  /* 0x00007c00ff0877ac */ /* 0x000e740008000800 */
[----:B------:R-:W1:Y:S01]  /*168d0*/  @UP1 LDCU UR7, c[0x0][0x454] ;  /* 0x00008a80ff0717ac */ /* 0x000e620008000800 */
[----:B------:R-:W-:Y:S01]  /*168e0*/  @UP1 UMOV UR15, 0x1 ;  /* 0x00000001000f1882 */ /* 0x000fe20000000000 */
[----:B------:R-:W2:Y:S01]  /*168f0*/  @UP1 LDCU UR13, c[0x0][0x454] ;  /* 0x00008a80ff0d17ac */ /* 0x000ea20008000800 */
[----:B------:R-:W-:Y:S01]  /*16900*/  @!UP1 UMOV UR15, 0x1 ;  /* 0x00000001000f9882 */ /* 0x000fe20000000000 */
[----:B-1----:R-:W-:-:S02]  /*16910*/  @UP1 UIMAD UR7, UR7, UR8, URZ ;  /* 0x00000008070712a4 */ /* 0x002fc4000f8e02ff */
[----:B--2---:R-:W-:-:S12]  /*16920*/  @!UP1 UIMAD UR7, UR9, UR8, URZ ;  /* 0x00000008090792a4 */ /* 0x004fd8000f8e02ff */
.L_x_396:
[----:B------:R-:W-:Y:S01]  /*16930*/  BAR.SYNC.DEFER_BLOCKING 0x0 ;  /* 0x0000000000007b1d */ /* 0x000fe20000010000 */
[----:B---3--:R-:W-:Y:S01]  /*16940*/  @P3 FMUL.FTZ R17, R12, 0.69314718246459960938 ;  /* 0x3f3172180c113820 */ /* 0x008fe20000410000 */
[----:B------:R-:W-:Y:S01]  /*16950*/  MOV R16, 0x7f800000 ;  /* 0x7f80000000107802 */ /* 0x000fe20000000f00 */
[----:B------:R-:W-:Y:S01]  /*16960*/  UIMAD UR13, UR6, UR13, URZ ;  /* 0x0000000d060d72a4 */ /* 0x000fe2000f8e02ff */
        /* <DEDUP_REMOVED lines=67> */
.L_x_398:
[----:B------:R-:W-:Y:S05]  /*16da0*/  BSYNC.RECONVERGENT B0 ;  /* 0x0000000000007941 */ /* 0x000fea0003800200 */
.L_x_397:
[----:B------:R-:W2:Y:S01]  /*16db0*/  LDCU.64 UR4, c[0x0][0x410] ;  /* 0x00008200ff0477ac */ /* 0x000ea20008000a00 */
[----:B-1----:R-:W-:Y:S01]  /*16dc0*/  IADD3 R4, P0, PT, R239, UR16, RZ ;  /* 0x00000010ef047c10 */ /* 0x002fe2000ff1e0ff */
[----:B------:R1:W3:Y:S01]  /*16dd0*/  LDS.128 R20, [R14] ;  /* 0x000000000e147984 */ /* 0x0002e20000000c00 */
[C---:B------:R-:W-:Y:S01]  /*16de0*/  ISETP.GE.AND P3, PT, R218.reuse, UR14, PT ;  /* 0x0000000eda007c0c */ /* 0x040fe2000bf66270 */
[----:B------:R-:W-:Y:S01]  /*16df0*/  VIADD R0, R218, 0x20 ;  /* 0x00000020da007836 */ /* 0x000fe20000000000 */
[----:B------:R-:W-:Y:S01]  /*16e00*/  MOV R219, RZ ;  /* 0x000000ff00db7202 */ /* 0x000fe20000000f00 */
[----:B------:R-:W-:Y:S01]  /*16e10*/  IMAD.X R5, RZ, RZ, UR12, P0 ;  /* 0x0000000cff057e24 */ /* 0x000fe200080e06ff */
[----:B------:R1:W4:Y:S01]  /*16e20*/  LDS.128 R16, [R14+0x2000] ;  /* 0x002000000e107984 */ /* 0x0003220000000c00 */
[----:B------:R-:W-:Y:S01]  /*16e30*/  BSSY.RECONVERGENT B0, `(.L_x_399) ;  /* 0x000001d000007945 */ /* 0x000fe20003800200 */
[----:B------:R-:W-:Y:S01]  /*16e40*/  ISETP.GE.AND P2, PT, R0, UR14, PT ;  /* 0x0000000e00007c0c */ /* 0x000fe2000bf46270 */
[----:B------:R-:W-:-:S04]  /*16e50*/  IMAD.WIDE.U32 R2, R15, 0x80, R218 ;  /* 0x000000800f027825 */ /* 0x000fc800078e00da */
[C---:B------:R-:W-:Y:S01]  /*16e60*/  VIADD R0, R218.reuse, 0x40 ;  /* 0x00000040da007836 */ /* 0x040fe20000000000 */
[----:B------:R-:W-:Y:S02]  /*16e70*/  IADD3 R218, PT, PT, R218, 0x60, RZ ;  /* 0x00000060dada7810 */ /* 0x000fe40007ffe0ff */
[----:B--2---:R-:W-:Y:S01]  /*16e80*/  MOV R12, UR4 ;  /* 0x00000004000c7c02 */ /* 0x004fe20008000f00 */
[----:B------:R-:W-:Y:S01]  /*16e90*/  IMAD.U32 R25, RZ, RZ, UR5 ;  /* 0x00000005ff197e24 */ /* 0x000fe2000f8e00ff */
[----:B------:R-:W-:Y:S02]  /*16ea0*/  ISETP.GE.AND P1, PT, R0, UR14, PT ;  /* 0x0000000e00007c0c */ /* 0x000fe4000bf26270 */
        /* <DEDUP_REMOVED lines=8> */
[----:B------:R-:W4:Y:S01]  /*16f30*/  LDCU.64 UR4, c[0x0][0x3f0] ;  /* 0x00007e00ff0477ac */ /* 0x000f220008000a00 */
[----:B-----5:R-:W-:Y:S02]  /*16f40*/  IMAD R15, R3, UR6, RZ ;  /* 0x00000006030f7c24 */ /* 0x020fe4000f8e02ff */
        /* <DEDUP_REMOVED lines=9> */
[----:B------:R3:W-:Y:S04]  /*16fe0*/  @!P4 STG.E.128 desc[UR24][R28.64+0x40], R16 ;  /* 0x000040101c00c986 */ /* 0x0007e8000c101d18 */
[----:B--2---:R3:W-:Y:S02]  /*16ff0*/  @!P3 STG.E.128 desc[UR24][R28.64+0x80], R4 ;  /* 0x000080041c00b986 */ /* 0x0047e4000c101d18 */
.L_x_400:
[----:B------:R-:W-:Y:S05]  /*17000*/  BSYNC.RECONVERGENT B0 ;  /* 0x0000000000007941 */ /* 0x000fea0003800200 */
.L_x_399:
[----:B---3--:R3:W1:Y:S01]  /*17010*/  LDS.128 R20, [R14+0x800] ;  /* 0x000800000e147984 */ /* 0x0086620000000c00 */
        /* <DEDUP_REMOVED lines=8> */
[----:B------:R-:W3:Y:S02]  /*170a0*/  LDCU UR8, c[0x0][0x440] ;  /* 0x00008800ff0877ac */ /* 0x000ee40008000800 */
[----:B------:R-:W-:Y:S01]  /*170b0*/  IMAD.X R0, RZ, RZ, R3, P2 ;  /* 0x000000ffff007224 */ /* 0x000fe200010e0603 */
[----:B------:R-:W1:Y:S03]  /*170c0*/  LDCU.64 UR4, c[0x0][0x3f0] ;  /* 0x00007e00ff0477ac */ /* 0x000e660008000a00 */
[----:B-----5:R-:W-:-:S02]  /*170d0*/  IMAD R0, R0, UR6, RZ ;  /* 0x0000000600007c24 */ /* 0x020fc4000f8e02ff */
        /* <DEDUP_REMOVED lines=11> */
.L_x_402:
[----:B------:R-:W-:Y:S05]  /*17190*/  BSYNC.RECONVERGENT B0 ;  /* 0x0000000000007941 */ /* 0x000fea0003800200 */
.L_x_401:
[----:B-1----:R1:W1:Y:S01]  /*171a0*/  LDS.128 R20, [R14+0x1000] ;  /* 0x001000000e147984 */ /* 0x0022620000000c00 */
[----:B------:R-:W-:Y:S03]  /*171b0*/  BSSY.RECONVERGENT B0, `(.L_x_403) ;  /* 0x0000017000007945 */ /* 0x000fe60003800200 */
[----:B----4-:R4:W1:Y:S04]  /*171c0*/  LDS.128 R16, [R14+0x3000] ;  /* 0x003000000e107984 */ /* 0x0108680000000c00 */
        /* <DEDUP_REMOVED lines=18> */
[----:B-1----:R1:W-:Y:S04]  /*172f0*/  @!P3 STG.E.128 desc[UR24][R28.64], R20 ;  /* 0x000000141c00b986 */ /* 0x0023e8000c101d18 */
[----:B------:R1:W-:Y:S04]  /*17300*/  @!P2 STG.E.128 desc[UR24][R28.64+0x40], R16 ;  /* 0x000040101c00a986 */ /* 0x0003e8000c101d18 */
[----:B--2---:R1:W-:Y:S02]  /*17310*/  @!P1 STG.E.128 desc[UR24][R28.64+0x80], R4 ;  /* 0x000080041c009986 */ /* 0x0043e4000c101d18 */
.L_x_404:
[----:B------:R-:W-:Y:S05]  /*17320*/  BSYNC.RECONVERGENT B0 ;  /* 0x0000000000007941 */ /* 0x000fea0003800200 */
.L_x_403:
[----:B-12---:R1:W2:Y:S01]  /*17330*/  LDS.128 R4, [R14+0x3800] ;  /* 0x003800000e047984 */ /* 0x0062a20000000c00 */
[----:B------:R-:W-:Y:S05]  /*17340*/  @P0 EXIT ;  /* 0x000000000000094d */ /* 0x000fea0003800000 */
[----:B------:R-:W5:Y:S01]  /*17350*/  LDCU.64 UR6, c[0x0][0x408] ;  /* 0x00008100ff0677ac */ /* 0x000f620008000a00 */
[----:B------:R1:W1:Y:S01]  /*17360*/  LDS.128 R16, [R14+0x5800] ;  /* 0x005800000e107984 */ /* 0x0002620000000c00 */
[----:B------:R-:W-:Y:S01]  /*17370*/  IADD3 R0, P0, PT, R2, 0x60, RZ ;  /* 0x0000006002007810 */ /* 0x000fe20007f1e0ff */
[----:B------:R-:W-:Y:S01]  /*17380*/  IMAD.MOV.U32 R13, RZ, RZ, R25 ;  /* 0x000000ffff0d7224 */ /* 0x000fe200078e0019 */
[----:B------:R-:W3:Y:S03]  /*17390*/  LDCU UR8, c[0x0][0x440] ;  /* 0x00008800ff0877ac */ /* 0x000ee60008000800 */
        /* <DEDUP_REMOVED lines=16> */
.L_x_405:
        /* <DEDUP_REMOVED lines=14> */
.L_x_1267:


//--------------------- .text._ZN5flash16flash_fwd_kernelI23Flash_fwd_kernel_traitsILi96ELi128ELi64ELi4ELb0ELb0EN7cutlass6half_tE19Flash_kernel_traitsILi96ELi128ELi64ELi4ES3_EELb1ELb1ELb0ELb0ELb1ELb1ELb0ELb0EEEvNS_16Flash_fwd_paramsE --------------------------
	.section	.text._ZN5flash16flash_fwd_kernelI23Flash_fwd_kernel_traitsILi96ELi128ELi64ELi4ELb0ELb0EN7cutlass6half_tE19Flash_kernel_traitsILi96ELi128ELi64ELi4ES3_EELb1ELb1ELb0ELb0ELb1ELb1ELb0ELb0EEEvNS_16Flash_fwd_paramsE,"ax",@progbits
	.align	128
        .global         _ZN5flash16flash_fwd_kernelI23Flash_fwd_kernel_traitsILi96ELi128ELi64ELi4ELb0ELb0EN7cutlass6half_tE19Flash_kernel_traitsILi96ELi128ELi64ELi4ES3_EELb1ELb1ELb0ELb0ELb1ELb1ELb0ELb0EEEvNS_16Flash_fwd_paramsE
        .type           _ZN5flash16flash_fwd_kernelI23Flash_fwd_kernel_traitsILi96ELi128ELi64ELi4ELb0ELb0EN7cutlass6half_tE19Flash_kernel_traitsILi96ELi128ELi64ELi4ES3_EELb1ELb1ELb0ELb0ELb1ELb1ELb0ELb0EEEvNS_16Flash_fwd_paramsE,@function
        .size           _ZN5flash16flash_fwd_kernelI23Flash_fwd_kernel_traitsILi96ELi128ELi64ELi4ELb0ELb0EN7cutlass6half_tE19Flash_kernel_traitsILi96ELi128ELi64ELi4ES3_EELb1ELb1ELb0ELb0ELb1ELb1ELb0ELb0EEEvNS_16Flash_fwd_paramsE,(.L_x_1268 - _ZN5flash16flash_fwd_kernelI23Flash_fwd_kernel_traitsILi96ELi128ELi64ELi4ELb0ELb0EN7cutlass6half_tE19Flash_kernel_traitsILi96ELi128ELi64ELi4ES3_EELb1ELb1ELb0ELb0ELb1ELb1ELb0ELb0EEEvNS_16Flash_fwd_paramsE)
        .other          _ZN5flash16flash_fwd_kernelI23Flash_fwd_kernel_traitsILi96ELi128ELi64ELi4ELb0ELb0EN7cutlass6half_tE19Flash_kernel_traitsILi96ELi128ELi64ELi4ES3_EELb1ELb1ELb0ELb0ELb1ELb1ELb0ELb0EEEvNS_16Flash_fwd_paramsE,@"STO_CUDA_ENTRY STV_DEFAULT"
_ZN5flash16flash_fwd_kernelI23Flash_fwd_kernel_traitsILi96ELi128ELi64ELi4ELb0ELb0EN7cutlass6half_tE19Flash_kernel_traitsILi96ELi128ELi64ELi4ES3_EELb1ELb1ELb0ELb0ELb1ELb1ELb0ELb0EEEvNS_16Flash_fwd_paramsE:
.text._ZN5flash16flash_fwd_kernelI23Flash_fwd_kernel_traitsILi96ELi128ELi64ELi4ELb0ELb0EN7cutlass6half_tE19Flash_kernel_traitsILi96ELi128ELi64ELi4ES3_EELb1ELb1ELb0ELb0ELb1ELb1ELb0ELb0EEEvNS_16Flash_fwd_paramsE:
[----:B------:R-:W1:Y:S01]  /*0000*/  LDC R1, c[0x0][0x37c] ;  /* 0x0000df00ff017b82 */ /* 0x000e620000000800 */
[----:B------:R-:W2:Y:S07]  /*0010*/  LDCU.U8 UR4, c[0x0][0x524] ;  /* 0x0000a480ff0477ac */ /* 0x000eae0008000000 */
[----:B------:R-:W3:Y:S01]  /*0020*/  LDC R134, c[0x0][0x518] ;  /* 0x00014600ff867b82 */ /* 0x000ee20000000800 */
[----:B-1----:R-:W-:Y:S01]  /*0030*/  VIADD R1, R1, 0xffffffe8 ;  /* 0xffffffe801017836 */ /* 0x002fe20000000000 */
[----:B------:R-:W1:Y:S01]  /*0040*/  LDCU.64 UR26, c[0x0][0x510] ;  /* 0x0000a200ff1a77ac */ /* 0x000e620008000a00 */
[----:B------:R-:W4:Y:S05]  /*0050*/  LDCU.64 UR28, c[0x0][0x358] ;  /* 0x00006b00ff1c77ac */ /* 0x000f2a0008000a00 */
[----:B------:R-:W4:Y:S01]  /*0060*/  LDC R133, c[0x0][0x51c] ;  /* 0x00014700ff857b82 */ /* 0x000f220000000800 */
[----:B------:R-:W4:Y:S01]  /*0070*/  S2R R135, SR_CTAID.X ;  /* 0x0000000000877919 */ /* 0x000f220000002500 */
[----:B------:R-:W4:Y:S06]  /*0080*/  S2R R139, SR_CTAID.Y ;  /* 0x00000000008b7919 */ /* 0x000f2c0000002600 */
[----:B------:R-:W4:Y:S01]  /*0090*/  LDC.64 R4, c[0x0][0x470] ;  /* 0x00011c00ff047b82 */ /* 0x000f220000000a00 */
[----:B--2---:R-:W-:Y:S01]  /*00a0*/  ISETP.NE.AND P3, PT, RZ, UR4, PT ;  /* 0x00000004ff007c0c */ /* 0x004fe2000bf65270 */
[----:B-1----:R-:W-:-:S02]  /*00b0*/  IMAD.U32 R8, RZ, RZ, UR26 ;  /* 0x0000001aff087e24 */ /* 0x002fc4000f8e00ff */
[----:B------:R-:W-:Y:S01]  /*00c0*/  IMAD.U32 R9, RZ, RZ, UR27 ;  /* 0x0000001bff097e24 */ /* 0x000fe2000f8e00ff */
[----:B------:R-:W1:Y:S03]  /*00d0*/  S2R R138, SR_CTAID.Z ;  /* 0x00000000008a7919 */ /* 0x000e660000002700 */
[----:B------:R-:W2:Y:S06]  /*00e0*/  LDC R132, c[0x0][0x434] ;  /* 0x00010d00ff847b82 */ /* 0x000eac0000000800 */
[----:B---3--:R-:W-:Y:S01]  /*00f0*/  @P3 IMAD.MOV.U32 R2, RZ, RZ, R134 ;  /* 0x000000ffff023224 */ /* 0x008fe200078e0086 */
[----:B----4-:R-:W3:Y:S01]  /*0100*/  @P3 LDG.E.64 R8, desc[UR28][R8.64] ;  /* 0x0000001c08083981 */ /* 0x010ee2000c1e1b00 */
[----:B------:R-:W-:-:S05]  /*0110*/  @P3 IMAD.MOV.U32 R3, RZ, RZ, R133 ;  /* 0x000000ffff033224 */ /* 0x000fca00078e0085 */
[----:B------:R4:W2:Y:S01]  /*0120*/  @P3 LDG.E.64 R6, desc[UR28][R2.64] ;  /* 0x0000001c02063981 */ /* 0x0008a2000c1e1b00 */
[----:B------:R-:W-:Y:S01]  /*0130*/  IMAD.MOV.U32 R20, RZ, RZ, RZ ;  /* 0x000000ffff147224 */ /* 0x000fe200078e00ff */
[----:B------:R-:W-:Y:S01]  /*0140*/  ISETP.NE.U32.AND P2, PT, R4, RZ, PT ;  /* 0x000000ff0400720c */ /* 0x000fe20003f45070 */
[----:B------:R-:W4:Y:S03]  /*0150*/  S2R R169, SR_TID.X ;  /* 0x0000000000a97919 */ /* 0x000f260000002100 */
[----:B------:R-:W-:Y:S02]  /*0160*/  ISETP.NE.AND.EX P2, PT, R5, RZ, PT, P2 ;  /* 0x000000ff0500720c */ /* 0x000fe40003f45320 */
[----:B-1----:R-:W-:-:S11]  /*0170*/  LOP3.LUT R0, R138, R135, R139, 0xfe, !PT ;  /* 0x000000878a007212 */ /* 0x002fd600078efe8b */
[----:B------:R-:W1:Y:S08]  /*0180*/  @P2 LDC.64 R4, c[0x0][0x470] ;  /* 0x00011c00ff042b82 */ /* 0x000e700000000a00 */
[----:B----4-:R-:W4:Y:S01]  /*0190*/  LDC.64 R2, c[0x0][0x478] ;  /* 0x00011e00ff027b82 */ /* 0x010f220000000a00 */
[----:B------:R-:W-:-:S07]  /*01a0*/  LOP3.LUT P4, RZ, R0, R169, RZ, 0xfc, !PT ;  /* 0x000000a900ff7212 */ /* 0x000fce000788fcff */
[----:B------:R-:W2:Y:S01]  /*01b0*/  @P3 LDC R0, c[0x0][0x520] ;  /* 0x00014800ff003b82 */ /* 0x000ea20000000800 */
[----:B-1----:R-:W-:-:S07]  /*01c0*/  @P2 IMAD.WIDE.U32 R4, R139, 0x4, R4 ;  /* 0x000000048b042825 */ /* 0x002fce00078e0004 */
[----:B------:R-:W1:Y:S01]  /*01d0*/  @!P4 LDC.64 R10, c[0x0][0x528] ;  /* 0x00014a00ff0acb82 */ /* 0x000e620000000a00 */
[----:B----4-:R-:W-:-:S04]  /*01e0*/  ISETP.NE.U32.AND P1, PT, R2, RZ, PT ;  /* 0x000000ff0200720c */ /* 0x010fc80003f25070 */
[----:B------:R-:W-:-:S13]  /*01f0*/  ISETP.NE.AND.EX P1, PT, R3, RZ, PT, P1 ;  /* 0x000000ff0300720c */ /* 0x000fda0003f25310 */
[----:B------:R-:W4:Y:S01]  /*0200*/  @P1 LDC.64 R2, c[0x0][0x478] ;  /* 0x00011e00ff021b82 */ /* 0x000f220000000a00 */
[----:B------:R-:W-:Y:S02]  /*0210*/  IMAD.SHL.U32 R140, R135, 0x80, RZ ;  /* 0x00000080878c7824 */ /* 0x000fe400078e00ff */
[----:B----4-:R-:W-:Y:S01]  /*0220*/  @P1 IMAD.WIDE.U32 R2, R139, 0x4, R2 ;  /* 0x000000048b021825 */ /* 0x010fe200078e0002 */
[----:B---3--:R-:W-:Y:S02]  /*0230*/  @P3 R2UR UR26, R8 ;  /* 0x00000000081a32ca */ /* 0x008fe400000e0000 */
[----:B------:R-:W-:Y:S02]  /*0240*/  @P3 R2UR UR27, R9 ;  /* 0x00000000091b32ca */ /* 0x000fe400000e0000 */
[----:B--2---:R-:W-:-:S05]  /*0250*/  @P3 IADD3 R134, P0, PT, R6, R0, RZ ;  /* 0x0000000006863210 */ /* 0x004fca0007f1e0ff */
[----:B------:R-:W-:-:S04]  /*0260*/  @P3 IMAD.X R133, RZ, RZ, R7, P0 ;  /* 0x000000ffff853224 */ /* 0x000fc800000e0607 */
[----:B------:R-:W-:Y:S02]  /*0270*/  IMAD.U32 R8, RZ, RZ, UR26 ;  /* 0x0000001aff087e24 */ /* 0x000fe4000f8e00ff */
[----:B------:R-:W-:Y:S01]  /*0280*/  MOV R9, UR27 ;  /* 0x0000001b00097c02 */ /* 0x000fe20008000f00 */
[----:B------:R-:W-:Y:S01]  /*0290*/  @!P4 IMAD.MOV.U32 R6, RZ, RZ, R134 ;  /* 0x000000ffff06c224 */ /* 0x000fe200078e0086 */
[----:B------:R-:W-:-:S03]  /*02a0*/  @!P4 MOV R7, R133 ;  /* 0x000000850007c202 */ /* 0x000fc60000000f00 */
[----:B-1----:R1:W-:Y:S04]  /*02b0*/  @!P4 STG.E.64 desc[UR28][R10.64], R8 ;  /* 0x000000080a00c986 */ /* 0x0023e8000c101b1c */
[----:B------:R1:W-:Y:S04]  /*02c0*/  @!P4 STG.E.64 desc[UR28][R10.64+0x8], R6 ;  /* 0x000008060a00c986 */ /* 0x0003e8000c101b1c */
[----:B------:R2:W5:Y:S04]  /*02d0*/  @P2 LDG.E R20, desc[UR28][R4.64] ;  /* 0x0000001c04142981 */ /* 0x000568000c1e1900 */
[----:B------:R1:W5:Y:S01]  /*02e0*/  @P1 LDG.E R59, desc[UR28][R2.64] ;  /* 0x0000001c023b1981 */ /* 0x000362000c1e1900 */
[----:B------:R-:W-:Y:S01]  /*02f0*/  ISETP.GE.AND P2, PT, R140, R132, PT ;  /* 0x000000848c00720c */ /* 0x000fe20003f46270 */
[----:B--2---:R-:W2:Y:S08]  /*0300*/  @!P1 LDC.64 R4, c[0x0][0x488] ;  /* 0x00012200ff049b82 */ /* 0x004eb00000000a00 */
[----:B------:R-:W3:Y:S01]  /*0310*/  @!P1 LDC.64 R2, c[0x0][0x438] ;  /* 0x00010e00ff029b82 */ /* 0x000ee20000000a00 */
[----:B--2---:R-:W-:-:S04]  /*0320*/  @!P1 ISETP.NE.U32.AND P0, PT, R4, RZ, PT ;  /* 0x000000ff0400920c */ /* 0x004fc80003f05070 */
[----:B------:R-:W-:Y:S01]  /*0330*/  @!P1 ISETP.NE.AND.EX P0, PT, R5, RZ, PT, P0 ;  /* 0x000000ff0500920c */ /* 0x000fe20003f05300 */
[----:B-1----:R-:W-:-:S12]  /*0340*/  @P2 EXIT ;  /* 0x000000000000294d */ /* 0x002fd80003800000 */
[----:B------:R-:W1:Y:S01]  /*0350*/  LDCU UR25, c[0x0][0x508] ;  /* 0x0000a100ff1977ac */ /* 0x000e620008000800 */
[----:B---3--:R-:W-:Y:S01]  /*0360*/  @!P1 SEL R3, R3, RZ, P0 ;  /* 0x000000ff03039207 */ /* 0x008fe20000000000 */
[----:B-----5:R-:W-:-:S03]  /*0370*/  @P1 IMAD.IADD R59, R59, 0x1, -R20 ;  /* 0x000000013b3b1824 */ /* 0x020fc600078e0a14 */
[----:B------:R-:W-:Y:S01]  /*0380*/  @!P1 IADD3 R59, PT, PT, R3, R2, -R20 ;  /* 0x00000002033b9210 */ /* 0x000fe20007ffe814 */
[----:B------:R-:W-:-:S04]  /*0390*/  VIADD R2, R135, 0x1 ;  /* 0x0000000187027836 */ /* 0x000fc80000000000 */
[----:B------:R-:W-:Y:S02]  /*03a0*/  VIADD R4, R59, 0x3f ;  /* 0x0000003f3b047836 */ /* 0x000fe40000000000 */
[----:B------:R-:W-:-:S03]  /*03b0*/  IMAD R2, R2, 0x80, -R132 ;  /* 0x0000008002027824 */ /* 0x000fc600078e0a84 */
[----:B------:R-:W-:Y:S02]  /*03c0*/  SHF.R.S32.HI R3, RZ, 0x1f, R4 ;  /* 0x0000001fff037819 */ /* 0x000fe40000011404 */
[----:B-1----:R-:W-:Y:S02]  /*03d0*/  IADD3 R2, PT, PT, R4, UR25, R2 ;  /* 0x0000001904027c10 */ /* 0x002fe4000fffe002 */
[----:B------:R-:W-:Y:S02]  /*03e0*/  LEA.HI R3, R3, R4, RZ, 0x6 ;  /* 0x0000000403037211 */ /* 0x000fe400078f30ff */
[----:B------:R-:W-:Y:S02]  /*03f0*/  SHF.R.S32.HI R0, RZ, 0x1f, R2 ;  /* 0x0000001fff007819 */ /* 0x000fe40000011402 */
[----:B------:R-:W-:Y:S02]  /*0400*/  SHF.R.S32.HI R3, RZ, 0x6, R3 ;  /* 0x00000006ff037819 */ /* 0x000fe40000011403 */
[----:B------:R-:W-:-:S04]  /*0410*/  LEA.HI R0, R0, R2, RZ, 0x6 ;  /* 0x0000000200007211 */ /* 0x000fc800078f30ff */
[----:B------:R-:W-:-:S04]  /*0420*/  SHF.R.S32.HI R0, RZ, 0x6, R0 ;  /* 0x00000006ff007819 */ /* 0x000fc80000011400 */
[----:B------:R-:W-:-:S04]  /*0430*/  VIMNMX R0, PT, PT, R3, R0, PT ;  /* 0x0000000003007248 */ /* 0x000fc80003fe0100 */
[----:B------:R-:W-:-:S13]  /*0440*/  R2UR UR24, R0 ;  /* 0x00000000001872ca */ /* 0x000fda00000e0000 */
[----:B------:R-:W-:-:S09]  /*0450*/  UISETP.GT.AND UP0, UPT, UR24, URZ, UPT ;  /* 0x000000ff1800728c */ /* 0x000fd2000bf04270 */
[----:B------:R-:W-:Y:S05]  /*0460*/  BRA.U UP0, `(.L_x_406) ;  /* 0x0000000500f07547 */ /* 0x000fea000b800000 */
        /* <DEDUP_REMOVED lines=20> */
.L_x_407:
[----:B------:R-:W1:Y:S01]  /*05b0*/  LDCU.64 UR4, c[0x0][0x410] ;  /* 0x00008200ff0477ac */ /* 0x000e620008000a00 */
[----:B------:R-:W2:Y:S01]  /*05c0*/  LDC.64 R2, c[0x0][0x408] ;  /* 0x00010200ff027b82 */ /* 0x000ea20000000a00 */
[----:B------:R-:W-:Y:S01]  /*05d0*/  IMAD.MOV.U32 R9, RZ, RZ, RZ ;  /* 0x000000ffff097224 */ /* 0x000fe200078e00ff */
[----:B------:R-:W-:Y:S01]  /*05e0*/  ISETP.NE.AND P0, PT, RZ, UR6, !P1 ;  /* 0x00000006ff007c0c */ /* 0x000fe2000cf05270 */
[----:B---3--:R-:W-:Y:S01]  /*05f0*/  IMAD R7, R138, R7, RZ ;  /* 0x000000078a077224 */ /* 0x008fe200078e02ff */
[----:B------:R-:W-:Y:S01]  /*0600*/  BSSY.RECONVERGENT B0, `(.L_x_408) ;  /* 0x0000042000007945 */ /* 0x000fe20003800200 */
[----:B------:R-:W-:-:S04]  /*0610*/  IMAD.WIDE.U32 R8, R139, R4, R8 ;  /* 0x000000048b087225 */ /* 0x000fc800078e0008 */
[----:B------:R-:W-:Y:S01]  /*0620*/  IMAD R9, R139, R5, R9 ;  /* 0x000000058b097224 */ /* 0x000fe200078e0209 */
[----:B------:R-:W-:Y:S02]  /*0630*/  SHF.R.U32.HI R5, RZ, 0x2, R169 ;  /* 0x00000002ff057819 */ /* 0x000fe400000116a9 */
[----:B------:R-:W-:Y:S02]  /*0640*/  LOP3.LUT P6, R169, R169, 0x3, RZ, 0xc0, !PT ;  /* 0x00000003a9a97812 */ /* 0x000fe400078cc0ff */
[----:B------:R-:W-:Y:S01]  /*0650*/  LEA R4, P1, R135, R5, 0x7 ;  /* 0x0000000587047211 */ /* 0x000fe200078238ff */
[----:B------:R-:W-:Y:S02]  /*0660*/  @!P0 IMAD R7, R139, R0, R7 ;  /* 0x000000008b078224 */ /* 0x000fe400078e0207 */
[----:B-1----:R-:W-:Y:S01]  /*0670*/  IMAD.WIDE.U32 R8, R138, UR4, R8 ;  /* 0x000000048a087c25 */ /* 0x002fe2000f8e0008 */
[----:B------:R-:W-:-:S03]  /*0680*/  LEA.HI.X R135, R135, RZ, RZ, 0x7, P1 ;  /* 0x000000ff87877211 */ /* 0x000fc600008f3cff */
        /* <DEDUP_REMOVED lines=13> */
[C---:B------:R-:W-:Y:S01]  /*0760*/  VIADD R9, R5.reuse, 0x20 ;  /* 0x0000002005097836 */ /* 0x040fe20000000000 */
[--C-:B------:R-:W-:Y:S01]  /*0770*/  IADD3 R139, P2, P1, R140, R139, R7.reuse ;  /* 0x0000008b8c8b7210 */ /* 0x100fe2000795e007 */
[C---:B------:R-:W-:Y:S01]  /*0780*/  VIADD R8, R5.reuse, 0x40 ;  /* 0x0000004005087836 */ /* 0x040fe20000000000 */
[----:B------:R-:W-:Y:S01]  /*0790*/  SHF.R.S32.HI R140, RZ, 0x1f, R140 ;  /* 0x0000001fff8c7819 */ /* 0x000fe2000001148c */
[----:B------:R-:W-:Y:S01]  /*07a0*/  VIADD R12, R5, 0x60 ;  /* 0x00000060050c7836 */ /* 0x000fe20000000000 */
[----:B------:R-:W-:-:S02]  /*07b0*/  SHF.R.S32.HI R7, RZ, 0x1f, R7 ;  /* 0x0000001fff077819 */ /* 0x000fc40000011407 */
[----:B-1----:R-:W-:Y:S02]  /*07c0*/  LEA R14, P0, R10, UR4, 0x1 ;  /* 0x000000040a0e7c11 */ /* 0x002fe4000f8008ff */
[----:B------:R-:W-:Y:S01]  /*07d0*/  IADD3.X R4, PT, PT, R140, R4, R7, P2, P1 ;  /* 0x000000048c047210 */ /* 0x000fe200017e2407 */
[----:B------:R-:W-:Y:S01]  /*07e0*/  IMAD.SHL.U32 R7, R2, 0x40, RZ ;  /* 0x0000004002077824 */ /* 0x000fe200078e00ff */
[----:B------:R-:W-:Y:S02]  /*07f0*/  LEA.HI.X R15, R10, UR5, R0, 0x1, P0 ;  /* 0x000000050a0f7c11 */ /* 0x000fe400080f0c00 */
[CC--:B------:R-:W-:Y:S02]  /*0800*/  LEA R10, P0, R2.reuse, R14.reuse, 0x7 ;  /* 0x0000000e020a7211 */ /* 0x0c0fe400078038ff */
[----:B------:R-:W-:Y:S01]  /*0810*/  SHF.L.U64.HI R0, R2, 0x6, R3 ;  /* 0x0000000602007819 */ /* 0x000fe20000010203 */
[----:B------:R1:W-:Y:S01]  /*0820*/  STG.E.128 desc[UR28][R14.64], RZ ;  /* 0x000000ff0e007986 */ /* 0x0003e2000c101d1c */
[----:B------:R-:W-:-:S02]  /*0830*/  IADD3 R16, P1, PT, R7, R14, RZ ;  /* 0x0000000e07107210 */ /* 0x000fc40007f3e0ff */
[----:B------:R-:W-:Y:S01]  /*0840*/  LEA.HI.X R11, R2, R15, R3, 0x7, P0 ;  /* 0x0000000f020b7211 */ /* 0x000fe200000f3c03 */
[----:B------:R1:W-:Y:S01]  /*0850*/  STG.E.128 desc[UR28][R14.64+0x40], RZ ;  /* 0x000040ff0e007986 */ /* 0x0003e2000c101d1c */
[----:B------:R-:W-:Y:S01]  /*0860*/  IADD3 R2, P0, PT, R7, R10, RZ ;  /* 0x0000000a07027210 */ /* 0x000fe20007f1e0ff */
[----:B------:R-:W-:Y:S01]  /*0870*/  IMAD.X R17, R0, 0x1, R15, P1 ;  /* 0x0000000100117824 */ /* 0x000fe200008e060f */
        /* <DEDUP_REMOVED lines=26> */
.L_x_409:
[----:B------:R-:W-:Y:S05]  /*0a20*/  BSYNC.RECONVERGENT B0 ;  /* 0x0000000000007941 */ /* 0x000fea0003800200 */
.L_x_408:
        /* <DEDUP_REMOVED lines=10> */
.L_x_411:
[----:B------:R-:W-:Y:S05]  /*0ad0*/  BSYNC.RECONVERGENT B0 ;  /* 0x0000000000007941 */ /* 0x000fea0003800200 */
.L_x_410:
        /* <DEDUP_REMOVED lines=10> */
.L_x_413:
[----:B------:R-:W-:Y:S05]  /*0b80*/  BSYNC.RECONVERGENT B0 ;  /* 0x0000000000007941 */ /* 0x000fea0003800200 */
.L_x_412:
        /* <DEDUP_REMOVED lines=10> */
.L_x_406:
[----:B------:R-:W1:Y:S01]  /*0c30*/  LDC R2, c[0x0][0x3e8] ;  /* 0x0000fa00ff027b82 */ /* 0x000e620000000800 */
[----:B------:R-:W2:Y:S01]  /*0c40*/  LDCU.128 UR4, c[0x0][0x3b0] ;  /* 0x00007600ff0477ac */ /* 0x000ea20008000c00 */
[C---:B------:R-:W-:Y:S01]  /*0c50*/  IMAD.SHL.U32 R58, R169.reuse, 0x8, RZ ;  /* 0x00000008a93a7824 */ /* 0x040fe200078e00ff */
[--C-:B------:R-:W-:Y:S01]  /*0c60*/  SHF.R.U32.HI R136, RZ, 0x2, R169.reuse ;  /* 0x00000002ff887819 */ /* 0x100fe200000116a9 */
[----:B------:R-:W-:Y:S01]  /*0c70*/  IMAD.MOV.U32 R9, RZ, RZ, RZ ;  /* 0x000000ffff097224 */ /* 0x000fe200078e00ff */
[----:B------:R-:W3:Y:S01]  /*0c80*/  LDCU.128 UR20, c[0x0][0x3a0] ;  /* 0x00007400ff1477ac */ /* 0x000ee20008000c00 */
[----:B------:R-:W-:Y:S01]  /*0c90*/  IMAD.U32 R56, RZ, RZ, UR24 ;  /* 0x00000018ff387e24 */ /* 0x000fe2000f8e00ff */
[----:B------:R-:W-:Y:S01]  /*0ca0*/  LOP3.LUT R8, R58, 0x18, RZ, 0xc0, !PT ;  /* 0x000000183a087812 */ /* 0x000fe200078ec0ff */
[----:B------:R-:W-:Y:S01]  /*0cb0*/  IMAD.MOV.U32 R137, RZ, RZ, RZ ;  /* 0x000000ffff897224 */ /* 0x000fe200078e00ff */
[----:B------:R-:W4:Y:S01]  /*0cc0*/  LDCU.128 UR16, c[0x0][0x3d0] ;  /* 0x00007a00ff1077ac */ /* 0x000f220008000c00 */
[----:B------:R-:W-:Y:S01]  /*0cd0*/  VIADD R56, R56, 0xffffffff ;  /* 0xffffffff38387836 */ /* 0x000fe20000000000 */
[----:B------:R-:W-:Y:S01]  /*0ce0*/  SHF.R.U32.HI R171, RZ, 0x1, R169 ;  /* 0x00000001ffab7819 */ /* 0x000fe200000116a9 */
[C---:B------:R-:W-:Y:S01]  /*0cf0*/  IMAD.SHL.U32 R170, R169.reuse, 0x4, RZ ;  /* 0x00000004a9aa7824 */ /* 0x040fe200078e00ff */
[----:B------:R-:W5:Y:S01]  /*0d00*/  LDCU.128 UR8, c[0x0][0x380] ;  /* 0x00007000ff0877ac */ /* 0x000f620008000c00 */
[----:B------:R-:W-:Y:S01]  /*0d10*/  IMAD.SHL.U32 R38, R169, 0x10, RZ ;  /* 0x00000010a9267824 */ /* 0x000fe200078e00ff */
[----:B------:R-:W-:Y:S01]  /*0d20*/  LOP3.LUT R57, R171, 0x8, RZ, 0xc0, !PT ;  /* 0x00000008ab397812 */ /* 0x000fe200078ec0ff */
[C---:B------:R-:W-:Y:S01]  /*0d30*/  IMAD.SHL.U32 R39, R169.reuse, 0x20, RZ ;  /* 0x00000020a9277824 */ /* 0x040fe200078e00ff */
[----:B------:R-:W3:Y:S01]  /*0d40*/  LDCU.128 UR12, c[0x0][0x390] ;  /* 0x00007200ff0c77ac */ /* 0x000ee20008000c00 */
[----:B------:R-:W-:Y:S01]  /*0d50*/  IMAD.MOV.U32 R36, RZ, RZ, 0x20 ;  /* 0x00000020ff247424 */ /* 0x000fe200078e00ff */
[C---:B------:R-:W-:Y:S01]  /*0d60*/  LOP3.LUT P6, RZ, R169.reuse, 0x4, RZ, 0xc0, !PT ;  /* 0x00000004a9ff7812 */ /* 0x040fe200078cc0ff */
[----:B--2---:R-:W-:Y:S01]  /*0d70*/  IMAD.WIDE.U32 R10, R20, UR6, R8 ;  /* 0x00000006140a7c25 */ /* 0x004fe2000f8e0008 */
[----:B------:R-:W-:-:S02]  /*0d80*/  LOP3.LUT R242, R169, 0x1f, RZ, 0xc0, !PT ;  /* 0x0000001fa9f27812 */ /* 0x000fc400078ec0ff */
[----:B------:R-:W-:Y:S02]  /*0d90*/  SEL R36, R36, 0xffffffe0, !P6 ;  /* 0xffffffe024247807 */ /* 0x000fe40007000000 */
[----:B-1----:R-:W-:Y:S02]  /*0da0*/  IABS R3, R2 ;  /* 0x0000000200037213 */ /* 0x002fe40000000000 */
[----:B------:R-:W-:Y:S02]  /*0db0*/  SHF.R.U32.HI R232, RZ, 0x5, R169 ;  /* 0x00000005ffe87819 */ /* 0x000fe400000116a9 */
[----:B------:R-:W1:Y:S03]  /*0dc0*/  I2F.RP R6, R3 ;  /* 0x0000000300067306 */ /* 0x000e660000209400 */
[----:B------:R-:W-:Y:S02]  /*0dd0*/  IMAD R232, R135, 0x8, R232 ;  /* 0x0000000887e87824 */ /* 0x000fe400078e02e8 */
[----:B---3--:R-:W-:Y:S01]  /*0de0*/  IMAD.WIDE.U32 R18, R139, UR14, R8 ;  /* 0x0000000e8b127c25 */ /* 0x008fe2000f8e0008 */
[----:B------:R-:W-:-:S03]  /*0df0*/  USHF.L.U32 UR14, UR6, 0x6, URZ ;  /* 0x00000006060e7899 */ /* 0x000fc600080006ff */
[----:B------:R-:W-:Y:S01]  /*0e00*/  IMAD R19, R139, UR15, R19 ;  /* 0x0000000f8b137c24 */ /* 0x000fe2000f8e0213 */
[----:B------:R-:W-:Y:S02]  /*0e10*/  USHF.L.U64.HI UR15, UR6, 0x5, UR7 ;  /* 0x00000005060f7899 */ /* 0x000fe40008010207 */
[----:B------:R-:W-:Y:S01]  /*0e20*/  IMAD.WIDE.U32 R22, R56, UR14, RZ ;  /* 0x0000000e38167c25 */ /* 0x000fe2000f8e00ff */
[----:B-1----:R-:W1:Y:S03]  /*0e30*/  MUFU.RCP R6, R6 ;  /* 0x0000000600067308 */ /* 0x002e660000001000 */
[----:B-1----:R-:W-:-:S05]  /*0e40*/  VIADD R6, R6, 0xffffffe ;  /* 0x0ffffffe06067836 */ /* 0x002fca0000000000 */
[----:B------:R-:W1:Y:S02]  /*0e50*/  F2I.FTZ.U32.TRUNC.NTZ R7, R6 ;  /* 0x0000000600077305 */ /* 0x000e64000021f000 */
[----:B-1----:R-:W-:Y:S02]  /*0e60*/  IMAD.MOV R0, RZ, RZ, -R7 ;  /* 0x000000ffff007224 */ /* 0x002fe400078e0a07 */
[----:B------:R-:W-:Y:S02]  /*0e70*/  IMAD.MOV.U32 R6, RZ, RZ, RZ ;  /* 0x000000ffff067224 */ /* 0x000fe400078e00ff */
[----:B------:R-:W-:Y:S01]  /*0e80*/  IMAD R4, R0, R3, RZ ;  /* 0x0000000300047224 */ /* 0x000fe200078e02ff */
[----:B------:R-:W-:-:S03]  /*0e90*/  IABS R0, R138 ;  /* 0x0000008a00007213 */ /* 0x000fc60000000000 */
[----:B------:R-:W-:-:S06]  /*0ea0*/  IMAD.HI.U32 R4, R7, R4, R6 ;  /* 0x0000000407047227 */ /* 0x000fcc00078e0006 */
[----:B------:R-:W-:-:S04]  /*0eb0*/  IMAD.HI.U32 R7, R4, R0, RZ ;  /* 0x0000000004077227 */ /* 0x000fc800078e00ff */
[----:B------:R-:W-:-:S04]  /*0ec0*/  IMAD.MOV R5, RZ, RZ, -R7 ;  /* 0x000000ffff057224 */ /* 0x000fc800078e0a07 */
[----:B------:R-:W-:Y:S01]  /*0ed0*/  IMAD R5, R3, R5, R0 ;  /* 0x0000000503057224 */ /* 0x000fe200078e0200 */
[----:B------:R-:W-:-:S04]  /*0ee0*/  SHF.R.S32.HI R0, RZ, 0x1f, R20 ;  /* 0x0000001fff007819 */ /* 0x000fc80000011414 */
[----:B------:R-:W-:Y:S01]  /*0ef0*/  ISETP.GT.U32.AND P1, PT, R3, R5, PT ;  /* 0x000000050300720c */ /* 0x000fe20003f24070 */
[----:B------:R-:W-:-:S04]  /*0f00*/  IMAD R4, R0, UR6, RZ ;  /* 0x0000000600047c24 */ /* 0x000fc8000f8e02ff */
[----:B------:R-:W-:-:S04]  /*0f10*/  IMAD R4, R20, UR7, R4 ;  /* 0x0000000714047c24 */ /* 0x000fc8000f8e0204 */
[----:B------:R-:W-:-:S04]  /*0f20*/  IMAD.IADD R11, R11, 0x1, R4 ;  /* 0x000000010b0b7824 */ /* 0x000fc800078e0204 */
[----:B------:R-:W-:Y:S02]  /*0f30*/  @!P1 IMAD.IADD R5, R5, 0x1, -R3 ;  /* 0x0000000105059824 */ /* 0x000fe400078e0a03 */
[----:B------:R-:W-:Y:S01]  /*0f40*/  @!P1 VIADD R7, R7, 0x1 ;  /* 0x0000000107079836 */ /* 0x000fe20000000000 */
[----:B------:R-:W-:Y:S01]  /*0f50*/  ISETP.NE.AND P1, PT, R2, RZ, PT ;  /* 0x000000ff0200720c */ /* 0x000fe20003f25270 */
[----:B------:R-:W-:Y:S01]  /*0f60*/  IMAD.WIDE.U32 R10, R139, UR20, R10 ;  /* 0x000000148b0a7c25 */ /* 0x000fe2000f8e000a */
[----:B------:R-:W-:Y:S01]  /*0f70*/  ISETP.GE.U32.AND P2, PT, R5, R3, PT ;  /* 0x000000030500720c */ /* 0x000fe20003f46070 */
[----:B------:R-:W1:Y:S01]  /*0f80*/  S2UR UR20, SR_CgaCtaId ;  /* 0x00000000001479c3 */ /* 0x000e620000008800 */
[----:B------:R-:W-:Y:S01]  /*0f90*/  LOP3.LUT R3, R138, R2, RZ, 0x3c, !PT ;  /* 0x000000028a037212 */ /* 0x000fe200078e3cff */
[----:B------:R-:W-:-:S03]  /*0fa0*/  IMAD R11, R139, UR21, R11 ;  /* 0x000000158b0b7c24 */ /* 0x000fc6000f8e020b */
[----:B------:R-:W-:Y:S01]  /*0fb0*/  ISETP.GE.AND P0, PT, R3, RZ, PT ;  /* 0x000000ff0300720c */ /* 0x000fe20003f06270 */
[----:B------:R-:W-:Y:S01]  /*0fc0*/  IMAD.WIDE.U32 R10, R136, UR6, R10 ;  /* 0x00000006880a7c25 */ /* 0x000fe2000f8e000a */
[----:B------:R-:W-:Y:S01]  /*0fd0*/  LOP3.LUT R3, R58, 0xd8, RZ, 0xc0, !PT ;  /* 0x000000d83a037812 */ /* 0x000fe200078ec0ff */
[----:B------:R-:W2:Y:S04]  /*0fe0*/  LDC.64 R4, c[0x0][0x3c0] ;  /* 0x0000f000ff047b82 */ /* 0x000ea80000000a00 */
[----:B------:R-:W-:-:S06]  /*0ff0*/  @P2 VIADD R7, R7, 0x1 ;  /* 0x0000000107072836 */ /* 0x000fcc0000000000 */
[----:B------:R-:W-:Y:S01]  /*1000*/  @!P0 IMAD.MOV R7, RZ, RZ, -R7 ;  /* 0x000000ffff078224 */ /* 0x000fe200078e0a07 */
[----:B------:R-:W-:Y:S02]  /*1010*/  @!P1 LOP3.LUT R7, RZ, R2, RZ, 0x33, !PT ;  /* 0x00000002ff079212 */ /* 0x000fe400078e33ff */
[----:B------:R-:W-:Y:S01]  /*1020*/  LOP3.LUT R2, R3, 0x18, R169, 0x78, !PT ;  /* 0x0000001803027812 */ /* 0x000fe200078e78a9 */
[----:B------:R-:W-:Y:S01]  /*1030*/  IMAD R3, R136, UR7, R11 ;  /* 0x0000000788037c24 */ /* 0x000fe2000f8e020b */
[----:B------:R-:W-:Y:S02]  /*1040*/  SHF.R.S32.HI R16, RZ, 0x1f, R7 ;  /* 0x0000001fff107819 */ /* 0x000fe40000011407 */
[----:B------:R-:W-:Y:S01]  /*1050*/  LOP3.LUT R58, R2, 0x1f20, R58, 0xf8, !PT ;  /* 0x00001f20023a7812 */ /* 0x000fe200078ef83a */
[----:B------:R-:W-:Y:S02]  /*1060*/  IMAD.MOV.U32 R2, RZ, RZ, R10 ;  /* 0x000000ffff027224 */ /* 0x000fe400078e000a */
[----:B----4-:R-:W-:-:S02]  /*1070*/  IMAD R225, R16, UR16, RZ ;  /* 0x0000001010e17c24 */ /* 0x010fc4000f8e02ff */
[----:B------:R-:W-:Y:S01]  /*1080*/  IMAD.WIDE.U32 R2, R7, UR16, R2 ;  /* 0x0000001007027c25 */ /* 0x000fe2000f8e0002 */
[----:B------:R-:W-:-:S03]  /*1090*/  USHF.L.U64.HI UR16, UR4, 0x5, UR5 ;  /* 0x0000000504107899 */ /* 0x000fc60008010205 */
[----:B------:R-:W-:Y:S01]  /*10a0*/  IMAD R225, R7, UR17, R225 ;  /* 0x0000001107e17c24 */ /* 0x000fe2000f8e02e1 */
[----:B-----5:R-:W-:Y:S01]  /*10b0*/  LEA R226, P0, R2, UR10, 0x1 ;  /* 0x0000000a02e27c11 */ /* 0x020fe2000f8008ff */
[----:B--2---:R-:W-:Y:S01]  /*10c0*/  IMAD R0, R0, R4, RZ ;  /* 0x0000000400007224 */ /* 0x004fe200078e02ff */
[----:B------:R-:W-:Y:S01]  /*10d0*/  USHF.L.U64.HI UR10, UR6, 0x6, UR7 ;  /* 0x00000006060a7899 */ /* 0x000fe20008010207 */
[----:B------:R-:W-:Y:S01]  /*10e0*/  IMAD.IADD R225, R3, 0x1, R225 ;  /* 0x0000000103e17824 */ /* 0x000fe200078e02e1 */
[----:B------:R-:W-:Y:S01]  /*10f0*/  LEA R12, P2, R22, R226, 0x1 ;  /* 0x000000e2160c7211 */ /* 0x000fe200078408ff */
[C---:B------:R-:W-:Y:S01]  /*1100*/  IMAD R0, R20.reuse, R5, R0 ;  /* 0x0000000514007224 */ /* 0x040fe200078e0200 */
[----:B------:R-:W-:Y:S01]  /*1110*/  USHF.L.U32 UR17, UR4, 0x5, URZ ;  /* 0x0000000504117899 */ /* 0x000fe200080006ff */
[----:B------:R-:W-:Y:S01]  /*1120*/  IMAD.WIDE.U32 R20, R20, R4, R8 ;  /* 0x0000000414147225 */ /* 0x000fe200078e0008 */
[----:B------:R-:W-:Y:S01]  /*1130*/  LEA.HI.X R225, R2, UR11, R225, 0x1, P0 ;  /* 0x0000000b02e17c11 */ /* 0x000fe200080f0ce1 */
[----:B------:R-:W-:Y:S01]  /*1140*/  USHF.L.U32 UR11, UR6, 0x5, URZ ;  /* 0x00000005060b7899 */ /* 0x000fe200080006ff */
[----:B------:R-:W2:Y:S01]  /*1150*/  LDC.64 R2, c[0x0][0x3c8] ;  /* 0x0000f200ff027b82 */ /* 0x000ea20000000a00 */
[----:B------:R-:W-:-:S02]  /*1160*/  IMAD.IADD R21, R21, 0x1, R0 ;  /* 0x0000000115157824 */ /* 0x000fc400078e0200 */
[----:B------:R-:W-:Y:S02]  /*1170*/  IMAD R9, R56, UR10, RZ ;  /* 0x0000000a38097c24 */ /* 0x000fe4000f8e02ff */
[----:B------:R-:W-:Y:S01]  /*1180*/  IMAD.WIDE.U32 R20, R139, UR22, R20 ;  /* 0x000000168b147c25 */ /* 0x000fe2000f8e0014 */
[----:B------:R-:W-:-:S03]  /*1190*/  IADD3 R11, P0, PT, R22, UR11, RZ ;  /* 0x0000000b160b7c10 */ /* 0x000fc6000ff1e0ff */
[----:B------:R-:W-:Y:S01]  /*11a0*/  IMAD R21, R139, UR23, R21 ;  /* 0x000000178b157c24 */ /* 0x000fe2000f8e0215 */
[----:B------:R-:W-:Y:S01]  /*11b0*/  LEA R8, P1, R11, R226, 0x1 ;  /* 0x000000e20b087211 */ /* 0x000fe200078208ff */
[----:B------:R-:W-:Y:S02]  /*11c0*/  IMAD.IADD R9, R23, 0x1, R9 ;  /* 0x0000000117097824 */ /* 0x000fe400078e0209 */
[----:B------:R-:W-:-:S03]  /*11d0*/  IMAD.WIDE.U32 R14, R56, R4, RZ ;  /* 0x00000004380e7225 */ /* 0x000fc600078e00ff */
[----:B------:R-:W-:Y:S01]  /*11e0*/  IADD3.X R10, PT, PT, R9, UR15, RZ, P0, !PT ;  /* 0x0000000f090a7c10 */ /* 0x000fe200087fe4ff */
[----:B------:R-:W-:Y:S01]  /*11f0*/  IMAD.WIDE.U32 R20, R136, R4, R20 ;  /* 0x0000000488147225 */ /* 0x000fe200078e0014 */
[-C--:B------:R-:W-:Y:S02]  /*1200*/  LEA.HI.X R13, R22, R225.reuse, R9, 0x1, P2 ;  /* 0x000000e1160d7211 */ /* 0x080fe400010f0c09 */
[----:B------:R-:W-:Y:S01]  /*1210*/  LEA.HI.X R9, R11, R225, R10, 0x1, P1 ;  /* 0x000000e10b097211 */ /* 0x000fe200008f0c0a */
[----:B------:R-:W-:Y:S02]  /*1220*/  IMAD.SHL.U32 R6, R14, 0x40, RZ ;  /* 0x000000400e067824 */ /* 0x000fe400078e00ff */
[-C--:B------:R-:W-:Y:S02]  /*1230*/  IMAD R0, R56, R5.reuse, R15 ;  /* 0x0000000538007224 */ /* 0x080fe400078e020f */
[----:B------:R-:W-:Y:S01]  /*1240*/  IMAD R21, R136, R5, R21 ;  /* 0x0000000588157224 */ /* 0x000fe200078e0215 */
[----:B------:R-:W-:Y:S01]  /*1250*/  LEA R6, P0, R4, R6, 0x5 ;  /* 0x0000000604067211 */ /* 0x000fe200078028ff */
[----:B------:R-:W-:Y:S01]  /*1260*/  IMAD R16, R16, UR18, RZ ;  /* 0x0000001210107c24 */ /* 0x000fe2000f8e02ff */
[----:B------:R-:W-:Y:S01]  /*1270*/  SHF.L.U64.HI R15, R14, 0x6, R0 ;  /* 0x000000060e0f7819 */ /* 0x000fe20000010200 */
[----:B------:R-:W-:Y:S01]  /*1280*/  IMAD.WIDE.U32 R10, R7, UR18, R20 ;  /* 0x00000012070a7c25 */ /* 0x000fe2000f8e0014 */
[----:B------:R-:W-:-:S02]  /*1290*/  USHF.L.U64.HI UR18, UR4, 0x6, UR5 ;  /* 0x0000000604127899 */ /* 0x000fc40008010205 */
[----:B------:R-:W-:Y:S01]  /*12a0*/  LEA.HI.X R4, R4, R15, R5, 0x5, P0 ;  /* 0x0000000f04047211 */ /* 0x000fe200000f2c05 */
[----:B------:R-:W-:Y:S01]  /*12b0*/  IMAD R16, R7, UR19, R16 ;  /* 0x0000001307107c24 */ /* 0x000fe2000f8e0210 */
[----:B------:R-:W-:Y:S01]  /*12c0*/  USHF.L.U32 UR19, UR4, 0x6, URZ ;  /* 0x0000000604137899 */ /* 0x000fe200080006ff */
[----:B--2---:R-:W-:Y:S01]  /*12d0*/  IMAD.WIDE.U32 R20, R138, R2, R18 ;  /* 0x000000028a147225 */ /* 0x004fe200078e0012 */
[----:B------:R-:W-:-:S03]  /*12e0*/  LEA R224, P0, R10, UR12, 0x1 ;  /* 0x0000000c0ae07c11 */ /* 0x000fc6000f8008ff */
[----:B------:R-:W-:Y:S01]  /*12f0*/  IMAD.WIDE.U32 R18, R135, 0x80, R136 ;  /* 0x0000008087127825 */ /* 0x000fe200078e0088 */
[----:B------:R-:W-:-:S03]  /*1300*/  LOP3.LUT R136, R136, 0x7, RZ, 0xc0, !PT ;  /* 0x0000000788887812 */ /* 0x000fc600078ec0ff */
[----:B------:R-:W-:Y:S02]  /*1310*/  IMAD.IADD R16, R11, 0x1, R16 ;  /* 0x000000010b107824 */ /* 0x000fe400078e0210 */
[----:B------:R-:W-:Y:S02]  /*1320*/  IMAD.U32 R22, RZ, RZ, UR17 ;  /* 0x00000011ff167e24 */ /* 0x000fe4000f8e00ff */
[----:B------:R-:W-:Y:S01]  /*1330*/  IMAD.U32 R23, RZ, RZ, UR16 ;  /* 0x00000010ff177e24 */ /* 0x000fe2000f8e00ff */
[----:B------:R-:W-:Y:S01]  /*1340*/  LEA.HI.X R223, R10, UR13, R16, 0x1, P0 ;  /* 0x0000000d0adf7c11 */ /* 0x000fe200080f0c10 */
[----:B------:R-:W-:Y:S01]  /*1350*/  IMAD.U32 R24, RZ, RZ, UR19 ;  /* 0x00000013ff187e24 */ /* 0x000fe2000f8e00ff */
[C---:B------:R-:W-:Y:S01]  /*1360*/  LEA R10, P0, R14.reuse, R224, 0x7 ;  /* 0x000000e00e0a7211 */ /* 0x040fe200078038ff */
[----:B------:R-:W-:Y:S02]  /*1370*/  IMAD.U32 R25, RZ, RZ, UR18 ;  /* 0x00000012ff197e24 */ /* 0x000fe4000f8e00ff */
[----:B------:R-:W-:Y:S01]  /*1380*/  IMAD R2, R19, UR4, RZ ;  /* 0x0000000413027c24 */ /* 0x000fe2000f8e02ff */
[----:B------:R-:W-:Y:S01]  /*1390*/  LEA.HI.X R11, R14, R223, R0, 0x7, P0 ;  /* 0x000000df0e0b7211 */ /* 0x000fe200000f3c00 */
[----:B------:R-:W-:-:S04]  /*13a0*/  IMAD.WIDE.U32 R22, R18, UR4, R22 ;  /* 0x0000000412167c25 */ /* 0x000fc8000f8e0016 */
[----:B------:R-:W-:Y:S01]  /*13b0*/  IMAD R17, R138, R3, R21 ;  /* 0x000000038a117224 */ /* 0x000fe200078e0215 */
[----:B------:R-:W-:Y:S01]  /*13c0*/  IADD3 R3, P3, PT, R20, R22, RZ ;  /* 0x0000001614037210 */ /* 0x000fe20007f7e0ff */
[----:B------:R-:W-:Y:S02]  /*13d0*/  IMAD.MOV.U32 R16, RZ, RZ, R20 ;  /* 0x000000ffff107224 */ /* 0x000fe400078e0014 */
[----:B------:R-:W-:-:S04]  /*13e0*/  IMAD.WIDE.U32 R24, R18, UR4, R24 ;  /* 0x0000000412187c25 */ /* 0x000fc8000f8e0018 */
[C---:B------:R-:W-:Y:S01]  /*13f0*/  IMAD R2, R18.reuse, UR5, R2 ;  /* 0x0000000512027c24 */ /* 0x040fe2000f8e0202 */
[----:B------:R-:W-:Y:S01]  /*1400*/  UMOV UR5, 0x400 ;  /* 0x0000040000057882 */ /* 0x000fe20000000000 */
[----:B------:R-:W-:Y:S01]  /*1410*/  IMAD.WIDE.U32 R18, R18, UR4, R16 ;  /* 0x0000000412127c25 */ /* 0x000fe2000f8e0010 */
[C---:B------:R-:W-:Y:S01]  /*1420*/  IADD3 R5, P2, PT, R20.reuse, R24, RZ ;  /* 0x0000001814057210 */ /* 0x040fe20007f5e0ff */
[----:B-1----:R-:W-:Y:S01]  /*1430*/  ULEA UR5, UR20, UR5, 0x18 ;  /* 0x0000000514057291 */ /* 0x002fe2000f8ec0ff */
[----:B------:R-:W-:Y:S01]  /*1440*/  IADD3 R7, P1, P0, R20, UR17, R24 ;  /* 0x0000001114077c10 */ /* 0x000fe2000f83e018 */
[----:B------:R-:W-:Y:S01]  /*1450*/  IMAD.IADD R14, R2, 0x1, R25 ;  /* 0x00000001020e7824 */ /* 0x000fe200078e0219 */
[----:B------:R-:W-:Y:S01]  /*1460*/  IADD3.X R0, PT, PT, R17, R2, R23, P3, !PT ;  /* 0x0000000211007210 */ /* 0x000fe20001ffe417 */
[----:B------:R-:W-:Y:S01]  /*1470*/  IMAD.IADD R15, R19, 0x1, R2 ;  /* 0x00000001130f7824 */ /* 0x000fe200078e0202 */
[----:B------:R-:W-:Y:S01]  /*1480*/  LEA R16, P3, R18, UR8, 0x1 ;  /* 0x0000000812107c11 */ /* 0x000fe2000f8608ff */
[----:B------:R-:W-:Y:S01]  /*1490*/  IMAD.X R2, R14, 0x1, R17, P2 ;  /* 0x000000010e027824 */ /* 0x000fe200010e0611 */
[----:B------:R-:W-:Y:S01]  /*14a0*/  IADD3.X R14, PT, PT, R17, UR16, R14, P1, P0 ;  /* 0x00000010110e7c10 */ /* 0x000fe20008fe040e */
[----:B------:R-:W1:Y:S01]  /*14b0*/  LDCU UR4, c[0x0][0x3e0] ;  /* 0x00007c00ff0477ac */ /* 0x000e620008000800 */
[----:B------:R-:W-:-:S02]  /*14c0*/  LEA R22, P2, R3, UR8, 0x1 ;  /* 0x0000000803167c11 */ /* 0x000fc4000f8408ff */
[----:B------:R-:W-:Y:S02]  /*14d0*/  LEA.HI.X R17, R18, UR9, R15, 0x1, P3 ;  /* 0x0000000912117c11 */ /* 0x000fe400098f0c0f */
[----:B------:R-:W-:Y:S02]  /*14e0*/  LEA R58, R58, UR5, 0x1 ;  /* 0x000000053a3a7c11 */ /* 0x000fe4000f8e08ff */
[----:B------:R-:W-:Y:S02]  /*14f0*/  LEA R20, P1, R5, UR8, 0x1 ;  /* 0x0000000805147c11 */ /* 0x000fe4000f8208ff */
[----:B------:R-:W-:Y:S01]  /*1500*/  LEA.HI.X R23, R3, UR9, R0, 0x1, P2 ;  /* 0x0000000903177c11 */ /* 0x000fe200090f0c00 */
[----:B------:R-:W-:Y:S01]  /*1510*/  @!PT LDS RZ, [RZ] ;  /* 0x00000000fffff984 */ /* 0x000fe20000000800 */
[----:B------:R-:W-:Y:S01]  /*1520*/  @!PT LDS RZ, [RZ] ;  /* 0x00000000fffff984 */ /* 0x000fe20000000800 */
[----:B------:R-:W-:Y:S01]  /*1530*/  @!PT LDS RZ, [RZ] ;  /* 0x00000000fffff984 */ /* 0x000fe20000000800 */
[----:B------:R-:W-:Y:S01]  /*1540*/  LDGSTS.E.BYPASS.LTC128B.128 [R58], desc[UR28][R16.64] ;  /* 0x00000000103a7fae */ /* 0x000fe2000b981a1c */
[----:B------:R-:W-:Y:S02]  /*1550*/  LEA R18, P0, R7, UR8, 0x1 ;  /* 0x0000000807127c11 */ /* 0x000fe4000f8008ff */
[----:B------:R-:W-:Y:S01]  /*1560*/  LEA.HI.X R21, R5, UR9, R2, 0x1, P1 ;  /* 0x0000000905157c11 */ /* 0x000fe200088f0c02 */
[----:B------:R-:W-:Y:S01]  /*1570*/  LDGSTS.E.BYPASS.LTC128B.128 [R58+0x2000], desc[UR28][R16.64+0x40] ;  /* 0x02000040103a7fae */ /* 0x000fe2000b981a1c */
[----:B------:R-:W-:-:S02]  /*1580*/  LEA.HI.X R19, R7, UR9, R14, 0x1, P0 ;  /* 0x0000000907137c11 */ /* 0x000fc400080f0c0e */
[----:B------:R-:W-:Y:S01]  /*1590*/  LOP3.LUT R3, R170, 0x18, RZ, 0xc0, !PT ;  /* 0x00000018aa037812 */ /* 0x000fe200078ec0ff */
[----:B------:R-:W-:Y:S01]  /*15a0*/  LDGSTS.E.BYPASS.LTC128B.128 [R58+0x4000], desc[UR28][R16.64+0x80] ;  /* 0x04000080103a7fae */ /* 0x000fe2000b981a1c */
[C---:B------:R-:W-:Y:S01]  /*15b0*/  LOP3.LUT R7, R38.reuse, 0x100, RZ, 0xc0, !PT ;  /* 0x0000010026077812 */ /* 0x040fe200078ec0ff */
[----:B-1----:R-:W-:Y:S01]  /*15c0*/  IMAD R138, R139, UR4, R138 ;  /* 0x000000048b8a7c24 */ /* 0x002fe2000f8e028a */
[----:B------:R-:W-:Y:S01]  /*15d0*/  LOP3.LUT R2, R39, 0x120, RZ, 0xc0, !PT ;  /* 0x0000012027027812 */ /* 0x000fe200078ec0ff */
[----:B------:R-:W-:Y:S01]  /*15e0*/  LDGSTS.E.BYPASS.LTC128B.128 [R58+0x800], desc[UR28][R22.64] ;  /* 0x00800000163a7fae */ /* 0x000fe2000b981a1c */
[----:B------:R-:W-:Y:S01]  /*15f0*/  LOP3.LUT R0, R38, 0x3e00, RZ, 0xc0, !PT ;  /* 0x00003e0026007812 */ /* 0x000fe200078ec0ff */
[----:B------:R-:W-:Y:S01]  /*1600*/  IMAD.SHL.U32 R138, R138, 0x20, RZ ;  /* 0x000000208a8a7824 */ /* 0x000fe200078e00ff */
[--C-:B------:R-:W-:Y:S01]  /*1610*/  LOP3.LUT R3, R3, 0xc0, R39.reuse, 0xf8, !PT ;  /* 0x000000c003037812 */ /* 0x100fe200078ef827 */
[----:B------:R-:W-:Y:S01]  /*1620*/  LDGSTS.E.BYPASS.LTC128B.128 [R58+0x2800], desc[UR28][R22.64+0x40] ;  /* 0x02800040163a7fae */ /* 0x000fe2000b981a1c */
[----:B------:R-:W-:-:S02]  /*1630*/  LOP3.LUT R7, R7, 0x20, R39, 0xf8, !PT ;  /* 0x0000002007077812 */ /* 0x000fc400078ef827 */
[----:B------:R-:W-:Y:S01]  /*1640*/  LOP3.LUT R5, R2, R0, RZ, 0xfc, !PT ;  /* 0x0000000002057212 */ /* 0x000fe200078efcff */
[----:B------:R-:W-:Y:S01]  /*1650*/  LDGSTS.E.BYPASS.LTC128B.128 [R58+0x4800], desc[UR28][R22.64+0x80] ;  /* 0x04800080163a7fae */ /* 0x000fe2000b981a1c */
[C---:B------:R-:W-:Y:S02]  /*1660*/  LOP3.LUT R37, R3.reuse, 0x8, R169, 0x78, !PT ;  /* 0x0000000803257812 */ /* 0x040fe400078e78a9 */
[----:B------:R-:W-:Y:S01]  /*1670*/  LOP3.LUT R57, R3, R57, RZ, 0x3c, !PT ;  /* 0x0000003903397212 */ /* 0x000fe200078e3cff */
[----:B------:R-:W-:Y:S01]  /*1680*/  LDGSTS.E.BYPASS.LTC128B.128 [R58+0x1000], desc[UR28][R20.64] ;  /* 0x01000000143a7fae */ /* 0x000fe2000b981a1c */
[----:B------:R-:W-:Y:S02]  /*1690*/  LOP3.LUT R37, R7, R37, RZ, 0xfc, !PT ;  /* 0x0000002507257212 */ /* 0x000fe400078efcff */
[----:B------:R-:W-:Y:S01]  /*16a0*/  LOP3.LUT R5, R5, R57, RZ, 0xfc, !PT ;  /* 0x0000003905057212 */ /* 0x000fe200078efcff */
[----:B------:R-:W-:Y:S01]  /*16b0*/  LDGSTS.E.BYPASS.LTC128B.128 [R58+0x3000], desc[UR28][R20.64+0x40] ;  /* 0x03000040143a7fae */ /* 0x000fe2000b981a1c */
[----:B------:R-:W-:-:S02]  /*16c0*/  LEA R219, R37, UR5, 0x1 ;  /* 0x0000000525db7c11 */ /* 0x000fc4000f8e08ff */
[----:B------:R-:W-:Y:S01]  /*16d0*/  LEA R137, R5, UR5, 0x1 ;  /* 0x0000000505897c11 */ /* 0x000fe2000f8e08ff */
[----:B------:R-:W-:Y:S01]  /*16e0*/  LDGSTS.E.BYPASS.LTC128B.128 [R58+0x5000], desc[UR28][R20.64+0x80] ;  /* 0x05000080143a7fae */ /* 0x000fe2000b981a1c */
[----:B------:R-:W-:Y:S01]  /*16f0*/  IADD3 R242, P2, P1, R138, R134, R242 ;  /* 0x000000868af27210 */ /* 0x000fe2000795e0f2 */
[C---:B------:R-:W-:Y:S02]  /*1700*/  IMAD.IADD R217, R36.reuse, 0x1, R219 ;  /* 0x0000000124d97824 */ /* 0x040fe400078e02db */
[----:B------:R-:W-:Y:S01]  /*1710*/  LDGSTS.E.BYPASS.LTC128B.128 [R58+0x1800], desc[UR28][R18.64] ;  /* 0x01800000123a7fae */ /* 0x000fe2000b981a1c */
[----:B------:R-:W-:-:S03]  /*1720*/  IMAD.IADD R218, R36, 0x1, R137 ;  /* 0x0000000124da7824 */ /* 0x000fc600078e0289 */
[----:B------:R-:W-:Y:S04]  /*1730*/  LDGSTS.E.BYPASS.LTC128B.128 [R58+0x3800], desc[UR28][R18.64+0x40] ;  /* 0x03800040123a7fae */ /* 0x000fe8000b981a1c */
[----:B------:R-:W-:Y:S04]  /*1740*/  LDGSTS.E.BYPASS.LTC128B.128 [R58+0x5800], desc[UR28][R18.64+0x80] ;  /* 0x05800080123a7fae */ /* 0x000fe8000b981a1c */
[----:B------:R-:W-:Y:S04]  /*1750*/  LDGSTS.E.BYPASS.LTC128B.128 [R58+0x6000], desc[UR28][R12.64] ;  /* 0x060000000c3a7fae */ /* 0x000fe8000b981a1c */
[----:B------:R-:W-:Y:S04]  /*1760*/  LDGSTS.E.BYPASS.LTC128B.128 [R58+0x7000], desc[UR28][R12.64+0x40] ;  /* 0x070000400c3a7fae */ /* 0x000fe8000b981a1c */
[----:B------:R-:W-:Y:S04]  /*1770*/  LDGSTS.E.BYPASS.LTC128B.128 [R58+0x8000], desc[UR28][R12.64+0x80] ;  /* 0x080000800c3a7fae */ /* 0x000fe8000b981a1c */
[----:B------:R-:W-:Y:S04]  /*1780*/  LDGSTS.E.BYPASS.LTC128B.128 [R58+0x6800], desc[UR28][R8.64] ;  /* 0x06800000083a7fae */ /* 0x000fe8000b981a1c */
[----:B------:R-:W-:Y:S04]  /*1790*/  LDGSTS.E.BYPASS.LTC128B.128 [R58+0x7800], desc[UR28][R8.64+0x40] ;  /* 0x07800040083a7fae */ /* 0x000fe8000b981a1c */
[----:B------:R1:W-:Y:S04]  /*17a0*/  LDGSTS.E.BYPASS.LTC128B.128 [R58+0x8800], desc[UR28][R8.64+0x80] ;  /* 0x08800080083a7fae */ /* 0x0003e8000b981a1c */
[----:B------:R-:W0:Y:S01]  /*17b0*/  LDGDEPBAR ;  /* 0x00000000000079af */ /* 0x000e220000000000 */
[----:B-1----:R-:W-:Y:S01]  /*17c0*/  LEA R8, P0, R6, R224, 0x1 ;  /* 0x000000e006087211 */ /* 0x002fe200078008ff */
[----:B------:R-:W-:-:S04]  /*17d0*/  DEPBAR.LE SB0, 0x0 ;  /* 0x000080000000791a */ /* 0x000fc80000000000 */
[----:B------:R-:W-:Y:S01]  /*17e0*/  BAR.SYNC.DEFER_BLOCKING 0x0 ;  /* 0x0000000000007b1d */ /* 0x000fe20000010000 */
[----:B------:R-:W-:-:S05]  /*17f0*/  LEA.HI.X R9, R6, R223, R4, 0x1, P0 ;  /* 0x000000df06097211 */ /* 0x000fca00000f0c04 */
        /* <DEDUP_REMOVED lines=14> */
[----:B------:R-:W5:Y:S04]  /*18e0*/  LDSM.16.M88.4 R16, [R219+0x6c00] ;  /* 0x006c0000db10783b */ /* 0x000f680000000200 */
[----:B-1----:R-:W-:Y:S04]  /*18f0*/  LDSM.16.M88.4 R8, [R217+0x6000] ;  /* 0x00600000d908783b */ /* 0x002fe80000000200 */
        /* <DEDUP_REMOVED lines=13> */
[----:B------:R-:W3:Y:S01]  /*19d0*/  LDSM.16.M88.4 R116, [R137+0x2000] ;  /* 0x002000008974783b */ /* 0x000ee20000000200 */
[C---:B----4-:R-:W-:Y:S03]  /*19e0*/  HMMA.16816.F32 R72, R28.reuse, R64, RZ ;  /* 0x000000401c48723c */ /* 0x050fe600000018ff */
[----:B------:R-:W-:Y:S04]  /*19f0*/  LDSM.16.M88.4 R20, [R218+0x3000] ;  /* 0x00300000da14783b */ /* 0x000fe80000000200 */
[----:B------:R-:W0:Y:S01]  /*1a00*/  LDGDEPBAR ;  /* 0x00000000000079af */ /* 0x000e220000000000 */
[C---:B-----5:R-:W-:Y:S08]  /*1a10*/  HMMA.16816.F32 R52, R28.reuse, R44, RZ ;  /* 0x0000002c1c34723c */ /* 0x060ff000000018ff */
[C---:B------:R-:W-:Y:S08]  /*1a20*/  HMMA.16816.F32 R32, R28.reuse, R16, RZ ;  /* 0x000000101c20723c */ /* 0x040ff000000018ff */
        /* <DEDUP_REMOVED lines=10> */
[----:B------:R-:W4:Y:S07]  /*1ad0*/  LDSM.16.M88.4 R16, [R217+0x7000] ;  /* 0x00700000d910783b */ /* 0x000f2e0000000200 */
[C---:B-1----:R-:W-:Y:S08]  /*1ae0*/  HMMA.16816.F32 R88, R12.reuse, R8, R88 ;  /* 0x000000080c58723c */ /* 0x042ff00000001858 */
        /* <DEDUP_REMOVED lines=8> */
[C---:B------:R-:W-:Y:S08]  /*1b70*/  HMMA.16816.F32 R92, R124.reuse, R8, R92 ;  /* 0x000000087c5c723c */ /* 0x040ff0000000185c */
[C---:B------:R-:W-:Y:S08]  /*1b80*/  HMMA.16816.F32 R76, R124.reuse, R4, R76 ;  /* 0x000000047c4c723c */ /* 0x040ff0000000184c */
[C---:B------:R-:W-:Y:S01]  /*1b90*/  HMMA.16816.F32 R80, R124.reuse, R10, R80 ;  /* 0x0000000a7c50723c */ /* 0x040fe20000001850 */
[----:B------:R-:W5:Y:S07]  /*1ba0*/  LDSM.16.M88.4 R8, [R217+0x7800] ;  /* 0x00780000d908783b */ /* 0x000f6e0000000200 */
[C---:B------:R-:W-:Y:S01]  /*1bb0*/  HMMA.16816.F32 R64, R124.reuse, R6, R64 ;  /* 0x000000067c40723c */ /* 0x040fe20000001840 */
[----:B------:R-:W5:Y:S07]  /*1bc0*/  LDSM.16.M88.4 R4, [R217+0x7c00] ;  /* 0x007c0000d904783b */ /* 0x000f6e0000000200 */
[C---:B------:R-:W-:Y:S08]  /*1bd0*/  HMMA.16816.F32 R60, R124.reuse, R24, R60 ;  /* 0x000000187c3c723c */ /* 0x040ff0000000183c */
[C---:B------:R-:W-:Y:S01]  /*1be0*/  HMMA.16816.F32 R44, R124.reuse, R26, R44 ;  /* 0x0000001a7c2c723c */ /* 0x040fe2000000182c */
[----:B------:R-:W5:Y:S07]  /*1bf0*/  LDSM.16.M88.4 R24, [R218+0x2000] ;  /* 0x00200000da18783b */ /* 0x000f6e0000000200 */
[C---:B------:R-:W-:Y:S08]  /*1c00*/  HMMA.16816.F32 R40, R124.reuse, R128, R40 ;  /* 0x000000807c28723c */ /* 0x040ff00000001828 */
[----:B------:R-:W-:Y:S08]  /*1c10*/  HMMA.16816.F32 R120, R124, R130, R120 ;  /* 0x000000827c78723c */ /* 0x000ff00000001878 */
        /* <DEDUP_REMOVED lines=13> */
[C---:B------:R-:W-:Y:S08]  /*1cf0*/  HMMA.16816.F32 R80, R116.reuse, R110, R80 ;  /* 0x0000006e7450723c */ /* 0x040ff00000001850 */
[C---:B------:R-:W-:Y:S08]  /*1d00*/  HMMA.16816.F32 R40, R116.reuse, R96, R40 ;  /* 0x000000607428723c */ /* 0x040ff00000001828 */
[----:B------:R-:W-:Y:S01]  /*1d10*/  HMMA.16816.F32 R120, R116, R98, R120 ;  /* 0x000000627478723c */ /* 0x000fe20000001878 */
[----:B------:R-:W-:Y:S07]  /*1d20*/  LDSM.16.M88.4 R96, [R137+0x5000] ;  /* 0x005000008960783b */ /* 0x000fee0000000200 */
[C---:B----4-:R-:W-:Y:S08]  /*1d30*/  HMMA.16816.F32 R88, R20.reuse, R16, R88 ;  /* 0x000000101458723c */ /* 0x050ff00000001858 */
[C---:B------:R-:W-:Y:S08]  /*1d40*/  HMMA.16816.F32 R84, R20.reuse, R18, R84 ;  /* 0x000000121454723c */ /* 0x040ff00000001854 */
[C---:B-1----:R-:W-:Y:S08]  /*1d50*/  HMMA.16816.F32 R72, R20.reuse, R12, R72 ;  /* 0x0000000c1448723c */ /* 0x042ff00000001848 */
[C---:B------:R-:W-:Y:S08]  /*1d60*/  HMMA.16816.F32 R68, R20.reuse, R14, R68 ;  /* 0x0000000e1444723c */ /* 0x040ff00000001844 */
[C---:B-----5:R-:W-:Y:S08]  /*1d70*/  HMMA.16816.F32 R52, R20.reuse, R8, R52 ;  /* 0x000000081434723c */ /* 0x060ff00000001834 */
[C---:B------:R-:W-:Y:S08]  /*1d80*/  HMMA.16816.F32 R48, R20.reuse, R10, R48 ;  /* 0x0000000a1430723c */ /* 0x040ff00000001830 */
[C---:B------:R-:W-:Y:S08]  /*1d90*/  HMMA.16816.F32 R32, R20.reuse, R4, R32 ;  /* 0x000000041420723c */ /* 0x040ff00000001820 */
[----:B------:R-:W-:Y:S01]  /*1da0*/  HMMA.16816.F32 R28, R20, R6, R28 ;  /* 0x00000006141c723c */ /* 0x000fe2000000181c */
[----:B------:R-:W1:Y:S07]  /*1db0*/  LDSM.16.M88.4 R20, [R219+0x8000] ;  /* 0x00800000db14783b */ /* 0x000e6e0000000200 */
        /* <DEDUP_REMOVED lines=9> */
[C---:B------:R-:W-:Y:S01]  /*1e50*/  HMMA.16816.F32 R108, R24.reuse, R4, R40 ;  /* 0x00000004186c723c */ /* 0x040fe20000001828 */
[----:B------:R-:W4:Y:S07]  /*1e60*/  LDSM.16.M88.4 R40, [R217+0x8000] ;  /* 0x00800000d928783b */ /* 0x000f2e0000000200 */
[C---:B------:R-:W-:Y:S08]  /*1e70*/  HMMA.16816.F32 R76, R24.reuse, R12, R76 ;  /* 0x0000000c184c723c */ /* 0x040ff0000000184c */
[----:B------:R-:W-:Y:S01]  /*1e80*/  HMMA.16816.F32 R64, R24, R14, R64 ;  /* 0x0000000e1840723c */ /* 0x000fe20000001840 */
[----:B------:R-:W5:Y:S07]  /*1e90*/  LDSM.16.M88.4 R12, [R219+0x8800] ;  /* 0x00880000db0c783b */ /* 0x000f6e0000000200 */
[----:B-1----:R-:W-:Y:S01]  /*1ea0*/  HMMA.16816.F32 R116, R96, R20, R88 ;  /* 0x000000146074723c */ /* 0x002fe20000001858 */
[----:B------:R-:W-:Y:S07]  /*1eb0*/  LDSM.16.M88.4 R88, [R218+0x4000] ;  /* 0x00400000da58783b */ /* 0x000fee0000000200 */
[----:B------:R-:W-:Y:S01]  /*1ec0*/  HMMA.16816.F32 R120, R24, R6, R120 ;  /* 0x000000061878723c */ /* 0x000fe20000001878 */
[----:B------:R-:W1:Y:S04]  /*1ed0*/  LDSM.16.M88.4 R24, [R217+0x8800] ;  /* 0x00880000d918783b */ /* 0x000e680000000200 */
[----:B------:R-:W1:Y:S01]  /*1ee0*/  LDSM.16.M88.4 R4, [R217+0x8c00] ;  /* 0x008c0000d904783b */ /* 0x000e620000000200 */
[----:B------:R-:W-:-:S04]  /*1ef0*/  DEPBAR.LE SB0, 0x0 ;  /* 0x000080000000791a */ /* 0x000fc80000000000 */
[C---:B------:R-:W-:Y:S08]  /*1f00*/  HMMA.16816.F32 R84, R96.reuse, R22, R84 ;  /* 0x000000166054723c */ /* 0x040ff00000001854 */
[-C--:B--2---:R-:W-:Y:S08]  /*1f10*/  HMMA.16816.F32 R32, R96, R8.reuse, R32 ;  /* 0x000000086020723c */ /* 0x084ff00000001820 */
[----:B------:R-:W-:Y:S01]  /*1f20*/  HMMA.16816.F32 R108, R100, R8, R108 ;  /* 0x00000008646c723c */ /* 0x000fe2000000186c */
[----:B------:R-:W-:Y:S01]  /*1f30*/  LOP3.LUT R8, R171, 0x1f0, RZ, 0xc0, !PT ;  /* 0x000001f0ab087812 */ /* 0x000fe200078ec0ff */
[----:B------:R-:W-:-:S03]  /*1f40*/  IMAD.SHL.U32 R9, R169, 0x2, RZ ;  /* 0x00000002a9097824 */ /* 0x000fc600078e00ff */
[----:B------:R-:W-:Y:S01]  /*1f50*/  IADD3 R140, PT, PT, R8, 0x1, R140 ;  /* 0x00000001088c7810 */ /* 0x000fe20007ffe08c */
[----:B------:R-:W-:Y:S01]  /*1f60*/  IMAD.U32 R8, RZ, RZ, UR24 ;  /* 0x00000018ff087e24 */ /* 0x000fe2000f8e00ff */
[----:B------:R-:W-:Y:S01]  /*1f70*/  LOP3.LUT R9, R9, 0x6, RZ, 0xc0, !PT ;  /* 0x0000000609097812 */ /* 0x000fe200078ec0ff */
[----:B---3--:R-:W-:Y:S01]  /*1f80*/  HMMA.16816.F32 R72, R96, R16, R72 ;  /* 0x000000106048723c */ /* 0x008fe20000001848 */
[----:B------:R-:W-:Y:S02]  /*1f90*/  IADD3 R140, PT, PT, R140, -R132, R136 ;  /* 0x800000848c8c7210 */ /* 0x000fe40007ffe088 */
[----:B------:R-:W-:Y:S02]  /*1fa0*/  ISETP.NE.AND P0, PT, R8, 0x1, PT ;  /* 0x000000010800780c */ /* 0x000fe40003f05270 */
[----:B------:R-:W-:-:S03]  /*1fb0*/  IADD3 R140, PT, PT, R140, UR25, R59 ;  /* 0x000000198c8c7c10 */ /* 0x000fc6000fffe03b */
[----:B----4-:R-:W-:Y:S01]  /*1fc0*/  HMMA.16816.F32 R116, R104, R40, R116 ;  /* 0x000000286874723c */ /* 0x010fe20000001874 */
[C-C-:B------:R-:W-:Y:S02]  /*1fd0*/  VIADDMNMX R229, R140.reuse, 0x40, R59.reuse, PT ;  /* 0x000000408ce57846 */ /* 0x140fe4000380013b */
[C---:B------:R-:W-:Y:S02]  /*1fe0*/  VIMNMX R220, PT, PT, R140.reuse, R59, PT ;  /* 0x0000003b8cdc7248 */ /* 0x040fe40003fe0100 */
[C-C-:B------:R-:W-:Y:S02]  /*1ff0*/  VIADDMNMX R216, R140.reuse, 0x8, R59.reuse, PT ;  /* 0x000000088cd87846 */ /* 0x140fe4000380013b */
[----:B------:R-:W-:Y:S01]  /*2000*/  VIADDMNMX R222, R140, 0x48, R59, PT ;  /* 0x000000488cde7846 */ /* 0x000fe2000380013b */
[C---:B------:R-:W-:Y:S08]  /*2010*/  HMMA.16816.F32 R68, R96.reuse, R18, R68 ;  /* 0x000000126044723c */ /* 0x040ff00000001844 */
[----:B-----5:R-:W-:Y:S08]  /*2020*/  HMMA.16816.F32 R52, R96, R12, R52 ;  /* 0x0000000c6034723c */ /* 0x020ff00000001834 */
[----:B------:R-:W-:Y:S01]  /*2030*/  HMMA.16816.F32 R92, R100, R20, R92 ;  /* 0x00000014645c723c */ /* 0x000fe2000000185c */
[----:B------:R-:W-:-:S04]  /*2040*/  IMAD R20, R56, 0x40, R9 ;  /* 0x0000004038147824 */ /* 0x000fc800078e0209 */
[----:B------:R-:W-:-:S03]  /*2050*/  VIADD R8, R20, 0x1 ;  /* 0x0000000114087836 */ /* 0x000fc60000000000 */
[----:B------:R-:W-:Y:S01]  /*2060*/  HMMA.16816.F32 R60, R100, R12, R60 ;  /* 0x0000000c643c723c */ /* 0x000fe2000000183c */
[----:B------:R-:W-:Y:S02]  /*2070*/  SHF.R.S32.HI R12, RZ, 0x1f, R138 ;  /* 0x0000001fff0c7819 */ /* 0x000fe4000001148a */
[----:B------:R-:W-:Y:S02]  /*2080*/  ISETP.GE.AND P4, PT, R8, R220, PT ;  /* 0x000000dc0800720c */ /* 0x000fe40003f86270 */
[----:B------:R-:W-:Y:S02]  /*2090*/  IADD3.X R12, PT, PT, R12, R133, RZ, P2, P1 ;  /* 0x000000850c0c7210 */ /* 0x000fe400017e24ff */
[----:B------:R-:W-:Y:S01]  /*20a0*/  ISETP.GE.AND P1, PT, R20, R229, PT ;  /* 0x000000e51400720c */ /* 0x000fe20003f26270 */
[----:B------:R-:W-:Y:S01]  /*20b0*/  HMMA.16816.F32 R84, R104, R42, R84 ;  /* 0x0000002a6854723c */ /* 0x000fe20000001854 */
[----:B------:R-:W-:Y:S02]  /*20c0*/  ISETP.GE.AND P3, PT, R8, R216, PT ;  /* 0x000000d80800720c */ /* 0x000fe40003f66270 */
[----:B------:R-:W-:-:S02]  /*20d0*/  FSEL R116, R116, -INF , !P1 ;  /* 0xff80000074747808 */ /* 0x000fc40004800000 */
[CC--:B------:R-:W-:Y:S02]  /*20e0*/  ISETP.GE.AND P5, PT, R8.reuse, R229.reuse, PT ;  /* 0x000000e50800720c */ /* 0x0c0fe40003fa6270 */
[-C--:B------:R-:W-:Y:S01]  /*20f0*/  ISETP.GE.AND P1, PT, R8, R222.reuse, PT ;  /* 0x000000de0800720c */ /* 0x080fe20003f26270 */
[----:B------:R-:W-:Y:S01]  /*2100*/  HMMA.16816.F32 R72, R104, R112, R72 ;  /* 0x000000706848723c */ /* 0x000fe20000001848 */
[CC--:B------:R-:W-:Y:S01]  /*2110*/  ISETP.GE.AND P2, PT, R20.reuse, R222.reuse, PT ;  /* 0x000000de1400720c */ /* 0x0c0fe20003f46270 */
[----:B------:R-:W-:Y:S01]  /*2120*/  VIADD R8, R20, 0x8 ;  /* 0x0000000814087836 */ /* 0x000fe20000000000 */
[----:B------:R-:W-:Y:S02]  /*2130*/  FSEL R119, R119, -INF , !P1 ;  /* 0xff80000077777808 */ /* 0x000fe40004800000 */
[----:B------:R-:W-:Y:S02]  /*2140*/  FSEL R118, R118, -INF , !P2 ;  /* 0xff80000076767808 */ /* 0x000fe40005000000 */
[C---:B------:R-:W-:Y:S01]  /*2150*/  ISETP.GE.AND P2, PT, R8.reuse, R229, PT ;  /* 0x000000e50800720c */ /* 0x040fe20003f46270 */
[----:B------:R-:W-:Y:S01]  /*2160*/  HMMA.16816.F32 R48, R96, R14, R48 ;  /* 0x0000000e6030723c */ /* 0x000fe20000001830 */
[----:B------:R-:W-:-:S02]  /*2170*/  ISETP.GE.AND P1, PT, R8, R222, PT ;  /* 0x000000de0800720c */ /* 0x000fc40003f26270 */
[----:B------:R-:W-:Y:S02]  /*2180*/  FSEL R117, R117, -INF , !P5 ;  /* 0xff80000075757808 */ /* 0x000fe40006800000 */
[----:B------:R-:W-:-:S03]  /*2190*/  FSEL R21, R86, -INF , !P1 ;  /* 0xff80000056157808 */ /* 0x000fc60004800000 */
[----:B------:R-:W-:Y:S01]  /*21a0*/  HMMA.16816.F32 R28, R96, R10, R28 ;  /* 0x0000000a601c723c */ /* 0x000fe2000000181c */
[C---:B------:R-:W-:Y:S02]  /*21b0*/  VIADD R97, R20.reuse, 0x9 ;  /* 0x0000000914617836 */ /* 0x040fe40000000000 */
[----:B------:R-:W-:-:S03]  /*21c0*/  VIADD R96, R20, 0x10 ;  /* 0x0000001014607836 */ /* 0x000fc60000000000 */
[-C--:B------:R-:W-:Y:S02]  /*21d0*/  ISETP.GE.AND P5, PT, R97, R229.reuse, PT ;  /* 0x000000e56100720c */ /* 0x080fe40003fa6270 */
[----:B------:R-:W-:Y:S01]  /*21e0*/  HMMA.16816.F32 R44, R100, R14, R44 ;  /* 0x0000000e642c723c */ /* 0x000fe2000000182c */
[----:B------:R-:W-:Y:S02]  /*21f0*/  ISETP.GE.AND P1, PT, R96, R229, PT ;  /* 0x000000e56000720c */ /* 0x000fe40003f26270 */
[----:B------:R-:W-:Y:S02]  /*2200*/  FSEL R85, R85, -INF , !P5 ;  /* 0xff80000055557808 */ /* 0x000fe40006800000 */
[----:B------:R-:W-:-:S03]  /*2210*/  FSEL R72, R72, -INF , !P1 ;  /* 0xff80000048487808 */ /* 0x000fc60004800000 */
[----:B------:R-:W-:Y:S08]  /*2220*/  HMMA.16816.F32 R68, R104, R114, R68 ;  /* 0x000000726844723c */ /* 0x000ff00000001844 */
[----:B------:R-:W-:Y:S01]  /*2230*/  HMMA.16816.F32 R80, R100, R22, R80 ;  /* 0x000000166450723c */ /* 0x000fe20000001850 */
[----:B------:R-:W-:Y:S02]  /*2240*/  FSEL R23, R84, -INF , !P2 ;  /* 0xff80000054177808 */ /* 0x000fe40005000000 */
[----:B------:R-:W-:-:S04]  /*2250*/  ISETP.GE.AND P2, PT, R97, R222, PT ;  /* 0x000000de6100720c */ /* 0x000fc80003f46270 */
[----:B------:R-:W-:Y:S01]  /*2260*/  FSEL R22, R87, -INF , !P2 ;  /* 0xff80000057167808 */ /* 0x000fe20005000000 */
[----:B-1----:R-:W-:Y:S01]  /*2270*/  HMMA.16816.F32 R52, R104, R24, R52 ;  /* 0x000000186834723c */ /* 0x002fe20000001834 */
[----:B------:R-:W-:-:S07]  /*2280*/  ISETP.GE.AND P2, PT, R96, R222, PT ;  /* 0x000000de6000720c */ /* 0x000fce0003f46270 */
[----:B------:R-:W-:Y:S01]  /*2290*/  HMMA.16816.F32 R60, R88, R24, R60 ;  /* 0x00000018583c723c */ /* 0x000fe2000000183c */
[C---:B------:R-:W-:Y:S02]  /*22a0*/  VIADD R24, R20.reuse, 0x11 ;  /* 0x0000001114187836 */ /* 0x040fe40000000000 */
[----:B------:R-:W-:-:S03]  /*22b0*/  VIADD R25, R20, 0x18 ;  /* 0x0000001814197836 */ /* 0x000fc60000000000 */
[CC--:B------:R-:W-:Y:S02]  /*22c0*/  ISETP.GE.AND P1, PT, R24.reuse, R222.reuse, PT ;  /* 0x000000de1800720c */ /* 0x0c0fe40003f26270 */
[----:B------:R-:W-:Y:S01]  /*22d0*/  HMMA.16816.F32 R92, R88, R40, R92 ;  /* 0x00000028585c723c */ /* 0x000fe2000000185c */
[----:B------:R-:W-:Y:S01]  /*22e0*/  ISETP.GE.AND P5, PT, R24, R229, PT ;  /* 0x000000e51800720c */ /* 0x000fe20003fa6270 */
[C---:B------:R-:W-:Y:S01]  /*22f0*/  VIADD R41, R20.reuse, 0x19 ;  /* 0x0000001914297836 */ /* 0x040fe20000000000 */
[----:B------:R-:W-:Y:S01]  /*2300*/  FSEL R13, R75, -INF , !P1 ;  /* 0xff8000004b0d7808 */ /* 0x000fe20004800000 */
[----:B------:R-:W-:Y:S01]  /*2310*/  VIADD R40, R20, 0x21 ;  /* 0x0000002114287836 */ /* 0x000fe20000000000 */
[----:B------:R-:W-:-:S03]  /*2320*/  ISETP.GE.AND P1, PT, R25, R222, PT ;  /* 0x000000de1900720c */ /* 0x000fc60003f26270 */
[----:B------:R-:W-:Y:S01]  /*2330*/  HMMA.16816.F32 R76, R100, R16, R76 ;  /* 0x00000010644c723c */ /* 0x000fe2000000184c */
[----:B------:R-:W-:Y:S02]  /*2340*/  FSEL R16, R74, -INF , !P2 ;  /* 0xff8000004a107808 */ /* 0x000fe40005000000 */
[----:B------:R-:W-:Y:S02]  /*2350*/  ISETP.GE.AND P2, PT, R25, R229, PT ;  /* 0x000000e51900720c */ /* 0x000fe40003f46270 */
[----:B------:R-:W-:Y:S02]  /*2360*/  FSEL R15, R70, -INF , !P1 ;  /* 0xff800000460f7808 */ /* 0x000fe40004800000 */
[----:B------:R-:W-:Y:S01]  /*2370*/  ISETP.GE.AND P1, PT, R20, R220, PT ;  /* 0x000000dc1400720c */ /* 0x000fe20003f26270 */
[----:B------:R-:W-:Y:S03]  /*2380*/  HMMA.16816.F32 R48, R104, R26, R48 ;  /* 0x0000001a6830723c */ /* 0x000fe60000001830 */
[----:B------:R-:W-:-:S05]  /*2390*/  FSEL R59, R92, -INF , !P1 ;  /* 0xff8000005c3b7808 */ /* 0x000fca0004800000 */
[----:B------:R-:W-:Y:S01]  /*23a0*/  HMMA.16816.F32 R64, R100, R18, R64 ;  /* 0x000000126440723c */ /* 0x000fe20000001840 */
[----:B------:R-:W-:Y:S02]  /*23b0*/  FSEL R19, R73, -INF , !P5 ;  /* 0xff80000049137808 */ /* 0x000fe40006800000 */
[----:B------:R-:W-:Y:S02]  /*23c0*/  FSEL R18, R68, -INF , !P2 ;  /* 0xff80000044127808 */ /* 0x000fe40005000000 */
[C---:B------:R-:W-:Y:S02]  /*23d0*/  ISETP.GE.AND P5, PT, R41.reuse, R229, PT ;  /* 0x000000e52900720c */ /* 0x040fe40003fa6270 */
[----:B------:R-:W-:Y:S01]  /*23e0*/  ISETP.GE.AND P2, PT, R41, R222, PT ;  /* 0x000000de2900720c */ /* 0x000fe20003f46270 */
[----:B------:R-:W-:Y:S01]  /*23f0*/  HMMA.16816.F32 R32, R104, R4, R32 ;  /* 0x000000046820723c */ /* 0x000fe20000001820 */
[----:B------:R-:W-:Y:S02]  /*2400*/  FSEL R17, R69, -INF , !P5 ;  /* 0xff80000045117808 */ /* 0x000fe40006800000 */
[----:B------:R-:W-:-:S02]  /*2410*/  FSEL R14, R71, -INF , !P2 ;  /* 0xff800000470e7808 */ /* 0x000fc40005000000 */
[-C--:B------:R-:W-:Y:S02]  /*2420*/  ISETP.GE.AND P2, PT, R40, R229.reuse, PT ;  /* 0x000000e52800720c */ /* 0x080fe40003f46270 */
[----:B------:R-:W-:Y:S01]  /*2430*/  FSEL R68, R93, -INF , !P4 ;  /* 0xff8000005d447808 */ /* 0x000fe20006000000 */
[C---:B------:R-:W-:Y:S01]  /*2440*/  HMMA.16816.F32 R44, R88.reuse, R26, R44 ;  /* 0x0000001a582c723c */ /* 0x040fe2000000182c */
[C---:B------:R-:W-:Y:S01]  /*2450*/  VIADD R27, R20.reuse, 0x20 ;  /* 0x00000020141b7836 */ /* 0x040fe20000000000 */
[----:B------:R-:W-:Y:S01]  /*2460*/  FSEL R200, R53, -INF , !P2 ;  /* 0xff80000035c87808 */ /* 0x000fe20005000000 */
[----:B------:R-:W-:Y:S01]  /*2470*/  VIADD R26, R20, 0x30 ;  /* 0x00000030141a7836 */ /* 0x000fe20000000000 */
[----:B------:R-:W-:Y:S02]  /*2480*/  ISETP.GE.AND P2, PT, R8, R216, PT ;  /* 0x000000d80800720c */ /* 0x000fe40003f46270 */
[C---:B------:R-:W-:Y:S02]  /*2490*/  ISETP.GE.AND P5, PT, R27.reuse, R229, PT ;  /* 0x000000e51b00720c */ /* 0x040fe40003fa6270 */
[----:B------:R-:W-:Y:S01]  /*24a0*/  HMMA.16816.F32 R80, R88, R42, R80 ;  /* 0x0000002a5850723c */ /* 0x000fe20000001850 */
[C---:B------:R-:W-:Y:S01]  /*24b0*/  VIADD R43, R20.reuse, 0x28 ;  /* 0x00000028142b7836 */ /* 0x040fe20000000000 */
[----:B------:R-:W-:Y:S01]  /*24c0*/  ISETP.GE.AND P1, PT, R27, R222, PT ;  /* 0x000000de1b00720c */ /* 0x000fe20003f26270 */
[----:B------:R-:W-:Y:S01]  /*24d0*/  VIADD R42, R20, 0x29 ;  /* 0x00000029142a7836 */ /* 0x000fe20000000000 */
[----:B------:R-:W-:-:S02]  /*24e0*/  FSEL R199, R52, -INF , !P5 ;  /* 0xff80000034c77808 */ /* 0x000fc40006800000 */
[----:B------:R-:W-:Y:S02]  /*24f0*/  ISETP.GE.AND P4, PT, R43, R229, PT ;  /* 0x000000e52b00720c */ /* 0x000fe40003f86270 */
[----:B------:R-:W-:Y:S01]  /*2500*/  HMMA.16816.F32 R120, R100, R10, R120 ;  /* 0x0000000a6478723c */ /* 0x000fe20000001878 */
[----:B------:R-:W-:Y:S01]  /*2510*/  BAR.SYNC.DEFER_BLOCKING 0x0 ;  /* 0x0000000000007b1d */ /* 0x000fe20000010000 */
[----:B------:R-:W-:Y:S02]  /*2520*/  ISETP.GE.AND P5, PT, R8, R220, PT ;  /* 0x000000dc0800720c */ /* 0x000fe40003fa6270 */
[----:B------:R-:W-:Y:S02]  /*2530*/  FSEL R205, R54, -INF , !P1 ;  /* 0xff80000036cd7808 */ /* 0x000fe40004800000 */
[----:B------:R-:W-:Y:S02]  /*2540*/  ISETP.GE.AND P1, PT, R40, R222, PT ;  /* 0x000000de2800720c */ /* 0x000fe40003f26270 */
[----:B------:R-:W-:Y:S01]  /*2550*/  HMMA.16816.F32 R28, R104, R6, R28 ;  /* 0x00000006681c723c */ /* 0x000fe2000000181c */
[----:B------:R-:W-:-:S02]  /*2560*/  FMNMX3.FTZ R8, R116, R117, R23, !PT ;  /* 0x0000007574087276 */ /* 0x000fc40007810017 */
[----:B------:R-:W-:Y:S02]  /*2570*/  FSEL R201, R48, -INF , !P4 ;  /* 0xff80000030c97808 */ /* 0x000fe40006000000 */
[----:B------:R-:W-:Y:S02]  /*2580*/  ISETP.GE.AND P4, PT, R26, R229, PT ;  /* 0x000000e51a00720c */ /* 0x000fe40003f86270 */
[----:B------:R-:W-:Y:S01]  /*2590*/  FSEL R210, R55, -INF , !P1 ;  /* 0xff80000037d27808 */ /* 0x000fe20004800000 */
[----:B------:R-:W-:Y:S01]  /*25a0*/  HMMA.16816.F32 R108, R88, R4, R108 ;  /* 0x00000004586c723c */ /* 0x000fe2000000186c */
[----:B------:R-:W-:Y:S01]  /*25b0*/  FMNMX3.FTZ R8, R8, R85, R72, !PT ;  /* 0x0000005508087276 */ /* 0x000fe20007810048 */
[----:B------:R-:W-:Y:S01]  /*25c0*/  VIADD R5, R20, 0x31 ;  /* 0x0000003114057836 */ /* 0x000fe20000000000 */
[----:B------:R-:W-:Y:S01]  /*25d0*/  ISETP.GE.AND P1, PT, R42, R229, PT ;  /* 0x000000e52a00720c */ /* 0x000fe20003f26270 */
[----:B------:R-:W-:Y:S01]  /*25e0*/  VIADD R4, R20, 0x38 ;  /* 0x0000003814047836 */ /* 0x000fe20000000000 */
[----:B------:R-:W-:-:S02]  /*25f0*/  FSEL R189, R32, -INF , !P4 ;  /* 0xff80000020bd7808 */ /* 0x000fc40006000000 */
[----:B------:R-:W-:Y:S01]  /*2600*/  FMNMX3.FTZ R32, R8, R19, R18, !PT ;  /* 0x0000001308207276 */ /* 0x000fe20007810012 */
[C---:B------:R-:W-:Y:S01]  /*2610*/  HMMA.16816.F32 R76, R88.reuse, R112, R76 ;  /* 0x00000070584c723c */ /* 0x040fe2000000184c */
[----:B------:R-:W-:Y:S02]  /*2620*/  FSEL R202, R49, -INF , !P1 ;  /* 0xff80000031ca7808 */ /* 0x000fe40004800000 */
[----:B------:R-:W-:Y:S02]  /*2630*/  ISETP.GE.AND P1, PT, R5, R229, PT ;  /* 0x000000e50500720c */ /* 0x000fe40003f26270 */
[----:B------:R-:W-:Y:S02]  /*2640*/  FMNMX3.FTZ R32, R32, R17, R199, !PT ;  /* 0x0000001120207276 */ /* 0x000fe400078100c7 */
[C---:B------:R-:W-:Y:S01]  /*2650*/  ISETP.GE.AND P4, PT, R20.reuse, R216, PT ;  /* 0x000000d81400720c */ /* 0x040fe20003f86270 */
[----:B------:R-:W-:Y:S01]  /*2660*/  VIADD R20, R20, 0x39 ;  /* 0x0000003914147836 */ /* 0x000fe20000000000 */
[----:B------:R-:W-:Y:S01]  /*2670*/  FSEL R190, R33, -INF , !P1 ;  /* 0xff80000021be7808 */ /* 0x000fe20004800000 */
[----:B------:R-:W-:Y:S01]  /*2680*/  HMMA.16816.F32 R8, R88, R6, R120 ;  /* 0x000000065808723c */ /* 0x000fe20000001878 */
[----:B------:R-:W-:-:S02]  /*2690*/  ISETP.GE.AND P1, PT, R4, R229, PT ;  /* 0x000000e50400720c */ /* 0x000fc40003f26270 */
[----:B------:R-:W-:Y:S02]  /*26a0*/  FMNMX3.FTZ R6, R32, R200, R201, !PT ;  /* 0x000000c820067276 */ /* 0x000fe400078100c9 */
[----:B------:R-:W-:Y:S02]  /*26b0*/  FSEL R193, R28, -INF , !P1 ;  /* 0xff8000001cc17808 */ /* 0x000fe40004800000 */
[----:B------:R-:W-:Y:S01]  /*26c0*/  ISETP.GE.AND P1, PT, R20, R229, PT ;  /* 0x000000e51400720c */ /* 0x000fe20003f26270 */
[----:B------:R-:W-:Y:S01]  /*26d0*/  HMMA.16816.F32 R64, R88, R114, R64 ;  /* 0x000000725840723c */ /* 0x000fe20000001840 */
[----:B------:R-:W-:Y:S01]  /*26e0*/  FMNMX3.FTZ R6, R6, R202, R189, !PT ;  /* 0x000000ca06067276 */ /* 0x000fe200078100bd */
[----:B------:R-:W-:-:S03]  /*26f0*/  NOP ;  /* 0x0000000000007918 */ /* 0x000fc60000000000 */
[----:B------:R-:W-:-:S15]  /*2700*/  @!P0 BRA `(.L_x_414) ;  /* 0x0000000000548947 */ /* 0x000fde0003800000 */
[----:B------:R-:W-:-:S04]  /*2710*/  IMAD.U32 R48, RZ, RZ, UR24 ;  /* 0x00000018ff307e24 */ /* 0x000fc8000f8e00ff */
        /* <DEDUP_REMOVED lines=20> */
.L_x_414:
[----:B------:R-:W-:Y:S01]  /*2860*/  FSEL R192, R29, -INF , !P1 ;  /* 0xff8000001dc07808 */ /* 0x000fe20004800000 */
[----:B------:R-:W-:Y:S01]  /*2870*/  VIADD R230, R232, 0x4 ;  /* 0x00000004e8e67836 */ /* 0x000fe20000000000 */
[----:B------:R-:W-:Y:S01]  /*2880*/  FMNMX3.FTZ R6, R6, R190, R193, !PT ;  /* 0x000000be06067276 */ /* 0x000fe200078100c1 */
[----:B------:R-:W2:Y:S01]  /*2890*/  LDCU UR13, c[0x0][0x45c] ;  /* 0x00008b80ff0d77ac */ /* 0x000ea20008000800 */
[-C--:B------:R-:W-:Y:S01]  /*28a0*/  ISETP.GE.AND P0, PT, R97, R220.reuse, PT ;  /* 0x000000dc6100720c */ /* 0x080fe20003f06270 */
[----:B------:R-:W-:Y:S01]  /*28b0*/  IMAD.WIDE.U32 R230, R230, -0x326172a9, RZ ;  /* 0xcd9e8d57e6e67825 */ /* 0x000fe200078e00ff */
[----:B------:R-:W-:Y:S01]  /*28c0*/  FMNMX3.FTZ R7, R118, R119, R21, !PT ;  /* 0x0000007776077276 */ /* 0x000fe20007810015 */
[----:B------:R-:W-:Y:S01]  /*28d0*/  UIADD3 UR19, UPT, UPT, UR27, -0x4498517b, URZ ;  /* 0xbb67ae851b137890 */ /* 0x000fe2000fffe0ff */
[----:B------:R-:W-:Y:S01]  /*28e0*/  ISETP.GE.AND P1, PT, R96, R220, PT ;  /* 0x000000dc6000720c */ /* 0x000fe20003f26270 */
[----:B------:R-:W-:Y:S01]  /*28f0*/  IMAD.SHL.U32 R206, R56, 0x2, RZ ;  /* 0x0000000238ce7824 */ /* 0x000fe200078e00ff */
[----:B------:R-:W-:Y:S01]  /*2900*/  FMNMX.FTZ R166, R192, R6, !PT ;  /* 0x00000006c0a67209 */ /* 0x000fe20007810000 */
[----:B------:R-:W-:Y:S01]  /*2910*/  IMAD.WIDE.U32 R242, R242, -0x2daee0ad, RZ ;  /* 0xd2511f53f2f27825 */ /* 0x000fe200078e00ff */
[----:B------:R-:W-:Y:S01]  /*2920*/  FSEL R69, R81, -INF , !P0 ;  /* 0xff80000051457808 */ /* 0x000fe20004000000 */
[----:B------:R-:W-:Y:S01]  /*2930*/  UIADD3 UR12, UPT, UPT, UR26, -0x61c88647, URZ ;  /* 0x9e3779b91a0c7890 */ /* 0x000fe2000fffe0ff */
[----:B------:R-:W-:Y:S01]  /*2940*/  FMNMX3.FTZ R7, R7, R22, R16, !PT ;  /* 0x0000001607077276 */ /* 0x000fe20007810010 */
[----:B------:R-:W3:Y:S01]  /*2950*/  SHFL.BFLY PT, R6, R166, 0x2, 0x1f ;  /* 0x0c401f00a6067f89 */ /* 0x000ee200000e0000 */
[-C--:B------:R-:W-:Y:S01]  /*2960*/  ISETP.GE.AND P0, PT, R43, R222.reuse, PT ;  /* 0x000000de2b00720c */ /* 0x080fe20003f06270 */
[----:B------:R-:W-:Y:S01]  /*2970*/  UIADD3 UR4, UPT, UPT, UR26, 0x3c6ef372, URZ ;  /* 0x3c6ef3721a047890 */ /* 0x000fe2000fffe0ff */
[----:B------:R-:W-:Y:S01]  /*2980*/  FSEL R180, R76, -INF , !P1 ;  /* 0xff8000004cb47808 */ /* 0x000fe20004800000 */
[----:B------:R-:W-:Y:S01]  /*2990*/  UIADD3 UR18, UPT, UPT, UR27, 0x76cf5d0a, URZ ;  /* 0x76cf5d0a1b127890 */ /* 0x000fe2000fffe0ff */
[----:B------:R-:W-:Y:S01]  /*29a0*/  FSEL R71, R80, -INF , !P5 ;  /* 0xff80000050477808 */ /* 0x000fe20006800000 */
[----:B------:R-:W-:Y:S01]  /*29b0*/  UIADD3 UR17, UPT, UPT, UR27, 0x32370b8f, URZ ;  /* 0x32370b8f1b117890 */ /* 0x000fe2000fffe0ff */
[----:B------:R-:W-:Y:S01]  /*29c0*/  ISETP.GE.AND P1, PT, R42, R222, PT ;  /* 0x000000de2a00720c */ /* 0x000fe20003f26270 */
[----:B------:R-:W-:Y:S01]  /*29d0*/  UIADD3 UR11, UPT, UPT, UR26, -0x255992d5, URZ ;  /* 0xdaa66d2b1a0b7890 */ /* 0x000fe2000fffe0ff */
[-C--:B------:R-:W-:Y:S01]  /*29e0*/  ISETP.GE.AND P5, PT, R24, R220.reuse, PT ;  /* 0x000000dc1800720c */ /* 0x080fe20003fa6270 */
[----:B------:R-:W-:Y:S01]  /*29f0*/  UIADD3 UR10, UPT, UPT, UR26, 0x78dde6e4, URZ ;  /* 0x78dde6e41a0a7890 */ /* 0x000fe2000fffe0ff */
[----:B------:R-:W-:Y:S01]  /*2a00*/  FMNMX3.FTZ R7, R7, R13, R15, !PT ;  /* 0x0000000d07077276 */ /* 0x000fe2000781000f */
[----:B------:R-:W-:Y:S01]  /*2a10*/  UIADD3 UR15, UPT, UPT, UR27, -0x56f99767, URZ ;  /* 0xa90668991b0f7890 */ /* 0x000fe2000fffe0ff */
[----:B------:R-:W-:Y:S01]  /*2a20*/  FSEL R215, R50, -INF , !P0 ;  /* 0xff80000032d77808 */ /* 0x000fe20004000000 */
[----:B------:R-:W-:Y:S01]  /*2a30*/  UIADD3 UR16, UPT, UPT, UR27, -0x126145ec, URZ ;  /* 0xed9eba141b107890 */ /* 0x000fe2000fffe0ff */
[-C--:B------:R-:W-:Y:S01]  /*2a40*/  ISETP.GE.AND P0, PT, R25, R220.reuse, PT ;  /* 0x000000dc1900720c */ /* 0x080fe20003f06270 */
[----:B------:R-:W-:Y:S01]  /*2a50*/  IMAD.WIDE.U32 R232, R232, -0x326172a9, RZ ;  /* 0xcd9e8d57e8e87825 */ /* 0x000fe200078e00ff */
[----:B------:R-:W-:Y:S01]  /*2a60*/  FSEL R207, R51, -INF , !P1 ;  /* 0xff80000033cf7808 */ /* 0x000fe20004800000 */
[----:B------:R-:W-:Y:S01]  /*2a70*/  UIADD3 UR8, UPT, UPT, UR26, -0x4ab325aa, URZ ;  /* 0xb54cda561a087890 */ /* 0x000fe2000fffe0ff */
[----:B------:R-:W-:Y:S01]  /*2a80*/  FSEL R182, R77, -INF , !P5 ;  /* 0xff8000004db67808 */ /* 0x000fe20006800000 */
[----:B------:R-:W-:Y:S01]  /*2a90*/  UIADD3 UR9, UPT, UPT, UR26, 0x1715609d, URZ ;  /* 0x1715609d1a097890 */ /* 0x000fe2000fffe0ff */
[----:B------:R-:W-:Y:S01]  /*2aa0*/  ISETP.GE.AND P1, PT, R41, R220, PT ;  /* 0x000000dc2900720c */ /* 0x000fe20003f26270 */
[----:B------:R-:W-:Y:S01]  /*2ab0*/  UIADD3 UR14, UPT, UPT, UR27, 0x646e171e, URZ ;  /* 0x646e171e1b0e7890 */ /* 0x000fe2000fffe0ff */
[----:B------:R-:W-:-:S02]  /*2ac0*/  ISETP.GE.AND P5, PT, R26, R222, PT ;  /* 0x000000de1a00720c */ /* 0x000fc40003fa6270 */
[----:B------:R-:W-:Y:S02]  /*2ad0*/  FMNMX3.FTZ R7, R7, R14, R205, !PT ;  /* 0x0000000e07077276 */ /* 0x000fe400078100cd */
[----:B------:R-:W-:Y:S02]  /*2ae0*/  FSEL R181, R64, -INF , !P0 ;  /* 0xff80000040b57808 */ /* 0x000fe40004000000 */
[-C--:B------:R-:W-:Y:S02]  /*2af0*/  ISETP.GE.AND P0, PT, R5, R222.reuse, PT ;  /* 0x000000de0500720c */ /* 0x080fe40003f06270 */
[----:B------:R-:W-:Y:S02]  /*2b00*/  FSEL R184, R65, -INF , !P1 ;  /* 0xff80000041b87808 */ /* 0x000fe40004800000 */
        /* <DEDUP_REMOVED lines=8> */
[----:B------:R-:W-:Y:S02]  /*2b90*/  FMNMX3.FTZ R165, R165, R196, R194, !PT ;  /* 0x000000c4a5a57276 */ /* 0x000fe400078100c2 */
[----:B---3--:R-:W-:Y:S02]  /*2ba0*/  FMNMX.FTZ R166, R166, R6, !PT ;  /* 0x00000006a6a67209 */ /* 0x008fe40007810000 */
[----:B------:R-:W-:Y:S02]  /*2bb0*/  FMNMX.FTZ R165, R191, R165, !PT ;  /* 0x000000a5bfa57209 */ /* 0x000fe40007810000 */
[----:B------:R-:W-:Y:S01]  /*2bc0*/  FMNMX3.FTZ R168, R59, R68, R71, !PT ;  /* 0x000000443ba87276 */ /* 0x000fe20007810047 */
[----:B------:R-:W-:Y:S01]  /*2bd0*/  SHFL.BFLY PT, R7, R166, 0x1, 0x1f ;  /* 0x0c201f00a6077f89 */ /* 0x000fe200000e0000 */
[----:B------:R-:W-:Y:S02]  /*2be0*/  ISETP.GE.AND P1, PT, R96, R216, PT ;  /* 0x000000d86000720c */ /* 0x000fe40003f26270 */
[----:B------:R-:W-:Y:S01]  /*2bf0*/  ISETP.GE.AND P0, PT, R27, R220, PT ;  /* 0x000000dc1b00720c */ /* 0x000fe20003f06270 */
[----:B------:R-:W3:Y:S01]  /*2c00*/  SHFL.BFLY PT, R6, R165, 0x2, 0x1f ;  /* 0x0c401f00a5067f89 */ /* 0x000ee200000e0000 */
[----:B------:R-:W-:-:S02]  /*2c10*/  FMNMX3.FTZ R168, R168, R69, R180, !PT ;  /* 0x00000045a8a87276 */ /* 0x000fc400078100b4 */
[----:B------:R-:W-:Y:S02]  /*2c20*/  FSEL R65, R95, -INF , !P3 ;  /* 0xff8000005f417808 */ /* 0x000fe40005800000 */
[----:B------:R-:W-:Y:S02]  /*2c30*/  FSEL R84, R94, -INF , !P4 ;  /* 0xff8000005e547808 */ /* 0x000fe40006000000 */
[-C--:B------:R-:W-:Y:S02]  /*2c40*/  ISETP.GE.AND P3, PT, R41, R216.reuse, PT ;  /* 0x000000d82900720c */ /* 0x080fe40003f66270 */
[----:B------:R-:W-:Y:S02]  /*2c50*/  FSEL R185, R78, -INF , !P1 ;  /* 0xff8000004eb97808 */ /* 0x000fe40004800000 */
[----:B------:R-:W-:Y:S02]  /*2c60*/  FSEL R203, R60, -INF , !P0 ;  /* 0xff8000003ccb7808 */ /* 0x000fe40004000000 */
[----:B------:R-:W-:-:S02]  /*2c70*/  ISETP.GE.AND P4, PT, R25, R216, PT ;  /* 0x000000d81900720c */ /* 0x000fc40003f86270 */
[-C--:B------:R-:W-:Y:S02]  /*2c80*/  ISETP.GE.AND P1, PT, R43, R220.reuse, PT ;  /* 0x000000dc2b00720c */ /* 0x080fe40003f26270 */
[----:B------:R-:W-:Y:S02]  /*2c90*/  LOP3.LUT R236, R12, UR26, R231, 0x96, !PT ;  /* 0x0000001a0cec7c12 */ /* 0x000fe4000f8e96e7 */
[----:B------:R-:W-:Y:S02]  /*2ca0*/  ISETP.GE.AND P0, PT, R40, R220, PT ;  /* 0x000000dc2800720c */ /* 0x000fe40003f06270 */
[----:B------:R-:W-:Y:S01]  /*2cb0*/  FMNMX3.FTZ R168, R168, R182, R181, !PT ;  /* 0x000000b6a8a87276 */ /* 0x000fe200078100b5 */
[----:B------:R-:W-:Y:S01]  /*2cc0*/  IMAD.WIDE.U32 R236, R236, -0x2daee0ad, RZ ;  /* 0xd2511f53ecec7825 */ /* 0x000fe200078e00ff */
[----:B------:R-:W-:Y:S02]  /*2cd0*/  FSEL R227, R67, -INF , !P3 ;  /* 0xff80000043e37808 */ /* 0x000fe40005800000 */
[----:B---3--:R-:W-:-:S02]  /*2ce0*/  FMNMX.FTZ R165, R165, R6, !PT ;  /* 0x00000006a5a57209 */ /* 0x008fc40007810000 */
[----:B------:R-:W-:Y:S02]  /*2cf0*/  FSEL R208, R44, -INF , !P1 ;  /* 0xff8000002cd07808 */ /* 0x000fe40004800000 */
[----:B------:R-:W-:Y:S01]  /*2d00*/  FSEL R228, R66, -INF , !P4 ;  /* 0xff80000042e47808 */ /* 0x000fe20006000000 */
[----:B------:R-:W3:Y:S01]  /*2d10*/  SHFL.BFLY PT, R6, R165, 0x1, 0x1f ;  /* 0x0c201f00a5067f89 */ /* 0x000ee200000e0000 */
[-C--:B------:R-:W-:Y:S02]  /*2d20*/  ISETP.GE.AND P3, PT, R5, R220.reuse, PT ;  /* 0x000000dc0500720c */ /* 0x080fe40003f66270 */
[----:B------:R-:W-:Y:S02]  /*2d30*/  FSEL R204, R61, -INF , !P0 ;  /* 0xff8000003dcc7808 */ /* 0x000fe40004000000 */
[-C--:B------:R-:W-:Y:S02]  /*2d40*/  ISETP.GE.AND P1, PT, R42, R220.reuse, PT ;  /* 0x000000dc2a00720c */ /* 0x080fe40003f26270 */
[----:B------:R-:W-:-:S02]  /*2d50*/  ISETP.GE.AND P4, PT, R26, R220, PT ;  /* 0x000000dc1a00720c */ /* 0x000fc40003f86270 */
[----:B------:R-:W-:Y:S02]  /*2d60*/  FMNMX3.FTZ R168, R168, R184, R203, !PT ;  /* 0x000000b8a8a87276 */ /* 0x000fe400078100cb */
[----:B------:R-:W-:Y:S02]  /*2d70*/  FSEL R179, R109, -INF , !P3 ;  /* 0xff8000006db37808 */ /* 0x000fe40005800000 */
[----:B------:R-:W-:Y:S02]  /*2d80*/  FSEL R209, R45, -INF , !P1 ;  /* 0xff8000002dd17808 */ /* 0x000fe40004800000 */
[----:B------:R-:W-:Y:S02]  /*2d90*/  FSEL R188, R108, -INF , !P4 ;  /* 0xff8000006cbc7808 */ /* 0x000fe40006000000 */
[----:B------:R-:W-:Y:S02]  /*2da0*/  ISETP.GE.AND P3, PT, R4, R220, PT ;  /* 0x000000dc0400720c */ /* 0x000fe40003f66270 */
[----:B------:R-:W-:-:S02]  /*2db0*/  FMNMX3.FTZ R168, R168, R204, R208, !PT ;  /* 0x000000cca8a87276 */ /* 0x000fc400078100d0 */
[----:B------:R-:W-:Y:S02]  /*2dc0*/  LOP3.LUT R86, R206, UR27, R243, 0x96, !PT ;  /* 0x0000001bce567c12 */ /* 0x000fe4000f8e96f3 */
[----:B------:R-:W-:Y:S02]  /*2dd0*/  ISETP.GE.AND P5, PT, R97, R216, PT ;  /* 0x000000d86100720c */ /* 0x000fe40003fa6270 */
[----:B------:R-:W-:Y:S01]  /*2de0*/  LOP3.LUT R240, R242, UR19, R237, 0x96, !PT ;  /* 0x00000013f2f07c12 */ /* 0x000fe2000f8e96ed */
[----:B------:R-:W-:Y:S01]  /*2df0*/  IMAD.WIDE.U32 R86, R86, -0x326172a9, RZ ;  /* 0xcd9e8d5756567825 */ /* 0x000fe200078e00ff */
[----:B------:R-:W-:Y:S02]  /*2e00*/  FSEL R70, R82, -INF , !P2 ;  /* 0xff80000052467808 */ /* 0x000fe40005000000 */
[----:B------:R-:W-:Y:S01]  /*2e10*/  LOP3.LUT R164, R57, R2, RZ, 0xfc, !PT ;  /* 0x0000000239a47212 */ /* 0x000fe200078efcff */
[----:B------:R-:W-:Y:S01]  /*2e20*/  IMAD.WIDE.U32 R240, R240, -0x326172a9, RZ ;  /* 0xcd9e8d57f0f07825 */ /* 0x000fe200078e00ff */
[----:B------:R-:W-:-:S02]  /*2e30*/  FSEL R177, R8, -INF , !P3 ;  /* 0xff80000008b17808 */ /* 0x000fc40005800000 */
[----:B------:R-:W-:Y:S02]  /*2e40*/  ISETP.GE.AND P4, PT, R20, R220, PT ;  /* 0x000000dc1400720c */ /* 0x000fe40003f86270 */
[----:B------:R-:W-:Y:S02]  /*2e50*/  FMNMX3.FTZ R168, R168, R209, R188, !PT ;  /* 0x000000d1a8a87276 */ /* 0x000fe400078100bc */
[----:B------:R-:W-:Y:S02]  /*2e60*/  ISETP.GE.AND P0, PT, R24, R216, PT ;  /* 0x000000d81800720c */ /* 0x000fe40003f06270 */
[----:B------:R-:W-:Y:S02]  /*2e70*/  FSEL R64, R83, -INF , !P5 ;  /* 0xff80000053407808 */ /* 0x000fe40006800000 */
[----:B------:R-:W-:Y:S02]  /*2e80*/  LEA R164, R164, UR5, 0x1 ;  /* 0x00000005a4a47c11 */ /* 0x000fe4000f8e08ff */
[----:B------:R-:W-:-:S02]  /*2e90*/  FMNMX3.FTZ R167, R84, R65, R70, !PT ;  /* 0x0000004154a77276 */ /* 0x000fc40007810046 */
[----:B------:R-:W-:Y:S01]  /*2ea0*/  FMNMX.FTZ R166, R166, R7, !PT ;  /* 0x00000007a6a67209 */ /* 0x000fe20007810000 */
[C---:B------:R-:W-:Y:S01]  /*2eb0*/  VIADD R8, R164.reuse, 0x9000 ;  /* 0x00009000a4087836 */ /* 0x040fe20000000000 */
[----:B------:R-:W-:Y:S01]  /*2ec0*/  FSEL R175, R9, -INF , !P4 ;  /* 0xff80000009af7808 */ /* 0x000fe20006000000 */
[----:B------:R-:W-:Y:S01]  /*2ed0*/  VIADD R174, R164, 0x9020 ;  /* 0x00009020a4ae7836 */ /* 0x000fe20000000000 */
[----:B------:R-:W-:Y:S01]  /*2ee0*/  FMNMX3.FTZ R168, R168, R179, R177, !PT ;  /* 0x000000b3a8a87276 */ /* 0x000fe200078100b1 */
[----:B--2---:R-:W-:Y:S01]  /*2ef0*/  FMUL.FTZ R198, R166, UR13 ;  /* 0x0000000da6c67c20 */ /* 0x004fe20008410000 */
[----:B------:R-:W-:Y:S01]  /*2f00*/  ISETP.GE.AND P2, PT, R27, R216, PT ;  /* 0x000000d81b00720c */ /* 0x000fe20003f46270 */
[----:B------:R-:W-:Y:S01]  /*2f10*/  @P6 VIADD R174, R8, 0xffffffe0 ;  /* 0xffffffe008ae6836 */ /* 0x000fe20000000000 */
[----:B------:R-:W-:Y:S01]  /*2f20*/  FSEL R221, R79, -INF , !P0 ;  /* 0xff8000004fdd7808 */ /* 0x000fe20004000000 */
[----:B------:R-:W-:Y:S01]  /*2f30*/  LDSM.16.MT88.4 R148, [R164+0x9000] ;  /* 0x00900000a494783b */ /* 0x000fe20000004200 */
[----:B------:R-:W-:-:S02]  /*2f40*/  FMNMX3.FTZ R167, R167, R64, R185, !PT ;  /* 0x00000040a7a77276 */ /* 0x000fc400078100b9 */
[----:B------:R-:W-:Y:S01]  /*2f50*/  LOP3.LUT R24, R230, UR12, R87, 0x96, !PT ;  /* 0x0000000ce6187c12 */ /* 0x000fe2000f8e9657 */
[----:B------:R-:W-:Y:S01]  /*2f60*/  LDSM.16.MT88.4 R80, [R174] ;  /* 0x00000000ae50783b */ /* 0x000fe20000004200 */
[----:B---3--:R-:W-:Y:S02]  /*2f70*/  FMNMX.FTZ R165, R165, R6, !PT ;  /* 0x00000006a5a57209 */ /* 0x008fe40007810000 */
[----:B------:R-:W-:Y:S01]  /*2f80*/  LOP3.LUT R30, R86, UR4, R241, 0x96, !PT ;  /* 0x00000004561e7c12 */ /* 0x000fe2000f8e96f1 */
[----:B------:R-:W-:Y:S01]  /*2f90*/  IMAD.WIDE.U32 R28, R24, -0x2daee0ad, RZ ;  /* 0xd2511f53181c7825 */ /* 0x000fe200078e00ff */
[----:B------:R-:W-:-:S03]  /*2fa0*/  FMNMX.FTZ R168, R175, R168, !PT ;  /* 0x000000a8afa87209 */ /* 0x000fc60007810000 */
[----:B------:R-:W-:Y:S01]  /*2fb0*/  FMUL.FTZ R197, R165, UR13 ;  /* 0x0000000da5c57c20 */ /* 0x000fe20008410000 */
[----:B------:R-:W-:Y:S01]  /*2fc0*/  FSETP.NEU.FTZ.AND P0, PT, R166, -INF , PT ;  /* 0xff800000a600780b */ /* 0x000fe20003f1d000 */
[----:B------:R-:W-:Y:S01]  /*2fd0*/  IMAD.WIDE.U32 R30, R30, -0x2daee0ad, RZ ;  /* 0xd2511f531e1e7825 */ /* 0x000fe200078e00ff */
[-C--:B------:R-:W-:Y:S01]  /*2fe0*/  ISETP.GE.AND P5, PT, R40, R216.reuse, PT ;  /* 0x000000d82800720c */ /* 0x080fe20003fa6270 */
[----:B------:R-:W2:Y:S01]  /*2ff0*/  SHFL.BFLY PT, R8, R168, 0x2, 0x1f ;  /* 0x0c401f00a8087f89 */ /* 0x000ea200000e0000 */
[----:B------:R-:W-:Y:S01]  /*3000*/  ISETP.GE.AND P1, PT, R43, R216, PT ;  /* 0x000000d82b00720c */ /* 0x000fe20003f26270 */
[----:B------:R-:W3:Y:S01]  /*3010*/  LDC R6, c[0x0][0x4f8] ;  /* 0x00013e00ff067b82 */ /* 0x000ee20000000800 */
[----:B------:R-:W-:Y:S01]  /*3020*/  FSEL R211, R62, -INF , !P2 ;  /* 0xff8000003ed37808 */ /* 0x000fe20005000000 */
[----:B------:R-:W-:Y:S01]  /*3030*/  LDSM.16.MT88.4 R96, [R164+0xa000] ;  /* 0x00a00000a460783b */ /* 0x000fe20000004200 */
[----:B------:R-:W-:Y:S02]  /*3040*/  FMNMX3.FTZ R167, R167, R221, R228, !PT ;  /* 0x000000dda7a77276 */ /* 0x000fe400078100e4 */
[----:B------:R-:W-:Y:S01]  /*3050*/  FSEL R198, R198, RZ, P0 ;  /* 0x000000ffc6c67208 */ /* 0x000fe20000000000 */
[----:B------:R-:W-:Y:S01]  /*3060*/  LDSM.16.MT88.4 R144, [R174+0x1000] ;  /* 0x00100000ae90783b */ /* 0x000fe20000004200 */
[----:B------:R-:W-:-:S02]  /*3070*/  FSETP.NEU.FTZ.AND P3, PT, R165, -INF , PT ;  /* 0xff800000a500780b */ /* 0x000fc40003f7d000 */
[-C--:B------:R-:W-:Y:S01]  /*3080*/  ISETP.GE.AND P0, PT, R42, R216.reuse, PT ;  /* 0x000000d82a00720c */ /* 0x080fe20003f06270 */
[--C-:B------:R-:W-:Y:S01]  /*3090*/  FFMA.FTZ R9, R72, UR13, -R198.reuse ;  /* 0x0000000d48097c23 */ /* 0x100fe200080108c6 */
[-C--:B------:R-:W-:Y:S01]  /*30a0*/  ISETP.GE.AND P4, PT, R26, R216.reuse, PT ;  /* 0x000000d81a00720c */ /* 0x080fe20003f86270 */
[--C-:B------:R-:W-:Y:S01]  /*30b0*/  FFMA.FTZ R51, R23, UR13, -R198.reuse ;  /* 0x0000000d17337c23 */ /* 0x100fe200080108c6 */
[----:B------:R-:W-:Y:S01]  /*30c0*/  FSEL R212, R63, -INF , !P5 ;  /* 0xff8000003fd47808 */ /* 0x000fe20006800000 */
[--C-:B------:R-:W-:Y:S01]  /*30d0*/  FFMA.FTZ R50, R85, UR13, -R198.reuse ;  /* 0x0000000d55327c23 */ /* 0x100fe200080108c6 */
[----:B------:R-:W-:Y:S01]  /*30e0*/  FSEL R213, R46, -INF , !P1 ;  /* 0xff8000002ed57808 */ /* 0x000fe20004800000 */
[--C-:B------:R-:W-:Y:S01]  /*30f0*/  FFMA.FTZ R55, R116, UR13, -R198.reuse ;  /* 0x0000000d74377c23 */ /* 0x100fe200080108c6 */
[----:B------:R-:W-:Y:S01]  /*3100*/  FMNMX3.FTZ R167, R167, R227, R211, !PT ;  /* 0x000000e3a7a77276 */ /* 0x000fe200078100d3 */
[--C-:B------:R-:W-:Y:S01]  /*3110*/  FFMA.FTZ R54, R117, UR13, -R198.reuse ;  /* 0x0000000d75367c23 */ /* 0x100fe200080108c6 */
[----:B------:R-:W-:Y:S01]  /*3120*/  LOP3.LUT R24, R236, UR18, R29, 0x96, !PT ;  /* 0x00000012ec187c12 */ /* 0x000fe2000f8e961d */
[----:B------:R-:W-:Y:S01]  /*3130*/  MUFU.EX2 R51, R51 ;  /* 0x0000003300337308 */ /* 0x000fe20000000800 */
[----:B------:R-:W-:Y:S01]  /*3140*/  FSEL R197, R197, RZ, P3 ;  /* 0x000000ffc5c57208 */ /* 0x000fe20001800000 */
[----:B------:R-:W-:Y:S01]  /*3150*/  FFMA.FTZ R44, R18, UR13, -R198 ;  /* 0x0000000d122c7c23 */ /* 0x000fe200080108c6 */
[----:B------:R-:W-:Y:S01]  /*3160*/  LOP3.LUT R28, R28, UR17, R31, 0x96, !PT ;  /* 0x000000111c1c7c12 */ /* 0x000fe2000f8e961f */
[----:B------:R-:W-:Y:S01]  /*3170*/  IMAD.WIDE.U32 R24, R24, -0x326172a9, RZ ;  /* 0xcd9e8d5718187825 */ /* 0x000fe200078e00ff */
[----:B------:R-:W-:-:S03]  /*3180*/  ISETP.GE.AND P3, PT, R5, R216, PT ;  /* 0x000000d80500720c */ /* 0x000fc60003f66270 */
[----:B------:R-:W-:Y:S01]  /*3190*/  FFMA.FTZ R53, R118, UR13, -R197 ;  /* 0x0000000d76357c23 */ /* 0x000fe200080108c5 */
[----:B------:R-:W-:Y:S01]  /*31a0*/  ISETP.GE.AND P2, PT, R4, R216, PT ;  /* 0x000000d80400720c */ /* 0x000fe20003f46270 */
[----:B------:R-:W-:Y:S01]  /*31b0*/  IMAD.WIDE.U32 R28, R28, -0x326172a9, RZ ;  /* 0xcd9e8d571c1c7825 */ /* 0x000fe200078e00ff */
[----:B------:R-:W-:-:S03]  /*31c0*/  FSEL R214, R47, -INF , !P0 ;  /* 0xff8000002fd67808 */ /* 0x000fc60004000000 */
[----:B-1----:R-:W-:Y:S01]  /*31d0*/  FFMA.FTZ R49, R21, UR13, -R197 ;  /* 0x0000000d15317c23 */ /* 0x002fe200080108c5 */
[----:B------:R-:W-:Y:S01]  /*31e0*/  FSEL R173, R110, -INF , !P4 ;  /* 0xff8000006ead7808 */ /* 0x000fe20006000000 */
[----:B------:R1:W-:Y:S01]  /*31f0*/  MUFU.EX2 R47, R9 ;  /* 0x00000009002f7308 */ /* 0x0003e20000000800 */
[----:B------:R-:W-:Y:S01]  /*3200*/  FMNMX3.FTZ R167, R167, R212, R213, !PT ;  /* 0x000000d4a7a77276 */ /* 0x000fe200078100d5 */
[--C-:B------:R-:W-:Y:S01]  /*3210*/  FFMA.FTZ R48, R22, UR13, -R197.reuse ;  /* 0x0000000d16307c23 */ /* 0x100fe200080108c5 */
[----:B------:R-:W-:Y:S01]  /*3220*/  ISETP.GE.AND P5, PT, R20, R216, PT ;  /* 0x000000d81400720c */ /* 0x000fe20003fa6270 */
[----:B------:R-:W-:Y:S01]  /*3230*/  FFMA.FTZ R52, R119, UR13, -R197 ;  /* 0x0000000d77347c23 */ /* 0x000fe200080108c5 */
[----:B------:R-:W-:Y:S01]  /*3240*/  FSEL R66, R111, -INF , !P3 ;  /* 0xff8000006f427808 */ /* 0x000fe20005800000 */
[--C-:B------:R-:W-:Y:S01]  /*3250*/  FFMA.FTZ R41, R17, UR13, -R198.reuse ;  /* 0x0000000d11297c23 */ /* 0x100fe200080108c6 */
[----:B------:R-:W-:Y:S01]  /*3260*/  FSEL R172, R10, -INF , !P2 ;  /* 0xff8000000aac7808 */ /* 0x000fe20005000000 */
[----:B------:R-:W4:Y:S01]  /*3270*/  MUFU.EX2 R50, R50 ;  /* 0x0000003200327308 */ /* 0x000f220000000800 */
[----:B------:R-:W-:Y:S01]  /*3280*/  FMNMX3.FTZ R167, R167, R214, R173, !PT ;  /* 0x000000d6a7a77276 */ /* 0x000fe200078100ad */
[----:B------:R-:W-:Y:S01]  /*3290*/  FFMA.FTZ R46, R19, UR13, -R198 ;  /* 0x0000000d132e7c23 */ /* 0x000fe200080108c6 */
[----:B------:R-:W-:Y:S01]  /*32a0*/  FSEL R67, R11, -INF , !P5 ;  /* 0xff8000000b437808 */ /* 0x000fe20006800000 */
[--C-:B------:R-:W-:Y:S01]  /*32b0*/  FFMA.FTZ R45, R16, UR13, -R197.reuse ;  /* 0x0000000d102d7c23 */ /* 0x100fe200080108c5 */
[----:B------:R-:W-:Y:S01]  /*32c0*/  FMNMX3.FTZ R167, R167, R66, R172, !PT ;  /* 0x00000042a7a77276 */ /* 0x000fe200078100ac */
[----:B------:R-:W-:Y:S01]  /*32d0*/  FFMA.FTZ R42, R15, UR13, -R197 ;  /* 0x0000000d0f2a7c23 */ /* 0x000fe200080108c5 */
[----:B------:R-:W-:Y:S01]  /*32e0*/  LOP3.LUT R25, R240, UR11, R25, 0x96, !PT ;  /* 0x0000000bf0197c12 */ /* 0x000fe2000f8e9619 */
[----:B------:R-:W-:Y:S01]  /*32f0*/  MUFU.EX2 R55, R55 ;  /* 0x0000003700377308 */ /* 0x000fe20000000800 */
[----:B------:R-:W-:Y:S01]  /*3300*/  LOP3.LUT R24, R24, UR10, R29, 0x96, !PT ;  /* 0x0000000a18187c12 */ /* 0x000fe2000f8e961d */
[----:B------:R-:W-:Y:S01]  /*3310*/  FFMA.FTZ R40, R14, UR13, -R197 ;  /* 0x0000000d0e287c23 */ /* 0x000fe200080108c5 */
[----:B------:R-:W-:Y:S01]  /*3320*/  FMNMX.FTZ R167, R67, R167, !PT ;  /* 0x000000a743a77209 */ /* 0x000fe20007810000 */
[----:B------:R-:W-:Y:S01]  /*3330*/  IMAD.WIDE.U32 R32, R25, -0x2daee0ad, RZ ;  /* 0xd2511f5319207825 */ /* 0x000fe200078e00ff */
[----:B--2---:R-:W-:-:S03]  /*3340*/  FMNMX.FTZ R168, R168, R8, !PT ;  /* 0x00000008a8a87209 */ /* 0x004fc60007810000 */
[----:B------:R-:W-:Y:S01]  /*3350*/  FFMA.FTZ R43, R13, UR13, -R197 ;  /* 0x0000000d0d2b7c23 */ /* 0x000fe200080108c5 */
[----:B------:R-:W-:Y:S01]  /*3360*/  LOP3.LUT R238, R12, UR26, R233, 0x96, !PT ;  /* 0x0000001a0cee7c12 */ /* 0x000fe2000f8e96e9 */
[----:B------:R-:W-:Y:S01]  /*3370*/  IMAD.WIDE.U32 R24, R24, -0x2daee0ad, RZ ;  /* 0xd2511f5318187825 */ /* 0x000fe200078e00ff */
[----:B-1----:R-:W1:Y:S01]  /*3380*/  SHFL.BFLY PT, R9, R167, 0x2, 0x1f ;  /* 0x0c401f00a7097f89 */ /* 0x002e6200000e0000 */
[----:B------:R-:W-:Y:S01]  /*3390*/  LOP3.LUT R30, R30, UR16, R33, 0x96, !PT ;  /* 0x000000101e1e7c12 */ /* 0x000fe2000f8e9621 */
[----:B------:R-:W-:Y:S01]  /*33a0*/  MUFU.EX2 R54, R54 ;  /* 0x0000003600367308 */ /* 0x000fe20000000800 */
[----:B------:R-:W-:Y:S01]  /*33b0*/  IMAD.WIDE.U32 R238, R238, -0x2daee0ad, RZ ;  /* 0xd2511f53eeee7825 */ /* 0x000fe200078e00ff */
[----:B------:R-:W-:Y:S01]  /*33c0*/  LOP3.LUT R7, R32, UR15, R25, 0x96, !PT ;  /* 0x0000000f20077c12 */ /* 0x000fe2000f8e9619 */
[----:B------:R-:W2:Y:S01]  /*33d0*/  SHFL.BFLY PT, R8, R168, 0x1, 0x1f ;  /* 0x0c201f00a8087f89 */ /* 0x000ea200000e0000 */
[----:B---3--:R-:W-:Y:S01]  /*33e0*/  LOP3.LUT R61, R6, 0xff, RZ, 0xc0, !PT ;  /* 0x000000ff063d7812 */ /* 0x008fe200078ec0ff */
[----:B------:R-:W-:Y:S01]  /*33f0*/  IMAD.WIDE.U32 R30, R30, -0x326172a9, RZ ;  /* 0xcd9e8d571e1e7825 */ /* 0x000fe200078e00ff */
[----:B------:R-:W-:Y:S01]  /*3400*/  LOP3.LUT R234, R242, UR19, R239, 0x96, !PT ;  /* 0x00000013f2ea7c12 */ /* 0x000fe2000f8e96ef */
[----:B------:R-:W3:Y:S01]  /*3410*/  LDSM.16.MT88.4 R120, [R164+0xb000] ;  /* 0x00b00000a478783b */ /* 0x000ee20000004200 */
[----:B------:R-:W-:Y:S01]  /*3420*/  MUFU.EX2 R53, R53 ;  /* 0x0000003500357308 */ /* 0x000fe20000000800 */
[----:B------:R-:W-:Y:S01]  /*3430*/  IMAD.WIDE.U32 R32, R7, -0x326172a9, RZ ;  /* 0xcd9e8d5707207825 */ /* 0x000fe200078e00ff */
[----:B------:R-:W-:-:S03]  /*3440*/  LOP3.LUT R20, R28, UR9, R31, 0x96, !PT ;  /* 0x000000091c147c12 */ /* 0x000fc6000f8e961f */
[----:B------:R-:W-:Y:S01]  /*3450*/  FFMA.FTZ R207, R207, UR13, -R197 ;  /* 0x0000000dcfcf7c23 */ /* 0x000fe200080108c5 */
[----:B------:R-:W-:Y:S01]  /*3460*/  LOP3.LUT R57, R232, UR12, R87, 0x96, !PT ;  /* 0x0000000ce8397c12 */ /* 0x000fe2000f8e9657 */
[----:B------:R-:W-:Y:S01]  /*3470*/  IMAD.MOV.U32 R7, RZ, RZ, R32 ;  /* 0x000000ffff077224 */ /* 0x000fe200078e0020 */
[----:B------:R-:W-:Y:S01]  /*3480*/  LOP3.LUT R133, R30, UR8, R33, 0x96, !PT ;  /* 0x000000081e857c12 */ /* 0x000fe2000f8e9621 */
[----:B------:R-:W-:Y:S01]  /*3490*/  IMAD R61, R61, 0x10000, R61 ;  /* 0x000100003d3d7824 */ /* 0x000fe200078e023d */
[----:B------:R-:W-:Y:S01]  /*34a0*/  MUFU.EX2 R49, R49 ;  /* 0x0000003100317308 */ /* 0x000fe20000000800 */
[----:B------:R-:W-:Y:S01]  /*34b0*/  PRMT R134, R32, 0x7771, RZ ;  /* 0x0000777120867816 */ /* 0x000fe200000000ff */
[----:B------:R-:W-:Y:S01]  /*34c0*/  IMAD.WIDE.U32 R234, R234, -0x326172a9, RZ ;  /* 0xcd9e8d57eaea7825 */ /* 0x000fe200078e00ff */
[C---:B------:R-:W-:Y:S01]  /*34d0*/  PRMT R135, R32.reuse, 0x7773, RZ ;  /* 0x0000777320877816 */ /* 0x040fe200000000ff */
[----:B------:R-:W-:Y:S01]  /*34e0*/  LDSM.16.MT88.4 R28, [R164+0x9400] ;  /* 0x00940000a41c783b */ /* 0x000fe20000004200 */
[----:B------:R-:W-:Y:S01]  /*34f0*/  PRMT R5, R32, 0x7772, RZ ;  /* 0x0000777220057816 */ /* 0x000fe200000000ff */
[----:B------:R-:W-:Y:S01]  /*3500*/  IMAD.WIDE.U32 R20, R20, -0x2daee0ad, RZ ;  /* 0xd2511f5314147825 */ /* 0x000fe200078e00ff */
[----:B------:R-:W-:Y:S01]  /*3510*/  LOP3.LUT R7, R7, 0xff, RZ, 0xc0, !PT ;  /* 0x000000ff07077812 */ /* 0x000fe200078ec0ff */
[----:B------:R-:W5:Y:S01]  /*3520*/  MUFU.EX2 R48, R48 ;  /* 0x0000003000307308 */ /* 0x000f620000000800 */
[C---:B------:R-:W-:Y:S01]  /*3530*/  LOP3.LUT R132, R133.reuse, 0xffff, RZ, 0xc0, !PT ;  /* 0x0000ffff85847812 */ /* 0x040fe200078ec0ff */
[----:B------:R-:W-:Y:S01]  /*3540*/  IMAD.MOV.U32 R11, RZ, RZ, R20 ;  /* 0x000000ffff0b7224 */ /* 0x000fe200078e0014 */
[----:B------:R-:W-:Y:S01]  /*3550*/  PRMT R6, R133, 0x7632, R6 ;  /* 0x0000763285067816 */ /* 0x000fe20000000006 */
[----:B------:R-:W-:Y:S01]  /*3560*/  IMAD.WIDE.U32 R136, R57, -0x2daee0ad, RZ ;  /* 0xd2511f5339887825 */ /* 0x000fe200078e00ff */
[----:B------:R-:W-:-:S03]  /*3570*/  PRMT R135, R5, 0x5410, R135 ;  /* 0x0000541005877816 */ /* 0x000fc60000000087 */
[----:B------:R-:W-:Y:S01]  /*3580*/  FFMA.FTZ R201, R201, UR13, -R198 ;  /* 0x0000000dc9c97c23 */ /* 0x000fe200080108c6 */
[----:B------:R-:W-:Y:S01]  /*3590*/  PRMT R134, R7, 0x5410, R134 ;  /* 0x0000541007867816 */ /* 0x000fe20000000086 */
[----:B------:R-:W3:Y:S01]  /*35a0*/  MUFU.EX2 R52, R52 ;  /* 0x0000003400347308 */ /* 0x000ee20000000800 */
[----:B------:R-:W-:Y:S01]  /*35b0*/  LOP3.LUT R5, R133, 0xff, RZ, 0xc0, !PT ;  /* 0x000000ff85057812 */ /* 0x000fe200078ec0ff */
[----:B------:R-:W-:Y:S01]  /*35c0*/  FFMA.FTZ R202, R202, UR13, -R198 ;  /* 0x0000000dcaca7c23 */ /* 0x000fe200080108c6 */
[----:B------:R-:W-:Y:S01]  /*35d0*/  SHF.R.U32.HI R132, RZ, 0x8, R132 ;  /* 0x00000008ff847819 */ /* 0x000fe20000011684 */
[--C-:B------:R-:W-:Y:S01]  /*35e0*/  FFMA.FTZ R199, R199, UR13, -R198.reuse ;  /* 0x0000000dc7c77c23 */ /* 0x100fe200080108c6 */
[----:B------:R-:W-:Y:S01]  /*35f0*/  SHF.R.U32.HI R133, RZ, 0x18, R133 ;  /* 0x00000018ff857819 */ /* 0x000fe20000011685 */
[----:B------:R-:W-:Y:S01]  /*3600*/  FFMA.FTZ R200, R200, UR13, -R198 ;  /* 0x0000000dc8c87c23 */ /* 0x000fe200080108c6 */
[----:B------:R-:W-:Y:S01]  /*3610*/  LOP3.LUT R6, R6, 0xff, RZ, 0xc0, !PT ;  /* 0x000000ff06067812 */ /* 0x000fe200078ec0ff */
[----:B------:R-:W-:Y:S01]  /*3620*/  MUFU.EX2 R44, R44 ;  /* 0x0000002c002c7308 */ /* 0x000fe20000000800 */
[----:B-1----:R-:W-:Y:S01]  /*3630*/  FMNMX.FTZ R167, R167, R9, !PT ;  /* 0x00000009a7a77209 */ /* 0x002fe20007810000 */
[--C-:B------:R-:W-:Y:S01]  /*3640*/  FFMA.FTZ R210, R210, UR13, -R197.reuse ;  /* 0x0000000dd2d27c23 */ /* 0x100fe200080108c5 */
[----:B------:R-:W-:Y:S01]  /*3650*/  PRMT R132, R5, 0x5410, R132 ;  /* 0x0000541005847816 */ /* 0x000fe20000000084 */
[----:B------:R-:W-:Y:S01]  /*3660*/  FFMA.FTZ R194, R194, UR13, -R197 ;  /* 0x0000000dc2c27c23 */ /* 0x000fe200080108c5 */
[----:B------:R-:W-:Y:S01]  /*3670*/  HSET2.LE.AND R134, R134, R61, PT ;  /* 0x0000003d86867233 */ /* 0x000fe20003803000 */
[----:B------:R-:W1:Y:S01]  /*3680*/  SHFL.BFLY PT, R60, R167, 0x1, 0x1f ;  /* 0x0c201f00a73c7f89 */ /* 0x000e6200000e0000 */
[----:B------:R-:W-:Y:S01]  /*3690*/  LOP3.LUT R135, R135, 0xff00ff, RZ, 0xc0, !PT ;  /* 0x00ff00ff87877812 */ /* 0x000fe200078ec0ff */
[----:B------:R-:W-:Y:S01]  /*36a0*/  MUFU.EX2 R41, R41 ;  /* 0x0000002900297308 */ /* 0x000fe20000000800 */
[----:B----4-:R-:W-:-:S02]  /*36b0*/  F2FP.F16.F32.PACK_AB R5, R50, R51 ;  /* 0x000000333205723e */ /* 0x010fc400000000ff */
[----:B------:R-:W-:Y:S02]  /*36c0*/  PRMT R133, R6, 0x5410, R133 ;  /* 0x0000541006857816 */ /* 0x000fe40000000085 */
[----:B------:R-:W-:Y:S02]  /*36d0*/  LOP3.LUT R62, R86, UR4, R235, 0x96, !PT ;  /* 0x00000004563e7c12 */ /* 0x000fe4000f8e96eb */
[----:B------:R-:W-:Y:S01]  /*36e0*/  LOP3.LUT R33, R24, UR14, R21, 0x96, !PT ;  /* 0x0000000e18217c12 */ /* 0x000fe2000f8e9615 */
[----:B------:R-:W-:Y:S01]  /*36f0*/  MUFU.EX2 R46, R46 ;  /* 0x0000002e002e7308 */ /* 0x000fe20000000800 */
[----:B------:R-:W-:Y:S01]  /*3700*/  LOP3.LUT R134, R5, R134, RZ, 0xc0, !PT ;  /* 0x0000008605867212 */ /* 0x000fe200078ec0ff */
[----:B------:R-:W-:Y:S01]  /*3710*/  IMAD.WIDE.U32 R62, R62, -0x2daee0ad, RZ ;  /* 0xd2511f533e3e7825 */ /* 0x000fe200078e00ff */
[----:B--2---:R-:W-:Y:S01]  /*3720*/  FMNMX.FTZ R168, R168, R8, !PT ;  /* 0x00000008a8a87209 */ /* 0x004fe20007810000 */
[----:B------:R-:W-:Y:S01]  /*3730*/  LDSM.16.MT88.4 R24, [R174+0x400] ;  /* 0x00040000ae18783b */ /* 0x000fe20000004200 */
[----:B------:R-:W-:-:S02]  /*3740*/  HSET2.LE.AND R135, R135, R61, PT ;  /* 0x0000003d87877233 */ /* 0x000fc40003803000 */
[--C-:B------:R-:W-:Y:S01]  /*3750*/  HSET2.LE.AND R132, R132, R61.reuse, PT ;  /* 0x0000003d84847233 */ /* 0x100fe20003803000 */
[----:B------:R-:W2:Y:S01]  /*3760*/  MUFU.EX2 R45, R45 ;  /* 0x0000002d002d7308 */ /* 0x000ea20000000800 */
[----:B------:R-:W-:Y:S01]  /*3770*/  HSET2.LE.AND R133, R133, R61, PT ;  /* 0x0000003d85857233 */ /* 0x000fe20003803000 */
[----:B------:R-:W-:Y:S01]  /*3780*/  FMUL.FTZ R178, R168, UR13 ;  /* 0x0000000da8b27c20 */ /* 0x000fe20008410000 */
[----:B-----5:R-:W-:Y:S02]  /*3790*/  F2FP.F16.F32.PACK_AB R7, R48, R49 ;  /* 0x000000313007723e */ /* 0x020fe400000000ff */
[----:B------:R-:W-:Y:S01]  /*37a0*/  F2FP.F16.F32.PACK_AB R6, R54, R55 ;  /* 0x000000373606723e */ /* 0x000fe200000000ff */
[----:B------:R-:W-:Y:S01]  /*37b0*/  FADD.FTZ R54, R55, R54 ;  /* 0x0000003637367221 */ /* 0x000fe20000010000 */
[----:B---3--:R-:W-:Y:S01]  /*37c0*/  F2FP.F16.F32.PACK_AB R5, R52, R53 ;  /* 0x000000353405723e */ /* 0x008fe200000000ff */
[----:B------:R-:W-:Y:S01]  /*37d0*/  MUFU.EX2 R42, R42 ;  /* 0x0000002a002a7308 */ /* 0x000fe20000000800 */
[C---:B------:R-:W-:Y:S01]  /*37e0*/  PRMT R34, R20.reuse, 0x7771, RZ ;  /* 0x0000777114227816 */ /* 0x040fe200000000ff */
[----:B------:R-:W-:Y:S01]  /*37f0*/  FADD.FTZ R52, R53, R52 ;  /* 0x0000003435347221 */ /* 0x000fe20000010000 */
[----:B------:R-:W-:Y:S01]  /*3800*/  LOP3.LUT R11, R11, 0xff, RZ, 0xc0, !PT ;  /* 0x000000ff0b0b7812 */ /* 0x000fe200078ec0ff */
[----:B------:R-:W-:Y:S01]  /*3810*/  FADD.FTZ R54, R51, R54 ;  /* 0x0000003633367221 */ /* 0x000fe20000010000 */
[----:B------:R-:W-:Y:S01]  /*3820*/  LOP3.LUT R16, R33, 0xffff, RZ, 0xc0, !PT ;  /* 0x0000ffff21107812 */ /* 0x000fe200078ec0ff */
[----:B------:R-:W-:Y:S01]  /*3830*/  FADD.FTZ R52, R49, R52 ;  /* 0x0000003431347221 */ /* 0x000fe20000010000 */
[C---:B------:R-:W-:Y:S01]  /*3840*/  PRMT R10, R20.reuse, 0x7773, RZ ;  /* 0x00007773140a7816 */ /* 0x040fe200000000ff */
[----:B------:R-:W3:Y:S01]  /*3850*/  MUFU.EX2 R40, R40 ;  /* 0x0000002800287308 */ /* 0x000ee20000000800 */
[----:B------:R-:W-:Y:S01]  /*3860*/  PRMT R35, R20, 0x7772, RZ ;  /* 0x0000777214237816 */ /* 0x000fe200000000ff */
[----:B------:R-:W-:Y:S01]  /*3870*/  FADD.FTZ R54, R50, R54 ;  /* 0x0000003632367221 */ /* 0x000fe20000010000 */
[----:B------:R-:W-:Y:S01]  /*3880*/  LOP3.LUT R135, R7, R135, RZ, 0xc0, !PT ;  /* 0x0000008707877212 */ /* 0x000fe200078ec0ff */
[----:B------:R-:W-:Y:S01]  /*3890*/  LDSM.16.MT88.4 R20, [R164+0xa400] ;  /* 0x00a40000a414783b */ /* 0x000fe20000004200 */
[----:B------:R-:W-:Y:S01]  /*38a0*/  LOP3.LUT R132, R6, R132, RZ, 0xc0, !PT ;  /* 0x0000008406847212 */ /* 0x000fe200078ec0ff */
[----:B------:R-:W-:Y:S01]  /*38b0*/  FADD.FTZ R52, R48, R52 ;  /* 0x0000003430347221 */ /* 0x000fe20000010000 */
[----:B------:R-:W-:Y:S01]  /*38c0*/  LOP3.LUT R133, R5, R133, RZ, 0xc0, !PT ;  /* 0x0000008505857212 */ /* 0x000fe200078ec0ff */
[----:B------:R-:W4:Y:S01]  /*38d0*/  MUFU.EX2 R43, R43 ;  /* 0x0000002b002b7308 */ /* 0x000f220000000800 */
[----:B------:R-:W-:Y:S01]  /*38e0*/  PRMT R34, R11, 0x5410, R34 ;  /* 0x000054100b227816 */ /* 0x000fe20000000022 */
[----:B------:R-:W5:Y:S01]  /*38f0*/  LDSM.16.MT88.4 R4, [R174+0x2000] ;  /* 0x00200000ae04783b */ /* 0x000f620000004200 */
[----:B------:R-:W-:Y:S01]  /*3900*/  FSETP.NEU.FTZ.AND P0, PT, R168, -INF , PT ;  /* 0xff800000a800780b */ /* 0x000fe20003f1d000 */
[----:B------:R-:W-:Y:S01]  /*3910*/  FADD.FTZ R54, R47, R54 ;  /* 0x000000362f367221 */ /* 0x000fe20000010000 */
[----:B------:R-:W-:Y:S01]  /*3920*/  LOP3.LUT R244, R238, UR18, R137, 0x96, !PT ;  /* 0x00000012eef47c12 */ /* 0x000fe2000f8e9689 */
[----:B------:R-:W-:Y:S01]  /*3930*/  HMMA.16816.F32 R156, R132, R148, RZ ;  /* 0x00000094849c723c */ /* 0x000fe200000018ff */
[----:B------:R-:W-:Y:S01]  /*3940*/  LOP3.LUT R136, R136, UR17, R63, 0x96, !PT ;  /* 0x0000001188887c12 */ /* 0x000fe2000f8e963f */
[----:B------:R-:W-:Y:S01]  /*3950*/  MUFU.EX2 R207, R207 ;  /* 0x000000cf00cf7308 */ /* 0x000fe20000000800 */
[----:B------:R-:W-:Y:S01]  /*3960*/  LOP3.LUT R32, R33, 0xff, RZ, 0xc0, !PT ;  /* 0x000000ff21207812 */ /* 0x000fe200078ec0ff */
[----:B------:R-:W-:Y:S01]  /*3970*/  IMAD.WIDE.U32 R244, R244, -0x326172a9, RZ ;  /* 0xcd9e8d57f4f47825 */ /* 0x000fe200078e00ff */
[----:B------:R-:W-:-:S03]  /*3980*/  SHF.R.U32.HI R15, RZ, 0x8, R16 ;  /* 0x00000008ff0f7819 */ /* 0x000fc60000011610 */
[----:B--2---:R-:W-:Y:S01]  /*3990*/  FADD.FTZ R52, R45, R52 ;  /* 0x000000342d347221 */ /* 0x004fe20000010000 */
[--C-:B------:R-:W-:Y:S01]  /*39a0*/  PRMT R35, R35, 0x5410, R10.reuse ;  /* 0x0000541023237816 */ /* 0x100fe2000000000a */
[----:B------:R-:W-:Y:S01]  /*39b0*/  IMAD.WIDE.U32 R136, R136, -0x326172a9, RZ ;  /* 0xcd9e8d5788887825 */ /* 0x000fe200078e00ff */
[----:B------:R-:W-:Y:S01]  /*39c0*/  PRMT R10, R33, 0x7632, R10 ;  /* 0x00007632210a7816 */ /* 0x000fe2000000000a */
[----:B------:R-:W2:Y:S01]  /*39d0*/  LDSM.16.MT88.4 R16, [R174+0x1400] ;  /* 0x00140000ae10783b */ /* 0x000ea20000004200 */
[----:B------:R-:W-:Y:S01]  /*39e0*/  FSEL R178, R178, RZ, P0 ;  /* 0x000000ffb2b27208 */ /* 0x000fe20000000000 */
[C---:B------:R-:W-:Y:S01]  /*39f0*/  HMMA.16816.F32 R72, R132.reuse, R80, RZ ;  /* 0x000000508448723c */ /* 0x040fe200000018ff */
[----:B------:R-:W-:Y:S01]  /*3a00*/  PRMT R32, R32, 0x5410, R15 ;  /* 0x0000541020207816 */ /* 0x000fe2000000000f */
[----:B------:R-:W-:Y:S01]  /*3a10*/  MUFU.EX2 R201, R201 ;  /* 0x000000c900c97308 */ /* 0x000fe20000000800 */
[--C-:B------:R-:W-:Y:S01]  /*3a20*/  HSET2.LE.AND R34, R34, R61.reuse, PT ;  /* 0x0000003d22227233 */ /* 0x100fe20003803000 */
[--C-:B------:R-:W-:Y:S01]  /*3a30*/  FFMA.FTZ R57, R59, UR13, -R178.reuse ;  /* 0x0000000d3b397c23 */ /* 0x100fe200080108b2 */
[----:B------:R-:W-:Y:S01]  /*3a40*/  F2FP.F16.F32.PACK_AB R8, R41, R44 ;  /* 0x0000002c2908723e */ /* 0x000fe200000000ff */
[----:B------:R-:W2:Y:S01]  /*3a50*/  LDSM.16.MT88.4 R12, [R164+0xb400] ;  /* 0x00b40000a40c783b */ /* 0x000ea20000004200 */
[----:B------:R-:W-:Y:S01]  /*3a60*/  SHF.R.U32.HI R33, RZ, 0x18, R33 ;  /* 0x00000018ff217819 */ /* 0x000fe20000011621 */
[--C-:B------:R-:W-:Y:S01]  /*3a70*/  FFMA.FTZ R58, R68, UR13, -R178.reuse ;  /* 0x0000000d443a7c23 */ /* 0x100fe200080108b2 */
[----:B------:R-:W-:Y:S01]  /*3a80*/  LOP3.LUT R10, R10, 0xff, RZ, 0xc0, !PT ;  /* 0x000000ff0a0a7812 */ /* 0x000fe200078ec0ff */
[----:B------:R-:W-:Y:S01]  /*3a90*/  MUFU.EX2 R57, R57 ;  /* 0x0000003900397308 */ /* 0x000fe20000000800 */
[----:B------:R-:W-:Y:S01]  /*3aa0*/  LOP3.LUT R34, R8, R34, RZ, 0xc0, !PT ;  /* 0x0000002208227212 */ /* 0x000fe200078ec0ff */
[----:B------:R-:W-:Y:S01]  /*3ab0*/  HMMA.16816.F32 R88, R132, R96, RZ ;  /* 0x000000608458723c */ /* 0x000fe200000018ff */
[----:B------:R-:W-:Y:S01]  /*3ac0*/  HSET2.LE.AND R32, R32, R61, PT ;  /* 0x0000003d20207233 */ /* 0x000fe20003803000 */
[--C-:B------:R-:W-:Y:S01]  /*3ad0*/  FFMA.FTZ R186, R182, UR13, -R178.reuse ;  /* 0x0000000db6ba7c23 */ /* 0x100fe200080108b2 */
[----:B------:R-:W-:Y:S01]  /*3ae0*/  LOP3.LUT R59, R234, UR11, R245, 0x96, !PT ;  /* 0x0000000bea3b7c12 */ /* 0x000fe2000f8e96f5 */
[----:B------:R-:W-:Y:S01]  /*3af0*/  FFMA.FTZ R183, R181, UR13, -R178 ;  /* 0x0000000db5b77c23 */ /* 0x000fe200080108b2 */
[----:B------:R-:W-:Y:S01]  /*3b00*/  LOP3.LUT R244, R244, UR10, R137, 0x96, !PT ;  /* 0x0000000af4f47c12 */ /* 0x000fe2000f8e9689 */
[----:B------:R-:W-:Y:S01]  /*3b10*/  MUFU.EX2 R58, R58 ;  /* 0x0000003a003a7308 */ /* 0x000fe20000000800 */
[----:B------:R-:W-:Y:S01]  /*3b20*/  PRMT R33, R10, 0x5410, R33 ;  /* 0x000054100a217816 */ /* 0x000fe20000000021 */
[----:B------:R-:W-:Y:S01]  /*3b30*/  IMAD.WIDE.U32 R138, R59, -0x2daee0ad, RZ ;  /* 0xd2511f533b8a7825 */ /* 0x000fe200078e00ff */
[----:B------:R-:W-:-:S03]  /*3b40*/  LOP3.LUT R35, R35, 0xff00ff, RZ, 0xc0, !PT ;  /* 0x00ff00ff23237812 */ /* 0x000fc600078ec0ff */
[--C-:B------:R-:W-:Y:S01]  /*3b50*/  FFMA.FTZ R59, R69, UR13, -R178.reuse ;  /* 0x0000000d453b7c23 */ /* 0x100fe200080108b2 */
[----:B------:R-:W-:Y:S01]  /*3b60*/  F2FP.F16.F32.PACK_AB R8, R46, R47 ;  /* 0x0000002f2e08723e */ /* 0x000fe200000000ff */
[----:B------:R-:W-:Y:S01]  /*3b70*/  IMAD.WIDE.U32 R244, R244, -0x2daee0ad, RZ ;  /* 0xd2511f53f4f47825 */ /* 0x000fe200078e00ff */
[----:B---3--:R-:W-:Y:S01]  /*3b80*/  F2FP.F16.F32.PACK_AB R9, R40, R42 ;  /* 0x0000002a2809723e */ /* 0x008fe200000000ff */
[C---:B------:R-:W-:Y:S01]  /*3b90*/  HMMA.16816.F32 R104, R132.reuse, R144, RZ ;  /* 0x000000908468723c */ /* 0x040fe200000018ff */
[----:B------:R-:W-:Y:S01]  /*3ba0*/  LOP3.LUT R32, R8, R32, RZ, 0xc0, !PT ;  /* 0x0000002008207212 */ /* 0x000fe200078ec0ff */
[----:B------:R-:W-:Y:S01]  /*3bb0*/  MUFU.EX2 R59, R59 ;  /* 0x0000003b003b7308 */ /* 0x000fe20000000800 */
[--C-:B------:R-:W-:Y:S01]  /*3bc0*/  HSET2.LE.AND R35, R35, R61.reuse, PT ;  /* 0x0000003d23237233 */ /* 0x100fe20003803000 */
[--C-:B------:R-:W-:Y:S01]  /*3bd0*/  FFMA.FTZ R182, R184, UR13, -R178.reuse ;  /* 0x0000000db8b67c23 */ /* 0x100fe200080108b2 */
[----:B------:R-:W-:Y:S01]  /*3be0*/  HSET2.LE.AND R33, R33, R61, PT ;  /* 0x0000003d21217233 */ /* 0x000fe20003803000 */
[--C-:B------:R-:W-:Y:S01]  /*3bf0*/  FFMA.FTZ R187, R180, UR13, -R178.reuse ;  /* 0x0000000db4bb7c23 */ /* 0x100fe200080108b2 */
[----:B----4-:R-:W-:Y:S01]  /*3c00*/  F2FP.F16.F32.PACK_AB R8, R43, R45 ;  /* 0x0000002d2b08723e */ /* 0x010fe200000000ff */
[C---:B------:R-:W-:Y:S01]  /*3c10*/  HMMA.16816.F32 R116, R132.reuse, R120, RZ ;  /* 0x000000788474723c */ /* 0x040fe200000018ff */
[----:B-1----:R-:W-:Y:S01]  /*3c20*/  FMNMX.FTZ R167, R167, R60, !PT ;  /* 0x0000003ca7a77209 */ /* 0x002fe20007810000 */
[----:B------:R-:W-:Y:S01]  /*3c30*/  FFMA.FTZ R60, R71, UR13, -R178 ;  /* 0x0000000d473c7c23 */ /* 0x000fe200080108b2 */
[----:B------:R-:W-:Y:S01]  /*3c40*/  LOP3.LUT R86, R138, UR15, R245, 0x96, !PT ;  /* 0x0000000f8a567c12 */ /* 0x000fe2000f8e96f5 */
[----:B------:R-:W-:Y:S01]  /*3c50*/  MUFU.EX2 R183, R183 ;  /* 0x000000b700b77308 */ /* 0x000fe20000000800 */
[----:B------:R-:W-:Y:S01]  /*3c60*/  LOP3.LUT R35, R9, R35, RZ, 0xc0, !PT ;  /* 0x0000002309237212 */ /* 0x000fe200078ec0ff */
[C---:B------:R-:W-:Y:S01]  /*3c70*/  FMUL.FTZ R176, R167.reuse, UR13 ;  /* 0x0000000da7b07c20 */ /* 0x040fe20008410000 */
[----:B------:R-:W-:Y:S01]  /*3c80*/  LOP3.LUT R33, R8, R33, RZ, 0xc0, !PT ;  /* 0x0000002108217212 */ /* 0x000fe200078ec0ff */
[----:B------:R-:W-:Y:S01]  /*3c90*/  IMAD.WIDE.U32 R86, R86, -0x326172a9, RZ ;  /* 0xcd9e8d5756567825 */ /* 0x000fe200078e00ff */
[----:B------:R-:W1:Y:S01]  /*3ca0*/  LDSM.16.MT88.4 R8, [R174+0x2400] ;  /* 0x00240000ae08783b */ /* 0x000e620000004200 */
[----:B------:R-:W-:Y:S01]  /*3cb0*/  FSETP.NEU.FTZ.AND P0, PT, R167, -INF , PT ;  /* 0xff800000a700780b */ /* 0x000fe20003f1d000 */
[----:B-----5:R-:W-:Y:S01]  /*3cc0*/  HMMA.16816.F32 R124, R132, R4, RZ ;  /* 0x00000004847c723c */ /* 0x020fe200000018ff */
[----:B------:R-:W-:Y:S01]  /*3cd0*/  LOP3.LUT R138, R62, UR16, R139, 0x96, !PT ;  /* 0x000000103e8a7c12 */ /* 0x000fe2000f8e968b */
[----:B------:R-:W-:Y:S01]  /*3ce0*/  IMAD.MOV.U32 R69, RZ, RZ, R86 ;  /* 0x000000ffff457224 */ /* 0x000fe200078e0056 */
[----:B------:R-:W-:Y:S01]  /*3cf0*/  FSEL R176, R176, RZ, P0 ;  /* 0x000000ffb0b07208 */ /* 0x000fe20000000000 */
[----:B------:R-:W3:Y:S01]  /*3d00*/  MUFU.EX2 R60, R60 ;  /* 0x0000003c003c7308 */ /* 0x000ee20000000800 */
[----:B------:R-:W-:Y:S01]  /*3d10*/  PRMT R68, R86, 0x7771, RZ ;  /* 0x0000777156447816 */ /* 0x000fe200000000ff */
[----:B------:R-:W-:Y:S01]  /*3d20*/  IMAD.WIDE.U32 R138, R138, -0x326172a9, RZ ;  /* 0xcd9e8d578a8a7825 */ /* 0x000fe200078e00ff */
[----:B------:R-:W-:-:S03]  /*3d30*/  LOP3.LUT R69, R69, 0xff, RZ, 0xc0, !PT ;  /* 0x000000ff45457812 */ /* 0x000fc600078ec0ff */
[--C-:B------:R-:W-:Y:S01]  /*3d40*/  FFMA.FTZ R63, R84, UR13, -R176.reuse ;  /* 0x0000000d543f7c23 */ /* 0x100fe200080108b0 */
[--C-:B------:R-:W-:Y:S01]  /*3d50*/  FFMA.FTZ R62, R70, UR13, -R176.reuse ;  /* 0x0000000d463e7c23 */ /* 0x100fe200080108b0 */
[--C-:B------:R-:W-:Y:S01]  /*3d60*/  FFMA.FTZ R64, R64, UR13, -R176.reuse ;  /* 0x0000000d40407c23 */ /* 0x100fe200080108b0 */
[--C-:B------:R-:W-:Y:S01]  /*3d70*/  FFMA.FTZ R65, R65, UR13, -R176.reuse ;  /* 0x0000000d41417c23 */ /* 0x100fe200080108b0 */
[----:B------:R-:W-:Y:S01]  /*3d80*/  LOP3.LUT R71, R138, UR8, R87, 0x96, !PT ;  /* 0x000000088a477c12 */ /* 0x000fe2000f8e9657 */
[C---:B------:R-:W-:Y:S01]  /*3d90*/  HMMA.16816.F32 R152, R132.reuse, R150, RZ ;  /* 0x000000968498723c */ /* 0x040fe200000018ff */
[----:B------:R-:W-:Y:S01]  /*3da0*/  MUFU.EX2 R63, R63 ;  /* 0x0000003f003f7308 */ /* 0x000fe20000000800 */
[----:B------:R-:W-:Y:S01]  /*3db0*/  PRMT R84, R86, 0x7773, RZ ;  /* 0x0000777356547816 */ /* 0x000fe200000000ff */
[--C-:B------:R-:W-:Y:S01]  /*3dc0*/  FFMA.FTZ R181, R228, UR13, -R176.reuse ;  /* 0x0000000de4b57c23 */ /* 0x100fe200080108b0 */
[----:B------:R-:W-:Y:S01]  /*3dd0*/  PRMT R70, R86, 0x7772, RZ ;  /* 0x0000777256467816 */ /* 0x000fe200000000ff */
[----:B------:R-:W-:Y:S01]  /*3de0*/  FFMA.FTZ R180, R227, UR13, -R176 ;  /* 0x0000000de3b47c23 */ /* 0x000fe200080108b0 */
[----:B------:R-:W-:Y:S01]  /*3df0*/  PRMT R68, R69, 0x5410, R68 ;  /* 0x0000541045447816 */ /* 0x000fe20000000044 */
[----:B------:R-:W-:Y:S01]  /*3e00*/  FFMA.FTZ R185, R185, UR13, -R176 ;  /* 0x0000000db9b97c23 */ /* 0x000fe200080108b0 */
[C---:B------:R-:W-:Y:S01]  /*3e10*/  LOP3.LUT R69, R71.reuse, 0xffff, RZ, 0xc0, !PT ;  /* 0x0000ffff47457812 */ /* 0x040fe200078ec0ff */
[----:B------:R-:W-:Y:S01]  /*3e20*/  MUFU.EX2 R62, R62 ;  /* 0x0000003e003e7308 */ /* 0x000fe20000000800 */
[----:B------:R-:W-:Y:S01]  /*3e30*/  PRMT R86, R71, 0x7632, R86 ;  /* 0x0000763247567816 */ /* 0x000fe20000000056 */
[C---:B------:R-:W-:Y:S01]  /*3e40*/  HMMA.16816.F32 R76, R132.reuse, R82, RZ ;  /* 0x00000052844c723c */ /* 0x040fe200000018ff */
[----:B------:R-:W-:Y:S01]  /*3e50*/  PRMT R70, R70, 0x5410, R84 ;  /* 0x0000541046467816 */ /* 0x000fe20000000054 */
[----:B------:R-:W-:Y:S01]  /*3e60*/  FFMA.FTZ R184, R221, UR13, -R176 ;  /* 0x0000000dddb87c23 */ /* 0x000fe200080108b0 */
[----:B------:R-:W-:Y:S01]  /*3e70*/  LOP3.LUT R84, R71, 0xff, RZ, 0xc0, !PT ;  /* 0x000000ff47547812 */ /* 0x000fe200078ec0ff */
[--C-:B------:R-:W-:Y:S01]  /*3e80*/  FFMA.FTZ R208, R208, UR13, -R178.reuse ;  /* 0x0000000dd0d07c23 */ /* 0x100fe200080108b2 */
[----:B------:R-:W-:Y:S01]  /*3e90*/  SHF.R.U32.HI R85, RZ, 0x8, R69 ;  /* 0x00000008ff557819 */ /* 0x000fe20000011645 */
[----:B------:R-:W4:Y:S01]  /*3ea0*/  MUFU.EX2 R64, R64 ;  /* 0x0000004000407308 */ /* 0x000f220000000800 */
[----:B------:R-:W-:Y:S01]  /*3eb0*/  SHF.R.U32.HI R71, RZ, 0x18, R71 ;  /* 0x00000018ff477819 */ /* 0x000fe20000011647 */
[C---:B------:R-:W-:Y:S01]  /*3ec0*/  HMMA.16816.F32 R92, R132.reuse, R98, RZ ;  /* 0x00000062845c723c */ /* 0x040fe200000018ff */
[----:B------:R-:W-:Y:S01]  /*3ed0*/  LOP3.LUT R69, R86, 0xff, RZ, 0xc0, !PT ;  /* 0x000000ff56457812 */ /* 0x000fe200078ec0ff */
[----:B------:R-:W-:Y:S01]  /*3ee0*/  FFMA.FTZ R221, R204, UR13, -R178 ;  /* 0x0000000dccdd7c23 */ /* 0x000fe200080108b2 */
[----:B------:R-:W-:Y:S01]  /*3ef0*/  LOP3.LUT R70, R70, 0xff00ff, RZ, 0xc0, !PT ;  /* 0x00ff00ff46467812 */ /* 0x000fe200078ec0ff */
[----:B------:R-:W-:Y:S01]  /*3f00*/  FFMA.FTZ R204, R214, UR13, -R176 ;  /* 0x0000000dd6cc7c23 */ /* 0x000fe200080108b0 */
[--C-:B------:R-:W-:Y:S01]  /*3f10*/  HSET2.LE.AND R68, R68, R61.reuse, PT ;  /* 0x0000003d44447233 */ /* 0x100fe20003803000 */
[----:B------:R-:W5:Y:S01]  /*3f20*/  MUFU.EX2 R65, R65 ;  /* 0x0000004100417308 */ /* 0x000f620000000800 */
[----:B------:R-:W-:Y:S01]  /*3f30*/  PRMT R84, R84, 0x5410, R85 ;  /* 0x0000541054547816 */ /* 0x000fe20000000055 */
[C---:B------:R-:W-:Y:S01]  /*3f40*/  HMMA.16816.F32 R108, R132.reuse, R146, RZ ;  /* 0x00000092846c723c */ /* 0x040fe200000018ff */
[----:B------:R-:W-:Y:S01]  /*3f50*/  PRMT R69, R69, 0x5410, R71 ;  /* 0x0000541045457816 */ /* 0x000fe20000000047 */
[----:B------:R-:W-:Y:S01]  /*3f60*/  FFMA.FTZ R228, R192, UR13, -R198 ;  /* 0x0000000dc0e47c23 */ /* 0x000fe200080108c6 */
[----:B---3--:R-:W-:Y:S01]  /*3f70*/  F2FP.F16.F32.PACK_AB R130, R59, R60 ;  /* 0x0000003c3b82723e */ /* 0x008fe200000000ff */
[--C-:B------:R-:W-:Y:S01]  /*3f80*/  FFMA.FTZ R192, R195, UR13, -R197.reuse ;  /* 0x0000000dc3c07c23 */ /* 0x100fe200080108c5 */
[--C-:B------:R-:W-:Y:S01]  /*3f90*/  HSET2.LE.AND R70, R70, R61.reuse, PT ;  /* 0x0000003d46467233 */ /* 0x100fe20003803000 */
[----:B------:R-:W-:Y:S01]  /*3fa0*/  MUFU.EX2 R182, R182 ;  /* 0x000000b600b67308 */ /* 0x000fe20000000800 */
[----:B------:R-:W-:Y:S01]  /*3fb0*/  LOP3.LUT R130, R130, R68, RZ, 0xc0, !PT ;  /* 0x0000004482827212 */ /* 0x000fe200078ec0ff */
[C---:B------:R-:W-:Y:S01]  /*3fc0*/  HMMA.16816.F32 R140, R132.reuse, R122, RZ ;  /* 0x0000007a848c723c */ /* 0x040fe200000018ff */
[--C-:B------:R-:W-:Y:S01]  /*3fd0*/  HSET2.LE.AND R84, R84, R61.reuse, PT ;  /* 0x0000003d54547233 */ /* 0x100fe20003803000 */
[----:B------:R-:W-:Y:S01]  /*3fe0*/  FFMA.FTZ R227, R191, UR13, -R197 ;  /* 0x0000000dbfe37c23 */ /* 0x000fe200080108c5 */
[----:B------:R-:W-:Y:S01]  /*3ff0*/  HSET2.LE.AND R129, R69, R61, PT ;  /* 0x0000003d45817233 */ /* 0x000fe20003803000 */
[----:B------:R-:W-:Y:S01]  /*4000*/  FADD.FTZ R54, R46, R54 ;  /* 0x000000362e367221 */ /* 0x000fe20000010000 */
[----:B----4-:R-:W-:Y:S01]  /*4010*/  F2FP.F16.F32.PACK_AB R131, R64, R62 ;  /* 0x0000003e4083723e */ /* 0x010fe200000000ff */
[----:B------:R-:W-:Y:S01]  /*4020*/  MUFU.EX2 R181, R181 ;  /* 0x000000b500b57308 */ /* 0x000fe20000000800 */
[----:B------:R-:W-:Y:S01]  /*4030*/  F2FP.F16.F32.PACK_AB R128, R58, R57 ;  /* 0x000000393a80723e */ /* 0x000fe200000000ff */
[----:B------:R-:W-:Y:S01]  /*4040*/  HMMA.16816.F32 R132, R132, R6, RZ ;  /* 0x000000068484723c */ /* 0x000fe200000018ff */
[----:B-----5:R-:W-:Y:S01]  /*4050*/  F2FP.F16.F32.PACK_AB R68, R65, R63 ;  /* 0x0000003f4144723e */ /* 0x020fe200000000ff */
[----:B------:R-:W-:Y:S01]  /*4060*/  FADD.FTZ R57, R57, R58 ;  /* 0x0000003a39397221 */ /* 0x000fe20000010000 */
[----:B------:R-:W-:Y:S01]  /*4070*/  LOP3.LUT R131, R131, R70, RZ, 0xc0, !PT ;  /* 0x0000004683837212 */ /* 0x000fe200078ec0ff */
[----:B------:R-:W-:Y:S01]  /*4080*/  FADD.FTZ R63, R63, R65 ;  /* 0x000000413f3f7221 */ /* 0x000fe20000010000 */
[----:B------:R-:W-:Y:S01]  /*4090*/  LOP3.LUT R128, R128, R84, RZ, 0xc0, !PT ;  /* 0x0000005480807212 */ /* 0x000fe200078ec0ff */
[----:B------:R-:W-:Y:S01]  /*40a0*/  MUFU.EX2 R180, R180 ;  /* 0x000000b400b47308 */ /* 0x000fe20000000800 */
[----:B------:R-:W-:Y:S01]  /*40b0*/  LOP3.LUT R129, R68, R129, RZ, 0xc0, !PT ;  /* 0x0000008144817212 */ /* 0x000fe200078ec0ff */
[C---:B------:R-:W-:Y:S01]  /*40c0*/  HMMA.16816.F32 R156, R32.reuse, R28, R156 ;  /* 0x0000001c209c723c */ /* 0x040fe2000000189c */
[----:B------:R-:W-:Y:S01]  /*40d0*/  FADD.FTZ R57, R60, R57 ;  /* 0x000000393c397221 */ /* 0x000fe20000010000 */
[----:B------:R-:W-:Y:S01]  /*40e0*/  FADD.FTZ R63, R62, R63 ;  /* 0x0000003f3e3f7221 */ /* 0x000fe20000010000 */
[----:B------:R-:W-:Y:S01]  /*40f0*/  FADD.FTZ R52, R43, R52 ;  /* 0x000000342b347221 */ /* 0x000fe20000010000 */
[--C-:B------:R-:W-:Y:S01]  /*4100*/  FFMA.FTZ R188, R188, UR13, -R178.reuse ;  /* 0x0000000dbcbc7c23 */ /* 0x100fe200080108b2 */
[----:B------:R-:W-:Y:S01]  /*4110*/  FADD.FTZ R57, R59, R57 ;  /* 0x000000393b397221 */ /* 0x000fe20000010000 */
[----:B------:R-:W3:Y:S01]  /*4120*/  MUFU.EX2 R187, R187 ;  /* 0x000000bb00bb7308 */ /* 0x000ee20000000800 */
[----:B------:R-:W-:Y:S01]  /*4130*/  FADD.FTZ R63, R64, R63 ;  /* 0x0000003f403f7221 */ /* 0x000fe20000010000 */
[C---:B------:R-:W-:Y:S01]  /*4140*/  HMMA.16816.F32 R72, R32.reuse, R24, R72 ;  /* 0x000000182048723c */ /* 0x040fe20000001848 */
[--C-:B------:R-:W-:Y:S01]  /*4150*/  FFMA.FTZ R179, R179, UR13, -R178.reuse ;  /* 0x0000000db3b37c23 */ /* 0x100fe200080108b2 */
[----:B------:R-:W-:Y:S01]  /*4160*/  FFMA.FTZ R177, R177, UR13, -R178 ;  /* 0x0000000db1b17c23 */ /* 0x000fe200080108b2 */
[--C-:B------:R-:W-:Y:S01]  /*4170*/  FFMA.FTZ R173, R173, UR13, -R176.reuse ;  /* 0x0000000dadad7c23 */ /* 0x100fe200080108b0 */
[--C-:B------:R-:W-:Y:S01]  /*4180*/  FFMA.FTZ R172, R172, UR13, -R176.reuse ;  /* 0x0000000dacac7c23 */ /* 0x100fe200080108b0 */
[----:B------:R-:W-:Y:S01]  /*4190*/  FFMA.FTZ R66, R66, UR13, -R176 ;  /* 0x0000000d42427c23 */ /* 0x000fe200080108b0 */
[----:B------:R-:W4:Y:S01]  /*41a0*/  MUFU.EX2 R186, R186 ;  /* 0x000000ba00ba7308 */ /* 0x000f220000000800 */
[----:B------:R-:W-:Y:S01]  /*41b0*/  FADD.FTZ R54, R44, R54 ;  /* 0x000000362c367221 */ /* 0x000fe20000010000 */
[----:B------:R-:W-:Y:S01]  /*41c0*/  HMMA.16816.F32 R88, R32, R20, R88 ;  /* 0x000000142058723c */ /* 0x000fe20000001858 */
[----:B------:R-:W-:Y:S01]  /*41d0*/  FADD.FTZ R52, R42, R52 ;  /* 0x000000342a347221 */ /* 0x000fe20000010000 */
[----:B------:R-:W-:Y:S01]  /*41e0*/  ISETP.NE.AND P0, PT, R56, RZ, PT ;  /* 0x000000ff3800720c */ /* 0x000fe20003f05270 */
[----:B------:R-:W-:-:S02]  /*41f0*/  FADD.FTZ R54, R41, R54 ;  /* 0x0000003629367221 */ /* 0x000fc40000010000 */
[----:B------:R-:W-:Y:S01]  /*4200*/  FADD.FTZ R52, R40, R52 ;  /* 0x0000003428347221 */ /* 0x000fe20000010000 */
[----:B------:R-:W5:Y:S01]  /*4210*/  MUFU.EX2 R185, R185 ;  /* 0x000000b900b97308 */ /* 0x000f620000000800 */
[----:B---3--:R-:W-:Y:S01]  /*4220*/  FADD.FTZ R57, R187, R57 ;  /* 0x00000039bb397221 */ /* 0x008fe20000010000 */
[C---:B--2---:R-:W-:Y:S06]  /*4230*/  HMMA.16816.F32 R104, R32.reuse, R16, R104 ;  /* 0x000000102068723c */ /* 0x044fec0000001868 */
[----:B------:R-:W2:Y:S01]  /*4240*/  MUFU.EX2 R184, R184 ;  /* 0x000000b800b87308 */ /* 0x000ea20000000800 */
[----:B----4-:R-:W-:Y:S01]  /*4250*/  FADD.FTZ R57, R186, R57 ;  /* 0x00000039ba397221 */ /* 0x010fe20000010000 */
[----:B------:R-:W-:Y:S03]  /*4260*/  HMMA.16816.F32 R116, R32, R12, R116 ;  /* 0x0000000c2074723c */ /* 0x000fe60000001874 */
[----:B------:R-:W-:-:S03]  /*4270*/  FADD.FTZ R57, R183, R57 ;  /* 0x00000039b7397221 */ /* 0x000fc60000010000 */
[----:B------:R-:W-:Y:S01]  /*4280*/  MUFU.EX2 R202, R202 ;  /* 0x000000ca00ca7308 */ /* 0x000fe20000000800 */
[----:B-----5:R-:W-:Y:S01]  /*4290*/  FADD.FTZ R63, R185, R63 ;  /* 0x0000003fb93f7221 */ /* 0x020fe20000010000 */
[----:B-1----:R-:W-:Y:S01]  /*42a0*/  HMMA.16816.F32 R124, R32, R8, R124 ;  /* 0x00000008207c723c */ /* 0x002fe2000000187c */
[----:B------:R-:W-:-:S05]  /*42b0*/  FADD.FTZ R57, R182, R57 ;  /* 0x00000039b6397221 */ /* 0x000fca0000010000 */
[----:B------:R-:W1:Y:S01]  /*42c0*/  MUFU.EX2 R199, R199 ;  /* 0x000000c700c77308 */ /* 0x000e620000000800 */
[----:B--2---:R-:W-:Y:S01]  /*42d0*/  FADD.FTZ R63, R184, R63 ;  /* 0x0000003fb83f7221 */ /* 0x004fe20000010000 */
[----:B------:R-:W-:Y:S03]  /*42e0*/  HMMA.16816.F32 R152, R32, R30, R152 ;  /* 0x0000001e2098723c */ /* 0x000fe60000001898 */
[----:B------:R-:W-:-:S03]  /*42f0*/  FADD.FTZ R63, R181, R63 ;  /* 0x0000003fb53f7221 */ /* 0x000fc60000010000 */
[----:B------:R-:W2:Y:S01]  /*4300*/  MUFU.EX2 R200, R200 ;  /* 0x000000c800c87308 */ /* 0x000ea20000000800 */
[----:B------:R-:W-:Y:S01]  /*4310*/  FADD.FTZ R63, R180, R63 ;  /* 0x0000003fb43f7221 */ /* 0x000fe20000010000 */
[C---:B------:R-:W-:Y:S06]  /*4320*/  HMMA.16816.F32 R76, R32.reuse, R26, R76 ;  /* 0x0000001a204c723c */ /* 0x040fec000000184c */
[----:B------:R-:W-:Y:S01]  /*4330*/  MUFU.EX2 R210, R210 ;  /* 0x000000d200d27308 */ /* 0x000fe20000000800 */
[----:B-1----:R-:W-:Y:S01]  /*4340*/  FADD.FTZ R54, R199, R54 ;  /* 0x00000036c7367221 */ /* 0x002fe20000010000 */
[C---:B------:R-:W-:Y:S06]  /*4350*/  HMMA.16816.F32 R92, R32.reuse, R22, R92 ;  /* 0x00000016205c723c */ /* 0x040fec000000185c */
[----:B------:R-:W-:Y:S01]  /*4360*/  MUFU.EX2 R208, R208 ;  /* 0x000000d000d07308 */ /* 0x000fe20000000800 */
[----:B--2---:R-:W-:Y:S01]  /*4370*/  FADD.FTZ R54, R200, R54 ;  /* 0x00000036c8367221 */ /* 0x004fe20000010000 */
[----:B------:R-:W-:Y:S03]  /*4380*/  HMMA.16816.F32 R108, R32, R18, R108 ;  /* 0x00000012206c723c */ /* 0x000fe6000000186c */
[----:B------:R-:W-:-:S03]  /*4390*/  FADD.FTZ R54, R201, R54 ;  /* 0x00000036c9367221 */ /* 0x000fc60000010000 */
[----:B------:R-:W-:Y:S01]  /*43a0*/  MUFU.EX2 R204, R204 ;  /* 0x000000cc00cc7308 */ /* 0x000fe20000000800 */
[----:B------:R-:W-:Y:S01]  /*43b0*/  FADD.FTZ R54, R202, R54 ;  /* 0x00000036ca367221 */ /* 0x000fe20000010000 */
[C---:B------:R-:W-:Y:S06]  /*43c0*/  HMMA.16816.F32 R140, R32.reuse, R14, R140 ;  /* 0x0000000e208c723c */ /* 0x040fec000000188c */
[----:B------:R-:W-:Y:S02]  /*43d0*/  MUFU.EX2 R221, R221 ;  /* 0x000000dd00dd7308 */ /* 0x000fe40000000800 */
[----:B------:R-:W-:Y:S01]  /*43e0*/  HMMA.16816.F32 R132, R32, R10, R132 ;  /* 0x0000000a2084723c */ /* 0x000fe20000001884 */
[----:B------:R-:W-:-:S05]  /*43f0*/  LOP3.LUT R32, R136, UR9, R139, 0x96, !PT ;  /* 0x0000000988207c12 */ /* 0x000fca000f8e968b */
[----:B------:R-:W-:Y:S02]  /*4400*/  MUFU.EX2 R228, R228 ;  /* 0x000000e400e47308 */ /* 0x000fe40000000800 */
[C---:B------:R-:W-:Y:S06]  /*4410*/  HMMA.16816.F32 R160, R128.reuse, R148, RZ ;  /* 0x0000009480a0723c */ /* 0x040fec00000018ff */
        /* <DEDUP_REMOVED lines=17> */
[C---:B------:R-:W-:Y:S08]  /*4530*/  HMMA.16816.F32 R120, R128.reuse, R122, RZ ;  /* 0x0000007a8078723c */ /* 0x040ff000000018ff */
[C---:B------:R-:W-:Y:S08]  /*4540*/  HMMA.16816.F32 R136, R128.reuse, R4, RZ ;  /* 0x000000048088723c */ /* 0x040ff000000018ff */
[----:B------:R-:W-:Y:S01]  /*4550*/  HMMA.16816.F32 R128, R128, R6, RZ ;  /* 0x000000068080723c */ /* 0x000fe200000018ff */
[----:B------:R-:W-:-:S04]  /*4560*/  IMAD.WIDE.U32 R6, R32, -0x2daee0ad, RZ ;  /* 0xd2511f5320067825 */ /* 0x000fc800078e00ff */
[----:B------:R-:W-:Y:S01]  /*4570*/  IMAD.MOV.U32 R4, RZ, RZ, R6 ;  /* 0x000000ffff047224 */ /* 0x000fe200078e0006 */
[----:B------:R-:W-:Y:S01]  /*4580*/  LOP3.LUT R5, R244, UR14, R7, 0x96, !PT ;  /* 0x0000000ef4057c12 */ /* 0x000fe2000f8e9607 */
[----:B------:R-:W-:Y:S01]  /*4590*/  VIADD R244, R206, 0x1 ;  /* 0x00000001cef47836 */ /* 0x000fe20000000000 */
[C---:B------:R-:W-:Y:S01]  /*45a0*/  PRMT R7, R6.reuse, 0x7771, RZ ;  /* 0x0000777106077816 */ /* 0x040fe200000000ff */
[--C-:B------:R-:W-:Y:S01]  /*45b0*/  FFMA.FTZ R206, R205, UR13, -R197.reuse ;  /* 0x0000000dcdce7c23 */ /* 0x100fe200080108c5 */
[C---:B------:R-:W-:Y:S01]  /*45c0*/  PRMT R32, R6.reuse, 0x7773, RZ ;  /* 0x0000777306207816 */ /* 0x040fe200000000ff */
[----:B------:R-:W-:Y:S01]  /*45d0*/  FFMA.FTZ R205, R215, UR13, -R197 ;  /* 0x0000000dd7cd7c23 */ /* 0x000fe200080108c5 */
[----:B------:R-:W-:Y:S01]  /*45e0*/  PRMT R6, R6, 0x7772, RZ ;  /* 0x0000777206067816 */ /* 0x000fe200000000ff */
[----:B------:R-:W-:Y:S01]  /*45f0*/  FFMA.FTZ R215, R203, UR13, -R178 ;  /* 0x0000000dcbd77c23 */ /* 0x000fe200080108b2 */
[----:B------:R-:W-:Y:S01]  /*4600*/  LOP3.LUT R4, R4, 0xff, RZ, 0xc0, !PT ;  /* 0x000000ff04047812 */ /* 0x000fe200078ec0ff */
[----:B------:R-:W1:Y:S01]  /*4610*/  MUFU.EX2 R206, R206 ;  /* 0x000000ce00ce7308 */ /* 0x000e620000000800 */
[----:B------:R-:W-:Y:S01]  /*4620*/  PRMT R6, R6, 0x5410, R32 ;  /* 0x0000541006067816 */ /* 0x000fe20000000020 */
[----:B------:R-:W-:Y:S01]  /*4630*/  FFMA.FTZ R203, R209, UR13, -R178 ;  /* 0x0000000dd1cb7c23 */ /* 0x000fe200080108b2 */
[----:B------:R-:W-:Y:S01]  /*4640*/  LOP3.LUT R32, R5, 0xffff, RZ, 0xc0, !PT ;  /* 0x0000ffff05207812 */ /* 0x000fe200078ec0ff */
[--C-:B------:R-:W-:Y:S01]  /*4650*/  FFMA.FTZ R209, R213, UR13, -R176.reuse ;  /* 0x0000000dd5d17c23 */ /* 0x100fe200080108b0 */
[----:B------:R-:W-:Y:S01]  /*4660*/  PRMT R33, R5, 0x7632, R33 ;  /* 0x0000763205217816 */ /* 0x000fe20000000021 */
[--C-:B------:R-:W-:Y:S01]  /*4670*/  FFMA.FTZ R213, R211, UR13, -R176.reuse ;  /* 0x0000000dd3d57c23 */ /* 0x100fe200080108b0 */
[----:B------:R-:W-:Y:S01]  /*4680*/  PRMT R7, R4, 0x5410, R7 ;  /* 0x0000541004077816 */ /* 0x000fe20000000007 */
[----:B------:R-:W2:Y:S01]  /*4690*/  MUFU.EX2 R205, R205 ;  /* 0x000000cd00cd7308 */ /* 0x000ea20000000800 */
        /* <DEDUP_REMOVED lines=8> */
[----:B------:R-:W-:Y:S01]  /*4720*/  PRMT R4, R4, 0x5410, R34 ;  /* 0x0000541004047816 */ /* 0x000fe20000000022 */
[----:B------:R-:W-:Y:S01]  /*4730*/  FFMA.FTZ R190, R193, UR13, -R198 ;  /* 0x0000000dc1be7c23 */ /* 0x000fe200080108c6 */
[----:B------:R-:W-:Y:S01]  /*4740*/  PRMT R5, R32, 0x5410, R5 ;  /* 0x0000541020057816 */ /* 0x000fe20000000005 */
[----:B------:R-:W-:Y:S01]  /*4750*/  FFMA.FTZ R193, R196, UR13, -R197 ;  /* 0x0000000dc4c17c23 */ /* 0x000fe200080108c5 */
[----:B------:R-:W-:Y:S01]  /*4760*/  LOP3.LUT R32, R6, 0xff00ff, RZ, 0xc0, !PT ;  /* 0x00ff00ff06207812 */ /* 0x000fe200078ec0ff */
[----:B-1----:R-:W-:Y:S01]  /*4770*/  FADD.FTZ R52, R206, R52 ;  /* 0x00000034ce347221 */ /* 0x002fe20000010000 */
[--C-:B------:R-:W-:Y:S01]  /*4780*/  HSET2.LE.AND R6, R7, R61.reuse, PT ;  /* 0x0000003d07067233 */ /* 0x100fe20003803000 */
[----:B------:R-:W-:Y:S01]  /*4790*/  MUFU.EX2 R209, R209 ;  /* 0x000000d100d17308 */ /* 0x000fe20000000800 */
[----:B------:R-:W-:Y:S01]  /*47a0*/  F2FP.F16.F32.PACK_AB R7, R182, R183 ;  /* 0x000000b7b607723e */ /* 0x000fe200000000ff */
[----:B------:R-:W-:Y:S01]  /*47b0*/  FADD.FTZ R52, R210, R52 ;  /* 0x00000034d2347221 */ /* 0x000fe20000010000 */
[----:B------:R-:W-:-:S02]  /*47c0*/  HSET2.LE.AND R4, R4, R61, PT ;  /* 0x0000003d04047233 */ /* 0x000fc40003803000 */
[----:B------:R-:W-:Y:S01]  /*47d0*/  LOP3.LUT R6, R7, R6, RZ, 0xc0, !PT ;  /* 0x0000000607067212 */ /* 0x000fe200078ec0ff */
[----:B--2---:R-:W-:Y:S01]  /*47e0*/  FADD.FTZ R52, R205, R52 ;  /* 0x00000034cd347221 */ /* 0x004fe20000010000 */
[--C-:B------:R-:W-:Y:S01]  /*47f0*/  HSET2.LE.AND R7, R32, R61.reuse, PT ;  /* 0x0000003d20077233 */ /* 0x100fe20003803000 */
[----:B------:R-:W1:Y:S01]  /*4800*/  MUFU.EX2 R215, R215 ;  /* 0x000000d700d77308 */ /* 0x000e620000000800 */
[----:B------:R-:W-:Y:S01]  /*4810*/  F2FP.F16.F32.PACK_AB R32, R180, R181 ;  /* 0x000000b5b420723e */ /* 0x000fe200000000ff */
[----:B------:R-:W-:Y:S01]  /*4820*/  FADD.FTZ R52, R207, R52 ;  /* 0x00000034cf347221 */ /* 0x000fe20000010000 */
[----:B------:R-:W-:Y:S02]  /*4830*/  HSET2.LE.AND R5, R5, R61, PT ;  /* 0x0000003d05057233 */ /* 0x000fe40003803000 */
[----:B------:R-:W-:Y:S01]  /*4840*/  LOP3.LUT R7, R32, R7, RZ, 0xc0, !PT ;  /* 0x0000000720077212 */ /* 0x000fe200078ec0ff */
[----:B------:R-:W-:Y:S01]  /*4850*/  FADD.FTZ R52, R192, R52 ;  /* 0x00000034c0347221 */ /* 0x000fe20000010000 */
[----:B------:R-:W-:Y:S01]  /*4860*/  F2FP.F16.F32.PACK_AB R32, R186, R187 ;  /* 0x000000bbba20723e */ /* 0x000fe200000000ff */
[----:B------:R-:W2:Y:S01]  /*4870*/  MUFU.EX2 R213, R213 ;  /* 0x000000d500d57308 */ /* 0x000ea20000000800 */
[----:B------:R-:W-:-:S02]  /*4880*/  LOP3.LUT R244, R244, UR27, R243, 0x96, !PT ;  /* 0x0000001bf4f47c12 */ /* 0x000fc4000f8e96f3 */
[----:B------:R-:W-:Y:S02]  /*4890*/  LOP3.LUT R4, R32, R4, RZ, 0xc0, !PT ;  /* 0x0000000420047212 */ /* 0x000fe400078ec0ff */
[----:B------:R-:W-:Y:S01]  /*48a0*/  F2FP.F16.F32.PACK_AB R32, R184, R185 ;  /* 0x000000b9b820723e */ /* 0x000fe200000000ff */
[----:B------:R-:W-:Y:S02]  /*48b0*/  IMAD.WIDE.U32 R244, R244, -0x326172a9, RZ ;  /* 0xcd9e8d57f4f47825 */ /* 0x000fe400078e00ff */
[----:B------:R-:W3:Y:S01]  /*48c0*/  MUFU.EX2 R211, R211 ;  /* 0x000000d300d37308 */ /* 0x000ee20000000800 */
[----:B------:R-:W-:Y:S01]  /*48d0*/  LOP3.LUT R5, R32, R5, RZ, 0xc0, !PT ;  /* 0x0000000520057212 */ /* 0x000fe200078ec0ff */
[----:B-1----:R-:W-:-:S04]  /*48e0*/  FADD.FTZ R57, R215, R57 ;  /* 0x00000039d7397221 */ /* 0x002fc80000010000 */
[----:B------:R-:W-:Y:S02]  /*48f0*/  FADD.FTZ R57, R221, R57 ;  /* 0x00000039dd397221 */ /* 0x000fe40000010000 */
[----:B------:R-:W-:Y:S01]  /*4900*/  HMMA.16816.F32 R100, R4, R16, R100 ;  /* 0x000000100464723c */ /* 0x000fe20000001864 */
[----:B------:R-:W-:Y:S01]  /*4910*/  LOP3.LUT R17, R230, UR12, R245, 0x96, !PT ;  /* 0x0000000ce6117c12 */ /* 0x000fe2000f8e96f5 */
[----:B------:R-:W-:Y:S01]  /*4920*/  MUFU.EX2 R190, R190 ;  /* 0x000000be00be7308 */ /* 0x000fe20000000800 */
[C---:B------:R-:W-:Y:S01]  /*4930*/  LOP3.LUT R16, R244.reuse, UR4, R241, 0x96, !PT ;  /* 0x00000004f4107c12 */ /* 0x040fe2000f8e96f1 */
[----:B--2---:R-:W-:Y:S01]  /*4940*/  FADD.FTZ R63, R213, R63 ;  /* 0x0000003fd53f7221 */ /* 0x004fe20000010000 */
[----:B------:R-:W-:Y:S01]  /*4950*/  LOP3.LUT R244, R244, UR4, R235, 0x96, !PT ;  /* 0x00000004f4f47c12 */ /* 0x000fe2000f8e96eb */
[----:B------:R-:W-:-:S04]  /*4960*/  IMAD.WIDE.U32 R32, R17, -0x2daee0ad, RZ ;  /* 0xd2511f5311207825 */ /* 0x000fc800078e00ff */
[----:B------:R-:W-:Y:S01]  /*4970*/  FADD.FTZ R57, R208, R57 ;  /* 0x00000039d0397221 */ /* 0x000fe20000010000 */
[C---:B------:R-:W-:Y:S01]  /*4980*/  HMMA.16816.F32 R112, R4.reuse, R12, R112 ;  /* 0x0000000c0470723c */ /* 0x040fe20000001870 */
[----:B---3--:R-:W-:Y:S01]  /*4990*/  FADD.FTZ R63, R211, R63 ;  /* 0x0000003fd33f7221 */ /* 0x008fe20000010000 */
[----:B------:R-:W-:Y:S01]  /*49a0*/  IMAD.WIDE.U32 R12, R16, -0x2daee0ad, RZ ;  /* 0xd2511f53100c7825 */ /* 0x000fe200078e00ff */
[----:B------:R-:W-:Y:S01]  /*49b0*/  LOP3.LUT R16, R236, UR18, R33, 0x96, !PT ;  /* 0x00000012ec107c12 */ /* 0x000fe2000f8e9621 */
[----:B------:R-:W1:Y:S02]  /*49c0*/  MUFU.EX2 R212, R212 ;  /* 0x000000d400d47308 */ /* 0x000e640000000800 */
[----:B------:R-:W-:Y:S01]  /*49d0*/  FADD.FTZ R63, R209, R63 ;  /* 0x0000003fd13f7221 */ /* 0x000fe20000010000 */
[----:B------:R-:W-:Y:S01]  /*49e0*/  IMAD.WIDE.U32 R246, R244, -0x2daee0ad, RZ ;  /* 0xd2511f53f4f67825 */ /* 0x000fe200078e00ff */
[----:B------:R-:W-:Y:S01]  /*49f0*/  LOP3.LUT R32, R32, UR17, R13, 0x96, !PT ;  /* 0x0000001120207c12 */ /* 0x000fe2000f8e960d */
[----:B------:R-:W-:Y:S02]  /*4a00*/  HMMA.16816.F32 R136, R4, R8, R136 ;  /* 0x000000080488723c */ /* 0x000fe40000001888 */
[----:B------:R-:W-:Y:S01]  /*4a10*/  FADD.FTZ R57, R203, R57 ;  /* 0x00000039cb397221 */ /* 0x000fe20000010000 */
[----:B------:R-:W-:-:S04]  /*4a20*/  IMAD.WIDE.U32 R16, R16, -0x326172a9, RZ ;  /* 0xcd9e8d5710107825 */ /* 0x000fc800078e00ff */
[----:B------:R-:W-:Y:S01]  /*4a30*/  FADD.FTZ R63, R204, R63 ;  /* 0x0000003fcc3f7221 */ /* 0x000fe20000010000 */
[----:B------:R-:W2:Y:S01]  /*4a40*/  MUFU.EX2 R189, R189 ;  /* 0x000000bd00bd7308 */ /* 0x000ea20000000800 */
[----:B------:R-:W-:Y:S01]  /*4a50*/  FADD.FTZ R57, R188, R57 ;  /* 0x00000039bc397221 */ /* 0x000fe20000010000 */
[----:B------:R-:W-:Y:S01]  /*4a60*/  IMAD.WIDE.U32 R32, R32, -0x326172a9, RZ ;  /* 0xcd9e8d5720207825 */ /* 0x000fe200078e00ff */
[----:B------:R-:W-:Y:S01]  /*4a70*/  LOP3.LUT R240, R240, UR11, R17, 0x96, !PT ;  /* 0x0000000bf0f07c12 */ /* 0x000fe2000f8e9611 */
[C---:B------:R-:W-:Y:S02]  /*4a80*/  HMMA.16816.F32 R84, R4.reuse, R20, R84 ;  /* 0x000000140454723c */ /* 0x040fe40000001854 */
[----:B------:R-:W-:Y:S01]  /*4a90*/  FADD.FTZ R63, R173, R63 ;  /* 0x0000003fad3f7221 */ /* 0x000fe20000010000 */
[----:B------:R-:W-:Y:S01]  /*4aa0*/  FADD.FTZ R57, R179, R57 ;  /* 0x00000039b3397221 */ /* 0x000fe20000010000 */
[----:B------:R-:W-:Y:S01]  /*4ab0*/  LOP3.LUT R34, R16, UR10, R33, 0x96, !PT ;  /* 0x0000000a10227c12 */ /* 0x000fe2000f8e9621 */
[----:B------:R-:W-:Y:S01]  /*4ac0*/  IMAD.WIDE.U32 R8, R240, -0x2daee0ad, RZ ;  /* 0xd2511f53f0087825 */ /* 0x000fe200078e00ff */
[----:B------:R-:W3:Y:S03]  /*4ad0*/  MUFU.EX2 R193, R193 ;  /* 0x000000c100c17308 */ /* 0x000ee60000000800 */
[----:B-1----:R-:W-:Y:S01]  /*4ae0*/  FADD.FTZ R54, R212, R54 ;  /* 0x00000036d4367221 */ /* 0x002fe20000010000 */
[----:B------:R-:W-:Y:S01]  /*4af0*/  FADD.FTZ R63, R66, R63 ;  /* 0x0000003f423f7221 */ /* 0x000fe20000010000 */
[----:B------:R-:W-:Y:S01]  /*4b00*/  IMAD.WIDE.U32 R34, R34, -0x2daee0ad, RZ ;  /* 0xd2511f5322227825 */ /* 0x000fe200078e00ff */
[----:B------:R-:W-:Y:S01]  /*4b10*/  LOP3.LUT R240, R12, UR16, R9, 0x96, !PT ;  /* 0x000000100cf07c12 */ /* 0x000fe2000f8e9609 */
[----:B------:R-:W-:Y:S02]  /*4b20*/  HMMA.16816.F32 R120, R4, R14, R120 ;  /* 0x0000000e0478723c */ /* 0x000fe40000001878 */
[----:B------:R-:W-:Y:S01]  /*4b30*/  FADD.FTZ R57, R177, R57 ;  /* 0x00000039b1397221 */ /* 0x000fe20000010000 */
[----:B------:R-:W-:Y:S01]  /*4b40*/  FADD.FTZ R63, R172, R63 ;  /* 0x0000003fac3f7221 */ /* 0x000fe20000010000 */
[----:B------:R-:W-:Y:S01]  /*4b50*/  LOP3.LUT R8, R8, UR15, R35, 0x96, !PT ;  /* 0x0000000f08087c12 */ /* 0x000fe2000f8e9623 */
[----:B------:R-:W-:-:S04]  /*4b60*/  IMAD.WIDE.U32 R240, R240, -0x326172a9, RZ ;  /* 0xcd9e8d57f0f07825 */ /* 0x000fc800078e00ff */
[----:B--2---:R-:W-:Y:S01]  /*4b70*/  FADD.FTZ R54, R189, R54 ;  /* 0x00000036bd367221 */ /* 0x004fe20000010000 */
[----:B------:R-:W-:Y:S01]  /*4b80*/  IMAD.WIDE.U32 R20, R8, -0x326172a9, RZ ;  /* 0xcd9e8d5708147825 */ /* 0x000fe200078e00ff */
[C---:B------:R-:W-:Y:S01]  /*4b90*/  HMMA.16816.F32 R160, R4.reuse, R28, R160 ;  /* 0x0000001c04a0723c */ /* 0x040fe200000018a0 */
[----:B------:R-:W-:Y:S02]  /*4ba0*/  LOP3.LUT R32, R32, UR9, R241, 0x96, !PT ;  /* 0x0000000920207c12 */ /* 0x000fe4000f8e96f1 */
[----:B------:R-:W-:Y:S01]  /*4bb0*/  FFMA.FTZ R241, R175, UR13, -R178 ;  /* 0x0000000daff17c23 */ /* 0x000fe200080108b2 */
[----:B------:R-:W-:Y:S01]  /*4bc0*/  IMAD.MOV.U32 R13, RZ, RZ, R20 ;  /* 0x000000ffff0d7224 */ /* 0x000fe200078e0014 */
[----:B------:R-:W-:Y:S01]  /*4bd0*/  LOP3.LUT R16, R240, UR8, R21, 0x96, !PT ;  /* 0x00000008f0107c12 */ /* 0x000fe2000f8e9615 */
[----:B------:R-:W-:Y:S01]  /*4be0*/  FFMA.FTZ R240, R67, UR13, -R176 ;  /* 0x0000000d43f07c23 */ /* 0x000fe200080108b0 */
[C---:B------:R-:W-:Y:S01]  /*4bf0*/  PRMT R8, R20.reuse, 0x7771, RZ ;  /* 0x0000777114087816 */ /* 0x040fe200000000ff */
[----:B---3--:R-:W-:Y:S01]  /*4c00*/  FADD.FTZ R52, R193, R52 ;  /* 0x00000034c1347221 */ /* 0x008fe20000010000 */
[----:B------:R-:W-:Y:S01]  /*4c10*/  LOP3.LUT R14, R13, 0xff, RZ, 0xc0, !PT ;  /* 0x000000ff0d0e7812 */ /* 0x000fe200078ec0ff */
[C---:B------:R-:W-:Y:S01]  /*4c20*/  HMMA.16816.F32 R68, R4.reuse, R24, R68 ;  /* 0x000000180444723c */ /* 0x040fe20000001844 */
[C---:B------:R-:W-:Y:S01]  /*4c30*/  PRMT R12, R20.reuse, 0x7773, RZ ;  /* 0x00007773140c7816 */ /* 0x040fe200000000ff */
[----:B------:R-:W1:Y:S01]  /*4c40*/  MUFU.EX2 R241, R241 ;  /* 0x000000f100f17308 */ /* 0x000e620000000800 */
[----:B------:R-:W-:Y:S01]  /*4c50*/  PRMT R9, R20, 0x7772, RZ ;  /* 0x0000777214097816 */ /* 0x000fe200000000ff */
[----:B------:R-:W-:Y:S01]  /*4c60*/  FADD.FTZ R54, R190, R54 ;  /* 0x00000036be367221 */ /* 0x000fe20000010000 */
[C---:B------:R-:W-:Y:S01]  /*4c70*/  LOP3.LUT R15, R16.reuse, 0xffff, RZ, 0xc0, !PT ;  /* 0x0000ffff100f7812 */ /* 0x040fe200078ec0ff */
[----:B------:R-:W-:Y:S01]  /*4c80*/  FADD.FTZ R52, R191, R52 ;  /* 0x00000034bf347221 */ /* 0x000fe20000010000 */
[----:B------:R-:W-:Y:S01]  /*4c90*/  PRMT R13, R16, 0x7632, R13 ;  /* 0x00007632100d7816 */ /* 0x000fe2000000000d */
[----:B------:R-:W-:Y:S01]  /*4ca0*/  HMMA.16816.F32 R148, R4, R30, R148 ;  /* 0x0000001e0494723c */ /* 0x000fe20000001894 */
[----:B------:R-:W-:Y:S01]  /*4cb0*/  SHF.R.U32.HI R15, RZ, 0x8, R15 ;  /* 0x00000008ff0f7819 */ /* 0x000fe2000001160f */
[----:B------:R-:W2:Y:S01]  /*4cc0*/  LDSM.16.MT88.4 R28, [R164+0x9800] ;  /* 0x00980000a41c783b */ /* 0x000ea20000004200 */
[----:B------:R-:W-:Y:S01]  /*4cd0*/  LOP3.LUT R13, R13, 0xff, RZ, 0xc0, !PT ;  /* 0x000000ff0d0d7812 */ /* 0x000fe200078ec0ff */
[----:B------:R-:W3:Y:S01]  /*4ce0*/  MUFU.EX2 R240, R240 ;  /* 0x000000f000f07308 */ /* 0x000ee20000000800 */
[----:B------:R-:W-:-:S02]  /*4cf0*/  PRMT R9, R9, 0x5410, R12 ;  /* 0x0000541009097816 */ /* 0x000fc4000000000c */
[----:B------:R-:W-:Y:S01]  /*4d00*/  PRMT R8, R14, 0x5410, R8 ;  /* 0x000054100e087816 */ /* 0x000fe20000000008 */
[C---:B------:R-:W-:Y:S01]  /*4d10*/  HMMA.16816.F32 R80, R4.reuse, R26, R80 ;  /* 0x0000001a0450723c */ /* 0x040fe20000001850 */
[----:B------:R-:W-:Y:S01]  /*4d20*/  LOP3.LUT R35, R16, 0xff, RZ, 0xc0, !PT ;  /* 0x000000ff10237812 */ /* 0x000fe200078ec0ff */
[----:B------:R-:W4:Y:S01]  /*4d30*/  LDSM.16.MT88.4 R24, [R174+0x800] ;  /* 0x00080000ae18783b */ /* 0x000f220000004200 */
[----:B------:R-:W-:Y:S02]  /*4d40*/  SHF.R.U32.HI R33, RZ, 0x18, R16 ;  /* 0x00000018ff217819 */ /* 0x000fe40000011610 */
[----:B------:R-:W-:Y:S02]  /*4d50*/  PRMT R35, R35, 0x5410, R15 ;  /* 0x0000541023237816 */ /* 0x000fe4000000000f */
[----:B------:R-:W-:Y:S01]  /*4d60*/  PRMT R33, R13, 0x5410, R33 ;  /* 0x000054100d217816 */ /* 0x000fe20000000021 */
[C---:B------:R-:W-:Y:S01]  /*4d70*/  HMMA.16816.F32 R96, R4.reuse, R22, R96 ;  /* 0x000000160460723c */ /* 0x040fe20000001860 */
[----:B------:R-:W5:Y:S04]  /*4d80*/  LDSM.16.MT88.4 R20, [R164+0xa800] ;  /* 0x00a80000a414783b */ /* 0x000f680000004200 */
[----:B------:R-:W-:Y:S03]  /*4d90*/  LDSM.16.MT88.4 R12, [R164+0xb800] ;  /* 0x00b80000a40c783b */ /* 0x000fe60000004200 */
[C---:B------:R-:W-:Y:S01]  /*4da0*/  HMMA.16816.F32 R144, R4.reuse, R18, R144 ;  /* 0x000000120490723c */ /* 0x040fe20000001890 */
[----:B------:R-:W1:Y:S07]  /*4db0*/  LDSM.16.MT88.4 R16, [R174+0x1800] ;  /* 0x00180000ae10783b */ /* 0x000e6e0000004200 */
[----:B------:R-:W-:Y:S01]  /*4dc0*/  HMMA.16816.F32 R128, R4, R10, R128 ;  /* 0x0000000a0480723c */ /* 0x000fe20000001880 */
[----:B------:R-:W-:-:S02]  /*4dd0*/  LOP3.LUT R4, R9, 0xff00ff, RZ, 0xc0, !PT ;  /* 0x00ff00ff09047812 */ /* 0x000fc400078ec0ff */
[--C-:B------:R-:W-:Y:S02]  /*4de0*/  HSET2.LE.AND R6, R8, R61.reuse, PT ;  /* 0x0000003d08067233 */ /* 0x100fe40003803000 */
[----:B------:R-:W3:Y:S01]  /*4df0*/  LDSM.16.MT88.4 R8, [R174+0x2800] ;  /* 0x00280000ae08783b */ /* 0x000ee20000004200 */
[----:B------:R-:W-:Y:S02]  /*4e00*/  HSET2.LE.AND R4, R4, R61, PT ;  /* 0x0000003d04047233 */ /* 0x000fe40003803000 */
[----:B------:R-:W-:Y:S02]  /*4e10*/  F2FP.F16.F32.PACK_AB R7, R207, R205 ;  /* 0x000000cdcf07723e */ /* 0x000fe400000000ff */
[----:B------:R-:W-:Y:S02]  /*4e20*/  F2FP.F16.F32.PACK_AB R5, R202, R201 ;  /* 0x000000c9ca05723e */ /* 0x000fe400000000ff */
[----:B------:R-:W-:Y:S02]  /*4e30*/  LOP3.LUT R7, R7, R4, RZ, 0xc0, !PT ;  /* 0x0000000407077212 */ /* 0x000fe400078ec0ff */
[----:B------:R-:W-:-:S02]  /*4e40*/  LOP3.LUT R6, R5, R6, RZ, 0xc0, !PT ;  /* 0x0000000605067212 */ /* 0x000fc400078ec0ff */
[----:B------:R-:W-:Y:S02]  /*4e50*/  HSET2.LE.AND R4, R35, R61, PT ;  /* 0x0000003d23047233 */ /* 0x000fe40003803000 */
[----:B------:R-:W-:-:S04]  /*4e60*/  F2FP.F16.F32.PACK_AB R5, R200, R199 ;  /* 0x000000c7c805723e */ /* 0x000fc800000000ff */
[----:B------:R-:W-:Y:S02]  /*4e70*/  LOP3.LUT R4, R5, R4, RZ, 0xc0, !PT ;  /* 0x0000000405047212 */ /* 0x000fe400078ec0ff */
[----:B------:R-:W-:Y:S02]  /*4e80*/  HSET2.LE.AND R5, R33, R61, PT ;  /* 0x0000003d21057233 */ /* 0x000fe40003803000 */
[----:B------:R-:W-:-:S04]  /*4e90*/  F2FP.F16.F32.PACK_AB R33, R210, R206 ;  /* 0x000000ced221723e */ /* 0x000fc800000000ff */
[----:B------:R-:W-:-:S07]  /*4ea0*/  LOP3.LUT R5, R33, R5, RZ, 0xc0, !PT ;  /* 0x0000000521057212 */ /* 0x000fce00078ec0ff */
[C---:B--2---:R-:W-:Y:S08]  /*4eb0*/  HMMA.16816.F32 R156, R4.reuse, R28, R156 ;  /* 0x0000001c049c723c */ /* 0x044ff0000000189c */
[C---:B----4-:R-:W-:Y:S08]  /*4ec0*/  HMMA.16816.F32 R72, R4.reuse, R24, R72 ;  /* 0x000000180448723c */ /* 0x050ff00000001848 */
[C---:B-----5:R-:W-:Y:S08]  /*4ed0*/  HMMA.16816.F32 R88, R4.reuse, R20, R88 ;  /* 0x000000140458723c */ /* 0x060ff00000001858 */
[C---:B-1----:R-:W-:Y:S08]  /*4ee0*/  HMMA.16816.F32 R104, R4.reuse, R16, R104 ;  /* 0x000000100468723c */ /* 0x042ff00000001868 */
[C---:B------:R-:W-:Y:S08]  /*4ef0*/  HMMA.16816.F32 R116, R4.reuse, R12, R116 ;  /* 0x0000000c0474723c */ /* 0x040ff00000001874 */
[C---:B---3--:R-:W-:Y:S08]  /*4f00*/  HMMA.16816.F32 R124, R4.reuse, R8, R124 ;  /* 0x00000008047c723c */ /* 0x048ff0000000187c */
[C---:B------:R-:W-:Y:S08]  /*4f10*/  HMMA.16816.F32 R152, R4.reuse, R30, R152 ;  /* 0x0000001e0498723c */ /* 0x040ff00000001898 */
[C---:B------:R-:W-:Y:S08]  /*4f20*/  HMMA.16816.F32 R76, R4.reuse, R26, R76 ;  /* 0x0000001a044c723c */ /* 0x040ff0000000184c */
[C---:B------:R-:W-:Y:S08]  /*4f30*/  HMMA.16816.F32 R92, R4.reuse, R22, R92 ;  /* 0x00000016045c723c */ /* 0x040ff0000000185c */
[C---:B------:R-:W-:Y:S08]  /*4f40*/  HMMA.16816.F32 R108, R4.reuse, R18, R108 ;  /* 0x00000012046c723c */ /* 0x040ff0000000186c */
[C---:B------:R-:W-:Y:S08]  /*4f50*/  HMMA.16816.F32 R140, R4.reuse, R14, R140 ;  /* 0x0000000e048c723c */ /* 0x040ff0000000188c */
[----:B------:R-:W-:Y:S01]  /*4f60*/  HMMA.16816.F32 R132, R4, R10, R132 ;  /* 0x0000000a0484723c */ /* 0x000fe20000001884 */
[----:B------:R-:W-:Y:S01]  /*4f70*/  LOP3.LUT R4, R232, UR12, R245, 0x96, !PT ;  /* 0x0000000ce8047c12 */ /* 0x000fe2000f8e96f5 */
[----:B------:R-:W-:-:S04]  /*4f80*/  UMOV UR12, 0xffffffff ;  /* 0xffffffff000c7882 */ /* 0x000fc80000000000 */
[----:B------:R-:W-:-:S05]  /*4f90*/  IMAD.WIDE.U32 R6, R4, -0x2daee0ad, RZ ;  /* 0xd2511f5304067825 */ /* 0x000fca00078e00ff */
[----:B------:R-:W-:Y:S02]  /*4fa0*/  LOP3.LUT R4, R238, UR18, R7, 0x96, !PT ;  /* 0x00000012ee047c12 */ /* 0x000fe4000f8e9607 */
[----:B------:R-:W-:-:S03]  /*4fb0*/  LOP3.LUT R244, R6, UR17, R247, 0x96, !PT ;  /* 0x0000001106f47c12 */ /* 0x000fc6000f8e96f7 */
[----:B------:R-:W-:-:S04]  /*4fc0*/  IMAD.WIDE.U32 R4, R4, -0x326172a9, RZ ;  /* 0xcd9e8d5704047825 */ /* 0x000fc800078e00ff */
[----:B------:R-:W-:Y:S01]  /*4fd0*/  IMAD.WIDE.U32 R244, R244, -0x326172a9, RZ ;  /* 0xcd9e8d57f4f47825 */ /* 0x000fe200078e00ff */
[----:B------:R-:W-:-:S04]  /*4fe0*/  LOP3.LUT R235, R234, UR11, R5, 0x96, !PT ;  /* 0x0000000beaeb7c12 */ /* 0x000fc8000f8e9605 */
[----:B------:R-:W-:Y:S01]  /*4ff0*/  LOP3.LUT R234, R4, UR10, R245, 0x96, !PT ;  /* 0x0000000a04ea7c12 */ /* 0x000fe2000f8e96f5 */
[----:B------:R-:W-:-:S04]  /*5000*/  IMAD.WIDE.U32 R4, R235, -0x2daee0ad, RZ ;  /* 0xd2511f53eb047825 */ /* 0x000fc800078e00ff */
[----:B------:R-:W-:Y:S01]  /*5010*/  IMAD.WIDE.U32 R234, R234, -0x2daee0ad, RZ ;  /* 0xd2511f53eaea7825 */ /* 0x000fe200078e00ff */
[----:B------:R-:W-:-:S04]  /*5020*/  LOP3.LUT R246, R246, UR16, R5, 0x96, !PT ;  /* 0x00000010f6f67c12 */ /* 0x000fc8000f8e9605 */
[----:B------:R-:W-:Y:S01]  /*5030*/  LOP3.LUT R4, R4, UR15, R235, 0x96, !PT ;  /* 0x0000000f04047c12 */ /* 0x000fe2000f8e96eb */
[----:B------:R-:W-:-:S04]  /*5040*/  IMAD.WIDE.U32 R246, R246, -0x326172a9, RZ ;  /* 0xcd9e8d57f6f67825 */ /* 0x000fc800078e00ff */
[----:B------:R-:W-:-:S03]  /*5050*/  IMAD.WIDE.U32 R248, R4, -0x326172a9, RZ ;  /* 0xcd9e8d5704f87825 */ /* 0x000fc600078e00ff */
[C---:B------:R-:W-:Y:S02]  /*5060*/  PRMT R4, R248.reuse, 0x7773, RZ ;  /* 0x00007773f8047816 */ /* 0x040fe400000000ff */
[----:B------:R-:W-:Y:S02]  /*5070*/  PRMT R6, R248, 0x7772, RZ ;  /* 0x00007772f8067816 */ /* 0x000fe400000000ff */
[----:B------:R-:W-:Y:S02]  /*5080*/  LOP3.LUT R5, R246, UR8, R249, 0x96, !PT ;  /* 0x00000008f6057c12 */ /* 0x000fe4000f8e96f9 */
[----:B------:R-:W-:Y:S01]  /*5090*/  PRMT R6, R6, 0x5410, R4 ;  /* 0x0000541006067816 */ /* 0x000fe20000000004 */
[----:B------:R-:W-:Y:S01]  /*50a0*/  IMAD.MOV.U32 R4, RZ, RZ, R248 ;  /* 0x000000ffff047224 */ /* 0x000fe200078e00f8 */
[----:B------:R-:W-:Y:S02]  /*50b0*/  PRMT R7, R248, 0x7771, RZ ;  /* 0x00007771f8077816 */ /* 0x000fe400000000ff */
[----:B------:R-:W-:-:S02]  /*50c0*/  PRMT R33, R5, 0x7632, R33 ;  /* 0x0000763205217816 */ /* 0x000fc40000000021 */
[----:B------:R-:W-:Y:S02]  /*50d0*/  LOP3.LUT R4, R4, 0xff, RZ, 0xc0, !PT ;  /* 0x000000ff04047812 */ /* 0x000fe400078ec0ff */
[C---:B------:R-:W-:Y:S02]  /*50e0*/  LOP3.LUT R35, R5.reuse, 0xff, RZ, 0xc0, !PT ;  /* 0x000000ff05237812 */ /* 0x040fe400078ec0ff */
[----:B------:R-:W-:Y:S02]  /*50f0*/  PRMT R7, R4, 0x5410, R7 ;  /* 0x0000541004077816 */ /* 0x000fe40000000007 */
[----:B------:R-:W-:Y:S02]  /*5100*/  LOP3.LUT R4, R5, 0xffff, RZ, 0xc0, !PT ;  /* 0x0000ffff05047812 */ /* 0x000fe400078ec0ff */
[----:B------:R-:W-:Y:S02]  /*5110*/  SHF.R.U32.HI R5, RZ, 0x18, R5 ;  /* 0x00000018ff057819 */ /* 0x000fe40000011605 */
[----:B------:R-:W-:-:S02]  /*5120*/  LOP3.LUT R33, R33, 0xff, RZ, 0xc0, !PT ;  /* 0x000000ff21217812 */ /* 0x000fc400078ec0ff */
[----:B------:R-:W-:Y:S02]  /*5130*/  SHF.R.U32.HI R4, RZ, 0x8, R4 ;  /* 0x00000008ff047819 */ /* 0x000fe40000011604 */
[----:B------:R-:W-:Y:S02]  /*5140*/  PRMT R5, R33, 0x5410, R5 ;  /* 0x0000541021057816 */ /* 0x000fe40000000005 */
[----:B------:R-:W-:Y:S02]  /*5150*/  LOP3.LUT R33, R6, 0xff00ff, RZ, 0xc0, !PT ;  /* 0x00ff00ff06217812 */ /* 0x000fe400078ec0ff */
[----:B------:R-:W-:Y:S02]  /*5160*/  HSET2.LE.AND R6, R7, R61, PT ;  /* 0x0000003d07067233 */ /* 0x000fe40003803000 */
[----:B------:R-:W-:Y:S02]  /*5170*/  F2FP.F16.F32.PACK_AB R7, R203, R208 ;  /* 0x000000d0cb07723e */ /* 0x000fe400000000ff */
[----:B------:R-:W-:-:S02]  /*5180*/  PRMT R4, R35, 0x5410, R4 ;  /* 0x0000541023047816 */ /* 0x000fc40000000004 */
[----:B------:R-:W-:Y:S02]  /*5190*/  LOP3.LUT R6, R7, R6, RZ, 0xc0, !PT ;  /* 0x0000000607067212 */ /* 0x000fe400078ec0ff */
[--C-:B------:R-:W-:Y:S02]  /*51a0*/  HSET2.LE.AND R7, R33, R61.reuse, PT ;  /* 0x0000003d21077233 */ /* 0x100fe40003803000 */
[----:B------:R-:W-:Y:S02]  /*51b0*/  F2FP.F16.F32.PACK_AB R33, R204, R209 ;  /* 0x000000d1cc21723e */ /* 0x000fe400000000ff */
[----:B------:R-:W-:Y:S02]  /*51c0*/  HSET2.LE.AND R4, R4, R61, PT ;  /* 0x0000003d04047233 */ /* 0x000fe40003803000 */
[----:B------:R-:W-:Y:S02]  /*51d0*/  LOP3.LUT R7, R33, R7, RZ, 0xc0, !PT ;  /* 0x0000000721077212 */ /* 0x000fe400078ec0ff */
[----:B------:R-:W-:-:S02]  /*51e0*/  F2FP.F16.F32.PACK_AB R33, R221, R215 ;  /* 0x000000d7dd21723e */ /* 0x000fc400000000ff */
[----:B------:R-:W-:Y:S02]  /*51f0*/  HSET2.LE.AND R5, R5, R61, PT ;  /* 0x0000003d05057233 */ /* 0x000fe40003803000 */
[----:B------:R-:W-:Y:S02]  /*5200*/  LOP3.LUT R4, R33, R4, RZ, 0xc0, !PT ;  /* 0x0000000421047212 */ /* 0x000fe400078ec0ff */
[----:B------:R-:W-:Y:S02]  /*5210*/  F2FP.F16.F32.PACK_AB R33, R211, R213 ;  /* 0x000000d5d321723e */ /* 0x000fe400000000ff */
[C---:B------:R-:W-:Y:S01]  /*5220*/  F2FP.F16.F32.PACK_AB R35, R227.reuse, R191 ;  /* 0x000000bfe323723e */ /* 0x040fe200000000ff */
[----:B------:R-:W-:Y:S01]  /*5230*/  FADD.FTZ R227, R227, R52 ;  /* 0x00000034e3e37221 */ /* 0x000fe20000010000 */
[----:B------:R-:W-:Y:S01]  /*5240*/  LOP3.LUT R5, R33, R5, RZ, 0xc0, !PT ;  /* 0x0000000521057212 */ /* 0x000fe200078ec0ff */
[----:B------:R-:W-:-:S05]  /*5250*/  IMAD.WIDE.U32 R32, R32, -0x2daee0ad, RZ ;  /* 0xd2511f5320207825 */ /* 0x000fca00078e00ff */
[----:B------:R-:W-:Y:S01]  /*5260*/  LOP3.LUT R34, R34, UR14, R33, 0x96, !PT ;  /* 0x0000000e22227c12 */ /* 0x000fe2000f8e9621 */
[----:B------:R-:W-:Y:S01]  /*5270*/  HMMA.16816.F32 R100, R4, R16, R100 ;  /* 0x000000100464723c */ /* 0x000fe20000001864 */
[----:B------:R-:W-:Y:S02]  /*5280*/  PRMT R16, R32, 0x7772, RZ ;  /* 0x0000777220107816 */ /* 0x000fe400000000ff */
[----:B------:R-:W-:Y:S02]  /*5290*/  LOP3.LUT R17, R34, 0xff, RZ, 0xc0, !PT ;  /* 0x000000ff22117812 */ /* 0x000fe400078ec0ff */
[----:B------:R-:W-:-:S03]  /*52a0*/  F2FP.F16.F32.PACK_AB R33, R193, R192 ;  /* 0x000000c0c121723e */ /* 0x000fc600000000ff */
[C---:B------:R-:W-:Y:S01]  /*52b0*/  HMMA.16816.F32 R112, R4.reuse, R12, R112 ;  /* 0x0000000c0470723c */ /* 0x040fe20000001870 */
[C---:B------:R-:W-:Y:S02]  /*52c0*/  PRMT R13, R32.reuse, 0x7773, RZ ;  /* 0x00007773200d7816 */ /* 0x040fe400000000ff */
[----:B------:R-:W-:Y:S02]  /*52d0*/  PRMT R12, R32, 0x7771, RZ ;  /* 0x00007771200c7816 */ /* 0x000fe400000000ff */
[----:B------:R-:W-:Y:S02]  /*52e0*/  PRMT R13, R16, 0x5410, R13 ;  /* 0x00005410100d7816 */ /* 0x000fe4000000000d */
[----:B------:R-:W-:Y:S01]  /*52f0*/  PRMT R16, R34, 0x7632, R16 ;  /* 0x0000763222107816 */ /* 0x000fe20000000010 */
[----:B------:R-:W-:Y:S01]  /*5300*/  HMMA.16816.F32 R144, R4, R18, R144 ;  /* 0x000000120490723c */ /* 0x000fe20000001890 */
[----:B------:R-:W-:Y:S01]  /*5310*/  IMAD.MOV.U32 R18, RZ, RZ, R32 ;  /* 0x000000ffff127224 */ /* 0x000fe200078e0020 */
[----:B------:R-:W-:-:S02]  /*5320*/  F2FP.F16.F32.PACK_AB R32, R189, R212 ;  /* 0x000000d4bd20723e */ /* 0x000fc400000000ff */
[----:B------:R-:W-:Y:S02]  /*5330*/  LOP3.LUT R16, R16, 0xff, RZ, 0xc0, !PT ;  /* 0x000000ff10107812 */ /* 0x000fe400078ec0ff */
[----:B------:R-:W-:Y:S02]  /*5340*/  LOP3.LUT R18, R18, 0xff, RZ, 0xc0, !PT ;  /* 0x000000ff12127812 */ /* 0x000fe400078ec0ff */
[C---:B------:R-:W-:Y:S01]  /*5350*/  HMMA.16816.F32 R120, R4.reuse, R14, R120 ;  /* 0x0000000e0478723c */ /* 0x040fe20000001878 */
[----:B------:R-:W-:Y:S02]  /*5360*/  LOP3.LUT R14, R34, 0xffff, RZ, 0xc0, !PT ;  /* 0x0000ffff220e7812 */ /* 0x000fe400078ec0ff */
[----:B------:R-:W-:Y:S02]  /*5370*/  SHF.R.U32.HI R15, RZ, 0x18, R34 ;  /* 0x00000018ff0f7819 */ /* 0x000fe40000011622 */
[----:B------:R-:W-:Y:S02]  /*5380*/  SHF.R.U32.HI R14, RZ, 0x8, R14 ;  /* 0x00000008ff0e7819 */ /* 0x000fe4000001160e */
[----:B------:R-:W-:Y:S01]  /*5390*/  PRMT R34, R18, 0x5410, R12 ;  /* 0x0000541012227816 */ /* 0x000fe2000000000c */
[----:B------:R-:W-:Y:S01]  /*53a0*/  HMMA.16816.F32 R136, R4, R8, R136 ;  /* 0x000000080488723c */ /* 0x000fe20000001888 */
[----:B------:R-:W-:-:S02]  /*53b0*/  PRMT R12, R17, 0x5410, R14 ;  /* 0x00005410110c7816 */ /* 0x000fc4000000000e */
[----:B------:R-:W-:Y:S02]  /*53c0*/  LOP3.LUT R14, R13, 0xff00ff, RZ, 0xc0, !PT ;  /* 0x00ff00ff0d0e7812 */ /* 0x000fe400078ec0ff */
[----:B------:R-:W-:Y:S02]  /*53d0*/  PRMT R13, R16, 0x5410, R15 ;  /* 0x00005410100d7816 */ /* 0x000fe4000000000f */
[--C-:B------:R-:W-:Y:S01]  /*53e0*/  HSET2.LE.AND R34, R34, R61.reuse, PT ;  /* 0x0000003d22227233 */ /* 0x100fe20003803000 */
[----:B------:R-:W-:Y:S01]  /*53f0*/  HMMA.16816.F32 R160, R4, R28, R160 ;  /* 0x0000001c04a0723c */ /* 0x000fe200000018a0 */
[--C-:B------:R-:W-:Y:S01]  /*5400*/  HSET2.LE.AND R14, R14, R61.reuse, PT ;  /* 0x0000003d0e0e7233 */ /* 0x100fe20003803000 */
[----:B------:R-:W-:Y:S01]  /*5410*/  LDSM.16.MT88.4 R16, [R174+0x1c00] ;  /* 0x001c0000ae10783b */ /* 0x000fe20000004200 */
[--C-:B------:R-:W-:Y:S02]  /*5420*/  HSET2.LE.AND R12, R12, R61.reuse, PT ;  /* 0x0000003d0c0c7233 */ /* 0x100fe40003803000 */
[----:B------:R-:W-:-:S02]  /*5430*/  HSET2.LE.AND R13, R13, R61, PT ;  /* 0x0000003d0d0d7233 */ /* 0x000fc40003803000 */
[----:B------:R-:W-:Y:S01]  /*5440*/  F2FP.F16.F32.PACK_AB R8, R228, R190 ;  /* 0x000000bee408723e */ /* 0x000fe200000000ff */
[C---:B------:R-:W-:Y:S01]  /*5450*/  HMMA.16816.F32 R148, R4.reuse, R30, R148 ;  /* 0x0000001e0494723c */ /* 0x040fe20000001894 */
[----:B------:R-:W-:Y:S01]  /*5460*/  LOP3.LUT R32, R32, R12, RZ, 0xc0, !PT ;  /* 0x0000000c20207212 */ /* 0x000fe200078ec0ff */
[----:B------:R-:W1:Y:S01]  /*5470*/  LDSM.16.MT88.4 R28, [R164+0x9c00] ;  /* 0x009c0000a41c783b */ /* 0x000e620000004200 */
[----:B------:R-:W-:Y:S01]  /*5480*/  LOP3.LUT R33, R33, R13, RZ, 0xc0, !PT ;  /* 0x0000000d21217212 */ /* 0x000fe200078ec0ff */
[----:B------:R-:W-:Y:S01]  /*5490*/  FADD.FTZ R228, R228, R54 ;  /* 0x00000036e4e47221 */ /* 0x000fe20000010000 */
[----:B------:R-:W-:Y:S02]  /*54a0*/  LOP3.LUT R34, R8, R34, RZ, 0xc0, !PT ;  /* 0x0000002208227212 */ /* 0x000fe400078ec0ff */
[----:B------:R-:W-:Y:S01]  /*54b0*/  LOP3.LUT R35, R35, R14, RZ, 0xc0, !PT ;  /* 0x0000000e23237212 */ /* 0x000fe200078ec0ff */
[C---:B------:R-:W-:Y:S01]  /*54c0*/  HMMA.16816.F32 R68, R4.reuse, R24, R68 ;  /* 0x000000180444723c */ /* 0x040fe20000001844 */
[----:B------:R-:W-:Y:S07]  /*54d0*/  LDSM.16.MT88.4 R12, [R164+0xbc00] ;  /* 0x00bc0000a40c783b */ /* 0x000fee0000004200 */
[C---:B------:R-:W-:Y:S01]  /*54e0*/  HMMA.16816.F32 R80, R4.reuse, R26, R80 ;  /* 0x0000001a0450723c */ /* 0x040fe20000001850 */
[----:B------:R-:W2:Y:S07]  /*54f0*/  LDSM.16.MT88.4 R24, [R174+0xc00] ;  /* 0x000c0000ae18783b */ /* 0x000eae0000004200 */
[C---:B------:R-:W-:Y:S08]  /*5500*/  HMMA.16816.F32 R84, R4.reuse, R20, R84 ;  /* 0x000000140454723c */ /* 0x040ff00000001854 */
[C---:B------:R-:W-:Y:S01]  /*5510*/  HMMA.16816.F32 R96, R4.reuse, R22, R96 ;  /* 0x000000160460723c */ /* 0x040fe20000001860 */
[----:B------:R-:W3:Y:S07]  /*5520*/  LDSM.16.MT88.4 R20, [R164+0xac00] ;  /* 0x00ac0000a414783b */ /* 0x000eee0000004200 */
[----:B------:R-:W-:Y:S01]  /*5530*/  HMMA.16816.F32 R128, R4, R10, R128 ;  /* 0x0000000a0480723c */ /* 0x000fe20000001880 */
[----:B------:R-:W-:Y:S01]  /*5540*/  LOP3.LUT R4, R244, UR9, R247, 0x96, !PT ;  /* 0x00000009f4047c12 */ /* 0x000fe2000f8e96f7 */
[----:B------:R4:W5:Y:S04]  /*5550*/  LDSM.16.MT88.4 R8, [R174+0x2c00] ;  /* 0x002c0000ae08783b */ /* 0x0009680000004200 */
[----:B------:R-:W-:-:S02]  /*5560*/  IMAD.WIDE.U32 R4, R4, -0x2daee0ad, RZ ;  /* 0xd2511f5304047825 */ /* 0x000fc400078e00ff */
[C---:B-1----:R-:W-:Y:S02]  /*5570*/  HMMA.16816.F32 R156, R32.reuse, R28, R156 ;  /* 0x0000001c209c723c */ /* 0x042fe4000000189c */
[----:B------:R-:W-:Y:S01]  /*5580*/  IMAD.MOV.U32 R7, RZ, RZ, R4 ;  /* 0x000000ffff077224 */ /* 0x000fe200078e0004 */
[----:B------:R-:W-:Y:S02]  /*5590*/  LOP3.LUT R234, R234, UR14, R5, 0x96, !PT ;  /* 0x0000000eeaea7c12 */ /* 0x000fe4000f8e9605 */
[C---:B------:R-:W-:Y:S02]  /*55a0*/  PRMT R5, R4.reuse, 0x7773, RZ ;  /* 0x0000777304057816 */ /* 0x040fe400000000ff */
[----:B------:R-:W-:Y:S01]  /*55b0*/  PRMT R6, R4, 0x7772, RZ ;  /* 0x0000777204067816 */ /* 0x000fe200000000ff */
[----:B------:R-:W-:Y:S01]  /*55c0*/  HMMA.16816.F32 R152, R32, R30, R152 ;  /* 0x0000001e2098723c */ /* 0x000fe20000001898 */
[----:B------:R-:W-:Y:S02]  /*55d0*/  PRMT R175, R234, 0x7632, R175 ;  /* 0x00007632eaaf7816 */ /* 0x000fe400000000af */
[----:B------:R-:W-:-:S02]  /*55e0*/  PRMT R6, R6, 0x5410, R5 ;  /* 0x0000541006067816 */ /* 0x000fc40000000005 */
[----:B------:R-:W-:Y:S02]  /*55f0*/  LOP3.LUT R5, R7, 0xff, RZ, 0xc0, !PT ;  /* 0x000000ff07057812 */ /* 0x000fe400078ec0ff */
[----:B------:R-:W-:Y:S01]  /*5600*/  LOP3.LUT R7, R234, 0xffff, RZ, 0xc0, !PT ;  /* 0x0000ffffea077812 */ /* 0x000fe200078ec0ff */
[C---:B--2---:R-:W-:Y:S01]  /*5610*/  HMMA.16816.F32 R72, R32.reuse, R24, R72 ;  /* 0x000000182048723c */ /* 0x044fe20000001848 */
[----:B------:R-:W-:Y:S02]  /*5620*/  PRMT R4, R4, 0x7771, RZ ;  /* 0x0000777104047816 */ /* 0x000fe400000000ff */
[----:B------:R-:W-:Y:S02]  /*5630*/  LOP3.LUT R67, R234, 0xff, RZ, 0xc0, !PT ;  /* 0x000000ffea437812 */ /* 0x000fe400078ec0ff */
[----:B----4-:R-:W-:Y:S02]  /*5640*/  SHF.R.U32.HI R174, RZ, 0x8, R7 ;  /* 0x00000008ffae7819 */ /* 0x010fe40000011607 */
[----:B------:R-:W-:Y:S01]  /*5650*/  SHF.R.U32.HI R234, RZ, 0x18, R234 ;  /* 0x00000018ffea7819 */ /* 0x000fe200000116ea */
[----:B------:R-:W-:Y:S01]  /*5660*/  HMMA.16816.F32 R76, R32, R26, R76 ;  /* 0x0000001a204c723c */ /* 0x000fe2000000184c */
[----:B------:R-:W-:-:S02]  /*5670*/  LOP3.LUT R7, R175, 0xff, RZ, 0xc0, !PT ;  /* 0x000000ffaf077812 */ /* 0x000fc400078ec0ff */
[----:B------:R-:W-:Y:S02]  /*5680*/  PRMT R4, R5, 0x5410, R4 ;  /* 0x0000541005047816 */ /* 0x000fe40000000004 */
[----:B------:R-:W-:Y:S02]  /*5690*/  LOP3.LUT R6, R6, 0xff00ff, RZ, 0xc0, !PT ;  /* 0x00ff00ff06067812 */ /* 0x000fe400078ec0ff */
[----:B------:R-:W-:Y:S01]  /*56a0*/  PRMT R174, R67, 0x5410, R174 ;  /* 0x0000541043ae7816 */ /* 0x000fe200000000ae */
[----:B---3--:R-:W-:Y:S01]  /*56b0*/  HMMA.16816.F32 R88, R32, R20, R88 ;  /* 0x000000142058723c */ /* 0x008fe20000001858 */
[----:B------:R-:W-:Y:S02]  /*56c0*/  PRMT R5, R7, 0x5410, R234 ;  /* 0x0000541007057816 */ /* 0x000fe400000000ea */
[--C-:B------:R-:W-:Y:S02]  /*56d0*/  HSET2.LE.AND R67, R4, R61.reuse, PT ;  /* 0x0000003d04437233 */ /* 0x100fe40003803000 */
[----:B------:R-:W-:-:S02]  /*56e0*/  HSET2.LE.AND R7, R6, R61, PT ;  /* 0x0000003d06077233 */ /* 0x000fc40003803000 */
[--C-:B------:R-:W-:Y:S01]  /*56f0*/  HSET2.LE.AND R4, R174, R61.reuse, PT ;  /* 0x0000003dae047233 */ /* 0x100fe20003803000 */
[C---:B------:R-:W-:Y:S01]  /*5700*/  HMMA.16816.F32 R92, R32.reuse, R22, R92 ;  /* 0x00000016205c723c */ /* 0x040fe2000000185c */
[----:B------:R-:W-:Y:S02]  /*5710*/  HSET2.LE.AND R5, R5, R61, PT ;  /* 0x0000003d05057233 */ /* 0x000fe40003803000 */
[C---:B------:R-:W-:Y:S01]  /*5720*/  F2FP.F16.F32.PACK_AB R6, R241.reuse, R177 ;  /* 0x000000b1f106723e */ /* 0x040fe200000000ff */
[----:B------:R-:W-:Y:S01]  /*5730*/  FADD.FTZ R241, R241, R57 ;  /* 0x00000039f1f17221 */ /* 0x000fe20000010000 */
[C---:B------:R-:W-:Y:S01]  /*5740*/  F2FP.F16.F32.PACK_AB R175, R240.reuse, R172 ;  /* 0x000000acf0af723e */ /* 0x040fe200000000ff */
[----:B------:R-:W-:Y:S01]  /*5750*/  FADD.FTZ R240, R240, R63 ;  /* 0x0000003ff0f07221 */ /* 0x000fe20000010000 */
[----:B------:R-:W-:Y:S01]  /*5760*/  F2FP.F16.F32.PACK_AB R174, R179, R188 ;  /* 0x000000bcb3ae723e */ /* 0x000fe200000000ff */
[----:B------:R-:W-:Y:S01]  /*5770*/  HMMA.16816.F32 R104, R32, R16, R104 ;  /* 0x000000102068723c */ /* 0x000fe20000001868 */
[----:B------:R-:W-:-:S02]  /*5780*/  F2FP.F16.F32.PACK_AB R61, R66, R173 ;  /* 0x000000ad423d723e */ /* 0x000fc400000000ff */
[----:B------:R-:W-:Y:S02]  /*5790*/  LOP3.LUT R6, R6, R67, RZ, 0xc0, !PT ;  /* 0x0000004306067212 */ /* 0x000fe400078ec0ff */
[----:B------:R-:W-:Y:S02]  /*57a0*/  LOP3.LUT R7, R175, R7, RZ, 0xc0, !PT ;  /* 0x00000007af077212 */ /* 0x000fe400078ec0ff */
[----:B------:R-:W-:Y:S01]  /*57b0*/  LOP3.LUT R4, R174, R4, RZ, 0xc0, !PT ;  /* 0x00000004ae047212 */ /* 0x000fe200078ec0ff */
[----:B------:R-:W-:Y:S01]  /*57c0*/  HMMA.16816.F32 R108, R32, R18, R108 ;  /* 0x00000012206c723c */ /* 0x000fe2000000186c */
[----:B------:R-:W-:-:S07]  /*57d0*/  LOP3.LUT R5, R61, R5, RZ, 0xc0, !PT ;  /* 0x000000053d057212 */ /* 0x000fce00078ec0ff */
[C---:B------:R-:W-:Y:S08]  /*57e0*/  HMMA.16816.F32 R116, R32.reuse, R12, R116 ;  /* 0x0000000c2074723c */ /* 0x040ff00000001874 */
        /* <DEDUP_REMOVED lines=18> */
[----:B------:R-:W-:Y:S01]  /*5910*/  IMAD.U32 R7, RZ, RZ, UR24 ;  /* 0x00000018ff077e24 */ /* 0x000fe2000f8e00ff */
[----:B------:R-:W-:-:S04]  /*5920*/  DEPBAR.LE SB0, 0x0 ;  /* 0x000080000000791a */ /* 0x000fc80000000000 */
[----:B------:R-:W-:Y:S01]  /*5930*/  VIADD R7, R7, 0xfffffffe ;  /* 0xfffffffe07077836 */ /* 0x000fe20000000000 */
[----:B------:R-:W-:Y:S01]  /*5940*/  UMOV UR4, 0x400 ;  /* 0x0000040000047882 */ /* 0x000fe20000000000 */
[----:B------:R-:W2:Y:S01]  /*5950*/  S2UR UR5, SR_CgaCtaId ;  /* 0x00000000000579c3 */ /* 0x000ea20000008800 */
[----:B------:R-:W-:Y:S01]  /*5960*/  IMAD.SHL.U32 R6, R169, 0x8, RZ ;  /* 0x00000008a9067824 */ /* 0x000fe200078e00ff */
[----:B------:R-:W-:Y:S02]  /*5970*/  LOP3.LUT R2, R39, 0x120, RZ, 0xc0, !PT ;  /* 0x0000012027027812 */ /* 0x000fe400078ec0ff */
[----:B------:R-:W-:-:S04]  /*5980*/  SHF.R.U32.HI R171, RZ, 0x1, R169 ;  /* 0x00000001ffab7819 */ /* 0x000fc800000116a9 */
[----:B------:R-:W-:Y:S01]  /*5990*/  LOP3.LUT R9, R171, 0x8, RZ, 0xc0, !PT ;  /* 0x00000008ab097812 */ /* 0x000fe200078ec0ff */
[----:B-1----:R-:W-:-:S04]  /*59a0*/  IMAD.WIDE.U32 R12, R7, R4, RZ ;  /* 0x00000004070c7225 */ /* 0x002fc800078e00ff */
[----:B------:R-:W-:Y:S01]  /*59b0*/  IMAD R7, R7, R5, R13 ;  /* 0x0000000507077224 */ /* 0x000fe200078e020d */
[----:B------:R-:W-:Y:S01]  /*59c0*/  BAR.SYNC.DEFER_BLOCKING 0x0 ;  /* 0x0000000000007b1d */ /* 0x000fe20000010000 */
[C---:B------:R-:W-:Y:S01]  /*59d0*/  IMAD.SHL.U32 R8, R12.reuse, 0x40, RZ ;  /* 0x000000400c087824 */ /* 0x040fe200078e00ff */
[C---:B------:R-:W-:Y:S01]  /*59e0*/  LEA R16, P1, R12.reuse, R224, 0x7 ;  /* 0x000000e00c107211 */ /* 0x040fe200078238ff */
[----:B--2---:R-:W-:Y:S01]  /*59f0*/  ULEA UR5, UR5, UR4, 0x18 ;  /* 0x0000000405057291 */ /* 0x004fe2000f8ec0ff */
[--C-:B------:R-:W-:Y:S02]  /*5a00*/  SHF.L.U64.HI R0, R12, 0x6, R7.reuse ;  /* 0x000000060c007819 */ /* 0x100fe40000010207 */
[----:B------:R-:W-:Y:S02]  /*5a10*/  LEA R8, P0, R4, R8, 0x5 ;  /* 0x0000000804087211 */ /* 0x000fe400078028ff */
[----:B------:R-:W-:Y:S02]  /*5a20*/  LEA.HI.X R17, R12, R223, R7, 0x7, P1 ;  /* 0x000000df0c117211 */ /* 0x000fe400008f3c07 */
[----:B------:R-:W-:-:S02]  /*5a30*/  LEA.HI.X R4, R4, R0, R5, 0x5, P0 ;  /* 0x0000000004047211 */ /* 0x000fc400000f2c05 */
[----:B------:R-:W-:Y:S02]  /*5a40*/  LOP3.LUT R5, R6, 0xd8, RZ, 0xc0, !PT ;  /* 0x000000d806057812 */ /* 0x000fe400078ec0ff */
[----:B------:R-:W-:Y:S02]  /*5a50*/  LOP3.LUT R0, R38, 0x3e00, RZ, 0xc0, !PT ;  /* 0x00003e0026007812 */ /* 0x000fe400078ec0ff */
[----:B------:R-:W-:Y:S02]  /*5a60*/  LOP3.LUT R5, R5, 0x18, R169, 0x78, !PT ;  /* 0x0000001805057812 */ /* 0x000fe400078e78a9 */
[----:B------:R-:W-:Y:S02]  /*5a70*/  LOP3.LUT R10, R2, R0, RZ, 0xfc, !PT ;  /* 0x00000000020a7212 */ /* 0x000fe400078efcff */
[----:B------:R-:W-:Y:S02]  /*5a80*/  LOP3.LUT R5, R5, 0x1f20, R6, 0xf8, !PT ;  /* 0x00001f2005057812 */ /* 0x000fe400078ef806 */
[----:B------:R-:W-:-:S02]  /*5a90*/  LEA R14, P0, R8, R224, 0x1 ;  /* 0x000000e0080e7211 */ /* 0x000fc400078008ff */
[----:B------:R-:W-:Y:S02]  /*5aa0*/  LEA R221, R5, UR5, 0x1 ;  /* 0x0000000505dd7c11 */ /* 0x000fe4000f8e08ff */
[----:B------:R-:W-:Y:S02]  /*5ab0*/  LOP3.LUT R9, R10, R3, R9, 0xf6, !PT ;  /* 0x000000030a097212 */ /* 0x000fe400078ef609 */
[----:B------:R-:W-:Y:S01]  /*5ac0*/  LEA.HI.X R15, R8, R223, R4, 0x1, P0 ;  /* 0x000000df080f7211 */ /* 0x000fe200000f0c04 */
[----:B------:R-:W-:Y:S01]  /*5ad0*/  @!PT LDS RZ, [RZ] ;  /* 0x00000000fffff984 */ /* 0x000fe20000000800 */
[----:B------:R-:W-:Y:S01]  /*5ae0*/  @!PT LDS RZ, [RZ] ;  /* 0x00000000fffff984 */ /* 0x000fe20000000800 */
[----:B------:R-:W-:Y:S01]  /*5af0*/  @!PT LDS RZ, [RZ] ;  /* 0x00000000fffff984 */ /* 0x000fe20000000800 */
[----:B------:R-:W-:Y:S01]  /*5b00*/  LDGSTS.E.BYPASS.LTC128B.128 [R221+0x9000], desc[UR28][R16.64] ;  /* 0x0900000010dd7fae */ /* 0x000fe2000b981a1c */
[----:B------:R-:W-:Y:S02]  /*5b10*/  LEA R219, R37, UR5, 0x1 ;  /* 0x0000000525db7c11 */ /* 0x000fe4000f8e08ff */
[----:B------:R-:W-:Y:S01]  /*5b20*/  LEA R234, R9, UR5, 0x1 ;  /* 0x0000000509ea7c11 */ /* 0x000fe2000f8e08ff */
[----:B------:R-:W-:Y:S02]  /*5b30*/  LDGSTS.E.BYPASS.LTC128B.128 [R221+0xa000], desc[UR28][R16.64+0x40] ;  /* 0x0a00004010dd7fae */ /* 0x000fe4000b981a1c */
[----:B------:R-:W-:-:S02]  /*5b40*/  IMAD.IADD R217, R36, 0x1, R219 ;  /* 0x0000000124d97824 */ /* 0x000fc400078e02db */
[----:B------:R1:W-:Y:S01]  /*5b50*/  LDGSTS.E.BYPASS.LTC128B.128 [R221+0xb000], desc[UR28][R16.64+0x80] ;  /* 0x0b00008010dd7fae */ /* 0x0003e2000b981a1c */
[----:B------:R-:W-:-:S03]  /*5b60*/  IMAD.IADD R218, R36, 0x1, R234 ;  /* 0x0000000124da7824 */ /* 0x000fc600078e02ea */
        /* <DEDUP_REMOVED lines=13> */
[----:B------:R-:W2:Y:S04]  /*5c40*/  LDSM.16.M88.4 R48, [R217+0x6c00] ;  /* 0x006c0000d930783b */ /* 0x000ea80000000200 */
[----:B------:R-:W2:Y:S01]  /*5c50*/  LDSM.16.M88.4 R36, [R218] ;  /* 0x00000000da24783b */ /* 0x000ea20000000200 */
[-C--:B---3--:R-:W-:Y:S03]  /*5c60*/  HMMA.16816.F32 R192, R60, R188.reuse, RZ ;  /* 0x000000bc3cc0723c */ /* 0x088fe600000018ff */
[----:B------:R-:W-:Y:S04]  /*5c70*/  LDSM.16.M88.4 R44, [R234+0x3000] ;  /* 0x00300000ea2c783b */ /* 0x000fe80000000200 */
[----:B------:R-:W3:Y:S01]  /*5c80*/  LDSM.16.M88.4 R208, [R219+0x7000] ;  /* 0x00700000dbd0783b */ /* 0x000ee20000000200 */
[C---:B----4-:R-:W-:Y:S03]  /*5c90*/  HMMA.16816.F32 R32, R4.reuse, R188, RZ ;  /* 0x000000bc0420723c */ /* 0x050fe600000018ff */
[----:B------:R-:W4:Y:S04]  /*5ca0*/  LDSM.16.M88.4 R204, [R219+0x7400] ;  /* 0x00740000dbcc783b */ /* 0x000f280000000200 */
[----:B------:R-:W4:Y:S01]  /*5cb0*/  LDSM.16.M88.4 R200, [R219+0x7800] ;  /* 0x00780000dbc8783b */ /* 0x000f220000000200 */
[C---:B------:R-:W-:Y:S03]  /*5cc0*/  HMMA.16816.F32 R28, R4.reuse, R190, RZ ;  /* 0x000000be041c723c */ /* 0x040fe600000018ff */
[----:B------:R-:W0:Y:S05]  /*5cd0*/  LDGDEPBAR ;  /* 0x00000000000079af */ /* 0x000e2a0000000000 */
[C---:B-----5:R-:W-:Y:S08]  /*5ce0*/  HMMA.16816.F32 R24, R4.reuse, R180, RZ ;  /* 0x000000b40418723c */ /* 0x060ff000000018ff */
[C---:B-1----:R-:W-:Y:S08]  /*5cf0*/  HMMA.16816.F32 R16, R4.reuse, R172, RZ ;  /* 0x000000ac0410723c */ /* 0x042ff000000018ff */
[C---:B------:R-:W-:Y:S08]  /*5d00*/  HMMA.16816.F32 R20, R4.reuse, R182, RZ ;  /* 0x000000b60414723c */ /* 0x040ff000000018ff */
[----:B--2---:R-:W-:Y:S08]  /*5d10*/  HMMA.16816.F32 R12, R4, R174, RZ ;  /* 0x000000ae040c723c */ /* 0x004ff000000018ff */
        /* <DEDUP_REMOVED lines=24> */
[----:B------:R-:W-:Y:S07]  /*5ea0*/  LDSM.16.M88.4 R196, [R218+0x3000] ;  /* 0x00300000dac4783b */ /* 0x000fee0000000200 */
[C---:B------:R-:W-:Y:S01]  /*5eb0*/  HMMA.16816.F32 R180, R36.reuse, R58, R180 ;  /* 0x0000003a24b4723c */ /* 0x040fe200000018b4 */
[----:B------:R-:W-:Y:S07]  /*5ec0*/  LDSM.16.M88.4 R56, [R217+0x7000] ;  /* 0x00700000d938783b */ /* 0x000fee0000000200 */
[C---:B------:R-:W-:Y:S01]  /*5ed0*/  HMMA.16816.F32 R172, R36.reuse, R54, R172 ;  /* 0x0000003624ac723c */ /* 0x040fe200000018ac */
[----:B------:R-:W-:Y:S07]  /*5ee0*/  LDSM.16.M88.4 R52, [R217+0x7400] ;  /* 0x00740000d934783b */ /* 0x000fee0000000200 */
[----:B------:R-:W-:Y:S01]  /*5ef0*/  HMMA.16816.F32 R60, R36, R50, R60 ;  /* 0x00000032243c723c */ /* 0x000fe2000000183c */
[----:B------:R-:W2:Y:S04]  /*5f00*/  LDSM.16.M88.4 R36, [R234+0x2000] ;  /* 0x00200000ea24783b */ /* 0x000ea80000000200 */
[----:B------:R-:W-:Y:S03]  /*5f10*/  LDSM.16.M88.4 R48, [R217+0x7800] ;  /* 0x00780000d930783b */ /* 0x000fe60000000200 */
[C---:B---3--:R-:W-:Y:S08]  /*5f20*/  HMMA.16816.F32 R32, R44.reuse, R208, R32 ;  /* 0x000000d02c20723c */ /* 0x048ff00000001820 */
[C---:B----4-:R-:W-:Y:S08]  /*5f30*/  HMMA.16816.F32 R24, R44.reuse, R204, R24 ;  /* 0x000000cc2c18723c */ /* 0x050ff00000001818 */
        /* <DEDUP_REMOVED lines=18> */
[----:B------:R-:W3:Y:S04]  /*6060*/  LDSM.16.M88.4 R36, [R234+0x5000] ;  /* 0x00500000ea24783b */ /* 0x000ee80000000200 */
[----:B------:R-:W4:Y:S03]  /*6070*/  LDSM.16.M88.4 R200, [R219+0x8800] ;  /* 0x00880000dbc8783b */ /* 0x000f260000000200 */
[C---:B------:R-:W-:Y:S08]  /*6080*/  HMMA.16816.F32 R32, R196.reuse, R56, R32 ;  /* 0x00000038c420723c */ /* 0x040ff00000001820 */
[C---:B------:R-:W-:Y:S08]  /*6090*/  HMMA.16816.F32 R28, R196.reuse, R58, R28 ;  /* 0x0000003ac41c723c */ /* 0x040ff0000000181c */
[C---:B------:R-:W-:Y:S08]  /*60a0*/  HMMA.16816.F32 R24, R196.reuse, R52, R24 ;  /* 0x00000034c418723c */ /* 0x040ff00000001818 */
[C---:B------:R-:W-:Y:S08]  /*60b0*/  HMMA.16816.F32 R20, R196.reuse, R54, R20 ;  /* 0x00000036c414723c */ /* 0x040ff00000001814 */
[C---:B-1----:R-:W-:Y:S08]  /*60c0*/  HMMA.16816.F32 R8, R196.reuse, R44, R8 ;  /* 0x0000002cc408723c */ /* 0x042ff00000001808 */
        /* <DEDUP_REMOVED lines=19> */
[C---:B------:R-:W-:Y:S08]  /*6200*/  HMMA.16816.F32 R24, R36.reuse, R204, R24 ;  /* 0x000000cc2418723c */ /* 0x040ff00000001818 */
[C---:B------:R-:W-:Y:S08]  /*6210*/  HMMA.16816.F32 R20, R36.reuse, R206, R20 ;  /* 0x000000ce2414723c */ /* 0x040ff00000001814 */
[C---:B----4-:R-:W-:Y:S08]  /*6220*/  HMMA.16816.F32 R16, R36.reuse, R200, R16 ;  /* 0x000000c82410723c */ /* 0x050ff00000001810 */
[C---:B------:R-:W-:Y:S08]  /*6230*/  HMMA.16816.F32 R12, R36.reuse, R202, R12 ;  /* 0x000000ca240c723c */ /* 0x040ff0000000180c */
[C---:B-1----:R-:W-:Y:S08]  /*6240*/  HMMA.16816.F32 R8, R36.reuse, R196, R8 ;  /* 0x000000c42408723c */ /* 0x042ff00000001808 */
[----:B------:R-:W-:Y:S01]  /*6250*/  HMMA.16816.F32 R4, R36, R198, R4 ;  /* 0x000000c62404723c */ /* 0x000fe20000001804 */
[----:B------:R-:W1:Y:S01]  /*6260*/  LDSM.16.M88.4 R36, [R217+0x8c00] ;  /* 0x008c0000d924783b */ /* 0x000e620000000200 */
[----:B------:R-:W-:-:S06]  /*6270*/  DEPBAR.LE SB0, 0x0 ;  /* 0x000080000000791a */ /* 0x000fcc0000000000 */
[C---:B------:R-:W-:Y:S08]  /*6280*/  HMMA.16816.F32 R176, R212.reuse, R200, R176 ;  /* 0x000000c8d4b0723c */ /* 0x040ff000000018b0 */
[C---:B------:R-:W-:Y:S08]  /*6290*/  HMMA.16816.F32 R172, R212.reuse, R202, R172 ;  /* 0x000000cad4ac723c */ /* 0x040ff000000018ac */
[----:B------:R-:W-:Y:S08]  /*62a0*/  HMMA.16816.F32 R64, R212, R196, R64 ;  /* 0x000000c4d440723c */ /* 0x000ff00000001840 */
[-C--:B--2---:R-:W-:Y:S08]  /*62b0*/  HMMA.16816.F32 R16, R52, R40.reuse, R16 ;  /* 0x000000283410723c */ /* 0x084ff00000001810 */
[----:B------:R-:W-:Y:S01]  /*62c0*/  HMMA.16816.F32 R176, R56, R40, R176 ;  /* 0x0000002838b0723c */ /* 0x000fe200000018b0 */
[----:B------:R-:W-:-:S02]  /*62d0*/  IMAD.SHL.U32 R40, R169, 0x2, RZ ;  /* 0x00000002a9287824 */ /* 0x000fc400078e00ff */
[----:B------:R-:W-:-:S03]  /*62e0*/  IMAD.U32 R41, RZ, RZ, UR24 ;  /* 0x00000018ff297e24 */ /* 0x000fc6000f8e00ff */
[----:B------:R-:W-:Y:S02]  /*62f0*/  LOP3.LUT R40, R40, 0x6, RZ, 0xc0, !PT ;  /* 0x0000000628287812 */ /* 0x000fe400078ec0ff */
[----:B------:R-:W-:Y:S01]  /*6300*/  HMMA.16816.F32 R192, R212, R208, R192 ;  /* 0x000000d0d4c0723c */ /* 0x000fe200000018c0 */
[----:B------:R-:W-:-:S07]  /*6310*/  ISETP.GE.U32.AND P0, PT, R41, 0x3, PT ;  /* 0x000000032900780c */ /* 0x000fce0003f06070 */
[C---:B------:R-:W-:Y:S08]  /*6320*/  HMMA.16816.F32 R32, R52.reuse, R48, R32 ;  /* 0x000000303420723c */ /* 0x040ff00000001820 */
[-C--:B------:R-:W-:Y:S08]  /*6330*/  HMMA.16816.F32 R12, R52, R42.reuse, R12 ;  /* 0x0000002a340c723c */ /* 0x080ff0000000180c */
[----:B------:R-:W-:Y:S01]  /*6340*/  HMMA.16816.F32 R172, R56, R42, R172 ;  /* 0x0000002a38ac723c */ /* 0x000fe200000018ac */
[----:B------:R-:W-:-:S04]  /*6350*/  IMAD.U32 R42, RZ, RZ, UR24 ;  /* 0x00000018ff2a7e24 */ /* 0x000fc8000f8e00ff */
[----:B------:R-:W-:-:S03]  /*6360*/  IMAD R40, R42, 0x40, R40 ;  /* 0x000000402a287824 */ /* 0x000fc600078e0228 */
[----:B------:R-:W-:Y:S01]  /*6370*/  HMMA.16816.F32 R28, R52, R50, R28 ;  /* 0x00000032341c723c */ /* 0x000fe2000000181c */
[C---:B------:R-:W-:Y:S02]  /*6380*/  VIADD R245, R40.reuse, 0xffffffb0 ;  /* 0xffffffb028f57836 */ /* 0x040fe40000000000 */
[----:B------:R-:W-:-:S05]  /*6390*/  VIADD R235, R40, 0xffffffb1 ;  /* 0xffffffb128eb7836 */ /* 0x000fca0000000000 */
[-C--:B-1----:R-:W-:Y:S08]  /*63a0*/  HMMA.16816.F32 R8, R52, R36.reuse, R8 ;  /* 0x000000243408723c */ /* 0x082ff00000001808 */
[----:B------:R-:W-:Y:S01]  /*63b0*/  HMMA.16816.F32 R64, R56, R36, R64 ;  /* 0x000000243840723c */ /* 0x000fe20000001840 */
[C---:B------:R-:W-:Y:S02]  /*63c0*/  VIADD R37, R40.reuse, 0xffffff80 ;  /* 0xffffff8028257836 */ /* 0x040fe40000000000 */
[----:B------:R-:W-:-:S03]  /*63d0*/  VIADD R36, R40, 0xffffff81 ;  /* 0xffffff8128247836 */ /* 0x000fc60000000000 */
[-C--:B------:R-:W-:Y:S02]  /*63e0*/  ISETP.GE.AND P4, PT, R37, R229.reuse, PT ;  /* 0x000000e52500720c */ /* 0x080fe40003f86270 */
[----:B------:R-:W-:Y:S01]  /*63f0*/  HMMA.16816.F32 R24, R52, R44, R24 ;  /* 0x0000002c3418723c */ /* 0x000fe20000001818 */
[----:B------:R-:W-:Y:S02]  /*6400*/  ISETP.GE.AND P3, PT, R36, R229, PT ;  /* 0x000000e52400720c */ /* 0x000fe40003f66270 */
[----:B------:R-:W-:Y:S02]  /*6410*/  FSEL R32, R32, -INF , !P4 ;  /* 0xff80000020207808 */ /* 0x000fe40006000000 */
[----:B------:R-:W-:Y:S02]  /*6420*/  FSEL R33, R33, -INF , !P3 ;  /* 0xff80000021217808 */ /* 0x000fe40005800000 */
[-C--:B------:R-:W-:Y:S01]  /*6430*/  ISETP.GE.AND P2, PT, R37, R222.reuse, PT ;  /* 0x000000de2500720c */ /* 0x080fe20003f46270 */
[----:B------:R-:W-:Y:S01]  /*6440*/  HMMA.16816.F32 R184, R212, R204, R184 ;  /* 0x000000ccd4b8723c */ /* 0x000fe200000018b8 */
[----:B------:R-:W-:Y:S01]  /*6450*/  VIADD R205, R40, 0xffffff88 ;  /* 0xffffff8828cd7836 */ /* 0x000fe20000000000 */
[----:B------:R-:W-:-:S02]  /*6460*/  ISETP.GE.AND P1, PT, R36, R222, PT ;  /* 0x000000de2400720c */ /* 0x000fc40003f26270 */
[----:B------:R-:W-:Y:S02]  /*6470*/  FSEL R34, R34, -INF , !P2 ;  /* 0xff80000022227808 */ /* 0x000fe40005000000 */
[C---:B------:R-:W-:Y:S02]  /*6480*/  ISETP.GE.AND P4, PT, R205.reuse, R229, PT ;  /* 0x000000e5cd00720c */ /* 0x040fe40003f86270 */
[----:B------:R-:W-:Y:S01]  /*6490*/  HMMA.16816.F32 R180, R212, R206, R180 ;  /* 0x000000ced4b4723c */ /* 0x000fe200000018b4 */
[----:B------:R-:W-:Y:S01]  /*64a0*/  ISETP.GE.AND P2, PT, R205, R222, PT ;  /* 0x000000decd00720c */ /* 0x000fe20003f46270 */
[----:B------:R-:W-:Y:S01]  /*64b0*/  VIADD R206, R40, 0xffffffa1 ;  /* 0xffffffa128ce7836 */ /* 0x000fe20000000000 */
[----:B------:R-:W-:Y:S02]  /*64c0*/  FSEL R28, R28, -INF , !P4 ;  /* 0xff8000001c1c7808 */ /* 0x000fe40006000000 */
[----:B------:R-:W-:Y:S02]  /*64d0*/  FSEL R35, R35, -INF , !P1 ;  /* 0xff80000023237808 */ /* 0x000fe40004800000 */
[----:B------:R-:W-:Y:S01]  /*64e0*/  FSEL R30, R30, -INF , !P2 ;  /* 0xff8000001e1e7808 */ /* 0x000fe20005000000 */
[C---:B------:R-:W-:Y:S08]  /*64f0*/  HMMA.16816.F32 R20, R52.reuse, R46, R20 ;  /* 0x0000002e3414723c */ /* 0x040ff00000001814 */
[----:B------:R-:W-:Y:S01]  /*6500*/  HMMA.16816.F32 R4, R52, R38, R4 ;  /* 0x000000263404723c */ /* 0x000fe20000001804 */
[----:B------:R-:W-:-:S02]  /*6510*/  VIADD R53, R40, 0xffffff89 ;  /* 0xffffff8928357836 */ /* 0x000fc40000000000 */
[C---:B------:R-:W-:Y:S02]  /*6520*/  VIADD R54, R40.reuse, 0xffffff91 ;  /* 0xffffff9128367836 */ /* 0x040fe40000000000 */
[C---:B------:R-:W-:Y:S01]  /*6530*/  VIADD R55, R40.reuse, 0xffffff99 ;  /* 0xffffff9928377836 */ /* 0x040fe20000000000 */
[----:B------:R-:W-:Y:S01]  /*6540*/  BAR.SYNC.DEFER_BLOCKING 0x0 ;  /* 0x0000000000007b1d */ /* 0x000fe20000010000 */
[CC--:B------:R-:W-:Y:S01]  /*6550*/  ISETP.GE.AND P3, PT, R53.reuse, R229.reuse, PT ;  /* 0x000000e53500720c */ /* 0x0c0fe20003f66270 */
[----:B------:R-:W-:Y:S01]  /*6560*/  HMMA.16816.F32 R192, R56, R48, R192 ;  /* 0x0000003038c0723c */ /* 0x000fe200000018c0 */
[C---:B------:R-:W-:Y:S01]  /*6570*/  VIADD R49, R40.reuse, 0xffffff90 ;  /* 0xffffff9028317836 */ /* 0x040fe20000000000 */
[----:B------:R-:W-:Y:S01]  /*6580*/  ISETP.GE.AND P1, PT, R53, R222, PT ;  /* 0x000000de3500720c */ /* 0x000fe20003f26270 */
[----:B------:R-:W-:Y:S01]  /*6590*/  VIADD R48, R40, 0xffffff98 ;  /* 0xffffff9828307836 */ /* 0x000fe20000000000 */
[----:B------:R-:W-:Y:S02]  /*65a0*/  FSEL R29, R29, -INF , !P3 ;  /* 0xff8000001d1d7808 */ /* 0x000fe40005800000 */
[----:B------:R-:W-:-:S02]  /*65b0*/  ISETP.GE.AND P4, PT, R49, R229, PT ;  /* 0x000000e53100720c */ /* 0x000fc40003f86270 */
[----:B------:R-:W-:Y:S01]  /*65c0*/  HMMA.16816.F32 R188, R212, R210, R188 ;  /* 0x000000d2d4bc723c */ /* 0x000fe200000018bc */
[-C--:B------:R-:W-:Y:S02]  /*65d0*/  ISETP.GE.AND P3, PT, R54, R229.reuse, PT ;  /* 0x000000e53600720c */ /* 0x080fe40003f66270 */
[----:B------:R-:W-:Y:S02]  /*65e0*/  FSEL R244, R24, -INF , !P4 ;  /* 0xff80000018f47808 */ /* 0x000fe40006000000 */
[-C--:B------:R-:W-:Y:S02]  /*65f0*/  ISETP.GE.AND P4, PT, R48, R229.reuse, PT ;  /* 0x000000e53000720c */ /* 0x080fe40003f86270 */
[----:B------:R-:W-:Y:S01]  /*6600*/  ISETP.GE.AND P2, PT, R49, R222, PT ;  /* 0x000000de3100720c */ /* 0x000fe20003f46270 */
[----:B------:R-:W-:Y:S01]  /*6610*/  HMMA.16816.F32 R184, R56, R44, R184 ;  /* 0x0000002c38b8723c */ /* 0x000fe200000018b8 */
[----:B------:R-:W-:Y:S01]  /*6620*/  FSEL R44, R25, -INF , !P3 ;  /* 0xff800000192c7808 */ /* 0x000fe20005800000 */
[----:B------:R-:W-:Y:S01]  /*6630*/  VIADD R45, R40, 0xffffffa9 ;  /* 0xffffffa9282d7836 */ /* 0x000fe20000000000 */
[----:B------:R-:W-:Y:S01]  /*6640*/  ISETP.GE.AND P3, PT, R55, R229, PT ;  /* 0x000000e53700720c */ /* 0x000fe20003f66270 */
[----:B------:R-:W-:Y:S01]  /*6650*/  STL [R1], R244 ;  /* 0x000000f401007387 */ /* 0x000fe20000100800 */
[----:B------:R-:W-:-:S02]  /*6660*/  FSEL R43, R20, -INF , !P4 ;  /* 0xff800000142b7808 */ /* 0x000fc40006000000 */
[----:B------:R-:W-:Y:S01]  /*6670*/  FSEL R31, R31, -INF , !P1 ;  /* 0xff8000001f1f7808 */ /* 0x000fe20004800000 */
[----:B------:R-:W-:Y:S01]  /*6680*/  HMMA.16816.F32 R180, R56, R46, R180 ;  /* 0x0000002e38b4723c */ /* 0x000fe200000018b4 */
[----:B------:R-:W-:Y:S01]  /*6690*/  VIADD R47, R40, 0xffffffa0 ;  /* 0xffffffa0282f7836 */ /* 0x000fe20000000000 */
[----:B------:R-:W-:Y:S01]  /*66a0*/  FMNMX3.FTZ R20, R166, R32, R33, !PT ;  /* 0x00000020a6147276 */ /* 0x000fe20007810021 */
[----:B------:R1:W-:Y:S01]  /*66b0*/  STL [R1+0x8], R245 ;  /* 0x000008f501007387 */ /* 0x0003e20000100800 */
[----:B------:R-:W-:Y:S01]  /*66c0*/  ISETP.GE.AND P1, PT, R54, R222, PT ;  /* 0x000000de3600720c */ /* 0x000fe20003f26270 */
[----:B------:R-:W-:Y:S01]  /*66d0*/  VIADD R46, R40, 0xffffffb8 ;  /* 0xffffffb8282e7836 */ /* 0x000fe20000000000 */
[----:B------:R-:W-:Y:S01]  /*66e0*/  FSEL R52, R26, -INF , !P2 ;  /* 0xff8000001a347808 */ /* 0x000fe20005000000 */
[----:B------:R2:W-:Y:S01]  /*66f0*/  STL [R1+0x4], R235 ;  /* 0x000004eb01007387 */ /* 0x0005e20000100800 */
[----:B------:R-:W-:Y:S01]  /*6700*/  HMMA.16816.F32 R60, R212, R198, R60 ;  /* 0x000000c6d43c723c */ /* 0x000fe2000000183c */
[----:B------:R-:W-:-:S02]  /*6710*/  FSEL R207, R21, -INF , !P3 ;  /* 0xff80000015cf7808 */ /* 0x000fc40005800000 */
[----:B------:R-:W-:Y:S02]  /*6720*/  ISETP.GE.AND P2, PT, R48, R222, PT ;  /* 0x000000de3000720c */ /* 0x000fe40003f46270 */
[----:B------:R-:W-:Y:S02]  /*6730*/  ISETP.GE.AND P3, PT, R47, R229, PT ;  /* 0x000000e52f00720c */ /* 0x000fe40003f66270 */
[----:B------:R-:W-:Y:S01]  /*6740*/  FMNMX3.FTZ R20, R20, R28, R29, !PT ;  /* 0x0000001c14147276 */ /* 0x000fe2000781001d */
[----:B------:R-:W-:Y:S01]  /*6750*/  HMMA.16816.F32 R188, R56, R50, R188 ;  /* 0x0000003238bc723c */ /* 0x000fe200000018bc */
[----:B------:R-:W-:Y:S01]  /*6760*/  FSEL R209, R27, -INF , !P1 ;  /* 0xff8000001bd17808 */ /* 0x000fe20004800000 */
[C---:B------:R-:W-:Y:S01]  /*6770*/  VIADD R51, R40.reuse, 0xffffffa8 ;  /* 0xffffffa828337836 */ /* 0x040fe20000000000 */
[----:B------:R-:W-:Y:S01]  /*6780*/  ISETP.GE.AND P1, PT, R55, R222, PT ;  /* 0x000000de3700720c */ /* 0x000fe20003f26270 */
[----:B------:R-:W-:Y:S01]  /*6790*/  VIADD R50, R40, 0xffffffb9 ;  /* 0xffffffb928327836 */ /* 0x000fe20000000000 */
[----:B------:R-:W-:-:S02]  /*67a0*/  FSEL R247, R22, -INF , !P2 ;  /* 0xff80000016f77808 */ /* 0x000fc40005000000 */
[----:B------:R-:W-:Y:S02]  /*67b0*/  FSEL R246, R16, -INF , !P3 ;  /* 0xff80000010f67808 */ /* 0x000fe40005800000 */
[-C--:B------:R-:W-:Y:S02]  /*67c0*/  ISETP.GE.AND P2, PT, R206, R229.reuse, PT ;  /* 0x000000e5ce00720c */ /* 0x080fe40003f46270 */
[----:B------:R-:W-:Y:S01]  /*67d0*/  FMNMX3.FTZ R16, R20, R244, R44, !PT ;  /* 0x000000f414107276 */ /* 0x000fe2000781002c */
[----:B------:R-:W-:Y:S01]  /*67e0*/  HMMA.16816.F32 R60, R56, R38, R60 ;  /* 0x00000026383c723c */ /* 0x000fe2000000183c */
[----:B------:R-:W-:Y:S02]  /*67f0*/  FSEL R248, R23, -INF , !P1 ;  /* 0xff80000017f87808 */ /* 0x000fe40004800000 */
[-C--:B------:R-:W-:Y:S02]  /*6800*/  ISETP.GE.AND P1, PT, R51, R229.reuse, PT ;  /* 0x000000e53300720c */ /* 0x080fe40003f26270 */
[----:B------:R-:W-:-:S02]  /*6810*/  ISETP.GE.AND P4, PT, R245, R229, PT ;  /* 0x000000e5f500720c */ /* 0x000fc40003f86270 */
[----:B------:R-:W-:Y:S02]  /*6820*/  ISETP.GE.AND P5, PT, R45, R229, PT ;  /* 0x000000e52d00720c */ /* 0x000fe40003fa6270 */
[----:B-1----:R-:W-:Y:S02]  /*6830*/  FSEL R245, R17, -INF , !P2 ;  /* 0xff80000011f57808 */ /* 0x002fe40005000000 */
[----:B------:R-:W-:Y:S02]  /*6840*/  FMNMX3.FTZ R16, R16, R43, R207, !PT ;  /* 0x0000002b10107276 */ /* 0x000fe400078100cf */
[----:B------:R-:W-:Y:S02]  /*6850*/  ISETP.GE.AND P3, PT, R235, R229, PT ;  /* 0x000000e5eb00720c */ /* 0x000fe40003f66270 */
[----:B--2---:R-:W-:Y:S02]  /*6860*/  FSEL R235, R12, -INF , !P1 ;  /* 0xff8000000ceb7808 */ /* 0x004fe40004800000 */
[----:B------:R-:W-:-:S02]  /*6870*/  FSEL R244, R13, -INF , !P5 ;  /* 0xff8000000df47808 */ /* 0x000fc40006800000 */
[----:B------:R-:W-:Y:S02]  /*6880*/  FMNMX3.FTZ R12, R16, R246, R245, !PT ;  /* 0x000000f6100c7276 */ /* 0x000fe400078100f5 */
[-C--:B------:R-:W-:Y:S02]  /*6890*/  ISETP.GE.AND P2, PT, R46, R229.reuse, PT ;  /* 0x000000e52e00720c */ /* 0x080fe40003f46270 */
[----:B------:R-:W-:Y:S02]  /*68a0*/  ISETP.GE.AND P1, PT, R50, R229, PT ;  /* 0x000000e53200720c */ /* 0x000fe40003f26270 */
[----:B------:R-:W-:Y:S02]  /*68b0*/  FSEL R229, R8, -INF , !P4 ;  /* 0xff80000008e57808 */ /* 0x000fe40006000000 */
[----:B------:R-:W-:Y:S02]  /*68c0*/  FSEL R215, R9, -INF , !P3 ;  /* 0xff80000009d77808 */ /* 0x000fe40005800000 */
[----:B------:R-:W-:-:S02]  /*68d0*/  FMNMX3.FTZ R12, R12, R235, R244, !PT ;  /* 0x000000eb0c0c7276 */ /* 0x000fc400078100f4 */
[----:B------:R-:W-:Y:S02]  /*68e0*/  FSEL R213, R4, -INF , !P2 ;  /* 0xff80000004d57808 */ /* 0x000fe40005000000 */
[----:B------:R-:W-:Y:S02]  /*68f0*/  FSEL R210, R5, -INF , !P1 ;  /* 0xff80000005d27808 */ /* 0x000fe40004800000 */
[----:B------:R-:W-:Y:S01]  /*6900*/  FMNMX3.FTZ R12, R12, R229, R215, !PT ;  /* 0x000000e50c0c7276 */ /* 0x000fe200078100d7 */
[----:B------:R-:W-:Y:S06]  /*6910*/  @!P0 BRA `(.L_x_416) ;  /* 0x0000000000708947 */ /* 0x000fec0003800000 */
[----:B------:R-:W-:Y:S01]  /*6920*/  UIADD3 UR4, UPT, UPT, UR24, -0x3, URZ ;  /* 0xfffffffd18047890 */ /* 0x000fe2000fffe0ff */
[----:B------:R-:W1:Y:S03]  /*6930*/  LDCU.64 UR14, c[0x0][0x358] ;  /* 0x00006b00ff0e77ac */ /* 0x000e660008000a00 */
[----:B------:R-:W-:-:S04]  /*6940*/  UIMAD.WIDE.U32 UR16, UR4, UR6, URZ ;  /* 0x00000006041072a5 */ /* 0x000fc8000f8e00ff */
[----:B------:R-:W-:Y:S02]  /*6950*/  USHF.L.U32 UR13, UR16, 0x6, URZ ;  /* 0x00000006100d7899 */ /* 0x000fe400080006ff */
[----:B------:R-:W-:Y:S01]  /*6960*/  UIMAD UR4, UR4, UR7, UR17 ;  /* 0x00000007040472a4 */ /* 0x000fe2000f8e0211 */
[----:B------:R-:W-:Y:S01]  /*6970*/  IMAD.U32 R5, RZ, RZ, UR16 ;  /* 0x00000010ff057e24 */ /* 0x000fe2000f8e00ff */
[----:B------:R-:W-:Y:S01]  /*6980*/  ULEA UR13, UP0, UR6, UR13, 0x5 ;  /* 0x0000000d060d7291 */ /* 0x000fe2000f8028ff */
[----:B------:R-:W-:Y:S01]  /*6990*/  IMAD.U32 R9, RZ, RZ, UR16 ;  /* 0x00000010ff097e24 */ /* 0x000fe2000f8e00ff */
[----:B------:R-:W-:Y:S02]  /*69a0*/  USHF.L.U64.HI UR12, UR16, 0x6, UR4 ;  /* 0x00000006100c7899 */ /* 0x000fe40008010204 */
[----:B------:R-:W-:Y:S02]  /*69b0*/  LEA R16, P1, R5, R226, 0x7 ;  /* 0x000000e205107211 */ /* 0x000fe400078238ff */
[----:B------:R-:W-:Y:S01]  /*69c0*/  ULEA.HI.X UR12, UR6, UR12, UR7, 0x5, UP0 ;  /* 0x0000000c060c7291 */ /* 0x000fe200080f2c07 */
[----:B------:R-:W-:Y:S01]  /*69d0*/  IMAD.U32 R4, RZ, RZ, UR13 ;  /* 0x0000000dff047e24 */ /* 0x000fe2000f8e00ff */
[----:B------:R-:W-:Y:S01]  /*69e0*/  MOV R8, UR4 ;  /* 0x0000000400087c02 */ /* 0x000fe20008000f00 */
[----:B------:R-:W-:-:S03]  /*69f0*/  IMAD.U32 R5, RZ, RZ, UR13 ;  /* 0x0000000dff057e24 */ /* 0x000fc6000f8e00ff */
[----:B------:R-:W-:Y:S02]  /*6a00*/  LEA R20, P0, R4, R226, 0x1 ;  /* 0x000000e204147211 */ /* 0x000fe400078008ff */
[----:B------:R-:W-:Y:S02]  /*6a10*/  MOV R4, UR12 ;  /* 0x0000000c00047c02 */ /* 0x000fe40008000f00 */
[-C--:B------:R-:W-:Y:S02]  /*6a20*/  LEA.HI.X R17, R9, R225.reuse, R8, 0x7, P1 ;  /* 0x000000e109117211 */ /* 0x080fe400008f3c08 */
[----:B------:R-:W-:-:S03]  /*6a30*/  LEA.HI.X R21, R5, R225, R4, 0x1, P0 ;  /* 0x000000e105157211 */ /* 0x000fc600000f0c04 */
[----:B------:R-:W-:Y:S01]  /*6a40*/  @!PT LDS RZ, [RZ] ;  /* 0x00000000fffff984 */ /* 0x000fe20000000800 */
[----:B------:R-:W-:Y:S01]  /*6a50*/  @!PT LDS RZ, [RZ] ;  /* 0x00000000fffff984 */ /* 0x000fe20000000800 */
[----:B------:R-:W-:Y:S01]  /*6a60*/  @!PT LDS RZ, [RZ] ;  /* 0x00000000fffff984 */ /* 0x000fe20000000800 */
[----:B-1----:R1:W-:Y:S04]  /*6a70*/  LDGSTS.E.BYPASS.LTC128B.128 [R221+0x6000], desc[UR14][R16.64] ;  /* 0x0600000010dd7fae */ /* 0x0023e8000b981a0e */
[----:B------:R1:W-:Y:S04]  /*6a80*/  LDGSTS.E.BYPASS.LTC128B.128 [R221+0x7000], desc[UR14][R16.64+0x40] ;  /* 0x0700004010dd7fae */ /* 0x0003e8000b981a0e */
[----:B------:R1:W-:Y:S04]  /*6a90*/  LDGSTS.E.BYPASS.LTC128B.128 [R221+0x8000], desc[UR14][R16.64+0x80] ;  /* 0x0800008010dd7fae */ /* 0x0003e8000b981a0e */
[----:B------:R1:W-:Y:S04]  /*6aa0*/  LDGSTS.E.BYPASS.LTC128B.128 [R221+0x6800], desc[UR14][R20.64] ;  /* 0x0680000014dd7fae */ /* 0x0003e8000b981a0e */
[----:B------:R1:W-:Y:S04]  /*6ab0*/  LDGSTS.E.BYPASS.LTC128B.128 [R221+0x7800], desc[UR14][R20.64+0x40] ;  /* 0x0780004014dd7fae */ /* 0x0003e8000b981a0e */
[----:B------:R1:W-:Y:S04]  /*6ac0*/  LDGSTS.E.BYPASS.LTC128B.128 [R221+0x8800], desc[UR14][R20.64+0x80] ;  /* 0x0880008014dd7fae */ /* 0x0003e8000b981a0e */
[----:B------:R-:W0:Y:S02]  /*6ad0*/  LDGDEPBAR ;  /* 0x00000000000079af */ /* 0x000e240000000000 */
.L_x_416:
[----:B------:R2:W-:Y:S01]  /*6ae0*/  STL [R1+0x10], R2 ;  /* 0x0000100201007387 */ /* 0x0005e20000100800 */
[----:B------:R-:W-:Y:S01]  /*6af0*/  FMNMX3.FTZ R8, R165, R34, R35, !PT ;  /* 0x00000022a5087276 */ /* 0x000fe20007810023 */
[----:B------:R-:W-:Y:S01]  /*6b00*/  IMAD.MOV.U32 R39, RZ, RZ, R248 ;  /* 0x000000ffff277224 */ /* 0x000fe200078e00f8 */
[----:B------:R-:W-:Y:S01]  /*6b10*/  FMNMX3.FTZ R4, R12, R213, R210, !PT ;  /* 0x000000d50c047276 */ /* 0x000fe200078100d2 */
[----:B------:R-:W-:Y:S01]  /*6b20*/  IMAD.MOV.U32 R38, RZ, RZ, R247 ;  /* 0x000000ffff267224 */ /* 0x000fe200078e00f7 */
[-C--:B------:R-:W-:Y:S02]  /*6b30*/  ISETP.GE.AND P3, PT, R47, R222.reuse, PT ;  /* 0x000000de2f00720c */ /* 0x080fe40003f66270 */
[-C--:B------:R-:W-:Y:S02]  /*6b40*/  ISETP.GE.AND P2, PT, R206, R222.reuse, PT ;  /* 0x000000dece00720c */ /* 0x080fe40003f46270 */
[-C--:B------:R-:W-:Y:S02]  /*6b50*/  ISETP.GE.AND P1, PT, R51, R222.reuse, PT ;  /* 0x000000de3300720c */ /* 0x080fe40003f26270 */
[----:B------:R-:W-:Y:S01]  /*6b60*/  ISETP.GE.AND P0, PT, R45, R222, PT ;  /* 0x000000de2d00720c */ /* 0x000fe20003f06270 */
[----:B------:R-:W-:Y:S01]  /*6b70*/  IMAD.U32 R252, RZ, RZ, UR24 ;  /* 0x00000018fffc7e24 */ /* 0x000fe2000f8e00ff */
[----:B------:R-:W-:Y:S01]  /*6b80*/  UIADD3 UR4, UPT, UPT, UR27, -0x4498517b, URZ ;  /* 0xbb67ae851b047890 */ /* 0x000fe2000fffe0ff */
[----:B------:R-:W3:Y:S01]  /*6b90*/  LDCU UR16, c[0x0][0x45c] ;  /* 0x00008b80ff1077ac */ /* 0x000ee20008000800 */
[----:B------:R-:W-:-:S02]  /*6ba0*/  UIADD3 UR7, UPT, UPT, UR26, -0x61c88647, URZ ;  /* 0x9e3779b91a077890 */ /* 0x000fc4000fffe0ff */
[----:B------:R-:W-:Y:S02]  /*6bb0*/  UIADD3 UR6, UPT, UPT, UR26, 0x3c6ef372, URZ ;  /* 0x3c6ef3721a067890 */ /* 0x000fe4000fffe0ff */
[----:B------:R-:W-:Y:S02]  /*6bc0*/  UIADD3 UR15, UPT, UPT, UR27, 0x76cf5d0a, URZ ;  /* 0x76cf5d0a1b0f7890 */ /* 0x000fe4000fffe0ff */
[----:B------:R-:W-:Y:S01]  /*6bd0*/  UIADD3 UR14, UPT, UPT, UR27, 0x32370b8f, URZ ;  /* 0x32370b8f1b0e7890 */ /* 0x000fe2000fffe0ff */
[----:B--2---:R-:W2:Y:S04]  /*6be0*/  LDL.LU R2, [R1+0x8] ;  /* 0x0000080001027983 */ /* 0x004ea80000300800 */
[----:B------:R4:W-:Y:S01]  /*6bf0*/  STL [R1+0xc], R0 ;  /* 0x00000c0001007387 */ /* 0x0009e20000100800 */
[----:B------:R-:W-:-:S02]  /*6c00*/  UIADD3 UR12, UPT, UPT, UR27, -0x56f99767, URZ ;  /* 0xa90668991b0c7890 */ /* 0x000fc4000fffe0ff */
[----:B------:R-:W-:Y:S01]  /*6c10*/  UIADD3 UR13, UPT, UPT, UR27, -0x126145ec, URZ ;  /* 0xed9eba141b0d7890 */ /* 0x000fe2000fffe0ff */
[----:B------:R-:W-:Y:S01]  /*6c20*/  ISETP.GE.AND P5, PT, R37, R220, PT ;  /* 0x000000dc2500720c */ /* 0x000fe20003fa6270 */
[----:B------:R-:W-:Y:S04]  /*6c30*/  LDSM.16.MT88.4 R24, [R164+0xa000] ;  /* 0x00a00000a418783b */ /* 0x000fe80000004200 */
[----:B----4-:R-:W4:Y:S01]  /*6c40*/  LDL.LU R0, [R1+0x4] ;  /* 0x0000040001007983 */ /* 0x010f220000300800 */
[----:B------:R-:W-:Y:S02]  /*6c50*/  FMNMX3.FTZ R8, R8, R30, R31, !PT ;  /* 0x0000001e08087276 */ /* 0x000fe4000781001f */
[----:B------:R-:W-:Y:S01]  /*6c60*/  FSEL R249, R18, -INF , !P3 ;  /* 0xff80000012f97808 */ /* 0x000fe20005800000 */
[----:B------:R-:W1:Y:S01]  /*6c70*/  SHFL.BFLY PT, R5, R4, 0x2, 0x1f ;  /* 0x0c401f0004057f89 */ /* 0x000e6200000e0000 */
[----:B------:R-:W-:-:S02]  /*6c80*/  FMNMX3.FTZ R8, R8, R52, R209, !PT ;  /* 0x0000003408087276 */ /* 0x000fc400078100d1 */
[----:B------:R-:W-:Y:S02]  /*6c90*/  FSEL R247, R19, -INF , !P2 ;  /* 0xff80000013f77808 */ /* 0x000fe40005000000 */
[----:B------:R-:W-:Y:S02]  /*6ca0*/  FMNMX3.FTZ R8, R8, R38, R39, !PT ;  /* 0x0000002608087276 */ /* 0x000fe40007810027 */
[----:B------:R-:W-:Y:S02]  /*6cb0*/  FSEL R248, R14, -INF , !P1 ;  /* 0xff8000000ef87808 */ /* 0x000fe40004800000 */
[----:B------:R-:W-:Y:S02]  /*6cc0*/  FSEL R234, R15, -INF , !P0 ;  /* 0xff8000000fea7808 */ /* 0x000fe40004000000 */
[----:B------:R-:W-:Y:S02]  /*6cd0*/  FMNMX3.FTZ R8, R8, R249, R247, !PT ;  /* 0x000000f908087276 */ /* 0x000fe400078100f7 */
[----:B------:R-:W-:-:S02]  /*6ce0*/  ISETP.GE.AND P0, PT, R50, R222, PT ;  /* 0x000000de3200720c */ /* 0x000fc40003f06270 */
[----:B------:R-:W-:Y:S02]  /*6cf0*/  ISETP.GE.AND P1, PT, R46, R222, PT ;  /* 0x000000de2e00720c */ /* 0x000fe40003f26270 */
[----:B------:R-:W-:Y:S02]  /*6d00*/  FMNMX3.FTZ R8, R8, R248, R234, !PT ;  /* 0x000000f808087276 */ /* 0x000fe400078100ea */
[----:B------:R-:W-:Y:S02]  /*6d10*/  FSEL R208, R7, -INF , !P0 ;  /* 0xff80000007d07808 */ /* 0x000fe40004000000 */
[----:B------:R-:W-:Y:S02]  /*6d20*/  FSEL R211, R6, -INF , !P1 ;  /* 0xff80000006d37808 */ /* 0x000fe40004800000 */
[----:B------:R-:W-:Y:S02]  /*6d30*/  LEA R252, R252, 0xfffffffc, 0x1 ;  /* 0xfffffffcfcfc7811 */ /* 0x000fe400078e08ff */
[----:B-1----:R-:W-:-:S02]  /*6d40*/  FMNMX.FTZ R5, R4, R5, !PT ;  /* 0x0000000504057209 */ /* 0x002fc40007810000 */
[----:B------:R-:W-:Y:S02]  /*6d50*/  LOP3.LUT R6, R252, UR27, R243, 0x96, !PT ;  /* 0x0000001bfc067c12 */ /* 0x000fe4000f8e96f3 */
[----:B------:R-:W-:Y:S01]  /*6d60*/  LOP3.LUT R250, R242, UR4, R237, 0x96, !PT ;  /* 0x00000004f2fa7c12 */ /* 0x000fe2000f8e96ed */
[----:B------:R-:W1:Y:S01]  /*6d70*/  SHFL.BFLY PT, R204, R5, 0x1, 0x1f ;  /* 0x0c201f0005cc7f89 */ /* 0x000e6200000e0000 */
[----:B------:R-:W-:Y:S01]  /*6d80*/  ISETP.GE.AND P4, PT, R36, R220, PT ;  /* 0x000000dc2400720c */ /* 0x000fe20003f86270 */
[----:B------:R-:W-:Y:S01]  /*6d90*/  IMAD.WIDE.U32 R16, R6, -0x326172a9, RZ ;  /* 0xcd9e8d5706107825 */ /* 0x000fe200078e00ff */
[----:B------:R-:W-:Y:S02]  /*6da0*/  FSEL R192, R192, -INF , !P5 ;  /* 0xff800000c0c07808 */ /* 0x000fe40006800000 */
[----:B------:R-:W-:Y:S01]  /*6db0*/  FSEL R193, R193, -INF , !P4 ;  /* 0xff800000c1c17808 */ /* 0x000fe20006000000 */
[----:B------:R-:W-:Y:S01]  /*6dc0*/  IMAD.WIDE.U32 R250, R250, -0x326172a9, RZ ;  /* 0xcd9e8d57fafa7825 */ /* 0x000fe200078e00ff */
[----:B------:R-:W-:-:S02]  /*6dd0*/  LOP3.LUT R6, R230, UR7, R17, 0x96, !PT ;  /* 0x00000007e6067c12 */ /* 0x000fc4000f8e9611 */
[----:B-1----:R-:W-:-:S04]  /*6de0*/  FMNMX.FTZ R204, R5, R204, !PT ;  /* 0x000000cc05cc7209 */ /* 0x002fc80007810000 */
[C---:B------:R-:W-:Y:S01]  /*6df0*/  FSETP.NEU.FTZ.AND P1, PT, R204.reuse, -INF , PT ;  /* 0xff800000cc00780b */ /* 0x040fe20003f3d000 */
[----:B---3--:R-:W-:-:S05]  /*6e00*/  FMUL.FTZ R221, R204, UR16 ;  /* 0x00000010ccdd7c20 */ /* 0x008fca0008410000 */
[----:B------:R-:W-:-:S05]  /*6e10*/  FSEL R221, R221, RZ, P1 ;  /* 0x000000ffdddd7208 */ /* 0x000fca0000800000 */
[--C-:B------:R-:W-:Y:S01]  /*6e20*/  FFMA.FTZ R202, R32, UR16, -R221.reuse ;  /* 0x0000001020ca7c23 */ /* 0x100fe200080108dd */
[--C-:B------:R-:W-:Y:S01]  /*6e30*/  FFMA.FTZ R201, R33, UR16, -R221.reuse ;  /* 0x0000001021c97c23 */ /* 0x100fe200080108dd */
[--C-:B------:R-:W-:Y:S01]  /*6e40*/  FFMA.FTZ R200, R28, UR16, -R221.reuse ;  /* 0x000000101cc87c23 */ /* 0x100fe200080108dd */
[----:B------:R-:W-:Y:S01]  /*6e50*/  FFMA.FTZ R199, R29, UR16, -R221 ;  /* 0x000000101dc77c23 */ /* 0x000fe200080108dd */
[----:B------:R-:W-:Y:S02]  /*6e60*/  IMAD.MOV.U32 R32, RZ, RZ, R206 ;  /* 0x000000ffff207224 */ /* 0x000fe400078e00ce */
[----:B------:R-:W-:Y:S01]  /*6e70*/  MUFU.EX2 R202, R202 ;  /* 0x000000ca00ca7308 */ /* 0x000fe20000000800 */
[----:B------:R-:W-:Y:S02]  /*6e80*/  IMAD.MOV.U32 R33, RZ, RZ, R207 ;  /* 0x000000ffff217224 */ /* 0x000fe400078e00cf */
[----:B------:R-:W-:-:S05]  /*6e90*/  VIADD R207, R164, 0x9020 ;  /* 0x00009020a4cf7836 */ /* 0x000fca0000000000 */
[----:B------:R-:W-:Y:S08]  /*6ea0*/  MUFU.EX2 R201, R201 ;  /* 0x000000c900c97308 */ /* 0x000ff00000000800 */
[----:B------:R-:W-:Y:S08]  /*6eb0*/  MUFU.EX2 R200, R200 ;  /* 0x000000c800c87308 */ /* 0x000ff00000000800 */
[----:B------:R-:W1:Y:S01]  /*6ec0*/  MUFU.EX2 R199, R199 ;  /* 0x000000c700c77308 */ /* 0x000e620000000800 */
[----:B--2---:R-:W-:-:S04]  /*6ed0*/  ISETP.GE.AND P3, PT, R2, R222, PT ;  /* 0x000000de0200720c */ /* 0x004fc80003f66270 */
[----:B------:R-:W-:Y:S02]  /*6ee0*/  FSEL R212, R10, -INF , !P3 ;  /* 0xff8000000ad47808 */ /* 0x000fe40005800000 */
[----:B------:R-:W-:-:S04]  /*6ef0*/  ISETP.GE.AND P3, PT, R37, R216, PT ;  /* 0x000000d82500720c */ /* 0x000fc80003f66270 */
[----:B------:R-:W-:Y:S02]  /*6f00*/  FSEL R194, R194, -INF , !P3 ;  /* 0xff800000c2c27808 */ /* 0x000fe40005800000 */
[----:B----4-:R-:W-:Y:S01]  /*6f10*/  ISETP.GE.AND P2, PT, R0, R222, PT ;  /* 0x000000de0000720c */ /* 0x010fe20003f46270 */
[----:B------:R-:W-:-:S03]  /*6f20*/  IMAD.MOV.U32 R222, RZ, RZ, R209 ;  /* 0x000000ffffde7224 */ /* 0x000fc600078e00d1 */
[----:B------:R-:W-:Y:S01]  /*6f30*/  FSEL R214, R11, -INF , !P2 ;  /* 0xff8000000bd67808 */ /* 0x000fe20005000000 */
[----:B------:R-:W-:-:S03]  /*6f40*/  IMAD.WIDE.U32 R10, R6, -0x2daee0ad, RZ ;  /* 0xd2511f53060a7825 */ /* 0x000fc600078e00ff */
[----:B------:R-:W-:Y:S02]  /*6f50*/  FMNMX3.FTZ R7, R8, R212, R214, !PT ;  /* 0x000000d408077276 */ /* 0x000fe400078100d6 */
[----:B------:R-:W-:Y:S02]  /*6f60*/  LOP3.LUT R8, R16, UR6, R251, 0x96, !PT ;  /* 0x0000000610087c12 */ /* 0x000fe4000f8e96fb */
[----:B------:R-:W-:Y:S02]  /*6f70*/  FMNMX3.FTZ R7, R7, R211, R208, !PT ;  /* 0x000000d307077276 */ /* 0x000fe400078100d0 */
[----:B------:R-:W-:Y:S01]  /*6f80*/  LOP3.LUT R6, R236, UR15, R11, 0x96, !PT ;  /* 0x0000000fec067c12 */ /* 0x000fe2000f8e960b */
[----:B------:R-:W-:Y:S02]  /*6f90*/  IMAD.WIDE.U32 R8, R8, -0x2daee0ad, RZ ;  /* 0xd2511f5308087825 */ /* 0x000fe400078e00ff */
[----:B------:R-:W2:Y:S03]  /*6fa0*/  SHFL.BFLY PT, R4, R7, 0x2, 0x1f ;  /* 0x0c401f0007047f89 */ /* 0x000ea600000e0000 */
[----:B------:R-:W-:Y:S01]  /*6fb0*/  LOP3.LUT R5, R10, UR14, R9, 0x96, !PT ;  /* 0x0000000e0a057c12 */ /* 0x000fe2000f8e9609 */
[----:B------:R-:W-:-:S04]  /*6fc0*/  IMAD.WIDE.U32 R10, R6, -0x326172a9, RZ ;  /* 0xcd9e8d57060a7825 */ /* 0x000fc800078e00ff */
[----:B------:R-:W-:Y:S01]  /*6fd0*/  IMAD.WIDE.U32 R58, R5, -0x326172a9, RZ ;  /* 0xcd9e8d57053a7825 */ /* 0x000fe200078e00ff */
[----:B------:R-:W-:-:S04]  /*6fe0*/  LOP3.LUT R6, R250, UR11, R11, 0x96, !PT ;  /* 0x0000000bfa067c12 */ /* 0x000fc8000f8e960b */
[----:B------:R-:W-:-:S05]  /*6ff0*/  LOP3.LUT R5, R10, UR10, R59, 0x96, !PT ;  /* 0x0000000a0a057c12 */ /* 0x000fca000f8e963b */
[----:B------:R-:W-:Y:S01]  /*7000*/  IMAD.WIDE.U32 R56, R5, -0x2daee0ad, RZ ;  /* 0xd2511f5305387825 */ /* 0x000fe200078e00ff */
[----:B--2---:R-:W-:-:S03]  /*7010*/  FMNMX.FTZ R4, R7, R4, !PT ;  /* 0x0000000407047209 */ /* 0x004fc60007810000 */
[----:B------:R-:W-:Y:S02]  /*7020*/  IMAD.WIDE.U32 R6, R6, -0x2daee0ad, RZ ;  /* 0xd2511f5306067825 */ /* 0x000fe400078e00ff */
[----:B------:R-:W2:Y:S01]  /*7030*/  SHFL.BFLY PT, R203, R4, 0x1, 0x1f ;  /* 0x0c201f0004cb7f89 */ /* 0x000ea200000e0000 */
[----:B------:R-:W-:Y:S02]  /*7040*/  LOP3.LUT R6, R6, UR12, R57, 0x96, !PT ;  /* 0x0000000c06067c12 */ /* 0x000fe4000f8e9639 */
[----:B------:R-:W-:-:S03]  /*7050*/  LOP3.LUT R5, R8, UR13, R7, 0x96, !PT ;  /* 0x0000000d08057c12 */ /* 0x000fc6000f8e9607 */
[----:B------:R-:W-:-:S04]  /*7060*/  IMAD.WIDE.U32 R6, R6, -0x326172a9, RZ ;  /* 0xcd9e8d5706067825 */ /* 0x000fc800078e00ff */
[----:B------:R-:W-:Y:S01]  /*7070*/  IMAD.WIDE.U32 R14, R5, -0x326172a9, RZ ;  /* 0xcd9e8d57050e7825 */ /* 0x000fe200078e00ff */
[----:B------:R-:W-:Y:S02]  /*7080*/  MOV R5, R6 ;  /* 0x0000000600057202 */ /* 0x000fe40000000f00 */
[C---:B------:R-:W-:Y:S02]  /*7090*/  PRMT R10, R6.reuse, 0x7771, RZ ;  /* 0x00007771060a7816 */ /* 0x040fe400000000ff */
[C---:B------:R-:W-:Y:S02]  /*70a0*/  PRMT R11, R6.reuse, 0x7773, RZ ;  /* 0x00007773060b7816 */ /* 0x040fe400000000ff */
[----:B------:R-:W-:Y:S02]  /*70b0*/  PRMT R6, R6, 0x7772, RZ ;  /* 0x0000777206067816 */ /* 0x000fe400000000ff */
[----:B------:R-:W-:Y:S02]  /*70c0*/  LOP3.LUT R5, R5, 0xff, RZ, 0xc0, !PT ;  /* 0x000000ff05057812 */ /* 0x000fe400078ec0ff */
[----:B------:R-:W-:Y:S01]  /*70d0*/  LOP3.LUT R9, R14, UR8, R7, 0x96, !PT ;  /* 0x000000080e097c12 */ /* 0x000fe2000f8e9607 */
[----:B------:R-:W-:Y:S01]  /*70e0*/  VIADD R7, R164, 0x9000 ;  /* 0x00009000a4077836 */ /* 0x000fe20000000000 */
[----:B------:R-:W-:-:S02]  /*70f0*/  PRMT R11, R6, 0x5410, R11 ;  /* 0x00005410060b7816 */ /* 0x000fc4000000000b */
[----:B--2---:R-:W-:Y:S01]  /*7100*/  FMNMX.FTZ R203, R4, R203, !PT ;  /* 0x000000cb04cb7209 */ /* 0x004fe20007810000 */
[----:B------:R-:W-:Y:S01]  /*7110*/  @P6 VIADD R207, R7, 0xffffffe0 ;  /* 0xffffffe007cf6836 */ /* 0x000fe20000000000 */
[----:B------:R-:W2:Y:S01]  /*7120*/  LDC R4, c[0x0][0x4f8] ;  /* 0x00013e00ff047b82 */ /* 0x000ea20000000800 */
[----:B------:R-:W-:Y:S02]  /*7130*/  PRMT R10, R5, 0x5410, R10 ;  /* 0x00005410050a7816 */ /* 0x000fe4000000000a */
[C---:B------:R-:W-:Y:S01]  /*7140*/  FMUL.FTZ R209, R203.reuse, UR16 ;  /* 0x00000010cbd17c20 */ /* 0x040fe20008410000 */
[----:B------:R-:W-:Y:S02]  /*7150*/  FSETP.NEU.FTZ.AND P0, PT, R203, -INF , PT ;  /* 0xff800000cb00780b */ /* 0x000fe40003f1d000 */
[----:B------:R-:W-:Y:S02]  /*7160*/  LOP3.LUT R6, R9, 0xffff, RZ, 0xc0, !PT ;  /* 0x0000ffff09067812 */ /* 0x000fe400078ec0ff */
[----:B------:R-:W-:-:S02]  /*7170*/  FSEL R209, R209, RZ, P0 ;  /* 0x000000ffd1d17208 */ /* 0x000fc40000000000 */
[----:B------:R-:W-:Y:S02]  /*7180*/  FSEL R12, R203, RZ, P0 ;  /* 0x000000ffcb0c7208 */ /* 0x000fe40000000000 */
[----:B------:R-:W-:Y:S01]  /*7190*/  PRMT R5, R9, 0x7632, R5 ;  /* 0x0000763209057816 */ /* 0x000fe20000000005 */
[----:B------:R-:W-:Y:S01]  /*71a0*/  FFMA.FTZ R198, R34, UR16, -R209 ;  /* 0x0000001022c67c23 */ /* 0x000fe200080108d1 */
[----:B------:R-:W-:Y:S01]  /*71b0*/  IMAD.MOV.U32 R34, RZ, RZ, R205 ;  /* 0x000000ffff227224 */ /* 0x000fe200078e00cd */
[----:B------:R-:W-:Y:S01]  /*71c0*/  FSEL R205, R204, RZ, P1 ;  /* 0x000000ffcccd7208 */ /* 0x000fe20000800000 */
[----:B------:R-:W-:Y:S01]  /*71d0*/  FADD.FTZ R12, R165, -R12 ;  /* 0x8000000ca50c7221 */ /* 0x000fe20000010000 */
[--C-:B------:R-:W-:Y:S01]  /*71e0*/  FFMA.FTZ R197, R30, UR16, -R209.reuse ;  /* 0x000000101ec57c23 */ /* 0x100fe200080108d1 */
[--C-:B------:R-:W-:Y:S01]  /*71f0*/  FFMA.FTZ R196, R31, UR16, -R209.reuse ;  /* 0x000000101fc47c23 */ /* 0x100fe200080108d1 */
[----:B------:R-:W-:Y:S01]  /*7200*/  FFMA.FTZ R35, R35, UR16, -R209 ;  /* 0x0000001023237c23 */ /* 0x000fe200080108d1 */
[----:B------:R-:W-:Y:S01]  /*7210*/  FADD.FTZ R205, R166, -R205 ;  /* 0x800000cda6cd7221 */ /* 0x000fe20000010000 */
[----:B------:R-:W-:Y:S01]  /*7220*/  FMUL.FTZ R12, R12, UR16 ;  /* 0x000000100c0c7c20 */ /* 0x000fe20008410000 */
[----:B------:R-:W-:Y:S01]  /*7230*/  MUFU.EX2 R198, R198 ;  /* 0x000000c600c67308 */ /* 0x000fe20000000800 */
[----:B------:R-:W-:Y:S01]  /*7240*/  LOP3.LUT R11, R11, 0xff00ff, RZ, 0xc0, !PT ;  /* 0x00ff00ff0b0b7812 */ /* 0x000fe200078ec0ff */
[----:B------:R-:W-:Y:S01]  /*7250*/  FMUL.FTZ R205, R205, UR16 ;  /* 0x00000010cdcd7c20 */ /* 0x000fe20008410000 */
[----:B--2---:R-:W-:-:S02]  /*7260*/  LOP3.LUT R4, R4, 0xff, RZ, 0xc0, !PT ;  /* 0x000000ff04047812 */ /* 0x004fc400078ec0ff */
[----:B------:R-:W-:Y:S02]  /*7270*/  LOP3.LUT R8, R9, 0xff, RZ, 0xc0, !PT ;  /* 0x000000ff09087812 */ /* 0x000fe400078ec0ff */
[----:B------:R-:W-:Y:S01]  /*7280*/  SHF.R.U32.HI R9, RZ, 0x18, R9 ;  /* 0x00000018ff097819 */ /* 0x000fe20000011609 */
[----:B------:R-:W2:Y:S01]  /*7290*/  MUFU.EX2 R205, R205 ;  /* 0x000000cd00cd7308 */ /* 0x000ea20000000800 */
[----:B------:R-:W-:Y:S01]  /*72a0*/  IMAD R206, R4, 0x10000, R4 ;  /* 0x0001000004ce7824 */ /* 0x000fe200078e0204 */
[----:B------:R-:W-:Y:S02]  /*72b0*/  SHF.R.U32.HI R6, RZ, 0x8, R6 ;  /* 0x00000008ff067819 */ /* 0x000fe40000011606 */
[----:B------:R-:W-:Y:S02]  /*72c0*/  LOP3.LUT R5, R5, 0xff, RZ, 0xc0, !PT ;  /* 0x000000ff05057812 */ /* 0x000fe400078ec0ff */
[----:B------:R-:W-:Y:S02]  /*72d0*/  HSET2.LE.AND R11, R11, R206, PT ;  /* 0x000000ce0b0b7233 */ /* 0x000fe40003803000 */
[----:B------:R-:W3:Y:S01]  /*72e0*/  MUFU.EX2 R166, R12 ;  /* 0x0000000c00a67308 */ /* 0x000ee20000000800 */
[----:B------:R-:W-:-:S02]  /*72f0*/  PRMT R8, R8, 0x5410, R6 ;  /* 0x0000541008087816 */ /* 0x000fc40000000006 */
[----:B------:R-:W-:Y:S02]  /*7300*/  PRMT R9, R5, 0x5410, R9 ;  /* 0x0000541005097816 */ /* 0x000fe40000000009 */
[----:B------:R-:W-:Y:S02]  /*7310*/  HSET2.LE.AND R10, R10, R206, PT ;  /* 0x000000ce0a0a7233 */ /* 0x000fe40003803000 */
[----:B-1----:R-:W-:Y:S01]  /*7320*/  F2FP.F16.F32.PACK_AB R4, R199, R200 ;  /* 0x000000c8c704723e */ /* 0x002fe200000000ff */
[----:B------:R-:W-:Y:S01]  /*7330*/  MUFU.EX2 R197, R197 ;  /* 0x000000c500c57308 */ /* 0x000fe20000000800 */
[-C--:B--2---:R-:W-:Y:S01]  /*7340*/  FMUL.FTZ R17, R157, R205.reuse ;  /* 0x000000cd9d117220 */ /* 0x084fe20000410000 */
[----:B------:R-:W-:Y:S02]  /*7350*/  IMAD.MOV.U32 R157, RZ, RZ, R15 ;  /* 0x000000ffff9d7224 */ /* 0x000fe400078e000f */
[-C--:B------:R-:W-:Y:S01]  /*7360*/  FMUL.FTZ R16, R156, R205.reuse ;  /* 0x000000cd9c107220 */ /* 0x080fe20000410000 */
[-C--:B------:R-:W-:Y:S01]  /*7370*/  FMUL.FTZ R29, R73, R205.reuse ;  /* 0x000000cd491d7220 */ /* 0x080fe20000410000 */
[----:B------:R-:W-:Y:S01]  /*7380*/  MOV R156, R14 ;  /* 0x0000000e009c7202 */ /* 0x000fe20000000f00 */
[----:B------:R-:W-:Y:S01]  /*7390*/  FMUL.FTZ R21, R153, R205 ;  /* 0x000000cd99157220 */ /* 0x000fe20000410000 */
[----:B------:R-:W-:Y:S01]  /*73a0*/  IMAD.MOV.U32 R73, RZ, RZ, R157 ;  /* 0x000000ffff497224 */ /* 0x000fe200078e009d */
[----:B------:R-:W1:Y:S01]  /*73b0*/  MUFU.EX2 R196, R196 ;  /* 0x000000c400c47308 */ /* 0x000e620000000800 */
[-C--:B---3--:R-:W-:Y:S01]  /*73c0*/  FMUL.FTZ R19, R159, R166.reuse ;  /* 0x000000a69f137220 */ /* 0x088fe20000410000 */
[----:B------:R-:W-:Y:S01]  /*73d0*/  IMAD.MOV.U32 R159, RZ, RZ, R43 ;  /* 0x000000ffff9f7224 */ /* 0x000fe200078e002b */
[----:B------:R-:W-:Y:S01]  /*73e0*/  MOV R153, R59 ;  /* 0x0000003b00997202 */ /* 0x000fe20000000f00 */
[----:B------:R-:W-:Y:S01]  /*73f0*/  FMUL.FTZ R43, R79, R166 ;  /* 0x000000a64f2b7220 */ /* 0x000fe20000410000 */
[----:B------:R-:W-:-:S02]  /*7400*/  IMAD.MOV.U32 R157, RZ, RZ, R51 ;  /* 0x000000ffff9d7224 */ /* 0x000fc400078e0033 */
[-C--:B------:R-:W-:Y:S01]  /*7410*/  FMUL.FTZ R22, R154, R166.reuse ;  /* 0x000000a69a167220 */ /* 0x080fe20000410000 */
[----:B------:R-:W-:Y:S01]  /*7420*/  IMAD.MOV.U32 R79, RZ, RZ, R39 ;  /* 0x000000ffff4f7224 */ /* 0x000fe200078e0027 */
[----:B------:R-:W2:Y:S01]  /*7430*/  MUFU.EX2 R165, R35 ;  /* 0x0000002300a57308 */ /* 0x000ea20000000800 */
[----:B------:R-:W-:Y:S02]  /*7440*/  IMAD.MOV.U32 R59, RZ, RZ, R48 ;  /* 0x000000ffff3b7224 */ /* 0x000fe400078e0030 */
[-C--:B------:R-:W-:Y:S01]  /*7450*/  FMUL.FTZ R51, R95, R166.reuse ;  /* 0x000000a65f337220 */ /* 0x080fe20000410000 */
[-C--:B------:R-:W-:Y:S01]  /*7460*/  FMUL.FTZ R48, R92, R205.reuse ;  /* 0x000000cd5c307220 */ /* 0x080fe20000410000 */
[-C--:B------:R-:W-:Y:S01]  /*7470*/  FMUL.FTZ R39, R91, R166.reuse ;  /* 0x000000a65b277220 */ /* 0x080fe20000410000 */
[----:B------:R-:W-:Y:S02]  /*7480*/  IMAD.MOV.U32 R154, RZ, RZ, R52 ;  /* 0x000000ffff9a7224 */ /* 0x000fe400078e0034 */
[----:B------:R-:W-:Y:S01]  /*7490*/  FMUL.FTZ R28, R72, R205 ;  /* 0x000000cd481c7220 */ /* 0x000fe20000410000 */
[----:B------:R-:W-:Y:S01]  /*74a0*/  IMAD.MOV.U32 R95, RZ, RZ, R53 ;  /* 0x000000ffff5f7224 */ /* 0x000fe200078e0035 */
[----:B------:R-:W-:Y:S01]  /*74b0*/  MOV R92, R49 ;  /* 0x00000031005c7202 */ /* 0x000fe20000000f00 */
[----:B------:R-:W-:Y:S01]  /*74c0*/  IMAD.MOV.U32 R91, RZ, RZ, R50 ;  /* 0x000000ffff5b7224 */ /* 0x000fe200078e0032 */
[----:B-1----:R-:W-:Y:S01]  /*74d0*/  F2FP.F16.F32.PACK_AB R13, R196, R197 ;  /* 0x000000c5c40d723e */ /* 0x002fe200000000ff */
[-C--:B------:R-:W-:Y:S01]  /*74e0*/  FMUL.FTZ R52, R104, R205.reuse ;  /* 0x000000cd68347220 */ /* 0x080fe20000410000 */
[----:B------:R-:W-:Y:S01]  /*74f0*/  FMUL.FTZ R53, R105, R205 ;  /* 0x000000cd69357220 */ /* 0x000fe20000410000 */
[----:B------:R-:W-:Y:S01]  /*7500*/  IMAD.MOV.U32 R72, RZ, RZ, R156 ;  /* 0x000000ffff487224 */ /* 0x000fe200078e009c */
[----:B------:R-:W-:Y:S01]  /*7510*/  LOP3.LUT R11, R13, R11, RZ, 0xc0, !PT ;  /* 0x0000000b0d0b7212 */ /* 0x000fe200078ec0ff */
[-C--:B------:R-:W-:Y:S01]  /*7520*/  FMUL.FTZ R49, R93, R205.reuse ;  /* 0x000000cd5d317220 */ /* 0x080fe20000410000 */
[----:B------:R-:W-:Y:S01]  /*7530*/  FMUL.FTZ R50, R94, R166 ;  /* 0x000000a65e327220 */ /* 0x000fe20000410000 */
[----:B------:R-:W-:Y:S01]  /*7540*/  IMAD.MOV.U32 R104, RZ, RZ, R54 ;  /* 0x000000ffff687224 */ /* 0x000fe200078e0036 */
[--C-:B------:R-:W-:Y:S01]  /*7550*/  HSET2.LE.AND R8, R8, R206.reuse, PT ;  /* 0x000000ce08087233 */ /* 0x100fe20003803000 */
[----:B------:R-:W-:Y:S01]  /*7560*/  IMAD.MOV.U32 R105, RZ, RZ, R55 ;  /* 0x000000ffff697224 */ /* 0x000fe200078e0037 */
[----:B------:R-:W-:Y:S01]  /*7570*/  F2FP.F16.F32.PACK_AB R13, R201, R202 ;  /* 0x000000cac90d723e */ /* 0x000fe200000000ff */
[----:B------:R-:W-:Y:S01]  /*7580*/  IMAD.MOV.U32 R93, RZ, RZ, R38 ;  /* 0x000000ffff5d7224 */ /* 0x000fe200078e0026 */
[----:B------:R-:W-:Y:S01]  /*7590*/  HSET2.LE.AND R9, R9, R206, PT ;  /* 0x000000ce09097233 */ /* 0x000fe20003803000 */
[----:B------:R-:W-:Y:S01]  /*75a0*/  IMAD.MOV.U32 R94, RZ, RZ, R47 ;  /* 0x000000ffff5e7224 */ /* 0x000fe200078e002f */
[----:B--2---:R-:W-:Y:S01]  /*75b0*/  F2FP.F16.F32.PACK_AB R12, R165, R198 ;  /* 0x000000c6a50c723e */ /* 0x004fe200000000ff */
[----:B------:R-:W-:Y:S01]  /*75c0*/  FMUL.FTZ R54, R106, R166 ;  /* 0x000000a66a367220 */ /* 0x000fe20000410000 */
[----:B------:R-:W-:Y:S01]  /*75d0*/  MOV R106, R56 ;  /* 0x00000038006a7202 */ /* 0x000fe20000000f00 */
[-C--:B------:R-:W-:Y:S01]  /*75e0*/  FMUL.FTZ R37, R89, R205.reuse ;  /* 0x000000cd59257220 */ /* 0x080fe20000410000 */
[----:B------:R-:W-:Y:S01]  /*75f0*/  ISETP.GE.AND P1, PT, R36, R216, PT ;  /* 0x000000d82400720c */ /* 0x000fe20003f26270 */
[-C--:B------:R-:W-:Y:S01]  /*7600*/  FMUL.FTZ R56, R108, R205.reuse ;  /* 0x000000cd6c387220 */ /* 0x080fe20000410000 */
[----:B------:R-:W-:Y:S01]  /*7610*/  FMUL.FTZ R30, R74, R166 ;  /* 0x000000a64a1e7220 */ /* 0x000fe20000410000 */
[----:B------:R-:W-:Y:S01]  /*7620*/  FMUL.FTZ R36, R88, R205 ;  /* 0x000000cd58247220 */ /* 0x000fe20000410000 */
[----:B------:R-:W-:-:S02]  /*7630*/  IMAD.MOV.U32 R108, RZ, RZ, R72 ;  /* 0x000000ffff6c7224 */ /* 0x000fc400078e0048 */
        /* <DEDUP_REMOVED lines=8> */
[----:B------:R-:W-:Y:S01]  /*76c0*/  FMUL.FTZ R88, R140, R205 ;  /* 0x000000cd8c587220 */ /* 0x000fe20000410000 */
[----:B------:R-:W-:Y:S01]  /*76d0*/  MOV R141, R105 ;  /* 0x00000069008d7202 */ /* 0x000fe20000000f00 */
[----:B------:R-:W-:Y:S01]  /*76e0*/  IMAD.MOV.U32 R78, RZ, RZ, R34 ;  /* 0x000000ffff4e7224 */ /* 0x000fe200078e0022 */
[----:B------:R-:W-:Y:S01]  /*76f0*/  LOP3.LUT R10, R4, R10, RZ, 0xc0, !PT ;  /* 0x0000000a040a7212 */ /* 0x000fe200078ec0ff */
[----:B------:R-:W-:Y:S01]  /*7700*/  IMAD.MOV.U32 R158, RZ, RZ, R33 ;  /* 0x000000ffff9e7224 */ /* 0x000fe200078e0021 */
[----:B------:R-:W-:Y:S01]  /*7710*/  LOP3.LUT R8, R13, R8, RZ, 0xc0, !PT ;  /* 0x000000080d087212 */ /* 0x000fe200078ec0ff */
[----:B------:R-:W-:Y:S01]  /*7720*/  IMAD.MOV.U32 R77, RZ, RZ, R32 ;  /* 0x000000ffff4d7224 */ /* 0x000fe200078e0020 */
[----:B------:R-:W-:Y:S01]  /*7730*/  LOP3.LUT R9, R12, R9, RZ, 0xc0, !PT ;  /* 0x000000090c097212 */ /* 0x000fe200078ec0ff */
[----:B------:R-:W-:Y:S01]  /*7740*/  IMAD.MOV.U32 R90, RZ, RZ, R46 ;  /* 0x000000ffff5a7224 */ /* 0x000fe200078e002e */
[----:B------:R-:W-:Y:S01]  /*7750*/  MOV R156, R45 ;  /* 0x0000002d009c7202 */ /* 0x000fe20000000f00 */
[----:B------:R-:W-:Y:S01]  /*7760*/  IMAD.MOV.U32 R155, RZ, RZ, R44 ;  /* 0x000000ffff9b7224 */ /* 0x000fe200078e002c */
[----:B------:R-:W1:Y:S01]  /*7770*/  LDSM.16.MT88.4 R4, [R164+0x9000] ;  /* 0x00900000a404783b */ /* 0x000e620000004200 */
[----:B------:R-:W-:-:S02]  /*7780*/  IMAD.MOV.U32 R140, RZ, RZ, R95 ;  /* 0x000000ffff8c7224 */ /* 0x000fc400078e005f */
[----:B------:R-:W-:Y:S01]  /*7790*/  FMUL.FTZ R20, R152, R205 ;  /* 0x000000cd98147220 */ /* 0x000fe20000410000 */
[----:B------:R-:W-:Y:S01]  /*77a0*/  IMAD.MOV.U32 R118, RZ, RZ, R94 ;  /* 0x000000ffff767224 */ /* 0x000fe200078e005e */
[----:B------:R-:W2:Y:S01]  /*77b0*/  LDSM.16.MT88.4 R12, [R207] ;  /* 0x00000000cf0c783b */ /* 0x000ea20000004200 */
[----:B------:R-:W-:Y:S02]  /*77c0*/  IMAD.MOV.U32 R105, RZ, RZ, R93 ;  /* 0x000000ffff697224 */ /* 0x000fe400078e005d */
[-C--:B------:R-:W-:Y:S01]  /*77d0*/  FMUL.FTZ R55, R107, R166.reuse ;  /* 0x000000a66b377220 */ /* 0x080fe20000410000 */
[----:B------:R-:W-:Y:S01]  /*77e0*/  IMAD.MOV.U32 R116, RZ, RZ, R92 ;  /* 0x000000ffff747224 */ /* 0x000fe200078e005c */
[----:B------:R-:W3:Y:S01]  /*77f0*/  LDSM.16.MT88.4 R32, [R207+0x1000] ;  /* 0x00100000cf20783b */ /* 0x000ee20000004200 */
[----:B------:R-:W-:Y:S02]  /*7800*/  IMAD.MOV.U32 R152, RZ, RZ, R58 ;  /* 0x000000ffff987224 */ /* 0x000fe400078e003a */
[----:B------:R-:W-:Y:S01]  /*7810*/  FMUL.FTZ R58, R110, R166 ;  /* 0x000000a66e3a7220 */ /* 0x000fe20000410000 */
[----:B------:R-:W-:Y:S01]  /*7820*/  IMAD.MOV.U32 R107, RZ, RZ, R57 ;  /* 0x000000ffff6b7224 */ /* 0x000fe200078e0039 */
[----:B------:R-:W4:Y:S01]  /*7830*/  LDSM.16.MT88.4 R44, [R164+0xb000] ;  /* 0x00b00000a42c783b */ /* 0x000f220000004200 */
[----:B------:R-:W-:-:S02]  /*7840*/  IMAD.MOV.U32 R110, RZ, RZ, R59 ;  /* 0x000000ffff6e7224 */ /* 0x000fc400078e003b */
[-C--:B------:R-:W-:Y:S01]  /*7850*/  FMUL.FTZ R59, R111, R166.reuse ;  /* 0x000000a66f3b7220 */ /* 0x080fe20000410000 */
[----:B------:R-:W-:Y:S01]  /*7860*/  IMAD.MOV.U32 R111, RZ, RZ, R107 ;  /* 0x000000ffff6f7224 */ /* 0x000fe200078e006b */
[----:B------:R-:W4:Y:S01]  /*7870*/  LDSM.16.MT88.4 R92, [R207+0x2000] ;  /* 0x00200000cf5c783b */ /* 0x000f220000004200 */
[-C--:B------:R-:W-:Y:S01]  /*7880*/  FMUL.FTZ R31, R75, R166.reuse ;  /* 0x000000a64b1f7220 */ /* 0x080fe20000410000 */
[-C--:B------:R-:W-:Y:S01]  /*7890*/  FMUL.FTZ R57, R109, R205.reuse ;  /* 0x000000cd6d397220 */ /* 0x080fe20000410000 */
[----:B------:R-:W-:Y:S02]  /*78a0*/  IMAD.MOV.U32 R107, RZ, RZ, R77 ;  /* 0x000000ffff6b7224 */ /* 0x000fe400078e004d */
[----:B------:R-:W-:Y:S01]  /*78b0*/  FMUL.FTZ R75, R119, R166 ;  /* 0x000000a6774b7220 */ /* 0x000fe20000410000 */
[----:B------:R-:W-:Y:S02]  /*78c0*/  IMAD.MOV.U32 R109, RZ, RZ, R73 ;  /* 0x000000ffff6d7224 */ /* 0x000fe400078e0049 */
[-C--:B------:R-:W-:Y:S01]  /*78d0*/  FMUL.FTZ R77, R125, R205.reuse ;  /* 0x000000cd7d4d7220 */ /* 0x080fe20000410000 */
[-C--:B------:R-:W-:Y:S01]  /*78e0*/  FMUL.FTZ R40, R76, R205.reuse ;  /* 0x000000cd4c287220 */ /* 0x080fe20000410000 */
[----:B------:R-:W-:Y:S01]  /*78f0*/  FMUL.FTZ R73, R117, R205 ;  /* 0x000000cd75497220 */ /* 0x000fe20000410000 */
[----:B------:R-:W-:-:S02]  /*7900*/  IMAD.MOV.U32 R119, RZ, RZ, R91 ;  /* 0x000000ffff777224 */ /* 0x000fc400078e005b */
[-C--:B------:R-:W-:Y:S01]  /*7910*/  FMUL.FTZ R76, R124, R205.reuse ;  /* 0x000000cd7c4c7220 */ /* 0x080fe20000410000 */
[----:B------:R-:W-:Y:S01]  /*7920*/  IMAD.MOV.U32 R125, RZ, RZ, R78 ;  /* 0x000000ffff7d7224 */ /* 0x000fe200078e004e */
[----:B------:R-:W-:Y:S01]  /*7930*/  MOV R117, R90 ;  /* 0x0000005a00757202 */ /* 0x000fe20000000f00 */
[----:B------:R-:W-:Y:S01]  /*7940*/  IMAD.MOV.U32 R124, RZ, RZ, R110 ;  /* 0x000000ffff7c7224 */ /* 0x000fe200078e006e */
[C---:B------:R-:W-:Y:S01]  /*7950*/  ISETP.GE.AND P6, PT, R140.reuse, R220, PT ;  /* 0x000000dc8c00720c */ /* 0x040fe20003fc6270 */
[----:B------:R-:W-:Y:S01]  /*7960*/  IMAD.MOV.U32 R110, RZ, RZ, R106 ;  /* 0x000000ffff6e7224 */ /* 0x000fe200078e006a */
[----:B------:R-:W-:Y:S01]  /*7970*/  ISETP.GE.AND P5, PT, R140, R216, PT ;  /* 0x000000d88c00720c */ /* 0x000fe20003fa6270 */
[----:B------:R-:W-:Y:S02]  /*7980*/  IMAD.MOV.U32 R106, RZ, RZ, R79 ;  /* 0x000000ffff6a7224 */ /* 0x000fe400078e004f */
[-C--:B------:R-:W-:Y:S01]  /*7990*/  FMUL.FTZ R90, R142, R166.reuse ;  /* 0x000000a68e5a7220 */ /* 0x080fe20000410000 */
[-C--:B------:R-:W-:Y:S01]  /*79a0*/  FMUL.FTZ R91, R143, R166.reuse ;  /* 0x000000a68f5b7220 */ /* 0x080fe20000410000 */
[-C--:B------:R-:W-:Y:S01]  /*79b0*/  FMUL.FTZ R78, R126, R166.reuse ;  /* 0x000000a67e4e7220 */ /* 0x080fe20000410000 */
[----:B------:R-:W-:Y:S01]  /*79c0*/  FMUL.FTZ R79, R127, R166 ;  /* 0x000000a67f4f7220 */ /* 0x000fe20000410000 */
[----:B------:R-:W-:Y:S01]  /*79d0*/  ISETP.GE.AND P2, PT, R125, R220, PT ;  /* 0x000000dc7d00720c */ /* 0x000fe20003f46270 */
[----:B------:R-:W-:Y:S01]  /*79e0*/  FMUL.FTZ R132, R132, R205 ;  /* 0x000000cd84847220 */ /* 0x000fe20000410000 */
[----:B------:R-:W-:Y:S01]  /*79f0*/  MOV R140, R119 ;  /* 0x00000077008c7202 */ /* 0x000fe20000000f00 */
[----:B------:R-:W-:Y:S01]  /*7a00*/  FMUL.FTZ R133, R133, R205 ;  /* 0x000000cd85857220 */ /* 0x000fe20000410000 */
[-C--:B------:R-:W-:Y:S01]  /*7a10*/  FMUL.FTZ R134, R134, R166.reuse ;  /* 0x000000a686867220 */ /* 0x080fe20000410000 */
[----:B------:R-:W-:Y:S01]  /*7a20*/  FMUL.FTZ R135, R135, R166 ;  /* 0x000000a687877220 */ /* 0x000fe20000410000 */
[----:B------:R-:W-:Y:S01]  /*7a30*/  IMAD.MOV.U32 R119, RZ, RZ, R117 ;  /* 0x000000ffff777224 */ /* 0x000fe200078e0075 */
[----:B------:R-:W-:Y:S01]  /*7a40*/  ISETP.GE.AND P0, PT, R125, R216, PT ;  /* 0x000000d87d00720c */ /* 0x000fe20003f06270 */
[----:B------:R-:W-:Y:S01]  /*7a50*/  IMAD.MOV.U32 R117, RZ, RZ, R107 ;  /* 0x000000ffff757224 */ /* 0x000fe200078e006b */
[----:B------:R-:W-:Y:S01]  /*7a60*/  ISETP.GE.AND P3, PT, R116, R220, PT ;  /* 0x000000dc7400720c */ /* 0x000fe20003f66270 */
[----:B------:R-:W-:Y:S01]  /*7a70*/  IMAD.MOV.U32 R107, RZ, RZ, R105 ;  /* 0x000000ffff6b7224 */ /* 0x000fe200078e0069 */
[----:B------:R-:W-:Y:S01]  /*7a80*/  FSEL R105, R188, -INF , !P2 ;  /* 0xff800000bc697808 */ /* 0x000fe20005000000 */
[C---:B-1----:R-:W-:Y:S01]  /*7a90*/  HMMA.16816.F32 R16, R8.reuse, R4, R16 ;  /* 0x000000040810723c */ /* 0x042fe20000001810 */
[-C--:B------:R-:W-:Y:S01]  /*7aa0*/  ISETP.GE.AND P2, PT, R104, R216.reuse, PT ;  /* 0x000000d86800720c */ /* 0x080fe20003f46270 */
[----:B------:R-:W-:Y:S01]  /*7ab0*/  IMAD.MOV.U32 R126, RZ, RZ, R140 ;  /* 0x000000ffff7e7224 */ /* 0x000fe200078e008c */
[----:B------:R-:W-:Y:S01]  /*7ac0*/  ISETP.GE.AND P4, PT, R116, R216, PT ;  /* 0x000000d87400720c */ /* 0x000fe20003f86270 */
[----:B------:R-:W-:Y:S01]  /*7ad0*/  IMAD.MOV.U32 R116, RZ, RZ, R106 ;  /* 0x000000ffff747224 */ /* 0x000fe200078e006a */
[----:B------:R-:W-:Y:S01]  /*7ae0*/  FSEL R195, R195, -INF , !P1 ;  /* 0xff800000c3c37808 */ /* 0x000fe20004800000 */
[----:B------:R-:W-:Y:S01]  /*7af0*/  IMAD.MOV.U32 R125, RZ, RZ, R107 ;  /* 0x000000ffff7d7224 */ /* 0x000fe200078e006b */
[----:B------:R-:W-:Y:S01]  /*7b00*/  ISETP.GE.AND P1, PT, R104, R220, PT ;  /* 0x000000dc6800720c */ /* 0x000fe20003f26270 */
[----:B------:R-:W-:Y:S01]  /*7b10*/  HMMA.16816.F32 R20, R8, R6, R20 ;  /* 0x000000060814723c */ /* 0x000fe20000001814 */
[----:B------:R-:W-:Y:S01]  /*7b20*/  FSEL R104, R190, -INF , !P0 ;  /* 0xff800000be687808 */ /* 0x000fe20004000000 */
[----:B------:R-:W-:Y:S01]  /*7b30*/  IMAD.MOV.U32 R107, RZ, RZ, R158 ;  /* 0x000000ffff6b7224 */ /* 0x000fe200078e009e */
[----:B------:R-:W-:-:S02]  /*7b40*/  FSEL R106, R189, -INF , !P6 ;  /* 0xff800000bd6a7808 */ /* 0x000fc40007000000 */
[C---:B------:R-:W-:Y:S02]  /*7b50*/  ISETP.GE.AND P0, PT, R124.reuse, R220, PT ;  /* 0x000000dc7c00720c */ /* 0x040fe40003f06270 */
[-C--:B------:R-:W-:Y:S01]  /*7b60*/  ISETP.GE.AND P6, PT, R124, R216.reuse, PT ;  /* 0x000000d87c00720c */ /* 0x080fe20003fc6270 */
[C---:B--2---:R-:W-:Y:S01]  /*7b70*/  HMMA.16816.F32 R28, R8.reuse, R12, R28 ;  /* 0x0000000c081c723c */ /* 0x044fe2000000181c */
[----:B------:R-:W-:Y:S01]  /*7b80*/  IMAD.MOV.U32 R124, RZ, RZ, R116 ;  /* 0x000000ffff7c7224 */ /* 0x000fe200078e0074 */
[----:B------:R-:W-:Y:S01]  /*7b90*/  FSEL R140, R185, -INF , !P1 ;  /* 0xff800000b98c7808 */ /* 0x000fe20004800000 */
[----:B------:R-:W-:Y:S01]  /*7ba0*/  IMAD.MOV.U32 R116, RZ, RZ, R108 ;  /* 0x000000ffff747224 */ /* 0x000fe200078e006c */
[----:B------:R-:W-:Y:S01]  /*7bb0*/  FSEL R142, R180, -INF , !P0 ;  /* 0xff800000b48e7808 */ /* 0x000fe20004000000 */
[----:B------:R-:W-:Y:S01]  /*7bc0*/  IMAD.MOV.U32 R108, RZ, RZ, R155 ;  /* 0x000000ffff6c7224 */ /* 0x000fe200078e009b */
[----:B------:R-:W-:Y:S02]  /*7bd0*/  FSEL R191, R191, -INF , !P5 ;  /* 0xff800000bfbf7808 */ /* 0x000fe40006800000 */
[----:B------:R-:W-:Y:S01]  /*7be0*/  HMMA.16816.F32 R40, R8, R14, R40 ;  /* 0x0000000e0828723c */ /* 0x000fe20000001828 */
[----:B------:R-:W-:Y:S01]  /*7bf0*/  MOV R127, R119 ;  /* 0x00000077007f7202 */ /* 0x000fe20000000f00 */
[----:B------:R-:W-:Y:S01]  /*7c00*/  IMAD.MOV.U32 R119, RZ, RZ, R153 ;  /* 0x000000ffff777224 */ /* 0x000fe200078e0099 */
[----:B------:R-:W-:-:S02]  /*7c10*/  ISETP.GE.AND P1, PT, R118, R216, PT ;  /* 0x000000d87600720c */ /* 0x000fc40003f26270 */
[----:B------:R-:W-:Y:S02]  /*7c20*/  ISETP.GE.AND P0, PT, R117, R216, PT ;  /* 0x000000d87500720c */ /* 0x000fe40003f06270 */
[----:B------:R-:W-:Y:S01]  /*7c30*/  ISETP.GE.AND P5, PT, R141, R220, PT ;  /* 0x000000dc8d00720c */ /* 0x000fe20003fa6270 */
[----:B------:R-:W-:Y:S03]  /*7c40*/  HMMA.16816.F32 R36, R8, R24, R36 ;  /* 0x000000180824723c */ /* 0x000fe60000001824 */
[----:B------:R-:W-:Y:S02]  /*7c50*/  FSEL R143, R181, -INF , !P5 ;  /* 0xff800000b58f7808 */ /* 0x000fe40006800000 */
[----:B------:R-:W-:-:S03]  /*7c60*/  ISETP.GE.AND P5, PT, R157, R216, PT ;  /* 0x000000d89d00720c */ /* 0x000fc60003fa6270 */
[C---:B------:R-:W-:Y:S08]  /*7c70*/  HMMA.16816.F32 R48, R8.reuse, R26, R48 ;  /* 0x0000001a0830723c */ /* 0x040ff00000001830 */
[C---:B---3--:R-:W-:Y:S08]  /*7c80*/  HMMA.16816.F32 R52, R8.reuse, R32, R52 ;  /* 0x000000200834723c */ /* 0x048ff00000001834 */
[C---:B------:R-:W-:Y:S08]  /*7c90*/  HMMA.16816.F32 R56, R8.reuse, R34, R56 ;  /* 0x000000220838723c */ /* 0x040ff00000001838 */
[C---:B----4-:R-:W-:Y:S08]  /*7ca0*/  HMMA.16816.F32 R72, R8.reuse, R44, R72 ;  /* 0x0000002c0848723c */ /* 0x050ff00000001848 */
[C---:B------:R-:W-:Y:S08]  /*7cb0*/  HMMA.16816.F32 R88, R8.reuse, R46, R88 ;  /* 0x0000002e0858723c */ /* 0x040ff00000001858 */
[C---:B------:R-:W-:Y:S08]  /*7cc0*/  HMMA.16816.F32 R76, R8.reuse, R92, R76 ;  /* 0x0000005c084c723c */ /* 0x040ff0000000184c */
[----:B------:R-:W-:Y:S01]  /*7cd0*/  HMMA.16816.F32 R8, R8, R94, R132 ;  /* 0x0000005e0808723c */ /* 0x000fe20000001884 */
[----:B------:R-:W-:-:S02]  /*7ce0*/  FSEL R133, R187, -INF , !P2 ;  /* 0xff800000bb857808 */ /* 0x000fc40005000000 */
[----:B------:R-:W-:Y:S01]  /*7cf0*/  ISETP.GE.AND P2, PT, R117, R220, PT ;  /* 0x000000dc7500720c */ /* 0x000fe20003f46270 */
[----:B------:R-:W-:Y:S01]  /*7d00*/  IMAD.MOV.U32 R117, RZ, RZ, R109 ;  /* 0x000000ffff757224 */ /* 0x000fe200078e006d */
[----:B------:R-:W-:Y:S02]  /*7d10*/  FSEL R134, R184, -INF , !P3 ;  /* 0xff800000b8867808 */ /* 0x000fe40005800000 */
[----:B------:R-:W-:Y:S02]  /*7d20*/  FSEL R132, R186, -INF , !P4 ;  /* 0xff800000ba847808 */ /* 0x000fe40006000000 */
[----:B------:R-:W-:Y:S02]  /*7d30*/  FSEL R155, R177, -INF , !P2 ;  /* 0xff800000b19b7808 */ /* 0x000fe40005000000 */
[----:B------:R-:W-:Y:S02]  /*7d40*/  ISETP.GE.AND P3, PT, R141, R216, PT ;  /* 0x000000d88d00720c */ /* 0x000fe40003f66270 */
[-C--:B------:R-:W-:Y:S01]  /*7d50*/  ISETP.GE.AND P4, PT, R118, R220.reuse, PT ;  /* 0x000000dc7600720c */ /* 0x080fe20003f86270 */
[----:B------:R-:W-:Y:S01]  /*7d60*/  IMAD.MOV.U32 R118, RZ, RZ, R152 ;  /* 0x000000ffff767224 */ /* 0x000fe200078e0098 */
[----:B------:R-:W-:-:S02]  /*7d70*/  ISETP.GE.AND P2, PT, R2, R220, PT ;  /* 0x000000dc0200720c */ /* 0x000fc40003f46270 */
[----:B------:R-:W-:Y:S02]  /*7d80*/  FSEL R141, R183, -INF , !P3 ;  /* 0xff800000b78d7808 */ /* 0x000fe40005800000 */
[----:B------:R-:W-:Y:S02]  /*7d90*/  FSEL R153, R176, -INF , !P4 ;  /* 0xff800000b0997808 */ /* 0x000fe40006000000 */
[----:B------:R-:W-:Y:S02]  /*7da0*/  FSEL R152, R64, -INF , !P2 ;  /* 0xff80000040987808 */ /* 0x000fe40005000000 */
[C---:B------:R-:W-:Y:S02]  /*7db0*/  ISETP.GE.AND P3, PT, R156.reuse, R220, PT ;  /* 0x000000dc9c00720c */ /* 0x040fe40003f66270 */
[----:B------:R-:W-:Y:S02]  /*7dc0*/  ISETP.GE.AND P4, PT, R156, R216, PT ;  /* 0x000000d89c00720c */ /* 0x000fe40003f86270 */
[----:B------:R-:W-:-:S02]  /*7dd0*/  FMNMX3.FTZ R64, R168, R192, R193, !PT ;  /* 0x000000c0a8407276 */ /* 0x000fc400078100c1 */
[----:B------:R-:W-:Y:S02]  /*7de0*/  FSEL R156, R179, -INF , !P0 ;  /* 0xff800000b39c7808 */ /* 0x000fe40004000000 */
[----:B------:R-:W-:Y:S02]  /*7df0*/  ISETP.GE.AND P0, PT, R127, R220, PT ;  /* 0x000000dc7f00720c */ /* 0x000fe40003f06270 */
[----:B------:R-:W-:Y:S02]  /*7e00*/  FMNMX3.FTZ R64, R64, R105, R106, !PT ;  /* 0x0000006940407276 */ /* 0x000fe4000781006a */
[----:B------:R-:W-:Y:S02]  /*7e10*/  FSEL R188, R60, -INF , !P0 ;  /* 0xff8000003cbc7808 */ /* 0x000fe40004000000 */
[----:B------:R-:W-:Y:S02]  /*7e20*/  FMNMX3.FTZ R60, R167, R194, R195, !PT ;  /* 0x000000c2a73c7276 */ /* 0x000fe400078100c3 */
[----:B------:R-:W-:-:S02]  /*7e30*/  FMNMX3.FTZ R64, R64, R134, R140, !PT ;  /* 0x0000008640407276 */ /* 0x000fc4000781008c */
[----:B------:R-:W-:Y:S02]  /*7e40*/  FSEL R135, R182, -INF , !P6 ;  /* 0xff800000b6877808 */ /* 0x000fe40007000000 */
[----:B------:R-:W-:Y:S02]  /*7e50*/  FMNMX3.FTZ R60, R60, R104, R191, !PT ;  /* 0x000000683c3c7276 */ /* 0x000fe400078100bf */
[----:B------:R-:W-:Y:S02]  /*7e60*/  ISETP.GE.AND P6, PT, R157, R220, PT ;  /* 0x000000dc9d00720c */ /* 0x000fe40003fc6270 */
[----:B------:R-:W-:Y:S02]  /*7e70*/  FMNMX3.FTZ R64, R64, R142, R143, !PT ;  /* 0x0000008e40407276 */ /* 0x000fe4000781008f */
[----:B------:R-:W-:Y:S02]  /*7e80*/  MOV R109, R154 ;  /* 0x0000009a006d7202 */ /* 0x000fe40000000f00 */
[----:B------:R-:W-:-:S02]  /*7e90*/  FSEL R154, R178, -INF , !P1 ;  /* 0xff800000b29a7808 */ /* 0x000fc40004800000 */
[----:B------:R-:W-:Y:S02]  /*7ea0*/  FMNMX3.FTZ R60, R60, R132, R133, !PT ;  /* 0x000000843c3c7276 */ /* 0x000fe40007810085 */
[-C--:B------:R-:W-:Y:S02]  /*7eb0*/  ISETP.GE.AND P1, PT, R0, R220.reuse, PT ;  /* 0x000000dc0000720c */ /* 0x080fe40003f26270 */
[----:B------:R-:W-:Y:S02]  /*7ec0*/  FSEL R157, R172, -INF , !P6 ;  /* 0xff800000ac9d7808 */ /* 0x000fe40007000000 */
[----:B------:R-:W-:Y:S02]  /*7ed0*/  FSEL R158, R173, -INF , !P3 ;  /* 0xff800000ad9e7808 */ /* 0x000fe40005800000 */
[----:B------:R-:W-:Y:S02]  /*7ee0*/  FMNMX3.FTZ R64, R64, R153, R155, !PT ;  /* 0x0000009940407276 */ /* 0x000fe4000781009b */
[----:B------:R-:W-:-:S02]  /*7ef0*/  ISETP.GE.AND P6, PT, R126, R220, PT ;  /* 0x000000dc7e00720c */ /* 0x000fc40003fc6270 */
[----:B------:R-:W-:Y:S02]  /*7f00*/  FMNMX3.FTZ R60, R60, R135, R141, !PT ;  /* 0x000000873c3c7276 */ /* 0x000fe4000781008d */
[----:B------:R-:W-:Y:S02]  /*7f10*/  FSEL R189, R65, -INF , !P1 ;  /* 0xff80000041bd7808 */ /* 0x000fe40004800000 */
[----:B------:R-:W-:Y:S02]  /*7f20*/  FMNMX3.FTZ R64, R64, R157, R158, !PT ;  /* 0x0000009d40407276 */ /* 0x000fe4000781009e */
[-C--:B------:R-:W-:Y:S01]  /*7f30*/  ISETP.GE.AND P1, PT, R127, R216.reuse, PT ;  /* 0x000000d87f00720c */ /* 0x080fe20003f26270 */
[----:B------:R-:W-:Y:S01]  /*7f40*/  IMAD.MOV.U32 R127, RZ, RZ, R159 ;  /* 0x000000ffff7f7224 */ /* 0x000fe200078e009f */
[-C--:B------:R-:W-:Y:S02]  /*7f50*/  ISETP.GE.AND P0, PT, R126, R216.reuse, PT ;  /* 0x000000d87e00720c */ /* 0x080fe40003f06270 */
[----:B------:R-:W-:-:S02]  /*7f60*/  ISETP.GE.AND P3, PT, R2, R216, PT ;  /* 0x000000d80200720c */ /* 0x000fc40003f66270 */
[----:B------:R-:W-:Y:S02]  /*7f70*/  ISETP.GE.AND P2, PT, R0, R216, PT ;  /* 0x000000d80000720c */ /* 0x000fe40003f46270 */
[----:B------:R-:W-:Y:S01]  /*7f80*/  LOP3.LUT R180, R252, UR27, R243, 0x96, !PT ;  /* 0x0000001bfcb47c12 */ /* 0x000fe2000f8e96f3 */
[----:B------:R-:W-:Y:S01]  /*7f90*/  IMAD.MOV.U32 R183, RZ, RZ, R108 ;  /* 0x000000ffffb77224 */ /* 0x000fe200078e006c */
[----:B------:R-:W-:Y:S01]  /*7fa0*/  FSEL R187, R61, -INF , !P6 ;  /* 0xff8000003dbb7808 */ /* 0x000fe20007000000 */
[----:B------:R1:W5:Y:S01]  /*7fb0*/  LDL.LU R2, [R1+0x10] ;  /* 0x0000100001027983 */ /* 0x0003620000300800 */
[----:B------:R-:W-:Y:S02]  /*7fc0*/  FSEL R159, R174, -INF , !P5 ;  /* 0xff800000ae9f7808 */ /* 0x000fe40006800000 */
[----:B------:R-:W-:Y:S02]  /*7fd0*/  FSEL R126, R175, -INF , !P4 ;  /* 0xff800000af7e7808 */ /* 0x000fe40006000000 */
[----:B------:R-:W-:-:S02]  /*7fe0*/  FMNMX3.FTZ R60, R60, R154, R156, !PT ;  /* 0x0000009a3c3c7276 */ /* 0x000fc4000781009c */
[----:B------:R-:W-:Y:S02]  /*7ff0*/  FSEL R186, R66, -INF , !P3 ;  /* 0xff80000042ba7808 */ /* 0x000fe40005800000 */
[----:B------:R-:W-:Y:S02]  /*8000*/  FSEL R182, R67, -INF , !P2 ;  /* 0xff80000043b67808 */ /* 0x000fe40005000000 */
[----:B------:R-:W-:Y:S02]  /*8010*/  FSEL R185, R62, -INF , !P1 ;  /* 0xff8000003eb97808 */ /* 0x000fe40004800000 */
[----:B------:R-:W-:Y:S01]  /*8020*/  FSEL R184, R63, -INF , !P0 ;  /* 0xff8000003fb87808 */ /* 0x000fe20004000000 */
[----:B------:R-:W-:Y:S01]  /*8030*/  IMAD.WIDE.U32 R180, R180, -0x326172a9, RZ ;  /* 0xcd9e8d57b4b47825 */ /* 0x000fe200078e00ff */
[----:B------:R-:W-:Y:S01]  /*8040*/  FMNMX3.FTZ R61, R64, R152, R189, !PT ;  /* 0x00000098403d7276 */ /* 0x000fe200078100bd */
[----:B------:R1:W5:Y:S01]  /*8050*/  LDL.LU R0, [R1+0xc] ;  /* 0x00000c0001007983 */ /* 0x0003620000300800 */
[----:B------:R-:W-:Y:S01]  /*8060*/  FMNMX3.FTZ R60, R60, R159, R126, !PT ;  /* 0x0000009f3c3c7276 */ /* 0x000fe2000781007e */
[----:B------:R-:W-:Y:S01]  /*8070*/  IMAD.MOV.U32 R174, RZ, RZ, R118 ;  /* 0x000000ffffae7224 */ /* 0x000fe200078e0076 */
[----:B------:R-:W-:Y:S01]  /*8080*/  FMNMX3.FTZ R61, R61, R188, R187, !PT ;  /* 0x000000bc3d3d7276 */ /* 0x000fe200078100bb */
[----:B------:R-:W-:Y:S01]  /*8090*/  IMAD.MOV.U32 R216, RZ, RZ, R183 ;  /* 0x000000ffffd87224 */ /* 0x000fe200078e00b7 */
[----:B------:R-:W-:-:S02]  /*80a0*/  FMNMX3.FTZ R60, R60, R186, R182, !PT ;  /* 0x000000ba3c3c7276 */ /* 0x000fc400078100b6 */
[----:B------:R-:W-:Y:S01]  /*80b0*/  LOP3.LUT R63, R242, UR4, R239, 0x96, !PT ;  /* 0x00000004f23f7c12 */ /* 0x000fe2000f8e96ef */
[----:B------:R-:W2:Y:S01]  /*80c0*/  SHFL.BFLY PT, R64, R61, 0x2, 0x1f ;  /* 0x0c401f003d407f89 */ /* 0x000ea200000e0000 */
[----:B------:R-:W-:Y:S02]  /*80d0*/  FMNMX3.FTZ R62, R60, R185, R184, !PT ;  /* 0x000000b93c3e7276 */ /* 0x000fe400078100b8 */
[----:B------:R-:W-:Y:S01]  /*80e0*/  MOV R175, R119 ;  /* 0x0000007700af7202 */ /* 0x000fe20000000f00 */
[----:B------:R-:W-:Y:S01]  /*80f0*/  IMAD.WIDE.U32 R176, R63, -0x326172a9, RZ ;  /* 0xcd9e8d573fb07825 */ /* 0x000fe200078e00ff */
[----:B------:R-:W-:Y:S01]  /*8100*/  LOP3.LUT R63, R232, UR7, R181, 0x96, !PT ;  /* 0x00000007e83f7c12 */ /* 0x000fe2000f8e96b5 */
[----:B------:R-:W3:Y:S02]  /*8110*/  SHFL.BFLY PT, R60, R62, 0x2, 0x1f ;  /* 0x0c401f003e3c7f89 */ /* 0x000ee400000e0000 */
[----:B------:R-:W-:Y:S01]  /*8120*/  IMAD.MOV.U32 R181, RZ, RZ, R109 ;  /* 0x000000ffffb57224 */ /* 0x000fe200078e006d */
[----:B------:R-:W-:Y:S01]  /*8130*/  LOP3.LUT R65, R180, UR6, R177, 0x96, !PT ;  /* 0x00000006b4417c12 */ /* 0x000fe2000f8e96b1 */
[----:B------:R-:W-:-:S04]  /*8140*/  IMAD.WIDE.U32 R108, R63, -0x2daee0ad, RZ ;  /* 0xd2511f533f6c7825 */ /* 0x000fc800078e00ff */
[----:B------:R-:W-:-:S04]  /*8150*/  IMAD.WIDE.U32 R66, R65, -0x2daee0ad, RZ ;  /* 0xd2511f5341427825 */ /* 0x000fc800078e00ff */
[----:B------:R-:W-:Y:S01]  /*8160*/  IMAD.MOV.U32 R220, RZ, RZ, R181 ;  /* 0x000000ffffdc7224 */ /* 0x000fe200078e00b5 */
[----:B------:R-:W-:Y:S01]  /*8170*/  LOP3.LUT R63, R108, UR14, R67, 0x96, !PT ;  /* 0x0000000e6c3f7c12 */ /* 0x000fe2000f8e9643 */
[----:B------:R-:W-:Y:S01]  /*8180*/  IMAD.MOV.U32 R181, RZ, RZ, R107 ;  /* 0x000000ffffb57224 */ /* 0x000fe200078e006b */
[----:B------:R-:W-:Y:S02]  /*8190*/  MOV R67, R111 ;  /* 0x0000006f00437202 */ /* 0x000fe40000000f00 */
[----:B------:R-:W-:Y:S01]  /*81a0*/  MOV R107, R175 ;  /* 0x000000af006b7202 */ /* 0x000fe20000000f00 */
[----:B------:R-:W-:Y:S01]  /*81b0*/  IMAD.WIDE.U32 R118, R63, -0x326172a9, RZ ;  /* 0xcd9e8d573f767825 */ /* 0x000fe200078e00ff */
[----:B--2---:R-:W-:Y:S02]  /*81c0*/  FMNMX.FTZ R61, R61, R64, !PT ;  /* 0x000000403d3d7209 */ /* 0x004fe40007810000 */
[----:B------:R-:W-:-:S03]  /*81d0*/  LOP3.LUT R64, R238, UR15, R109, 0x96, !PT ;  /* 0x0000000fee407c12 */ /* 0x000fc6000f8e966d */
[----:B------:R-:W2:Y:S01]  /*81e0*/  SHFL.BFLY PT, R173, R61, 0x1, 0x1f ;  /* 0x0c201f003dad7f89 */ /* 0x000ea200000e0000 */
[----:B---3--:R-:W-:Y:S01]  /*81f0*/  FMNMX.FTZ R60, R62, R60, !PT ;  /* 0x0000003c3e3c7209 */ /* 0x008fe20007810000 */
[----:B------:R-:W-:-:S04]  /*8200*/  IMAD.WIDE.U32 R108, R64, -0x326172a9, RZ ;  /* 0xcd9e8d57406c7825 */ /* 0x000fc800078e00ff */
[----:B------:R-:W3:Y:S01]  /*8210*/  SHFL.BFLY PT, R172, R60, 0x1, 0x1f ;  /* 0x0c201f003cac7f89 */ /* 0x000ee200000e0000 */
[----:B------:R-:W-:Y:S01]  /*8220*/  LOP3.LUT R62, R176, UR11, R109, 0x96, !PT ;  /* 0x0000000bb03e7c12 */ /* 0x000fe2000f8e966d */
[----:B------:R-:W-:Y:S01]  /*8230*/  IMAD.MOV.U32 R109, RZ, RZ, R117 ;  /* 0x000000ffff6d7224 */ /* 0x000fe200078e0075 */
[----:B------:R-:W-:Y:S01]  /*8240*/  LOP3.LUT R63, R108, UR10, R119, 0x96, !PT ;  /* 0x0000000a6c3f7c12 */ /* 0x000fe2000f8e9677 */
[----:B------:R-:W-:Y:S02]  /*8250*/  IMAD.MOV.U32 R108, RZ, RZ, R116 ;  /* 0x000000ffff6c7224 */ /* 0x000fe400078e0074 */
[----:B------:R-:W-:-:S05]  /*8260*/  IMAD.WIDE.U32 R64, R62, -0x2daee0ad, RZ ;  /* 0xd2511f533e407825 */ /* 0x000fca00078e00ff */
[----:B------:R-:W-:Y:S01]  /*8270*/  LOP3.LUT R62, R66, UR13, R65, 0x96, !PT ;  /* 0x0000000d423e7c12 */ /* 0x000fe2000f8e9641 */
[----:B------:R-:W-:Y:S02]  /*8280*/  IMAD.MOV.U32 R66, RZ, RZ, R110 ;  /* 0x000000ffff427224 */ /* 0x000fe400078e006e */
[----:B------:R-:W-:Y:S01]  /*8290*/  IMAD.WIDE.U32 R110, R63, -0x2daee0ad, RZ ;  /* 0xd2511f533f6e7825 */ /* 0x000fe200078e00ff */
[----:B--2---:R-:W-:-:S03]  /*82a0*/  FMNMX.FTZ R173, R61, R173, !PT ;  /* 0x000000ad3dad7209 */ /* 0x004fc60007810000 */
[----:B------:R-:W-:Y:S01]  /*82b0*/  IMAD.WIDE.U32 R116, R62, -0x326172a9, RZ ;  /* 0xcd9e8d573e747825 */ /* 0x000fe200078e00ff */
[----:B------:R-:W-:Y:S02]  /*82c0*/  LOP3.LUT R64, R64, UR12, R111, 0x96, !PT ;  /* 0x0000000c40407c12 */ /* 0x000fe4000f8e966f */
[C---:B------:R-:W-:Y:S01]  /*82d0*/  FSETP.NEU.FTZ.AND P1, PT, R173.reuse, -INF , PT ;  /* 0xff800000ad00780b */ /* 0x040fe20003f3d000 */
[----:B------:R-:W-:Y:S01]  /*82e0*/  FMUL.FTZ R190, R173, UR16 ;  /* 0x00000010adbe7c20 */ /* 0x000fe20008410000 */
[----:B---3--:R-:W-:Y:S01]  /*82f0*/  FMNMX.FTZ R172, R60, R172, !PT ;  /* 0x000000ac3cac7209 */ /* 0x008fe20007810000 */
[----:B------:R-:W-:-:S03]  /*8300*/  IMAD.WIDE.U32 R64, R64, -0x326172a9, RZ ;  /* 0xcd9e8d5740407825 */ /* 0x000fc600078e00ff */
[----:B------:R-:W-:Y:S01]  /*8310*/  FSEL R190, R190, RZ, P1 ;  /* 0x000000ffbebe7208 */ /* 0x000fe20000800000 */
[C---:B------:R-:W-:Y:S01]  /*8320*/  FMUL.FTZ R183, R172.reuse, UR16 ;  /* 0x00000010acb77c20 */ /* 0x040fe20008410000 */
[----:B------:R-:W-:Y:S01]  /*8330*/  FSETP.NEU.FTZ.AND P0, PT, R172, -INF , PT ;  /* 0xff800000ac00780b */ /* 0x000fe20003f1d000 */
[----:B------:R-:W-:Y:S01]  /*8340*/  IMAD.MOV.U32 R60, RZ, RZ, R64 ;  /* 0x000000ffff3c7224 */ /* 0x000fe200078e0040 */
[----:B------:R-:W-:Y:S01]  /*8350*/  PRMT R63, R64, 0x7773, RZ ;  /* 0x00007773403f7816 */ /* 0x000fe200000000ff */
[----:B------:R-:W-:Y:S01]  /*8360*/  FFMA.FTZ R180, R192, UR16, -R190 ;  /* 0x00000010c0b47c23 */ /* 0x000fe200080108be */
[----:B------:R-:W-:Y:S01]  /*8370*/  IMAD.MOV.U32 R192, RZ, RZ, R66 ;  /* 0x000000ffffc07224 */ /* 0x000fe200078e0042 */
[----:B------:R-:W-:Y:S01]  /*8380*/  MOV R66, R108 ;  /* 0x0000006c00427202 */ /* 0x000fe20000000f00 */
[----:B------:R-:W-:Y:S01]  /*8390*/  IMAD.MOV.U32 R108, RZ, RZ, R176 ;  /* 0x000000ffff6c7224 */ /* 0x000fe200078e00b0 */
[----:B------:R-:W-:Y:S01]  /*83a0*/  FSEL R183, R183, RZ, P0 ;  /* 0x000000ffb7b77208 */ /* 0x000fe20000000000 */
[----:B------:R-:W-:Y:S01]  /*83b0*/  FFMA.FTZ R179, R193, UR16, -R190 ;  /* 0x00000010c1b37c23 */ /* 0x000fe200080108be */
[----:B------:R-:W-:Y:S01]  /*83c0*/  PRMT R61, R64, 0x7772, RZ ;  /* 0x00007772403d7816 */ /* 0x000fe200000000ff */
[----:B------:R-:W-:Y:S01]  /*83d0*/  IMAD.MOV.U32 R193, RZ, RZ, R67 ;  /* 0x000000ffffc17224 */ /* 0x000fe200078e0043 */
[----:B------:R-:W-:Y:S01]  /*83e0*/  LOP3.LUT R60, R60, 0xff, RZ, 0xc0, !PT ;  /* 0x000000ff3c3c7812 */ /* 0x000fe200078ec0ff */
[----:B------:R-:W-:Y:S01]  /*83f0*/  FFMA.FTZ R176, R194, UR16, -R183 ;  /* 0x00000010c2b07c23 */ /* 0x000fe200080108b7 */
[----:B------:R-:W-:Y:S01]  /*8400*/  IMAD.MOV.U32 R194, RZ, RZ, R108 ;  /* 0x000000ffffc27224 */ /* 0x000fe200078e006c */
[----:B------:R-:W-:Y:S01]  /*8410*/  PRMT R61, R61, 0x5410, R63 ;  /* 0x000054103d3d7816 */ /* 0x000fe2000000003f */
[----:B------:R-:W2:Y:S01]  /*8420*/  LDL.LU R108, [R1] ;  /* 0x00000000016c7983 */ /* 0x000ea20000300800 */
[----:B------:R-:W-:Y:S01]  /*8430*/  PRMT R63, R64, 0x7771, RZ ;  /* 0x00007771403f7816 */ /* 0x000fe200000000ff */
[----:B------:R-:W-:Y:S01]  /*8440*/  IMAD.MOV.U32 R67, RZ, RZ, R109 ;  /* 0x000000ffff437224 */ /* 0x000fe200078e006d */
[----:B------:R-:W-:Y:S01]  /*8450*/  LOP3.LUT R62, R116, UR8, R65, 0x96, !PT ;  /* 0x00000008743e7c12 */ /* 0x000fe2000f8e9641 */
[----:B------:R-:W-:Y:S01]  /*8460*/  IMAD.MOV.U32 R109, RZ, RZ, R177 ;  /* 0x000000ffff6d7224 */ /* 0x000fe200078e00b1 */
[----:B------:R-:W-:Y:S01]  /*8470*/  PRMT R63, R60, 0x5410, R63 ;  /* 0x000054103c3f7816 */ /* 0x000fe2000000003f */
[----:B------:R-:W-:Y:S01]  /*8480*/  FFMA.FTZ R177, R106, UR16, -R190 ;  /* 0x000000106ab17c23 */ /* 0x000fe200080108be */
[C---:B------:R-:W-:Y:S01]  /*8490*/  LOP3.LUT R60, R62.reuse, 0xffff, RZ, 0xc0, !PT ;  /* 0x0000ffff3e3c7812 */ /* 0x040fe200078ec0ff */
[----:B------:R-:W-:Y:S01]  /*84a0*/  IMAD.MOV.U32 R106, RZ, RZ, R174 ;  /* 0x000000ffff6a7224 */ /* 0x000fe200078e00ae */
[----:B------:R-:W-:Y:S01]  /*84b0*/  LOP3.LUT R64, R62, 0xff, RZ, 0xc0, !PT ;  /* 0x000000ff3e407812 */ /* 0x000fe200078ec0ff */
[----:B------:R-:W-:Y:S01]  /*84c0*/  FFMA.FTZ R178, R105, UR16, -R190 ;  /* 0x0000001069b27c23 */ /* 0x000fe200080108be */
[----:B------:R-:W-:Y:S01]  /*84d0*/  SHF.R.U32.HI R60, RZ, 0x8, R60 ;  /* 0x00000008ff3c7819 */ /* 0x000fe2000001163c */
[--C-:B------:R-:W-:Y:S01]  /*84e0*/  FFMA.FTZ R175, R104, UR16, -R183.reuse ;  /* 0x0000001068af7c23 */ /* 0x100fe200080108b7 */
[----:B------:R-:W-:Y:S01]  /*84f0*/  FSEL R65, R172, RZ, P0 ;  /* 0x000000ffac417208 */ /* 0x000fe20000000000 */
[----:B------:R-:W-:Y:S01]  /*8500*/  FFMA.FTZ R174, R191, UR16, -R183 ;  /* 0x00000010bfae7c23 */ /* 0x000fe200080108b7 */
[----:B------:R-:W-:Y:S01]  /*8510*/  PRMT R60, R64, 0x5410, R60 ;  /* 0x00005410403c7816 */ /* 0x000fe2000000003c */
[----:B------:R-:W-:Y:S01]  /*8520*/  MUFU.EX2 R180, R180 ;  /* 0x000000b400b47308 */ /* 0x000fe20000000800 */
[----:B------:R-:W-:Y:S01]  /*8530*/  PRMT R64, R62, 0x7632, R64 ;  /* 0x000076323e407816 */ /* 0x000fe20000000040 */
[----:B------:R-:W-:Y:S01]  /*8540*/  FADD.FTZ R167, R167, -R65 ;  /* 0x80000041a7a77221 */ /* 0x000fe20000010000 */
[----:B------:R-:W-:Y:S01]  /*8550*/  SHF.R.U32.HI R62, RZ, 0x18, R62 ;  /* 0x00000018ff3e7819 */ /* 0x000fe2000001163e */
[----:B------:R-:W-:Y:S01]  /*8560*/  IMAD.MOV.U32 R65, RZ, RZ, R107 ;  /* 0x000000ffff417224 */ /* 0x000fe200078e006b */
[----:B------:R-:W-:Y:S01]  /*8570*/  LOP3.LUT R64, R64, 0xff, RZ, 0xc0, !PT ;  /* 0x000000ff40407812 */ /* 0x000fe200078ec0ff */
[----:B------:R-:W-:Y:S01]  /*8580*/  FMUL.FTZ R167, R167, UR16 ;  /* 0x00000010a7a77c20 */ /* 0x000fe20008410000 */
[----:B------:R-:W-:Y:S01]  /*8590*/  LOP3.LUT R61, R61, 0xff00ff, RZ, 0xc0, !PT ;  /* 0x00ff00ff3d3d7812 */ /* 0x000fe200078ec0ff */
[----:B------:R-:W3:Y:S01]  /*85a0*/  MUFU.EX2 R179, R179 ;  /* 0x000000b300b37308 */ /* 0x000ee20000000800 */
[----:B------:R-:W-:-:S02]  /*85b0*/  PRMT R62, R64, 0x5410, R62 ;  /* 0x00005410403e7816 */ /* 0x000fc4000000003e */
[----:B------:R-:W-:Y:S02]  /*85c0*/  FSEL R64, R173, RZ, P1 ;  /* 0x000000ffad407208 */ /* 0x000fe40000800000 */
[--C-:B------:R-:W-:Y:S02]  /*85d0*/  HSET2.LE.AND R63, R63, R206.reuse, PT ;  /* 0x000000ce3f3f7233 */ /* 0x100fe40003803000 */
[--C-:B------:R-:W-:Y:S01]  /*85e0*/  HSET2.LE.AND R107, R61, R206.reuse, PT ;  /* 0x000000ce3d6b7233 */ /* 0x100fe20003803000 */
[----:B------:R-:W-:Y:S01]  /*85f0*/  FADD.FTZ R64, R168, -R64 ;  /* 0x80000040a8407221 */ /* 0x000fe20000010000 */
[----:B------:R-:W-:Y:S01]  /*8600*/  FFMA.FTZ R168, R195, UR16, -R183 ;  /* 0x00000010c3a87c23 */ /* 0x000fe200080108b7 */
[----:B------:R-:W-:Y:S01]  /*8610*/  MUFU.EX2 R178, R178 ;  /* 0x000000b200b27308 */ /* 0x000fe20000000800 */
[----:B------:R-:W-:Y:S02]  /*8620*/  IMAD.MOV.U32 R195, RZ, RZ, R109 ;  /* 0x000000ffffc37224 */ /* 0x000fe400078e006d */
[----:B------:R-:W-:Y:S01]  /*8630*/  FMUL.FTZ R64, R64, UR16 ;  /* 0x0000001040407c20 */ /* 0x000fe20008410000 */
[----:B------:R-:W-:Y:S01]  /*8640*/  IMAD.MOV.U32 R109, RZ, RZ, R181 ;  /* 0x000000ffff6d7224 */ /* 0x000fe200078e00b5 */
[----:B------:R-:W-:-:S02]  /*8650*/  HSET2.LE.AND R60, R60, R206, PT ;  /* 0x000000ce3c3c7233 */ /* 0x000fc40003803000 */
[----:B------:R-:W-:Y:S01]  /*8660*/  HSET2.LE.AND R62, R62, R206, PT ;  /* 0x000000ce3e3e7233 */ /* 0x000fe20003803000 */
[----:B------:R-:W-:Y:S01]  /*8670*/  MUFU.EX2 R177, R177 ;  /* 0x000000b100b17308 */ /* 0x000fe20000000800 */
[----:B---3--:R-:W-:-:S04]  /*8680*/  F2FP.F16.F32.PACK_AB R104, R179, R180 ;  /* 0x000000b4b368723e */ /* 0x008fc800000000ff */
[----:B------:R-:W-:-:S03]  /*8690*/  LOP3.LUT R104, R104, R60, RZ, 0xc0, !PT ;  /* 0x0000003c68687212 */ /* 0x000fc600078ec0ff */
[----:B------:R-:W-:Y:S08]  /*86a0*/  MUFU.EX2 R176, R176 ;  /* 0x000000b000b07308 */ /* 0x000ff00000000800 */
[----:B------:R-:W-:Y:S08]  /*86b0*/  MUFU.EX2 R175, R175 ;  /* 0x000000af00af7308 */ /* 0x000ff00000000800 */
[----:B------:R-:W3:Y:S08]  /*86c0*/  MUFU.EX2 R174, R174 ;  /* 0x000000ae00ae7308 */ /* 0x000ef00000000800 */
[----:B------:R-:W4:Y:S08]  /*86d0*/  MUFU.EX2 R168, R168 ;  /* 0x000000a800a87308 */ /* 0x000f300000000800 */
[----:B------:R1:W1:Y:S01]  /*86e0*/  MUFU.EX2 R181, R64 ;  /* 0x0000004000b57308 */ /* 0x0002620000000800 */
[----:B---3--:R-:W-:-:S04]  /*86f0*/  F2FP.F16.F32.PACK_AB R61, R174, R175 ;  /* 0x000000afae3d723e */ /* 0x008fc800000000ff */
[----:B------:R-:W-:-:S03]  /*8700*/  LOP3.LUT R107, R61, R107, RZ, 0xc0, !PT ;  /* 0x0000006b3d6b7212 */ /* 0x000fc600078ec0ff */
[----:B------:R-:W3:Y:S01]  /*8710*/  MUFU.EX2 R167, R167 ;  /* 0x000000a700a77308 */ /* 0x000ee20000000800 */
[----:B----4-:R-:W-:-:S04]  /*8720*/  F2FP.F16.F32.PACK_AB R105, R168, R176 ;  /* 0x000000b0a869723e */ /* 0x010fc800000000ff */
[----:B------:R-:W-:Y:S01]  /*8730*/  LOP3.LUT R105, R105, R62, RZ, 0xc0, !PT ;  /* 0x0000003e69697212 */ /* 0x000fe200078ec0ff */
[----:B-1----:R-:W-:Y:S01]  /*8740*/  IMAD.MOV.U32 R64, RZ, RZ, R106 ;  /* 0x000000ffff407224 */ /* 0x002fe200078e006a */
[----:B------:R-:W-:Y:S01]  /*8750*/  F2FP.F16.F32.PACK_AB R106, R177, R178 ;  /* 0x000000b2b16a723e */ /* 0x000fe200000000ff */
[-C--:B------:R-:W-:Y:S01]  /*8760*/  FMUL.FTZ R60, R160, R181.reuse ;  /* 0x000000b5a03c7220 */ /* 0x080fe20000410000 */
[----:B------:R-:W-:Y:S01]  /*8770*/  FMUL.FTZ R61, R161, R181 ;  /* 0x000000b5a13d7220 */ /* 0x000fe20000410000 */
[----:B------:R-:W-:Y:S01]  /*8780*/  IMAD.MOV.U32 R161, RZ, RZ, R65 ;  /* 0x000000ffffa17224 */ /* 0x000fe200078e0041 */
[----:B------:R-:W-:Y:S01]  /*8790*/  LOP3.LUT R106, R106, R63, RZ, 0xc0, !PT ;  /* 0x0000003f6a6a7212 */ /* 0x000fe200078ec0ff */
[----:B------:R-:W-:Y:S01]  /*87a0*/  FMUL.FTZ R65, R69, R181 ;  /* 0x000000b545417220 */ /* 0x000fe20000410000 */
[----:B------:R-:W-:Y:S01]  /*87b0*/  MOV R160, R64 ;  /* 0x0000004000a07202 */ /* 0x000fe20000000f00 */
[-C--:B---3--:R-:W-:Y:S01]  /*87c0*/  FMUL.FTZ R62, R162, R167.reuse ;  /* 0x000000a7a23e7220 */ /* 0x088fe20000410000 */
[----:B------:R-:W-:Y:S01]  /*87d0*/  FMUL.FTZ R63, R163, R167 ;  /* 0x000000a7a33f7220 */ /* 0x000fe20000410000 */
[----:B------:R-:W-:-:S02]  /*87e0*/  IMAD.MOV.U32 R162, RZ, RZ, R66 ;  /* 0x000000ffffa27224 */ /* 0x000fc400078e0042 */
[----:B------:R-:W-:Y:S01]  /*87f0*/  FMUL.FTZ R64, R68, R181 ;  /* 0x000000b544407220 */ /* 0x000fe20000410000 */
[----:B------:R-:W-:Y:S02]  /*8800*/  IMAD.MOV.U32 R163, RZ, RZ, R67 ;  /* 0x000000ffffa37224 */ /* 0x000fe400078e0043 */
[-C--:B------:R-:W-:Y:S01]  /*8810*/  FMUL.FTZ R66, R70, R167.reuse ;  /* 0x000000a746427220 */ /* 0x080fe20000410000 */
[----:B------:R-:W-:Y:S01]  /*8820*/  FMUL.FTZ R67, R71, R167 ;  /* 0x000000a747437220 */ /* 0x000fe20000410000 */
[-C--:B------:R-:W-:Y:S01]  /*8830*/  FMUL.FTZ R68, R84, R181.reuse ;  /* 0x000000b554447220 */ /* 0x080fe20000410000 */
[----:B------:R-:W-:Y:S01]  /*8840*/  FMUL.FTZ R69, R85, R181 ;  /* 0x000000b555457220 */ /* 0x000fe20000410000 */
[-C--:B------:R-:W-:Y:S01]  /*8850*/  FMUL.FTZ R70, R86, R167.reuse ;  /* 0x000000a756467220 */ /* 0x080fe20000410000 */
[----:B------:R-:W-:Y:S01]  /*8860*/  FMUL.FTZ R71, R87, R167 ;  /* 0x000000a757477220 */ /* 0x000fe20000410000 */
[-C--:B------:R-:W-:Y:S01]  /*8870*/  FMUL.FTZ R96, R96, R181.reuse ;  /* 0x000000b560607220 */ /* 0x080fe20000410000 */
[----:B------:R-:W-:Y:S01]  /*8880*/  FMUL.FTZ R97, R97, R181 ;  /* 0x000000b561617220 */ /* 0x000fe20000410000 */
[-C--:B------:R-:W-:Y:S01]  /*8890*/  FMUL.FTZ R98, R98, R167.reuse ;  /* 0x000000a762627220 */ /* 0x080fe20000410000 */
[----:B------:R-:W-:-:S03]  /*88a0*/  FMUL.FTZ R99, R99, R167 ;  /* 0x000000a763637220 */ /* 0x000fc60000410000 */
[----:B------:R-:W-:Y:S01]  /*88b0*/  HMMA.16816.F32 R68, R104, R24, R68 ;  /* 0x000000186844723c */ /* 0x000fe20000001844 */
[-C--:B------:R-:W-:Y:S01]  /*88c0*/  FMUL.FTZ R80, R80, R181.reuse ;  /* 0x000000b550507220 */ /* 0x080fe20000410000 */
[----:B------:R-:W-:Y:S01]  /*88d0*/  FMUL.FTZ R81, R81, R181 ;  /* 0x000000b551517220 */ /* 0x000fe20000410000 */
[-C--:B------:R-:W-:Y:S01]  /*88e0*/  FMUL.FTZ R82, R82, R167.reuse ;  /* 0x000000a752527220 */ /* 0x080fe20000410000 */
[----:B------:R-:W-:-:S04]  /*88f0*/  FMUL.FTZ R83, R83, R167 ;  /* 0x000000a753537220 */ /* 0x000fc80000410000 */
[----:B------:R-:W-:Y:S01]  /*8900*/  HMMA.16816.F32 R24, R104, R26, R96 ;  /* 0x0000001a6818723c */ /* 0x000fe20000001860 */
[----:B------:R-:W-:Y:S01]  /*8910*/  LOP3.LUT R96, R160, UR9, R163, 0x96, !PT ;  /* 0x00000009a0607c12 */ /* 0x000fe2000f8e96a3 */
[----:B------:R-:W-:-:S04]  /*8920*/  UIADD3 UR4, UPT, UPT, UR27, 0x646e171e, URZ ;  /* 0x646e171e1b047890 */ /* 0x000fc8000fffe0ff */
[----:B------:R-:W-:Y:S02]  /*8930*/  IMAD.WIDE.U32 R96, R96, -0x2daee0ad, RZ ;  /* 0xd2511f5360607825 */ /* 0x000fe400078e00ff */
[----:B------:R-:W-:Y:S02]  /*8940*/  HMMA.16816.F32 R64, R104, R12, R64 ;  /* 0x0000000c6840723c */ /* 0x000fe40000001840 */
[----:B------:R-:W-:-:S06]  /*8950*/  FFMA.FTZ R193, R109, UR16, -R221 ;  /* 0x000000106dc17c23 */ /* 0x000fcc00080108dd */
[----:B------:R-:W-:Y:S01]  /*8960*/  HMMA.16816.F32 R12, R104, R14, R80 ;  /* 0x0000000e680c723c */ /* 0x000fe20000001850 */
[----:B------:R-:W-:Y:S01]  /*8970*/  FMUL.FTZ R80, R100, R181 ;  /* 0x000000b564507220 */ /* 0x000fe20000410000 */
[----:B------:R-:W-:Y:S01]  /*8980*/  LOP3.LUT R100, R192, UR4, R97, 0x96, !PT ;  /* 0x00000004c0647c12 */ /* 0x000fe2000f8e9661 */
[----:B------:R-:W-:Y:S01]  /*8990*/  FFMA.FTZ R192, R127, UR16, -R221 ;  /* 0x000000107fc07c23 */ /* 0x000fe200080108dd */
[----:B------:R-:W-:Y:S01]  /*89a0*/  MUFU.EX2 R193, R193 ;  /* 0x000000c100c17308 */ /* 0x000fe20000000800 */
[----:B------:R-:W-:Y:S01]  /*89b0*/  FMUL.FTZ R83, R103, R167 ;  /* 0x000000a767537220 */ /* 0x000fe20000410000 */
[----:B------:R-:W-:-:S06]  /*89c0*/  MOV R103, R96 ;  /* 0x0000006000677202 */ /* 0x000fcc0000000f00 */
[----:B------:R-:W1:Y:S01]  /*89d0*/  MUFU.EX2 R192, R192 ;  /* 0x000000c000c07308 */ /* 0x000e620000000800 */
[----:B------:R-:W-:Y:S01]  /*89e0*/  FMUL.FTZ R81, R101, R181 ;  /* 0x000000b565517220 */ /* 0x000fe20000410000 */
[----:B------:R-:W-:Y:S01]  /*89f0*/  FMUL.FTZ R82, R102, R167 ;  /* 0x000000a766527220 */ /* 0x000fe20000410000 */
[C---:B------:R-:W-:Y:S02]  /*8a00*/  PRMT R101, R96.reuse, 0x7771, RZ ;  /* 0x0000777160657816 */ /* 0x040fe400000000ff */
[C---:B------:R-:W-:Y:S02]  /*8a10*/  PRMT R102, R96.reuse, 0x7773, RZ ;  /* 0x0000777360667816 */ /* 0x040fe400000000ff */
[----:B------:R-:W-:Y:S02]  /*8a20*/  PRMT R127, R96, 0x7772, RZ ;  /* 0x00007772607f7816 */ /* 0x000fe400000000ff */
[----:B------:R-:W-:Y:S01]  /*8a30*/  LOP3.LUT R103, R103, 0xff, RZ, 0xc0, !PT ;  /* 0x000000ff67677812 */ /* 0x000fe200078ec0ff */
[----:B------:R-:W-:-:S02]  /*8a40*/  IMAD.MOV.U32 R160, RZ, RZ, R194 ;  /* 0x000000ffffa07224 */ /* 0x000fc400078e00c2 */
[----:B------:R-:W-:Y:S01]  /*8a50*/  FFMA.FTZ R194, R216, UR16, -R221 ;  /* 0x00000010d8c27c23 */ /* 0x000fe200080108dd */
[----:B------:R-:W-:Y:S01]  /*8a60*/  PRMT R127, R127, 0x5410, R102 ;  /* 0x000054107f7f7816 */ /* 0x000fe20000000066 */
[----:B------:R-:W-:Y:S01]  /*8a70*/  IMAD.MOV.U32 R216, RZ, RZ, R124 ;  /* 0x000000ffffd87224 */ /* 0x000fe200078e007c */
[----:B------:R-:W-:Y:S01]  /*8a80*/  PRMT R101, R103, 0x5410, R101 ;  /* 0x0000541067657816 */ /* 0x000fe20000000065 */
[-C--:B------:R-:W-:Y:S01]  /*8a90*/  FMUL.FTZ R148, R148, R181.reuse ;  /* 0x000000b594947220 */ /* 0x080fe20000410000 */
[----:B------:R-:W-:Y:S01]  /*8aa0*/  PRMT R102, R100, 0x7632, R102 ;  /* 0x0000763264667816 */ /* 0x000fe20000000066 */
        /* <DEDUP_REMOVED lines=11> */
[----:B------:R-:W-:Y:S01]  /*8b60*/  LOP3.LUT R124, R100, 0xffff, RZ, 0xc0, !PT ;  /* 0x0000ffff647c7812 */ /* 0x000fe200078ec0ff */
[-C--:B------:R-:W-:Y:S01]  /*8b70*/  FMUL.FTZ R96, R136, R181.reuse ;  /* 0x000000b588607220 */ /* 0x080fe20000410000 */
[----:B------:R-:W-:Y:S01]  /*8b80*/  FMUL.FTZ R97, R137, R181 ;  /* 0x000000b589617220 */ /* 0x000fe20000410000 */
[-C--:B------:R-:W-:Y:S01]  /*8b90*/  FMUL.FTZ R98, R138, R167.reuse ;  /* 0x000000a78a627220 */ /* 0x080fe20000410000 */
[----:B------:R-:W-:Y:S01]  /*8ba0*/  FMUL.FTZ R99, R139, R167 ;  /* 0x000000a78b637220 */ /* 0x000fe20000410000 */
[----:B------:R-:W-:-:S02]  /*8bb0*/  IMAD.MOV.U32 R161, RZ, RZ, R195 ;  /* 0x000000ffffa17224 */ /* 0x000fc400078e00c3 */
        /* <DEDUP_REMOVED lines=8> */
[--C-:B------:R-:W-:Y:S01]  /*8c40*/  FFMA.FTZ R195, R220, UR16, -R209.reuse ;  /* 0x00000010dcc37c23 */ /* 0x100fe200080108d1 */
[----:B------:R-:W-:Y:S02]  /*8c50*/  IMAD.MOV.U32 R109, RZ, RZ, R126 ;  /* 0x000000ffff6d7224 */ /* 0x000fe400078e007e */
[--C-:B------:R-:W-:Y:S01]  /*8c60*/  FFMA.FTZ R220, R125, UR16, -R209.reuse ;  /* 0x000000107ddc7c23 */ /* 0x100fe200080108d1 */
[----:B------:R-:W-:Y:S01]  /*8c70*/  LOP3.LUT R102, R102, 0xff, RZ, 0xc0, !PT ;  /* 0x000000ff66667812 */ /* 0x000fe200078ec0ff */
[----:B------:R-:W-:Y:S01]  /*8c80*/  FFMA.FTZ R216, R216, UR16, -R209 ;  /* 0x00000010d8d87c23 */ /* 0x000fe200080108d1 */
[----:B------:R-:W-:Y:S01]  /*8c90*/  HSET2.LE.AND R101, R101, R206, PT ;  /* 0x000000ce65657233 */ /* 0x000fe20003803000 */
[----:B------:R-:W-:Y:S01]  /*8ca0*/  HMMA.16816.F32 R60, R104, R4, R60 ;  /* 0x00000004683c723c */ /* 0x000fe2000000183c */
[----:B------:R-:W-:Y:S01]  /*8cb0*/  SHF.R.U32.HI R124, RZ, 0x8, R124 ;  /* 0x00000008ff7c7819 */ /* 0x000fe2000001167c */
[----:B------:R-:W-:Y:S01]  /*8cc0*/  IMAD.MOV.U32 R162, RZ, RZ, R160 ;  /* 0x000000ffffa27224 */ /* 0x000fe200078e00a0 */
[----:B------:R-:W-:Y:S01]  /*8cd0*/  SHF.R.U32.HI R125, RZ, 0x18, R100 ;  /* 0x00000018ff7d7819 */ /* 0x000fe20000011664 */
[----:B------:R-:W-:Y:S01]  /*8ce0*/  LDSM.16.MT88.4 R112, [R164+0xa400] ;  /* 0x00a40000a470783b */ /* 0x000fe20000004200 */
[----:B-1----:R-:W-:Y:S01]  /*8cf0*/  F2FP.F16.F32.PACK_AB R126, R193, R192 ;  /* 0x000000c0c17e723e */ /* 0x002fe200000000ff */
[----:B------:R-:W-:-:S02]  /*8d00*/  IMAD.MOV.U32 R160, RZ, RZ, R109 ;  /* 0x000000ffffa07224 */ /* 0x000fc400078e006d */
[C---:B------:R-:W-:Y:S01]  /*8d10*/  HMMA.16816.F32 R80, R104.reuse, R32, R80 ;  /* 0x000000206850723c */ /* 0x040fe20000001850 */
[----:B------:R-:W-:Y:S02]  /*8d20*/  PRMT R125, R102, 0x5410, R125 ;  /* 0x00005410667d7816 */ /* 0x000fe4000000007d */
[----:B------:R-:W-:Y:S01]  /*8d30*/  LOP3.LUT R126, R126, R101, RZ, 0xc0, !PT ;  /* 0x000000657e7e7212 */ /* 0x000fe200078ec0ff */
[----:B------:R-:W-:Y:S04]  /*8d40*/  MUFU.EX2 R220, R220 ;  /* 0x000000dc00dc7308 */ /* 0x000fe80000000800 */
[----:B------:R-:W-:Y:S01]  /*8d50*/  HMMA.16816.F32 R4, R104, R6, R148 ;  /* 0x000000066804723c */ /* 0x000fe20000001894 */
[----:B------:R-:W-:Y:S01]  /*8d60*/  IMAD.MOV.U32 R150, RZ, RZ, R118 ;  /* 0x000000ffff967224 */ /* 0x000fe200078e0076 */
[----:B------:R-:W-:Y:S01]  /*8d70*/  MOV R149, R117 ;  /* 0x0000007500957202 */ /* 0x000fe20000000f00 */
[----:B------:R-:W-:-:S02]  /*8d80*/  IMAD.MOV.U32 R151, RZ, RZ, R119 ;  /* 0x000000ffff977224 */ /* 0x000fc400078e0077 */
[----:B------:R-:W-:Y:S02]  /*8d90*/  IMAD.MOV.U32 R148, RZ, RZ, R116 ;  /* 0x000000ffff947224 */ /* 0x000fe400078e0074 */
[----:B------:R-:W-:Y:S01]  /*8da0*/  LDSM.16.MT88.4 R116, [R207+0x400] ;  /* 0x00040000cf74783b */ /* 0x000fe20000004200 */
[C---:B------:R-:W-:Y:S01]  /*8db0*/  HMMA.16816.F32 R32, R104.reuse, R34, R144 ;  /* 0x000000226820723c */ /* 0x040fe20000001890 */
[----:B------:R-:W-:Y:S02]  /*8dc0*/  IMAD.MOV.U32 R146, RZ, RZ, R110 ;  /* 0x000000ffff927224 */ /* 0x000fe400078e006e */
[----:B------:R-:W-:Y:S01]  /*8dd0*/  IMAD.MOV.U32 R147, RZ, RZ, R111 ;  /* 0x000000ffff937224 */ /* 0x000fe200078e006f */
[----:B------:R-:W1:Y:S04]  /*8de0*/  MUFU.EX2 R216, R216 ;  /* 0x000000d800d87308 */ /* 0x000e680000000800 */
[C---:B------:R-:W-:Y:S08]  /*8df0*/  HMMA.16816.F32 R84, R104.reuse, R44, R84 ;  /* 0x0000002c6854723c */ /* 0x040ff00000001854 */
[----:B------:R-:W-:Y:S01]  /*8e00*/  HMMA.16816.F32 R96, R104, R92, R96 ;  /* 0x0000005c6860723c */ /* 0x000fe20000001860 */
[----:B------:R-:W-:-:S07]  /*8e10*/  FFMA.FTZ R222, R222, UR16, -R209 ;  /* 0x00000010dede7c23 */ /* 0x000fce00080108d1 */
[C---:B------:R-:W-:Y:S01]  /*8e20*/  HMMA.16816.F32 R44, R104.reuse, R46, R120 ;  /* 0x0000002e682c723c */ /* 0x040fe20000001878 */
[----:B------:R-:W3:Y:S07]  /*8e30*/  LDSM.16.MT88.4 R120, [R164+0x9400] ;  /* 0x00940000a478783b */ /* 0x000eee0000004200 */
[----:B------:R-:W-:Y:S01]  /*8e40*/  HMMA.16816.F32 R92, R104, R94, R128 ;  /* 0x0000005e685c723c */ /* 0x000fe20000001880 */
[----:B------:R-:W-:Y:S01]  /*8e50*/  LDSM.16.MT88.4 R104, [R164+0xb400] ;  /* 0x00b40000a468783b */ /* 0x000fe20000004200 */
[----:B------:R-:W-:Y:S01]  /*8e60*/  MUFU.EX2 R194, R194 ;  /* 0x000000c200c27308 */ /* 0x000fe20000000800 */
[----:B------:R-:W-:-:S07]  /*8e70*/  LOP3.LUT R127, R127, 0xff00ff, RZ, 0xc0, !PT ;  /* 0x00ff00ff7f7f7812 */ /* 0x000fce00078ec0ff */
[----:B------:R-:W-:Y:S01]  /*8e80*/  MUFU.EX2 R195, R195 ;  /* 0x000000c300c37308 */ /* 0x000fe20000000800 */
[----:B------:R-:W-:Y:S01]  /*8e90*/  HSET2.LE.AND R127, R127, R206, PT ;  /* 0x000000ce7f7f7233 */ /* 0x000fe20003803000 */
[----:B--2---:R-:W-:Y:S01]  /*8ea0*/  FFMA.FTZ R191, R108, UR16, -R221 ;  /* 0x000000106cbf7c23 */ /* 0x004fe200080108dd */
[----:B------:R-:W-:Y:S02]  /*8eb0*/  LOP3.LUT R108, R100, 0xff, RZ, 0xc0, !PT ;  /* 0x000000ff646c7812 */ /* 0x000fe400078ec0ff */
[----:B------:R-:W-:Y:S02]  /*8ec0*/  LDSM.16.MT88.4 R100, [R207+0x2400] ;  /* 0x00240000cf64783b */ /* 0x000fe40000004200 */
[----:B------:R-:W-:Y:S02]  /*8ed0*/  PRMT R124, R108, 0x5410, R124 ;  /* 0x000054106c7c7816 */ /* 0x000fe4000000007c */
[----:B------:R-:W2:Y:S01]  /*8ee0*/  LDSM.16.MT88.4 R108, [R207+0x1400] ;  /* 0x00140000cf6c783b */ /* 0x000ea20000004200 */
[----:B------:R-:W4:Y:S01]  /*8ef0*/  MUFU.EX2 R191, R191 ;  /* 0x000000bf00bf7308 */ /* 0x000f220000000800 */
[----:B-1----:R-:W-:-:S07]  /*8f00*/  F2FP.F16.F32.PACK_AB R128, R216, R220 ;  /* 0x000000dcd880723e */ /* 0x002fce00000000ff */
[----:B------:R-:W1:Y:S01]  /*8f10*/  MUFU.EX2 R222, R222 ;  /* 0x000000de00de7308 */ /* 0x000e620000000800 */
[----:B------:R-:W-:Y:S02]  /*8f20*/  LOP3.LUT R127, R128, R127, RZ, 0xc0, !PT ;  /* 0x0000007f807f7212 */ /* 0x000fe400078ec0ff */
[--C-:B------:R-:W-:Y:S02]  /*8f30*/  HSET2.LE.AND R124, R124, R206.reuse, PT ;  /* 0x000000ce7c7c7233 */ /* 0x100fe40003803000 */
[----:B------:R-:W-:Y:S02]  /*8f40*/  HSET2.LE.AND R125, R125, R206, PT ;  /* 0x000000ce7d7d7233 */ /* 0x000fe40003803000 */
[----:B----4-:R-:W-:-:S04]  /*8f50*/  F2FP.F16.F32.PACK_AB R128, R194, R191 ;  /* 0x000000bfc280723e */ /* 0x010fc800000000ff */
[----:B------:R-:W-:Y:S02]  /*8f60*/  LOP3.LUT R124, R128, R124, RZ, 0xc0, !PT ;  /* 0x0000007c807c7212 */ /* 0x000fe400078ec0ff */
[----:B-1----:R-:W-:-:S04]  /*8f70*/  F2FP.F16.F32.PACK_AB R128, R222, R195 ;  /* 0x000000c3de80723e */ /* 0x002fc800000000ff */
[----:B------:R-:W-:-:S07]  /*8f80*/  LOP3.LUT R125, R128, R125, RZ, 0xc0, !PT ;  /* 0x0000007d807d7212 */ /* 0x000fce00078ec0ff */
[C---:B---3--:R-:W-:Y:S08]  /*8f90*/  HMMA.16816.F32 R16, R124.reuse, R120, R16 ;  /* 0x000000787c10723c */ /* 0x048ff00000001810 */
[C---:B------:R-:W-:Y:S08]  /*8fa0*/  HMMA.16816.F32 R20, R124.reuse, R122, R20 ;  /* 0x0000007a7c14723c */ /* 0x040ff00000001814 */
[C---:B------:R-:W-:Y:S08]  /*8fb0*/  HMMA.16816.F32 R28, R124.reuse, R116, R28 ;  /* 0x000000747c1c723c */ /* 0x040ff0000000181c */
[C---:B------:R-:W-:Y:S08]  /*8fc0*/  HMMA.16816.F32 R40, R124.reuse, R118, R40 ;  /* 0x000000767c28723c */ /* 0x040ff00000001828 */
[C---:B------:R-:W-:Y:S08]  /*8fd0*/  HMMA.16816.F32 R36, R124.reuse, R112, R36 ;  /* 0x000000707c24723c */ /* 0x040ff00000001824 */
[C---:B------:R-:W-:Y:S08]  /*8fe0*/  HMMA.16816.F32 R48, R124.reuse, R114, R48 ;  /* 0x000000727c30723c */ /* 0x040ff00000001830 */
[C---:B--2---:R-:W-:Y:S08]  /*8ff0*/  HMMA.16816.F32 R52, R124.reuse, R108, R52 ;  /* 0x0000006c7c34723c */ /* 0x044ff00000001834 */
[C---:B------:R-:W-:Y:S08]  /*9000*/  HMMA.16816.F32 R56, R124.reuse, R110, R56 ;  /* 0x0000006e7c38723c */ /* 0x040ff00000001838 */
[C---:B------:R-:W-:Y:S08]  /*9010*/  HMMA.16816.F32 R72, R124.reuse, R104, R72 ;  /* 0x000000687c48723c */ /* 0x040ff00000001848 */
[C---:B------:R-:W-:Y:S08]  /*9020*/  HMMA.16816.F32 R88, R124.reuse, R106, R88 ;  /* 0x0000006a7c58723c */ /* 0x040ff00000001858 */
[C---:B------:R-:W-:Y:S08]  /*9030*/  HMMA.16816.F32 R76, R124.reuse, R100, R76 ;  /* 0x000000647c4c723c */ /* 0x040ff0000000184c */
[----:B------:R-:W-:Y:S01]  /*9040*/  HMMA.16816.F32 R8, R124, R102, R8 ;  /* 0x000000667c08723c */ /* 0x000fe20000001808 */
[----:B------:R-:W-:Y:S01]  /*9050*/  LOP3.LUT R124, R150, UR9, R149, 0x96, !PT ;  /* 0x00000009967c7c12 */ /* 0x000fe2000f8e9695 */
[--C-:B------:R-:W-:Y:S01]  /*9060*/  FFMA.FTZ R142, R142, UR16, -R190.reuse ;  /* 0x000000108e8e7c23 */ /* 0x100fe200080108be */
[----:B------:R-:W-:-:S03]  /*9070*/  FFMA.FTZ R143, R143, UR16, -R190 ;  /* 0x000000108f8f7c23 */ /* 0x000fc600080108be */
[----:B------:R-:W-:Y:S01]  /*9080*/  IMAD.WIDE.U32 R126, R124, -0x2daee0ad, RZ ;  /* 0xd2511f537c7e7825 */ /* 0x000fe200078e00ff */
[----:B------:R-:W-:Y:S01]  /*9090*/  MOV R144, R162 ;  /* 0x000000a200907202 */ /* 0x000fe20000000f00 */
[----:B------:R-:W-:Y:S02]  /*90a0*/  MUFU.EX2 R148, R142 ;  /* 0x0000008e00947308 */ /* 0x000fe40000000800 */
[----:B------:R-:W-:Y:S01]  /*90b0*/  IMAD.MOV.U32 R124, RZ, RZ, R126 ;  /* 0x000000ffff7c7224 */ /* 0x000fe200078e007e */
[----:B------:R-:W-:Y:S01]  /*90c0*/  LOP3.LUT R125, R146, UR4, R127, 0x96, !PT ;  /* 0x00000004927d7c12 */ /* 0x000fe2000f8e967f */
[----:B------:R-:W-:Y:S01]  /*90d0*/  IMAD.MOV.U32 R163, RZ, RZ, R161 ;  /* 0x000000ffffa37224 */ /* 0x000fe200078e00a1 */
[C---:B------:R-:W-:Y:S02]  /*90e0*/  PRMT R127, R126.reuse, 0x7771, RZ ;  /* 0x000077717e7f7816 */ /* 0x040fe400000000ff */
[C---:B------:R-:W-:Y:S01]  /*90f0*/  PRMT R128, R126.reuse, 0x7773, RZ ;  /* 0x000077737e807816 */ /* 0x040fe200000000ff */
[----:B------:R-:W1:Y:S01]  /*9100*/  MUFU.EX2 R162, R143 ;  /* 0x0000008f00a27308 */ /* 0x000e620000000800 */
[----:B------:R-:W-:Y:S01]  /*9110*/  PRMT R126, R126, 0x7772, RZ ;  /* 0x000077727e7e7816 */ /* 0x000fe200000000ff */
[--C-:B------:R-:W-:Y:S01]  /*9120*/  FFMA.FTZ R135, R135, UR16, -R183.reuse ;  /* 0x0000001087877c23 */ /* 0x100fe200080108b7 */
[----:B------:R-:W-:Y:S01]  /*9130*/  FFMA.FTZ R141, R141, UR16, -R183 ;  /* 0x000000108d8d7c23 */ /* 0x000fe200080108b7 */
[----:B------:R-:W-:Y:S01]  /*9140*/  LOP3.LUT R124, R124, 0xff, RZ, 0xc0, !PT ;  /* 0x000000ff7c7c7812 */ /* 0x000fe200078ec0ff */
[----:B------:R-:W-:Y:S01]  /*9150*/  IMAD.MOV.U32 R145, RZ, RZ, R163 ;  /* 0x000000ffff917224 */ /* 0x000fe200078e00a3 */
[----:B------:R-:W-:-:S02]  /*9160*/  PRMT R126, R126, 0x5410, R128 ;  /* 0x000054107e7e7816 */ /* 0x000fc40000000080 */
[C---:B------:R-:W-:Y:S01]  /*9170*/  LOP3.LUT R128, R125.reuse, 0xffff, RZ, 0xc0, !PT ;  /* 0x0000ffff7d807812 */ /* 0x040fe200078ec0ff */
[----:B------:R-:W-:Y:S01]  /*9180*/  MUFU.EX2 R163, R135 ;  /* 0x0000008700a37308 */ /* 0x000fe20000000800 */
[----:B------:R-:W-:Y:S01]  /*9190*/  PRMT R129, R125, 0x7632, R129 ;  /* 0x000076327d817816 */ /* 0x000fe20000000081 */
[--C-:B------:R-:W-:Y:S01]  /*91a0*/  FFMA.FTZ R134, R134, UR16, -R190.reuse ;  /* 0x0000001086867c23 */ /* 0x100fe200080108be */
[----:B------:R-:W-:Y:S01]  /*91b0*/  FFMA.FTZ R140, R140, UR16, -R190 ;  /* 0x000000108c8c7c23 */ /* 0x000fe200080108be */
[----:B------:R-:W-:-:S04]  /*91c0*/  PRMT R127, R124, 0x5410, R127 ;  /* 0x000054107c7f7816 */ /* 0x000fc8000000007f */
[----:B------:R-:W2:Y:S01]  /*91d0*/  MUFU.EX2 R161, R141 ;  /* 0x0000008d00a17308 */ /* 0x000ea20000000800 */
[----:B------:R-:W-:Y:S02]  /*91e0*/  LOP3.LUT R124, R125, 0xff, RZ, 0xc0, !PT ;  /* 0x000000ff7d7c7812 */ /* 0x000fe400078ec0ff */
[----:B------:R-:W-:Y:S02]  /*91f0*/  SHF.R.U32.HI R130, RZ, 0x8, R128 ;  /* 0x00000008ff827819 */ /* 0x000fe40000011680 */
[----:B------:R-:W-:Y:S02]  /*9200*/  SHF.R.U32.HI R125, RZ, 0x18, R125 ;  /* 0x00000018ff7d7819 */ /* 0x000fe4000001167d */
[----:B------:R-:W-:Y:S01]  /*9210*/  LOP3.LUT R128, R129, 0xff, RZ, 0xc0, !PT ;  /* 0x000000ff81807812 */ /* 0x000fe200078ec0ff */
[----:B------:R-:W-:Y:S01]  /*9220*/  MUFU.EX2 R131, R134 ;  /* 0x0000008600837308 */ /* 0x000fe20000000800 */
[--C-:B------:R-:W-:Y:S01]  /*9230*/  FFMA.FTZ R132, R132, UR16, -R183.reuse ;  /* 0x0000001084847c23 */ /* 0x100fe200080108b7 */
[----:B------:R-:W-:Y:S01]  /*9240*/  FFMA.FTZ R133, R133, UR16, -R183 ;  /* 0x0000001085857c23 */ /* 0x000fe200080108b7 */
[----:B------:R-:W-:-:S05]  /*9250*/  PRMT R125, R128, 0x5410, R125 ;  /* 0x00005410807d7816 */ /* 0x000fca000000007d */
[----:B------:R-:W3:Y:S01]  /*9260*/  MUFU.EX2 R150, R140 ;  /* 0x0000008c00967308 */ /* 0x000ee20000000800 */
[----:B------:R-:W-:Y:S02]  /*9270*/  LOP3.LUT R128, R126, 0xff00ff, RZ, 0xc0, !PT ;  /* 0x00ff00ff7e807812 */ /* 0x000fe400078ec0ff */
[----:B------:R-:W-:Y:S02]  /*9280*/  HSET2.LE.AND R126, R127, R206, PT ;  /* 0x000000ce7f7e7233 */ /* 0x000fe40003803000 */
[----:B-1----:R-:W-:-:S03]  /*9290*/  F2FP.F16.F32.PACK_AB R127, R162, R148 ;  /* 0x00000094a27f723e */ /* 0x002fc600000000ff */
[----:B------:R-:W-:Y:S01]  /*92a0*/  MUFU.EX2 R151, R132 ;  /* 0x0000008400977308 */ /* 0x000fe20000000800 */
[----:B------:R-:W-:-:S07]  /*92b0*/  LOP3.LUT R126, R127, R126, RZ, 0xc0, !PT ;  /* 0x0000007e7f7e7212 */ /* 0x000fce00078ec0ff */
[----:B------:R-:W1:Y:S01]  /*92c0*/  MUFU.EX2 R149, R133 ;  /* 0x0000008500957308 */ /* 0x000e620000000800 */
[----:B------:R-:W-:Y:S02]  /*92d0*/  PRMT R124, R124, 0x5410, R130 ;  /* 0x000054107c7c7816 */ /* 0x000fe40000000082 */
[--C-:B------:R-:W-:Y:S02]  /*92e0*/  HSET2.LE.AND R127, R128, R206.reuse, PT ;  /* 0x000000ce807f7233 */ /* 0x100fe40003803000 */
[----:B--2---:R-:W-:Y:S02]  /*92f0*/  F2FP.F16.F32.PACK_AB R128, R161, R163 ;  /* 0x000000a3a180723e */ /* 0x004fe400000000ff */
[--C-:B------:R-:W-:Y:S02]  /*9300*/  HSET2.LE.AND R124, R124, R206.reuse, PT ;  /* 0x000000ce7c7c7233 */ /* 0x100fe40003803000 */
[----:B------:R-:W-:Y:S02]  /*9310*/  LOP3.LUT R127, R128, R127, RZ, 0xc0, !PT ;  /* 0x0000007f807f7212 */ /* 0x000fe400078ec0ff */
[----:B---3--:R-:W-:Y:S01]  /*9320*/  F2FP.F16.F32.PACK_AB R128, R150, R131 ;  /* 0x000000839680723e */ /* 0x008fe200000000ff */
[----:B------:R-:W-:Y:S01]  /*9330*/  VIADD R146, R252, 0x1 ;  /* 0x00000001fc927836 */ /* 0x000fe20000000000 */
[----:B------:R-:W-:-:S02]  /*9340*/  HSET2.LE.AND R125, R125, R206, PT ;  /* 0x000000ce7d7d7233 */ /* 0x000fc40003803000 */
[----:B------:R-:W-:Y:S02]  /*9350*/  LOP3.LUT R124, R128, R124, RZ, 0xc0, !PT ;  /* 0x0000007c807c7212 */ /* 0x000fe400078ec0ff */
[----:B-1----:R-:W-:Y:S02]  /*9360*/  F2FP.F16.F32.PACK_AB R128, R149, R151 ;  /* 0x000000979580723e */ /* 0x002fe400000000ff */
[----:B------:R-:W-:Y:S02]  /*9370*/  LOP3.LUT R146, R146, UR27, R243, 0x96, !PT ;  /* 0x0000001b92927c12 */ /* 0x000fe4000f8e96f3 */
[----:B------:R-:W-:-:S03]  /*9380*/  LOP3.LUT R125, R128, R125, RZ, 0xc0, !PT ;  /* 0x0000007d807d7212 */ /* 0x000fc600078ec0ff */
[----:B------:R-:W-:-:S04]  /*9390*/  IMAD.WIDE.U32 R146, R146, -0x326172a9, RZ ;  /* 0xcd9e8d5792927825 */ /* 0x000fc800078e00ff */
[----:B------:R-:W-:Y:S01]  /*93a0*/  HMMA.16816.F32 R64, R124, R116, R64 ;  /* 0x000000747c40723c */ /* 0x000fe20000001840 */
[----:B------:R-:W-:Y:S02]  /*93b0*/  LOP3.LUT R117, R230, UR7, R147, 0x96, !PT ;  /* 0x00000007e6757c12 */ /* 0x000fe4000f8e9693 */
[----:B------:R-:W-:-:S03]  /*93c0*/  LOP3.LUT R116, R146, UR6, R251, 0x96, !PT ;  /* 0x0000000692747c12 */ /* 0x000fc6000f8e96fb */
[----:B------:R-:W-:Y:S02]  /*93d0*/  IMAD.WIDE.U32 R136, R117, -0x2daee0ad, RZ ;  /* 0xd2511f5375887825 */ /* 0x000fe400078e00ff */
[----:B------:R-:W-:Y:S02]  /*93e0*/  HMMA.16816.F32 R68, R124, R112, R68 ;  /* 0x000000707c44723c */ /* 0x000fe40000001844 */
        /* <DEDUP_REMOVED lines=8> */
[----:B------:R-:W-:Y:S01]  /*9470*/  IMAD.WIDE.U32 R138, R138, -0x2daee0ad, RZ ;  /* 0xd2511f538a8a7825 */ /* 0x000fe200078e00ff */
[C---:B------:R-:W-:Y:S03]  /*9480*/  HMMA.16816.F32 R80, R124.reuse, R108, R80 ;  /* 0x0000006c7c50723c */ /* 0x040fe60000001850 */
[----:B------:R-:W-:Y:S01]  /*9490*/  IMAD.MOV.U32 R142, RZ, RZ, R144 ;  /* 0x000000ffff8e7224 */ /* 0x000fe200078e0090 */
[----:B------:R-:W-:Y:S02]  /*94a0*/  LOP3.LUT R144, R112, UR13, R251, 0x96, !PT ;  /* 0x0000000d70907c12 */ /* 0x000fe4000f8e96fb */
[----:B------:R-:W-:Y:S01]  /*94b0*/  LOP3.LUT R108, R250, UR12, R139, 0x96, !PT ;  /* 0x0000000cfa6c7c12 */ /* 0x000fe2000f8e968b */
[--C-:B------:R-:W-:Y:S01]  /*94c0*/  FFMA.FTZ R246, R246, UR16, -R221.reuse ;  /* 0x00000010f6f67c23 */ /* 0x100fe200080108dd */
[----:B------:R-:W-:Y:S01]  /*94d0*/  MOV R143, R145 ;  /* 0x00000091008f7202 */ /* 0x000fe20000000f00 */
[----:B------:R-:W-:Y:S01]  /*94e0*/  HMMA.16816.F32 R32, R124, R110, R32 ;  /* 0x0000006e7c20723c */ /* 0x000fe20000001820 */
[----:B------:R-:W-:Y:S01]  /*94f0*/  FFMA.FTZ R245, R245, UR16, -R221 ;  /* 0x00000010f5f57c23 */ /* 0x000fe200080108dd */
[----:B------:R-:W-:-:S04]  /*9500*/  IMAD.WIDE.U32 R144, R144, -0x326172a9, RZ ;  /* 0xcd9e8d5790907825 */ /* 0x000fc800078e00ff */
[----:B------:R-:W-:Y:S02]  /*9510*/  IMAD.WIDE.U32 R110, R108, -0x326172a9, RZ ;  /* 0xcd9e8d576c6e7825 */ /* 0x000fe400078e00ff */
[----:B------:R-:W-:Y:S01]  /*9520*/  HMMA.16816.F32 R84, R124, R104, R84 ;  /* 0x000000687c54723c */ /* 0x000fe20000001854 */
[----:B------:R-:W-:Y:S02]  /*9530*/  MUFU.EX2 R246, R246 ;  /* 0x000000f600f67308 */ /* 0x000fe40000000800 */
[----:B------:R-:W-:-:S06]  /*9540*/  LOP3.LUT R104, R144, UR8, R111, 0x96, !PT ;  /* 0x0000000890687c12 */ /* 0x000fcc000f8e966f */
[----:B------:R-:W1:Y:S01]  /*9550*/  MUFU.EX2 R245, R245 ;  /* 0x000000f500f57308 */ /* 0x000e620000000800 */
[C---:B------:R-:W-:Y:S02]  /*9560*/  LOP3.LUT R108, R104.reuse, 0xffff, RZ, 0xc0, !PT ;  /* 0x0000ffff686c7812 */ /* 0x040fe400078ec0ff */
[----:B------:R-:W-:Y:S02]  /*9570*/  LOP3.LUT R105, R104, 0xff, RZ, 0xc0, !PT ;  /* 0x000000ff68697812 */ /* 0x000fe400078ec0ff */
[----:B------:R-:W-:Y:S01]  /*9580*/  SHF.R.U32.HI R108, RZ, 0x8, R108 ;  /* 0x00000008ff6c7819 */ /* 0x000fe2000001166c */
[----:B------:R-:W-:Y:S01]  /*9590*/  HMMA.16816.F32 R44, R124, R106, R44 ;  /* 0x0000006a7c2c723c */ /* 0x000fe2000000182c */
[----:B------:R-:W-:Y:S01]  /*95a0*/  IMAD.MOV.U32 R106, RZ, RZ, R110 ;  /* 0x000000ffff6a7224 */ /* 0x000fe200078e006e */
[----:B------:R-:W-:Y:S02]  /*95b0*/  PRMT R107, R110, 0x7773, RZ ;  /* 0x000077736e6b7816 */ /* 0x000fe400000000ff */
[----:B------:R-:W-:-:S02]  /*95c0*/  PRMT R105, R105, 0x5410, R108 ;  /* 0x0000541069697816 */ /* 0x000fc4000000006c */
[C---:B------:R-:W-:Y:S02]  /*95d0*/  PRMT R116, R110.reuse, 0x7772, RZ ;  /* 0x000077726e747816 */ /* 0x040fe400000000ff */
[----:B------:R-:W-:Y:S01]  /*95e0*/  HMMA.16816.F32 R96, R124, R100, R96 ;  /* 0x000000647c60723c */ /* 0x000fe20000001860 */
[----:B------:R-:W-:Y:S02]  /*95f0*/  PRMT R117, R110, 0x7771, RZ ;  /* 0x000077716e757816 */ /* 0x000fe400000000ff */
[----:B------:R-:W-:Y:S01]  /*9600*/  PRMT R100, R104, 0x7632, R100 ;  /* 0x0000763268647816 */ /* 0x000fe20000000064 */
[----:B------:R-:W2:Y:S01]  /*9610*/  LDSM.16.MT88.4 R108, [R164+0xb800] ;  /* 0x00b80000a46c783b */ /* 0x000ea20000004200 */
[----:B------:R-:W-:Y:S02]  /*9620*/  LOP3.LUT R106, R106, 0xff, RZ, 0xc0, !PT ;  /* 0x000000ff6a6a7812 */ /* 0x000fe400078ec0ff */
[----:B------:R-:W-:Y:S02]  /*9630*/  LOP3.LUT R100, R100, 0xff, RZ, 0xc0, !PT ;  /* 0x000000ff64647812 */ /* 0x000fe400078ec0ff */
[----:B------:R-:W-:-:S02]  /*9640*/  HSET2.LE.AND R105, R105, R206, PT ;  /* 0x000000ce69697233 */ /* 0x000fc40003803000 */
[----:B------:R-:W-:Y:S02]  /*9650*/  SHF.R.U32.HI R133, RZ, 0x18, R104 ;  /* 0x00000018ff857819 */ /* 0x000fe40000011668 */
        /* <DEDUP_REMOVED lines=8> */
[----:B------:R-:W-:Y:S01]  /*96e0*/  IMAD.MOV.U32 R252, RZ, RZ, R131 ;  /* 0x000000fffffc7224 */ /* 0x000fe200078e0083 */
[----:B------:R-:W-:Y:S01]  /*96f0*/  PRMT R116, R116, 0x5410, R107 ;  /* 0x0000541074747816 */ /* 0x000fe2000000006b */
[----:B------:R-:W1:Y:S01]  /*9700*/  LDSM.16.MT88.4 R128, [R164+0x9800] ;  /* 0x00980000a480783b */ /* 0x000e620000004200 */
[----:B------:R-:W-:-:S02]  /*9710*/  PRMT R117, R106, 0x5410, R117 ;  /* 0x000054106a757816 */ /* 0x000fc40000000075 */
[----:B------:R-:W-:Y:S02]  /*9720*/  PRMT R133, R100, 0x5410, R133 ;  /* 0x0000541064857816 */ /* 0x000fe40000000085 */
[C---:B------:R-:W-:Y:S01]  /*9730*/  HMMA.16816.F32 R4, R124.reuse, R122, R4 ;  /* 0x0000007a7c04723c */ /* 0x040fe20000001804 */
[----:B------:R-:W-:Y:S01]  /*9740*/  LOP3.LUT R132, R132, R105, RZ, 0xc0, !PT ;  /* 0x0000006984847212 */ /* 0x000fe200078ec0ff */
[----:B------:R-:W3:Y:S01]  /*9750*/  LDSM.16.MT88.4 R120, [R207+0x800] ;  /* 0x00080000cf78783b */ /* 0x000ee20000004200 */
[----:B------:R-:W-:Y:S03]  /*9760*/  MUFU.EX2 R235, R235 ;  /* 0x000000eb00eb7308 */ /* 0x000fe60000000800 */
[----:B------:R-:W-:Y:S02]  /*9770*/  LDSM.16.MT88.4 R104, [R207+0x2800] ;  /* 0x00280000cf68783b */ /* 0x000fe40000004200 */
[C---:B------:R-:W-:Y:S02]  /*9780*/  HMMA.16816.F32 R24, R124.reuse, R114, R24 ;  /* 0x000000727c18723c */ /* 0x040fe40000001818 */
[----:B------:R-:W-:Y:S01]  /*9790*/  LDSM.16.MT88.4 R112, [R207+0x1800] ;  /* 0x00180000cf70783b */ /* 0x000fe20000004200 */
[----:B------:R-:W-:Y:S05]  /*97a0*/  MUFU.EX2 R244, R244 ;  /* 0x000000f400f47308 */ /* 0x000fea0000000800 */
[C---:B------:R-:W-:Y:S01]  /*97b0*/  HMMA.16816.F32 R92, R124.reuse, R102, R92 ;  /* 0x000000667c5c723c */ /* 0x040fe2000000185c */
[----:B------:R-:W4:Y:S02]  /*97c0*/  LDSM.16.MT88.4 R100, [R164+0xa800] ;  /* 0x00a80000a464783b */ /* 0x000f240000004200 */
[----:B------:R-:W-:Y:S08]  /*97d0*/  MUFU.EX2 R249, R249 ;  /* 0x000000f900f97308 */ /* 0x000ff00000000800 */
[----:B------:R-:W2:Y:S08]  /*97e0*/  MUFU.EX2 R247, R247 ;  /* 0x000000f700f77308 */ /* 0x000eb00000000800 */
[----:B------:R-:W-:Y:S08]  /*97f0*/  MUFU.EX2 R248, R248 ;  /* 0x000000f800f87308 */ /* 0x000ff00000000800 */
[----:B------:R-:W1:Y:S01]  /*9800*/  MUFU.EX2 R234, R234 ;  /* 0x000000ea00ea7308 */ /* 0x000e620000000800 */
[----:B------:R-:W-:Y:S01]  /*9810*/  LOP3.LUT R116, R116, 0xff00ff, RZ, 0xc0, !PT ;  /* 0x00ff00ff74747812 */ /* 0x000fe200078ec0ff */
[----:B------:R-:W-:Y:S01]  /*9820*/  HMMA.16816.F32 R12, R124, R118, R12 ;  /* 0x000000767c0c723c */ /* 0x000fe2000000180c */
[----:B------:R-:W-:-:S02]  /*9830*/  HSET2.LE.AND R133, R133, R206, PT ;  /* 0x000000ce85857233 */ /* 0x000fc40003803000 */
[--C-:B------:R-:W-:Y:S02]  /*9840*/  HSET2.LE.AND R117, R117, R206.reuse, PT ;  /* 0x000000ce75757233 */ /* 0x100fe40003803000 */
[----:B------:R-:W-:Y:S02]  /*9850*/  HSET2.LE.AND R116, R116, R206, PT ;  /* 0x000000ce74747233 */ /* 0x000fe40003803000 */
[----:B--2---:R-:W-:Y:S02]  /*9860*/  F2FP.F16.F32.PACK_AB R118, R247, R249 ;  /* 0x000000f9f776723e */ /* 0x004fe400000000ff */
[----:B------:R-:W-:Y:S02]  /*9870*/  F2FP.F16.F32.PACK_AB R134, R244, R235 ;  /* 0x000000ebf486723e */ /* 0x000fe400000000ff */
[----:B------:R-:W-:Y:S02]  /*9880*/  LOP3.LUT R133, R118, R133, RZ, 0xc0, !PT ;  /* 0x0000008576857212 */ /* 0x000fe400078ec0ff */
[----:B-1----:R-:W-:-:S02]  /*9890*/  F2FP.F16.F32.PACK_AB R135, R234, R248 ;  /* 0x000000f8ea87723e */ /* 0x002fc400000000ff */
[----:B------:R-:W-:Y:S02]  /*98a0*/  LOP3.LUT R134, R134, R117, RZ, 0xc0, !PT ;  /* 0x0000007586867212 */ /* 0x000fe400078ec0ff */
[----:B------:R-:W-:-:S07]  /*98b0*/  LOP3.LUT R135, R135, R116, RZ, 0xc0, !PT ;  /* 0x0000007487877212 */ /* 0x000fce00078ec0ff */
[----:B------:R-:W-:Y:S01]  /*98c0*/  HMMA.16816.F32 R116, R132, R108, R72 ;  /* 0x0000006c8474723c */ /* 0x000fe20000001848 */
[----:B------:R-:W-:Y:S01]  /*98d0*/  IMAD.MOV.U32 R75, RZ, RZ, R143 ;  /* 0x000000ffff4b7224 */ /* 0x000fe200078e008f */
[----:B------:R-:W-:Y:S01]  /*98e0*/  LOP3.LUT R72, R232, UR7, R147, 0x96, !PT ;  /* 0x00000007e8487c12 */ /* 0x000fe2000f8e9693 */
[----:B------:R-:W-:-:S03]  /*98f0*/  IMAD.MOV.U32 R74, RZ, RZ, R142 ;  /* 0x000000ffff4a7224 */ /* 0x000fc600078e008e */
[----:B------:R-:W-:Y:S02]  /*9900*/  LOP3.LUT R146, R146, UR6, R75, 0x96, !PT ;  /* 0x0000000692927c12 */ /* 0x000fe4000f8e964b */
[----:B------:R-:W-:Y:S03]  /*9910*/  HMMA.16816.F32 R16, R132, R128, R16 ;  /* 0x000000808410723c */ /* 0x000fe60000001810 */
[----:B------:R-:W-:-:S05]  /*9920*/  IMAD.WIDE.U32 R146, R146, -0x2daee0ad, RZ ;  /* 0xd2511f5392927825 */ /* 0x000fca00078e00ff */
        /* <DEDUP_REMOVED lines=9> */
[----:B------:R-:W-:-:S07]  /*99c0*/  IMAD.MOV.U32 R78, RZ, RZ, R163 ;  /* 0x000000ffff4e7224 */ /* 0x000fce00078e00a3 */
[----:B------:R-:W-:Y:S01]  /*99d0*/  HMMA.16816.F32 R8, R132, R106, R8 ;  /* 0x0000006a8408723c */ /* 0x000fe20000001808 */
[----:B------:R-:W-:Y:S01]  /*99e0*/  MOV R134, R162 ;  /* 0x000000a200867202 */ /* 0x000fe20000000f00 */
[----:B------:R-:W-:-:S05]  /*99f0*/  IMAD.WIDE.U32 R162, R72, -0x2daee0ad, RZ ;  /* 0xd2511f5348a27825 */ /* 0x000fca00078e00ff */
[----:B------:R-:W-:Y:S02]  /*9a00*/  LOP3.LUT R72, R238, UR15, R163, 0x96, !PT ;  /* 0x0000000fee487c12 */ /* 0x000fe4000f8e96a3 */
[----:B------:R-:W-:Y:S01]  /*9a10*/  LOP3.LUT R162, R162, UR14, R147, 0x96, !PT ;  /* 0x0000000ea2a27c12 */ /* 0x000fe2000f8e9693 */
[----:B------:R-:W-:Y:S02]  /*9a20*/  IMAD.MOV.U32 R133, RZ, RZ, R161 ;  /* 0x000000ffff857224 */ /* 0x000fe400078e00a1 */
[----:B------:R-:W-:Y:S02]  /*9a30*/  IMAD.MOV.U32 R251, RZ, RZ, R160 ;  /* 0x000000fffffb7224 */ /* 0x000fe400078e00a0 */
[----:B------:R-:W-:-:S04]  /*9a40*/  IMAD.WIDE.U32 R160, R72, -0x326172a9, RZ ;  /* 0xcd9e8d5748a07825 */ /* 0x000fc800078e00ff */
[----:B------:R-:W-:Y:S01]  /*9a50*/  IMAD.WIDE.U32 R162, R162, -0x326172a9, RZ ;  /* 0xcd9e8d57a2a27825 */ /* 0x000fe200078e00ff */
[----:B------:R-:W-:-:S04]  /*9a60*/  LOP3.LUT R72, R74, UR11, R161, 0x96, !PT ;  /* 0x0000000b4a487c12 */ /* 0x000fc8000f8e96a1 */
[----:B------:R-:W-:Y:S01]  /*9a70*/  LOP3.LUT R160, R160, UR10, R163, 0x96, !PT ;  /* 0x0000000aa0a07c12 */ /* 0x000fe2000f8e96a3 */
[----:B------:R-:W-:-:S04]  /*9a80*/  IMAD.WIDE.U32 R74, R72, -0x2daee0ad, RZ ;  /* 0xd2511f53484a7825 */ /* 0x000fc800078e00ff */
[----:B------:R-:W-:-:S05]  /*9a90*/  IMAD.WIDE.U32 R160, R160, -0x2daee0ad, RZ ;  /* 0xd2511f53a0a07825 */ /* 0x000fca00078e00ff */
[----:B------:R-:W-:Y:S01]  /*9aa0*/  LOP3.LUT R73, R74, UR12, R161, 0x96, !PT ;  /* 0x0000000c4a497c12 */ /* 0x000fe2000f8e96a1 */
[----:B------:R-:W-:Y:S01]  /*9ab0*/  IMAD.MOV.U32 R89, RZ, RZ, R252 ;  /* 0x000000ffff597224 */ /* 0x000fe200078e00fc */
[----:B------:R-:W-:Y:S01]  /*9ac0*/  LOP3.LUT R72, R146, UR13, R75, 0x96, !PT ;  /* 0x0000000d92487c12 */ /* 0x000fe2000f8e964b */
[----:B------:R-:W-:Y:S02]  /*9ad0*/  FFMA.FTZ R252, R157, UR16, -R190 ;  /* 0x000000109dfc7c23 */ /* 0x000fe400080108be */
[----:B------:R-:W-:-:S04]  /*9ae0*/  IMAD.WIDE.U32 R76, R73, -0x326172a9, RZ ;  /* 0xcd9e8d57494c7825 */ /* 0x000fc800078e00ff */
[----:B------:R-:W-:Y:S01]  /*9af0*/  FFMA.FTZ R250, R158, UR16, -R190 ;  /* 0x000000109efa7c23 */ /* 0x000fe200080108be */
[----:B------:R-:W-:Y:S01]  /*9b00*/  IMAD.WIDE.U32 R90, R72, -0x326172a9, RZ ;  /* 0xcd9e8d57485a7825 */ /* 0x000fe200078e00ff */
[C---:B------:R-:W-:Y:S02]  /*9b10*/  PRMT R73, R76.reuse, 0x7773, RZ ;  /* 0x000077734c497816 */ /* 0x040fe400000000ff */
[----:B------:R-:W-:Y:S01]  /*9b20*/  PRMT R74, R76, 0x7772, RZ ;  /* 0x000077724c4a7816 */ /* 0x000fe200000000ff */
[----:B------:R-:W-:Y:S01]  /*9b30*/  IMAD.MOV.U32 R72, RZ, RZ, R76 ;  /* 0x000000ffff487224 */ /* 0x000fe200078e004c */
[----:B------:R-:W-:Y:S01]  /*9b40*/  MUFU.EX2 R252, R252 ;  /* 0x000000fc00fc7308 */ /* 0x000fe20000000800 */
[----:B------:R-:W-:Y:S01]  /*9b50*/  FFMA.FTZ R251, R251, UR16, -R183 ;  /* 0x00000010fbfb7c23 */ /* 0x000fe200080108b7 */
[----:B------:R-:W-:Y:S01]  /*9b60*/  PRMT R74, R74, 0x5410, R73 ;  /* 0x000054104a4a7816 */ /* 0x000fe20000000049 */
[----:B------:R-:W-:Y:S01]  /*9b70*/  FFMA.FTZ R159, R159, UR16, -R183 ;  /* 0x000000109f9f7c23 */ /* 0x000fe200080108b7 */
[----:B------:R-:W-:-:S04]  /*9b80*/  LOP3.LUT R73, R90, UR8, R77, 0x96, !PT ;  /* 0x000000085a497c12 */ /* 0x000fc8000f8e964d */
[----:B------:R-:W1:Y:S01]  /*9b90*/  MUFU.EX2 R250, R250 ;  /* 0x000000fa00fa7308 */ /* 0x000e620000000800 */
[----:B------:R-:W-:Y:S02]  /*9ba0*/  PRMT R75, R76, 0x7771, RZ ;  /* 0x000077714c4b7816 */ /* 0x000fe400000000ff */
[----:B------:R-:W-:Y:S01]  /*9bb0*/  LOP3.LUT R72, R72, 0xff, RZ, 0xc0, !PT ;  /* 0x000000ff48487812 */ /* 0x000fe200078ec0ff */
[----:B------:R-:W-:Y:S01]  /*9bc0*/  FFMA.FTZ R153, R153, UR16, -R190 ;  /* 0x0000001099997c23 */ /* 0x000fe200080108be */
[----:B------:R-:W-:Y:S01]  /*9bd0*/  PRMT R76, R73, 0x7632, R76 ;  /* 0x00007632494c7816 */ /* 0x000fe2000000004c */
[----:B------:R-:W-:Y:S02]  /*9be0*/  FFMA.FTZ R155, R155, UR16, -R190 ;  /* 0x000000109b9b7c23 */ /* 0x000fe400080108be */
[----:B------:R-:W-:Y:S01]  /*9bf0*/  MUFU.EX2 R132, R159 ;  /* 0x0000009f00847308 */ /* 0x000fe20000000800 */
[----:B------:R-:W-:Y:S02]  /*9c00*/  PRMT R75, R72, 0x5410, R75 ;  /* 0x00005410484b7816 */ /* 0x000fe4000000004b */
[----:B------:R-:W-:-:S02]  /*9c10*/  LOP3.LUT R72, R73, 0xffff, RZ, 0xc0, !PT ;  /* 0x0000ffff49487812 */ /* 0x000fc400078ec0ff */
[----:B------:R-:W-:-:S03]  /*9c20*/  LOP3.LUT R77, R73, 0xff, RZ, 0xc0, !PT ;  /* 0x000000ff494d7812 */ /* 0x000fc600078ec0ff */
[----:B------:R-:W2:Y:S01]  /*9c30*/  MUFU.EX2 R251, R251 ;  /* 0x000000fb00fb7308 */ /* 0x000ea20000000800 */
[----:B------:R-:W-:Y:S02]  /*9c40*/  SHF.R.U32.HI R73, RZ, 0x18, R73 ;  /* 0x00000018ff497819 */ /* 0x000fe40000011649 */
[----:B------:R-:W-:Y:S01]  /*9c50*/  LOP3.LUT R76, R76, 0xff, RZ, 0xc0, !PT ;  /* 0x000000ff4c4c7812 */ /* 0x000fe200078ec0ff */
[--C-:B------:R-:W-:Y:S01]  /*9c60*/  FFMA.FTZ R154, R154, UR16, -R183.reuse ;  /* 0x000000109a9a7c23 */ /* 0x100fe200080108b7 */
[----:B------:R-:W-:-:S03]  /*9c70*/  FFMA.FTZ R156, R156, UR16, -R183 ;  /* 0x000000109c9c7c23 */ /* 0x000fc600080108b7 */
[----:B------:R3:W-:Y:S01]  /*9c80*/  MUFU.EX2 R135, R153 ;  /* 0x0000009900877308 */ /* 0x0007e20000000800 */
[----:B------:R-:W-:Y:S01]  /*9c90*/  MOV R146, R78 ;  /* 0x0000004e00927202 */ /* 0x000fe20000000f00 */
[----:B------:R-:W-:Y:S01]  /*9ca0*/  IMAD.MOV.U32 R78, RZ, RZ, R89 ;  /* 0x000000ffff4e7224 */ /* 0x000fe200078e0059 */
[----:B------:R-:W-:-:S05]  /*9cb0*/  PRMT R73, R76, 0x5410, R73 ;  /* 0x000054104c497816 */ /* 0x000fca0000000049 */
[----:B------:R-:W4:Y:S01]  /*9cc0*/  MUFU.EX2 R88, R155 ;  /* 0x0000009b00587308 */ /* 0x000f220000000800 */
[----:B------:R-:W-:Y:S02]  /*9cd0*/  LOP3.LUT R76, R74, 0xff00ff, RZ, 0xc0, !PT ;  /* 0x00ff00ff4a4c7812 */ /* 0x000fe400078ec0ff */
[----:B------:R-:W-:Y:S02]  /*9ce0*/  HSET2.LE.AND R74, R75, R206, PT ;  /* 0x000000ce4b4a7233 */ /* 0x000fe40003803000 */
[----:B-1----:R-:W-:-:S03]  /*9cf0*/  F2FP.F16.F32.PACK_AB R75, R250, R252 ;  /* 0x000000fcfa4b723e */ /* 0x002fc600000000ff */
[----:B------:R-:W-:Y:S01]  /*9d00*/  MUFU.EX2 R89, R156 ;  /* 0x0000009c00597308 */ /* 0x000fe20000000800 */
[----:B---3--:R-:W-:Y:S01]  /*9d10*/  IMAD.MOV.U32 R153, RZ, RZ, R133 ;  /* 0x000000ffff997224 */ /* 0x008fe200078e0085 */
[----:B------:R-:W-:-:S06]  /*9d20*/  SHF.R.U32.HI R72, RZ, 0x8, R72 ;  /* 0x00000008ff487819 */ /* 0x000fcc0000011648 */
[----:B------:R-:W1:Y:S01]  /*9d30*/  MUFU.EX2 R133, R154 ;  /* 0x0000009a00857308 */ /* 0x000e620000000800 */
[----:B------:R-:W-:Y:S02]  /*9d40*/  LOP3.LUT R74, R75, R74, RZ, 0xc0, !PT ;  /* 0x0000004a4b4a7212 */ /* 0x000fe400078ec0ff */
[----:B------:R-:W-:Y:S02]  /*9d50*/  PRMT R72, R77, 0x5410, R72 ;  /* 0x000054104d487816 */ /* 0x000fe40000000048 */
[--C-:B------:R-:W-:Y:S02]  /*9d60*/  HSET2.LE.AND R75, R76, R206.reuse, PT ;  /* 0x000000ce4c4b7233 */ /* 0x100fe40003803000 */
[----:B--2---:R-:W-:Y:S02]  /*9d70*/  F2FP.F16.F32.PACK_AB R76, R251, R132 ;  /* 0x00000084fb4c723e */ /* 0x004fe400000000ff */
[----:B------:R-:W-:Y:S02]  /*9d80*/  HSET2.LE.AND R72, R72, R206, PT ;  /* 0x000000ce48487233 */ /* 0x000fe40003803000 */
[----:B------:R-:W-:-:S02]  /*9d90*/  LOP3.LUT R75, R76, R75, RZ, 0xc0, !PT ;  /* 0x0000004b4c4b7212 */ /* 0x000fc400078ec0ff */
[----:B----4-:R-:W-:Y:S02]  /*9da0*/  F2FP.F16.F32.PACK_AB R76, R88, R135 ;  /* 0x00000087584c723e */ /* 0x010fe400000000ff */
[----:B------:R-:W-:Y:S02]  /*9db0*/  HSET2.LE.AND R73, R73, R206, PT ;  /* 0x000000ce49497233 */ /* 0x000fe40003803000 */
[----:B------:R-:W-:Y:S02]  /*9dc0*/  LOP3.LUT R72, R76, R72, RZ, 0xc0, !PT ;  /* 0x000000484c487212 */ /* 0x000fe400078ec0ff */
[----:B-1----:R-:W-:Y:S02]  /*9dd0*/  F2FP.F16.F32.PACK_AB R76, R89, R133 ;  /* 0x00000085594c723e */ /* 0x002fe400000000ff */
[----:B------:R-:W-:Y:S02]  /*9de0*/  LOP3.LUT R136, R136, UR9, R145, 0x96, !PT ;  /* 0x0000000988887c12 */ /* 0x000fe4000f8e9691 */
[----:B------:R-:W-:-:S03]  /*9df0*/  LOP3.LUT R73, R76, R73, RZ, 0xc0, !PT ;  /* 0x000000494c497212 */ /* 0x000fc600078ec0ff */
[----:B------:R-:W-:-:S04]  /*9e00*/  IMAD.WIDE.U32 R136, R136, -0x2daee0ad, RZ ;  /* 0xd2511f5388887825 */ /* 0x000fc800078e00ff */
[----:B------:R-:W-:Y:S01]  /*9e10*/  HMMA.16816.F32 R68, R72, R100, R68 ;  /* 0x000000644844723c */ /* 0x000fe20000001844 */
[----:B------:R-:W-:Y:S01]  /*9e20*/  PRMT R77, R136, 0x7773, RZ ;  /* 0x00007773884d7816 */ /* 0x000fe200000000ff */
[----:B------:R-:W-:Y:S01]  /*9e30*/  IMAD.MOV.U32 R147, RZ, RZ, R134 ;  /* 0x000000ffff937224 */ /* 0x000fe200078e0086 */
[----:B------:R-:W-:-:S05]  /*9e40*/  LOP3.LUT R138, R138, UR4, R137, 0x96, !PT ;  /* 0x000000048a8a7c12 */ /* 0x000fca000f8e9689 */
[----:B------:R-:W-:Y:S01]  /*9e50*/  HMMA.16816.F32 R24, R72, R102, R24 ;  /* 0x000000664818723c */ /* 0x000fe20000001818 */
[----:B------:R-:W-:-:S07]  /*9e60*/  IMAD.MOV.U32 R134, RZ, RZ, R136 ;  /* 0x000000ffff867224 */ /* 0x000fce00078e0088 */
[C---:B------:R-:W-:Y:S08]  /*9e70*/  HMMA.16816.F32 R100, R72.reuse, R112, R80 ;  /* 0x000000704864723c */ /* 0x040ff00000001850 */
[C---:B------:R-:W-:Y:S01]  /*9e80*/  HMMA.16816.F32 R32, R72.reuse, R114, R32 ;  /* 0x000000724820723c */ /* 0x040fe20000001820 */
[----:B------:R-:W-:Y:S01]  /*9e90*/  PRMT R79, R138, 0x7632, R79 ;  /* 0x000076328a4f7816 */ /* 0x000fe2000000004f */
[--C-:B------:R-:W-:Y:S01]  /*9ea0*/  FFMA.FTZ R212, R212, UR16, -R209.reuse ;  /* 0x00000010d4d47c23 */ /* 0x100fe200080108d1 */
[----:B------:R-:W-:Y:S01]  /*9eb0*/  PRMT R76, R136, 0x7771, RZ ;  /* 0x00007771884c7816 */ /* 0x000fe200000000ff */
[--C-:B------:R-:W-:Y:S01]  /*9ec0*/  FFMA.FTZ R214, R214, UR16, -R209.reuse ;  /* 0x00000010d6d67c23 */ /* 0x100fe200080108d1 */
[----:B------:R-:W-:Y:S01]  /*9ed0*/  LOP3.LUT R134, R134, 0xff, RZ, 0xc0, !PT ;  /* 0x000000ff86867812 */ /* 0x000fe200078ec0ff */
[----:B------:R-:W-:Y:S01]  /*9ee0*/  FFMA.FTZ R211, R211, UR16, -R209 ;  /* 0x00000010d3d37c23 */ /* 0x000fe200080108d1 */
[----:B------:R-:W-:Y:S01]  /*9ef0*/  LDSM.16.MT88.4 R80, [R207+0xc00] ;  /* 0x000c0000cf50783b */ /* 0x000fe20000004200 */
[----:B------:R-:W-:Y:S01]  /*9f00*/  HMMA.16816.F32 R112, R72, R108, R84 ;  /* 0x0000006c4870723c */ /* 0x000fe20000001854 */
[----:B------:R-:W-:Y:S01]  /*9f10*/  IMAD.MOV.U32 R87, RZ, RZ, R78 ;  /* 0x000000ffff577224 */ /* 0x000fe200078e004e */
[----:B------:R-:W-:Y:S01]  /*9f20*/  PRMT R78, R136, 0x7772, RZ ;  /* 0x00007772884e7816 */ /* 0x000fe200000000ff */
[----:B------:R-:W-:Y:S01]  /*9f30*/  IMAD.MOV.U32 R86, RZ, RZ, R151 ;  /* 0x000000ffff567224 */ /* 0x000fe200078e0097 */
[----:B------:R-:W-:-:S02]  /*9f40*/  MOV R108, R148 ;  /* 0x00000094006c7202 */ /* 0x000fc40000000f00 */
[----:B------:R-:W-:Y:S01]  /*9f50*/  PRMT R77, R78, 0x5410, R77 ;  /* 0x000054104e4d7816 */ /* 0x000fe2000000004d */
[----:B------:R-:W-:Y:S01]  /*9f60*/  IMAD.MOV.U32 R85, RZ, RZ, R150 ;  /* 0x000000ffff557224 */ /* 0x000fe200078e0096 */
[C---:B------:R-:W-:Y:S01]  /*9f70*/  LOP3.LUT R78, R138.reuse, 0xffff, RZ, 0xc0, !PT ;  /* 0x0000ffff8a4e7812 */ /* 0x040fe200078ec0ff */
[----:B------:R-:W-:Y:S02]  /*9f80*/  IMAD.MOV.U32 R109, RZ, RZ, R149 ;  /* 0x000000ffff6d7224 */ /* 0x000fe400078e0095 */
[----:B------:R-:W1:Y:S01]  /*9f90*/  LDSM.16.MT88.4 R148, [R164+0x9c00] ;  /* 0x009c0000a494783b */ /* 0x000e620000004200 */
[----:B------:R-:W-:Y:S02]  /*9fa0*/  LOP3.LUT R84, R138, 0xff, RZ, 0xc0, !PT ;  /* 0x000000ff8a547812 */ /* 0x000fe400078ec0ff */
[----:B------:R-:W-:Y:S02]  /*9fb0*/  SHF.R.U32.HI R78, RZ, 0x8, R78 ;  /* 0x00000008ff4e7819 */ /* 0x000fe4000001164e */
[----:B------:R-:W-:-:S02]  /*9fc0*/  SHF.R.U32.HI R138, RZ, 0x18, R138 ;  /* 0x00000018ff8a7819 */ /* 0x000fc4000001168a */
[----:B------:R-:W-:Y:S01]  /*9fd0*/  LOP3.LUT R79, R79, 0xff, RZ, 0xc0, !PT ;  /* 0x000000ff4f4f7812 */ /* 0x000fe200078ec0ff */
[--C-:B------:R-:W-:Y:S01]  /*9fe0*/  FFMA.FTZ R229, R229, UR16, -R221.reuse ;  /* 0x00000010e5e57c23 */ /* 0x100fe200080108dd */
[----:B------:R-:W-:Y:S01]  /*9ff0*/  PRMT R134, R134, 0x5410, R76 ;  /* 0x0000541086867816 */ /* 0x000fe2000000004c */
[--C-:B------:R-:W-:Y:S01]  /*a000*/  FFMA.FTZ R215, R215, UR16, -R221.reuse ;  /* 0x00000010d7d77c23 */ /* 0x100fe200080108dd */
[--C-:B------:R-:W-:Y:S01]  /*a010*/  FFMA.FTZ R213, R213, UR16, -R221.reuse ;  /* 0x00000010d5d57c23 */ /* 0x100fe200080108dd */
[----:B------:R-:W-:Y:S01]  /*a020*/  FFMA.FTZ R210, R210, UR16, -R221 ;  /* 0x00000010d2d27c23 */ /* 0x000fe200080108dd */
[----:B------:R-:W-:Y:S01]  /*a030*/  FFMA.FTZ R209, R208, UR16, -R209 ;  /* 0x00000010d0d17c23 */ /* 0x000fe200080108d1 */
[----:B------:R-:W-:Y:S02]  /*a040*/  PRMT R76, R84, 0x5410, R78 ;  /* 0x00005410544c7816 */ /* 0x000fe4000000004e */
[----:B------:R-:W-:Y:S02]  /*a050*/  LOP3.LUT R78, R77, 0xff00ff, RZ, 0xc0, !PT ;  /* 0x00ff00ff4d4e7812 */ /* 0x000fe400078ec0ff */
[----:B------:R-:W-:-:S02]  /*a060*/  PRMT R77, R79, 0x5410, R138 ;  /* 0x000054104f4d7816 */ /* 0x000fc4000000008a */
[----:B------:R-:W-:Y:S01]  /*a070*/  HMMA.16816.F32 R136, R72, R104, R96 ;  /* 0x000000684888723c */ /* 0x000fe20000001860 */
[----:B------:R-:W2:Y:S01]  /*a080*/  LDSM.16.MT88.4 R96, [R164+0xac00] ;  /* 0x00ac0000a460783b */ /* 0x000ea20000004200 */
[----:B------:R-:W-:Y:S08]  /*a090*/  MUFU.EX2 R229, R229 ;  /* 0x000000e500e57308 */ /* 0x000ff00000000800 */
[----:B------:R-:W3:Y:S08]  /*a0a0*/  MUFU.EX2 R215, R215 ;  /* 0x000000d700d77308 */ /* 0x000ef00000000800 */
[----:B------:R-:W-:Y:S08]  /*a0b0*/  MUFU.EX2 R213, R213 ;  /* 0x000000d500d57308 */ /* 0x000ff00000000800 */
[----:B------:R-:W-:Y:S08]  /*a0c0*/  MUFU.EX2 R210, R210 ;  /* 0x000000d200d27308 */ /* 0x000ff00000000800 */
[----:B------:R-:W-:Y:S08]  /*a0d0*/  MUFU.EX2 R212, R212 ;  /* 0x000000d400d47308 */ /* 0x000ff00000000800 */
[----:B------:R-:W4:Y:S08]  /*a0e0*/  MUFU.EX2 R214, R214 ;  /* 0x000000d600d67308 */ /* 0x000f300000000800 */
[----:B------:R-:W-:Y:S08]  /*a0f0*/  MUFU.EX2 R208, R211 ;  /* 0x000000d300d07308 */ /* 0x000ff00000000800 */
[----:B------:R-:W1:Y:S01]  /*a100*/  MUFU.EX2 R209, R209 ;  /* 0x000000d100d17308 */ /* 0x000e620000000800 */
[----:B------:R-:W-:Y:S01]  /*a110*/  IMAD.MOV.U32 R221, RZ, RZ, R132 ;  /* 0x000000ffffdd7224 */ /* 0x000fe200078e0084 */
[----:B------:R-:W-:Y:S01]  /*a120*/  MOV R104, R133 ;  /* 0x0000008500687202 */ /* 0x000fe20000000f00 */
[----:B------:R-:W-:Y:S01]  /*a130*/  IMAD.MOV.U32 R105, RZ, RZ, R135 ;  /* 0x000000ffff697224 */ /* 0x000fe200078e0087 */
[----:B------:R-:W-:-:S02]  /*a140*/  HSET2.LE.AND R134, R134, R206, PT ;  /* 0x000000ce86867233 */ /* 0x000fc40003803000 */
[--C-:B------:R-:W-:Y:S02]  /*a150*/  HSET2.LE.AND R78, R78, R206.reuse, PT ;  /* 0x000000ce4e4e7233 */ /* 0x100fe40003803000 */
[--C-:B------:R-:W-:Y:S02]  /*a160*/  HSET2.LE.AND R132, R76, R206.reuse, PT ;  /* 0x000000ce4c847233 */ /* 0x100fe40003803000 */
[----:B------:R-:W-:Y:S02]  /*a170*/  HSET2.LE.AND R77, R77, R206, PT ;  /* 0x000000ce4d4d7233 */ /* 0x000fe40003803000 */
[----:B---3--:R-:W-:Y:S02]  /*a180*/  F2FP.F16.F32.PACK_AB R79, R215, R229 ;  /* 0x000000e5d74f723e */ /* 0x008fe400000000ff */
[----:B----4-:R-:W-:Y:S02]  /*a190*/  F2FP.F16.F32.PACK_AB R133, R214, R212 ;  /* 0x000000d4d685723e */ /* 0x010fe400000000ff */
[----:B------:R-:W-:-:S02]  /*a1a0*/  F2FP.F16.F32.PACK_AB R76, R210, R213 ;  /* 0x000000d5d24c723e */ /* 0x000fc400000000ff */
[----:B-1----:R-:W-:Y:S01]  /*a1b0*/  F2FP.F16.F32.PACK_AB R135, R209, R208 ;  /* 0x000000d0d187723e */ /* 0x002fe200000000ff */
[C---:B------:R-:W-:Y:S01]  /*a1c0*/  HMMA.16816.F32 R60, R72.reuse, R128, R60 ;  /* 0x00000080483c723c */ /* 0x040fe2000000183c */
[----:B------:R-:W-:Y:S02]  /*a1d0*/  LOP3.LUT R132, R79, R132, RZ, 0xc0, !PT ;  /* 0x000000844f847212 */ /* 0x000fe400078ec0ff */
[----:B------:R-:W-:Y:S02]  /*a1e0*/  LOP3.LUT R133, R133, R77, RZ, 0xc0, !PT ;  /* 0x0000004d85857212 */ /* 0x000fe400078ec0ff */
[----:B------:R-:W-:Y:S02]  /*a1f0*/  LOP3.LUT R134, R76, R134, RZ, 0xc0, !PT ;  /* 0x000000864c867212 */ /* 0x000fe400078ec0ff */
[----:B------:R-:W-:Y:S01]  /*a200*/  LOP3.LUT R135, R135, R78, RZ, 0xc0, !PT ;  /* 0x0000004e87877212 */ /* 0x000fe200078ec0ff */
[----:B------:R-:W-:Y:S01]  /*a210*/  HMMA.16816.F32 R4, R72, R130, R4 ;  /* 0x000000824804723c */ /* 0x000fe20000001804 */
[----:B------:R-:W-:-:S02]  /*a220*/  IMAD.MOV.U32 R84, RZ, RZ, R153 ;  /* 0x000000ffff547224 */ /* 0x000fc400078e0099 */
[----:B------:R-:W-:-:S05]  /*a230*/  FFMA.FTZ R211, R152, UR16, -R190 ;  /* 0x0000001098d37c23 */ /* 0x000fca00080108be */
[----:B------:R-:W-:Y:S01]  /*a240*/  HMMA.16816.F32 R128, R72, R106, R92 ;  /* 0x0000006a4880723c */ /* 0x000fe2000000185c */
[----:B------:R-:W-:Y:S02]  /*a250*/  IMAD.MOV.U32 R93, RZ, RZ, R91 ;  /* 0x000000ffff5d7224 */ /* 0x000fe400078e005b */
[----:B------:R-:W-:Y:S01]  /*a260*/  FFMA.FTZ R167, R240, R167, R176 ;  /* 0x000000a7f0a77223 */ /* 0x000fe200000100b0 */
[----:B------:R-:W-:-:S04]  /*a270*/  FFMA.FTZ R166, R227, R166, R198 ;  /* 0x000000a6e3a67223 */ /* 0x000fc800000100c6 */
[----:B------:R-:W-:Y:S01]  /*a280*/  HMMA.16816.F32 R152, R132, R150, R20 ;  /* 0x000000968498723c */ /* 0x000fe20000001814 */
[----:B------:R-:W-:Y:S01]  /*a290*/  LOP3.LUT R20, R162, UR9, R93, 0x96, !PT ;  /* 0x00000009a2147c12 */ /* 0x000fe2000f8e965d */
[----:B------:R-:W-:Y:S01]  /*a2a0*/  FFMA.FTZ R180, R241, R181, R180 ;  /* 0x000000b5f1b47223 */ /* 0x000fe200000100b4 */
[----:B------:R-:W-:Y:S01]  /*a2b0*/  FFMA.FTZ R202, R228, R205, R202 ;  /* 0x000000cde4ca7223 */ /* 0x000fe200000100ca */
[----:B------:R-:W-:Y:S02]  /*a2c0*/  FADD.FTZ R167, R168, R167 ;  /* 0x000000a7a8a77221 */ /* 0x000fe40000010000 */
[----:B------:R-:W-:Y:S02]  /*a2d0*/  IMAD.WIDE.U32 R20, R20, -0x2daee0ad, RZ ;  /* 0xd2511f5314147825 */ /* 0x000fe400078e00ff */
[----:B------:R-:W-:Y:S02]  /*a2e0*/  HMMA.16816.F32 R64, R72, R120, R64 ;  /* 0x000000784840723c */ /* 0x000fe40000001840 */
[----:B------:R-:W-:Y:S01]  /*a2f0*/  FADD.FTZ R166, R165, R166 ;  /* 0x000000a6a5a67221 */ /* 0x000fe20000010000 */
[----:B------:R-:W-:-:S02]  /*a300*/  IMAD.MOV.U32 R92, RZ, RZ, R90 ;  /* 0x000000ffff5c7224 */ /* 0x000fc400078e005a */
[----:B------:R-:W-:-:S03]  /*a310*/  FFMA.FTZ R189, R189, UR16, -R190 ;  /* 0x00000010bdbd7c23 */ /* 0x000fc600080108be */
[----:B------:R-:W-:Y:S01]  /*a320*/  HMMA.16816.F32 R12, R72, R122, R12 ;  /* 0x0000007a480c723c */ /* 0x000fe2000000180c */
[----:B------:R1:W-:Y:S01]  /*a330*/  LDSM.16.MT88.4 R120, [R164+0xbc00] ;  /* 0x00bc0000a478783b */ /* 0x0003e20000004200 */
[----:B------:R-:W-:Y:S02]  /*a340*/  IMAD.MOV.U32 R94, RZ, RZ, R89 ;  /* 0x000000ffff5e7224 */ /* 0x000fe400078e0059 */
[----:B------:R-:W-:-:S04]  /*a350*/  FADD.FTZ R180, R179, R180 ;  /* 0x000000b4b3b47221 */ /* 0x000fc80000010000 */
[----:B------:R-:W-:Y:S01]  /*a360*/  HMMA.16816.F32 R44, R72, R110, R44 ;  /* 0x0000006e482c723c */ /* 0x000fe2000000182c */
[----:B------:R-:W-:Y:S02]  /*a370*/  IMAD.MOV.U32 R111, RZ, RZ, R146 ;  /* 0x000000ffff6f7224 */ /* 0x000fe400078e0092 */
[----:B------:R-:W-:Y:S02]  /*a380*/  IMAD.MOV.U32 R110, RZ, RZ, R147 ;  /* 0x000000ffff6e7224 */ /* 0x000fe400078e0093 */
[----:B------:R-:W3:Y:S03]  /*a390*/  LDSM.16.MT88.4 R144, [R207+0x1c00] ;  /* 0x001c0000cf90783b */ /* 0x000ee60000004200 */
[----:B------:R-:W-:Y:S01]  /*a3a0*/  HMMA.16816.F32 R156, R132, R148, R16 ;  /* 0x00000094849c723c */ /* 0x000fe20000001810 */
[----:B------:R4:W3:Y:S01]  /*a3b0*/  LDSM.16.MT88.4 R16, [R207+0x2c00] ;  /* 0x002c0000cf10783b */ /* 0x0008e20000004200 */
[----:B------:R-:W-:-:S02]  /*a3c0*/  IMAD.MOV.U32 R95, RZ, RZ, R88 ;  /* 0x000000ffff5f7224 */ /* 0x000fc400078e0058 */
[----:B------:R-:W-:-:S04]  /*a3d0*/  FADD.FTZ R202, R201, R202 ;  /* 0x000000cac9ca7221 */ /* 0x000fc80000010000 */
[C---:B------:R-:W-:Y:S01]  /*a3e0*/  HMMA.16816.F32 R72, R132.reuse, R80, R28 ;  /* 0x000000508448723c */ /* 0x040fe2000000181c */
[--C-:B------:R-:W-:Y:S01]  /*a3f0*/  FFMA.FTZ R29, R188, UR16, -R190.reuse ;  /* 0x00000010bc1d7c23 */ /* 0x100fe200080108be */
[----:B------:R-:W-:Y:S01]  /*a400*/  FFMA.FTZ R30, R187, UR16, -R190 ;  /* 0x00000010bb1e7c23 */ /* 0x000fe200080108be */
[----:B------:R-:W-:Y:S01]  /*a410*/  FFMA.FTZ R31, R186, UR16, -R183 ;  /* 0x00000010ba1f7c23 */ /* 0x000fe200080108b7 */
[----:B------:R-:W-:Y:S01]  /*a420*/  LOP3.LUT R160, R160, UR4, R21, 0x96, !PT ;  /* 0x00000004a0a07c12 */ /* 0x000fe2000f8e9615 */
[----:B------:R-:W-:Y:S01]  /*a430*/  FADD.FTZ R167, R175, R167 ;  /* 0x000000a7afa77221 */ /* 0x000fe20000010000 */
[----:B------:R-:W-:Y:S02]  /*a440*/  PRMT R21, R20, 0x7773, RZ ;  /* 0x0000777314157816 */ /* 0x000fe400000000ff */
[----:B--2---:R-:W-:Y:S01]  /*a450*/  HMMA.16816.F32 R88, R132, R96, R36 ;  /* 0x000000608458723c */ /* 0x004fe20000001824 */
[--C-:B------:R-:W-:Y:S01]  /*a460*/  FFMA.FTZ R36, R185, UR16, -R183.reuse ;  /* 0x00000010b9247c23 */ /* 0x100fe200080108b7 */
[--C-:B------:R-:W-:Y:S01]  /*a470*/  FFMA.FTZ R37, R184, UR16, -R183.reuse ;  /* 0x00000010b8257c23 */ /* 0x100fe200080108b7 */
[----:B------:R-:W-:Y:S01]  /*a480*/  FFMA.FTZ R38, R182, UR16, -R183 ;  /* 0x00000010b6267c23 */ /* 0x000fe200080108b7 */
[----:B------:R-:W-:Y:S01]  /*a490*/  MUFU.EX2 R29, R29 ;  /* 0x0000001d001d7308 */ /* 0x000fe20000000800 */
[----:B------:R-:W-:Y:S01]  /*a4a0*/  PRMT R22, R20, 0x7772, RZ ;  /* 0x0000777214167816 */ /* 0x000fe200000000ff */
[----:B------:R-:W-:Y:S01]  /*a4b0*/  FADD.FTZ R166, R197, R166 ;  /* 0x000000a6c5a67221 */ /* 0x000fe20000010000 */
[----:B------:R-:W-:Y:S01]  /*a4c0*/  MOV R23, R20 ;  /* 0x0000001400177202 */ /* 0x000fe20000000f00 */
[----:B------:R-:W-:Y:S01]  /*a4d0*/  FADD.FTZ R180, R178, R180 ;  /* 0x000000b4b2b47221 */ /* 0x000fe20000010000 */
[----:B------:R-:W-:Y:S01]  /*a4e0*/  FADD.FTZ R202, R200, R202 ;  /* 0x000000cac8ca7221 */ /* 0x000fe20000010000 */
[----:B-1----:R-:W-:-:S02]  /*a4f0*/  MOV R164, R94 ;  /* 0x0000005e00a47202 */ /* 0x002fc40000000f00 */
[----:B------:R-:W1:Y:S01]  /*a500*/  MUFU.EX2 R30, R30 ;  /* 0x0000001e001e7308 */ /* 0x000e620000000800 */
[----:B------:R-:W-:Y:S01]  /*a510*/  PRMT R22, R22, 0x5410, R21 ;  /* 0x0000541016167816 */ /* 0x000fe20000000015 */
[----:B------:R-:W-:Y:S01]  /*a520*/  FADD.FTZ R167, R174, R167 ;  /* 0x000000a7aea77221 */ /* 0x000fe20000010000 */
[----:B------:R-:W-:Y:S01]  /*a530*/  FADD.FTZ R166, R196, R166 ;  /* 0x000000a6c4a67221 */ /* 0x000fe20000010000 */
[----:B------:R-:W-:-:S04]  /*a540*/  LOP3.LUT R21, R23, 0xff, RZ, 0xc0, !PT ;  /* 0x000000ff17157812 */ /* 0x000fc800078ec0ff */
[----:B------:R2:W-:Y:S01]  /*a550*/  MUFU.EX2 R28, R189 ;  /* 0x000000bd001c7308 */ /* 0x0005e20000000800 */
[----:B------:R-:W-:Y:S01]  /*a560*/  FADD.FTZ R180, R177, R180 ;  /* 0x000000b4b1b47221 */ /* 0x000fe20000010000 */
[----:B------:R-:W-:Y:S01]  /*a570*/  FADD.FTZ R202, R199, R202 ;  /* 0x000000cac7ca7221 */ /* 0x000fe20000010000 */
[----:B------:R-:W-:Y:S01]  /*a580*/  HMMA.16816.F32 R76, R132, R82, R40 ;  /* 0x00000052844c723c */ /* 0x000fe20000001828 */
[----:B------:R-:W-:Y:S01]  /*a590*/  LOP3.LUT R23, R160, 0xffff, RZ, 0xc0, !PT ;  /* 0x0000ffffa0177812 */ /* 0x000fe200078ec0ff */
[----:B------:R-:W-:Y:S01]  /*a5a0*/  IMAD.MOV.U32 R186, RZ, RZ, R109 ;  /* 0x000000ffffba7224 */ /* 0x000fe200078e006d */
[----:B------:R-:W-:Y:S02]  /*a5b0*/  PRMT R20, R20, 0x7771, RZ ;  /* 0x0000777114147816 */ /* 0x000fe400000000ff */
[----:B------:R-:W-:Y:S01]  /*a5c0*/  MUFU.EX2 R211, R211 ;  /* 0x000000d300d37308 */ /* 0x000fe20000000800 */
[----:B------:R-:W-:Y:S01]  /*a5d0*/  PRMT R41, R160, 0x7632, R41 ;  /* 0x00007632a0297816 */ /* 0x000fe20000000029 */
[----:B------:R-:W-:Y:S01]  /*a5e0*/  FADD.FTZ R166, R195, R166 ;  /* 0x000000a6c3a67221 */ /* 0x000fe20000010000 */
[----:B--2---:R-:W-:-:S02]  /*a5f0*/  IMAD.MOV.U32 R189, RZ, RZ, R95 ;  /* 0x000000ffffbd7224 */ /* 0x004fc400078e005f */
[----:B------:R-:W-:Y:S01]  /*a600*/  HMMA.16816.F32 R92, R132, R98, R48 ;  /* 0x00000062845c723c */ /* 0x000fe20000001830 */
[----:B------:R-:W-:Y:S02]  /*a610*/  IMAD.MOV.U32 R50, RZ, RZ, R86 ;  /* 0x000000ffff327224 */ /* 0x000fe400078e0056 */
[----:B------:R-:W-:Y:S01]  /*a620*/  MUFU.EX2 R31, R31 ;  /* 0x0000001f001f7308 */ /* 0x000fe20000000800 */
[----:B------:R-:W-:Y:S02]  /*a630*/  IMAD.MOV.U32 R49, RZ, RZ, R87 ;  /* 0x000000ffff317224 */ /* 0x000fe400078e0057 */
[----:B------:R-:W-:Y:S01]  /*a640*/  FADD.FTZ R202, R191, R202 ;  /* 0x000000cabfca7221 */ /* 0x000fe20000010000 */
[----:B------:R-:W-:Y:S01]  /*a650*/  FADD.FTZ R167, R50, R167 ;  /* 0x000000a732a77221 */ /* 0x000fe20000010000 */
[----:B------:R-:W-:-:S03]  /*a660*/  IMAD.MOV.U32 R51, RZ, RZ, R85 ;  /* 0x000000ffff337224 */ /* 0x000fc600078e0055 */
[----:B------:R-:W-:Y:S01]  /*a670*/  MUFU.EX2 R36, R36 ;  /* 0x0000002400247308 */ /* 0x000fe20000000800 */
[----:B------:R-:W-:Y:S01]  /*a680*/  FADD.FTZ R180, R49, R180 ;  /* 0x000000b431b47221 */ /* 0x000fe20000010000 */
[----:B------:R-:W-:-:S06]  /*a690*/  LOP3.LUT R39, R160, 0xff, RZ, 0xc0, !PT ;  /* 0x000000ffa0277812 */ /* 0x000fcc00078ec0ff */
[----:B------:R-:W2:Y:S01]  /*a6a0*/  MUFU.EX2 R37, R37 ;  /* 0x0000002500257308 */ /* 0x000ea20000000800 */
[----:B------:R-:W-:-:S07]  /*a6b0*/  SHF.R.U32.HI R40, RZ, 0x8, R23 ;  /* 0x00000008ff287819 */ /* 0x000fce0000011617 */
[----:B------:R-:W3:Y:S01]  /*a6c0*/  MUFU.EX2 R38, R38 ;  /* 0x0000002600267308 */ /* 0x000ee20000000800 */
[----:B------:R-:W-:Y:S01]  /*a6d0*/  MOV R187, R111 ;  /* 0x0000006f00bb7202 */ /* 0x000fe20000000f00 */
[----:B------:R-:W-:Y:S01]  /*a6e0*/  FADD.FTZ R167, R186, R167 ;  /* 0x000000a7baa77221 */ /* 0x000fe20000010000 */
[----:B------:R-:W-:Y:S01]  /*a6f0*/  SHF.R.U32.HI R160, RZ, 0x18, R160 ;  /* 0x00000018ffa07819 */ /* 0x000fe200000116a0 */
[----:B------:R-:W-:Y:S01]  /*a700*/  FADD.FTZ R166, R222, R166 ;  /* 0x000000a6dea67221 */ /* 0x000fe20000010000 */
[----:B------:R-:W-:Y:S02]  /*a710*/  LOP3.LUT R23, R41, 0xff, RZ, 0xc0, !PT ;  /* 0x000000ff29177812 */ /* 0x000fe400078ec0ff */
[----:B------:R-:W-:Y:S02]  /*a720*/  LOP3.LUT R22, R22, 0xff00ff, RZ, 0xc0, !PT ;  /* 0x00ff00ff16167812 */ /* 0x000fe400078ec0ff */
[----:B------:R-:W-:Y:S01]  /*a730*/  PRMT R20, R21, 0x5410, R20 ;  /* 0x0000541015147816 */ /* 0x000fe20000000014 */
[----:B----4-:R-:W-:-:S02]  /*a740*/  IMAD.MOV.U32 R207, RZ, RZ, R108 ;  /* 0x000000ffffcf7224 */ /* 0x010fc400078e006c */
[----:B------:R-:W-:Y:S01]  /*a750*/  FADD.FTZ R180, R51, R180 ;  /* 0x000000b433b47221 */ /* 0x000fe20000010000 */
[----:B------:R-:W-:Y:S01]  /*a760*/  FADD.FTZ R202, R194, R202 ;  /* 0x000000cac2ca7221 */ /* 0x000fe20000010000 */
[----:B------:R-:W-:Y:S01]  /*a770*/  PRMT R40, R39, 0x5410, R40 ;  /* 0x0000541027287816 */ /* 0x000fe20000000028 */
[----:B------:R-:W-:Y:S01]  /*a780*/  IMAD.MOV.U32 R42, RZ, RZ, R84 ;  /* 0x000000ffff2a7224 */ /* 0x000fe200078e0054 */
[----:B------:R-:W-:Y:S01]  /*a790*/  PRMT R21, R23, 0x5410, R160 ;  /* 0x0000541017157816 */ /* 0x000fe200000000a0 */
[----:B------:R-:W-:Y:S01]  /*a7a0*/  FADD.FTZ R167, R187, R167 ;  /* 0x000000a7bba77221 */ /* 0x000fe20000010000 */
[--C-:B------:R-:W-:Y:S01]  /*a7b0*/  HSET2.LE.AND R39, R20, R206.reuse, PT ;  /* 0x000000ce14277233 */ /* 0x100fe20003803000 */
[----:B------:R-:W-:Y:S01]  /*a7c0*/  FADD.FTZ R166, R220, R166 ;  /* 0x000000a6dca67221 */ /* 0x000fe20000010000 */
[----:B------:R-:W-:Y:S01]  /*a7d0*/  HSET2.LE.AND R23, R22, R206, PT ;  /* 0x000000ce16177233 */ /* 0x000fe20003803000 */
[----:B------:R-:W-:Y:S01]  /*a7e0*/  IMAD.MOV.U32 R190, RZ, RZ, R110 ;  /* 0x000000ffffbe7224 */ /* 0x000fe200078e006e */
[----:B-1----:R-:W-:Y:S01]  /*a7f0*/  F2FP.F16.F32.PACK_AB R22, R30, R29 ;  /* 0x0000001d1e16723e */ /* 0x002fe200000000ff */
[----:B------:R-:W-:Y:S01]  /*a800*/  FADD.FTZ R180, R207, R180 ;  /* 0x000000b4cfb47221 */ /* 0x000fe20000010000 */
[----:B------:R-:W-:Y:S01]  /*a810*/  FADD.FTZ R202, R192, R202 ;  /* 0x000000cac0ca7221 */ /* 0x000fe20000010000 */
[----:B------:R-:W-:-:S02]  /*a820*/  IMAD.MOV.U32 R188, RZ, RZ, R104 ;  /* 0x000000ffffbc7224 */ /* 0x000fc400078e0068 */
[----:B------:R-:W-:Y:S01]  /*a830*/  FADD.FTZ R167, R42, R167 ;  /* 0x000000a72aa77221 */ /* 0x000fe20000010000 */
[----:B------:R-:W-:Y:S01]  /*a840*/  FADD.FTZ R166, R216, R166 ;  /* 0x000000a6d8a67221 */ /* 0x000fe20000010000 */
[----:B------:R-:W-:Y:S01]  /*a850*/  IMAD.MOV.U32 R43, RZ, RZ, R105 ;  /* 0x000000ffff2b7224 */ /* 0x000fe200078e0069 */
[--C-:B------:R-:W-:Y:S01]  /*a860*/  HSET2.LE.AND R20, R40, R206.reuse, PT ;  /* 0x000000ce28147233 */ /* 0x100fe20003803000 */
[----:B------:R-:W-:Y:S01]  /*a870*/  FADD.FTZ R180, R190, R180 ;  /* 0x000000b4beb47221 */ /* 0x000fe20000010000 */
[----:B------:R-:W-:Y:S01]  /*a880*/  HSET2.LE.AND R21, R21, R206, PT ;  /* 0x000000ce15157233 */ /* 0x000fe20003803000 */
[----:B------:R-:W-:Y:S01]  /*a890*/  FADD.FTZ R202, R193, R202 ;  /* 0x000000cac1ca7221 */ /* 0x000fe20000010000 */
[----:B------:R-:W-:Y:S02]  /*a8a0*/  LOP3.LUT R22, R22, R39, RZ, 0xc0, !PT ;  /* 0x0000002716167212 */ /* 0x000fe400078ec0ff */
[----:B--2---:R-:W-:Y:S02]  /*a8b0*/  F2FP.F16.F32.PACK_AB R41, R37, R36 ;  /* 0x000000242529723e */ /* 0x004fe400000000ff */
[----:B------:R-:W-:-:S02]  /*a8c0*/  F2FP.F16.F32.PACK_AB R40, R28, R211 ;  /* 0x000000d31c28723e */ /* 0x000fc400000000ff */
[----:B---3--:R-:W-:Y:S01]  /*a8d0*/  F2FP.F16.F32.PACK_AB R39, R38, R31 ;  /* 0x0000001f2627723e */ /* 0x008fe200000000ff */
[----:B------:R-:W-:Y:S01]  /*a8e0*/  FADD.FTZ R167, R188, R167 ;  /* 0x000000a7bca77221 */ /* 0x000fe20000010000 */
[----:B------:R-:W-:Y:S01]  /*a8f0*/  FADD.FTZ R166, R249, R166 ;  /* 0x000000a6f9a67221 */ /* 0x000fe20000010000 */
[----:B------:R-:W-:Y:S01]  /*a900*/  FADD.FTZ R180, R43, R180 ;  /* 0x000000b42bb47221 */ /* 0x000fe20000010000 */
[----:B------:R-:W-:Y:S01]  /*a910*/  FADD.FTZ R202, R246, R202 ;  /* 0x000000caf6ca7221 */ /* 0x000fe20000010000 */
[----:B------:R-:W-:Y:S02]  /*a920*/  LOP3.LUT R23, R41, R23, RZ, 0xc0, !PT ;  /* 0x0000001729177212 */ /* 0x000fe400078ec0ff */
[----:B------:R-:W-:Y:S02]  /*a930*/  LOP3.LUT R20, R40, R20, RZ, 0xc0, !PT ;  /* 0x0000001428147212 */ /* 0x000fe400078ec0ff */
[----:B------:R-:W-:Y:S01]  /*a940*/  LOP3.LUT R21, R39, R21, RZ, 0xc0, !PT ;  /* 0x0000001527157212 */ /* 0x000fe200078ec0ff */
[----:B------:R-:W-:Y:S01]  /*a950*/  FADD.FTZ R167, R164, R167 ;  /* 0x000000a7a4a77221 */ /* 0x000fe20000010000 */
[----:B------:R-:W-:Y:S01]  /*a960*/  FADD.FTZ R166, R247, R166 ;  /* 0x000000a6f7a67221 */ /* 0x000fe20000010000 */
[----:B------:R-:W-:Y:S01]  /*a970*/  FADD.FTZ R180, R189, R180 ;  /* 0x000000b4bdb47221 */ /* 0x000fe20000010000 */
[----:B------:R-:W-:Y:S01]  /*a980*/  FADD.FTZ R202, R245, R202 ;  /* 0x000000caf5ca7221 */ /* 0x000fe20000010000 */
[----:B------:R-:W-:Y:S01]  /*a990*/  FADD.FTZ R167, R221, R167 ;  /* 0x000000a7dda77221 */ /* 0x000fe20000010000 */
[----:B------:R-:W-:Y:S01]  /*a9a0*/  FADD.FTZ R166, R248, R166 ;  /* 0x000000a6f8a67221 */ /* 0x000fe20000010000 */
[----:B------:R-:W-:Y:S01]  /*a9b0*/  HMMA.16816.F32 R84, R20, R96, R68 ;  /* 0x000000601454723c */ /* 0x000fe20000001844 */
[----:B------:R-:W-:Y:S01]  /*a9c0*/  FADD.FTZ R180, R252, R180 ;  /* 0x000000b4fcb47221 */ /* 0x000fe20000010000 */
[----:B------:R-:W-:Y:S01]  /*a9d0*/  FADD.FTZ R202, R235, R202 ;  /* 0x000000caebca7221 */ /* 0x000fe20000010000 */
[----:B------:R-:W-:Y:S01]  /*a9e0*/  FADD.FTZ R167, R251, R167 ;  /* 0x000000a7fba77221 */ /* 0x000fe20000010000 */
[----:B------:R-:W-:Y:S01]  /*a9f0*/  FADD.FTZ R166, R234, R166 ;  /* 0x000000a6eaa67221 */ /* 0x000fe20000010000 */
[----:B------:R-:W-:-:S03]  /*aa00*/  FADD.FTZ R180, R250, R180 ;  /* 0x000000b4fab47221 */ /* 0x000fc60000010000 */
[----:B------:R-:W-:Y:S01]  /*aa10*/  HMMA.16816.F32 R104, R132, R144, R52 ;  /* 0x000000908468723c */ /* 0x000fe20000001834 */
[----:B------:R-:W-:Y:S01]  /*aa20*/  FADD.FTZ R202, R244, R202 ;  /* 0x000000caf4ca7221 */ /* 0x000fe20000010000 */
[----:B------:R-:W-:-:S06]  /*aa30*/  FADD.FTZ R167, R31, R167 ;  /* 0x000000a71fa77221 */ /* 0x000fcc0000010000 */
[----:B------:R-:W-:Y:S01]  /*aa40*/  HMMA.16816.F32 R108, R132, R146, R56 ;  /* 0x00000092846c723c */ /* 0x000fe20000001838 */
[----:B------:R-:W-:-:S07]  /*aa50*/  FADD.FTZ R166, R212, R166 ;  /* 0x000000a6d4a67221 */ /* 0x000fce0000010000 */
[----:B------:R-:W-:Y:S01]  /*aa60*/  HMMA.16816.F32 R116, R132, R120, R116 ;  /* 0x000000788474723c */ /* 0x000fe20000001874 */
[----:B------:R-:W-:-:S07]  /*aa70*/  FADD.FTZ R180, R211, R180 ;  /* 0x000000b4d3b47221 */ /* 0x000fce0000010000 */
[----:B------:R-:W-:Y:S01]  /*aa80*/  HMMA.16816.F32 R140, R132, R122, R140 ;  /* 0x0000007a848c723c */ /* 0x000fe2000000188c */
[----:B------:R-:W-:-:S07]  /*aa90*/  FADD.FTZ R202, R229, R202 ;  /* 0x000000cae5ca7221 */ /* 0x000fce0000010000 */
[----:B------:R-:W-:Y:S08]  /*aaa0*/  HMMA.16816.F32 R124, R132, R16, R124 ;  /* 0x00000010847c723c */ /* 0x000ff0000000187c */
[C---:B------:R-:W-:Y:S08]  /*aab0*/  HMMA.16816.F32 R160, R20.reuse, R148, R60 ;  /* 0x0000009414a0723c */ /* 0x040ff0000000183c */
[C---:B------:R-:W-:Y:S08]  /*aac0*/  HMMA.16816.F32 R112, R20.reuse, R120, R112 ;  /* 0x000000781470723c */ /* 0x040ff00000001870 */
[C---:B------:R-:W-:Y:S08]  /*aad0*/  HMMA.16816.F32 R68, R20.reuse, R80, R64 ;  /* 0x000000501444723c */ /* 0x040ff00000001840 */
[----:B------:R-:W-:Y:S08]  /*aae0*/  HMMA.16816.F32 R100, R20, R144, R100 ;  /* 0x000000901464723c */ /* 0x000ff00000001864 */
[----:B------:R-:W-:Y:S08]  /*aaf0*/  HMMA.16816.F32 R132, R132, R18, R8 ;  /* 0x000000128484723c */ /* 0x000ff00000001808 */
        /* <DEDUP_REMOVED lines=8> */
[----:B------:R-:W-:Y:S01]  /*ab80*/  FADD.FTZ R166, R214, R166 ;  /* 0x000000a6d6a67221 */ /* 0x000fe20000010000 */
[----:B------:R-:W-:Y:S01]  /*ab90*/  FADD.FTZ R180, R28, R180 ;  /* 0x000000b41cb47221 */ /* 0x000fe20000010000 */
[----:B------:R-:W-:Y:S01]  /*aba0*/  FADD.FTZ R202, R215, R202 ;  /* 0x000000cad7ca7221 */ /* 0x000fe20000010000 */
[----:B------:R-:W-:Y:S01]  /*abb0*/  FADD.FTZ R167, R36, R167 ;  /* 0x000000a724a77221 */ /* 0x000fe20000010000 */
[----:B------:R-:W-:Y:S01]  /*abc0*/  UIADD3 UR4, UPT, UPT, UR24, -0x1, URZ ;  /* 0xffffffff18047890 */ /* 0x000fe2000fffe0ff */
[----:B------:R-:W-:Y:S01]  /*abd0*/  FADD.FTZ R166, R208, R166 ;  /* 0x000000a6d0a67221 */ /* 0x000fe20000010000 */
[----:B------:R-:W-:Y:S01]  /*abe0*/  FADD.FTZ R180, R29, R180 ;  /* 0x000000b41db47221 */ /* 0x000fe20000010000 */
[----:B------:R-:W-:Y:S01]  /*abf0*/  FADD.FTZ R202, R213, R202 ;  /* 0x000000cad5ca7221 */ /* 0x000fe20000010000 */
[----:B------:R-:W-:Y:S01]  /*ac00*/  UIADD3 UR12, UPT, UPT, UR24, -0x3, URZ ;  /* 0xfffffffd180c7890 */ /* 0x000fe2000fffe0ff */
[----:B------:R-:W-:Y:S01]  /*ac10*/  FADD.FTZ R240, R37, R167 ;  /* 0x000000a725f07221 */ /* 0x000fe20000010000 */
[----:B------:R-:W-:Y:S01]  /*ac20*/  UISETP.NE.AND UP0, UPT, UR4, 0x1, UPT ;  /* 0x000000010400788c */ /* 0x000fe2000bf05270 */
[----:B------:R-:W-:Y:S01]  /*ac30*/  FADD.FTZ R227, R209, R166 ;  /* 0x000000a6d1e37221 */ /* 0x000fe20000010000 */
[----:B------:R-:W-:Y:S01]  /*ac40*/  FADD.FTZ R241, R30, R180 ;  /* 0x000000b41ef17221 */ /* 0x000fe20000010000 */
[----:B------:R-:W-:Y:S01]  /*ac50*/  FADD.FTZ R228, R210, R202 ;  /* 0x000000cad2e47221 */ /* 0x000fe20000010000 */
[----:B------:R-:W-:-:S02]  /*ac60*/  IMAD.MOV.U32 R165, RZ, RZ, R203 ;  /* 0x000000ffffa57224 */ /* 0x000fc400078e00cb */
[----:B------:R-:W-:Y:S02]  /*ac70*/  IMAD.MOV.U32 R166, RZ, RZ, R204 ;  /* 0x000000ffffa67224 */ /* 0x000fe400078e00cc */
[----:B------:R-:W-:Y:S02]  /*ac80*/  IMAD.MOV.U32 R167, RZ, RZ, R172 ;  /* 0x000000ffffa77224 */ /* 0x000fe400078e00ac */
[----:B------:R-:W-:Y:S01]  /*ac90*/  IMAD.MOV.U32 R168, RZ, RZ, R173 ;  /* 0x000000ffffa87224 */ /* 0x000fe200078e00ad */
[----:B------:R-:W-:-:S12]  /*aca0*/  USEL UR12, UR12, 0xffffffff, UP0 ;  /* 0xffffffff0c0c7887 */ /* 0x000fd80008000000 */
.L_x_415:
[----:B------:R-:W-:Y:S01]  /*acb0*/  UISETP.GE.AND UP0, UPT, UR12, URZ, UPT ;  /* 0x000000ff0c00728c */ /* 0x000fe2000bf06270 */
[----:B------:R-:W1:Y:S08]  /*acc0*/  LDCU.64 UR14, c[0x0][0x358] ;  /* 0x00006b00ff0e77ac */ /* 0x000e700008000a00 */
[----:B------:R-:W-:Y:S05]  /*acd0*/  BRA.U !UP0, `(.L_x_417) ;  /* 0x0000004108687547 */ /* 0x000fea000b800000 */
[----:B------:R-:W2:Y:S01]  /*ace0*/  S2UR UR18, SR_CgaCtaId ;  /* 0x00000000001279c3 */ /* 0x000ea20000008800 */
[----:B------:R-:W3:Y:S01]  /*acf0*/  S2R R220, SR_TID.X ;  /* 0x0000000000dc7919 */ /* 0x000ee20000002100 */
[----:B------:R-:W-:Y:S01]  /*ad00*/  UIADD3 UR4, UPT, UPT, UR26, -0x61c88647, URZ ;  /* 0x9e3779b91a047890 */ /* 0x000fe2000fffe0ff */
[----:B------:R-:W-:Y:S01]  /*ad10*/  IMAD.SHL.U32 R229, R169, 0x8, RZ ;  /* 0x00000008a9e57824 */ /* 0x000fe200078e00ff */
[----:B------:R-:W4:Y:S01]  /*ad20*/  LDCU.64 UR6, c[0x0][0x3c0] ;  /* 0x00007800ff0677ac */ /* 0x000f220008000a00 */
[----:B------:R-:W-:Y:S01]  /*ad30*/  SHF.R.U32.HI R5, RZ, 0x1, R169 ;  /* 0x00000001ff057819 */ /* 0x000fe200000116a9 */
[----:B------:R-:W-:Y:S01]  /*ad40*/  IMAD.MOV.U32 R164, RZ, RZ, R167 ;  /* 0x000000ffffa47224 */ /* 0x000fe200078e00a7 */
[----:B------:R-:W-:Y:S01]  /*ad50*/  UIADD3 UR16, UPT, UPT, UR27, -0x4498517b, URZ ;  /* 0xbb67ae851b107890 */ /* 0x000fe2000fffe0ff */
[----:B------:R-:W-:Y:S01]  /*ad60*/  LOP3.LUT R4, R229, 0xd8, RZ, 0xc0, !PT ;  /* 0x000000d8e5047812 */ /* 0x000fe200078ec0ff */
[----:B------:R-:W-:Y:S01]  /*ad70*/  UIADD3 UR17, UPT, UPT, UR26, 0x3c6ef372, URZ ;  /* 0x3c6ef3721a117890 */ /* 0x000fe2000fffe0ff */
[----:B------:R-:W-:-:S02]  /*ad80*/  LOP3.LUT R221, R230, UR4, RZ, 0x3c, !PT ;  /* 0x00000004e6dd7c12 */ /* 0x000fc4000f8e3cff */
[----:B------:R-:W-:Y:S01]  /*ad90*/  LOP3.LUT R5, R3, 0x8, R5, 0x78, !PT ;  /* 0x0000000803057812 */ /* 0x000fe200078e7805 */
[----:B------:R-:W-:Y:S01]  /*ada0*/  IMAD.MOV.U32 R3, RZ, RZ, R168 ;  /* 0x000000ffff037224 */ /* 0x000fe200078e00a8 */
[C---:B------:R-:W-:Y:S02]  /*adb0*/  LOP3.LUT R230, R242.reuse, UR16, R239, 0x96, !PT ;  /* 0x00000010f2e67c12 */ /* 0x040fe4000f8e96ef */
[----:B------:R-:W-:Y:S01]  /*adc0*/  LOP3.LUT R234, R242, UR16, R237, 0x96, !PT ;  /* 0x00000010f2ea7c12 */ /* 0x000fe2000f8e96ed */
[----:B------:R-:W-:Y:S01]  /*add0*/  UMOV UR16, 0x400 ;  /* 0x0000040000107882 */ /* 0x000fe20000000000 */
[----:B------:R-:W-:Y:S01]  /*ade0*/  LOP3.LUT R4, R4, 0x18, R169, 0x78, !PT ;  /* 0x0000001804047812 */ /* 0x000fe200078e78a9 */
[----:B------:R-:W-:Y:S01]  /*adf0*/  IMAD.WIDE.U32 R230, R230, -0x326172a9, RZ ;  /* 0xcd9e8d57e6e67825 */ /* 0x000fe200078e00ff */
[----:B-----5:R-:W-:Y:S01]  /*ae00*/  LOP3.LUT R216, R5, R2, R0, 0xfe, !PT ;  /* 0x0000000205d87212 */ /* 0x020fe200078efe00 */
[----:B----4-:R-:W-:Y:S01]  /*ae10*/  USHF.L.U64.HI UR13, UR6, 0x5, UR7 ;  /* 0x00000005060d7899 */ /* 0x010fe20008010207 */
[----:B------:R-:W-:Y:S01]  /*ae20*/  LOP3.LUT R229, R4, 0x1f20, R229, 0xf8, !PT ;  /* 0x00001f2004e57812 */ /* 0x000fe200078ef8e5 */
[----:B------:R-:W-:Y:S01]  /*ae30*/  IMAD.WIDE.U32 R234, R234, -0x326172a9, RZ ;  /* 0xcd9e8d57eaea7825 */ /* 0x000fe200078e00ff */
[----:B------:R-:W-:Y:S01]  /*ae40*/  LOP3.LUT R222, R232, UR4, RZ, 0x3c, !PT ;  /* 0x00000004e8de7c12 */ /* 0x000fe2000f8e3cff */
[----:B------:R-:W-:Y:S01]  /*ae50*/  USHF.L.U32 UR22, UR6, 0x5, URZ ;  /* 0x0000000506167899 */ /* 0x000fe200080006ff */
[----:B------:R-:W-:Y:S01]  /*ae60*/  LEA R216, R216, UR5, 0x1 ;  /* 0x00000005d8d87c11 */ /* 0x000fe2000f8e08ff */
[----:B------:R-:W-:Y:S01]  /*ae70*/  IMAD.MOV.U32 R0, RZ, RZ, R165 ;  /* 0x000000ffff007224 */ /* 0x000fe200078e00a5 */
[----:B------:R-:W-:Y:S01]  /*ae80*/  LOP3.LUT R233, R231, UR17, RZ, 0x3c, !PT ;  /* 0x00000011e7e97c12 */ /* 0x000fe2000f8e3cff */
[----:B------:R-:W-:Y:S01]  /*ae90*/  IMAD.MOV.U32 R2, RZ, RZ, R166 ;  /* 0x000000ffff027224 */ /* 0x000fe200078e00a6 */
[----:B------:R-:W-:Y:S01]  /*aea0*/  LOP3.LUT R232, R235, UR17, RZ, 0x3c, !PT ;  /* 0x00000011ebe87c12 */ /* 0x000fe2000f8e3cff */
[----:B------:R-:W4:Y:S01]  /*aeb0*/  LDCU UR4, c[0x0][0x45c] ;  /* 0x00008b80ff0477ac */ /* 0x000f220008000800 */
[----:B------:R-:W-:Y:S01]  /*aec0*/  LEA R229, R229, UR5, 0x1 ;  /* 0x00000005e5e57c11 */ /* 0x000fe2000f8e08ff */
[----:B------:R-:W1:Y:S01]  /*aed0*/  LDCU.64 UR6, c[0x0][0x3c0] ;  /* 0x00007800ff0677ac */ /* 0x000e620008000a00 */
[----:B--2---:R-:W-:Y:S01]  /*aee0*/  ULEA UR16, UR18, UR16, 0x18 ;  /* 0x0000001012107291 */ /* 0x004fe2000f8ec0ff */
[----:B---3--:R-:W-:Y:S11]  /*aef0*/  BRA `(.L_x_418) ;  /* 0x00000000005c7947 */ /* 0x008ff60003800000 */
.L_x_420:
[----:B------:R-:W1:Y:S01]  /*af00*/  LDC.64 R166, c[0x0][0x3b8] ;  /* 0x0000ee00ffa67b82 */ /* 0x000e620000000a00 */
[----:B------:R-:W-:Y:S06]  /*af10*/  UIADD3 UR5, UPT, UPT, UR12, -0x1, URZ ;  /* 0xffffffff0c057890 */ /* 0x000fec000fffe0ff */
[----:B-1----:R-:W-:Y:S04]  /*af20*/  IMAD.WIDE.U32 R174, R166, UR5, RZ ;  /* 0x00000005a6ae7c25 */ /* 0x002fe8000f8e00ff */
[----:B------:R-:W-:Y:S01]  /*af30*/  IMAD R165, R167, UR5, R175 ;  /* 0x00000005a7a57c24 */ /* 0x000fe2000f8e02af */
        /* <DEDUP_REMOVED lines=19> */
.L_x_418:
[----:B------:R-:W-:Y:S04]  /*b070*/  DEPBAR.LE SB0, 0x0 ;  /* 0x000080000000791a */ /* 0x000fe80000000000 */
[----:B------:R-:W-:Y:S01]  /*b080*/  BAR.SYNC.DEFER_BLOCKING 0x0 ;  /* 0x0000000000007b1d */ /* 0x000fe20000010000 */
[----:B-1----:R-:W-:Y:S04]  /*b090*/  UIMAD.WIDE.U32 UR20, UR12, UR6, URZ ;  /* 0x000000060c1472a5 */ /* 0x002fe8000f8e00ff */
[----:B------:R-:W-:Y:S02]  /*b0a0*/  UIMAD UR5, UR12, UR7, UR21 ;  /* 0x000000070c0572a4 */ /* 0x000fe4000f8e0215 */
[----:B------:R-:W-:Y:S01]  /*b0b0*/  IMAD.U32 R8, RZ, RZ, UR20 ;  /* 0x00000014ff087e24 */ /* 0x000fe2000f8e00ff */
[----:B------:R-:W-:Y:S01]  /*b0c0*/  ULEA UR18, UP0, UR20, UR22, 0x6 ;  /* 0x0000001614127291 */ /* 0x000fe2000f8030ff */
[----:B------:R-:W-:Y:S02]  /*b0d0*/  IMAD.U32 R9, RZ, RZ, UR21 ;  /* 0x00000015ff097e24 */ /* 0x000fe4000f8e00ff */
[----:B------:R-:W-:Y:S01]  /*b0e0*/  IMAD.U32 R6, RZ, RZ, UR5 ;  /* 0x00000005ff067e24 */ /* 0x000fe2000f8e00ff */
[CC--:B------:R-:W-:Y:S01]  /*b0f0*/  LEA R12, P1, R8.reuse, R224.reuse, 0x7 ;  /* 0x000000e0080c7211 */ /* 0x0c0fe200078238ff */
[----:B------:R-:W-:Y:S01]  /*b100*/  ULEA.HI.X UR17, UR20, UR13, UR5, 0x6, UP0 ;  /* 0x0000000d14117291 */ /* 0x000fe200080f3405 */
[----:B------:R-:W-:Y:S01]  /*b110*/  IMAD.U32 R5, RZ, RZ, UR18 ;  /* 0x00000012ff057e24 */ /* 0x000fe2000f8e00ff */
[----:B------:R-:W-:Y:S01]  /*b120*/  UISETP.NE.AND UP0, UPT, UR12, URZ, UPT ;  /* 0x000000ff0c00728c */ /* 0x000fe2000bf05270 */
[-C--:B------:R-:W-:Y:S03]  /*b130*/  LEA.HI.X R13, R8, R223.reuse, R6, 0x7, P1 ;  /* 0x000000df080d7211 */ /* 0x080fe600008f3c06 */
[----:B------:R-:W-:Y:S01]  /*b140*/  IMAD.U32 R4, RZ, RZ, UR17 ;  /* 0x00000011ff047e24 */ /* 0x000fe2000f8e00ff */
[C---:B------:R-:W-:Y:S01]  /*b150*/  LEA R10, P0, R5.reuse, R224, 0x1 ;  /* 0x000000e0050a7211 */ /* 0x040fe200078008ff */
[----:B------:R-:W-:Y:S01]  /*b160*/  @!PT LDS RZ, [RZ] ;  /* 0x00000000fffff984 */ /* 0x000fe20000000800 */
[----:B------:R-:W-:Y:S01]  /*b170*/  @!PT LDS RZ, [RZ] ;  /* 0x00000000fffff984 */ /* 0x000fe20000000800 */
[----:B------:R-:W-:Y:S01]  /*b180*/  @!PT LDS RZ, [RZ] ;  /* 0x00000000fffff984 */ /* 0x000fe20000000800 */
[----:B------:R-:W-:Y:S03]  /*b190*/  LDGSTS.E.BYPASS.LTC128B.128 [R229+0x9000], desc[UR14][R12.64] ;  /* 0x090000000ce57fae */ /* 0x000fe6000b981a0e */
[----:B------:R-:W-:Y:S05]  /*b1a0*/  LEA.HI.X R11, R5, R223, R4, 0x1, P0 ;  /* 0x000000df050b7211 */ /* 0x000fea00000f0c04 */
[----:B------:R-:W-:Y:S08]  /*b1b0*/  LDGSTS.E.BYPASS.LTC128B.128 [R229+0xa000], desc[UR14][R12.64+0x40] ;  /* 0x0a0000400ce57fae */ /* 0x000ff0000b981a0e */
[----:B------:R-:W-:Y:S08]  /*b1c0*/  LDGSTS.E.BYPASS.LTC128B.128 [R229+0xb000], desc[UR14][R12.64+0x80] ;  /* 0x0b0000800ce57fae */ /* 0x000ff0000b981a0e */
[----:B------:R-:W-:Y:S08]  /*b1d0*/  LDGSTS.E.BYPASS.LTC128B.128 [R229+0x9800], desc[UR14][R10.64] ;  /* 0x098000000ae57fae */ /* 0x000ff0000b981a0e */
[----:B------:R-:W-:Y:S08]  /*b1e0*/  LDGSTS.E.BYPASS.LTC128B.128 [R229+0xa800], desc[UR14][R10.64+0x40] ;  /* 0x0a8000400ae57fae */ /* 0x000ff0000b981a0e */
[----:B------:R1:W-:Y:S08]  /*b1f0*/  LDGSTS.E.BYPASS.LTC128B.128 [R229+0xb800], desc[UR14][R10.64+0x80] ;  /* 0x0b8000800ae57fae */ /* 0x0003f0000b981a0e */
[----:B------:R-:W-:Y:S08]  /*b200*/  LDSM.16.M88.4 R64, [R216] ;  /* 0x00000000d840783b */ /* 0x000ff00000000200 */
[----:B------:R-:W2:Y:S08]  /*b210*/  LDSM.16.M88.4 R16, [R219+0x6000] ;  /* 0x00600000db10783b */ /* 0x000eb00000000200 */
[----:B------:R-:W1:Y:S08]  /*b220*/  LDSM.16.M88.4 R60, [R216+0x1000] ;  /* 0x00100000d83c783b */ /* 0x000e700000000200 */
[----:B------:R-:W3:Y:S08]  /*b230*/  LDSM.16.M88.4 R32, [R219+0x6400] ;  /* 0x00640000db20783b */ /* 0x000ef00000000200 */
[----:B------:R-:W0:Y:S08]  /*b240*/  LDGDEPBAR ;  /* 0x00000000000079af */ /* 0x000e300000000000 */
[----:B------:R-:W5:Y:S08]  /*b250*/  LDSM.16.M88.4 R48, [R219+0x6800] ;  /* 0x00680000db30783b */ /* 0x000f700000000200 */
[----:B------:R-:W4:Y:S01]  /*b260*/  LDSM.16.M88.4 R168, [R219+0x6c00] ;  /* 0x006c0000dba8783b */ /* 0x000f220000000200 */
[-C--:B--2---:R-:W-:Y:S07]  /*b270*/  HMMA.16816.F32 R4, R64, R16.reuse, RZ ;  /* 0x000000104004723c */ /* 0x084fee00000018ff */
[----:B------:R-:W-:Y:S01]  /*b280*/  LDSM.16.M88.4 R172, [R218] ;  /* 0x00000000daac783b */ /* 0x000fe20000000200 */
[C---:B-1----:R-:W-:Y:S07]  /*b290*/  HMMA.16816.F32 R8, R60.reuse, R16, RZ ;  /* 0x000000103c08723c */ /* 0x042fee00000018ff */
[----:B------:R-:W1:Y:S01]  /*b2a0*/  LDSM.16.M88.4 R176, [R217+0x6000] ;  /* 0x00600000d9b0783b */ /* 0x000e620000000200 */
[-C--:B------:R-:W-:Y:S07]  /*b2b0*/  HMMA.16816.F32 R12, R60, R18.reuse, RZ ;  /* 0x000000123c0c723c */ /* 0x080fee00000018ff */
[----:B------:R-:W2:Y:S01]  /*b2c0*/  LDSM.16.M88.4 R180, [R218+0x1000] ;  /* 0x00100000dab4783b */ /* 0x000ea20000000200 */
[C---:B------:R-:W-:Y:S07]  /*b2d0*/  HMMA.16816.F32 R16, R64.reuse, R18, RZ ;  /* 0x000000124010723c */ /* 0x040fee00000018ff */
[----:B------:R-:W2:Y:S01]  /*b2e0*/  LDSM.16.M88.4 R184, [R217+0x6400] ;  /* 0x00640000d9b8783b */ /* 0x000ea20000000200 */
[-C--:B---3--:R-:W-:Y:S07]  /*b2f0*/  HMMA.16816.F32 R20, R64, R32.reuse, RZ ;  /* 0x000000204014723c */ /* 0x088fee00000018ff */
[----:B------:R-:W3:Y:S01]  /*b300*/  LDSM.16.M88.4 R188, [R217+0x6800] ;  /* 0x00680000d9bc783b */ /* 0x000ee20000000200 */
[C---:B------:R-:W-:Y:S07]  /*b310*/  HMMA.16816.F32 R24, R60.reuse, R32, RZ ;  /* 0x000000203c18723c */ /* 0x040fee00000018ff */
[----:B------:R-:W3:Y:S01]  /*b320*/  LDSM.16.M88.4 R192, [R217+0x6c00] ;  /* 0x006c0000d9c0783b */ /* 0x000ee20000000200 */
[-C--:B------:R-:W-:Y:S07]  /*b330*/  HMMA.16816.F32 R28, R60, R34.reuse, RZ ;  /* 0x000000223c1c723c */ /* 0x080fee00000018ff */
[----:B------:R-:W-:Y:S01]  /*b340*/  LDSM.16.M88.4 R196, [R216+0x2000] ;  /* 0x00200000d8c4783b */ /* 0x000fe20000000200 */
[C---:B------:R-:W-:Y:S07]  /*b350*/  HMMA.16816.F32 R32, R64.reuse, R34, RZ ;  /* 0x000000224020723c */ /* 0x040fee00000018ff */
[----:B------:R-:W3:Y:S01]  /*b360*/  LDSM.16.M88.4 R200, [R219+0x7000] ;  /* 0x00700000dbc8783b */ /* 0x000ee20000000200 */
[-C--:B-----5:R-:W-:Y:S07]  /*b370*/  HMMA.16816.F32 R36, R64, R48.reuse, RZ ;  /* 0x000000304024723c */ /* 0x0a0fee00000018ff */
[----:B------:R-:W5:Y:S01]  /*b380*/  LDSM.16.M88.4 R204, [R216+0x3000] ;  /* 0x00300000d8cc783b */ /* 0x000f620000000200 */
[C---:B------:R-:W-:Y:S07]  /*b390*/  HMMA.16816.F32 R40, R60.reuse, R48, RZ ;  /* 0x000000303c28723c */ /* 0x040fee00000018ff */
[----:B------:R-:W5:Y:S01]  /*b3a0*/  LDSM.16.M88.4 R208, [R219+0x7400] ;  /* 0x00740000dbd0783b */ /* 0x000f620000000200 */
[-C--:B------:R-:W-:Y:S07]  /*b3b0*/  HMMA.16816.F32 R44, R60, R50.reuse, RZ ;  /* 0x000000323c2c723c */ /* 0x080fee00000018ff */
[----:B------:R-:W-:Y:S01]  /*b3c0*/  LDSM.16.M88.4 R212, [R217+0x8c00] ;  /* 0x008c0000d9d4783b */ /* 0x000fe20000000200 */
[C---:B------:R-:W-:Y:S08]  /*b3d0*/  HMMA.16816.F32 R48, R64.reuse, R50, RZ ;  /* 0x000000324030723c */ /* 0x040ff000000018ff */
[-C--:B----4-:R-:W-:Y:S08]  /*b3e0*/  HMMA.16816.F32 R52, R64, R168.reuse, RZ ;  /* 0x000000a84034723c */ /* 0x090ff000000018ff */
[C---:B------:R-:W-:Y:S08]  /*b3f0*/  HMMA.16816.F32 R56, R60.reuse, R168, RZ ;  /* 0x000000a83c38723c */ /* 0x040ff000000018ff */
[-C--:B------:R-:W-:Y:S08]  /*b400*/  HMMA.16816.F32 R60, R60, R170.reuse, RZ ;  /* 0x000000aa3c3c723c */ /* 0x080ff000000018ff */
[----:B------:R-:W-:Y:S01]  /*b410*/  HMMA.16816.F32 R64, R64, R170, RZ ;  /* 0x000000aa4040723c */ /* 0x000fe200000018ff */
[----:B------:R-:W4:Y:S07]  /*b420*/  LDSM.16.M88.4 R168, [R219+0x7800] ;  /* 0x00780000dba8783b */ /* 0x000f2e0000000200 */
[-C--:B-1----:R-:W-:Y:S08]  /*b430*/  HMMA.16816.F32 R4, R172, R176.reuse, R4 ;  /* 0x000000b0ac04723c */ /* 0x082ff00000001804 */
[C---:B--2---:R-:W-:Y:S08]  /*b440*/  HMMA.16816.F32 R8, R180.reuse, R176, R8 ;  /* 0x000000b0b408723c */ /* 0x044ff00000001808 */
        /* <DEDUP_REMOVED lines=18> */
[----:B------:R-:W1:Y:S07]  /*b570*/  LDSM.16.M88.4 R172, [R219+0x7c00] ;  /* 0x007c0000dbac783b */ /* 0x000e6e0000000200 */
[-C--:B------:R-:W-:Y:S01]  /*b580*/  HMMA.16816.F32 R4, R196, R200.reuse, R4 ;  /* 0x000000c8c404723c */ /* 0x080fe20000001804 */
[----:B------:R-:W2:Y:S07]  /*b590*/  LDSM.16.M88.4 R192, [R217+0x7800] ;  /* 0x00780000d9c0783b */ /* 0x000eae0000000200 */
[C---:B-----5:R-:W-:Y:S08]  /*b5a0*/  HMMA.16816.F32 R8, R204.reuse, R200, R8 ;  /* 0x000000c8cc08723c */ /* 0x060ff00000001808 */
        /* <DEDUP_REMOVED lines=16> */
[----:B------:R-:W-:Y:S07]  /*b6b0*/  LDSM.16.M88.4 R204, [R217+0x8400] ;  /* 0x00840000d9cc783b */ /* 0x000fee0000000200 */
[----:B------:R-:W-:Y:S01]  /*b6c0*/  HMMA.16816.F32 R64, R196, R174, R64 ;  /* 0x000000aec440723c */ /* 0x000fe20000001840 */
[----:B------:R-:W-:Y:S07]  /*b6d0*/  LDSM.16.M88.4 R172, [R216+0x4000] ;  /* 0x00400000d8ac783b */ /* 0x000fee0000000200 */
[-C--:B------:R-:W-:Y:S01]  /*b6e0*/  HMMA.16816.F32 R4, R176, R180.reuse, R4 ;  /* 0x000000b4b004723c */ /* 0x080fe20000001804 */
[----:B------:R-:W1:Y:S07]  /*b6f0*/  LDSM.16.M88.4 R196, [R219+0x8000] ;  /* 0x00800000dbc4783b */ /* 0x000e6e0000000200 */
        /* <DEDUP_REMOVED lines=20> */
[-C--:B-1----:R-:W-:Y:S01]  /*b840*/  HMMA.16816.F32 R4, R172, R196.reuse, R4 ;  /* 0x000000c4ac04723c */ /* 0x082fe20000001804 */
[----:B------:R-:W1:Y:S01]  /*b850*/  LDSM.16.M88.4 R176, [R219+0x8c00] ;  /* 0x008c0000dbb0783b */ /* 0x000e620000000200 */
[----:B------:R-:W-:Y:S06]  /*b860*/  DEPBAR.LE SB0, 0x0 ;  /* 0x000080000000791a */ /* 0x000fec0000000000 */
[C---:B------:R-:W-:Y:S01]  /*b870*/  HMMA.16816.F32 R8, R200.reuse, R196, R8 ;  /* 0x000000c4c808723c */ /* 0x040fe20000001808 */
[----:B------:R-:W-:Y:S07]  /*b880*/  BAR.SYNC.DEFER_BLOCKING 0x0 ;  /* 0x0000000000007b1d */ /* 0x000fee0000010000 */
[-C--:B------:R-:W-:Y:S08]  /*b890*/  HMMA.16816.F32 R12, R200, R198.reuse, R12 ;  /* 0x000000c6c80c723c */ /* 0x080ff0000000180c */
[C---:B------:R-:W-:Y:S08]  /*b8a0*/  HMMA.16816.F32 R16, R172.reuse, R198, R16 ;  /* 0x000000c6ac10723c */ /* 0x040ff00000001810 */
[-C--:B----4-:R-:W-:Y:S08]  /*b8b0*/  HMMA.16816.F32 R20, R172, R180.reuse, R20 ;  /* 0x000000b4ac14723c */ /* 0x090ff00000001814 */
        /* <DEDUP_REMOVED lines=50> */
.L_x_419:
[----:B------:R-:W2:Y:S01]  /*bbe0*/  SHFL.BFLY PT, R165, R172, 0x2, 0x1f ;  /* 0x0c401f00aca57f89 */ /* 0x000ea200000e0000 */
[----:B------:R-:W-:Y:S01]  /*bbf0*/  FMNMX3.FTZ R171, R171, R66, R67, !PT ;  /* 0x00000042abab7276 */ /* 0x000fe20007810043 */
[----:B------:R-:W-:Y:S01]  /*bc00*/  IMAD.MOV.U32 R169, RZ, RZ, R220 ;  /* 0x000000ffffa97224 */ /* 0x000fe200078e00dc */
[----:B-1----:R-:W-:Y:S01]  /*bc10*/  FMNMX3.FTZ R166, R170, R56, R57, !PT ;  /* 0x00000038aaa67276 */ /* 0x002fe20007810039 */
[----:B------:R-:W-:Y:S01]  /*bc20*/  USHF.L.U32 UR23, UR12, 0x1, URZ ;  /* 0x000000010c177899 */ /* 0x000fe200080006ff */
[----:B------:R-:W-:Y:S03]  /*bc30*/  IMAD.U32 R176, RZ, RZ, UR27 ;  /* 0x0000001bffb07e24 */ /* 0x000fe6000f8e00ff */
[----:B------:R-:W1:Y:S01]  /*bc40*/  SHFL.BFLY PT, R180, R171, 0x2, 0x1f ;  /* 0x0c401f00abb47f89 */ /* 0x000e6200000e0000 */
[----:B------:R-:W-:Y:S01]  /*bc50*/  FMNMX3.FTZ R166, R166, R60, R61, !PT ;  /* 0x0000003ca6a67276 */ /* 0x000fe2000781003d */
[----:B------:R-:W-:Y:S01]  /*bc60*/  IMAD.SHL.U32 R170, R169, 0x4, RZ ;  /* 0x00000004a9aa7824 */ /* 0x000fe200078e00ff */
[----:B------:R-:W-:Y:S01]  /*bc70*/  UIADD3 UR20, UPT, UPT, UR27, 0x32370b8f, URZ ;  /* 0x32370b8f1b147890 */ /* 0x000fe2000fffe0ff */
[----:B------:R-:W-:Y:S01]  /*bc80*/  LOP3.LUT R176, R243, UR23, R176, 0x96, !PT ;  /* 0x00000017f3b07c12 */ /* 0x000fe2000f8e96b0 */
[----:B------:R-:W-:Y:S03]  /*bc90*/  UIADD3 UR21, UPT, UPT, UR27, 0x76cf5d0a, URZ ;  /* 0x76cf5d0a1b157890 */ /* 0x000fe6000fffe0ff */
[----:B------:R-:W3:Y:S01]  /*bca0*/  SHFL.BFLY PT, R179, R166, 0x2, 0x1f ;  /* 0x0c401f00a6b37f89 */ /* 0x000ee200000e0000 */
[----:B------:R-:W-:Y:S01]  /*bcb0*/  UMOV UR5, UR16 ;  /* 0x0000001000057c82 */ /* 0x000fe20008000000 */
[----:B------:R-:W-:Y:S01]  /*bcc0*/  UIADD3 UR18, UPT, UPT, UR27, -0x56f99767, URZ ;  /* 0xa90668991b127890 */ /* 0x000fe2000fffe0ff */
[----:B------:R-:W-:Y:S01]  /*bcd0*/  IMAD.WIDE.U32 R176, R176, -0x326172a9, RZ ;  /* 0xcd9e8d57b0b07825 */ /* 0x000fe200078e00ff */
[----:B------:R-:W-:Y:S01]  /*bce0*/  UIADD3 UR19, UPT, UPT, UR27, -0x126145ec, URZ ;  /* 0xed9eba141b137890 */ /* 0x000fe2000fffe0ff */
[----:B------:R-:W4:Y:S01]  /*bcf0*/  LDC R202, c[0x0][0x4f8] ;  /* 0x00013e00ffca7b82 */ /* 0x000f220000000800 */
[----:B------:R-:W-:Y:S02]  /*bd00*/  UIADD3 UR17, UPT, UPT, UR27, 0x646e171e, URZ ;  /* 0x646e171e1b117890 */ /* 0x000fe4000fffe0ff */
[C---:B------:R-:W-:Y:S01]  /*bd10*/  LOP3.LUT R175, R177.reuse, R222, RZ, 0x3c, !PT ;  /* 0x000000deb1af7212 */ /* 0x040fe200078e3cff */
[----:B------:R-:W-:Y:S01]  /*bd20*/  UIADD3 UR23, UPT, UPT, UR23, 0x1, URZ ;  /* 0x0000000117177890 */ /* 0x000fe2000fffe0ff */
[----:B------:R-:W-:Y:S01]  /*bd30*/  LOP3.LUT R177, R177, R221, RZ, 0x3c, !PT ;  /* 0x000000ddb1b17212 */ /* 0x000fe200078e3cff */
[----:B------:R-:W-:Y:S01]  /*bd40*/  UISETP.NE.AND UP0, UPT, UR12, URZ, UPT ;  /* 0x000000ff0c00728c */ /* 0x000fe2000bf05270 */
[C---:B------:R-:W-:Y:S01]  /*bd50*/  LOP3.LUT R174, R176.reuse, R233, RZ, 0x3c, !PT ;  /* 0x000000e9b0ae7212 */ /* 0x040fe200078e3cff */
[----:B------:R-:W-:Y:S01]  /*bd60*/  IMAD.WIDE.U32 R214, R175, -0x2daee0ad, RZ ;  /* 0xd2511f53afd67825 */ /* 0x000fe200078e00ff */
[----:B------:R-:W-:Y:S01]  /*bd70*/  LOP3.LUT R176, R176, R232, RZ, 0x3c, !PT ;  /* 0x000000e8b0b07212 */ /* 0x000fe200078e3cff */
[----:B------:R-:W-:Y:S02]  /*bd80*/  UIADD3 UR12, UPT, UPT, UR12, -0x1, URZ ;  /* 0xffffffff0c0c7890 */ /* 0x000fe4000fffe0ff */
[----:B------:R-:W-:Y:S04]  /*bd90*/  IMAD.WIDE.U32 R210, R177, -0x2daee0ad, RZ ;  /* 0xd2511f53b1d27825 */ /* 0x000fe800078e00ff */
[----:B------:R-:W-:Y:S04]  /*bda0*/  IMAD.WIDE.U32 R174, R174, -0x2daee0ad, RZ ;  /* 0xd2511f53aeae7825 */ /* 0x000fe800078e00ff */
[----:B------:R-:W-:Y:S01]  /*bdb0*/  IMAD.WIDE.U32 R176, R176, -0x2daee0ad, RZ ;  /* 0xd2511f53b0b07825 */ /* 0x000fe200078e00ff */
[----:B------:R-:W-:Y:S02]  /*bdc0*/  LOP3.LUT R214, R214, UR20, R175, 0x96, !PT ;  /* 0x00000014d6d67c12 */ /* 0x000fe4000f8e96af */
[----:B----4-:R-:W-:Y:S02]  /*bdd0*/  LOP3.LUT R202, R202, 0xff, RZ, 0xc0, !PT ;  /* 0x000000ffcaca7812 */ /* 0x010fe400078ec0ff */
[----:B--2---:R-:W-:Y:S01]  /*bde0*/  FMNMX.FTZ R165, R172, R165, !PT ;  /* 0x000000a5aca57209 */ /* 0x004fe20007810000 */
[----:B------:R-:W-:Y:S01]  /*bdf0*/  IMAD.SHL.U32 R172, R169, 0x20, RZ ;  /* 0x00000020a9ac7824 */ /* 0x000fe200078e00ff */
[----:B-1----:R-:W-:Y:S01]  /*be00*/  FMNMX.FTZ R180, R171, R180, !PT ;  /* 0x000000b4abb47209 */ /* 0x002fe20007810000 */
[----:B------:R-:W-:Y:S01]  /*be10*/  IMAD R202, R202, 0x10000, R202 ;  /* 0x00010000caca7824 */ /* 0x000fe200078e02ca */
[----:B---3--:R-:W-:Y:S01]  /*be20*/  FMNMX.FTZ R179, R166, R179, !PT ;  /* 0x000000b3a6b37209 */ /* 0x008fe20007810000 */
[----:B------:R-:W1:Y:S01]  /*be30*/  SHFL.BFLY PT, R168, R165, 0x1, 0x1f ;  /* 0x0c201f00a5a87f89 */ /* 0x000e6200000e0000 */
[----:B------:R-:W-:Y:S02]  /*be40*/  LOP3.LUT R166, R170, 0x18, RZ, 0xc0, !PT ;  /* 0x00000018aaa67812 */ /* 0x000fe400078ec0ff */
[----:B------:R-:W-:Y:S05]  /*be50*/  SHF.R.U32.HI R171, RZ, 0x1, R169 ;  /* 0x00000001ffab7819 */ /* 0x000fea00000116a9 */
[----:B------:R-:W2:Y:S01]  /*be60*/  SHFL.BFLY PT, R167, R180, 0x1, 0x1f ;  /* 0x0c201f00b4a77f89 */ /* 0x000ea200000e0000 */
[--C-:B------:R-:W-:Y:S02]  /*be70*/  LOP3.LUT R166, R166, 0xc0, R172.reuse, 0xf8, !PT ;  /* 0x000000c0a6a67812 */ /* 0x100fe400078ef8ac */
[----:B------:R-:W-:Y:S05]  /*be80*/  LOP3.LUT R173, R171, 0x8, RZ, 0xc0, !PT ;  /* 0x00000008abad7812 */ /* 0x000fea00078ec0ff */
[----:B------:R-:W3:Y:S01]  /*be90*/  SHFL.BFLY PT, R178, R179, 0x1, 0x1f ;  /* 0x0c201f00b3b27f89 */ /* 0x000ee200000e0000 */
[----:B------:R-:W-:Y:S02]  /*bea0*/  LOP3.LUT R210, R210, UR20, R177, 0x96, !PT ;  /* 0x00000014d2d27c12 */ /* 0x000fe4000f8e96b1 */
[----:B------:R-:W-:Y:S04]  /*beb0*/  LOP3.LUT R173, R166, R173, RZ, 0x3c, !PT ;  /* 0x000000ada6ad7212 */ /* 0x000fe800078e3cff */
[----:B------:R-:W-:Y:S04]  /*bec0*/  LOP3.LUT R173, R173, 0x120, R172, 0xf8, !PT ;  /* 0x00000120adad7812 */ /* 0x000fe800078ef8ac */
[----:B------:R-:W-:Y:S02]  /*bed0*/  LEA R185, R173, UR5, 0x1 ;  /* 0x00000005adb97c11 */ /* 0x000fe4000f8e08ff */
[----:B-1----:R-:W-:Y:S03]  /*bee0*/  FMNMX.FTZ R168, R165, R168, !PT ;  /* 0x000000a8a5a87209 */ /* 0x002fe60007810000 */
[----:B------:R-:W-:Y:S01]  /*bef0*/  VIADD R184, R185, 0x9020 ;  /* 0x00009020b9b87836 */ /* 0x000fe20000000000 */
[----:B--2---:R-:W-:Y:S01]  /*bf00*/  FMNMX.FTZ R167, R180, R167, !PT ;  /* 0x000000a7b4a77209 */ /* 0x004fe20007810000 */
[C---:B------:R-:W-:Y:S01]  /*bf10*/  FADD.FTZ R165, -R168.reuse, R3 ;  /* 0x00000003a8a57221 */ /* 0x040fe20000010100 */
[C---:B------:R-:W-:Y:S01]  /*bf20*/  FMUL.FTZ R205, R168.reuse, UR4 ;  /* 0x00000004a8cd7c20 */ /* 0x040fe20008410000 */
[----:B------:R-:W-:Y:S02]  /*bf30*/  FSETP.NEU.FTZ.AND P0, PT, R168, -INF , PT ;  /* 0xff800000a800780b */ /* 0x000fe40003f1d000 */
[----:B------:R-:W-:Y:S01]  /*bf40*/  FMUL.FTZ R165, R165, UR4 ;  /* 0x00000004a5a57c20 */ /* 0x000fe20008410000 */
[----:B------:R-:W-:Y:S01]  /*bf50*/  FADD.FTZ R3, -R167, R164 ;  /* 0x000000a4a7037221 */ /* 0x000fe20000010100 */
[----:B---3--:R-:W-:Y:S01]  /*bf60*/  FMNMX.FTZ R166, R179, R178, !PT ;  /* 0x000000b2b3a67209 */ /* 0x008fe20007810000 */
[----:B------:R-:W-:Y:S01]  /*bf70*/  FMUL.FTZ R206, R167, UR4 ;  /* 0x00000004a7ce7c20 */ /* 0x000fe20008410000 */
[----:B------:R1:W2:Y:S01]  /*bf80*/  MUFU.EX2 R164, R165 ;  /* 0x000000a500a47308 */ /* 0x0002a20000000800 */
[----:B------:R-:W-:Y:S01]  /*bf90*/  FMNMX3.FTZ R178, R0, R10, R11, !PT ;  /* 0x0000000a00b27276 */ /* 0x000fe2000781000b */
[----:B------:R-:W-:Y:S01]  /*bfa0*/  FMUL.FTZ R3, R3, UR4 ;  /* 0x0000000403037c20 */ /* 0x000fe20008410000 */
[----:B------:R-:W-:Y:S01]  /*bfb0*/  FSEL R205, R205, RZ, P0 ;  /* 0x000000ffcdcd7208 */ /* 0x000fe20000000000 */
[C---:B------:R-:W-:Y:S01]  /*bfc0*/  FMUL.FTZ R204, R166.reuse, UR4 ;  /* 0x00000004a6cc7c20 */ /* 0x040fe20008410000 */
[----:B------:R-:W-:Y:S01]  /*bfd0*/  FSETP.NEU.FTZ.AND P0, PT, R167, -INF , PT ;  /* 0xff800000a700780b */ /* 0x000fe20003f1d000 */
[----:B------:R-:W-:Y:S02]  /*bfe0*/  FADD.FTZ R2, -R166, R2 ;  /* 0x00000002a6027221 */ /* 0x000fe40000010100 */
[--C-:B------:R-:W-:Y:S01]  /*bff0*/  FFMA.FTZ R186, R16, UR4, -R205.reuse ;  /* 0x0000000410ba7c23 */ /* 0x100fe200080108cd */
[--C-:B------:R-:W-:Y:S01]  /*c000*/  FFMA.FTZ R192, R4, UR4, -R205.reuse ;  /* 0x0000000404c07c23 */ /* 0x100fe200080108cd */
[----:B------:R-:W-:Y:S01]  /*c010*/  FSEL R206, R206, RZ, P0 ;  /* 0x000000ffcece7208 */ /* 0x000fe20000000000 */
[--C-:B------:R-:W-:Y:S01]  /*c020*/  FFMA.FTZ R187, R17, UR4, -R205.reuse ;  /* 0x0000000411bb7c23 */ /* 0x100fe200080108cd */
[----:B------:R-:W-:Y:S01]  /*c030*/  LOP3.LUT P0, RZ, R169, 0x4, RZ, 0xc0, !PT ;  /* 0x00000004a9ff7812 */ /* 0x000fe2000780c0ff */
[----:B------:R-:W-:Y:S01]  /*c040*/  FFMA.FTZ R190, R5, UR4, -R205 ;  /* 0x0000000405be7c23 */ /* 0x000fe200080108cd */
[----:B------:R-:W-:Y:S01]  /*c050*/  LOP3.LUT R17, R236, UR21, R211, 0x96, !PT ;  /* 0x00000015ec117c12 */ /* 0x000fe2000f8e96d3 */
[----:B------:R-:W-:Y:S04]  /*c060*/  IMAD.WIDE.U32 R210, R210, -0x326172a9, RZ ;  /* 0xcd9e8d57d2d27825 */ /* 0x000fe800078e00ff */
[--C-:B------:R-:W-:Y:S01]  /*c070*/  FFMA.FTZ R188, R18, UR4, -R206.reuse ;  /* 0x0000000412bc7c23 */ /* 0x100fe200080108ce */
[----:B------:R-:W-:Y:S01]  /*c080*/  MUFU.EX2 R186, R186 ;  /* 0x000000ba00ba7308 */ /* 0x000fe20000000800 */
[----:B-1----:R-:W-:Y:S01]  /*c090*/  FMNMX3.FTZ R165, R178, R14, R15, !PT ;  /* 0x0000000eb2a57276 */ /* 0x002fe2000781000f */
[----:B------:R-:W-:Y:S01]  /*c0a0*/  IMAD.WIDE.U32 R208, R17, -0x326172a9, RZ ;  /* 0xcd9e8d5711d07825 */ /* 0x000fe200078e00ff */
[----:B------:R-:W-:Y:S02]  /*c0b0*/  LOP3.LUT R178, R238, UR21, R215, 0x96, !PT ;  /* 0x00000015eeb27c12 */ /* 0x000fe4000f8e96d7 */
[----:B------:R-:W-:Y:S01]  /*c0c0*/  FMNMX3.FTZ R165, R165, R26, R27, !PT ;  /* 0x0000001aa5a57276 */ /* 0x000fe2000781001b */
[----:B------:R-:W-:Y:S04]  /*c0d0*/  IMAD.WIDE.U32 R214, R214, -0x326172a9, RZ ;  /* 0xcd9e8d57d6d67825 */ /* 0x000fe800078e00ff */
[--C-:B------:R-:W-:Y:S01]  /*c0e0*/  FFMA.FTZ R189, R19, UR4, -R206.reuse ;  /* 0x0000000413bd7c23 */ /* 0x100fe200080108ce */
[----:B------:R-:W-:Y:S01]  /*c0f0*/  MUFU.EX2 R187, R187 ;  /* 0x000000bb00bb7308 */ /* 0x000fe20000000800 */
[----:B------:R-:W-:Y:S01]  /*c100*/  FMNMX3.FTZ R165, R165, R30, R31, !PT ;  /* 0x0000001ea5a57276 */ /* 0x000fe2000781001f */
[----:B------:R-:W-:Y:S01]  /*c110*/  IMAD.WIDE.U32 R178, R178, -0x326172a9, RZ ;  /* 0xcd9e8d57b2b27825 */ /* 0x000fe200078e00ff */
[----:B------:R-:W-:Y:S02]  /*c120*/  LOP3.LUT R17, R234, UR11, R209, 0x96, !PT ;  /* 0x0000000bea117c12 */ /* 0x000fe4000f8e96d1 */
[----:B------:R-:W-:Y:S01]  /*c130*/  FMNMX3.FTZ R165, R165, R42, R43, !PT ;  /* 0x0000002aa5a57276 */ /* 0x000fe2000781002b */
[----:B------:R-:W-:Y:S01]  /*c140*/  VIADD R19, R185, 0x9000 ;  /* 0x00009000b9137836 */ /* 0x000fe20000000000 */
[----:B------:R-:W-:Y:S01]  /*c150*/  LOP3.LUT R18, R230, UR11, R179, 0x96, !PT ;  /* 0x0000000be6127c12 */ /* 0x000fe2000f8e96b3 */
[--C-:B------:R-:W-:Y:S01]  /*c160*/  FFMA.FTZ R195, R6, UR4, -R206.reuse ;  /* 0x0000000406c37c23 */ /* 0x100fe200080108ce */
[----:B------:R-:W-:Y:S01]  /*c170*/  FMNMX3.FTZ R165, R165, R46, R47, !PT ;  /* 0x0000002ea5a57276 */ /* 0x000fe2000781002f */
[----:B------:R-:W-:Y:S01]  /*c180*/  @P0 VIADD R184, R19, 0xffffffe0 ;  /* 0xffffffe013b80836 */ /* 0x000fe20000000000 */
[----:B------:R-:W-:Y:S01]  /*c190*/  LOP3.LUT R212, R178, UR10, R215, 0x96, !PT ;  /* 0x0000000ab2d47c12 */ /* 0x000fe2000f8e96d7 */
[----:B------:R-:W-:Y:S01]  /*c1a0*/  IMAD.WIDE.U32 R18, R18, -0x2daee0ad, RZ ;  /* 0xd2511f5312127825 */ /* 0x000fe200078e00ff */
[----:B------:R-:W-:Y:S01]  /*c1b0*/  FMNMX3.FTZ R165, R165, R58, R59, !PT ;  /* 0x0000003aa5a57276 */ /* 0x000fe2000781003b */
[----:B------:R-:W-:Y:S01]  /*c1c0*/  MUFU.EX2 R188, R188 ;  /* 0x000000bc00bc7308 */ /* 0x000fe20000000800 */
[----:B------:R-:W-:Y:S01]  /*c1d0*/  LOP3.LUT R208, R208, UR10, R211, 0x96, !PT ;  /* 0x0000000ad0d07c12 */ /* 0x000fe2000f8e96d3 */
[----:B------:R-:W-:Y:S01]  /*c1e0*/  IMAD.WIDE.U32 R212, R212, -0x2daee0ad, RZ ;  /* 0xd2511f53d4d47825 */ /* 0x000fe200078e00ff */
[----:B------:R-:W-:Y:S02]  /*c1f0*/  FMNMX3.FTZ R165, R165, R62, R63, !PT ;  /* 0x0000003ea5a57276 */ /* 0x000fe4000781003f */
[----:B------:R-:W-:Y:S01]  /*c200*/  LOP3.LUT R246, R174, UR19, R19, 0x96, !PT ;  /* 0x00000013aef67c12 */ /* 0x000fe2000f8e9613 */
[----:B------:R-:W-:Y:S01]  /*c210*/  IMAD.WIDE.U32 R208, R208, -0x2daee0ad, RZ ;  /* 0xd2511f53d0d07825 */ /* 0x000fe200078e00ff */
[----:B------:R-:W-:Y:S01]  /*c220*/  LOP3.LUT R5, R18, UR18, R213, 0x96, !PT ;  /* 0x0000001212057c12 */ /* 0x000fe2000f8e96d5 */
[----:B------:R-:W1:Y:S01]  /*c230*/  SHFL.BFLY PT, R16, R165, 0x2, 0x1f ;  /* 0x0c401f00a5107f89 */ /* 0x000e6200000e0000 */
[----:B------:R-:W-:Y:S01]  /*c240*/  FSETP.NEU.FTZ.AND P0, PT, R166, -INF , PT ;  /* 0xff800000a600780b */ /* 0x000fe20003f1d000 */
[----:B------:R-:W-:Y:S04]  /*c250*/  IMAD.WIDE.U32 R246, R246, -0x326172a9, RZ ;  /* 0xcd9e8d57f6f67825 */ /* 0x000fe800078e00ff */
[----:B------:R-:W-:Y:S01]  /*c260*/  FFMA.FTZ R191, R7, UR4, -R206 ;  /* 0x0000000407bf7c23 */ /* 0x000fe200080108ce */
[----:B------:R-:W-:Y:S01]  /*c270*/  MUFU.EX2 R189, R189 ;  /* 0x000000bd00bd7308 */ /* 0x000fe20000000800 */
[----:B------:R-:W-:Y:S01]  /*c280*/  FSEL R204, R204, RZ, P0 ;  /* 0x000000ffcccc7208 */ /* 0x000fe20000000000 */
[----:B------:R-:W-:Y:S04]  /*c290*/  IMAD.WIDE.U32 R172, R5, -0x326172a9, RZ ;  /* 0xcd9e8d5705ac7825 */ /* 0x000fe800078e00ff */
[----:B------:R-:W-:Y:S01]  /*c2a0*/  FMUL.FTZ R2, R2, UR4 ;  /* 0x0000000402027c20 */ /* 0x000fe20008410000 */
[----:B--2---:R-:W-:Y:S01]  /*c2b0*/  FMUL.FTZ R68, R164, R68 ;  /* 0x00000044a4447220 */ /* 0x004fe20000410000 */
[--C-:B------:R-:W-:Y:S01]  /*c2c0*/  FFMA.FTZ R193, R8, UR4, -R204.reuse ;  /* 0x0000000408c17c23 */ /* 0x100fe200080108cc */
[----:B------:R-:W-:Y:S01]  /*c2d0*/  LOP3.LUT R5, R246, UR8, R173, 0x96, !PT ;  /* 0x00000008f6057c12 */ /* 0x000fe2000f8e96ad */
[--C-:B------:R-:W-:Y:S01]  /*c2e0*/  FFMA.FTZ R194, R9, UR4, -R204.reuse ;  /* 0x0000000409c27c23 */ /* 0x100fe200080108cc */
[----:B------:R-:W-:Y:S01]  /*c2f0*/  MUFU.EX2 R192, R192 ;  /* 0x000000c000c07308 */ /* 0x000fe20000000800 */
[----:B------:R-:W-:Y:S01]  /*c300*/  PRMT R175, R172, 0x7772, RZ ;  /* 0x00007772acaf7816 */ /* 0x000fe200000000ff */
[--C-:B------:R-:W-:Y:S01]  /*c310*/  FFMA.FTZ R198, R12, UR4, -R204.reuse ;  /* 0x000000040cc67c23 */ /* 0x100fe200080108cc */
[----:B------:R-:W-:Y:S01]  /*c320*/  LOP3.LUT R8, R5, 0xffff, RZ, 0xc0, !PT ;  /* 0x0000ffff05087812 */ /* 0x000fe200078ec0ff */
[----:B------:R-:W-:Y:S01]  /*c330*/  FFMA.FTZ R199, R13, UR4, -R204 ;  /* 0x000000040dc77c23 */ /* 0x000fe200080108cc */
[----:B------:R-:W-:Y:S01]  /*c340*/  MOV R7, R172 ;  /* 0x000000ac00077202 */ /* 0x000fe20000000f00 */
[----:B------:R-:W-:Y:S01]  /*c350*/  FMUL.FTZ R69, R164, R69 ;  /* 0x00000045a4457220 */ /* 0x000fe20000410000 */
[----:B------:R-:W-:Y:S03]  /*c360*/  SHF.R.U32.HI R173, RZ, 0x18, R5 ;  /* 0x00000018ffad7819 */ /* 0x000fe60000011605 */
[----:B------:R-:W-:Y:S01]  /*c370*/  MUFU.EX2 R190, R190 ;  /* 0x000000be00be7308 */ /* 0x000fe20000000800 */
[----:B------:R-:W-:Y:S01]  /*c380*/  PRMT R174, R172, 0x7771, RZ ;  /* 0x00007771acae7816 */ /* 0x000fe200000000ff */
[----:B------:R-:W-:Y:S01]  /*c390*/  FFMA.FTZ R246, R38, UR4, -R206 ;  /* 0x0000000426f67c23 */ /* 0x000fe200080108ce */
[----:B-1----:R-:W-:Y:S01]  /*c3a0*/  FMNMX.FTZ R4, R165, R16, !PT ;  /* 0x00000010a5047209 */ /* 0x002fe20007810000 */
[----:B------:R-:W-:Y:S01]  /*c3b0*/  IMAD.WIDE.U32 R16, R17, -0x2daee0ad, RZ ;  /* 0xd2511f5311107825 */ /* 0x000fe200078e00ff */
[----:B------:R-:W-:Y:S03]  /*c3c0*/  LOP3.LUT R7, R7, 0xff, RZ, 0xc0, !PT ;  /* 0x000000ff07077812 */ /* 0x000fe600078ec0ff */
[----:B------:R-:W-:Y:S01]  /*c3d0*/  FMUL.FTZ R84, R164, R84 ;  /* 0x00000054a4547220 */ /* 0x000fe20000410000 */
[----:B------:R-:W1:Y:S01]  /*c3e0*/  SHFL.BFLY PT, R165, R4, 0x1, 0x1f ;  /* 0x0c201f0004a57f89 */ /* 0x000e6200000e0000 */
[----:B------:R-:W-:Y:S01]  /*c3f0*/  LOP3.LUT R18, R16, UR18, R209, 0x96, !PT ;  /* 0x0000001210127c12 */ /* 0x000fe2000f8e96d1 */
[----:B------:R-:W-:Y:S01]  /*c400*/  MUFU.EX2 R195, R195 ;  /* 0x000000c300c37308 */ /* 0x000fe20000000800 */
[----:B------:R-:W-:Y:S01]  /*c410*/  LOP3.LUT R244, R176, UR19, R17, 0x96, !PT ;  /* 0x00000013b0f47c12 */ /* 0x000fe2000f8e9611 */
[----:B------:R-:W-:Y:S04]  /*c420*/  FMUL.FTZ R17, R164, R149 ;  /* 0x00000095a4117220 */ /* 0x000fe80000410000 */
[----:B------:R-:W2:Y:S01]  /*c430*/  LDSM.16.MT88.4 R176, [R185+0x9000] ;  /* 0x00900000b9b0783b */ /* 0x000ea20000004200 */
[----:B------:R-:W-:Y:S01]  /*c440*/  IMAD.WIDE.U32 R18, R18, -0x326172a9, RZ ;  /* 0xcd9e8d5712127825 */ /* 0x000fe200078e00ff */
[----:B------:R-:W-:Y:S02]  /*c450*/  PRMT R16, R172, 0x7773, RZ ;  /* 0x00007773ac107816 */ /* 0x000fe400000000ff */
[----:B------:R-:W-:Y:S01]  /*c460*/  LOP3.LUT R172, R5, 0xff, RZ, 0xc0, !PT ;  /* 0x000000ff05ac7812 */ /* 0x000fe200078ec0ff */
[----:B------:R-:W-:Y:S01]  /*c470*/  IMAD.WIDE.U32 R244, R244, -0x326172a9, RZ ;  /* 0xcd9e8d57f4f47825 */ /* 0x000fe200078e00ff */
[----:B------:R-:W-:Y:S01]  /*c480*/  PRMT R183, R18, 0x7772, RZ ;  /* 0x0000777212b77816 */ /* 0x000fe200000000ff */
[----:B------:R-:W-:Y:S01]  /*c490*/  MUFU.EX2 R191, R191 ;  /* 0x000000bf00bf7308 */ /* 0x000fe20000000800 */
[----:B------:R-:W-:Y:S01]  /*c4a0*/  PRMT R175, R175, 0x5410, R16 ;  /* 0x00005410afaf7816 */ /* 0x000fe20000000010 */
[----:B------:R-:W-:Y:S01]  /*c4b0*/  IMAD.MOV.U32 R6, RZ, RZ, R18 ;  /* 0x000000ffff067224 */ /* 0x000fe200078e0012 */
[----:B------:R-:W-:Y:S01]  /*c4c0*/  LOP3.LUT R181, R244, UR8, R19, 0x96, !PT ;  /* 0x00000008f4b57c12 */ /* 0x000fe2000f8e9613 */
[C---:B------:R-:W-:Y:S01]  /*c4d0*/  FMUL.FTZ R16, R164.reuse, R148 ;  /* 0x00000094a4107220 */ /* 0x040fe20000410000 */
[----:B------:R-:W-:Y:S01]  /*c4e0*/  PRMT R174, R7, 0x5410, R174 ;  /* 0x0000541007ae7816 */ /* 0x000fe200000000ae */
[C---:B------:R-:W-:Y:S01]  /*c4f0*/  FMUL.FTZ R85, R164.reuse, R85 ;  /* 0x00000055a4557220 */ /* 0x040fe20000410000 */
[----:B------:R-:W-:Y:S03]  /*c500*/  LOP3.LUT R180, R181, 0xffff, RZ, 0xc0, !PT ;  /* 0x0000ffffb5b47812 */ /* 0x000fe600078ec0ff */
[----:B------:R-:W-:Y:S01]  /*c510*/  MUFU.EX2 R193, R193 ;  /* 0x000000c100c17308 */ /* 0x000fe20000000800 */
[----:B------:R-:W-:Y:S01]  /*c520*/  LOP3.LUT R175, R175, 0xff00ff, RZ, 0xc0, !PT ;  /* 0x00ff00ffafaf7812 */ /* 0x000fe200078ec0ff */
[----:B------:R-:W-:Y:S01]  /*c530*/  FMUL.FTZ R96, R164, R96 ;  /* 0x00000060a4607220 */ /* 0x000fe20000410000 */
[----:B------:R-:W-:Y:S01]  /*c540*/  PRMT R182, R18, 0x7771, RZ ;  /* 0x0000777112b67816 */ /* 0x000fe200000000ff */
[----:B------:R-:W-:Y:S01]  /*c550*/  FMUL.FTZ R97, R164, R97 ;  /* 0x00000061a4617220 */ /* 0x000fe20000410000 */
[----:B-1----:R-:W-:Y:S01]  /*c560*/  FMNMX.FTZ R165, R4, R165, !PT ;  /* 0x000000a504a57209 */ /* 0x002fe20007810000 */
[----:B------:R-:W-:Y:S01]  /*c570*/  FMUL.FTZ R120, R164, R120 ;  /* 0x00000078a4787220 */ /* 0x000fe20000410000 */
[----:B------:R-:W-:Y:S03]  /*c580*/  PRMT R4, R18, 0x7773, RZ ;  /* 0x0000777312047816 */ /* 0x000fe600000000ff */
[----:B------:R-:W-:Y:S01]  /*c590*/  MUFU.EX2 R194, R194 ;  /* 0x000000c200c27308 */ /* 0x000fe20000000800 */
[C---:B------:R-:W-:Y:S01]  /*c5a0*/  FSETP.NEU.FTZ.AND P0, PT, R165.reuse, -INF , PT ;  /* 0xff800000a500780b */ /* 0x040fe20003f1d000 */
[----:B------:R-:W-:Y:S01]  /*c5b0*/  FMUL.FTZ R203, R165, UR4 ;  /* 0x00000004a5cb7c20 */ /* 0x000fe20008410000 */
[----:B------:R-:W-:Y:S01]  /*c5c0*/  PRMT R183, R183, 0x5410, R4 ;  /* 0x00005410b7b77816 */ /* 0x000fe20000000004 */
[----:B------:R-:W-:Y:S01]  /*c5d0*/  FADD.FTZ R0, -R165, R0 ;  /* 0x00000000a5007221 */ /* 0x000fe20000010100 */
[----:B------:R-:W-:Y:S01]  /*c5e0*/  PRMT R4, R5, 0x7632, R4 ;  /* 0x0000763205047816 */ /* 0x000fe20000000004 */
[----:B------:R-:W-:Y:S01]  /*c5f0*/  FMUL.FTZ R121, R164, R121 ;  /* 0x00000079a4797220 */ /* 0x000fe20000410000 */
[----:B------:R-:W-:Y:S03]  /*c600*/  FSEL R203, R203, RZ, P0 ;  /* 0x000000ffcbcb7208 */ /* 0x000fe60000000000 */
[----:B------:R-:W1:Y:S01]  /*c610*/  MUFU.EX2 R3, R3 ;  /* 0x0000000300037308 */ /* 0x000e620000000800 */
[----:B------:R-:W-:Y:S01]  /*c620*/  LOP3.LUT R4, R4, 0xff, RZ, 0xc0, !PT ;  /* 0x000000ff04047812 */ /* 0x000fe200078ec0ff */
[----:B------:R-:W-:Y:S01]  /*c630*/  FMUL.FTZ R0, R0, UR4 ;  /* 0x0000000400007c20 */ /* 0x000fe20008410000 */
[----:B------:R-:W-:Y:S01]  /*c640*/  SHF.R.U32.HI R5, RZ, 0x8, R8 ;  /* 0x00000008ff057819 */ /* 0x000fe20000011608 */
[--C-:B------:R-:W-:Y:S01]  /*c650*/  FFMA.FTZ R197, R10, UR4, -R203.reuse ;  /* 0x000000040ac57c23 */ /* 0x100fe200080108cb */
[----:B------:R-:W-:Y:S01]  /*c660*/  FFMA.FTZ R196, R11, UR4, -R203 ;  /* 0x000000040bc47c23 */ /* 0x000fe200080108cb */
[----:B------:R-:W-:Y:S01]  /*c670*/  PRMT R173, R4, 0x5410, R173 ;  /* 0x0000541004ad7816 */ /* 0x000fe200000000ad */
[--C-:B------:R-:W-:Y:S01]  /*c680*/  FFMA.FTZ R200, R14, UR4, -R203.reuse ;  /* 0x000000040ec87c23 */ /* 0x100fe200080108cb */
[----:B------:R-:W-:Y:S01]  /*c690*/  PRMT R4, R181, 0x7632, R4 ;  /* 0x00007632b5047816 */ /* 0x000fe20000000004 */
[----:B------:R-:W-:Y:S01]  /*c6a0*/  FFMA.FTZ R201, R15, UR4, -R203 ;  /* 0x000000040fc97c23 */ /* 0x000fe200080108cb */
[----:B------:R-:W-:Y:S01]  /*c6b0*/  MUFU.EX2 R197, R197 ;  /* 0x000000c500c57308 */ /* 0x000fe20000000800 */
[----:B------:R-:W-:Y:S01]  /*c6c0*/  PRMT R172, R172, 0x5410, R5 ;  /* 0x00005410acac7816 */ /* 0x000fe20000000005 */
[--C-:B------:R-:W-:Y:S01]  /*c6d0*/  FFMA.FTZ R59, R59, UR4, -R203.reuse ;  /* 0x000000043b3b7c23 */ /* 0x100fe200080108cb */
[----:B------:R-:W-:Y:S01]  /*c6e0*/  LOP3.LUT R5, R181, 0xff, RZ, 0xc0, !PT ;  /* 0x000000ffb5057812 */ /* 0x000fe200078ec0ff */
[----:B------:R-:W-:Y:S01]  /*c6f0*/  FFMA.FTZ R213, R30, UR4, -R203 ;  /* 0x000000041ed57c23 */ /* 0x000fe200080108cb */
[----:B------:R-:W-:Y:S01]  /*c700*/  LOP3.LUT R6, R6, 0xff, RZ, 0xc0, !PT ;  /* 0x000000ff06067812 */ /* 0x000fe200078ec0ff */
[----:B------:R-:W-:Y:S01]  /*c710*/  FMUL.FTZ R128, R164, R128 ;  /* 0x00000080a4807220 */ /* 0x000fe20000410000 */
[----:B------:R-:W-:Y:S03]  /*c720*/  LOP3.LUT R4, R4, 0xff, RZ, 0xc0, !PT ;  /* 0x000000ff04047812 */ /* 0x000fe600078ec0ff */
[----:B------:R-:W3:Y:S01]  /*c730*/  MUFU.EX2 R196, R196 ;  /* 0x000000c400c47308 */ /* 0x000ee20000000800 */
[----:B------:R-:W-:Y:S01]  /*c740*/  SHF.R.U32.HI R180, RZ, 0x8, R180 ;  /* 0x00000008ffb47819 */ /* 0x000fe200000116b4 */
[C---:B-1----:R-:W-:Y:S01]  /*c750*/  FMUL.FTZ R7, R3.reuse, R163 ;  /* 0x000000a303077220 */ /* 0x042fe20000410000 */
[----:B------:R-:W-:Y:S01]  /*c760*/  SHF.R.U32.HI R181, RZ, 0x18, R181 ;  /* 0x00000018ffb57819 */ /* 0x000fe200000116b5 */
[C---:B------:R-:W-:Y:S01]  /*c770*/  FMUL.FTZ R18, R3.reuse, R150 ;  /* 0x0000009603127220 */ /* 0x040fe20000410000 */
[--C-:B------:R-:W-:Y:S01]  /*c780*/  HSET2.LE.AND R174, R174, R202.reuse, PT ;  /* 0x000000caaeae7233 */ /* 0x100fe20003803000 */
[C---:B------:R-:W-:Y:S01]  /*c790*/  FMUL.FTZ R19, R3.reuse, R151 ;  /* 0x0000009703137220 */ /* 0x040fe20000410000 */
[--C-:B------:R-:W-:Y:S03]  /*c7a0*/  HSET2.LE.AND R175, R175, R202.reuse, PT ;  /* 0x000000caafaf7233 */ /* 0x100fe60003803000 */
[----:B------:R-:W-:Y:S01]  /*c7b0*/  MUFU.EX2 R198, R198 ;  /* 0x000000c600c67308 */ /* 0x000fe20000000800 */
[--C-:B------:R-:W-:Y:S01]  /*c7c0*/  HSET2.LE.AND R172, R172, R202.reuse, PT ;  /* 0x000000caacac7233 */ /* 0x100fe20003803000 */
[----:B------:R-:W-:Y:S01]  /*c7d0*/  LDSM.16.MT88.4 R148, [R185+0xa000] ;  /* 0x00a00000b994783b */ /* 0x000fe20000004200 */
[----:B------:R-:W-:Y:S01]  /*c7e0*/  PRMT R182, R6, 0x5410, R182 ;  /* 0x0000541006b67816 */ /* 0x000fe200000000b6 */
[----:B------:R-:W-:Y:S01]  /*c7f0*/  FMUL.FTZ R70, R3, R70 ;  /* 0x0000004603467220 */ /* 0x000fe20000410000 */
[----:B------:R-:W-:Y:S01]  /*c800*/  PRMT R180, R5, 0x5410, R180 ;  /* 0x0000541005b47816 */ /* 0x000fe200000000b4 */
[----:B------:R-:W-:Y:S01]  /*c810*/  FMUL.FTZ R71, R3, R71 ;  /* 0x0000004703477220 */ /* 0x000fe20000410000 */
[----:B------:R-:W-:Y:S03]  /*c820*/  PRMT R181, R4, 0x5410, R181 ;  /* 0x0000541004b57816 */ /* 0x000fe600000000b5 */
[----:B------:R-:W1:Y:S01]  /*c830*/  MUFU.EX2 R199, R199 ;  /* 0x000000c700c77308 */ /* 0x000e620000000800 */
[----:B------:R-:W-:Y:S01]  /*c840*/  F2FP.F16.F32.PACK_AB R6, R187, R186 ;  /* 0x000000babb06723e */ /* 0x000fe200000000ff */
[----:B------:R-:W-:Y:S01]  /*c850*/  FMUL.FTZ R30, R3, R138 ;  /* 0x0000008a031e7220 */ /* 0x000fe20000410000 */
[----:B------:R-:W-:Y:S01]  /*c860*/  F2FP.F16.F32.PACK_AB R5, R189, R188 ;  /* 0x000000bcbd05723e */ /* 0x000fe200000000ff */
[C---:B------:R-:W-:Y:S01]  /*c870*/  FMUL.FTZ R86, R3.reuse, R86 ;  /* 0x0000005603567220 */ /* 0x040fe20000410000 */
[----:B------:R-:W-:Y:S01]  /*c880*/  F2FP.F16.F32.PACK_AB R4, R190, R192 ;  /* 0x000000c0be04723e */ /* 0x000fe200000000ff */
[----:B------:R-:W-:Y:S01]  /*c890*/  FMUL.FTZ R87, R3, R87 ;  /* 0x0000005703577220 */ /* 0x000fe20000410000 */
[----:B------:R-:W-:Y:S03]  /*c8a0*/  LOP3.LUT R174, R6, R174, RZ, 0xc0, !PT ;  /* 0x000000ae06ae7212 */ /* 0x000fe600078ec0ff */
[----:B------:R-:W-:Y:S01]  /*c8b0*/  MUFU.EX2 R200, R200 ;  /* 0x000000c800c87308 */ /* 0x000fe20000000800 */
[----:B------:R-:W-:Y:S01]  /*c8c0*/  LOP3.LUT R175, R5, R175, RZ, 0xc0, !PT ;  /* 0x000000af05af7212 */ /* 0x000fe200078ec0ff */
[C---:B------:R-:W-:Y:S01]  /*c8d0*/  FMUL.FTZ R98, R3.reuse, R98 ;  /* 0x0000006203627220 */ /* 0x040fe20000410000 */
[----:B------:R-:W-:Y:S01]  /*c8e0*/  LOP3.LUT R172, R4, R172, RZ, 0xc0, !PT ;  /* 0x000000ac04ac7212 */ /* 0x000fe200078ec0ff */
[C---:B------:R-:W-:Y:S01]  /*c8f0*/  FMUL.FTZ R99, R3.reuse, R99 ;  /* 0x0000006303637220 */ /* 0x040fe20000410000 */
[--C-:B------:R-:W-:Y:S01]  /*c900*/  HSET2.LE.AND R173, R173, R202.reuse, PT ;  /* 0x000000caadad7233 */ /* 0x100fe20003803000 */
[C---:B------:R-:W-:Y:S01]  /*c910*/  FMUL.FTZ R122, R3.reuse, R122 ;  /* 0x0000007a037a7220 */ /* 0x040fe20000410000 */
[--C-:B------:R-:W-:Y:S03]  /*c920*/  HSET2.LE.AND R180, R180, R202.reuse, PT ;  /* 0x000000cab4b47233 */ /* 0x100fe60003803000 */
[----:B------:R-:W-:Y:S01]  /*c930*/  MUFU.EX2 R201, R201 ;  /* 0x000000c900c97308 */ /* 0x000fe20000000800 */
[--C-:B------:R-:W-:Y:S01]  /*c940*/  HSET2.LE.AND R181, R181, R202.reuse, PT ;  /* 0x000000cab5b57233 */ /* 0x100fe20003803000 */
[----:B------:R-:W-:Y:S01]  /*c950*/  FMUL.FTZ R123, R3, R123 ;  /* 0x0000007b037b7220 */ /* 0x000fe20000410000 */
[----:B------:R-:W-:Y:S01]  /*c960*/  F2FP.F16.F32.PACK_AB R6, R191, R195 ;  /* 0x000000c3bf06723e */ /* 0x000fe200000000ff */
[----:B------:R-:W-:Y:S01]  /*c970*/  FMUL.FTZ R129, R164, R129 ;  /* 0x00000081a4817220 */ /* 0x000fe20000410000 */
[----:B------:R-:W-:Y:S01]  /*c980*/  F2FP.F16.F32.PACK_AB R5, R194, R193 ;  /* 0x000000c1c205723e */ /* 0x000fe200000000ff */
[C---:B------:R-:W-:Y:S01]  /*c990*/  FMUL.FTZ R130, R3.reuse, R130 ;  /* 0x0000008203827220 */ /* 0x040fe20000410000 */
[----:B---3--:R-:W-:Y:S03]  /*c9a0*/  F2FP.F16.F32.PACK_AB R4, R196, R197 ;  /* 0x000000c5c404723e */ /* 0x008fe600000000ff */
[----:B------:R-:W3:Y:S01]  /*c9b0*/  MUFU.EX2 R2, R2 ;  /* 0x0000000200027308 */ /* 0x000ee20000000800 */
[----:B------:R-:W-:Y:S01]  /*c9c0*/  LOP3.LUT R173, R6, R173, RZ, 0xc0, !PT ;  /* 0x000000ad06ad7212 */ /* 0x000fe200078ec0ff */
[----:B------:R-:W-:Y:S01]  /*c9d0*/  FMUL.FTZ R6, R3, R162 ;  /* 0x000000a203067220 */ /* 0x000fe20000410000 */
[----:B------:R-:W-:Y:S01]  /*c9e0*/  LOP3.LUT R180, R5, R180, RZ, 0xc0, !PT ;  /* 0x000000b405b47212 */ /* 0x000fe200078ec0ff */
[----:B------:R-:W-:Y:S01]  /*c9f0*/  FMUL.FTZ R5, R164, R161 ;  /* 0x000000a1a4057220 */ /* 0x000fe20000410000 */
[----:B------:R-:W-:Y:S01]  /*ca00*/  LOP3.LUT R181, R4, R181, RZ, 0xc0, !PT ;  /* 0x000000b504b57212 */ /* 0x000fe200078ec0ff */
[----:B------:R-:W-:Y:S01]  /*ca10*/  FMUL.FTZ R4, R164, R160 ;  /* 0x000000a0a4047220 */ /* 0x000fe20000410000 */
[----:B------:R-:W-:Y:S03]  /*ca20*/  LOP3.LUT R183, R183, 0xff00ff, RZ, 0xc0, !PT ;  /* 0x00ff00ffb7b77812 */ /* 0x000fe600078ec0ff */
[----:B------:R-:W4:Y:S01]  /*ca30*/  MUFU.EX2 R0, R0 ;  /* 0x0000000000007308 */ /* 0x000f220000000800 */
[----:B------:R-:W5:Y:S01]  /*ca40*/  LDSM.16.MT88.4 R160, [R184] ;  /* 0x00000000b8a0783b */ /* 0x000f620000004200 */
[--C-:B------:R-:W-:Y:S01]  /*ca50*/  HSET2.LE.AND R182, R182, R202.reuse, PT ;  /* 0x000000cab6b67233 */ /* 0x100fe20003803000 */
[----:B------:R-:W-:Y:S01]  /*ca60*/  FMUL.FTZ R131, R3, R131 ;  /* 0x0000008303837220 */ /* 0x000fe20000410000 */
[--C-:B------:R-:W-:Y:S01]  /*ca70*/  HSET2.LE.AND R183, R183, R202.reuse, PT ;  /* 0x000000cab7b77233 */ /* 0x100fe20003803000 */
[-C--:B--2---:R-:W-:Y:S05]  /*ca80*/  HMMA.16816.F32 R4, R172, R176.reuse, R4 ;  /* 0x000000b0ac04723c */ /* 0x084fea0000001804 */
[----:B------:R-:W-:Y:S01]  /*ca90*/  MUFU.EX2 R213, R213 ;  /* 0x000000d500d57308 */ /* 0x000fe20000000800 */
[----:B-1----:R-:W-:Y:S01]  /*caa0*/  F2FP.F16.F32.PACK_AB R9, R199, R198 ;  /* 0x000000c6c709723e */ /* 0x002fe200000000ff */
[C---:B---3--:R-:W-:Y:S01]  /*cab0*/  FMUL.FTZ R12, R2.reuse, R152 ;  /* 0x00000098020c7220 */ /* 0x048fe20000410000 */
[----:B------:R-:W-:Y:S01]  /*cac0*/  F2FP.F16.F32.PACK_AB R8, R201, R200 ;  /* 0x000000c8c908723e */ /* 0x000fe200000000ff */
[C---:B------:R-:W-:Y:S01]  /*cad0*/  FMUL.FTZ R13, R2.reuse, R153 ;  /* 0x00000099020d7220 */ /* 0x040fe20000410000 */
[----:B------:R-:W-:Y:S01]  /*cae0*/  LOP3.LUT R182, R9, R182, RZ, 0xc0, !PT ;  /* 0x000000b609b67212 */ /* 0x000fe200078ec0ff */
[----:B------:R-:W-:Y:S01]  /*caf0*/  FMUL.FTZ R9, R2, R157 ;  /* 0x0000009d02097220 */ /* 0x000fe20000410000 */
[----:B------:R-:W-:Y:S01]  /*cb00*/  LOP3.LUT R183, R8, R183, RZ, 0xc0, !PT ;  /* 0x000000b708b77212 */ /* 0x000fe200078ec0ff */
[----:B------:R-:W-:Y:S01]  /*cb10*/  FMUL.FTZ R8, R2, R156 ;  /* 0x0000009c02087220 */ /* 0x000fe20000410000 */
[C---:B----4-:R-:W-:Y:S01]  /*cb20*/  FMUL.FTZ R10, R0.reuse, R158 ;  /* 0x0000009e000a7220 */ /* 0x050fe20000410000 */
[C---:B------:R-:W-:Y:S01]  /*cb30*/  FMUL.FTZ R11, R0.reuse, R159 ;  /* 0x0000009f000b7220 */ /* 0x040fe20000410000 */
[C---:B------:R-:W-:Y:S01]  /*cb40*/  FMUL.FTZ R14, R0.reuse, R154 ;  /* 0x0000009a000e7220 */ /* 0x040fe20000410000 */
[----:B------:R-:W-:Y:S01]  /*cb50*/  FMUL.FTZ R15, R0, R155 ;  /* 0x0000009b000f7220 */ /* 0x000fe20000410000 */
[C---:B------:R-:W-:Y:S01]  /*cb60*/  FMUL.FTZ R88, R2.reuse, R88 ;  /* 0x0000005802587220 */ /* 0x040fe20000410000 */
[----:B------:R-:W1:Y:S01]  /*cb70*/  LDSM.16.MT88.4 R152, [R184+0x1000] ;  /* 0x00100000b898783b */ /* 0x000e620000004200 */
[----:B------:R-:W-:Y:S01]  /*cb80*/  FMUL.FTZ R89, R2, R89 ;  /* 0x0000005902597220 */ /* 0x000fe20000410000 */
[C---:B------:R-:W-:Y:S01]  /*cb90*/  FMUL.FTZ R90, R0.reuse, R90 ;  /* 0x0000005a005a7220 */ /* 0x040fe20000410000 */
[C---:B------:R-:W-:Y:S01]  /*cba0*/  HMMA.16816.F32 R8, R180.reuse, R176, R8 ;  /* 0x000000b0b408723c */ /* 0x040fe20000001808 */
[----:B------:R-:W-:Y:S03]  /*cbb0*/  MUFU.EX2 R246, R246 ;  /* 0x000000f600f67308 */ /* 0x000fe60000000800 */
[----:B------:R-:W-:Y:S01]  /*cbc0*/  FMUL.FTZ R91, R0, R91 ;  /* 0x0000005b005b7220 */ /* 0x000fe20000410000 */
[C---:B------:R-:W-:Y:S01]  /*cbd0*/  FMUL.FTZ R92, R2.reuse, R92 ;  /* 0x0000005c025c7220 */ /* 0x040fe20000410000 */
[----:B------:R-:W-:Y:S01]  /*cbe0*/  FMUL.FTZ R93, R2, R93 ;  /* 0x0000005d025d7220 */ /* 0x000fe20000410000 */
[C---:B------:R-:W-:Y:S01]  /*cbf0*/  FMUL.FTZ R94, R0.reuse, R94 ;  /* 0x0000005e005e7220 */ /* 0x040fe20000410000 */
[-C--:B------:R-:W-:Y:S03]  /*cc00*/  HMMA.16816.F32 R12, R180, R178.reuse, R12 ;  /* 0x000000b2b40c723c */ /* 0x080fe6000000180c */
[----:B------:R-:W-:Y:S01]  /*cc10*/  FMUL.FTZ R95, R0, R95 ;  /* 0x0000005f005f7220 */ /* 0x000fe20000410000 */
[----:B------:R-:W-:Y:S01]  /*cc20*/  FFMA.FTZ R250, R47, UR4, -R203 ;  /* 0x000000042ffa7c23 */ /* 0x000fe200080108cb */
[----:B------:R-:W-:Y:S01]  /*cc30*/  FFMA.FTZ R251, R40, UR4, -R204 ;  /* 0x0000000428fb7c23 */ /* 0x000fe200080108cc */
[----:B------:R-:W-:Y:S01]  /*cc40*/  FFMA.FTZ R52, R52, UR4, -R205 ;  /* 0x0000000434347c23 */ /* 0x000fe200080108cd */
[--C-:B------:R-:W-:Y:S01]  /*cc50*/  FFMA.FTZ R54, R54, UR4, -R206.reuse ;  /* 0x0000000436367c23 */ /* 0x100fe200080108ce */
[C---:B------:R-:W-:Y:S02]  /*cc60*/  HMMA.16816.F32 R16, R172.reuse, R178, R16 ;  /* 0x000000b2ac10723c */ /* 0x040fe40000001810 */
[----:B------:R-:W-:Y:S02]  /*cc70*/  MUFU.EX2 R250, R250 ;  /* 0x000000fa00fa7308 */ /* 0x000fe40000000800 */
[--C-:B------:R-:W-:Y:S01]  /*cc80*/  FFMA.FTZ R178, R34, UR4, -R206.reuse ;  /* 0x0000000422b27c23 */ /* 0x100fe200080108ce */
[----:B------:R-:W-:Y:S01]  /*cc90*/  FMUL.FTZ R34, R3, R146 ;  /* 0x0000009203227220 */ /* 0x000fe20000410000 */
[----:B------:R-:W-:Y:S01]  /*cca0*/  FFMA.FTZ R179, R35, UR4, -R206 ;  /* 0x0000000423b37c23 */ /* 0x000fe200080108ce */
[----:B------:R-:W-:Y:S01]  /*ccb0*/  FMUL.FTZ R35, R3, R147 ;  /* 0x0000009303237220 */ /* 0x000fe20000410000 */
[-C--:B-----5:R-:W-:Y:S04]  /*ccc0*/  HMMA.16816.F32 R68, R172, R160.reuse, R68 ;  /* 0x000000a0ac44723c */ /* 0x0a0fe80000001844 */
[----:B------:R-:W-:Y:S01]  /*ccd0*/  MUFU.EX2 R251, R251 ;  /* 0x000000fb00fb7308 */ /* 0x000fe20000000800 */
[C---:B------:R-:W-:Y:S01]  /*cce0*/  FMUL.FTZ R72, R2.reuse, R72 ;  /* 0x0000004802487220 */ /* 0x040fe20000410000 */
[----:B------:R-:W-:Y:S01]  /*ccf0*/  FMUL.FTZ R73, R2, R73 ;  /* 0x0000004902497220 */ /* 0x000fe20000410000 */
[C---:B------:R-:W-:Y:S01]  /*cd00*/  FMUL.FTZ R74, R0.reuse, R74 ;  /* 0x0000004a004a7220 */ /* 0x040fe20000410000 */
[----:B------:R-:W-:Y:S01]  /*cd10*/  FMUL.FTZ R75, R0, R75 ;  /* 0x0000004b004b7220 */ /* 0x000fe20000410000 */
[----:B------:R-:W-:Y:S01]  /*cd20*/  FFMA.FTZ R57, R57, UR4, -R204 ;  /* 0x0000000439397c23 */ /* 0x000fe200080108cc */
[C---:B------:R-:W-:Y:S01]  /*cd30*/  FMUL.FTZ R76, R2.reuse, R76 ;  /* 0x0000004c024c7220 */ /* 0x040fe20000410000 */
[----:B------:R-:W-:Y:S01]  /*cd40*/  FMUL.FTZ R77, R2, R77 ;  /* 0x0000004d024d7220 */ /* 0x000fe20000410000 */
[C---:B------:R-:W-:Y:S01]  /*cd50*/  FMUL.FTZ R78, R0.reuse, R78 ;  /* 0x0000004e004e7220 */ /* 0x040fe20000410000 */
        /* <DEDUP_REMOVED lines=9> */
[----:B------:R-:W2:Y:S01]  /*cdf0*/  MUFU.EX2 R179, R179 ;  /* 0x000000b300b37308 */ /* 0x000ea20000000800 */
[----:B------:R-:W-:Y:S01]  /*ce00*/  FMUL.FTZ R105, R2, R105 ;  /* 0x0000006902697220 */ /* 0x000fe20000410000 */
[C---:B------:R-:W-:Y:S01]  /*ce10*/  FMUL.FTZ R106, R0.reuse, R106 ;  /* 0x0000006a006a7220 */ /* 0x040fe20000410000 */
[----:B------:R-:W-:Y:S01]  /*ce20*/  FMUL.FTZ R107, R0, R107 ;  /* 0x0000006b006b7220 */ /* 0x000fe20000410000 */
[----:B------:R-:W-:Y:S01]  /*ce30*/  LOP3.LUT R160, R210, UR9, R245, 0x96, !PT ;  /* 0x00000009d2a07c12 */ /* 0x000fe2000f8e96f5 */
[----:B------:R-:W-:Y:S01]  /*ce40*/  FMUL.FTZ R108, R2, R108 ;  /* 0x0000006c026c7220 */ /* 0x000fe20000410000 */
[C---:B------:R-:W-:Y:S04]  /*ce50*/  HMMA.16816.F32 R80, R172.reuse, R162, R80 ;  /* 0x000000a2ac50723c */ /* 0x040fe80000001850 */
[----:B------:R-:W-:Y:S04]  /*ce60*/  IMAD.WIDE.U32 R160, R160, -0x2daee0ad, RZ ;  /* 0xd2511f53a0a07825 */ /* 0x000fe800078e00ff */
[----:B------:R-:W-:Y:S01]  /*ce70*/  FMUL.FTZ R109, R2, R109 ;  /* 0x0000006d026d7220 */ /* 0x000fe20000410000 */
[C---:B------:R-:W-:Y:S01]  /*ce80*/  FMUL.FTZ R110, R0.reuse, R110 ;  /* 0x0000006e006e7220 */ /* 0x040fe20000410000 */
[-C--:B------:R-:W-:Y:S03]  /*ce90*/  HMMA.16816.F32 R84, R172, R148.reuse, R84 ;  /* 0x00000094ac54723c */ /* 0x080fe60000001854 */
[----:B------:R-:W-:Y:S01]  /*cea0*/  FMUL.FTZ R111, R0, R111 ;  /* 0x0000006f006f7220 */ /* 0x000fe20000410000 */
[--C-:B------:R-:W-:Y:S01]  /*ceb0*/  FFMA.FTZ R177, R33, UR4, -R205.reuse ;  /* 0x0000000421b17c23 */ /* 0x100fe200080108cd */
[----:B------:R-:W-:Y:S01]  /*cec0*/  FMUL.FTZ R33, R164, R145 ;  /* 0x00000091a4217220 */ /* 0x000fe20000410000 */
[----:B------:R-:W-:Y:S02]  /*ced0*/  IMAD.MOV.U32 R145, RZ, RZ, R160 ;  /* 0x000000ffff917224 */ /* 0x000fe400078e00a0 */
[----:B------:R-:W-:Y:S01]  /*cee0*/  FFMA.FTZ R176, R32, UR4, -R205 ;  /* 0x0000000420b07c23 */ /* 0x000fe200080108cd */
[C---:B------:R-:W-:Y:S01]  /*cef0*/  HMMA.16816.F32 R88, R180.reuse, R148, R88 ;  /* 0x00000094b458723c */ /* 0x040fe20000001858 */
[----:B------:R-:W-:Y:S03]  /*cf00*/  MUFU.EX2 R177, R177 ;  /* 0x000000b100b17308 */ /* 0x000fe60000000800 */
[----:B------:R-:W-:Y:S01]  /*cf10*/  LOP3.LUT R145, R145, 0xff, RZ, 0xc0, !PT ;  /* 0x000000ff91917812 */ /* 0x000fe200078ec0ff */
[----:B------:R-:W-:Y:S01]  /*cf20*/  FMUL.FTZ R32, R164, R144 ;  /* 0x00000090a4207220 */ /* 0x000fe20000410000 */
[----:B------:R-:W-:Y:S01]  /*cf30*/  PRMT R144, R160, 0x7773, RZ ;  /* 0x00007773a0907816 */ /* 0x000fe200000000ff */
[C---:B------:R-:W-:Y:S01]  /*cf40*/  FMUL.FTZ R112, R164.reuse, R112 ;  /* 0x00000070a4707220 */ /* 0x040fe20000410000 */
[-C--:B------:R-:W-:Y:S03]  /*cf50*/  HMMA.16816.F32 R92, R180, R150.reuse, R92 ;  /* 0x00000096b45c723c */ /* 0x080fe6000000185c */
[----:B------:R-:W3:Y:S01]  /*cf60*/  MUFU.EX2 R176, R176 ;  /* 0x000000b000b07308 */ /* 0x000ee20000000800 */
[----:B------:R-:W-:Y:S01]  /*cf70*/  FMUL.FTZ R113, R164, R113 ;  /* 0x00000071a4717220 */ /* 0x000fe20000410000 */
[C---:B------:R-:W-:Y:S01]  /*cf80*/  FMUL.FTZ R114, R3.reuse, R114 ;  /* 0x0000007203727220 */ /* 0x040fe20000410000 */
[----:B------:R-:W-:Y:S01]  /*cf90*/  FMUL.FTZ R115, R3, R115 ;  /* 0x0000007303737220 */ /* 0x000fe20000410000 */
[----:B------:R-:W-:Y:S01]  /*cfa0*/  LOP3.LUT R156, R214, UR9, R247, 0x96, !PT ;  /* 0x00000009d69c7c12 */ /* 0x000fe2000f8e96f7 */
[----:B------:R-:W-:Y:S01]  /*cfb0*/  FFMA.FTZ R214, R31, UR4, -R203 ;  /* 0x000000041fd67c23 */ /* 0x000fe200080108cb */
[C---:B------:R-:W-:Y:S01]  /*cfc0*/  HMMA.16816.F32 R96, R172.reuse, R150, R96 ;  /* 0x00000096ac60723c */ /* 0x040fe20000001860 */
[----:B------:R-:W4:Y:S03]  /*cfd0*/  LDSM.16.MT88.4 R148, [R185+0xb000] ;  /* 0x00b00000b994783b */ /* 0x000f260000004200 */
[C---:B------:R-:W-:Y:S01]  /*cfe0*/  FMUL.FTZ R100, R164.reuse, R100 ;  /* 0x00000064a4647220 */ /* 0x040fe20000410000 */
[----:B------:R-:W-:Y:S01]  /*cff0*/  FMUL.FTZ R101, R164, R101 ;  /* 0x00000065a4657220 */ /* 0x000fe20000410000 */
[C---:B------:R-:W-:Y:S01]  /*d000*/  FMUL.FTZ R102, R3.reuse, R102 ;  /* 0x0000006603667220 */ /* 0x040fe20000410000 */
[C---:B------:R-:W-:Y:S01]  /*d010*/  FMUL.FTZ R103, R3.reuse, R103 ;  /* 0x0000006703677220 */ /* 0x040fe20000410000 */
[----:B------:R-:W-:Y:S01]  /*d020*/  FMUL.FTZ R31, R3, R139 ;  /* 0x0000008b031f7220 */ /* 0x000fe20000410000 */
[----:B------:R-:W-:Y:S01]  /*d030*/  MUFU.EX2 R214, R214 ;  /* 0x000000d600d67308 */ /* 0x000fe20000000800 */
[----:B------:R-:W-:Y:S04]  /*d040*/  IMAD.WIDE.U32 R156, R156, -0x2daee0ad, RZ ;  /* 0xd2511f539c9c7825 */ /* 0x000fe800078e00ff */
[C---:B------:R-:W-:Y:S01]  /*d050*/  FMUL.FTZ R116, R2.reuse, R116 ;  /* 0x0000007402747220 */ /* 0x040fe20000410000 */
[----:B------:R-:W-:Y:S01]  /*d060*/  FMUL.FTZ R117, R2, R117 ;  /* 0x0000007502757220 */ /* 0x000fe20000410000 */
[-C--:B-1----:R-:W-:Y:S03]  /*d070*/  HMMA.16816.F32 R100, R172, R152.reuse, R100 ;  /* 0x00000098ac64723c */ /* 0x082fe60000001864 */
[----:B------:R-:W-:Y:S01]  /*d080*/  LOP3.LUT R212, R212, UR17, R157, 0x96, !PT ;  /* 0x00000011d4d47c12 */ /* 0x000fe2000f8e969d */
[----:B------:R-:W-:Y:S01]  /*d090*/  FMUL.FTZ R118, R0, R118 ;  /* 0x0000007600767220 */ /* 0x000fe20000410000 */
[----:B------:R-:W-:Y:S01]  /*d0a0*/  PRMT R157, R156, 0x7771, RZ ;  /* 0x000077719c9d7816 */ /* 0x000fe200000000ff */
[----:B------:R-:W-:Y:S01]  /*d0b0*/  FMUL.FTZ R119, R0, R119 ;  /* 0x0000007700777220 */ /* 0x000fe20000410000 */
[----:B------:R-:W-:Y:S01]  /*d0c0*/  PRMT R158, R156, 0x7773, RZ ;  /* 0x000077739c9e7816 */ /* 0x000fe200000000ff */
[C---:B------:R-:W-:Y:S04]  /*d0d0*/  HMMA.16816.F32 R104, R180.reuse, R152, R104 ;  /* 0x00000098b468723c */ /* 0x040fe80000001868 */
[C---:B------:R-:W-:Y:S01]  /*d0e0*/  PRMT R153, R160.reuse, 0x7772, RZ ;  /* 0x00007772a0997816 */ /* 0x040fe200000000ff */
[----:B------:R-:W-:Y:S01]  /*d0f0*/  IMAD.MOV.U32 R159, RZ, RZ, R156 ;  /* 0x000000ffff9f7224 */ /* 0x000fe200078e009c */
[----:B------:R-:W-:Y:S01]  /*d100*/  PRMT R152, R160, 0x7771, RZ ;  /* 0x00007771a0987816 */ /* 0x000fe200000000ff */
[----:B------:R-:W-:Y:S01]  /*d110*/  FFMA.FTZ R207, R20, UR4, -R205 ;  /* 0x0000000414cf7c23 */ /* 0x000fe200080108cd */
[-C--:B------:R-:W-:Y:S03]  /*d120*/  HMMA.16816.F32 R108, R180, R154.reuse, R108 ;  /* 0x0000009ab46c723c */ /* 0x080fe6000000186c */
[----:B------:R-:W-:Y:S01]  /*d130*/  PRMT R153, R153, 0x5410, R144 ;  /* 0x0000541099997816 */ /* 0x000fe20000000090 */
[----:B------:R-:W-:Y:S01]  /*d140*/  FMUL.FTZ R20, R2, R140 ;  /* 0x0000008c02147220 */ /* 0x000fe20000410000 */
[----:B------:R-:W-:Y:S01]  /*d150*/  PRMT R152, R145, 0x5410, R152 ;  /* 0x0000541091987816 */ /* 0x000fe20000000098 */
[--C-:B------:R-:W-:Y:S01]  /*d160*/  FFMA.FTZ R210, R22, UR4, -R206.reuse ;  /* 0x0000000416d27c23 */ /* 0x100fe200080108ce */
[----:B------:R-:W1:Y:S01]  /*d170*/  LDSM.16.MT88.4 R144, [R184+0x2000] ;  /* 0x00200000b890783b */ /* 0x000e620000004200 */
[C---:B------:R-:W-:Y:S01]  /*d180*/  HMMA.16816.F32 R32, R172.reuse, R154, R32 ;  /* 0x0000009aac20723c */ /* 0x040fe20000001820 */
[----:B------:R-:W-:Y:S03]  /*d190*/  MUFU.EX2 R207, R207 ;  /* 0x000000cf00cf7308 */ /* 0x000fe60000000800 */
[C---:B------:R-:W-:Y:S01]  /*d1a0*/  FMUL.FTZ R22, R0.reuse, R142 ;  /* 0x0000008e00167220 */ /* 0x040fe20000410000 */
[--C-:B------:R-:W-:Y:S01]  /*d1b0*/  HSET2.LE.AND R142, R152, R202.reuse, PT ;  /* 0x000000ca988e7233 */ /* 0x100fe20003803000 */
[----:B------:R-:W-:Y:S01]  /*d1c0*/  FFMA.FTZ R209, R23, UR4, -R206 ;  /* 0x0000000417d17c23 */ /* 0x000fe200080108ce */
[----:B------:R-:W-:Y:S01]  /*d1d0*/  FMUL.FTZ R23, R0, R143 ;  /* 0x0000008f00177220 */ /* 0x000fe20000410000 */
[-C--:B----4-:R-:W-:Y:S03]  /*d1e0*/  HMMA.16816.F32 R112, R172, R148.reuse, R112 ;  /* 0x00000094ac70723c */ /* 0x090fe60000001870 */
[----:B------:R-:W-:Y:S01]  /*d1f0*/  MUFU.EX2 R210, R210 ;  /* 0x000000d200d27308 */ /* 0x000fe20000000800 */
[----:B------:R-:W-:Y:S01]  /*d200*/  PRMT R162, R156, 0x7772, RZ ;  /* 0x000077729ca27816 */ /* 0x000fe200000000ff */
[----:B------:R-:W-:Y:S01]  /*d210*/  FFMA.FTZ R211, R28, UR4, -R204 ;  /* 0x000000041cd37c23 */ /* 0x000fe200080108cc */
[----:B------:R-:W-:Y:S01]  /*d220*/  LOP3.LUT R156, R208, UR17, R161, 0x96, !PT ;  /* 0x00000011d09c7c12 */ /* 0x000fe2000f8e96a1 */
[----:B------:R-:W-:Y:S01]  /*d230*/  FFMA.FTZ R208, R21, UR4, -R205 ;  /* 0x0000000415d07c23 */ /* 0x000fe200080108cd */
[C---:B------:R-:W-:Y:S01]  /*d240*/  FMUL.FTZ R21, R2.reuse, R141 ;  /* 0x0000008d02157220 */ /* 0x040fe20000410000 */
[C---:B------:R-:W-:Y:S04]  /*d250*/  HMMA.16816.F32 R116, R180.reuse, R148, R116 ;  /* 0x00000094b474723c */ /* 0x040fe80000001874 */
[----:B------:R-:W-:Y:S01]  /*d260*/  MUFU.EX2 R209, R209 ;  /* 0x000000d100d17308 */ /* 0x000fe20000000800 */
[----:B------:R-:W-:Y:S01]  /*d270*/  LOP3.LUT R154, R159, 0xff, RZ, 0xc0, !PT ;  /* 0x000000ff9f9a7812 */ /* 0x000fe200078ec0ff */
[----:B------:R-:W-:Y:S01]  /*d280*/  FMUL.FTZ R124, R2, R124 ;  /* 0x0000007c027c7220 */ /* 0x000fe20000410000 */
[----:B------:R-:W-:Y:S01]  /*d290*/  LOP3.LUT R160, R156, 0xffff, RZ, 0xc0, !PT ;  /* 0x0000ffff9ca07812 */ /* 0x000fe200078ec0ff */
[----:B------:R-:W-:Y:S01]  /*d2a0*/  FMUL.FTZ R125, R2, R125 ;  /* 0x0000007d027d7220 */ /* 0x000fe20000410000 */
[-C--:B------:R-:W-:Y:S05]  /*d2b0*/  HMMA.16816.F32 R20, R180, R150.reuse, R20 ;  /* 0x00000096b414723c */ /* 0x080fea0000001814 */
[----:B------:R-:W-:Y:S01]  /*d2c0*/  MUFU.EX2 R211, R211 ;  /* 0x000000d300d37308 */ /* 0x000fe20000000800 */
[----:B------:R-:W-:Y:S01]  /*d2d0*/  PRMT R154, R154, 0x5410, R157 ;  /* 0x000054109a9a7816 */ /* 0x000fe2000000009d */
[C---:B------:R-:W-:Y:S01]  /*d2e0*/  FMUL.FTZ R126, R0.reuse, R126 ;  /* 0x0000007e007e7220 */ /* 0x040fe20000410000 */
[----:B------:R-:W-:Y:S01]  /*d2f0*/  SHF.R.U32.HI R28, RZ, 0x8, R160 ;  /* 0x00000008ff1c7819 */ /* 0x000fe200000116a0 */
[----:B------:R-:W-:Y:S01]  /*d300*/  FMUL.FTZ R127, R0, R127 ;  /* 0x0000007f007f7220 */ /* 0x000fe20000410000 */
[C---:B------:R-:W-:Y:S01]  /*d310*/  LOP3.LUT R157, R156.reuse, 0xff, RZ, 0xc0, !PT ;  /* 0x000000ff9c9d7812 */ /* 0x040fe200078ec0ff */
[C---:B------:R-:W-:Y:S04]  /*d320*/  HMMA.16816.F32 R120, R172.reuse, R150, R120 ;  /* 0x00000096ac78723c */ /* 0x040fe80000001878 */
[----:B------:R-:W4:Y:S01]  /*d330*/  MUFU.EX2 R208, R208 ;  /* 0x000000d000d07308 */ /* 0x000f220000000800 */
[----:B------:R-:W-:Y:S01]  /*d340*/  PRMT R140, R156, 0x7632, R140 ;  /* 0x000076329c8c7816 */ /* 0x000fe2000000008c */
[----:B------:R-:W-:Y:S01]  /*d350*/  FFMA.FTZ R215, R24, UR4, -R204 ;  /* 0x0000000418d77c23 */ /* 0x000fe200080108cc */
[----:B------:R-:W-:Y:S01]  /*d360*/  PRMT R157, R157, 0x5410, R28 ;  /* 0x000054109d9d7816 */ /* 0x000fe2000000001c */
[----:B------:R-:W-:Y:S01]  /*d370*/  FMUL.FTZ R28, R164, R136 ;  /* 0x00000088a41c7220 */ /* 0x000fe20000410000 */
[----:B------:R-:W-:Y:S01]  /*d380*/  SHF.R.U32.HI R148, RZ, 0x18, R212 ;  /* 0x00000018ff947819 */ /* 0x000fe200000116d4 */
[----:B------:R-:W-:Y:S01]  /*d390*/  FFMA.FTZ R244, R25, UR4, -R204 ;  /* 0x0000000419f47c23 */ /* 0x000fe200080108cc */
[----:B------:R-:W-:Y:S01]  /*d3a0*/  LOP3.LUT R136, R140, 0xff, RZ, 0xc0, !PT ;  /* 0x000000ff8c887812 */ /* 0x000fe200078ec0ff */
[----:B------:R-:W-:Y:S01]  /*d3b0*/  FFMA.FTZ R245, R26, UR4, -R203 ;  /* 0x000000041af57c23 */ /* 0x000fe200080108cb */
[----:B------:R-:W-:Y:S01]  /*d3c0*/  PRMT R149, R212, 0x7632, R149 ;  /* 0x00007632d4957816 */ /* 0x000fe20000000095 */
[----:B------:R-:W-:Y:S01]  /*d3d0*/  FMUL.FTZ R24, R2, R132 ;  /* 0x0000008402187220 */ /* 0x000fe20000410000 */
[----:B------:R-:W-:Y:S01]  /*d3e0*/  LOP3.LUT R155, R212, 0xff, RZ, 0xc0, !PT ;  /* 0x000000ffd49b7812 */ /* 0x000fe200078ec0ff */
[----:B------:R-:W-:Y:S01]  /*d3f0*/  FMUL.FTZ R25, R2, R133 ;  /* 0x0000008502197220 */ /* 0x000fe20000410000 */
[----:B------:R-:W-:Y:S01]  /*d400*/  SHF.R.U32.HI R156, RZ, 0x18, R156 ;  /* 0x00000018ff9c7819 */ /* 0x000fe2000001169c */
[----:B------:R-:W-:Y:S01]  /*d410*/  FMUL.FTZ R26, R0, R134 ;  /* 0x00000086001a7220 */ /* 0x000fe20000410000 */
[----:B------:R-:W-:Y:S01]  /*d420*/  LOP3.LUT R159, R212, 0xffff, RZ, 0xc0, !PT ;  /* 0x0000ffffd49f7812 */ /* 0x000fe200078ec0ff */
[----:B------:R-:W-:Y:S01]  /*d430*/  FFMA.FTZ R212, R29, UR4, -R204 ;  /* 0x000000041dd47c23 */ /* 0x000fe200080108cc */
[----:B------:R-:W-:Y:S01]  /*d440*/  FMUL.FTZ R29, R164, R137 ;  /* 0x00000089a41d7220 */ /* 0x000fe20000410000 */
[----:B------:R-:W-:Y:S01]  /*d450*/  PRMT R156, R136, 0x5410, R156 ;  /* 0x00005410889c7816 */ /* 0x000fe2000000009c */
[----:B------:R-:W-:Y:S01]  /*d460*/  MUFU.EX2 R215, R215 ;  /* 0x000000d700d77308 */ /* 0x000fe20000000800 */
[----:B------:R-:W5:Y:S01]  /*d470*/  LDSM.16.MT88.4 R136, [R185+0x9400] ;  /* 0x00940000b988783b */ /* 0x000f620000004200 */
[----:B------:R-:W-:Y:S01]  /*d480*/  LOP3.LUT R149, R149, 0xff, RZ, 0xc0, !PT ;  /* 0x000000ff95957812 */ /* 0x000fe200078ec0ff */
[----:B------:R-:W-:Y:S01]  /*d490*/  FFMA.FTZ R247, R44, UR4, -R204 ;  /* 0x000000042cf77c23 */ /* 0x000fe200080108cc */
[--C-:B------:R-:W-:Y:S01]  /*d4a0*/  HSET2.LE.AND R140, R154, R202.reuse, PT ;  /* 0x000000ca9a8c7233 */ /* 0x100fe20003803000 */
[-C--:B-1----:R-:W-:Y:S03]  /*d4b0*/  HMMA.16816.F32 R28, R172, R144.reuse, R28 ;  /* 0x00000090ac1c723c */ /* 0x082fe6000000181c */
[----:B------:R-:W-:Y:S02]  /*d4c0*/  SHF.R.U32.HI R159, RZ, 0x8, R159 ;  /* 0x00000008ff9f7819 */ /* 0x000fe4000001169f */
[----:B------:R-:W1:Y:S01]  /*d4d0*/  MUFU.EX2 R212, R212 ;  /* 0x000000d400d47308 */ /* 0x000e620000000800 */
[----:B------:R-:W-:Y:S01]  /*d4e0*/  PRMT R141, R149, 0x5410, R148 ;  /* 0x00005410958d7816 */ /* 0x000fe20000000094 */
[----:B------:R-:W-:Y:S01]  /*d4f0*/  FFMA.FTZ R248, R45, UR4, -R204 ;  /* 0x000000042df87c23 */ /* 0x000fe200080108cc */
[----:B------:R-:W-:Y:S01]  /*d500*/  PRMT R143, R155, 0x5410, R159 ;  /* 0x000054109b8f7816 */ /* 0x000fe2000000009f */
[C---:B------:R-:W-:Y:S01]  /*d510*/  HMMA.16816.F32 R124, R180.reuse, R144, R124 ;  /* 0x00000090b47c723c */ /* 0x040fe2000000187c */
[----:B------:R-:W5:Y:S03]  /*d520*/  LDSM.16.MT88.4 R148, [R184+0x400] ;  /* 0x00040000b894783b */ /* 0x000f660000004200 */
[--C-:B------:R-:W-:Y:S01]  /*d530*/  FFMA.FTZ R155, R27, UR4, -R203.reuse ;  /* 0x000000041b9b7c23 */ /* 0x100fe200080108cb */
[----:B------:R-:W-:Y:S01]  /*d540*/  FMUL.FTZ R27, R0, R135 ;  /* 0x00000087001b7220 */ /* 0x000fe20000410000 */
[----:B------:R-:W-:Y:S01]  /*d550*/  PRMT R158, R162, 0x5410, R158 ;  /* 0x00005410a29e7816 */ /* 0x000fe2000000009e */
[----:B------:R-:W5:Y:S01]  /*d560*/  MUFU.EX2 R244, R244 ;  /* 0x000000f400f47308 */ /* 0x000f620000000800 */
[----:B------:R-:W-:Y:S01]  /*d570*/  LOP3.LUT R144, R153, 0xff00ff, RZ, 0xc0, !PT ;  /* 0x00ff00ff99907812 */ /* 0x000fe200078ec0ff */
[----:B------:R-:W-:Y:S01]  /*d580*/  FFMA.FTZ R249, R46, UR4, -R203 ;  /* 0x000000042ef97c23 */ /* 0x000fe200080108cb */
[----:B------:R-:W-:Y:S01]  /*d590*/  LOP3.LUT R158, R158, 0xff00ff, RZ, 0xc0, !PT ;  /* 0x00ff00ff9e9e7812 */ /* 0x000fe200078ec0ff */
[----:B------:R-:W-:Y:S01]  /*d5a0*/  FFMA.FTZ R252, R41, UR4, -R204 ;  /* 0x0000000429fc7c23 */ /* 0x000fe200080108cc */
[-C--:B------:R-:W-:Y:S05]  /*d5b0*/  HMMA.16816.F32 R24, R180, R146.reuse, R24 ;  /* 0x00000092b418723c */ /* 0x080fea0000001818 */
[----:B------:R1:W-:Y:S01]  /*d5c0*/  MUFU.EX2 R180, R155 ;  /* 0x0000009b00b47308 */ /* 0x0003e20000000800 */
[--C-:B------:R-:W-:Y:S01]  /*d5d0*/  HSET2.LE.AND R135, R158, R202.reuse, PT ;  /* 0x000000ca9e877233 */ /* 0x100fe20003803000 */
[--C-:B------:R-:W-:Y:S01]  /*d5e0*/  FFMA.FTZ R182, R37, UR4, -R205.reuse ;  /* 0x0000000425b67c23 */ /* 0x100fe200080108cd */
[----:B--2---:R-:W-:Y:S01]  /*d5f0*/  F2FP.F16.F32.PACK_AB R132, R179, R178 ;  /* 0x000000b2b384723e */ /* 0x004fe200000000ff */
[--C-:B------:R-:W-:Y:S01]  /*d600*/  FFMA.FTZ R183, R39, UR4, -R206.reuse ;  /* 0x0000000427b77c23 */ /* 0x100fe200080108ce */
[----:B------:R-:W-:Y:S05]  /*d610*/  HMMA.16816.F32 R128, R172, R146, R128 ;  /* 0x00000092ac80723c */ /* 0x000fea0000001880 */
[----:B------:R-:W2:Y:S01]  /*d620*/  MUFU.EX2 R245, R245 ;  /* 0x000000f500f57308 */ /* 0x000ea20000000800 */
[----:B---3--:R-:W-:Y:S01]  /*d630*/  F2FP.F16.F32.PACK_AB R134, R177, R176 ;  /* 0x000000b0b186723e */ /* 0x008fe200000000ff */
[--C-:B------:R-:W-:Y:S01]  /*d640*/  FFMA.FTZ R172, R48, UR4, -R205.reuse ;  /* 0x0000000430ac7c23 */ /* 0x100fe200080108cd */
[----:B------:R-:W-:Y:S01]  /*d650*/  LOP3.LUT R135, R132, R135, RZ, 0xc0, !PT ;  /* 0x0000008784877212 */ /* 0x000fe200078ec0ff */
[--C-:B------:R-:W-:Y:S01]  /*d660*/  FFMA.FTZ R175, R51, UR4, -R206.reuse ;  /* 0x0000000433af7c23 */ /* 0x100fe200080108ce */
[--C-:B------:R-:W-:Y:S01]  /*d670*/  HSET2.LE.AND R132, R143, R202.reuse, PT ;  /* 0x000000ca8f847233 */ /* 0x100fe20003803000 */
[--C-:B------:R-:W-:Y:S01]  /*d680*/  FFMA.FTZ R173, R49, UR4, -R205.reuse ;  /* 0x0000000431ad7c23 */ /* 0x100fe200080108cd */
[--C-:B------:R-:W-:Y:S03]  /*d690*/  HSET2.LE.AND R133, R141, R202.reuse, PT ;  /* 0x000000ca8d857233 */ /* 0x100fe60003803000 */
[----:B------:R-:W-:Y:S01]  /*d6a0*/  MUFU.EX2 R249, R249 ;  /* 0x000000f900f97308 */ /* 0x000fe20000000800 */
[----:B----4-:R-:W-:Y:S01]  /*d6b0*/  F2FP.F16.F32.PACK_AB R143, R208, R207 ;  /* 0x000000cfd08f723e */ /* 0x010fe200000000ff */
[----:B-1----:R-:W1:Y:S01]  /*d6c0*/  LDSM.16.MT88.4 R152, [R185+0xa400] ;  /* 0x00a40000b998783b */ /* 0x002e620000004200 */
[----:B------:R-:W-:Y:S01]  /*d6d0*/  F2FP.F16.F32.PACK_AB R141, R209, R210 ;  /* 0x000000d2d18d723e */ /* 0x000fe200000000ff */
[--C-:B------:R-:W-:Y:S01]  /*d6e0*/  FFMA.FTZ R174, R50, UR4, -R206.reuse ;  /* 0x0000000432ae7c23 */ /* 0x100fe200080108ce */
[----:B------:R-:W-:Y:S01]  /*d6f0*/  LOP3.LUT R134, R134, R140, RZ, 0xc0, !PT ;  /* 0x0000008c86867212 */ /* 0x000fe200078ec0ff */
[--C-:B------:R-:W-:Y:S01]  /*d700*/  FFMA.FTZ R181, R36, UR4, -R205.reuse ;  /* 0x0000000424b57c23 */ /* 0x100fe200080108cd */
[----:B------:R-:W-:Y:S03]  /*d710*/  F2FP.F16.F32.PACK_AB R140, R212, R211 ;  /* 0x000000d3d48c723e */ /* 0x000fe600000000ff */
[----:B------:R-:W-:Y:S01]  /*d720*/  MUFU.EX2 R252, R252 ;  /* 0x000000fc00fc7308 */ /* 0x000fe20000000800 */
[----:B------:R-:W-:Y:S01]  /*d730*/  LOP3.LUT R132, R143, R132, RZ, 0xc0, !PT ;  /* 0x000000848f847212 */ /* 0x000fe200078ec0ff */
[--C-:B------:R-:W-:Y:S01]  /*d740*/  FFMA.FTZ R64, R64, UR4, -R205.reuse ;  /* 0x0000000440407c23 */ /* 0x100fe200080108cd */
[----:B------:R-:W-:Y:S01]  /*d750*/  LOP3.LUT R133, R141, R133, RZ, 0xc0, !PT ;  /* 0x000000858d857212 */ /* 0x000fe200078ec0ff */
[--C-:B------:R-:W-:Y:S01]  /*d760*/  FFMA.FTZ R65, R65, UR4, -R205.reuse ;  /* 0x0000000441417c23 */ /* 0x100fe200080108cd */
[----:B------:R-:W-:Y:S01]  /*d770*/  LOP3.LUT R142, R140, R142, RZ, 0xc0, !PT ;  /* 0x0000008e8c8e7212 */ /* 0x000fe200078ec0ff */
[----:B------:R-:W-:Y:S01]  /*d780*/  FFMA.FTZ R205, R53, UR4, -R205 ;  /* 0x0000000435cd7c23 */ /* 0x000fe200080108cd */
[--C-:B------:R-:W-:Y:S03]  /*d790*/  HSET2.LE.AND R143, R144, R202.reuse, PT ;  /* 0x000000ca908f7233 */ /* 0x100fe60003803000 */
[----:B------:R-:W3:Y:S01]  /*d7a0*/  MUFU.EX2 R181, R181 ;  /* 0x000000b500b57308 */ /* 0x000ee20000000800 */
[--C-:B------:R-:W-:Y:S01]  /*d7b0*/  HSET2.LE.AND R140, R157, R202.reuse, PT ;  /* 0x000000ca9d8c7233 */ /* 0x100fe20003803000 */
[-C--:B-----5:R-:W-:Y:S05]  /*d7c0*/  HMMA.16816.F32 R4, R132, R136.reuse, R4 ;  /* 0x000000888404723c */ /* 0x0a0fea0000001804 */
[--C-:B------:R-:W-:Y:S03]  /*d7d0*/  HSET2.LE.AND R141, R156, R202.reuse, PT ;  /* 0x000000ca9c8d7233 */ /* 0x100fe60003803000 */
[----:B------:R-:W-:Y:S01]  /*d7e0*/  MUFU.EX2 R205, R205 ;  /* 0x000000cd00cd7308 */ /* 0x000fe20000000800 */
[----:B------:R-:W-:Y:S01]  /*d7f0*/  F2FP.F16.F32.PACK_AB R146, R214, R213 ;  /* 0x000000d5d692723e */ /* 0x000fe200000000ff */
[--C-:B------:R-:W-:Y:S01]  /*d800*/  FFMA.FTZ R66, R66, UR4, -R206.reuse ;  /* 0x0000000442427c23 */ /* 0x100fe200080108ce */
[----:B------:R-:W-:Y:S01]  /*d810*/  F2FP.F16.F32.PACK_AB R145, R244, R215 ;  /* 0x000000d7f491723e */ /* 0x000fe200000000ff */
[--C-:B------:R-:W-:Y:S01]  /*d820*/  FFMA.FTZ R67, R67, UR4, -R206.reuse ;  /* 0x0000000443437c23 */ /* 0x100fe200080108ce */
[----:B--2---:R-:W-:Y:S01]  /*d830*/  F2FP.F16.F32.PACK_AB R144, R180, R245 ;  /* 0x000000f5b490723e */ /* 0x004fe200000000ff */
[----:B------:R-:W-:Y:S01]  /*d840*/  FFMA.FTZ R206, R55, UR4, -R206 ;  /* 0x0000000437ce7c23 */ /* 0x000fe200080108ce */
[----:B------:R-:W-:Y:S03]  /*d850*/  LOP3.LUT R143, R146, R143, RZ, 0xc0, !PT ;  /* 0x0000008f928f7212 */ /* 0x000fe600078ec0ff */
[----:B------:R-:W2:Y:S01]  /*d860*/  MUFU.EX2 R182, R182 ;  /* 0x000000b600b67308 */ /* 0x000ea20000000800 */
[----:B------:R-:W-:Y:S01]  /*d870*/  LOP3.LUT R140, R145, R140, RZ, 0xc0, !PT ;  /* 0x0000008c918c7212 */ /* 0x000fe200078ec0ff */
[--C-:B------:R-:W-:Y:S01]  /*d880*/  FFMA.FTZ R56, R56, UR4, -R204.reuse ;  /* 0x0000000438387c23 */ /* 0x100fe200080108cc */
[----:B------:R-:W-:Y:S01]  /*d890*/  LOP3.LUT R141, R144, R141, RZ, 0xc0, !PT ;  /* 0x0000008d908d7212 */ /* 0x000fe200078ec0ff */
[----:B------:R-:W-:Y:S02]  /*d8a0*/  IMAD.U32 R144, RZ, RZ, UR23 ;  /* 0x00000017ff907e24 */ /* 0x000fe4000f8e00ff */
[--C-:B------:R-:W-:Y:S01]  /*d8b0*/  FFMA.FTZ R60, R60, UR4, -R204.reuse ;  /* 0x000000043c3c7c23 */ /* 0x100fe200080108cc */
[----:B------:R-:W-:Y:S01]  /*d8c0*/  FFMA.FTZ R204, R61, UR4, -R204 ;  /* 0x000000043dcc7c23 */ /* 0x000fe200080108cc */
[----:B------:R-:W-:Y:S02]  /*d8d0*/  FFMA.FTZ R61, R62, UR4, -R203 ;  /* 0x000000043e3d7c23 */ /* 0x000fe400080108cb */
[----:B------:R-:W-:Y:S01]  /*d8e0*/  MUFU.EX2 R206, R206 ;  /* 0x000000ce00ce7308 */ /* 0x000fe20000000800 */
[----:B------:R-:W-:Y:S01]  /*d8f0*/  LOP3.LUT R144, R243, UR27, R144, 0x96, !PT ;  /* 0x0000001bf3907c12 */ /* 0x000fe2000f8e9690 */
[C---:B------:R-:W-:Y:S04]  /*d900*/  HMMA.16816.F32 R8, R140.reuse, R136, R8 ;  /* 0x000000888c08723c */ /* 0x040fe80000001808 */
[----:B------:R-:W-:Y:S04]  /*d910*/  IMAD.WIDE.U32 R144, R144, -0x326172a9, RZ ;  /* 0xcd9e8d5790907825 */ /* 0x000fe800078e00ff */
[----:B------:R-:W-:Y:S01]  /*d920*/  FFMA.FTZ R197, R0, R227, R197 ;  /* 0x000000e300c57223 */ /* 0x000fe200000100c5 */
[----:B------:R-:W4:Y:S01]  /*d930*/  MUFU.EX2 R183, R183 ;  /* 0x000000b700b77308 */ /* 0x000f220000000800 */
[----:B------:R-:W-:Y:S01]  /*d940*/  MOV R0, R165 ;  /* 0x000000a500007202 */ /* 0x000fe20000000f00 */
[-C--:B------:R-:W-:Y:S03]  /*d950*/  HMMA.16816.F32 R12, R140, R138.reuse, R12 ;  /* 0x0000008a8c0c723c */ /* 0x080fe6000000180c */
[----:B------:R-:W-:Y:S01]  /*d960*/  LOP3.LUT R156, R144, R233, RZ, 0x3c, !PT ;  /* 0x000000e9909c7212 */ /* 0x000fe200078e3cff */
[----:B------:R-:W-:Y:S01]  /*d970*/  FADD.FTZ R197, R196, R197 ;  /* 0x000000c5c4c57221 */ /* 0x000fe20000010000 */
[----:B------:R-:W-:Y:S03]  /*d980*/  LOP3.LUT R48, R144, R232, RZ, 0x3c, !PT ;  /* 0x000000e890307212 */ /* 0x000fe600078e3cff */
[----:B------:R-:W-:Y:S01]  /*d990*/  MUFU.EX2 R247, R247 ;  /* 0x000000f700f77308 */ /* 0x000fe20000000800 */
[----:B------:R-:W-:Y:S01]  /*d9a0*/  FFMA.FTZ R192, R164, R241, R192 ;  /* 0x000000f1a4c07223 */ /* 0x000fe200000100c0 */
[C---:B------:R-:W-:Y:S01]  /*d9b0*/  HMMA.16816.F32 R16, R132.reuse, R138, R16 ;  /* 0x0000008a8410723c */ /* 0x040fe20000001810 */
[----:B------:R-:W5:Y:S03]  /*d9c0*/  LDSM.16.MT88.4 R136, [R184+0x1400] ;  /* 0x00140000b888783b */ /* 0x000f660000004200 */
[----:B------:R-:W-:Y:S04]  /*d9d0*/  IMAD.WIDE.U32 R48, R48, -0x2daee0ad, RZ ;  /* 0xd2511f5330307825 */ /* 0x000fe800078e00ff */
[----:B------:R-:W-:Y:S01]  /*d9e0*/  FADD.FTZ R197, R200, R197 ;  /* 0x000000c5c8c57221 */ /* 0x000fe20000010000 */
[----:B------:R-:W-:Y:S01]  /*d9f0*/  MUFU.EX2 R248, R248 ;  /* 0x000000f800f87308 */ /* 0x000fe20000000800 */
[----:B------:R-:W-:Y:S01]  /*da00*/  FFMA.FTZ R195, R3, R240, R195 ;  /* 0x000000f003c37223 */ /* 0x000fe200000100c3 */
[-C--:B------:R-:W-:Y:S03]  /*da10*/  HMMA.16816.F32 R68, R132, R148.reuse, R68 ;  /* 0x000000948444723c */ /* 0x080fe60000001844 */
[----:B------:R-:W-:Y:S04]  /*da20*/  IMAD.WIDE.U32 R156, R156, -0x2daee0ad, RZ ;  /* 0xd2511f539c9c7825 */ /* 0x000fe800078e00ff */
[----:B------:R-:W-:Y:S01]  /*da30*/  FADD.FTZ R197, R201, R197 ;  /* 0x000000c5c9c57221 */ /* 0x000fe20000010000 */
[----:B------:R-:W4:Y:S01]  /*da40*/  MUFU.EX2 R172, R172 ;  /* 0x000000ac00ac7308 */ /* 0x000f220000000800 */
[----:B------:R-:W-:Y:S01]  /*da50*/  IMAD.MOV.U32 R164, RZ, RZ, R167 ;  /* 0x000000ffffa47224 */ /* 0x000fe200078e00a7 */
[C---:B------:R-:W-:Y:S04]  /*da60*/  HMMA.16816.F32 R72, R140.reuse, R148, R72 ;  /* 0x000000948c48723c */ /* 0x040fe80000001848 */
[----:B------:R-:W-:Y:S01]  /*da70*/  FFMA.FTZ R193, R2, R228, R193 ;  /* 0x000000e402c17223 */ /* 0x000fe200000100c1 */
[----:B------:R-:W-:Y:S03]  /*da80*/  FADD.FTZ R197, R245, R197 ;  /* 0x000000c5f5c57221 */ /* 0x000fe60000010000 */
[----:B------:R-:W-:Y:S01]  /*da90*/  MUFU.EX2 R173, R173 ;  /* 0x000000ad00ad7308 */ /* 0x000fe20000000800 */
[----:B------:R-:W-:Y:S01]  /*daa0*/  FADD.FTZ R192, R190, R192 ;  /* 0x000000c0bec07221 */ /* 0x000fe20000010000 */
[-C--:B------:R-:W-:Y:S03]  /*dab0*/  HMMA.16816.F32 R76, R140, R150.reuse, R76 ;  /* 0x000000968c4c723c */ /* 0x080fe6000000184c */
[----:B------:R-:W-:Y:S01]  /*dac0*/  FADD.FTZ R195, R191, R195 ;  /* 0x000000c3bfc37221 */ /* 0x000fe20000010000 */
[----:B------:R-:W-:Y:S01]  /*dad0*/  FADD.FTZ R193, R194, R193 ;  /* 0x000000c1c2c17221 */ /* 0x000fe20000010000 */
[----:B------:R-:W-:Y:S03]  /*dae0*/  FADD.FTZ R197, R180, R197 ;  /* 0x000000c5b4c57221 */ /* 0x000fe60000010000 */
[----:B------:R-:W4:Y:S01]  /*daf0*/  MUFU.EX2 R174, R174 ;  /* 0x000000ae00ae7308 */ /* 0x000f220000000800 */
[----:B------:R-:W-:Y:S01]  /*db00*/  FADD.FTZ R192, R186, R192 ;  /* 0x000000c0bac07221 */ /* 0x000fe20000010000 */
[C---:B------:R-:W-:Y:S04]  /*db10*/  HMMA.16816.F32 R80, R132.reuse, R150, R80 ;  /* 0x000000968450723c */ /* 0x040fe80000001850 */
[----:B------:R-:W-:Y:S01]  /*db20*/  LOP3.LUT R150, R145, R221, RZ, 0x3c, !PT ;  /* 0x000000dd91967212 */ /* 0x000fe200078e3cff */
[----:B------:R-:W-:Y:S03]  /*db30*/  FADD.FTZ R195, R188, R195 ;  /* 0x000000c3bcc37221 */ /* 0x000fe60000010000 */
[----:B------:R-:W4:Y:S01]  /*db40*/  MUFU.EX2 R175, R175 ;  /* 0x000000af00af7308 */ /* 0x000f220000000800 */
[----:B------:R-:W-:Y:S01]  /*db50*/  FADD.FTZ R193, R198, R193 ;  /* 0x000000c1c6c17221 */ /* 0x000fe20000010000 */
[-C--:B-1----:R-:W-:Y:S03]  /*db60*/  HMMA.16816.F32 R84, R132, R152.reuse, R84 ;  /* 0x000000988454723c */ /* 0x082fe60000001854 */
[----:B------:R-:W-:Y:S04]  /*db70*/  IMAD.WIDE.U32 R150, R150, -0x2daee0ad, RZ ;  /* 0xd2511f5396967825 */ /* 0x000fe800078e00ff */
[----:B------:R-:W-:Y:S01]  /*db80*/  FADD.FTZ R197, R213, R197 ;  /* 0x000000c5d5c57221 */ /* 0x000fe20000010000 */
[----:B------:R-:W-:Y:S01]  /*db90*/  MUFU.EX2 R64, R64 ;  /* 0x0000004000407308 */ /* 0x000fe20000000800 */
[----:B------:R-:W-:Y:S01]  /*dba0*/  IMAD.MOV.U32 R2, RZ, RZ, R166 ;  /* 0x000000ffff027224 */ /* 0x000fe200078e00a6 */
[C---:B------:R-:W-:Y:S04]  /*dbb0*/  HMMA.16816.F32 R88, R140.reuse, R152, R88 ;  /* 0x000000988c58723c */ /* 0x040fe80000001858 */
[----:B------:R-:W-:Y:S01]  /*dbc0*/  LOP3.LUT R50, R236, UR21, R151, 0x96, !PT ;  /* 0x00000015ec327c12 */ /* 0x000fe2000f8e9697 */
[----:B------:R-:W-:Y:S01]  /*dbd0*/  FADD.FTZ R192, R187, R192 ;  /* 0x000000c0bbc07221 */ /* 0x000fe20000010000 */
[----:B------:R-:W-:Y:S02]  /*dbe0*/  LOP3.LUT R150, R150, UR20, R49, 0x96, !PT ;  /* 0x0000001496967c12 */ /* 0x000fe4000f8e9631 */
[----:B------:R-:W-:Y:S01]  /*dbf0*/  MUFU.EX2 R65, R65 ;  /* 0x0000004100417308 */ /* 0x000fe20000000800 */
[-C--:B------:R-:W-:Y:S03]  /*dc00*/  HMMA.16816.F32 R92, R140, R154.reuse, R92 ;  /* 0x0000009a8c5c723c */ /* 0x080fe6000000185c */
[----:B------:R-:W-:Y:S04]  /*dc10*/  IMAD.WIDE.U32 R150, R150, -0x326172a9, RZ ;  /* 0xcd9e8d5796967825 */ /* 0x000fe800078e00ff */
[----:B------:R-:W-:Y:S01]  /*dc20*/  FADD.FTZ R195, R189, R195 ;  /* 0x000000c3bdc37221 */ /* 0x000fe20000010000 */
[----:B------:R-:W-:Y:S01]  /*dc30*/  FADD.FTZ R193, R199, R193 ;  /* 0x000000c1c7c17221 */ /* 0x000fe20000010000 */
[----:B------:R-:W-:Y:S01]  /*dc40*/  MUFU.EX2 R66, R66 ;  /* 0x0000004200427308 */ /* 0x000fe20000000800 */
[C---:B------:R-:W-:Y:S04]  /*dc50*/  HMMA.16816.F32 R96, R132.reuse, R154, R96 ;  /* 0x0000009a8460723c */ /* 0x040fe80000001860 */
[----:B------:R-:W-:Y:S01]  /*dc60*/  LOP3.LUT R154, R145, R222, RZ, 0x3c, !PT ;  /* 0x000000de919a7212 */ /* 0x000fe200078e3cff */
[----:B------:R-:W-:Y:S01]  /*dc70*/  IMAD.MOV.U32 R3, RZ, RZ, R168 ;  /* 0x000000ffff037224 */ /* 0x000fe200078e00a8 */
[----:B------:R-:W1:Y:S03]  /*dc80*/  LDSM.16.MT88.4 R144, [R185+0xb400] ;  /* 0x00b40000b990783b */ /* 0x000e660000004200 */
[----:B------:R-:W-:Y:S01]  /*dc90*/  MUFU.EX2 R67, R67 ;  /* 0x0000004300437308 */ /* 0x000fe20000000800 */
[-C--:B-----5:R-:W-:Y:S03]  /*dca0*/  HMMA.16816.F32 R100, R132, R136.reuse, R100 ;  /* 0x000000888464723c */ /* 0x0a0fe60000001864 */
[----:B------:R-:W-:Y:S04]  /*dcb0*/  IMAD.WIDE.U32 R154, R154, -0x2daee0ad, RZ ;  /* 0xd2511f539a9a7825 */ /* 0x000fe800078e00ff */
[----:B------:R-:W-:Y:S01]  /*dcc0*/  FADD.FTZ R197, R214, R197 ;  /* 0x000000c5d6c57221 */ /* 0x000fe20000010000 */
[----:B------:R-:W-:Y:S01]  /*dcd0*/  FADD.FTZ R192, R207, R192 ;  /* 0x000000c0cfc07221 */ /* 0x000fe20000010000 */
[----:B------:R-:W-:Y:S01]  /*dce0*/  MUFU.EX2 R60, R60 ;  /* 0x0000003c003c7308 */ /* 0x000fe20000000800 */
[C---:B------:R-:W-:Y:S04]  /*dcf0*/  HMMA.16816.F32 R104, R140.reuse, R136, R104 ;  /* 0x000000888c68723c */ /* 0x040fe80000001868 */
[----:B------:R-:W-:Y:S01]  /*dd00*/  LOP3.LUT R51, R238, UR21, R155, 0x96, !PT ;  /* 0x00000015ee337c12 */ /* 0x000fe2000f8e969b */
[----:B------:R-:W-:Y:S01]  /*dd10*/  FADD.FTZ R195, R210, R195 ;  /* 0x000000c3d2c37221 */ /* 0x000fe20000010000 */
[----:B------:R-:W-:Y:S03]  /*dd20*/  LOP3.LUT R154, R154, UR20, R157, 0x96, !PT ;  /* 0x000000149a9a7c12 */ /* 0x000fe6000f8e969d */
[----:B------:R-:W-:Y:S01]  /*dd30*/  MUFU.EX2 R204, R204 ;  /* 0x000000cc00cc7308 */ /* 0x000fe20000000800 */
[-C--:B------:R-:W-:Y:S03]  /*dd40*/  HMMA.16816.F32 R108, R140, R138.reuse, R108 ;  /* 0x0000008a8c6c723c */ /* 0x080fe6000000186c */
[----:B------:R-:W-:Y:S04]  /*dd50*/  IMAD.WIDE.U32 R152, R51, -0x326172a9, RZ ;  /* 0xcd9e8d5733987825 */ /* 0x000fe800078e00ff */
[----:B------:R-:W-:Y:S01]  /*dd60*/  FADD.FTZ R193, R215, R193 ;  /* 0x000000c1d7c17221 */ /* 0x000fe20000010000 */
[----:B------:R-:W-:Y:S01]  /*dd70*/  FADD.FTZ R192, R208, R192 ;  /* 0x000000c0d0c07221 */ /* 0x000fe20000010000 */
[----:B------:R-:W-:Y:S01]  /*dd80*/  IMAD.WIDE.U32 R154, R154, -0x326172a9, RZ ;  /* 0xcd9e8d579a9a7825 */ /* 0x000fe200078e00ff */
[C---:B------:R-:W-:Y:S01]  /*dd90*/  HMMA.16816.F32 R32, R132.reuse, R138, R32 ;  /* 0x0000008a8420723c */ /* 0x040fe20000001820 */
[----:B------:R-:W-:Y:S03]  /*dda0*/  MUFU.EX2 R61, R61 ;  /* 0x0000003d003d7308 */ /* 0x000fe60000000800 */
[----:B------:R-:W-:Y:S01]  /*ddb0*/  IMAD.WIDE.U32 R50, R50, -0x326172a9, RZ ;  /* 0xcd9e8d5732327825 */ /* 0x000fe200078e00ff */
[----:B------:R-:W-:Y:S02]  /*ddc0*/  LOP3.LUT R136, R230, UR11, R153, 0x96, !PT ;  /* 0x0000000be6887c12 */ /* 0x000fe4000f8e9699 */
[----:B------:R-:W-:Y:S01]  /*ddd0*/  LOP3.LUT R152, R152, UR10, R155, 0x96, !PT ;  /* 0x0000000a98987c12 */ /* 0x000fe2000f8e969b */
[----:B------:R-:W-:Y:S01]  /*dde0*/  FADD.FTZ R195, R209, R195 ;  /* 0x000000c3d1c37221 */ /* 0x000fe20000010000 */
[----:B------:R-:W-:Y:S01]  /*ddf0*/  LOP3.LUT R36, R234, UR11, R51, 0x96, !PT ;  /* 0x0000000bea247c12 */ /* 0x000fe2000f8e9633 */
[----:B------:R-:W-:Y:S01]  /*de00*/  IMAD.WIDE.U32 R136, R136, -0x2daee0ad, RZ ;  /* 0xd2511f5388887825 */ /* 0x000fe200078e00ff */
[----:B------:R-:W-:Y:S03]  /*de10*/  LOP3.LUT R148, R50, UR10, R151, 0x96, !PT ;  /* 0x0000000a32947c12 */ /* 0x000fe6000f8e9697 */
[----:B------:R-:W-:Y:S01]  /*de20*/  FADD.FTZ R193, R244, R193 ;  /* 0x000000c1f4c17221 */ /* 0x000fe20000010000 */
[-C--:B-1----:R-:W-:Y:S03]  /*de30*/  HMMA.16816.F32 R112, R132, R144.reuse, R112 ;  /* 0x000000908470723c */ /* 0x082fe60000001870 */
[----:B------:R-:W-:Y:S01]  /*de40*/  IMAD.WIDE.U32 R152, R152, -0x2daee0ad, RZ ;  /* 0xd2511f5398987825 */ /* 0x000fe200078e00ff */
[----:B------:R-:W-:Y:S03]  /*de50*/  LOP3.LUT R156, R156, UR19, R137, 0x96, !PT ;  /* 0x000000139c9c7c12 */ /* 0x000fe6000f8e9689 */
[----:B------:R-:W-:Y:S01]  /*de60*/  FADD.FTZ R192, R176, R192 ;  /* 0x000000c0b0c07221 */ /* 0x000fe20000010000 */
[----:B------:R-:W-:Y:S01]  /*de70*/  IMAD.WIDE.U32 R50, R36, -0x2daee0ad, RZ ;  /* 0xd2511f5324327825 */ /* 0x000fe200078e00ff */
[C---:B------:R-:W-:Y:S04]  /*de80*/  HMMA.16816.F32 R116, R140.reuse, R144, R116 ;  /* 0x000000908c74723c */ /* 0x040fe80000001874 */
[----:B------:R-:W-:Y:S01]  /*de90*/  LOP3.LUT R36, R136, UR18, R153, 0x96, !PT ;  /* 0x0000001288247c12 */ /* 0x000fe2000f8e9699 */
[----:B------:R-:W-:Y:S01]  /*dea0*/  IMAD.WIDE.U32 R148, R148, -0x2daee0ad, RZ ;  /* 0xd2511f5394947825 */ /* 0x000fe200078e00ff */
[----:B------:R-:W-:Y:S02]  /*deb0*/  LOP3.LUT R49, R48, UR19, R51, 0x96, !PT ;  /* 0x0000001330317c12 */ /* 0x000fe4000f8e9633 */
[-C--:B------:R-:W-:Y:S03]  /*dec0*/  HMMA.16816.F32 R20, R140, R146.reuse, R20 ;  /* 0x000000928c14723c */ /* 0x080fe60000001814 */
[----:B------:R-:W-:Y:S01]  /*ded0*/  IMAD.WIDE.U32 R160, R36, -0x326172a9, RZ ;  /* 0xcd9e8d5724a07825 */ /* 0x000fe200078e00ff */
[----:B------:R-:W-:Y:S01]  /*dee0*/  LOP3.LUT R158, R50, UR18, R149, 0x96, !PT ;  /* 0x00000012329e7c12 */ /* 0x000fe2000f8e9695 */
[----:B------:R-:W1:Y:S02]  /*def0*/  LDSM.16.MT88.4 R36, [R184+0x2400] ;  /* 0x00240000b824783b */ /* 0x000e640000004200 */
[----:B------:R-:W-:Y:S01]  /*df00*/  FADD.FTZ R195, R178, R195 ;  /* 0x000000c3b2c37221 */ /* 0x000fe20000010000 */
[----:B------:R-:W-:Y:S01]  /*df10*/  IMAD.WIDE.U32 R156, R156, -0x326172a9, RZ ;  /* 0xcd9e8d579c9c7825 */ /* 0x000fe200078e00ff */
[C---:B------:R-:W-:Y:S01]  /*df20*/  HMMA.16816.F32 R120, R132.reuse, R146, R120 ;  /* 0x000000928478723c */ /* 0x040fe20000001878 */
[----:B------:R-:W-:Y:S03]  /*df30*/  MUFU.EX2 R147, R57 ;  /* 0x0000003900937308 */ /* 0x000fe60000000800 */
[----:B------:R-:W-:Y:S01]  /*df40*/  MOV R51, R160 ;  /* 0x000000a000337202 */ /* 0x000fe20000000f00 */
[----:B------:R-:W-:Y:S01]  /*df50*/  IMAD.WIDE.U32 R158, R158, -0x326172a9, RZ ;  /* 0xcd9e8d579e9e7825 */ /* 0x000fe200078e00ff */
[----:B------:R-:W-:Y:S02]  /*df60*/  LOP3.LUT R44, R156, UR8, R161, 0x96, !PT ;  /* 0x000000089c2c7c12 */ /* 0x000fe4000f8e96a1 */
[C---:B------:R-:W-:Y:S01]  /*df70*/  PRMT R138, R160.reuse, 0x7773, RZ ;  /* 0x00007773a08a7816 */ /* 0x040fe200000000ff */
[----:B------:R-:W-:Y:S01]  /*df80*/  IMAD.WIDE.U32 R144, R49, -0x326172a9, RZ ;  /* 0xcd9e8d5731907825 */ /* 0x000fe200078e00ff */
[C---:B------:R-:W-:Y:S01]  /*df90*/  PRMT R48, R160.reuse, 0x7772, RZ ;  /* 0x00007772a0307816 */ /* 0x040fe200000000ff */
[----:B------:R-:W-:Y:S01]  /*dfa0*/  MUFU.EX2 R161, R52 ;  /* 0x0000003400a17308 */ /* 0x000fe20000000800 */
[----:B------:R-:W-:Y:S01]  /*dfb0*/  PRMT R137, R160, 0x7771, RZ ;  /* 0x00007771a0897816 */ /* 0x000fe200000000ff */
[----:B------:R-:W-:Y:S01]  /*dfc0*/  IMAD.MOV.U32 R45, RZ, RZ, R158 ;  /* 0x000000ffff2d7224 */ /* 0x000fe200078e009e */
[----:B------:R-:W-:Y:S01]  /*dfd0*/  LOP3.LUT R51, R51, 0xff, RZ, 0xc0, !PT ;  /* 0x000000ff33337812 */ /* 0x000fe200078ec0ff */
[----:B------:R-:W-:Y:S01]  /*dfe0*/  FADD.FTZ R193, R211, R193 ;  /* 0x000000c1d3c17221 */ /* 0x000fe20000010000 */
[C---:B------:R-:W-:Y:S01]  /*dff0*/  PRMT R47, R44.reuse, 0x7632, R47 ;  /* 0x000076322c2f7816 */ /* 0x040fe2000000002f */
[----:B------:R-:W-:Y:S01]  /*e000*/  FADD.FTZ R192, R177, R192 ;  /* 0x000000c0b1c07221 */ /* 0x000fe20000010000 */
[----:B------:R-:W-:Y:S03]  /*e010*/  LOP3.LUT R46, R44, 0xffff, RZ, 0xc0, !PT ;  /* 0x0000ffff2c2e7812 */ /* 0x000fe600078ec0ff */
[----:B------:R-:W-:Y:S01]  /*e020*/  MUFU.EX2 R160, R56 ;  /* 0x0000003800a07308 */ /* 0x000fe20000000800 */
[----:B------:R-:W-:Y:S01]  /*e030*/  PRMT R138, R48, 0x5410, R138 ;  /* 0x00005410308a7816 */ /* 0x000fe2000000008a */
[----:B------:R-:W-:Y:S01]  /*e040*/  FADD.FTZ R195, R179, R195 ;  /* 0x000000c3b3c37221 */ /* 0x000fe20000010000 */
[----:B------:R-:W-:Y:S01]  /*e050*/  PRMT R137, R51, 0x5410, R137 ;  /* 0x0000541033897816 */ /* 0x000fe20000000089 */
[----:B------:R-:W-:Y:S01]  /*e060*/  FADD.FTZ R193, R212, R193 ;  /* 0x000000c1d4c17221 */ /* 0x000fe20000010000 */
[----:B------:R-:W-:Y:S01]  /*e070*/  LOP3.LUT R51, R44, 0xff, RZ, 0xc0, !PT ;  /* 0x000000ff2c337812 */ /* 0x000fe200078ec0ff */
[----:B---3--:R-:W-:Y:S01]  /*e080*/  FADD.FTZ R192, R181, R192 ;  /* 0x000000c0b5c07221 */ /* 0x008fe20000010000 */
[----:B------:R-:W-:Y:S01]  /*e090*/  SHF.R.U32.HI R48, RZ, 0x18, R44 ;  /* 0x00000018ff307819 */ /* 0x000fe2000001162c */
[----:B------:R-:W-:Y:S01]  /*e0a0*/  FADD.FTZ R195, R246, R195 ;  /* 0x000000c3f6c37221 */ /* 0x000fe20000010000 */
[----:B------:R-:W-:Y:S01]  /*e0b0*/  LOP3.LUT R45, R45, 0xff, RZ, 0xc0, !PT ;  /* 0x000000ff2d2d7812 */ /* 0x000fe200078ec0ff */
[----:B------:R-:W-:Y:S01]  /*e0c0*/  FADD.FTZ R193, R251, R193 ;  /* 0x000000c1fbc17221 */ /* 0x000fe20000010000 */
[----:B------:R-:W-:Y:S01]  /*e0d0*/  SHF.R.U32.HI R46, RZ, 0x8, R46 ;  /* 0x00000008ff2e7819 */ /* 0x000fe2000001162e */
[----:B--2---:R-:W-:Y:S01]  /*e0e0*/  FADD.FTZ R192, R182, R192 ;  /* 0x000000c0b6c07221 */ /* 0x004fe20000010000 */
[----:B------:R-:W-:Y:S01]  /*e0f0*/  LOP3.LUT R44, R47, 0xff, RZ, 0xc0, !PT ;  /* 0x000000ff2f2c7812 */ /* 0x000fe200078ec0ff */
[----:B----4-:R-:W-:Y:S01]  /*e100*/  FADD.FTZ R195, R183, R195 ;  /* 0x000000c3b7c37221 */ /* 0x010fe20000010000 */
[----:B------:R-:W-:Y:S01]  /*e110*/  PRMT R51, R51, 0x5410, R46 ;  /* 0x0000541033337816 */ /* 0x000fe2000000002e */
[----:B------:R-:W-:Y:S01]  /*e120*/  FADD.FTZ R193, R252, R193 ;  /* 0x000000c1fcc17221 */ /* 0x000fe20000010000 */
[----:B------:R-:W-:Y:S01]  /*e130*/  PRMT R48, R44, 0x5410, R48 ;  /* 0x000054102c307816 */ /* 0x000fe20000000030 */
[-C--:B-1----:R-:W-:Y:S03]  /*e140*/  HMMA.16816.F32 R28, R132, R36.reuse, R28 ;  /* 0x00000024841c723c */ /* 0x082fe6000000181c */
[----:B------:R-:W-:Y:S01]  /*e150*/  LOP3.LUT R50, R144, UR8, R159, 0x96, !PT ;  /* 0x0000000890327c12 */ /* 0x000fe2000f8e969f */
[----:B------:R-:W-:Y:S01]  /*e160*/  FADD.FTZ R192, R172, R192 ;  /* 0x000000c0acc07221 */ /* 0x000fe20000010000 */
[----:B------:R-:W-:Y:S01]  /*e170*/  PRMT R136, R158, 0x7771, RZ ;  /* 0x000077719e887816 */ /* 0x000fe200000000ff */
[----:B------:R-:W-:Y:S01]  /*e180*/  MUFU.EX2 R159, R54 ;  /* 0x00000036009f7308 */ /* 0x000fe20000000800 */
[----:B------:R-:W-:Y:S01]  /*e190*/  PRMT R41, R50, 0x7632, R41 ;  /* 0x0000763232297816 */ /* 0x000fe20000000029 */
[C---:B------:R-:W-:Y:S04]  /*e1a0*/  HMMA.16816.F32 R124, R140.reuse, R36, R124 ;  /* 0x000000248c7c723c */ /* 0x040fe8000000187c */
[----:B------:R-:W-:Y:S01]  /*e1b0*/  PRMT R136, R45, 0x5410, R136 ;  /* 0x000054102d887816 */ /* 0x000fe20000000088 */
[----:B------:R-:W-:Y:S01]  /*e1c0*/  FFMA.FTZ R37, R42, UR4, -R203 ;  /* 0x000000042a257c23 */ /* 0x000fe200080108cb */
[----:B------:R-:W1:Y:S01]  /*e1d0*/  LDSM.16.MT88.4 R44, [R185+0x9800] ;  /* 0x00980000b92c783b */ /* 0x000e620000004200 */
[----:B------:R-:W-:Y:S01]  /*e1e0*/  SHF.R.U32.HI R146, RZ, 0x18, R50 ;  /* 0x00000018ff927819 */ /* 0x000fe20000011632 */
[-C--:B------:R-:W-:Y:S01]  /*e1f0*/  HMMA.16816.F32 R24, R140, R38.reuse, R24 ;  /* 0x000000268c18723c */ /* 0x080fe20000001818 */
[----:B------:R2:W-:Y:S02]  /*e200*/  MUFU.EX2 R163, R37 ;  /* 0x0000002500a37308 */ /* 0x0005e40000000800 */
[----:B------:R-:W-:Y:S01]  /*e210*/  LOP3.LUT R41, R41, 0xff, RZ, 0xc0, !PT ;  /* 0x000000ff29297812 */ /* 0x000fe200078ec0ff */
[----:B------:R-:W-:Y:S01]  /*e220*/  FADD.FTZ R195, R174, R195 ;  /* 0x000000c3aec37221 */ /* 0x000fe20000010000 */
[C---:B------:R-:W-:Y:S01]  /*e230*/  PRMT R139, R158.reuse, 0x7772, RZ ;  /* 0x000077729e8b7816 */ /* 0x040fe200000000ff */
[----:B------:R-:W-:Y:S01]  /*e240*/  LDSM.16.MT88.4 R140, [R185+0xa800] ;  /* 0x00a80000b98c783b */ /* 0x000fe20000004200 */
[----:B------:R-:W-:Y:S01]  /*e250*/  PRMT R146, R41, 0x5410, R146 ;  /* 0x0000541029927816 */ /* 0x000fe20000000092 */
[----:B------:R-:W-:Y:S04]  /*e260*/  HMMA.16816.F32 R128, R132, R38, R128 ;  /* 0x000000268480723c */ /* 0x000fe80000001880 */
[----:B------:R-:W-:Y:S01]  /*e270*/  FFMA.FTZ R41, R43, UR4, -R203 ;  /* 0x000000042b297c23 */ /* 0x000fe200080108cb */
[----:B------:R-:W-:Y:S01]  /*e280*/  PRMT R49, R158, 0x7773, RZ ;  /* 0x000077739e317816 */ /* 0x000fe200000000ff */
[----:B------:R-:W-:Y:S01]  /*e290*/  FADD.FTZ R193, R247, R193 ;  /* 0x000000c1f7c17221 */ /* 0x000fe20000010000 */
[----:B------:R-:W-:Y:S01]  /*e2a0*/  LOP3.LUT R36, R138, 0xff00ff, RZ, 0xc0, !PT ;  /* 0x00ff00ff8a247812 */ /* 0x000fe200078ec0ff */
[----:B------:R3:W4:Y:S01]  /*e2b0*/  MUFU.EX2 R162, R41 ;  /* 0x0000002900a27308 */ /* 0x0007220000000800 */
[----:B------:R-:W-:Y:S01]  /*e2c0*/  PRMT R49, R139, 0x5410, R49 ;  /* 0x000054108b317816 */ /* 0x000fe20000000031 */
[----:B------:R-:W-:Y:S01]  /*e2d0*/  FADD.FTZ R192, R173, R192 ;  /* 0x000000c0adc07221 */ /* 0x000fe20000010000 */
[C---:B------:R-:W-:Y:S01]  /*e2e0*/  LOP3.LUT R139, R50.reuse, 0xffff, RZ, 0xc0, !PT ;  /* 0x0000ffff328b7812 */ /* 0x040fe200078ec0ff */
[----:B------:R-:W-:Y:S01]  /*e2f0*/  FADD.FTZ R195, R175, R195 ;  /* 0x000000c3afc37221 */ /* 0x000fe20000010000 */
[----:B------:R-:W-:Y:S01]  /*e300*/  LOP3.LUT R144, R50, 0xff, RZ, 0xc0, !PT ;  /* 0x000000ff32907812 */ /* 0x000fe200078ec0ff */
[----:B------:R-:W-:Y:S01]  /*e310*/  FADD.FTZ R193, R248, R193 ;  /* 0x000000c1f8c17221 */ /* 0x000fe20000010000 */
[----:B------:R-:W-:Y:S02]  /*e320*/  SHF.R.U32.HI R40, RZ, 0x8, R139 ;  /* 0x00000008ff287819 */ /* 0x000fe4000001168b */
[--C-:B------:R-:W-:Y:S02]  /*e330*/  HSET2.LE.AND R42, R137, R202.reuse, PT ;  /* 0x000000ca892a7233 */ /* 0x100fe40003803000 */
[----:B------:R-:W-:Y:S02]  /*e340*/  PRMT R144, R144, 0x5410, R40 ;  /* 0x0000541090907816 */ /* 0x000fe40000000028 */
[--C-:B------:R-:W-:Y:S02]  /*e350*/  HSET2.LE.AND R36, R36, R202.reuse, PT ;  /* 0x000000ca24247233 */ /* 0x100fe40003803000 */
[----:B------:R-:W-:Y:S02]  /*e360*/  F2FP.F16.F32.PACK_AB R40, R173, R172 ;  /* 0x000000acad28723e */ /* 0x000fe400000000ff */
[----:B--2---:R-:W-:Y:S02]  /*e370*/  F2FP.F16.F32.PACK_AB R37, R175, R174 ;  /* 0x000000aeaf25723e */ /* 0x004fe400000000ff */
[----:B------:R-:W-:Y:S02]  /*e380*/  LOP3.LUT R42, R40, R42, RZ, 0xc0, !PT ;  /* 0x0000002a282a7212 */ /* 0x000fe400078ec0ff */
[----:B------:R-:W-:Y:S02]  /*e390*/  LOP3.LUT R43, R37, R36, RZ, 0xc0, !PT ;  /* 0x00000024252b7212 */ /* 0x000fe400078ec0ff */
[--C-:B------:R-:W-:Y:S02]  /*e3a0*/  HSET2.LE.AND R40, R51, R202.reuse, PT ;  /* 0x000000ca33287233 */ /* 0x100fe40003803000 */
[--C-:B---3--:R-:W-:Y:S02]  /*e3b0*/  HSET2.LE.AND R41, R48, R202.reuse, PT ;  /* 0x000000ca30297233 */ /* 0x108fe40003803000 */
[----:B------:R-:W-:Y:S02]  /*e3c0*/  F2FP.F16.F32.PACK_AB R48, R182, R181 ;  /* 0x000000b5b630723e */ /* 0x000fe400000000ff */
[----:B------:R-:W-:Y:S02]  /*e3d0*/  F2FP.F16.F32.PACK_AB R37, R183, R246 ;  /* 0x000000f6b725723e */ /* 0x000fe400000000ff */
[--C-:B------:R-:W-:Y:S02]  /*e3e0*/  HSET2.LE.AND R50, R136, R202.reuse, PT ;  /* 0x000000ca88327233 */ /* 0x100fe40003803000 */
[----:B------:R-:W-:Y:S01]  /*e3f0*/  LOP3.LUT R49, R49, 0xff00ff, RZ, 0xc0, !PT ;  /* 0x00ff00ff31317812 */ /* 0x000fe200078ec0ff */
[----:B------:R-:W2:Y:S01]  /*e400*/  LDSM.16.MT88.4 R136, [R184+0x800] ;  /* 0x00080000b888783b */ /* 0x000ea20000004200 */
[----:B------:R-:W-:Y:S02]  /*e410*/  F2FP.F16.F32.PACK_AB R36, R248, R247 ;  /* 0x000000f7f824723e */ /* 0x000fe400000000ff */
[----:B------:R-:W-:Y:S02]  /*e420*/  LOP3.LUT R40, R48, R40, RZ, 0xc0, !PT ;  /* 0x0000002830287212 */ /* 0x000fe400078ec0ff */
[----:B------:R-:W-:Y:S02]  /*e430*/  LOP3.LUT R41, R37, R41, RZ, 0xc0, !PT ;  /* 0x0000002925297212 */ /* 0x000fe400078ec0ff */
[--C-:B------:R-:W-:Y:S02]  /*e440*/  HSET2.LE.AND R51, R49, R202.reuse, PT ;  /* 0x000000ca31337233 */ /* 0x100fe40003803000 */
[--C-:B------:R-:W-:Y:S02]  /*e450*/  HSET2.LE.AND R48, R144, R202.reuse, PT ;  /* 0x000000ca90307233 */ /* 0x100fe40003803000 */
[----:B------:R-:W-:Y:S01]  /*e460*/  LOP3.LUT R50, R36, R50, RZ, 0xc0, !PT ;  /* 0x0000003224327212 */ /* 0x000fe200078ec0ff */
[-C--:B-1----:R-:W-:Y:S05]  /*e470*/  HMMA.16816.F32 R4, R40, R44.reuse, R4 ;  /* 0x0000002c2804723c */ /* 0x082fea0000001804 */
[--C-:B------:R-:W-:Y:S02]  /*e480*/  HSET2.LE.AND R49, R146, R202.reuse, PT ;  /* 0x000000ca92317233 */ /* 0x100fe40003803000 */
[----:B------:R-:W-:Y:S01]  /*e490*/  F2FP.F16.F32.PACK_AB R38, R250, R249 ;  /* 0x000000f9fa26723e */ /* 0x000fe200000000ff */
[----:B------:R-:W1:Y:S01]  /*e4a0*/  MUFU.EX2 R146, R59 ;  /* 0x0000003b00927308 */ /* 0x000e620000000800 */
[----:B------:R-:W-:Y:S02]  /*e4b0*/  F2FP.F16.F32.PACK_AB R37, R252, R251 ;  /* 0x000000fbfc25723e */ /* 0x000fe400000000ff */
[----:B----4-:R-:W-:Y:S02]  /*e4c0*/  F2FP.F16.F32.PACK_AB R36, R162, R163 ;  /* 0x000000a3a224723e */ /* 0x010fe400000000ff */
[----:B------:R-:W-:Y:S02]  /*e4d0*/  LOP3.LUT R51, R38, R51, RZ, 0xc0, !PT ;  /* 0x0000003326337212 */ /* 0x000fe400078ec0ff */
[----:B------:R-:W-:Y:S02]  /*e4e0*/  LOP3.LUT R48, R37, R48, RZ, 0xc0, !PT ;  /* 0x0000003025307212 */ /* 0x000fe400078ec0ff */
[----:B------:R-:W-:Y:S02]  /*e4f0*/  LOP3.LUT R49, R36, R49, RZ, 0xc0, !PT ;  /* 0x0000003124317212 */ /* 0x000fe400078ec0ff */
[----:B------:R-:W3:Y:S01]  /*e500*/  LDSM.16.MT88.4 R36, [R184+0x1800] ;  /* 0x00180000b824783b */ /* 0x000ee20000004200 */
[----:B------:R-:W-:Y:S04]  /*e510*/  LOP3.LUT R134, R150, UR9, R145, 0x96, !PT ;  /* 0x0000000996867c12 */ /* 0x000fe8000f8e9691 */
[C---:B------:R-:W-:Y:S04]  /*e520*/  HMMA.16816.F32 R8, R48.reuse, R44, R8 ;  /* 0x0000002c3008723c */ /* 0x040fe80000001808 */
[----:B-1----:R-:W-:Y:S02]  /*e530*/  IMAD.MOV.U32 R62, RZ, RZ, R146 ;  /* 0x000000ffff3e7224 */ /* 0x002fe400078e0092 */
[----:B------:R-:W-:Y:S02]  /*e540*/  IMAD.WIDE.U32 R134, R134, -0x2daee0ad, RZ ;  /* 0xd2511f5386867825 */ /* 0x000fe400078e00ff */
[-C--:B------:R-:W-:Y:S03]  /*e550*/  HMMA.16816.F32 R12, R48, R46.reuse, R12 ;  /* 0x0000002e300c723c */ /* 0x080fe6000000180c */
[----:B------:R-:W-:Y:S01]  /*e560*/  LOP3.LUT R148, R148, UR17, R135, 0x96, !PT ;  /* 0x0000001194947c12 */ /* 0x000fe2000f8e9687 */
[----:B------:R-:W-:Y:S01]  /*e570*/  IMAD.MOV.U32 R56, RZ, RZ, R134 ;  /* 0x000000ffff387224 */ /* 0x000fe200078e0086 */
[C---:B------:R-:W-:Y:S02]  /*e580*/  PRMT R132, R134.reuse, 0x7773, RZ ;  /* 0x0000777386847816 */ /* 0x040fe400000000ff */
[----:B------:R-:W-:Y:S01]  /*e590*/  PRMT R133, R134, 0x7772, RZ ;  /* 0x0000777286857816 */ /* 0x000fe200000000ff */
[C---:B------:R-:W-:Y:S01]  /*e5a0*/  HMMA.16816.F32 R16, R40.reuse, R46, R16 ;  /* 0x0000002e2810723c */ /* 0x040fe20000001810 */
[----:B------:R-:W1:Y:S03]  /*e5b0*/  LDSM.16.MT88.4 R44, [R185+0xb800] ;  /* 0x00b80000b92c783b */ /* 0x000e660000004200 */
[----:B------:R-:W-:Y:S02]  /*e5c0*/  LOP3.LUT R56, R56, 0xff, RZ, 0xc0, !PT ;  /* 0x000000ff38387812 */ /* 0x000fe400078ec0ff */
[----:B------:R-:W-:Y:S02]  /*e5d0*/  PRMT R134, R134, 0x7771, RZ ;  /* 0x0000777186867816 */ /* 0x000fe400000000ff */
[-C--:B--2---:R-:W-:Y:S03]  /*e5e0*/  HMMA.16816.F32 R68, R40, R136.reuse, R68 ;  /* 0x000000882844723c */ /* 0x084fe60000001844 */
[----:B------:R-:W-:Y:S05]  /*e5f0*/  PRMT R134, R56, 0x5410, R134 ;  /* 0x0000541038867816 */ /* 0x000fea0000000086 */
[C---:B------:R-:W-:Y:S04]  /*e600*/  HMMA.16816.F32 R72, R48.reuse, R136, R72 ;  /* 0x000000883048723c */ /* 0x040fe80000001848 */
[----:B------:R-:W-:Y:S01]  /*e610*/  IMAD.MOV.U32 R137, RZ, RZ, R163 ;  /* 0x000000ffff897224 */ /* 0x000fe200078e00a3 */
[--C-:B------:R-:W-:Y:S03]  /*e620*/  HSET2.LE.AND R134, R134, R202.reuse, PT ;  /* 0x000000ca86867233 */ /* 0x100fe60003803000 */
[-C--:B------:R-:W-:Y:S03]  /*e630*/  HMMA.16816.F32 R76, R48, R138.reuse, R76 ;  /* 0x0000008a304c723c */ /* 0x080fe6000000184c */
[----:B------:R-:W-:Y:S05]  /*e640*/  FADD.FTZ R197, R137, R197 ;  /* 0x000000c589c57221 */ /* 0x000fea0000010000 */
[C---:B------:R-:W-:Y:S08]  /*e650*/  HMMA.16816.F32 R80, R40.reuse, R138, R80 ;  /* 0x0000008a2850723c */ /* 0x040ff00000001850 */
[-C--:B------:R-:W-:Y:S08]  /*e660*/  HMMA.16816.F32 R84, R40, R140.reuse, R84 ;  /* 0x0000008c2854723c */ /* 0x080ff00000001854 */
[C---:B------:R-:W-:Y:S08]  /*e670*/  HMMA.16816.F32 R88, R48.reuse, R140, R88 ;  /* 0x0000008c3058723c */ /* 0x040ff00000001858 */
[-C--:B------:R-:W-:Y:S08]  /*e680*/  HMMA.16816.F32 R92, R48, R142.reuse, R92 ;  /* 0x0000008e305c723c */ /* 0x080ff0000000185c */
[C---:B------:R-:W-:Y:S08]  /*e690*/  HMMA.16816.F32 R96, R40.reuse, R142, R96 ;  /* 0x0000008e2860723c */ /* 0x040ff00000001860 */
[-C--:B---3--:R-:W-:Y:S08]  /*e6a0*/  HMMA.16816.F32 R100, R40, R36.reuse, R100 ;  /* 0x000000242864723c */ /* 0x088ff00000001864 */
[C---:B------:R-:W-:Y:S04]  /*e6b0*/  HMMA.16816.F32 R104, R48.reuse, R36, R104 ;  /* 0x000000243068723c */ /* 0x040fe80000001868 */
[----:B------:R-:W-:Y:S04]  /*e6c0*/  LOP3.LUT R36, R154, UR9, R157, 0x96, !PT ;  /* 0x000000099a247c12 */ /* 0x000fe8000f8e969d */
[-C--:B------:R-:W-:Y:S03]  /*e6d0*/  HMMA.16816.F32 R108, R48, R38.reuse, R108 ;  /* 0x00000026306c723c */ /* 0x080fe6000000186c */
[----:B------:R-:W-:Y:S04]  /*e6e0*/  IMAD.WIDE.U32 R36, R36, -0x2daee0ad, RZ ;  /* 0xd2511f5324247825 */ /* 0x000fe800078e00ff */
[----:B------:R-:W-:Y:S01]  /*e6f0*/  IMAD.MOV.U32 R55, RZ, RZ, R36 ;  /* 0x000000ffff377224 */ /* 0x000fe200078e0024 */
[C---:B------:R-:W-:Y:S04]  /*e700*/  HMMA.16816.F32 R32, R40.reuse, R38, R32 ;  /* 0x000000262820723c */ /* 0x040fe80000001820 */
[----:B------:R-:W-:Y:S02]  /*e710*/  LOP3.LUT R152, R152, UR17, R37, 0x96, !PT ;  /* 0x0000001198987c12 */ /* 0x000fe4000f8e9625 */
[C---:B------:R-:W-:Y:S02]  /*e720*/  PRMT R52, R36.reuse, 0x7773, RZ ;  /* 0x0000777324347816 */ /* 0x040fe400000000ff */
[-C--:B-1----:R-:W-:Y:S03]  /*e730*/  HMMA.16816.F32 R112, R40, R44.reuse, R112 ;  /* 0x0000002c2870723c */ /* 0x082fe60000001870 */
[C---:B------:R-:W-:Y:S02]  /*e740*/  PRMT R53, R36.reuse, 0x7772, RZ ;  /* 0x0000777224357816 */ /* 0x040fe400000000ff */
[----:B------:R-:W-:Y:S02]  /*e750*/  PRMT R54, R36, 0x7771, RZ ;  /* 0x0000777124367816 */ /* 0x000fe400000000ff */
[----:B------:R-:W1:Y:S01]  /*e760*/  LDSM.16.MT88.4 R36, [R184+0x2800] ;  /* 0x00280000b824783b */ /* 0x000e620000004200 */
[C---:B------:R-:W-:Y:S04]  /*e770*/  HMMA.16816.F32 R116, R48.reuse, R44, R116 ;  /* 0x0000002c3074723c */ /* 0x040fe80000001874 */
[----:B------:R-:W-:Y:S02]  /*e780*/  PRMT R53, R53, 0x5410, R52 ;  /* 0x0000541035357816 */ /* 0x000fe40000000034 */
[----:B------:R-:W-:Y:S01]  /*e790*/  PRMT R52, R133, 0x5410, R132 ;  /* 0x0000541085347816 */ /* 0x000fe20000000084 */
[--C-:B------:R-:W-:Y:S01]  /*e7a0*/  FFMA.FTZ R133, R58, UR4, -R203.reuse ;  /* 0x000000043a857c23 */ /* 0x100fe200080108cb */
[-C--:B------:R-:W-:Y:S03]  /*e7b0*/  HMMA.16816.F32 R20, R48, R46.reuse, R20 ;  /* 0x0000002e3014723c */ /* 0x080fe60000001814 */
[----:B------:R2:W3:Y:S01]  /*e7c0*/  MUFU.EX2 R158, R133 ;  /* 0x00000085009e7308 */ /* 0x0004e20000000800 */
[----:B------:R-:W-:Y:S01]  /*e7d0*/  LOP3.LUT R132, R152, 0xffff, RZ, 0xc0, !PT ;  /* 0x0000ffff98847812 */ /* 0x000fe200078ec0ff */
[----:B------:R-:W-:Y:S01]  /*e7e0*/  FFMA.FTZ R203, R63, UR4, -R203 ;  /* 0x000000043fcb7c23 */ /* 0x000fe200080108cb */
[----:B------:R-:W-:Y:S01]  /*e7f0*/  LOP3.LUT R55, R55, 0xff, RZ, 0xc0, !PT ;  /* 0x000000ff37377812 */ /* 0x000fe200078ec0ff */
[----:B------:R-:W-:Y:S01]  /*e800*/  IMAD.MOV.U32 R63, RZ, RZ, R147 ;  /* 0x000000ffff3f7224 */ /* 0x000fe200078e0093 */
[C---:B------:R-:W-:Y:S01]  /*e810*/  HMMA.16816.F32 R120, R40.reuse, R46, R120 ;  /* 0x0000002e2878723c */ /* 0x040fe20000001878 */
[----:B------:R-:W-:Y:S04]  /*e820*/  LDSM.16.MT88.4 R144, [R184+0x1c00] ;  /* 0x001c0000b890783b */ /* 0x000fe80000004200 */
[----:B------:R-:W4:Y:S01]  /*e830*/  MUFU.EX2 R203, R203 ;  /* 0x000000cb00cb7308 */ /* 0x000f220000000800 */
[----:B------:R-:W-:Y:S02]  /*e840*/  SHF.R.U32.HI R58, RZ, 0x8, R132 ;  /* 0x00000008ff3a7819 */ /* 0x000fe40000011684 */
[C---:B------:R-:W-:Y:S02]  /*e850*/  LOP3.LUT R47, R148.reuse, 0xffff, RZ, 0xc0, !PT ;  /* 0x0000ffff942f7812 */ /* 0x040fe400078ec0ff */
[C---:B------:R-:W-:Y:S02]  /*e860*/  PRMT R46, R148.reuse, 0x7632, R46 ;  /* 0x00007632942e7816 */ /* 0x040fe4000000002e */
[----:B------:R-:W-:Y:S02]  /*e870*/  LOP3.LUT R132, R148, 0xff, RZ, 0xc0, !PT ;  /* 0x000000ff94847812 */ /* 0x000fe400078ec0ff */
[----:B--2---:R-:W-:Y:S02]  /*e880*/  SHF.R.U32.HI R133, RZ, 0x18, R148 ;  /* 0x00000018ff857819 */ /* 0x004fe40000011694 */
[----:B------:R-:W2:Y:S01]  /*e890*/  LDSM.16.MT88.4 R148, [R185+0x9c00] ;  /* 0x009c0000b994783b */ /* 0x000ea20000004200 */
[----:B------:R-:W-:Y:S02]  /*e8a0*/  PRMT R54, R55, 0x5410, R54 ;  /* 0x0000541037367816 */ /* 0x000fe40000000036 */
[----:B------:R-:W-:Y:S02]  /*e8b0*/  LOP3.LUT R135, R52, 0xff00ff, RZ, 0xc0, !PT ;  /* 0x00ff00ff34877812 */ /* 0x000fe400078ec0ff */
[C---:B------:R-:W-:Y:S02]  /*e8c0*/  PRMT R57, R152.reuse, 0x7632, R57 ;  /* 0x0000763298397816 */ /* 0x040fe40000000039 */
[----:B------:R-:W-:Y:S01]  /*e8d0*/  SHF.R.U32.HI R47, RZ, 0x8, R47 ;  /* 0x00000008ff2f7819 */ /* 0x000fe2000001162f */
[-C--:B-1----:R-:W-:Y:S03]  /*e8e0*/  HMMA.16816.F32 R28, R40, R36.reuse, R28 ;  /* 0x00000024281c723c */ /* 0x082fe6000000181c */
[----:B------:R-:W-:Y:S02]  /*e8f0*/  LOP3.LUT R57, R57, 0xff, RZ, 0xc0, !PT ;  /* 0x000000ff39397812 */ /* 0x000fe400078ec0ff */
[----:B------:R-:W-:Y:S02]  /*e900*/  LOP3.LUT R44, R152, 0xff, RZ, 0xc0, !PT ;  /* 0x000000ff982c7812 */ /* 0x000fe400078ec0ff */
[----:B------:R-:W-:Y:S01]  /*e910*/  SHF.R.U32.HI R45, RZ, 0x18, R152 ;  /* 0x00000018ff2d7819 */ /* 0x000fe20000011698 */
[C---:B------:R-:W-:Y:S04]  /*e920*/  HMMA.16816.F32 R124, R48.reuse, R36, R124 ;  /* 0x00000024307c723c */ /* 0x040fe8000000187c */
[----:B------:R-:W-:Y:S02]  /*e930*/  PRMT R132, R132, 0x5410, R47 ;  /* 0x0000541084847816 */ /* 0x000fe4000000002f */
[----:B------:R-:W-:Y:S02]  /*e940*/  PRMT R44, R44, 0x5410, R58 ;  /* 0x000054102c2c7816 */ /* 0x000fe4000000003a */
[-C--:B------:R-:W-:Y:S03]  /*e950*/  HMMA.16816.F32 R24, R48, R38.reuse, R24 ;  /* 0x000000263018723c */ /* 0x080fe60000001818 */
[----:B------:R-:W-:Y:S01]  /*e960*/  PRMT R45, R57, 0x5410, R45 ;  /* 0x00005410392d7816 */ /* 0x000fe2000000002d */
[----:B------:R-:W-:Y:S01]  /*e970*/  IMAD.MOV.U32 R50, RZ, RZ, R159 ;  /* 0x000000ffff327224 */ /* 0x000fe200078e009f */
[----:B------:R-:W-:Y:S01]  /*e980*/  LOP3.LUT R47, R53, 0xff00ff, RZ, 0xc0, !PT ;  /* 0x00ff00ff352f7812 */ /* 0x000fe200078ec0ff */
[----:B------:R-:W-:Y:S01]  /*e990*/  IMAD.MOV.U32 R51, RZ, RZ, R160 ;  /* 0x000000ffff337224 */ /* 0x000fe200078e00a0 */
[----:B------:R-:W-:Y:S01]  /*e9a0*/  LOP3.LUT R46, R46, 0xff, RZ, 0xc0, !PT ;  /* 0x000000ff2e2e7812 */ /* 0x000fe200078ec0ff */
[----:B------:R-:W-:Y:S01]  /*e9b0*/  HMMA.16816.F32 R128, R40, R38, R128 ;  /* 0x000000262880723c */ /* 0x000fe20000001880 */
[----:B------:R-:W-:Y:S03]  /*e9c0*/  LDSM.16.MT88.4 R56, [R185+0xac00] ;  /* 0x00ac0000b938783b */ /* 0x000fe60000004200 */
[----:B------:R-:W-:Y:S01]  /*e9d0*/  PRMT R133, R46, 0x5410, R133 ;  /* 0x000054102e857816 */ /* 0x000fe20000000085 */
[----:B------:R-:W-:Y:S01]  /*e9e0*/  FADD.FTZ R195, R50, R195 ;  /* 0x000000c332c37221 */ /* 0x000fe20000010000 */
[--C-:B------:R-:W-:Y:S01]  /*e9f0*/  HSET2.LE.AND R46, R54, R202.reuse, PT ;  /* 0x000000ca362e7233 */ /* 0x100fe20003803000 */
[----:B------:R-:W-:Y:S01]  /*ea00*/  FADD.FTZ R193, R51, R193 ;  /* 0x000000c133c17221 */ /* 0x000fe20000010000 */
[--C-:B------:R-:W-:Y:S01]  /*ea10*/  HSET2.LE.AND R44, R44, R202.reuse, PT ;  /* 0x000000ca2c2c7233 */ /* 0x100fe20003803000 */
[----:B------:R-:W1:Y:S01]  /*ea20*/  LDSM.16.MT88.4 R52, [R184+0xc00] ;  /* 0x000c0000b834783b */ /* 0x000e620000004200 */
[--C-:B------:R-:W-:Y:S01]  /*ea30*/  HSET2.LE.AND R45, R45, R202.reuse, PT ;  /* 0x000000ca2d2d7233 */ /* 0x100fe20003803000 */
[----:B------:R-:W-:Y:S01]  /*ea40*/  FADD.FTZ R195, R206, R195 ;  /* 0x000000c3cec37221 */ /* 0x000fe20000010000 */
[--C-:B------:R-:W-:Y:S01]  /*ea50*/  HSET2.LE.AND R47, R47, R202.reuse, PT ;  /* 0x000000ca2f2f7233 */ /* 0x100fe20003803000 */
[----:B------:R-:W-:Y:S01]  /*ea60*/  FADD.FTZ R193, R63, R193 ;  /* 0x000000c13fc17221 */ /* 0x000fe20000010000 */
[----:B------:R-:W-:Y:S01]  /*ea70*/  F2FP.F16.F32.PACK_AB R37, R205, R161 ;  /* 0x000000a1cd25723e */ /* 0x000fe200000000ff */
[----:B------:R-:W-:Y:S01]  /*ea80*/  FADD.FTZ R195, R66, R195 ;  /* 0x000000c342c37221 */ /* 0x000fe20000010000 */
[----:B------:R-:W-:Y:S01]  /*ea90*/  F2FP.F16.F32.PACK_AB R36, R206, R50 ;  /* 0x00000032ce24723e */ /* 0x000fe200000000ff */
[----:B------:R-:W-:Y:S01]  /*eaa0*/  FADD.FTZ R193, R60, R193 ;  /* 0x000000c13cc17221 */ /* 0x000fe20000010000 */
[----:B------:R-:W-:Y:S01]  /*eab0*/  F2FP.F16.F32.PACK_AB R49, R65, R64 ;  /* 0x000000404131723e */ /* 0x000fe200000000ff */
[C---:B------:R-:W-:Y:S01]  /*eac0*/  FADD.FTZ R240, R67.reuse, R195 ;  /* 0x000000c343f07221 */ /* 0x040fe20000010000 */
[----:B------:R-:W-:Y:S01]  /*ead0*/  F2FP.F16.F32.PACK_AB R48, R67, R66 ;  /* 0x000000424330723e */ /* 0x000fe200000000ff */
[----:B------:R-:W-:Y:S01]  /*eae0*/  FADD.FTZ R228, R204, R193 ;  /* 0x000000c1cce47221 */ /* 0x000fe20000010000 */
[--C-:B------:R-:W-:Y:S02]  /*eaf0*/  HSET2.LE.AND R132, R132, R202.reuse, PT ;  /* 0x000000ca84847233 */ /* 0x100fe40003803000 */
[--C-:B------:R-:W-:Y:S02]  /*eb00*/  HSET2.LE.AND R135, R135, R202.reuse, PT ;  /* 0x000000ca87877233 */ /* 0x100fe40003803000 */
[----:B------:R-:W-:Y:S02]  /*eb10*/  HSET2.LE.AND R133, R133, R202, PT ;  /* 0x000000ca85857233 */ /* 0x000fe40003803000 */
[----:B------:R-:W-:Y:S02]  /*eb20*/  F2FP.F16.F32.PACK_AB R40, R63, R51 ;  /* 0x000000333f28723e */ /* 0x000fe400000000ff */
[----:B------:R-:W-:Y:S02]  /*eb30*/  LOP3.LUT R44, R37, R44, RZ, 0xc0, !PT ;  /* 0x0000002c252c7212 */ /* 0x000fe400078ec0ff */
[----:B------:R-:W-:Y:S02]  /*eb40*/  LOP3.LUT R45, R36, R45, RZ, 0xc0, !PT ;  /* 0x0000002d242d7212 */ /* 0x000fe400078ec0ff */
[----:B------:R-:W-:Y:S01]  /*eb50*/  LOP3.LUT R46, R49, R46, RZ, 0xc0, !PT ;  /* 0x0000002e312e7212 */ /* 0x000fe200078ec0ff */
[----:B------:R-:W-:Y:S01]  /*eb60*/  IMAD.MOV.U32 R49, RZ, RZ, R161 ;  /* 0x000000ffff317224 */ /* 0x000fe200078e00a1 */
[----:B------:R-:W-:Y:S01]  /*eb70*/  LOP3.LUT R47, R48, R47, RZ, 0xc0, !PT ;  /* 0x0000002f302f7212 */ /* 0x000fe200078ec0ff */
[----:B------:R-:W-:Y:S01]  /*eb80*/  IMAD.MOV.U32 R48, RZ, RZ, R162 ;  /* 0x000000ffff307224 */ /* 0x000fe200078e00a2 */
[----:B---3--:R-:W-:Y:S01]  /*eb90*/  MOV R202, R158 ;  /* 0x0000009e00ca7202 */ /* 0x008fe20000000f00 */
[----:B------:R-:W3:Y:S01]  /*eba0*/  LDSM.16.MT88.4 R36, [R185+0xbc00] ;  /* 0x00bc0000b924783b */ /* 0x000ee20000004200 */
[----:B------:R-:W-:Y:S01]  /*ebb0*/  LOP3.LUT R132, R40, R132, RZ, 0xc0, !PT ;  /* 0x0000008428847212 */ /* 0x000fe200078ec0ff */
[----:B------:R-:W-:Y:S01]  /*ebc0*/  FADD.FTZ R197, R48, R197 ;  /* 0x000000c530c57221 */ /* 0x000fe20000010000 */
[----:B------:R-:W-:Y:S01]  /*ebd0*/  F2FP.F16.F32.PACK_AB R42, R62, R202 ;  /* 0x000000ca3e2a723e */ /* 0x000fe200000000ff */
[-C--:B--2---:R-:W-:Y:S04]  /*ebe0*/  HMMA.16816.F32 R160, R44, R148.reuse, R4 ;  /* 0x000000942ca0723c */ /* 0x084fe80000001804 */
[----:B------:R-:W2:Y:S01]  /*ebf0*/  LDSM.16.MT88.4 R4, [R184+0x2c00] ;  /* 0x002c0000b804783b */ /* 0x000ea20000004200 */
[----:B------:R-:W-:Y:S01]  /*ec00*/  F2FP.F16.F32.PACK_AB R41, R204, R60 ;  /* 0x0000003ccc29723e */ /* 0x000fe200000000ff */
[----:B------:R-:W-:Y:S01]  /*ec10*/  FADD.FTZ R197, R249, R197 ;  /* 0x000000c5f9c57221 */ /* 0x000fe20000010000 */
[----:B----4-:R-:W-:Y:S01]  /*ec20*/  F2FP.F16.F32.PACK_AB R40, R203, R61 ;  /* 0x0000003dcb28723e */ /* 0x010fe200000000ff */
[----:B------:R-:W-:Y:S01]  /*ec30*/  FADD.FTZ R192, R49, R192 ;  /* 0x000000c031c07221 */ /* 0x000fe20000010000 */
[----:B------:R-:W-:Y:S01]  /*ec40*/  LOP3.LUT R133, R42, R133, RZ, 0xc0, !PT ;  /* 0x000000852a857212 */ /* 0x000fe200078ec0ff */
[----:B------:R-:W-:Y:S01]  /*ec50*/  FADD.FTZ R197, R250, R197 ;  /* 0x000000c5fac57221 */ /* 0x000fe20000010000 */
[----:B------:R-:W-:Y:S01]  /*ec60*/  LOP3.LUT R134, R41, R134, RZ, 0xc0, !PT ;  /* 0x0000008629867212 */ /* 0x000fe200078ec0ff */
[----:B------:R-:W-:Y:S01]  /*ec70*/  FADD.FTZ R192, R205, R192 ;  /* 0x000000c0cdc07221 */ /* 0x000fe20000010000 */
[----:B------:R-:W-:Y:S01]  /*ec80*/  LOP3.LUT R135, R40, R135, RZ, 0xc0, !PT ;  /* 0x0000008728877212 */ /* 0x000fe200078ec0ff */
[----:B------:R-:W-:Y:S02]  /*ec90*/  FADD.FTZ R197, R202, R197 ;  /* 0x000000c5cac57221 */ /* 0x000fe40000010000 */
[----:B------:R-:W-:Y:S02]  /*eca0*/  FADD.FTZ R192, R64, R192 ;  /* 0x000000c040c07221 */ /* 0x000fe40000010000 */
[----:B------:R-:W-:Y:S02]  /*ecb0*/  FADD.FTZ R197, R62, R197 ;  /* 0x000000c53ec57221 */ /* 0x000fe40000010000 */
[C---:B------:R-:W-:Y:S04]  /*ecc0*/  HMMA.16816.F32 R156, R132.reuse, R148, R8 ;  /* 0x00000094849c723c */ /* 0x040fe80000001808 */
[----:B------:R-:W-:Y:S01]  /*ecd0*/  FADD.FTZ R197, R61, R197 ;  /* 0x000000c53dc57221 */ /* 0x000fe20000010000 */
[----:B------:R-:W-:Y:S03]  /*ece0*/  FADD.FTZ R241, R65, R192 ;  /* 0x000000c041f17221 */ /* 0x000fe60000010000 */
[-C--:B------:R-:W-:Y:S03]  /*ecf0*/  HMMA.16816.F32 R152, R132, R150.reuse, R12 ;  /* 0x000000968498723c */ /* 0x080fe6000000180c */
[----:B------:R-:W-:Y:S05]  /*ed00*/  FADD.FTZ R227, R203, R197 ;  /* 0x000000c5cbe37221 */ /* 0x000fea0000010000 */
[C---:B------:R-:W-:Y:S08]  /*ed10*/  HMMA.16816.F32 R148, R44.reuse, R150, R16 ;  /* 0x000000962c94723c */ /* 0x040ff00000001810 */
[-C--:B-1----:R-:W-:Y:S08]  /*ed20*/  HMMA.16816.F32 R68, R44, R52.reuse, R68 ;  /* 0x000000342c44723c */ /* 0x082ff00000001844 */
        /* <DEDUP_REMOVED lines=15> */
[-C--:B--2---:R-:W-:Y:S08]  /*ee20*/  HMMA.16816.F32 R136, R44, R4.reuse, R28 ;  /* 0x000000042c88723c */ /* 0x084ff0000000181c */
[C---:B------:R-:W-:Y:S08]  /*ee30*/  HMMA.16816.F32 R124, R132.reuse, R4, R124 ;  /* 0x00000004847c723c */ /* 0x040ff0000000187c */
[-C--:B------:R-:W-:Y:S08]  /*ee40*/  HMMA.16816.F32 R132, R132, R6.reuse, R24 ;  /* 0x000000068484723c */ /* 0x080ff00000001818 */
[----:B------:R-:W-:Y:S01]  /*ee50*/  HMMA.16816.F32 R128, R44, R6, R128 ;  /* 0x000000062c80723c */ /* 0x000fe20000001880 */
[----:B------:R-:W-:Y:S08]  /*ee60*/  @!UPT UIADD3 URZ, UPT, UPT, URZ, URZ, URZ ;  /* 0x000000fffffff290 */ /* 0x000ff0000fffe0ff */
[----:B------:R-:W-:Y:S11]  /*ee70*/  BRA.U UP0, `(.L_x_418) ;  /* 0xffffffc1007c7547 */ /* 0x000ff6000b83ffff */
.L_x_417:
[----:B-----5:R-:W2:Y:S01]  /*ee80*/  SHFL.BFLY PT, R0, R241, 0x2, 0x1f ;  /* 0x0c401f00f1007f89 */ /* 0x020ea200000e0000 */
[----:B------:R-:W3:Y:S01]  /*ee90*/  LDCU UR4, c[0x0][0x4fc] ;  /* 0x00009f80ff0477ac */ /* 0x000ee20008000800 */
[C---:B------:R-:W-:Y:S01]  /*eea0*/  LOP3.LUT R11, R170.reuse, 0x20, RZ, 0xc0, !PT ;  /* 0x00000020aa0b7812 */ /* 0x040fe200078ec0ff */
[----:B------:R-:W4:Y:S01]  /*eeb0*/  S2UR UR6, SR_CTAID.Z ;  /* 0x00000000000679c3 */ /* 0x000f220000002700 */
[----:B------:R-:W1:Y:S01]  /*eec0*/  SHFL.BFLY PT, R3, R240, 0x2, 0x1f ;  /* 0x0c401f00f0037f89 */ /* 0x000e6200000e0000 */
[----:B------:R-:W-:Y:S02]  /*eed0*/  LOP3.LUT R170, R170, 0x40, RZ, 0xc0, !PT ;  /* 0x00000040aaaa7812 */ /* 0x000fe400078ec0ff */
[----:B------:R-:W-:Y:S01]  /*eee0*/  MOV R28, 0x7f800000 ;  /* 0x7f800000001c7802 */ /* 0x000fe20000000f00 */
[----:B------:R-:W3:Y:S01]  /*eef0*/  SHFL.BFLY PT, R2, R228, 0x2, 0x1f ;  /* 0x0c401f00e4027f89 */ /* 0x000ee200000e0000 */
[----:B------:R-:W-:Y:S02]  /*ef00*/  MOV R27, 0x7f800000 ;  /* 0x7f800000001b7802 */ /* 0x000fe40000000f00 */
[----:B------:R-:W4:Y:S01]  /*ef10*/  S2UR UR7, SR_CTAID.Y ;  /* 0x00000000000779c3 */ /* 0x000f220000002600 */
[----:B--2---:R-:W-:-:S02]  /*ef20*/  FADD.FTZ R241, R0, R241 ;  /* 0x000000f100f17221 */ /* 0x004fc40000010000 */
[----:B------:R-:W2:Y:S01]  /*ef30*/  SHFL.BFLY PT, R0, R227, 0x2, 0x1f ;  /* 0x0c401f00e3007f89 */ /* 0x000ea200000e0000 */
[----:B-1----:R-:W-:Y:S01]  /*ef40*/  FADD.FTZ R240, R3, R240 ;  /* 0x000000f003f07221 */ /* 0x002fe20000010000 */
[----:B------:R-:W-:Y:S02]  /*ef50*/  SHF.L.U32 R3, R169, 0x1, RZ ;  /* 0x00000001a9037819 */ /* 0x000fe400000006ff */
[----:B------:R-:W1:Y:S01]  /*ef60*/  SHFL.BFLY PT, R5, R241, 0x1, 0x1f ;  /* 0x0c201f00f1057f89 */ /* 0x000e6200000e0000 */
[----:B---3--:R-:W-:Y:S01]  /*ef70*/  FADD.FTZ R228, R2, R228 ;  /* 0x000000e402e47221 */ /* 0x008fe20000010000 */
[----:B------:R-:W-:Y:S02]  /*ef80*/  LOP3.LUT R3, R3, 0x6, RZ, 0xc0, !PT ;  /* 0x0000000603037812 */ /* 0x000fe400078ec0ff */
[----:B------:R-:W3:Y:S01]  /*ef90*/  SHFL.BFLY PT, R4, R240, 0x1, 0x1f ;  /* 0x0c201f00f0047f89 */ /* 0x000ee200000e0000 */
[----:B------:R-:W-:-:S03]  /*efa0*/  SHF.L.U32 R2, R169, 0x3, RZ ;  /* 0x00000003a9027819 */ /* 0x000fc600000006ff */
[----:B------:R-:W4:Y:S01]  /*efb0*/  SHFL.BFLY PT, R9, R228, 0x1, 0x1f ;  /* 0x0c201f00e4097f89 */ /* 0x000f2200000e0000 */
[----:B--2---:R-:W-:Y:S01]  /*efc0*/  FADD.FTZ R227, R0, R227 ;  /* 0x000000e300e37221 */ /* 0x004fe20000010000 */
[----:B------:R-:W-:Y:S01]  /*efd0*/  SHF.L.U32 R0, R169, 0x4, RZ ;  /* 0x00000004a9007819 */ /* 0x000fe200000006ff */
[----:B-1----:R-:W-:-:S03]  /*efe0*/  FADD.FTZ R5, R241, R5 ;  /* 0x00000005f1057221 */ /* 0x002fc60000010000 */
[----:B------:R-:W1:Y:S01]  /*eff0*/  SHFL.BFLY PT, R8, R227, 0x1, 0x1f ;  /* 0x0c201f00e3087f89 */ /* 0x000e6200000e0000 */
[----:B------:R-:W-:Y:S02]  /*f000*/  LOP3.LUT R0, R3, 0x3e00, R0, 0xf8, !PT ;  /* 0x00003e0003007812 */ /* 0x000fe400078ef800 */
[----:B------:R-:W-:Y:S01]  /*f010*/  LOP3.LUT R3, R2, 0xc0, RZ, 0xc0, !PT ;  /* 0x000000c002037812 */ /* 0x000fe200078ec0ff */
[----:B---3--:R-:W-:Y:S01]  /*f020*/  FADD.FTZ R4, R240, R4 ;  /* 0x00000004f0047221 */ /* 0x008fe20000010000 */
[----:B------:R-:W-:Y:S01]  /*f030*/  LOP3.LUT R0, R0, 0x20, R2, 0xf8, !PT ;  /* 0x0000002000007812 */ /* 0x000fe200078ef802 */
[----:B------:R-:W2:Y:S01]  /*f040*/  MUFU.RCP R7, R5 ;  /* 0x0000000500077308 */ /* 0x000ea20000001000 */
[----:B------:R-:W-:Y:S01]  /*f050*/  LOP3.LUT R3, R3, 0x18, R169, 0xf8, !PT ;  /* 0x0000001803037812 */ /* 0x000fe200078ef8a9 */
[----:B----4-:R-:W-:Y:S01]  /*f060*/  FADD.FTZ R9, R228, R9 ;  /* 0x00000009e4097221 */ /* 0x010fe20000010000 */
[----:B------:R-:W-:Y:S02]  /*f070*/  FSETP.NE.FTZ.AND P5, PT, R5, RZ, PT ;  /* 0x000000ff0500720b */ /* 0x000fe40003fb5000 */
[----:B------:R-:W-:-:S02]  /*f080*/  LOP3.LUT R0, R0, R3, RZ, 0xfc, !PT ;  /* 0x0000000300007212 */ /* 0x000fc400078efcff */
[----:B------:R-:W-:Y:S01]  /*f090*/  FSETP.NE.FTZ.AND P4, PT, R4, RZ, PT ;  /* 0x000000ff0400720b */ /* 0x000fe20003f95000 */
[----:B------:R-:W3:Y:S01]  /*f0a0*/  MUFU.RCP R6, R4 ;  /* 0x0000000400067308 */ /* 0x000ee20000001000 */
[----:B------:R-:W-:Y:S02]  /*f0b0*/  FSETP.NE.FTZ.AND P3, PT, R9, RZ, PT ;  /* 0x000000ff0900720b */ /* 0x000fe40003f75000 */
[----:B------:R-:W-:-:S04]  /*f0c0*/  LEA R0, R0, UR5, 0x1 ;  /* 0x0000000500007c11 */ /* 0x000fc8000f8e08ff */
[C---:B------:R-:W-:Y:S01]  /*f0d0*/  IADD3 R11, PT, PT, R0.reuse, -R11, RZ ;  /* 0x8000000b000b7210 */ /* 0x040fe20007ffe0ff */
[----:B------:R-:W4:Y:S01]  /*f0e0*/  MUFU.RCP R3, R9 ;  /* 0x0000000900037308 */ /* 0x000f220000001000 */
[----:B--2---:R-:W-:Y:S01]  /*f0f0*/  FSEL R7, R7, 1, P5 ;  /* 0x3f80000007077808 */ /* 0x004fe20002800000 */
[----:B-1----:R-:W-:Y:S01]  /*f100*/  FADD.FTZ R8, R227, R8 ;  /* 0x00000008e3087221 */ /* 0x002fe20000010000 */
[-C--:B------:R-:W-:Y:S02]  /*f110*/  IADD3 R12, PT, PT, R0, -R170.reuse, RZ ;  /* 0x800000aa000c7210 */ /* 0x080fe40007ffe0ff */
[----:B------:R-:W-:Y:S01]  /*f120*/  IADD3 R170, PT, PT, R11, -R170, RZ ;  /* 0x800000aa0baa7210 */ /* 0x000fe20007ffe0ff */
[----:B------:R-:W-:Y:S01]  /*f130*/  FMUL.FTZ R7, R7, UR4 ;  /* 0x0000000407077c20 */ /* 0x000fe20008410000 */
[----:B------:R-:W-:Y:S01]  /*f140*/  FSETP.NE.FTZ.AND P2, PT, R8, RZ, PT ;  /* 0x000000ff0800720b */ /* 0x000fe20003f55000 */
[----:B------:R-:W1:Y:S01]  /*f150*/  MUFU.RCP R10, R8 ;  /* 0x00000008000a7308 */ /* 0x000e620000001000 */
[----:B---3--:R-:W-:Y:S01]  /*f160*/  FSEL R6, R6, 1, P4 ;  /* 0x3f80000006067808 */ /* 0x008fe20002000000 */
[C---:B------:R-:W-:Y:S01]  /*f170*/  FMUL.FTZ R160, R7.reuse, R160 ;  /* 0x000000a007a07220 */ /* 0x040fe20000410000 */
[C---:B------:R-:W-:Y:S01]  /*f180*/  FMUL.FTZ R161, R7.reuse, R161 ;  /* 0x000000a107a17220 */ /* 0x040fe20000410000 */
[C---:B------:R-:W-:Y:S01]  /*f190*/  FMUL.FTZ R148, R7.reuse, R148 ;  /* 0x0000009407947220 */ /* 0x040fe20000410000 */
[C---:B------:R-:W-:Y:S01]  /*f1a0*/  FMUL.FTZ R149, R7.reuse, R149 ;  /* 0x0000009507957220 */ /* 0x040fe20000410000 */
[----:B------:R-:W-:Y:S01]  /*f1b0*/  FMUL.FTZ R6, R6, UR4 ;  /* 0x0000000406067c20 */ /* 0x000fe20008410000 */
[C---:B------:R-:W-:Y:S01]  /*f1c0*/  FMUL.FTZ R68, R7.reuse, R68 ;  /* 0x0000004407447220 */ /* 0x040fe20000410000 */
[----:B------:R-:W-:Y:S01]  /*f1d0*/  FMUL.FTZ R69, R7, R69 ;  /* 0x0000004507457220 */ /* 0x000fe20000410000 */
[----:B----4-:R-:W-:Y:S01]  /*f1e0*/  FSEL R3, R3, 1, P3 ;  /* 0x3f80000003037808 */ /* 0x010fe20001800000 */
[C---:B------:R-:W-:Y:S01]  /*f1f0*/  FMUL.FTZ R162, R6.reuse, R162 ;  /* 0x000000a206a27220 */ /* 0x040fe20000410000 */
[C---:B------:R-:W-:Y:S01]  /*f200*/  FMUL.FTZ R163, R6.reuse, R163 ;  /* 0x000000a306a37220 */ /* 0x040fe20000410000 */
[C---:B------:R-:W-:Y:S01]  /*f210*/  FMUL.FTZ R150, R6.reuse, R150 ;  /* 0x0000009606967220 */ /* 0x040fe20000410000 */
[C---:B------:R-:W-:Y:S01]  /*f220*/  FMUL.FTZ R151, R6.reuse, R151 ;  /* 0x0000009706977220 */ /* 0x040fe20000410000 */
[----:B------:R-:W-:Y:S01]  /*f230*/  FMUL.FTZ R3, R3, UR4 ;  /* 0x0000000403037c20 */ /* 0x000fe20008410000 */
[C---:B------:R-:W-:Y:S01]  /*f240*/  FMUL.FTZ R70, R6.reuse, R70 ;  /* 0x0000004606467220 */ /* 0x040fe20000410000 */
[----:B------:R-:W-:Y:S01]  /*f250*/  FMUL.FTZ R71, R6, R71 ;  /* 0x0000004706477220 */ /* 0x000fe20000410000 */
[----:B-1----:R-:W-:Y:S01]  /*f260*/  FSEL R10, R10, 1, P2 ;  /* 0x3f8000000a0a7808 */ /* 0x002fe20001000000 */
[C---:B------:R-:W-:Y:S01]  /*f270*/  FMUL.FTZ R156, R3.reuse, R156 ;  /* 0x0000009c039c7220 */ /* 0x040fe20000410000 */
[C---:B------:R-:W-:Y:S01]  /*f280*/  FMUL.FTZ R157, R3.reuse, R157 ;  /* 0x0000009d039d7220 */ /* 0x040fe20000410000 */
[C---:B------:R-:W-:Y:S01]  /*f290*/  FMUL.FTZ R152, R3.reuse, R152 ;  /* 0x0000009803987220 */ /* 0x040fe20000410000 */
[----:B------:R-:W-:Y:S01]  /*f2a0*/  FMUL.FTZ R153, R3, R153 ;  /* 0x0000009903997220 */ /* 0x000fe20000410000 */
[----:B------:R-:W-:Y:S01]  /*f2b0*/  FMUL.FTZ R10, R10, UR4 ;  /* 0x000000040a0a7c20 */ /* 0x000fe20008410000 */
[----:B------:R-:W1:Y:S01]  /*f2c0*/  LDCU.U8 UR4, c[0x0][0x549] ;  /* 0x0000a920ff0477ac */ /* 0x000e620008000000 */
[C---:B------:R-:W-:Y:S01]  /*f2d0*/  FMUL.FTZ R80, R7.reuse, R80 ;  /* 0x0000005007507220 */ /* 0x040fe20000410000 */
[----:B------:R-:W-:Y:S01]  /*f2e0*/  FMUL.FTZ R81, R7, R81 ;  /* 0x0000005107517220 */ /* 0x000fe20000410000 */
[C---:B------:R-:W-:Y:S01]  /*f2f0*/  FMUL.FTZ R158, R10.reuse, R158 ;  /* 0x0000009e0a9e7220 */ /* 0x040fe20000410000 */
[C---:B------:R-:W-:Y:S01]  /*f300*/  FMUL.FTZ R159, R10.reuse, R159 ;  /* 0x0000009f0a9f7220 */ /* 0x040fe20000410000 */
        /* <DEDUP_REMOVED lines=35> */
[----:B------:R-:W-:Y:S01]  /*f540*/  STS [R0], R160 ;  /* 0x000000a000007388 */ /* 0x000fe20000000800 */
        /* <DEDUP_REMOVED lines=58> */
[----:B-1----:R-:W-:Y:S01]  /*f8f0*/  ISETP.NE.AND P1, PT, RZ, UR4, PT ;  /* 0x00000004ff007c0c */ /* 0x002fe2000bf25270 */
[----:B------:R-:W-:Y:S01]  /*f900*/  STS [R170+0x1230], R78 ;  /* 0x0012304eaa007388 */ /* 0x000fe20000000800 */
[----:B------:R-:W-:Y:S01]  /*f910*/  FMUL.FTZ R117, R3, R117 ;  /* 0x0000007503757220 */ /* 0x000fe20000410000 */
        /* <DEDUP_REMOVED lines=19> */
[C---:B------:R-:W-:Y:S01]  /*fa50*/  FMUL.FTZ R130, R6.reuse, R130 ;  /* 0x0000008206827220 */ /* 0x040fe20000410000 */
[----:B------:R-:W-:Y:S01]  /*fa60*/  F2FP.F16.F32.PACK_AB R108, R109, R108 ;  /* 0x0000006c6d6c723e */ /* 0x000fe200000000ff */
[----:B------:R-:W-:Y:S01]  /*fa70*/  STS [R0+0x3000], R88 ;  /* 0x0030005800007388 */ /* 0x000fe20000000800 */
[----:B------:R-:W-:Y:S01]  /*fa80*/  F2FP.F16.F32.PACK_AB R110, R111, R110 ;  /* 0x0000006e6f6e723e */ /* 0x000fe200000000ff */
[----:B------:R-:W-:Y:S01]  /*fa90*/  FMUL.FTZ R7, R7, R129 ;  /* 0x0000008107077220 */ /* 0x000fe20000410000 */
[----:B------:R-:W-:Y:S01]  /*faa0*/  FMUL.FTZ R6, R6, R131 ;  /* 0x0000008306067220 */ /* 0x000fe20000410000 */
[----:B------:R-:W-:Y:S01]  /*fab0*/  STS [R0+0x3200], R90 ;  /* 0x0032005a00007388 */ /* 0x000fe20000000800 */
        /* <DEDUP_REMOVED lines=17> */
[----:B------:R-:W1:Y:S01]  /*fbd0*/  @P1 LDC.64 R14, c[0x0][0x430] ;  /* 0x00010c00ff0e1b82 */ /* 0x000e620000000a00 */
[----:B------:R-:W-:Y:S01]  /*fbe0*/  F2FP.F16.F32.PACK_AB R118, R119, R118 ;  /* 0x000000767776723e */ /* 0x000fe200000000ff */
[----:B------:R-:W-:Y:S01]  /*fbf0*/  STS [R170+0x2030], R144 ;  /* 0x00203090aa007388 */ /* 0x000fe20000000800 */
[----:B------:R-:W-:Y:S01]  /*fc00*/  F2FP.F16.F32.PACK_AB R140, R141, R140 ;  /* 0x0000008c8d8c723e */ /* 0x000fe200000000ff */
[----:B------:R2:W3:Y:S01]  /*fc10*/  @P5 MUFU.LG2 R30, R5 ;  /* 0x00000005001e5308 */ /* 0x0004e20000000c00 */
[----:B------:R-:W-:Y:S01]  /*fc20*/  F2FP.F16.F32.PACK_AB R142, R143, R142 ;  /* 0x0000008e8f8e723e */ /* 0x000fe200000000ff */
[----:B------:R-:W-:Y:S01]  /*fc30*/  STS [R170+0x2230], R146 ;  /* 0x00223092aa007388 */ /* 0x000fe20000000800 */
[----:B------:R-:W-:Y:S01]  /*fc40*/  F2FP.F16.F32.PACK_AB R136, R137, R136 ;  /* 0x000000888988723e */ /* 0x000fe200000000ff */
[----:B------:R-:W4:Y:S01]  /*fc50*/  @P1 LDC R26, c[0x0][0x430] ;  /* 0x00010c00ff1a1b82 */ /* 0x000f220000000800 */
[----:B------:R-:W-:Y:S01]  /*fc60*/  F2FP.F16.F32.PACK_AB R138, R139, R138 ;  /* 0x0000008a8b8a723e */ /* 0x000fe200000000ff */
[----:B------:R-:W-:Y:S01]  /*fc70*/  STS [R12+0x3020], R104 ;  /* 0x003020680c007388 */ /* 0x000fe20000000800 */
[----:B------:R-:W-:Y:S01]  /*fc80*/  F2FP.F16.F32.PACK_AB R7, R7, R128 ;  /* 0x000000800707723e */ /* 0x000fe200000000ff */
[----:B------:R-:W1:Y:S01]  /*fc90*/  LDCU.U8 UR4, c[0x0][0x548] ;  /* 0x0000a900ff0477ac */ /* 0x000e620008000000 */
[----:B------:R-:W-:Y:S01]  /*fca0*/  F2FP.F16.F32.PACK_AB R6, R6, R130 ;  /* 0x000000820606723e */ /* 0x000fe200000000ff */
[----:B------:R-:W-:Y:S01]  /*fcb0*/  STS [R12+0x3220], R106 ;  /* 0x0032206a0c007388 */ /* 0x000fe20000000800 */
[----:B------:R-:W-:Y:S01]  /*fcc0*/  F2FP.F16.F32.PACK_AB R124, R125, R124 ;  /* 0x0000007c7d7c723e */ /* 0x000fe200000000ff */
[----:B------:R3:W1:Y:S01]  /*fcd0*/  @P4 MUFU.LG2 R29, R4 ;  /* 0x00000004001d4308 */ /* 0x0006620000000c00 */
[----:B------:R-:W-:Y:S01]  /*fce0*/  F2FP.F16.F32.PACK_AB R126, R127, R126 ;  /* 0x0000007e7f7e723e */ /* 0x000fe200000000ff */
[----:B------:R-:W-:Y:S01]  /*fcf0*/  STS [R170+0x3030], R108 ;  /* 0x0030306caa007388 */ /* 0x000fe20000000800 */
[----:B------:R-:W-:-:S02]  /*fd00*/  F2FP.F16.F32.PACK_AB R3, R3, R132 ;  /* 0x000000840303723e */ /* 0x000fc400000000ff */
[----:B------:R-:W-:Y:S01]  /*fd10*/  F2FP.F16.F32.PACK_AB R10, R10, R134 ;  /* 0x000000860a0a723e */ /* 0x000fe200000000ff */
[----:B------:R-:W-:Y:S01]  /*fd20*/  STS [R170+0x3230], R110 ;  /* 0x0032306eaa007388 */ /* 0x000fe20000000800 */
[----:B--2---:R-:W2:Y:S01]  /*fd30*/  @P5 LDC R5, c[0x0][0x458] ;  /* 0x00011600ff055b82 */ /* 0x004ea20000000800 */
[----:B-1----:R-:W-:Y:S02]  /*fd40*/  @P1 IMAD R25, R15, R14, RZ ;  /* 0x0000000e0f191224 */ /* 0x002fe400078e02ff */
[----:B------:R-:W-:Y:S04]  /*fd50*/  STS [R0+0x4000], R112 ;  /* 0x0040007000007388 */ /* 0x000fe80000000800 */
[----:B------:R-:W-:Y:S01]  /*fd60*/  STS [R0+0x4200], R114 ;  /* 0x0042007200007388 */ /* 0x000fe20000000800 */
[----:B---3--:R-:W-:-:S03]  /*fd70*/  @P1 MOV R4, 0x1 ;  /* 0x0000000100041802 */ /* 0x008fc60000000f00 */
        /* <DEDUP_REMOVED lines=9> */
[----:B------:R4:W-:Y:S01]  /*fe10*/  STS [R170+0x4230], R6 ;  /* 0x00423006aa007388 */ /* 0x0009e20000000800 */
[----:B-1----:R-:W-:-:S03]  /*fe20*/  LOP3.LUT R0, R169, 0x18, RZ, 0xc0, !PT ;  /* 0x00000018a9007812 */ /* 0x002fc600078ec0ff */
[----:B------:R-:W-:Y:S01]  /*fe30*/  STS [R12+0x5020], R124 ;  /* 0x0050207c0c007388 */ /* 0x000fe20000000800 */
[----:B------:R-:W-:-:S03]  /*fe40*/  LOP3.LUT R0, R0, 0xd8, R2, 0x78, !PT ;  /* 0x000000d800007812 */ /* 0x000fc600078e7802 */
[----:B------:R-:W-:Y:S01]  /*fe50*/  STS [R12+0x5220], R126 ;  /* 0x0052207e0c007388 */ /* 0x000fe20000000800 */
[----:B------:R-:W-:-:S03]  /*fe60*/  LOP3.LUT R0, R0, 0x1f20, R2, 0xf8, !PT ;  /* 0x00001f2000007812 */ /* 0x000fc600078ef802 */
[----:B------:R1:W-:Y:S04]  /*fe70*/  STS [R170+0x5030], R3 ;  /* 0x00503003aa007388 */ /* 0x0003e80000000800 */
[----:B------:R2:W-:Y:S01]  /*fe80*/  STS [R170+0x5230], R10 ;  /* 0x0052300aaa007388 */ /* 0x0005e20000000800 */
[----:B---3--:R-:W3:Y:S01]  /*fe90*/  S2R R11, SR_CTAID.X ;  /* 0x00000000000b7919 */ /* 0x008ee20000002500 */
[----:B----4-:R-:W4:Y:S08]  /*fea0*/  LDC.64 R6, c[0x0][0x400] ;  /* 0x00010000ff067b82 */ /* 0x010f300000000a00 */
[----:B-1----:R-:W1:Y:S08]  /*feb0*/  @P4 LDC R3, c[0x0][0x458] ;  /* 0x00011600ff034b82 */ /* 0x002e700000000800 */
[----:B--2---:R-:W2:Y:S01]  /*fec0*/  LDC R10, c[0x0][0x434] ;  /* 0x00010d00ff0a7b82 */ /* 0x004ea20000000800 */
[----:B------:R-:W-:Y:S05]  /*fed0*/  @P1 BRA `(.L_x_421) ;  /* 0x0000000000281947 */ /* 0x000fea0003800000 */
[----:B------:R-:W-:Y:S01]  /*fee0*/  ISETP.NE.AND P0, PT, RZ, UR4, PT ;  /* 0x00000004ff007c0c */ /* 0x000fe2000bf05270 */
[----:B------:R-:W5:-:S12]  /*fef0*/  LDC R13, c[0x0][0x3e0] ;  /* 0x0000f800ff0d7b82 */ /* 0x000f580000000800 */
[----:B------:R-:W1:Y:S01]  /*ff00*/  @P0 LDC R25, c[0x0][0x454] ;  /* 0x00011500ff190b82 */ /* 0x000e620000000800 */
[----:B------:R-:W-:Y:S02]  /*ff10*/  @P0 MOV R26, 0x1 ;  /* 0x00000001001a0802 */ /* 0x000fe40000000f00 */
[----:B------:R-:W-:-:S05]  /*ff20*/  @!P0 MOV R26, 0x1 ;  /* 0x00000001001a8802 */ /* 0x000fca0000000f00 */
[----:B------:R-:W5:Y:S08]  /*ff30*/  @P0 LDC R4, c[0x0][0x454] ;  /* 0x00011500ff040b82 */ /* 0x000f700000000800 */
[----:B------:R-:W3:Y:S08]  /*ff40*/  @!P0 LDC R12, c[0x0][0x434] ;  /* 0x00010d00ff0c8b82 */ /* 0x000ef00000000800 */
[----:B------:R-:W1:Y:S01]  /*ff50*/  @!P0 LDC R25, c[0x0][0x434] ;  /* 0x00010d00ff198b82 */ /* 0x000e620000000800 */
[----:B-----5:R-:W-:-:S02]  /*ff60*/  @P0 IMAD R4, R4, R13, RZ ;  /* 0x0000000d04040224 */ /* 0x020fc400078e02ff */
[----:B---3--:R-:W-:-:S07]  /*ff70*/  @!P0 IMAD R4, R12, R13, RZ ;  /* 0x0000000d0c048224 */ /* 0x008fce00078e02ff */
.L_x_421:
[----:B------:R-:W-:Y:S01]  /*ff80*/  BAR.SYNC.DEFER_BLOCKING 0x0 ;  /* 0x0000000000007b1d */ /* 0x000fe20000010000 */
[----:B------:R-:W-:Y:S01]  /*ff90*/  LEA R0, R0, UR5, 0x1 ;  /* 0x0000000500007c11 */ /* 0x000fe2000f8e08ff */
[----:B------:R-:W-:Y:S01]  /*ffa0*/  @P4 FMUL.FTZ R29, R29, 0.69314718246459960938 ;  /* 0x3f3172181d1d4820 */ /* 0x000fe20000410000 */
[----:B------:R-:W-:Y:S01]  /*ffb0*/  ISETP.NE.AND P1, PT, RZ, UR4, !P1 ;  /* 0x00000004ff007c0c */ /* 0x000fe2000cf25270 */
[----:B------:R-:W-:Y:S01]  /*ffc0*/  @P5 FMUL.FTZ R30, R30, 0.69314718246459960938 ;  /* 0x3f3172181e1e5820 */ /* 0x000fe20000410000 */
[----:B------:R-:W-:Y:S01]  /*ffd0*/  LOP3.LUT R2, R2, 0x18, RZ, 0xc0, !PT ;  /* 0x0000001802027812 */ /* 0x000fe200078ec0ff */
[----:B-1----:R-:W-:Y:S01]  /*ffe0*/  @P4 FFMA.FTZ R27, R167, R3, R29 ;  /* 0x00000003a71b4223 */ /* 0x002fe2000001001d */
[----:B------:R1:W5:Y:S01]  /*fff0*/  @P3 MUFU.LG2 R24, R9 ;  /* 0x0000000900183308 */ /* 0x0003620000000c00 */
[----:B------:R-:W-:Y:S01]  /*10000*/  MOV R3, RZ ;  /* 0x000000ff00037202 */ /* 0x000fe20000000f00 */
[----:B------:R-:W5:Y:S01]  /*10010*/  @P3 LDC R32, c[0x0][0x458] ;  /* 0x00011600ff203b82 */ /* 0x000f620000000800 */
[----:B------:R-:W-:Y:S01]  /*10020*/  @P5 FFMA.FTZ R28, R168, R5, R30 ;  /* 0x00000005a81c5223 */ /* 0x000fe2000001001e */
[----:B------:R-:W-:Y:S01]  /*10030*/  SHF.R.U32.HI R54, RZ, 0x2, R169 ;  /* 0x00000002ff367819 */ /* 0x000fe200000116a9 */
[----:B------:R-:W-:Y:S01]  /*10040*/  BSSY.RECONVERGENT B0, `(.L_x_422) ;  /* 0x0000047000007945 */ /* 0x000fe20003800200 */
[----:B----4-:R-:W-:Y:S01]  /*10050*/  IMAD.WIDE.U32 R42, R6, UR7, R2 ;  /* 0x00000007062a7c25 */ /* 0x010fe2000f8e0002 */
[----:B------:R-:W-:Y:S01]  /*10060*/  MOV R55, RZ ;  /* 0x000000ff00377202 */ /* 0x000fe20000000f00 */
[----:B------:R4:W4:Y:S01]  /*10070*/  @P2 MUFU.LG2 R29, R8 ;  /* 0x00000008001d2308 */ /* 0x0009220000000c00 */
[----:B------:R-:W-:Y:S01]  /*10080*/  LOP3.LUT P5, RZ, R169, 0x3, RZ, 0xc0, !PT ;  /* 0x00000003a9ff7812 */ /* 0x000fe200078ac0ff */
[----:B------:R-:W4:Y:S01]  /*10090*/  LDC.64 R2, c[0x0][0x408] ;  /* 0x00010200ff027b82 */ /* 0x000f220000000a00 */
[----:B--2---:R-:W-:Y:S01]  /*100a0*/  IMAD R6, R10, UR7, RZ ;  /* 0x000000070a067c24 */ /* 0x004fe2000f8e02ff */
[----:B------:R-:W-:Y:S01]  /*100b0*/  MOV R31, 0x7f800000 ;  /* 0x7f800000001f7802 */ /* 0x000fe20000000f00 */
[C---:B---3--:R-:W-:Y:S01]  /*100c0*/  IMAD.WIDE.U32 R54, R11.reuse, 0x80, R54 ;  /* 0x000000800b367825 */ /* 0x048fe200078e0036 */
[----:B------:R-:W-:-:S02]  /*100d0*/  SHF.L.U32 R11, R11, 0x7, RZ ;  /* 0x000000070b0b7819 */ /* 0x000fc400000006ff */
[----:B------:R-:W-:Y:S01]  /*100e0*/  SEL R34, R6, RZ, P1 ;  /* 0x000000ff06227207 */ /* 0x000fe20000800000 */
[----:B------:R2:W3:Y:S01]  /*100f0*/  LDS.128 R20, [R0] ;  /* 0x0000000000147984 */ /* 0x0004e20000000c00 */
[----:B-1----:R-:W-:Y:S01]  /*10100*/  IMAD R9, R25, UR6, RZ ;  /* 0x0000000619097c24 */ /* 0x002fe2000f8e02ff */
[----:B------:R-:W-:Y:S01]  /*10110*/  SHF.R.S32.HI R6, RZ, 0x1f, R6 ;  /* 0x0000001fff067819 */ /* 0x000fe20000011406 */
[----:B------:R-:W1:Y:S01]  /*10120*/  @P2 LDC R25, c[0x0][0x458] ;  /* 0x00011600ff192b82 */ /* 0x000e620000000800 */
[----:B------:R2:W1:Y:S01]  /*10130*/  LDS.128 R16, [R0+0x2000] ;  /* 0x0020000000107984 */ /* 0x0004620000000c00 */
[----:B------:R-:W-:Y:S02]  /*10140*/  @!P1 IMAD R9, R4, UR7, R9 ;  /* 0x0000000704099c24 */ /* 0x000fe4000f8e0209 */
[----:B-----5:R-:W-:Y:S01]  /*10150*/  @P3 FMUL.FTZ R33, R24, 0.69314718246459960938 ;  /* 0x3f31721818213820 */ /* 0x020fe20000410000 */
[----:B------:R-:W-:Y:S01]  /*10160*/  SEL R6, R6, RZ, P1 ;  /* 0x000000ff06067207 */ /* 0x000fe20000800000 */
[----:B------:R2:W1:Y:S01]  /*10170*/  LDS.128 R12, [R0+0x4000] ;  /* 0x00400000000c7984 */ /* 0x0004620000000c00 */
[----:B----4-:R-:W-:-:S02]  /*10180*/  IMAD R8, R11, R26, RZ ;  /* 0x0000001a0b087224 */ /* 0x010fc400078e02ff */
[----:B------:R-:W-:Y:S01]  /*10190*/  @P2 FMUL.FTZ R24, R29, 0.69314718246459960938 ;  /* 0x3f3172181d182820 */ /* 0x000fe20000410000 */
[----:B------:R-:W4:Y:S01]  /*101a0*/  LDC.64 R4, c[0x0][0x410] ;  /* 0x00010400ff047b82 */ /* 0x000f220000000a00 */
[----:B------:R-:W-:Y:S01]  /*101b0*/  MOV R30, 0x7f800000 ;  /* 0x7f800000001e7802 */ /* 0x000fe20000000f00 */
[----:B------:R-:W-:Y:S01]  /*101c0*/  @P3 FFMA.FTZ R31, R166, R32, R33 ;  /* 0x00000020a61f3223 */ /* 0x000fe20000010021 */
[----:B------:R-:W-:Y:S01]  /*101d0*/  IADD3 R29, P4, P0, R8, R34, R9 ;  /* 0x00000022081d7210 */ /* 0x000fe2000789e009 */
[----:B------:R-:W-:Y:S01]  /*101e0*/  IMAD R35, R7, UR7, R43 ;  /* 0x0000000707237c24 */ /* 0x000fe2000f8e022b */
[----:B------:R-:W-:Y:S02]  /*101f0*/  SHF.R.S32.HI R8, RZ, 0x1f, R8 ;  /* 0x0000001fff087819 */ /* 0x000fe40000011408 */
[----:B------:R-:W-:-:S04]  /*10200*/  SHF.R.S32.HI R9, RZ, 0x1f, R9 ;  /* 0x0000001fff097819 */ /* 0x000fc80000011409 */
[----:B------:R-:W-:Y:S01]  /*10210*/  IADD3.X R32, PT, PT, R8, R6, R9, P4, P0 ;  /* 0x0000000608207210 */ /* 0x000fe200027e0409 */
[----:B-1----:R-:W-:Y:S01]  /*10220*/  @P2 FFMA.FTZ R30, R165, R25, R24 ;  /* 0x00000019a51e2223 */ /* 0x002fe20000010018 */
[----:B--23--:R-:W-:Y:S06]  /*10230*/  @P5 BRA `(.L_x_423) ;  /* 0x00000000009c5947 */ /* 0x00cfec0003800000 */
[----:B------:R-:W-:Y:S01]  /*10240*/  LOP3.LUT R39, R171, 0x30, RZ, 0xc0, !PT ;  /* 0x00000030ab277812 */ /* 0x000fe200078ec0ff */
[----:B------:R-:W-:Y:S01]  /*10250*/  IMAD.IADD R10, R10, 0x1, -R11 ;  /* 0x000000010a0a7824 */ /* 0x000fe200078e0a0b */
[----:B------:R-:W-:-:S04]  /*10260*/  SHF.R.U32.HI R169, RZ, 0x2, R169 ;  /* 0x00000002ffa97819 */ /* 0x000fc800000116a9 */
        /* <DEDUP_REMOVED lines=8> */
[----:B------:R-:W1:Y:S01]  /*102f0*/  @!P6 LDC.64 R24, c[0x0][0x420] ;  /* 0x00010800ff18eb82 */ /* 0x000e620000000a00 */
[-C--:B------:R-:W-:Y:S02]  /*10300*/  @!P6 IMAD R39, R39, R26.reuse, RZ ;  /* 0x0000001a2727e224 */ /* 0x080fe400078e02ff */
[-C--:B------:R-:W-:Y:S02]  /*10310*/  @!P4 IMAD R36, R36, R26.reuse, RZ ;  /* 0x0000001a2424c224 */ /* 0x080fe400078e02ff */
[-C--:B------:R-:W-:Y:S01]  /*10320*/  @!P5 IMAD R37, R37, R26.reuse, RZ ;  /* 0x0000001a2525d224 */ /* 0x080fe200078e02ff */
[C---:B------:R-:W-:Y:S01]  /*10330*/  @!P6 IADD3 R33, P0, PT, R39.reuse, R29, RZ ;  /* 0x0000001d2721e210 */ /* 0x040fe20007f1e0ff */
[----:B------:R-:W-:Y:S01]  /*10340*/  @!P3 IMAD R40, R40, R26, RZ ;  /* 0x0000001a2828b224 */ /* 0x000fe200078e02ff */
[----:B------:R-:W2:Y:S02]  /*10350*/  @!P5 LDC.64 R10, c[0x0][0x420] ;  /* 0x00010800ff0adb82 */ /* 0x000ea40000000a00 */
[----:B------:R-:W-:-:S02]  /*10360*/  @!P6 LEA.HI.X.SX32 R26, R39, R32, 0x1, P0 ;  /* 0x00000020271ae211 */ /* 0x000fc400000f0eff */
[CC--:B------:R-:W-:Y:S02]  /*10370*/  @!P4 IADD3 R39, P1, PT, R36.reuse, R29.reuse, RZ ;  /* 0x0000001d2427c210 */ /* 0x0c0fe40007f3e0ff */
[CC--:B------:R-:W-:Y:S02]  /*10380*/  @!P5 IADD3 R38, P2, PT, R37.reuse, R29.reuse, RZ ;  /* 0x0000001d2526d210 */ /* 0x0c0fe40007f5e0ff */
[----:B------:R-:W3:Y:S01]  /*10390*/  @!P4 LDC.64 R8, c[0x0][0x420] ;  /* 0x00010800ff08cb82 */ /* 0x000ee20000000a00 */
[-C--:B------:R-:W-:Y:S02]  /*103a0*/  @!P4 LEA.HI.X.SX32 R36, R36, R32.reuse, 0x1, P1 ;  /* 0x000000202424c211 */ /* 0x080fe400008f0eff */
[----:B------:R-:W-:Y:S02]  /*103b0*/  @!P5 LEA.HI.X.SX32 R37, R37, R32, 0x1, P2 ;  /* 0x000000202525d211 */ /* 0x000fe400010f0eff */
[----:B------:R-:W-:-:S03]  /*103c0*/  @!P3 IADD3 R29, P0, PT, R40, R29, RZ ;  /* 0x0000001d281db210 */ /* 0x000fc60007f1e0ff */
[----:B------:R-:W5:Y:S01]  /*103d0*/  @!P3 LDC.64 R6, c[0x0][0x420] ;  /* 0x00010800ff06bb82 */ /* 0x000f620000000a00 */
[C---:B-1----:R-:W-:Y:S02]  /*103e0*/  @!P6 LEA R24, P2, R33.reuse, R24, 0x2 ;  /* 0x000000182118e211 */ /* 0x042fe400078410ff */
[----:B------:R-:W-:Y:S02]  /*103f0*/  @!P3 LEA.HI.X.SX32 R32, R40, R32, 0x1, P0 ;  /* 0x000000202820b211 */ /* 0x000fe400000f0eff */
[----:B------:R-:W-:Y:S02]  /*10400*/  @!P6 LEA.HI.X R25, R33, R25, R26, 0x2, P2 ;  /* 0x000000192119e211 */ /* 0x000fe400010f141a */
[----:B--2---:R-:W-:-:S03]  /*10410*/  @!P5 LEA R10, P1, R38, R10, 0x2 ;  /* 0x0000000a260ad211 */ /* 0x004fc600078210ff */
[----:B------:R1:W-:Y:S01]  /*10420*/  @!P6 STG.E desc[UR14][R24.64], R28 ;  /* 0x0000001c1800e986 */ /* 0x0003e2000c10190e */
[----:B------:R-:W-:Y:S02]  /*10430*/  @!P5 LEA.HI.X R11, R38, R11, R37, 0x2, P1 ;  /* 0x0000000b260bd211 */ /* 0x000fe400008f1425 */
[----:B---3--:R-:W-:-:S03]  /*10440*/  @!P4 LEA R8, P1, R39, R8, 0x2 ;  /* 0x000000082708c211 */ /* 0x008fc600078210ff */
[----:B------:R1:W-:Y:S01]  /*10450*/  @!P5 STG.E desc[UR14][R10.64], R27 ;  /* 0x0000001b0a00d986 */ /* 0x0003e2000c10190e */
[----:B------:R-:W-:Y:S02]  /*10460*/  @!P4 LEA.HI.X R9, R39, R9, R36, 0x2, P1 ;  /* 0x000000092709c211 */ /* 0x000fe400008f1424 */
[----:B-----5:R-:W-:-:S03]  /*10470*/  @!P3 LEA R6, P0, R29, R6, 0x2 ;  /* 0x000000061d06b211 */ /* 0x020fc600078010ff */
[----:B------:R1:W-:Y:S01]  /*10480*/  @!P4 STG.E desc[UR14][R8.64], R31 ;  /* 0x0000001f0800c986 */ /* 0x0003e2000c10190e */
[----:B------:R-:W-:-:S05]  /*10490*/  @!P3 LEA.HI.X R7, R29, R7, R32, 0x2, P0 ;  /* 0x000000071d07b211 */ /* 0x000fca00000f1420 */
[----:B------:R1:W-:Y:S04]  /*104a0*/  @!P3 STG.E desc[UR14][R6.64], R30 ;  /* 0x0000001e0600b986 */ /* 0x0003e8000c10190e */
.L_x_423:
[----:B------:R-:W-:Y:S05]  /*104b0*/  BSYNC.RECONVERGENT B0 ;  /* 0x0000000000007941 */ /* 0x000fea0003800200 */
.L_x_422:
[----:B------:R-:W-:Y:S01]  /*104c0*/  IMAD.MOV.U32 R34, RZ, RZ, R42 ;  /* 0x000000ffff227224 */ /* 0x000fe200078e002a */
[----:B-1----:R-:W1:Y:S01]  /*104d0*/  LDS.128 R28, [R0+0x800] ;  /* 0x00080000001c7984 */ /* 0x002e620000000c00 */
[----:B------:R-:W2:Y:S01]  /*104e0*/  LDCU.64 UR4, c[0x0][0x3f0] ;  /* 0x00007e00ff0477ac */ /* 0x000ea20008000a00 */
[----:B------:R-:W-:Y:S02]  /*104f0*/  IMAD R52, R55, R2, RZ ;  /* 0x0000000237347224 */ /* 0x000fe400078e02ff */
[----:B----4-:R-:W-:Y:S01]  /*10500*/  IMAD.WIDE.U32 R56, R4, UR6, R34 ;  /* 0x0000000604387c25 */ /* 0x010fe2000f8e0022 */
[----:B------:R-:W3:Y:S03]  /*10510*/  LDS.128 R24, [R0+0x2800] ;  /* 0x0028000000187984 */ /* 0x000ee60000000c00 */
[----:B------:R-:W-:Y:S01]  /*10520*/  IMAD R57, R5, UR6, R57 ;  /* 0x0000000605397c24 */ /* 0x000fe2000f8e0239 */
[----:B------:R-:W4:Y:S01]  /*10530*/  LDS.128 R8, [R0+0x4800] ;  /* 0x0048000000087984 */ /* 0x000f220000000c00 */
[----:B------:R-:W-:-:S02]  /*10540*/  IMAD R52, R54, R3, R52 ;  /* 0x0000000336347224 */ /* 0x000fc400078e0234 */
[----:B------:R-:W-:Y:S01]  /*10550*/  IMAD.WIDE.U32 R56, R54, R2, R56 ;  /* 0x0000000236387225 */ /* 0x000fe200078e0038 */
[----:B------:R-:W5:Y:S04]  /*10560*/  LDS.128 R40, [R0+0x1000] ;  /* 0x0010000000287984 */ /* 0x000f680000000c00 */
[----:B------:R-:W5:Y:S01]  /*10570*/  LDS.128 R36, [R0+0x3000] ;  /* 0x0030000000247984 */ /* 0x000f620000000c00 */
[----:B------:R-:W-:Y:S02]  /*10580*/  IADD3 R52, PT, PT, R57, R52, RZ ;  /* 0x0000003439347210 */ /* 0x000fe40007ffe0ff */
[C---:B--2---:R-:W-:Y:S01]  /*10590*/  LEA R54, P0, R56.reuse, UR4, 0x1 ;  /* 0x0000000438367c11 */ /* 0x044fe2000f8008ff */
[----:B------:R-:W2:Y:S03]  /*105a0*/  LDS.128 R32, [R0+0x5000] ;  /* 0x0050000000207984 */ /* 0x000ea60000000c00 */
[----:B------:R-:W-:Y:S01]  /*105b0*/  LEA.HI.X R55, R56, UR5, R52, 0x1, P0 ;  /* 0x0000000538377c11 */ /* 0x000fe200080f0c34 */
[----:B------:R-:W2:Y:S01]  /*105c0*/  LDS.128 R44, [R0+0x1800] ;  /* 0x00180000002c7984 */ /* 0x000ea20000000c00 */
[----:B------:R-:W-:-:S02]  /*105d0*/  LEA R56, P0, R2, R54, 0x7 ;  /* 0x0000003602387211 */ /* 0x000fc400078038ff */
[C-C-:B------:R-:W-:Y:S01]  /*105e0*/  SHF.L.U64.HI R52, R2.reuse, 0x6, R3.reuse ;  /* 0x0000000602347819 */ /* 0x140fe20000010203 */
[----:B------:R-:W2:Y:S01]  /*105f0*/  LDS.128 R4, [R0+0x3800] ;  /* 0x0038000000047984 */ /* 0x000ea20000000c00 */
[----:B------:R-:W-:-:S03]  /*10600*/  LEA.HI.X R57, R2, R55, R3, 0x7, P0 ;  /* 0x0000003702397211 */ /* 0x000fc600000f3c03 */
[----:B------:R1:W2:Y:S04]  /*10610*/  LDS.128 R48, [R0+0x5800] ;  /* 0x0058000000307984 */ /* 0x0002a80000000c00 */
[----:B------:R-:W-:Y:S04]  /*10620*/  STG.E.128 desc[UR14][R54.64], R20 ;  /* 0x0000001436007986 */ /* 0x000fe8000c101d0e */
[----:B------:R-:W-:Y:S04]  /*10630*/  STG.E.128 desc[UR14][R54.64+0x40], R16 ;  /* 0x0000401036007986 */ /* 0x000fe8000c101d0e */
[----:B------:R-:W-:Y:S01]  /*10640*/  STG.E.128 desc[UR14][R54.64+0x80], R12 ;  /* 0x0000800c36007986 */ /* 0x000fe2000c101d0e */
[----:B-1----:R-:W-:-:S05]  /*10650*/  IMAD.SHL.U32 R0, R2, 0x40, RZ ;  /* 0x0000004002007824 */ /* 0x002fca00078e00ff */
[----:B------:R-:W-:Y:S02]  /*10660*/  IADD3 R58, P1, PT, R54, R0, RZ ;  /* 0x00000000363a7210 */ /* 0x000fe40007f3e0ff */
[----:B------:R-:W-:Y:S02]  /*10670*/  IADD3 R2, P0, PT, R0, R56, RZ ;  /* 0x0000003800027210 */ /* 0x000fe40007f1e0ff */
[----:B------:R-:W-:-:S03]  /*10680*/  IADD3.X R59, PT, PT, R55, R52, RZ, P1, !PT ;  /* 0x00000034373b7210 */ /* 0x000fc60000ffe4ff */
[----:B------:R-:W-:Y:S02]  /*10690*/  IMAD.X R3, R52, 0x1, R57, P0 ;  /* 0x0000000134037824 */ /* 0x000fe400000e0639 */
[----:B------:R-:W-:Y:S04]  /*106a0*/  STG.E.128 desc[UR14][R58.64], R28 ;  /* 0x0000001c3a007986 */ /* 0x000fe8000c101d0e */
[----:B---3--:R-:W-:Y:S04]  /*106b0*/  STG.E.128 desc[UR14][R58.64+0x40], R24 ;  /* 0x000040183a007986 */ /* 0x008fe8000c101d0e */
[----:B----4-:R-:W-:Y:S04]  /*106c0*/  STG.E.128 desc[UR14][R58.64+0x80], R8 ;  /* 0x000080083a007986 */ /* 0x010fe8000c101d0e */
[----:B-----5:R-:W-:Y:S04]  /*106d0*/  STG.E.128 desc[UR14][R56.64], R40 ;  /* 0x0000002838007986 */ /* 0x020fe8000c101d0e */
[----:B------:R-:W-:Y:S04]  /*106e0*/  STG.E.128 desc[UR14][R56.64+0x40], R36 ;  /* 0x0000402438007986 */ /* 0x000fe8000c101d0e */
[----:B--2---:R-:W-:Y:S04]  /*106f0*/  STG.E.128 desc[UR14][R56.64+0x80], R32 ;  /* 0x0000802038007986 */ /* 0x004fe8000c101d0e */
[----:B------:R-:W-:Y:S04]  /*10700*/  STG.E.128 desc[UR14][R2.64], R44 ;  /* 0x0000002c02007986 */ /* 0x000fe8000c101d0e */
[----:B------:R-:W-:Y:S04]  /*10710*/  STG.E.128 desc[UR14][R2.64+0x40], R4 ;  /* 0x0000400402007986 */ /* 0x000fe8000c101d0e */
[----:B------:R-:W-:Y:S01]  /*10720*/  STG.E.128 desc[UR14][R2.64+0x80], R48 ;  /* 0x0000803002007986 */ /* 0x000fe2000c101d0e */
[----:B------:R-:W-:Y:S05]  /*10730*/  EXIT ;  /* 0x000000000000794d */ /* 0x000fea0003800000 */
.L_x_424:
        /* <DEDUP_REMOVED lines=12> */
.L_x_1268:


//--------------------- .text._ZN5flash16flash_fwd_kernelI23Flash_fwd_kernel_traitsILi96ELi128ELi64ELi4ELb0ELb0EN7cutlass6half_tE19Flash_kernel_traitsILi96ELi128ELi64ELi4ES3_EELb0ELb1ELb0ELb0ELb1ELb1ELb1ELb0EEEvNS_16Flash_fwd_paramsE --------------------------
	.section	.text._ZN5flash16flash_fwd_kernelI23Flash_fwd_kernel_traitsILi96ELi128ELi64ELi4ELb0ELb0EN7cutlass6half_tE19Flash_kernel_traitsILi96ELi128ELi64ELi4ES3_EELb0ELb1ELb0ELb0ELb1ELb1ELb1ELb0EEEvNS_16Flash_fwd_paramsE,"ax",@progbits
	.align	128
        .global         _ZN5flash16flash_fwd_kernelI23Flash_fwd_kernel_traitsILi96ELi128ELi64ELi4ELb0ELb0EN7cutlass6half_tE19Flash_kernel_traitsILi96ELi128ELi64ELi4ES3_EELb0ELb1ELb0ELb0ELb1ELb1ELb1ELb0EEEvNS_16Flash_fwd_paramsE
        .type           _ZN5flash16flash_fwd_kernelI23Flash_fwd_kernel_traitsILi96ELi128ELi64ELi4ELb0ELb0EN7cutlass6half_tE19Flash_kernel_traitsILi96ELi128ELi64ELi4ES3_EELb0ELb1ELb0ELb0ELb1ELb1ELb1ELb0EEEvNS_16Flash_fwd_paramsE,@function
        .size           _ZN5flash16flash_fwd_kernelI23Flash_fwd_kernel_traitsILi96ELi128ELi64ELi4ELb0ELb0EN7cutlass6half_tE19Flash_kernel_traitsILi96ELi128ELi64ELi4ES3_EELb0ELb1ELb0ELb0ELb1ELb1ELb1ELb0EEEvNS_16Flash_fwd_paramsE,(.L_x_1269 - _ZN5flash16flash_fwd_kernelI23Flash_fwd_kernel_traitsILi96ELi128ELi64ELi4ELb0ELb0EN7cutlass6half_tE19Flash_kernel_traitsILi96ELi128ELi64ELi4ES3_EELb0ELb1ELb0ELb0ELb1ELb1ELb1ELb0EEEvNS_16Flash_fwd_paramsE)
        .other          _ZN5flash16flash_fwd_kernelI23Flash_fwd_kernel_traitsILi96ELi128ELi64ELi4ELb0ELb0EN7cutlass6half_tE19Flash_kernel_traitsILi96ELi128ELi64ELi4ES3_EELb0ELb1ELb0ELb0ELb1ELb1ELb1ELb0EEEvNS_16Flash_fwd_paramsE,@"STO_CUDA_ENTRY STV_DEFAULT"
_ZN5flash16flash_fwd_kernelI23Flash_fwd_kernel_traitsILi96ELi128ELi64ELi4ELb0ELb0EN7cutlass6half_tE19Flash_kernel_traitsILi96ELi128ELi64ELi4ES3_EELb0ELb1ELb0ELb0ELb1ELb1ELb1ELb0EEEvNS_16Flash_fwd_paramsE:
.text._ZN5flash16flash_fwd_kernelI23Flash_fwd_kernel_traitsILi96ELi128ELi64ELi4ELb0ELb0EN7cutlass6half_tE19Flash_kernel_traitsILi96ELi128ELi64ELi4ES3_EELb0ELb1ELb0ELb0ELb1ELb1ELb1ELb0EEEvNS_16Flash_fwd_paramsE:
[----:B------:R-:W-:Y:S08]  /*0000*/  LDC R1, c[0x0][0x37c] ;  /* 0x0000df00ff017b82 */ /* 0x000ff00000000800 */
[----:B------:R-:W1:Y:S01]  /*0010*/  LDC.64 R4, c[0x0][0x470] ;  /* 0x00011c00ff047b82 */ /* 0x000e620000000a00 */
[----:B------:R-:W2:Y:S01]  /*0020*/  S2R R18, SR_CTAID.Y ;  /* 0x0000000000127919 */ /* 0x000ea20000002600 */
[----:B------:R-:W3:Y:S01]  /*0030*/  LDCU.64 UR26, c[0x0][0x358] ;  /* 0x00006b00ff1a77ac */ /* 0x000ee20008000a00 */
[----:B------:R-:W-:-:S05]  /*0040*/  IMAD.MOV.U32 R6, RZ, RZ, RZ ;  /* 0x000000ffff067224 */ /* 0x000fca00078e00ff */
[----:B------:R-:W4:Y:S01]  /*0050*/  LDC.64 R2, c[0x0][0x478] ;  /* 0x00011e00ff027b82 */ /* 0x000f220000000a00 */
[----:B------:R-:W3:Y:S07]  /*0060*/  S2R R22, SR_CTAID.X ;  /* 0x0000000000167919 */ /* 0x000eee0000002500 */
[----:B------:R-:W2:Y:S01]  /*0070*/  LDC R140, c[0x0][0x434] ;  /* 0x00010d00ff8c7b82 */ /* 0x000ea20000000800 */
[----:B-1----:R-:W-:-:S04]  /*0080*/  ISETP.NE.U32.AND P0, PT, R4, RZ, PT ;  /* 0x000000ff0400720c */ /* 0x002fc80003f05070 */
[----:B------:R-:W-:Y:S02]  /*0090*/  ISETP.NE.AND.EX P0, PT, R5, RZ, PT, P0 ;  /* 0x000000ff0500720c */ /* 0x000fe40003f05300 */
[----:B----4-:R-:W-:-:S04]  /*00a0*/  ISETP.NE.U32.AND P2, PT, R2, RZ, PT ;  /* 0x000000ff0200720c */ /* 0x010fc80003f45070 */
[----:B------:R-:W-:-:S07]  /*00b0*/  ISETP.NE.AND.EX P2, PT, R3, RZ, PT, P2 ;  /* 0x000000ff0300720c */ /* 0x000fce0003f45320 */
[----:B------:R-:W2:Y:S08]  /*00c0*/  @P0 LDC.64 R4, c[0x0][0x470] ;  /* 0x00011c00ff040b82 */ /* 0x000eb00000000a00 */
[----:B------:R-:W1:Y:S01]  /*00d0*/  @P2 LDC.64 R2, c[0x0][0x478] ;  /* 0x00011e00ff022b82 */ /* 0x000e620000000a00 */
[----:B---3--:R-:W-:Y:S02]  /*00e0*/  IMAD.SHL.U32 R227, R22, 0x80, RZ ;  /* 0x0000008016e37824 */ /* 0x008fe400078e00ff */
[----:B--2---:R-:W-:-:S05]  /*00f0*/  @P0 IMAD.WIDE.U32 R4, R18, 0x4, R4 ;  /* 0x0000000412040825 */ /* 0x004fca00078e0004 */
[----:B------:R2:W5:Y:S01]  /*0100*/  @P0 LDG.E R6, desc[UR26][R4.64] ;  /* 0x0000001a04060981 */ /* 0x000562000c1e1900 */
[----:B-1----:R-:W-:-:S05]  /*0110*/  @P2 IMAD.WIDE.U32 R2, R18, 0x4, R2 ;  /* 0x0000000412022825 */ /* 0x002fca00078e0002 */
[----:B------:R1:W5:Y:S01]  /*0120*/  @P2 LDG.E R35, desc[UR26][R2.64] ;  /* 0x0000001a02232981 */ /* 0x000362000c1e1900 */
[----:B------:R-:W-:Y:S01]  /*0130*/  ISETP.GE.AND P1, PT, R227, R140, PT ;  /* 0x0000008ce300720c */ /* 0x000fe20003f26270 */
[----:B--2---:R-:W2:Y:S08]  /*0140*/  @!P2 LDC.64 R4, c[0x0][0x488] ;  /* 0x00012200ff04ab82 */ /* 0x004eb00000000a00 */
[----:B------:R-:W3:Y:S01]  /*0150*/  @!P2 LDC.64 R2, c[0x0][0x438] ;  /* 0x00010e00ff02ab82 */ /* 0x000ee20000000a00 */
[----:B--2---:R-:W-:-:S03]  /*0160*/  @!P2 ISETP.NE.U32.AND P0, PT, R4, RZ, PT ;  /* 0x000000ff0400a20c */ /* 0x004fc60003f05070 */
[----:B-1----:R-:W-:Y:S10]  /*0170*/  @P1 EXIT ;  /* 0x000000000000194d */ /* 0x002ff40003800000 */
[----:B------:R-:W1:Y:S01]  /*0180*/  LDCU UR24, c[0x0][0x508] ;  /* 0x0000a100ff1877ac */ /* 0x000e620008000800 */
[----:B------:R-:W-:Y:S01]  /*0190*/  @!P2 ISETP.NE.AND.EX P0, PT, R5, RZ, PT, P0 ;  /* 0x000000ff0500a20c */ /* 0x000fe20003f05300 */
[--C-:B-----5:R-:W-:Y:S01]  /*01a0*/  @P2 IMAD.IADD R35, R35, 0x1, -R6.reuse ;  /* 0x0000000123232824 */ /* 0x120fe200078e0a06 */
[----:B------:R-:W2:Y:S01]  /*01b0*/  S2R R12, SR_CTAID.Z ;  /* 0x00000000000c7919 */ /* 0x000ea20000002700 */
[----:B------:R-:W-:Y:S01]  /*01c0*/  VIADD R0, R22, 0x1 ;  /* 0x0000000116007836 */ /* 0x000fe20000000000 */
[----:B---3--:R-:W-:Y:S01]  /*01d0*/  @!P2 SEL R3, R3, RZ, P0 ;  /* 0x000000ff0303a207 */ /* 0x008fe20000000000 */
[----:B------:R-:W3:Y:S03]  /*01e0*/  S2R R229, SR_TID.X ;  /* 0x0000000000e57919 */ /* 0x000ee60000002100 */
[----:B------:R-:W-:Y:S01]  /*01f0*/  @!P2 IADD3 R35, PT, PT, R3, R2, -R6 ;  /* 0x000000020323a210 */ /* 0x000fe20007ffe806 */
[----:B------:R-:W-:-:S04]  /*0200*/  IMAD R2, R0, 0x80, -R140 ;  /* 0x0000008000027824 */ /* 0x000fc800078e0a8c */
[----:B------:R-:W-:-:S05]  /*0210*/  VIADD R4, R35, 0x3f ;  /* 0x0000003f23047836 */ /* 0x000fca0000000000 */
[----:B-1----:R-:W-:Y:S02]  /*0220*/  IADD3 R2, PT, PT, R4, UR24, R2 ;  /* 0x0000001804027c10 */ /* 0x002fe4000fffe002 */
        /* <DEDUP_REMOVED lines=29> */
.L_x_426:
        /* <DEDUP_REMOVED lines=28> */
[----:B------:R-:W-:Y:S01]  /*05c0*/  IADD3 R18, P2, P1, R227, R18, R7 ;  /* 0x00000012e3127210 */ /* 0x000fe2000795e007 */
        /* <DEDUP_REMOVED lines=42> */
.L_x_428:
[----:B------:R-:W-:Y:S05]  /*0870*/  BSYNC.RECONVERGENT B0 ;  /* 0x0000000000007941 */ /* 0x000fea0003800200 */
.L_x_427:
        /* <DEDUP_REMOVED lines=10> */
.L_x_430:
[----:B------:R-:W-:Y:S05]  /*0920*/  BSYNC.RECONVERGENT B0 ;  /* 0x0000000000007941 */ /* 0x000fea0003800200 */
.L_x_429:
        /* <DEDUP_REMOVED lines=10> */
.L_x_432:
[----:B------:R-:W-:Y:S05]  /*09d0*/  BSYNC.RECONVERGENT B0 ;  /* 0x0000000000007941 */ /* 0x000fea0003800200 */
.L_x_431:
        /* <DEDUP_REMOVED lines=10> */
.L_x_425:
[----:B------:R-:W1:Y:S01]  /*0a80*/  LDC R0, c[0x0][0x3e8] ;  /* 0x0000fa00ff007b82 */ /* 0x000e620000000800 */
[----:B------:R-:W2:Y:S01]  /*0a90*/  LDCU.128 UR20, c[0x0][0x3c0] ;  /* 0x00007800ff1477ac */ /* 0x000ea20008000c00 */
[C---:B------:R-:W-:Y:S01]  /*0aa0*/  IMAD.SHL.U32 R226, R229.reuse, 0x8, RZ ;  /* 0x00000008e5e27824 */ /* 0x040fe200078e00ff */
[----:B------:R-:W-:Y:S01]  /*0ab0*/  SHF.R.S32.HI R5, RZ, 0x1f, R6 ;  /* 0x0000001fff057819 */ /* 0x000fe20000011406 */
[C---:B------:R-:W-:Y:S01]  /*0ac0*/  IMAD.SHL.U32 R34, R229.reuse, 0x20, RZ ;  /* 0x00000020e5227824 */ /* 0x040fe200078e00ff */
[----:B------:R-:W3:Y:S01]  /*0ad0*/  LDCU.128 UR4, c[0x0][0x3b0] ;  /* 0x00007600ff0477ac */ /* 0x000ee20008000c00 */
[----:B------:R-:W-:Y:S01]  /*0ae0*/  IMAD.SHL.U32 R33, R229, 0x4, RZ ;  /* 0x00000004e5217824 */ /* 0x000fe200078e00ff */
[----:B------:R-:W-:Y:S01]  /*0af0*/  LOP3.LUT R3, R226, 0xd8, RZ, 0xc0, !PT ;  /* 0x000000d8e2037812 */ /* 0x000fe200078ec0ff */
[----:B------:R-:W-:Y:S01]  /*0b00*/  IMAD.MOV.U32 R9, RZ, RZ, RZ ;  /* 0x000000ffff097224 */ /* 0x000fe200078e00ff */
[----:B------:R-:W-:Y:S01]  /*0b10*/  LOP3.LUT R2, R34, 0xc0, RZ, 0xc0, !PT ;  /* 0x000000c022027812 */ /* 0x000fe200078ec0ff */
[----:B------:R-:W4:Y:S01]  /*0b20*/  LDCU.128 UR16, c[0x0][0x390] ;  /* 0x00007200ff1077ac */ /* 0x000f220008000c00 */
[----:B------:R-:W-:Y:S01]  /*0b30*/  LOP3.LUT R3, R3, 0x18, R229, 0x78, !PT ;  /* 0x0000001803037812 */ /* 0x000fe200078e78e5 */
[----:B------:R-:W-:Y:S01]  /*0b40*/  IMAD.MOV.U32 R143, RZ, RZ, RZ ;  /* 0x000000ffff8f7224 */ /* 0x000fe200078e00ff */
[----:B------:R-:W-:Y:S01]  /*0b50*/  LOP3.LUT R33, R2, 0x18, R33, 0xf8, !PT ;  /* 0x0000001802217812 */ /* 0x000fe200078ef821 */
[----:B------:R-:W5:Y:S01]  /*0b60*/  LDCU.128 UR12, c[0x0][0x3a0] ;  /* 0x00007400ff0c77ac */ /* 0x000f620008000c00 */
[----:B------:R-:W-:Y:S01]  /*0b70*/  LOP3.LUT R8, R226, 0x18, RZ, 0xc0, !PT ;  /* 0x00000018e2087812 */ /* 0x000fe200078ec0ff */
[----:B------:R-:W-:Y:S01]  /*0b80*/  VIADD R32, R164, 0xffffffff ;  /* 0xffffffffa4207836 */ /* 0x000fe20000000000 */
[----:B------:R-:W-:Y:S01]  /*0b90*/  LOP3.LUT R226, R3, 0x1f20, R226, 0xf8, !PT ;  /* 0x00001f2003e27812 */ /* 0x000fe200078ef8e2 */
[----:B--2---:R-:W-:Y:S01]  /*0ba0*/  IMAD.U32 R2, RZ, RZ, UR20 ;  /* 0x00000014ff027e24 */ /* 0x004fe2000f8e00ff */
[----:B------:R-:W-:Y:S01]  /*0bb0*/  IABS R7, R12 ;  /* 0x0000000c00077213 */ /* 0x000fe20000000000 */
[----:B------:R-:W-:Y:S01]  /*0bc0*/  IMAD.U32 R3, RZ, RZ, UR21 ;  /* 0x00000015ff037e24 */ /* 0x000fe2000f8e00ff */
[----:B------:R-:W-:Y:S01]  /*0bd0*/  SHF.R.U32.HI R142, RZ, 0x2, R229 ;  /* 0x00000002ff8e7819 */ /* 0x000fe200000116e5 */
[C---:B---3--:R-:W-:Y:S01]  /*0be0*/  IMAD R20, R5.reuse, UR6, RZ ;  /* 0x0000000605147c24 */ /* 0x048fe2000f8e02ff */
[----:B-1----:R-:W-:Y:S01]  /*0bf0*/  IABS R4, R0 ;  /* 0x0000000000047213 */ /* 0x002fe20000000000 */
[----:B------:R-:W-:Y:S01]  /*0c00*/  IMAD R5, R5, R2, RZ ;  /* 0x0000000205057224 */ /* 0x000fe200078e02ff */
[----:B------:R-:W-:Y:S01]  /*0c10*/  USHF.L.U32 UR9, UR4, 0x6, URZ ;  /* 0x0000000604097899 */ /* 0x000fe200080006ff */
[C---:B------:R-:W-:Y:S01]  /*0c20*/  IMAD R20, R6.reuse, UR7, R20 ;  /* 0x0000000706147c24 */ /* 0x040fe2000f8e0214 */
[----:B------:R-:W1:Y:S01]  /*0c30*/  I2F.RP R10, R4 ;  /* 0x00000004000a7306 */ /* 0x000e620000209400 */
[C---:B------:R-:W-:Y:S01]  /*0c40*/  IMAD R26, R6.reuse, R3, R5 ;  /* 0x00000003061a7224 */ /* 0x040fe200078e0205 */
[----:B------:R-:W-:Y:S01]  /*0c50*/  USHF.L.U64.HI UR8, UR4, 0x6, UR5 ;  /* 0x0000000604087899 */ /* 0x000fe20008010205 */
[----:B------:R-:W-:Y:S01]  /*0c60*/  IMAD.MOV.U32 R5, RZ, RZ, R7 ;  /* 0x000000ffff057224 */ /* 0x000fe200078e0007 */
[----:B------:R-:W-:Y:S01]  /*0c70*/  USHF.L.U32 UR20, UR4, 0x5, URZ ;  /* 0x0000000504147899 */ /* 0x000fe200080006ff */
[----:B------:R-:W-:Y:S01]  /*0c80*/  IMAD.WIDE.U32 R14, R6, UR6, R8 ;  /* 0x00000006060e7c25 */ /* 0x000fe2000f8e0008 */
[----:B------:R-:W-:-:S02]  /*0c90*/  LOP3.LUT R221, R34, 0x120, RZ, 0xc0, !PT ;  /* 0x0000012022dd7812 */ /* 0x000fc400078ec0ff */
[--C-:B------:R-:W-:Y:S01]  /*0ca0*/  SHF.R.U32.HI R141, RZ, 0x1, R229.reuse ;  /* 0x00000001ff8d7819 */ /* 0x100fe200000116e5 */
[----:B------:R-:W-:Y:S01]  /*0cb0*/  IMAD.IADD R21, R15, 0x1, R20 ;  /* 0x000000010f157824 */ /* 0x000fe200078e0214 */
[C---:B------:R-:W-:Y:S01]  /*0cc0*/  LOP3.LUT R220, R33.reuse, 0x8, R229, 0x78, !PT ;  /* 0x0000000821dc7812 */ /* 0x040fe200078e78e5 */
[----:B------:R-:W-:Y:S01]  /*0cd0*/  IMAD.WIDE.U32 R22, R22, 0x80, R142 ;  /* 0x0000008016167825 */ /* 0x000fe200078e008e */
[----:B------:R-:W-:Y:S01]  /*0ce0*/  LOP3.LUT R33, R33, 0x8, R141, 0x78, !PT ;  /* 0x0000000821217812 */ /* 0x000fe200078e788d */
[----:B-1----:R-:W1:Y:S02]  /*0cf0*/  MUFU.RCP R10, R10 ;  /* 0x0000000a000a7308 */ /* 0x002e640000001000 */
[----:B------:R-:W-:Y:S02]  /*0d00*/  IMAD.U32 R24, RZ, RZ, UR20 ;  /* 0x00000014ff187e24 */ /* 0x000fe4000f8e00ff */
[----:B------:R-:W-:-:S04]  /*0d10*/  IMAD.MOV.U32 R20, RZ, RZ, R14 ;  /* 0x000000ffff147224 */ /* 0x000fc800078e000e */
[----:B-----5:R-:W-:-:S04]  /*0d20*/  IMAD.WIDE.U32 R20, R18, UR12, R20 ;  /* 0x0000000c12147c25 */ /* 0x020fc8000f8e0014 */
[----:B------:R-:W-:Y:S02]  /*0d30*/  IMAD R21, R18, UR13, R21 ;  /* 0x0000000d12157c24 */ /* 0x000fe4000f8e0215 */
[----:B------:R-:W-:-:S04]  /*0d40*/  IMAD.WIDE.U32 R20, R142, UR6, R20 ;  /* 0x000000068e147c25 */ /* 0x000fc8000f8e0014 */
[----:B-1----:R-:W-:Y:S02]  /*0d50*/  VIADD R10, R10, 0xffffffe ;  /* 0x0ffffffe0a0a7836 */ /* 0x002fe40000000000 */
[----:B------:R-:W-:Y:S02]  /*0d60*/  IMAD R21, R142, UR7, R21 ;  /* 0x000000078e157c24 */ /* 0x000fe4000f8e0215 */
[----:B------:R-:W1:Y:S02]  /*0d70*/  F2I.FTZ.U32.TRUNC.NTZ R11, R10 ;  /* 0x0000000a000b7305 */ /* 0x000e64000021f000 */
[----:B-1----:R-:W-:Y:S02]  /*0d80*/  IMAD.MOV R13, RZ, RZ, -R11 ;  /* 0x000000ffff0d7224 */ /* 0x002fe400078e0a0b */
[----:B------:R-:W-:Y:S02]  /*0d90*/  IMAD.MOV.U32 R10, RZ, RZ, RZ ;  /* 0x000000ffff0a7224 */ /* 0x000fe400078e00ff */
[----:B------:R-:W-:-:S04]  /*0da0*/  IMAD R13, R13, R4, RZ ;  /* 0x000000040d0d7224 */ /* 0x000fc800078e02ff */
[----:B------:R-:W-:-:S04]  /*0db0*/  IMAD.HI.U32 R13, R11, R13, R10 ;  /* 0x0000000d0b0d7227 */ /* 0x000fc800078e000a */
[----:B------:R-:W-:-:S04]  /*0dc0*/  IMAD.WIDE.U32 R10, R6, R2, R8 ;  /* 0x00000002060a7225 */ /* 0x000fc800078e0008 */
[----:B------:R-:W-:-:S04]  /*0dd0*/  IMAD.HI.U32 R13, R13, R5, RZ ;  /* 0x000000050d0d7227 */ /* 0x000fc800078e00ff */
[----:B------:R-:W-:Y:S02]  /*0de0*/  IMAD.MOV R15, RZ, RZ, -R13 ;  /* 0x000000ffff0f7224 */ /* 0x000fe400078e0a0d */
[----:B----4-:R-:W-:Y:S01]  /*0df0*/  IMAD.WIDE.U32 R8, R18, UR18, R8 ;  /* 0x0000001212087c25 */ /* 0x010fe2000f8e0008 */
[----:B------:R-:W-:-:S03]  /*0e00*/  USHF.L.U64.HI UR18, UR4, 0x5, UR5 ;  /* 0x0000000504127899 */ /* 0x000fc60008010205 */
[----:B------:R-:W-:Y:S02]  /*0e10*/  IMAD R15, R4, R15, R5 ;  /* 0x0000000f040f7224 */ /* 0x000fe400078e0205 */
[----:B------:R-:W-:Y:S01]  /*0e20*/  IMAD R17, R18, UR19, R9 ;  /* 0x0000001312117c24 */ /* 0x000fe2000f8e0209 */
[----:B------:R-:W-:Y:S01]  /*0e30*/  USHF.L.U64.HI UR19, UR6, 0x5, UR7 ;  /* 0x0000000506137899 */ /* 0x000fe20008010207 */
[----:B------:R-:W-:Y:S01]  /*0e40*/  IMAD.MOV.U32 R16, RZ, RZ, R8 ;  /* 0x000000ffff107224 */ /* 0x000fe200078e0008 */
[----:B------:R-:W-:Y:S01]  /*0e50*/  ISETP.GT.U32.AND P4, PT, R4, R15, PT ;  /* 0x0000000f0400720c */ /* 0x000fe20003f84070 */
[----:B------:R-:W-:Y:S02]  /*0e60*/  IMAD.U32 R8, RZ, RZ, UR9 ;  /* 0x00000009ff087e24 */ /* 0x000fe4000f8e00ff */
[----:B------:R-:W-:Y:S01]  /*0e70*/  IMAD.U32 R9, RZ, RZ, UR8 ;  /* 0x00000008ff097e24 */ /* 0x000fe2000f8e00ff */
[----:B------:R-:W1:Y:S01]  /*0e80*/  LDCU.128 UR8, c[0x0][0x380] ;  /* 0x00007000ff0877ac */ /* 0x000e620008000c00 */
[----:B------:R-:W-:-:S02]  /*0e90*/  IMAD R6, R23, UR4, RZ ;  /* 0x0000000417067c24 */ /* 0x000fc4000f8e02ff */
[----:B------:R-:W-:Y:S02]  /*0ea0*/  IMAD.U32 R25, RZ, RZ, UR18 ;  /* 0x00000012ff197e24 */ /* 0x000fe4000f8e00ff */
[C---:B------:R-:W-:Y:S01]  /*0eb0*/  IMAD R6, R22.reuse, UR5, R6 ;  /* 0x0000000516067c24 */ /* 0x040fe2000f8e0206 */
[----:B------:R-:W-:Y:S01]  /*0ec0*/  USHF.L.U64.HI UR5, UR6, 0x6, UR7 ;  /* 0x0000000606057899 */ /* 0x000fe20008010207 */
[----:B------:R-:W-:Y:S01]  /*0ed0*/  IMAD.WIDE.U32 R8, R22, UR4, R8 ;  /* 0x0000000416087c25 */ /* 0x000fe2000f8e0008 */
[----:B------:R-:W2:Y:S03]  /*0ee0*/  LDCU UR7, c[0x0][0x50c] ;  /* 0x0000a180ff0777ac */ /* 0x000ea60008000800 */
[----:B------:R-:W-:-:S04]  /*0ef0*/  IMAD.WIDE.U32 R16, R12, UR22, R16 ;  /* 0x000000160c107c25 */ /* 0x000fc8000f8e0010 */
[----:B------:R-:W-:Y:S01]  /*0f00*/  IMAD.IADD R27, R11, 0x1, R26 ;  /* 0x000000010b1b7824 */ /* 0x000fe200078e021a */
[----:B------:R-:W-:Y:S01]  /*0f10*/  IADD3 R11, P1, P0, R16, UR20, R8 ;  /* 0x00000014100b7c10 */ /* 0x000fe2000f83e008 */
[----:B------:R-:W-:Y:S01]  /*0f20*/  IMAD.MOV.U32 R26, RZ, RZ, R10 ;  /* 0x000000ffff1a7224 */ /* 0x000fe200078e000a */
[----:B------:R-:W3:Y:S01]  /*0f30*/  S2UR UR20, SR_CgaCtaId ;  /* 0x00000000001479c3 */ /* 0x000ee20000008800 */
[----:B------:R-:W-:-:S04]  /*0f40*/  IMAD.WIDE.U32 R24, R22, UR4, R24 ;  /* 0x0000000416187c25 */ /* 0x000fc8000f8e0018 */
[----:B------:R-:W-:Y:S01]  /*0f50*/  IMAD.IADD R10, R6, 0x1, R9 ;  /* 0x00000001060a7824 */ /* 0x000fe200078e0209 */
[----:B------:R-:W-:Y:S01]  /*0f60*/  IADD3 R9, P2, PT, R16, R8, RZ ;  /* 0x0000000810097210 */ /* 0x000fe20007f5e0ff */
[----:B------:R-:W-:Y:S01]  /*0f70*/  IMAD R17, R12, UR23, R17 ;  /* 0x000000170c117c24 */ /* 0x000fe2000f8e0211 */
[----:B------:R-:W-:Y:S01]  /*0f80*/  IADD3 R7, P3, PT, R16, R24, RZ ;  /* 0x0000001810077210 */ /* 0x000fe20007f7e0ff */
[----:B------:R-:W-:Y:S01]  /*0f90*/  @!P4 IMAD.IADD R15, R15, 0x1, -R4 ;  /* 0x000000010f0fc824 */ /* 0x000fe200078e0a04 */
[----:B------:R-:W-:Y:S01]  /*0fa0*/  LOP3.LUT R12, R12, R0, RZ, 0x3c, !PT ;  /* 0x000000000c0c7212 */ /* 0x000fe200078e3cff */
[----:B------:R-:W-:Y:S01]  /*0fb0*/  IMAD.X R8, R10, 0x1, R17, P2 ;  /* 0x000000010a087824 */ /* 0x000fe200010e0611 */
[C---:B------:R-:W-:Y:S01]  /*0fc0*/  IADD3.X R10, PT, PT, R17.reuse, UR18, R10, P1, P0 ;  /* 0x00000012110a7c10 */ /* 0x040fe20008fe040a */
[C---:B------:R-:W-:Y:S01]  /*0fd0*/  IMAD.WIDE.U32 R26, R18.reuse, UR14, R26 ;  /* 0x0000000e121a7c25 */ /* 0x040fe2000f8e001a */
[----:B------:R-:W-:Y:S01]  /*0fe0*/  IADD3.X R5, PT, PT, R17, R6, R25, P3, !PT ;  /* 0x0000000611057210 */ /* 0x000fe20001ffe419 */
[----:B------:R-:W-:Y:S01]  /*0ff0*/  USHF.L.U32 UR18, UR6, 0x6, URZ ;  /* 0x0000000606127899 */ /* 0x000fe200080006ff */
[----:B-1----:R-:W-:Y:S01]  /*1000*/  LEA R14, P1, R7, UR8, 0x1 ;  /* 0x00000008070e7c11 */ /* 0x002fe2000f8208ff */
[----:B------:R-:W-:Y:S01]  /*1010*/  IMAD R19, R18, UR15, R27 ;  /* 0x0000000f12137c24 */ /* 0x000fe2000f8e021b */
[----:B------:R-:W-:Y:S01]  /*1020*/  ISETP.GE.U32.AND P2, PT, R15, R4, PT ;  /* 0x000000040f00720c */ /* 0x000fe20003f46070 */
[----:B------:R-:W1:Y:S01]  /*1030*/  LDCU.128 UR12, c[0x0][0x3d0] ;  /* 0x00007a00ff0c77ac */ /* 0x000e620008000c00 */
[----:B------:R-:W-:Y:S01]  /*1040*/  LEA R4, P0, R9, UR8, 0x1 ;  /* 0x0000000809047c11 */ /* 0x000fe2000f8008ff */
[----:B------:R-:W-:Y:S01]  /*1050*/  @!P4 VIADD R13, R13, 0x1 ;  /* 0x000000010d0dc836 */ /* 0x000fe20000000000 */
[----:B------:R-:W-:Y:S01]  /*1060*/  LEA.HI.X R15, R7, UR9, R5, 0x1, P1 ;  /* 0x00000009070f7c11 */ /* 0x000fe200088f0c05 */
[----:B------:R-:W-:Y:S01]  /*1070*/  IMAD.MOV.U32 R18, RZ, RZ, R26 ;  /* 0x000000ffff127224 */ /* 0x000fe200078e001a */
[----:B------:R-:W-:Y:S01]  /*1080*/  LEA.HI.X R5, R9, UR9, R8, 0x1, P0 ;  /* 0x0000000909057c11 */ /* 0x000fe200080f0c08 */
[----:B------:R-:W-:Y:S01]  /*1090*/  IMAD.WIDE.U32 R16, R22, UR4, R16 ;  /* 0x0000000416107c25 */ /* 0x000fe2000f8e0010 */
[----:B------:R-:W-:Y:S01]  /*10a0*/  ISETP.GE.AND P0, PT, R12, RZ, PT ;  /* 0x000000ff0c00720c */ /* 0x000fe20003f06270 */
[----:B------:R-:W-:Y:S01]  /*10b0*/  UMOV UR4, 0x400 ;  /* 0x0000040000047882 */ /* 0x000fe20000000000 */
[----:B------:R-:W-:Y:S01]  /*10c0*/  ISETP.NE.AND P1, PT, R0, RZ, PT ;  /* 0x000000ff0000720c */ /* 0x000fe20003f25270 */
[----:B------:R-:W-:Y:S01]  /*10d0*/  IMAD.WIDE.U32 R22, R142, R2, R18 ;  /* 0x000000028e167225 */ /* 0x000fe200078e0012 */
[----:B------:R-:W-:Y:S01]  /*10e0*/  IADD3 R6, PT, PT, R17, R6, RZ ;  /* 0x0000000611067210 */ /* 0x000fe20007ffe0ff */
[----:B---3--:R-:W-:-:S02]  /*10f0*/  ULEA UR4, UR20, UR4, 0x18 ;  /* 0x0000000414047291 */ /* 0x008fc4000f8ec0ff */
[----:B------:R-:W-:Y:S01]  /*1100*/  @P2 VIADD R13, R13, 0x1 ;  /* 0x000000010d0d2836 */ /* 0x000fe20000000000 */
[----:B------:R-:W-:Y:S01]  /*1110*/  LEA R8, P2, R11, UR8, 0x1 ;  /* 0x000000080b087c11 */ /* 0x000fe2000f8408ff */
[----:B------:R-:W-:Y:S01]  /*1120*/  IMAD R7, R142, R3, RZ ;  /* 0x000000038e077224 */ /* 0x000fe200078e02ff */
[----:B------:R-:W-:Y:S01]  /*1130*/  USHF.L.U32 UR6, UR6, 0x5, URZ ;  /* 0x0000000506067899 */ /* 0x000fe200080006ff */
[----:B------:R-:W-:Y:S02]  /*1140*/  LEA R226, R226, UR4, 0x1 ;  /* 0x00000004e2e27c11 */ /* 0x000fe4000f8e08ff */
[----:B------:R-:W-:Y:S01]  /*1150*/  @!P0 IMAD.MOV R13, RZ, RZ, -R13 ;  /* 0x000000ffff0d8224 */ /* 0x000fe200078e0a0d */
[C---:B------:R-:W-:Y:S01]  /*1160*/  LEA R18, P0, R16.reuse, UR8, 0x1 ;  /* 0x0000000810127c11 */ /* 0x040fe2000f8008ff */
[----:B------:R-:W-:Y:S01]  /*1170*/  IMAD.IADD R23, R23, 0x1, R7 ;  /* 0x0000000117177824 */ /* 0x000fe200078e0207 */
[----:B------:R-:W-:Y:S02]  /*1180*/  @!P1 LOP3.LUT R13, RZ, R0, RZ, 0x33, !PT ;  /* 0x00000000ff0d9212 */ /* 0x000fe400078e33ff */
[----:B------:R-:W-:-:S02]  /*1190*/  LEA.HI.X R19, R16, UR9, R6, 0x1, P0 ;  /* 0x0000000910137c11 */ /* 0x000fc400080f0c06 */
[----:B------:R-:W-:Y:S01]  /*11a0*/  SHF.R.S32.HI R0, RZ, 0x1f, R13 ;  /* 0x0000001fff007819 */ /* 0x000fe2000001140d */
[----:B-1----:R-:W-:Y:S01]  /*11b0*/  IMAD.WIDE.U32 R20, R13, UR12, R20 ;  /* 0x0000000c0d147c25 */ /* 0x002fe2000f8e0014 */
[----:B------:R-:W-:Y:S01]  /*11c0*/  LEA.HI.X R9, R11, UR9, R10, 0x1, P2 ;  /* 0x000000090b097c11 */ /* 0x000fe200090f0c0a */
[----:B------:R-:W-:Y:S01]  /*11d0*/  @!PT LDS RZ, [RZ] ;  /* 0x00000000fffff984 */ /* 0x000fe20000000800 */
[----:B------:R-:W-:Y:S01]  /*11e0*/  @!PT LDS RZ, [RZ] ;  /* 0x00000000fffff984 */ /* 0x000fe20000000800 */
[----:B------:R-:W-:Y:S01]  /*11f0*/  @!PT LDS RZ, [RZ] ;  /* 0x00000000fffff984 */ /* 0x000fe20000000800 */
[----:B------:R-:W-:Y:S01]  /*1200*/  LDGSTS.E.BYPASS.LTC128B.128 [R226], desc[UR26][R18.64] ;  /* 0x0000000012e27fae */ /* 0x000fe2000b981a1a */
[----:B------:R-:W-:Y:S01]  /*1210*/  LOP3.LUT R142, R142, 0x7, RZ, 0xc0, !PT ;  /* 0x000000078e8e7812 */ /* 0x000fe200078ec0ff */
[----:B------:R-:W-:Y:S01]  /*1220*/  IMAD R6, R0, UR12, RZ ;  /* 0x0000000c00067c24 */ /* 0x000fe2000f8e02ff */
[----:B------:R-:W-:Y:S01]  /*1230*/  LEA R225, P0, R20, UR10, 0x1 ;  /* 0x0000000a14e17c11 */ /* 0x000fe2000f8008ff */
[----:B------:R-:W-:Y:S01]  /*1240*/  LDGSTS.E.BYPASS.LTC128B.128 [R226+0x2000], desc[UR26][R18.64+0x40] ;  /* 0x0200004012e27fae */ /* 0x000fe2000b981a1a */
[----:B------:R-:W-:-:S03]  /*1250*/  IMAD.WIDE.U32 R10, R32, UR18, RZ ;  /* 0x00000012200a7c25 */ /* 0x000fc6000f8e00ff */
[----:B------:R-:W-:Y:S01]  /*1260*/  LDGSTS.E.BYPASS.LTC128B.128 [R226+0x4000], desc[UR26][R18.64+0x80] ;  /* 0x0400008012e27fae */ /* 0x000fe2000b981a1a */
[----:B------:R-:W-:Y:S02]  /*1270*/  IMAD R7, R13, UR13, R6 ;  /* 0x0000000d0d077c24 */ /* 0x000fe4000f8e0206 */
[----:B------:R-:W-:Y:S01]  /*1280*/  IMAD R6, R32, UR5, RZ ;  /* 0x0000000520067c24 */ /* 0x000fe2000f8e02ff */
[----:B------:R-:W-:Y:S01]  /*1290*/  LDGSTS.E.BYPASS.LTC128B.128 [R226+0x800], desc[UR26][R14.64] ;  /* 0x008000000ee27fae */ /* 0x000fe2000b981a1a */
[----:B------:R-:W-:Y:S02]  /*12a0*/  IMAD.IADD R7, R21, 0x1, R7 ;  /* 0x0000000115077824 */ /* 0x000fe400078e0207 */
[----:B------:R-:W-:Y:S01]  /*12b0*/  IMAD.IADD R6, R11, 0x1, R6 ;  /* 0x000000010b067824 */ /* 0x000fe200078e0206 */
[----:B------:R-:W-:Y:S01]  /*12c0*/  LDGSTS.E.BYPASS.LTC128B.128 [R226+0x2800], desc[UR26][R14.64+0x40] ;  /* 0x028000400ee27fae */ /* 0x000fe2000b981a1a */
[----:B------:R-:W-:Y:S01]  /*12d0*/  IMAD R0, R0, UR14, RZ ;  /* 0x0000000e00007c24 */ /* 0x000fe2000f8e02ff */
[----:B------:R-:W-:Y:S01]  /*12e0*/  LEA.HI.X R224, R20, UR11, R7, 0x1, P0 ;  /* 0x0000000b14e07c11 */ /* 0x000fe200080f0c07 */
[----:B------:R-:W-:Y:S01]  /*12f0*/  IMAD.WIDE.U32 R22, R13, UR14, R22 ;  /* 0x0000000e0d167c25 */ /* 0x000fe2000f8e0016 */
[----:B------:R1:W-:Y:S01]  /*1300*/  LDGSTS.E.BYPASS.LTC128B.128 [R226+0x4800], desc[UR26][R14.64+0x80] ;  /* 0x048000800ee27fae */ /* 0x0003e2000b981a1a */
[----:B------:R-:W-:-:S02]  /*1310*/  IADD3 R7, P0, PT, R10, UR6, RZ ;  /* 0x000000060a077c10 */ /* 0x000fc4000ff1e0ff */
[----:B------:R-:W-:Y:S01]  /*1320*/  IMAD R0, R13, UR15, R0 ;  /* 0x0000000f0d007c24 */ /* 0x000fe2000f8e0200 */
[----:B------:R-:W-:Y:S03]  /*1330*/  LDGSTS.E.BYPASS.LTC128B.128 [R226+0x1000], desc[UR26][R4.64] ;  /* 0x0100000004e27fae */ /* 0x000fe6000b981a1a */
[----:B------:R-:W-:Y:S01]  /*1340*/  IMAD.IADD R0, R23, 0x1, R0 ;  /* 0x0000000117007824 */ /* 0x000fe200078e0200 */
[----:B------:R-:W-:Y:S04]  /*1350*/  LDGSTS.E.BYPASS.LTC128B.128 [R226+0x3000], desc[UR26][R4.64+0x40] ;  /* 0x0300004004e27fae */ /* 0x000fe8000b981a1a */
[----:B------:R3:W-:Y:S04]  /*1360*/  LDGSTS.E.BYPASS.LTC128B.128 [R226+0x5000], desc[UR26][R4.64+0x80] ;  /* 0x0500008004e27fae */ /* 0x0007e8000b981a1a */
[----:B------:R-:W-:Y:S04]  /*1370*/  LDGSTS.E.BYPASS.LTC128B.128 [R226+0x1800], desc[UR26][R8.64] ;  /* 0x0180000008e27fae */ /* 0x000fe8000b981a1a */
[----:B------:R-:W-:Y:S04]  /*1380*/  LDGSTS.E.BYPASS.LTC128B.128 [R226+0x3800], desc[UR26][R8.64+0x40] ;  /* 0x0380004008e27fae */ /* 0x000fe8000b981a1a */
[----:B------:R4:W-:Y:S01]  /*1390*/  LDGSTS.E.BYPASS.LTC128B.128 [R226+0x5800], desc[UR26][R8.64+0x80] ;  /* 0x0580008008e27fae */ /* 0x0009e2000b981a1a */
[----:B-1----:R-:W-:-:S04]  /*13a0*/  LEA R14, P1, R10, R225, 0x1 ;  /* 0x000000e10a0e7211 */ /* 0x002fc800078208ff */
[----:B------:R-:W-:Y:S01]  /*13b0*/  LEA.HI.X R15, R10, R224, R6, 0x1, P1 ;  /* 0x000000e00a0f7211 */ /* 0x000fe200008f0c06 */
[----:B------:R-:W-:Y:S01]  /*13c0*/  IMAD.WIDE.U32 R10, R32, R2, RZ ;  /* 0x00000002200a7225 */ /* 0x000fe200078e00ff */
[----:B------:R-:W-:Y:S02]  /*13d0*/  IADD3.X R6, PT, PT, R6, UR19, RZ, P0, !PT ;  /* 0x0000001306067c10 */ /* 0x000fe400087fe4ff */
[C---:B------:R-:W-:Y:S01]  /*13e0*/  LEA R12, P0, R7.reuse, R225, 0x1 ;  /* 0x000000e1070c7211 */ /* 0x040fe200078008ff */
[----:B------:R-:W-:Y:S03]  /*13f0*/  LDGSTS.E.BYPASS.LTC128B.128 [R226+0x6000], desc[UR26][R14.64] ;  /* 0x060000000ee27fae */ /* 0x000fe6000b981a1a */
[----:B------:R-:W-:Y:S01]  /*1400*/  LEA.HI.X R13, R7, R224, R6, 0x1, P0 ;  /* 0x000000e0070d7211 */ /* 0x000fe200000f0c06 */
[----:B------:R-:W-:Y:S01]  /*1410*/  LDGSTS.E.BYPASS.LTC128B.128 [R226+0x7000], desc[UR26][R14.64+0x40] ;  /* 0x070000400ee27fae */ /* 0x000fe2000b981a1a */
[----:B---3--:R-:W-:Y:S01]  /*1420*/  IMAD R4, R32, R3, RZ ;  /* 0x0000000320047224 */ /* 0x008fe200078e02ff */
[C---:B------:R-:W-:Y:S01]  /*1430*/  LEA R223, P0, R22.reuse, UR16, 0x1 ;  /* 0x0000001016df7c11 */ /* 0x040fe2000f8008ff */
[----:B------:R-:W-:Y:S01]  /*1440*/  IMAD.SHL.U32 R5, R229, 0x10, RZ ;  /* 0x00000010e5057824 */ /* 0x000fe200078e00ff */
[----:B------:R-:W-:Y:S01]  /*1450*/  LDGSTS.E.BYPASS.LTC128B.128 [R226+0x8000], desc[UR26][R14.64+0x80] ;  /* 0x080000800ee27fae */ /* 0x000fe2000b981a1a */
[----:B------:R-:W-:Y:S01]  /*1460*/  IMAD.IADD R4, R11, 0x1, R4 ;  /* 0x000000010b047824 */ /* 0x000fe200078e0204 */
[----:B------:R-:W-:-:S02]  /*1470*/  LEA.HI.X R222, R22, UR17, R0, 0x1, P0 ;  /* 0x0000001116de7c11 */ /* 0x000fc400080f0c00 */
[----:B------:R-:W-:Y:S01]  /*1480*/  LDGSTS.E.BYPASS.LTC128B.128 [R226+0x6800], desc[UR26][R12.64] ;  /* 0x068000000ce27fae */ /* 0x000fe2000b981a1a */
[C---:B------:R-:W-:Y:S01]  /*1490*/  LEA R6, P0, R10.reuse, R223, 0x7 ;  /* 0x000000df0a067211 */ /* 0x040fe200078038ff */
[C---:B----4-:R-:W-:Y:S02]  /*14a0*/  IMAD.SHL.U32 R8, R10.reuse, 0x40, RZ ;  /* 0x000000400a087824 */ /* 0x050fe400078e00ff */
[----:B------:R-:W-:Y:S01]  /*14b0*/  LDGSTS.E.BYPASS.LTC128B.128 [R226+0x7800], desc[UR26][R12.64+0x40] ;  /* 0x078000400ce27fae */ /* 0x000fe2000b981a1a */
[----:B------:R-:W-:Y:S02]  /*14c0*/  LOP3.LUT R221, R221, 0x3e00, R5, 0xf8, !PT ;  /* 0x00003e00dddd7812 */ /* 0x000fe400078ef805 */
[C-C-:B------:R-:W-:Y:S01]  /*14d0*/  SHF.L.U64.HI R0, R10.reuse, 0x6, R4.reuse ;  /* 0x000000060a007819 */ /* 0x140fe20000010204 */
[----:B------:R-:W-:Y:S01]  /*14e0*/  LDGSTS.E.BYPASS.LTC128B.128 [R226+0x8800], desc[UR26][R12.64+0x80] ;  /* 0x088000800ce27fae */ /* 0x000fe2000b981a1a */
[----:B------:R-:W-:Y:S02]  /*14f0*/  LEA.HI.X R7, R10, R222, R4, 0x7, P0 ;  /* 0x000000de0a077211 */ /* 0x000fe400000f3c04 */
[----:B------:R-:W-:Y:S01]  /*1500*/  LOP3.LUT R5, R5, 0x100, RZ, 0xc0, !PT ;  /* 0x0000010005057812 */ /* 0x000fe200078ec0ff */
[----:B------:R-:W0:Y:S01]  /*1510*/  LDGDEPBAR ;  /* 0x00000000000079af */ /* 0x000e220000000000 */
[----:B------:R-:W-:-:S02]  /*1520*/  LEA R4, P0, R2, R8, 0x5 ;  /* 0x0000000802047211 */ /* 0x000fc400078028ff */
[----:B------:R-:W-:Y:S02]  /*1530*/  LOP3.LUT R5, R5, 0x20, R34, 0xf8, !PT ;  /* 0x0000002005057812 */ /* 0x000fe400078ef822 */
[----:B------:R-:W-:Y:S02]  /*1540*/  LEA.HI.X R0, R2, R0, R3, 0x5, P0 ;  /* 0x0000000002007211 */ /* 0x000fe400000f2c03 */
[C---:B------:R-:W-:Y:S02]  /*1550*/  LEA R8, P0, R4.reuse, R223, 0x1 ;  /* 0x000000df04087211 */ /* 0x040fe400078008ff */
[----:B------:R-:W-:Y:S02]  /*1560*/  LOP3.LUT R220, R5, R220, RZ, 0xfc, !PT ;  /* 0x000000dc05dc7212 */ /* 0x000fe400078efcff */
[----:B------:R-:W-:Y:S02]  /*1570*/  LOP3.LUT R221, R221, R33, RZ, 0xfc, !PT ;  /* 0x00000021dddd7212 */ /* 0x000fe400078efcff */
[----:B------:R-:W-:Y:S01]  /*1580*/  LEA.HI.X R9, R4, R222, R0, 0x1, P0 ;  /* 0x000000de04097211 */ /* 0x000fe200000f0c00 */
[----:B------:R-:W-:Y:S01]  /*1590*/  IMAD.MOV.U32 R0, RZ, RZ, 0x20 ;  /* 0x00000020ff007424 */ /* 0x000fe200078e00ff */
[----:B------:R-:W-:-:S02]  /*15a0*/  LEA R221, R221, UR4, 0x1 ;  /* 0x00000004dddd7c11 */ /* 0x000fc4000f8e08ff */
[----:B------:R-:W-:Y:S02]  /*15b0*/  LEA R220, R220, UR4, 0x1 ;  /* 0x00000004dcdc7c11 */ /* 0x000fe4000f8e08ff */
[----:B------:R-:W-:-:S04]  /*15c0*/  LOP3.LUT P0, RZ, R229, 0x4, RZ, 0xc0, !PT ;  /* 0x00000004e5ff7812 */ /* 0x000fc8000780c0ff */
        /* <DEDUP_REMOVED lines=15> */
[----:B------:R-:W4:Y:S04]  /*16c0*/  LDSM.16.M88.4 R112, [R220+0x6000] ;  /* 0x00600000dc70783b */ /* 0x000f280000000200 */
[----:B------:R-:W5:Y:S04]  /*16d0*/  LDSM.16.M88.4 R88, [R221+0x1000] ;  /* 0x00100000dd58783b */ /* 0x000f680000000200 */
[----:B------:R-:W2:Y:S04]  /*16e0*/  LDSM.16.M88.4 R104, [R220+0x6400] ;  /* 0x00640000dc68783b */ /* 0x000ea80000000200 */
[----:B------:R-:W3:Y:S04]  /*16f0*/  LDSM.16.M88.4 R96, [R220+0x6800] ;  /* 0x00680000dc60783b */ /* 0x000ee80000000200 */
[----:B-1----:R-:W1:Y:S04]  /*1700*/  LDSM.16.M88.4 R4, [R220+0x6c00] ;  /* 0x006c0000dc04783b */ /* 0x002e680000000200 */
[----:B------:R-:W-:Y:S04]  /*1710*/  LDSM.16.M88.4 R132, [R219] ;  /* 0x00000000db84783b */ /* 0x000fe80000000200 */
[----:B------:R-:W1:Y:S04]  /*1720*/  LDSM.16.M88.4 R136, [R217+0x6000] ;  /* 0x00600000d988783b */ /* 0x000e680000000200 */
[----:B------:R-:W1:Y:S04]  /*1730*/  LDSM.16.M88.4 R128, [R219+0x1000] ;  /* 0x00100000db80783b */ /* 0x000e680000000200 */
[----:B------:R-:W1:Y:S04]  /*1740*/  LDSM.16.M88.4 R124, [R217+0x6400] ;  /* 0x00640000d97c783b */ /* 0x000e680000000200 */
[----:B------:R-:W1:Y:S01]  /*1750*/  LDSM.16.M88.4 R120, [R217+0x6800] ;  /* 0x00680000d978783b */ /* 0x000e620000000200 */
[-C--:B----4-:R-:W-:Y:S03]  /*1760*/  HMMA.16816.F32 R12, R84, R112.reuse, RZ ;  /* 0x00000070540c723c */ /* 0x090fe600000018ff */
[----:B------:R-:W4:Y:S04]  /*1770*/  LDSM.16.M88.4 R116, [R217+0x6c00] ;  /* 0x006c0000d974783b */ /* 0x000f280000000200 */
[----:B------:R-:W-:Y:S01]  /*1780*/  LDSM.16.M88.4 R72, [R220+0x7000] ;  /* 0x00700000dc48783b */ /* 0x000fe20000000200 */
[C---:B-----5:R-:W-:Y:S03]  /*1790*/  HMMA.16816.F32 R56, R88.reuse, R112, RZ ;  /* 0x000000705838723c */ /* 0x060fe600000018ff */
[----:B------:R-:W5:Y:S04]  /*17a0*/  LDSM.16.M88.4 R80, [R221+0x2000] ;  /* 0x00200000dd50783b */ /* 0x000f680000000200 */
[----:B------:R-:W5:Y:S01]  /*17b0*/  LDSM.16.M88.4 R76, [R221+0x3000] ;  /* 0x00300000dd4c783b */ /* 0x000f620000000200 */
[-C--:B------:R-:W-:Y:S03]  /*17c0*/  HMMA.16816.F32 R52, R88, R114.reuse, RZ ;  /* 0x000000725834723c */ /* 0x080fe600000018ff */
[----:B------:R-:W5:Y:S04]  /*17d0*/  LDSM.16.M88.4 R68, [R220+0x7400] ;  /* 0x00740000dc44783b */ /* 0x000f680000000200 */
[----:B------:R-:W5:Y:S01]  /*17e0*/  LDSM.16.M88.4 R64, [R220+0x7800] ;  /* 0x00780000dc40783b */ /* 0x000f620000000200 */
[----:B------:R-:W-:Y:S03]  /*17f0*/  HMMA.16816.F32 R112, R84, R114, RZ ;  /* 0x000000725470723c */ /* 0x000fe600000018ff */
[----:B------:R-:W5:Y:S04]  /*1800*/  LDSM.16.M88.4 R60, [R220+0x7c00] ;  /* 0x007c0000dc3c783b */ /* 0x000f680000000200 */
[----:B------:R-:W-:Y:S01]  /*1810*/  LDSM.16.M88.4 R16, [R217+0x7000] ;  /* 0x00700000d910783b */ /* 0x000fe20000000200 */
[C---:B--2---:R-:W-:Y:S03]  /*1820*/  HMMA.16816.F32 R48, R88.reuse, R104, RZ ;  /* 0x000000685830723c */ /* 0x044fe600000018ff */
[----:B------:R-:W2:Y:S04]  /*1830*/  LDSM.16.M88.4 R24, [R219+0x2000] ;  /* 0x00200000db18783b */ /* 0x000ea80000000200 */
[----:B------:R-:W2:Y:S01]  /*1840*/  LDSM.16.M88.4 R20, [R219+0x3000] ;  /* 0x00300000db14783b */ /* 0x000ea20000000200 */
[C---:B---3--:R-:W-:Y:S03]  /*1850*/  HMMA.16816.F32 R40, R88.reuse, R96, RZ ;  /* 0x000000605828723c */ /* 0x048fe600000018ff */
[----:B------:R-:W-:Y:S04]  /*1860*/  LDSM.16.M88.4 R8, [R220+0x8000] ;  /* 0x00800000dc08783b */ /* 0x000fe80000000200 */
[----:B------:R-:W0:Y:S01]  /*1870*/  LDGDEPBAR ;  /* 0x00000000000079af */ /* 0x000e220000000000 */
[C---:B-1----:R-:W-:Y:S08]  /*1880*/  HMMA.16816.F32 R28, R88.reuse, R4, RZ ;  /* 0x00000004581c723c */ /* 0x042ff000000018ff */
[C---:B------:R-:W-:Y:S08]  /*1890*/  HMMA.16816.F32 R44, R88.reuse, R106, RZ ;  /* 0x0000006a582c723c */ /* 0x040ff000000018ff */
[C---:B------:R-:W-:Y:S08]  /*18a0*/  HMMA.16816.F32 R36, R88.reuse, R98, RZ ;  /* 0x000000625824723c */ /* 0x040ff000000018ff */
[----:B------:R-:W-:Y:S08]  /*18b0*/  HMMA.16816.F32 R88, R88, R6, RZ ;  /* 0x000000065858723c */ /* 0x000ff000000018ff */
[----:B------:R-:W-:Y:S08]  /*18c0*/  HMMA.16816.F32 R108, R84, R104, RZ ;  /* 0x00000068546c723c */ /* 0x000ff000000018ff */
[-C--:B------:R-:W-:Y:S08]  /*18d0*/  HMMA.16816.F32 R12, R132, R136.reuse, R12 ;  /* 0x00000088840c723c */ /* 0x080ff0000000180c */
[C---:B------:R-:W-:Y:S08]  /*18e0*/  HMMA.16816.F32 R56, R128.reuse, R136, R56 ;  /* 0x000000888038723c */ /* 0x040ff00000001838 */
[-C--:B------:R-:W-:Y:S08]  /*18f0*/  HMMA.16816.F32 R52, R128, R138.reuse, R52 ;  /* 0x0000008a8034723c */ /* 0x080ff00000001834 */
[----:B------:R-:W-:Y:S08]  /*1900*/  HMMA.16816.F32 R112, R132, R138, R112 ;  /* 0x0000008a8470723c */ /* 0x000ff00000001870 */
        /* <DEDUP_REMOVED lines=8> */
[C---:B----4-:R-:W-:Y:S08]  /*1990*/  HMMA.16816.F32 R28, R128.reuse, R116, R28 ;  /* 0x00000074801c723c */ /* 0x050ff0000000181c */
[C---:B------:R-:W-:Y:S08]  /*19a0*/  HMMA.16816.F32 R44, R128.reuse, R126, R44 ;  /* 0x0000007e802c723c */ /* 0x040ff0000000182c */
[C---:B------:R-:W-:Y:S08]  /*19b0*/  HMMA.16816.F32 R36, R128.reuse, R122, R36 ;  /* 0x0000007a8024723c */ /* 0x040ff00000001824 */
[----:B------:R-:W-:Y:S01]  /*19c0*/  HMMA.16816.F32 R88, R128, R118, R88 ;  /* 0x000000768058723c */ /* 0x000fe20000001858 */
[----:B------:R-:W3:Y:S07]  /*19d0*/  LDSM.16.M88.4 R128, [R221+0x5000] ;  /* 0x00500000dd80783b */ /* 0x000eee0000000200 */
[-C--:B-----5:R-:W-:Y:S08]  /*19e0*/  HMMA.16816.F32 R12, R80, R72.reuse, R12 ;  /* 0x00000048500c723c */ /* 0x0a0ff0000000180c */
[C---:B------:R-:W-:Y:S08]  /*19f0*/  HMMA.16816.F32 R56, R76.reuse, R72, R56 ;  /* 0x000000484c38723c */ /* 0x040ff00000001838 */
[-C--:B------:R-:W-:Y:S08]  /*1a00*/  HMMA.16816.F32 R52, R76, R74.reuse, R52 ;  /* 0x0000004a4c34723c */ /* 0x080ff00000001834 */
[----:B------:R-:W-:Y:S01]  /*1a10*/  HMMA.16816.F32 R112, R80, R74, R112 ;  /* 0x0000004a5070723c */ /* 0x000fe20000001870 */
[----:B------:R-:W4:Y:S07]  /*1a20*/  LDSM.16.M88.4 R72, [R217+0x7400] ;  /* 0x00740000d948783b */ /* 0x000f2e0000000200 */
[C---:B------:R-:W-:Y:S08]  /*1a30*/  HMMA.16816.F32 R108, R132.reuse, R124, R108 ;  /* 0x0000007c846c723c */ /* 0x040ff0000000186c */
[----:B------:R-:W-:Y:S08]  /*1a40*/  HMMA.16816.F32 R104, R132, R126, R104 ;  /* 0x0000007e8468723c */ /* 0x000ff00000001868 */
[C---:B------:R-:W-:Y:S08]  /*1a50*/  HMMA.16816.F32 R48, R76.reuse, R68, R48 ;  /* 0x000000444c30723c */ /* 0x040ff00000001830 */
[C---:B------:R-:W-:Y:S08]  /*1a60*/  HMMA.16816.F32 R40, R76.reuse, R64, R40 ;  /* 0x000000404c28723c */ /* 0x040ff00000001828 */
[C---:B------:R-:W-:Y:S08]  /*1a70*/  HMMA.16816.F32 R28, R76.reuse, R60, R28 ;  /* 0x0000003c4c1c723c */ /* 0x040ff0000000181c */
[C---:B------:R-:W-:Y:S08]  /*1a80*/  HMMA.16816.F32 R44, R76.reuse, R70, R44 ;  /* 0x000000464c2c723c */ /* 0x040ff0000000182c */
[C---:B------:R-:W-:Y:S08]  /*1a90*/  HMMA.16816.F32 R36, R76.reuse, R66, R36 ;  /* 0x000000424c24723c */ /* 0x040ff00000001824 */
[----:B------:R-:W-:Y:S08]  /*1aa0*/  HMMA.16816.F32 R88, R76, R62, R88 ;  /* 0x0000003e4c58723c */ /* 0x000ff00000001858 */
[-C--:B--2---:R-:W-:Y:S01]  /*1ab0*/  HMMA.16816.F32 R124, R24, R16.reuse, R12 ;  /* 0x00000010187c723c */ /* 0x084fe2000000180c */
[----:B------:R-:W-:Y:S07]  /*1ac0*/  LDSM.16.M88.4 R12, [R219+0x4000] ;  /* 0x00400000db0c783b */ /* 0x000fee0000000200 */
[C---:B------:R-:W-:Y:S01]  /*1ad0*/  HMMA.16816.F32 R76, R20.reuse, R16, R56 ;  /* 0x00000010144c723c */ /* 0x040fe20000001838 */
[----:B------:R-:W-:Y:S07]  /*1ae0*/  LDSM.16.M88.4 R56, [R219+0x5000] ;  /* 0x00500000db38783b */ /* 0x000fee0000000200 */
[-C--:B------:R-:W-:Y:S08]  /*1af0*/  HMMA.16816.F32 R52, R20, R18.reuse, R52 ;  /* 0x000000121434723c */ /* 0x080ff00000001834 */
[----:B------:R-:W-:Y:S01]  /*1b00*/  HMMA.16816.F32 R112, R24, R18, R112 ;  /* 0x000000121870723c */ /* 0x000fe20000001870 */
[----:B------:R-:W2:Y:S07]  /*1b10*/  LDSM.16.M88.4 R16, [R220+0x8400] ;  /* 0x00840000dc10783b */ /* 0x000eae0000000200 */
[C---:B------:R-:W-:Y:S08]  /*1b20*/  HMMA.16816.F32 R108, R80.reuse, R68, R108 ;  /* 0x00000044506c723c */ /* 0x040ff0000000186c */
[----:B------:R-:W-:Y:S08]  /*1b30*/  HMMA.16816.F32 R104, R80, R70, R104 ;  /* 0x000000465068723c */ /* 0x000ff00000001868 */
[-C--:B-1----:R-:W-:Y:S08]  /*1b40*/  HMMA.16816.F32 R124, R4, R8.reuse, R124 ;  /* 0x00000008047c723c */ /* 0x082ff0000000187c */
[----:B---3--:R-:W-:Y:S08]  /*1b50*/  HMMA.16816.F32 R76, R128, R8, R76 ;  /* 0x00000008804c723c */ /* 0x008ff0000000184c */
[-C--:B------:R-:W-:Y:S08]  /*1b60*/  HMMA.16816.F32 R112, R4, R10.reuse, R112 ;  /* 0x0000000a0470723c */ /* 0x080ff00000001870 */
[----:B------:R-:W-:Y:S01]  /*1b70*/  HMMA.16816.F32 R52, R128, R10, R52 ;  /* 0x0000000a8034723c */ /* 0x000fe20000001834 */
[----:B------:R-:W1:Y:S07]  /*1b80*/  LDSM.16.M88.4 R8, [R217+0x7800] ;  /* 0x00780000d908783b */ /* 0x000e6e0000000200 */
[C---:B------:R-:W-:Y:S08]  /*1b90*/  HMMA.16816.F32 R100, R132.reuse, R120, R100 ;  /* 0x000000788464723c */ /* 0x040ff00000001864 */
[----:B------:R-:W-:Y:S01]  /*1ba0*/  HMMA.16816.F32 R96, R132, R122, R96 ;  /* 0x0000007a8460723c */ /* 0x000fe20000001860 */
[----:B------:R-:W-:Y:S07]  /*1bb0*/  LDSM.16.M88.4 R120, [R217+0x8000] ;  /* 0x00800000d978783b */ /* 0x000fee0000000200 */
[-C--:B----4-:R-:W-:Y:S08]  /*1bc0*/  HMMA.16816.F32 R108, R24, R72.reuse, R108 ;  /* 0x00000048186c723c */ /* 0x090ff0000000186c */
[C---:B------:R-:W-:Y:S08]  /*1bd0*/  HMMA.16816.F32 R48, R20.reuse, R72, R48 ;  /* 0x000000481430723c */ /* 0x040ff00000001830 */
[-C--:B------:R-:W-:Y:S08]  /*1be0*/  HMMA.16816.F32 R44, R20, R74.reuse, R44 ;  /* 0x0000004a142c723c */ /* 0x080ff0000000182c */
[----:B------:R-:W-:Y:S08]  /*1bf0*/  HMMA.16816.F32 R104, R24, R74, R104 ;  /* 0x0000004a1868723c */ /* 0x000ff00000001868 */
[C---:B------:R-:W-:Y:S08]  /*1c00*/  HMMA.16816.F32 R92, R132.reuse, R116, R92 ;  /* 0x00000074845c723c */ /* 0x040ff0000000185c */
[----:B------:R-:W-:Y:S08]  /*1c10*/  HMMA.16816.F32 R84, R132, R118, R84 ;  /* 0x000000768454723c */ /* 0x000ff00000001854 */
[C---:B------:R-:W-:Y:S08]  /*1c20*/  HMMA.16816.F32 R100, R80.reuse, R64, R100 ;  /* 0x000000405064723c */ /* 0x040ff00000001864 */
[----:B------:R-:W-:Y:S01]  /*1c30*/  HMMA.16816.F32 R96, R80, R66, R96 ;  /* 0x000000425060723c */ /* 0x000fe20000001860 */
[----:B------:R-:W3:Y:S07]  /*1c40*/  LDSM.16.M88.4 R64, [R217+0x7c00] ;  /* 0x007c0000d940783b */ /* 0x000eee0000000200 */
[-C--:B--2---:R-:W-:Y:S08]  /*1c50*/  HMMA.16816.F32 R108, R4, R16.reuse, R108 ;  /* 0x00000010046c723c */ /* 0x084ff0000000186c */
[----:B------:R-:W-:Y:S08]  /*1c60*/  HMMA.16816.F32 R48, R128, R16, R48 ;  /* 0x000000108030723c */ /* 0x000ff00000001830 */
[-C--:B------:R-:W-:Y:S08]  /*1c70*/  HMMA.16816.F32 R104, R4, R18.reuse, R104 ;  /* 0x000000120468723c */ /* 0x080ff00000001868 */
[----:B------:R-:W-:Y:S01]  /*1c80*/  HMMA.16816.F32 R44, R128, R18, R44 ;  /* 0x00000012802c723c */ /* 0x000fe2000000182c */
[----:B------:R-:W2:Y:S07]  /*1c90*/  LDSM.16.M88.4 R16, [R220+0x8800] ;  /* 0x00880000dc10783b */ /* 0x000eae0000000200 */
[C---:B------:R-:W-:Y:S08]  /*1ca0*/  HMMA.16816.F32 R92, R80.reuse, R60, R92 ;  /* 0x0000003c505c723c */ /* 0x040ff0000000185c */
[----:B------:R-:W-:Y:S01]  /*1cb0*/  HMMA.16816.F32 R84, R80, R62, R84 ;  /* 0x0000003e5054723c */ /* 0x000fe20000001854 */
[----:B------:R-:W4:Y:S07]  /*1cc0*/  LDSM.16.M88.4 R60, [R217+0x8400] ;  /* 0x00840000d93c783b */ /* 0x000f2e0000000200 */
[C---:B-1----:R-:W-:Y:S08]  /*1cd0*/  HMMA.16816.F32 R40, R20.reuse, R8, R40 ;  /* 0x000000081428723c */ /* 0x042ff00000001828 */
[----:B------:R-:W-:Y:S08]  /*1ce0*/  HMMA.16816.F32 R36, R20, R10, R36 ;  /* 0x0000000a1424723c */ /* 0x000ff00000001824 */
[C---:B------:R-:W-:Y:S08]  /*1cf0*/  HMMA.16816.F32 R100, R24.reuse, R8, R100 ;  /* 0x000000081864723c */ /* 0x040ff00000001864 */
[----:B------:R-:W-:Y:S01]  /*1d00*/  HMMA.16816.F32 R96, R24, R10, R96 ;  /* 0x0000000a1860723c */ /* 0x000fe20000001860 */
[----:B------:R-:W1:Y:S07]  /*1d10*/  LDSM.16.M88.4 R8, [R217+0x8800] ;  /* 0x00880000d908783b */ /* 0x000e6e0000000200 */
[C---:B---3--:R-:W-:Y:S08]  /*1d20*/  HMMA.16816.F32 R28, R20.reuse, R64, R28 ;  /* 0x00000040141c723c */ /* 0x048ff0000000181c */
[----:B------:R-:W-:Y:S01]  /*1d30*/  HMMA.16816.F32 R88, R20, R66, R88 ;  /* 0x000000421458723c */ /* 0x000fe20000001858 */
[----:B------:R-:W3:Y:S07]  /*1d40*/  LDSM.16.M88.4 R20, [R220+0x8c00] ;  /* 0x008c0000dc14783b */ /* 0x000eee0000000200 */
[-C--:B--2---:R-:W-:Y:S08]  /*1d50*/  HMMA.16816.F32 R100, R4, R16.reuse, R100 ;  /* 0x000000100464723c */ /* 0x084ff00000001864 */
[----:B------:R-:W-:Y:S08]  /*1d60*/  HMMA.16816.F32 R40, R128, R16, R40 ;  /* 0x000000108028723c */ /* 0x000ff00000001828 */
[----:B----4-:R-:W-:Y:S08]  /*1d70*/  HMMA.16816.F32 R44, R56, R62, R44 ;  /* 0x0000003e382c723c */ /* 0x010ff0000000182c */
[-C--:B------:R-:W-:Y:S08]  /*1d80*/  HMMA.16816.F32 R124, R12, R120.reuse, R124 ;  /* 0x000000780c7c723c */ /* 0x080ff0000000187c */
[----:B------:R-:W-:Y:S08]  /*1d90*/  HMMA.16816.F32 R76, R56, R120, R76 ;  /* 0x00000078384c723c */ /* 0x000ff0000000184c */
[----:B------:R-:W-:Y:S03]  /*1da0*/  HMMA.16816.F32 R112, R12, R122, R112 ;  /* 0x0000007a0c70723c */ /* 0x000fe60000001870 */
[----:B------:R-:W-:Y:S01]  /*1db0*/  FMUL.FTZ R70, R125, UR7 ;  /* 0x000000077d467c20 */ /* 0x000fe20008410000 */
[----:B------:R-:W-:Y:S01]  /*1dc0*/  FMUL.FTZ R72, R127, UR7 ;  /* 0x000000077f487c20 */ /* 0x000fe20008410000 */
[----:B------:R-:W-:Y:S01]  /*1dd0*/  FMUL.FTZ R69, R124, UR7 ;  /* 0x000000077c457c20 */ /* 0x000fe20008410000 */
[----:B------:R-:W-:-:S02]  /*1de0*/  FMUL.FTZ R68, R126, UR7 ;  /* 0x000000077e447c20 */ /* 0x000fc40008410000 */
[----:B------:R-:W-:Y:S01]  /*1df0*/  HMMA.16816.F32 R52, R56, R122, R52 ;  /* 0x0000007a3834723c */ /* 0x000fe20000001834 */
[----:B------:R-:W2:Y:S02]  /*1e00*/  MUFU.TANH R70, R70 ;  /* 0x0000004600467308 */ /* 0x000ea40000002400 */
[----:B------:R-:W-:Y:S01]  /*1e10*/  FMUL.FTZ R71, R76, UR7 ;  /* 0x000000074c477c20 */ /* 0x000fe20008410000 */
[----:B------:R-:W-:Y:S01]  /*1e20*/  FMUL.FTZ R76, R77, UR7 ;  /* 0x000000074d4c7c20 */ /* 0x000fe20008410000 */
[----:B------:R-:W-:Y:S01]  /*1e30*/  FMUL.FTZ R77, R79, UR7 ;  /* 0x000000074f4d7c20 */ /* 0x000fe20008410000 */
[----:B------:R-:W-:Y:S02]  /*1e40*/  FMUL.FTZ R73, R78, UR7 ;  /* 0x000000074e497c20 */ /* 0x000fe40008410000 */
[----:B------:R-:W-:Y:S01]  /*1e50*/  HMMA.16816.F32 R108, R12, R60, R108 ;  /* 0x0000003c0c6c723c */ /* 0x000fe2000000186c */
[----:B------:R-:W4:Y:S02]  /*1e60*/  MUFU.TANH R72, R72 ;  /* 0x0000004800487308 */ /* 0x000f240000002400 */
[----:B------:R-:W-:Y:S01]  /*1e70*/  FMUL.FTZ R78, R112, UR7 ;  /* 0x00000007704e7c20 */ /* 0x000fe20008410000 */
[----:B------:R-:W-:Y:S01]  /*1e80*/  FMUL.FTZ R79, R113, UR7 ;  /* 0x00000007714f7c20 */ /* 0x000fe20008410000 */
[----:B------:R-:W-:Y:S01]  /*1e90*/  FMUL.FTZ R74, R114, UR7 ;  /* 0x00000007724a7c20 */ /* 0x000fe20008410000 */
[----:B------:R-:W-:-:S02]  /*1ea0*/  FMUL.FTZ R75, R115, UR7 ;  /* 0x00000007734b7c20 */ /* 0x000fc40008410000 */
[C---:B------:R-:W-:Y:S01]  /*1eb0*/  HMMA.16816.F32 R92, R24.reuse, R64, R92 ;  /* 0x00000040185c723c */ /* 0x040fe2000000185c */
[----:B------:R-:W5:Y:S02]  /*1ec0*/  MUFU.TANH R77, R77 ;  /* 0x0000004d004d7308 */ /* 0x000f640000002400 */
[----:B------:R-:W-:Y:S01]  /*1ed0*/  FMUL.FTZ R52, R52, UR7 ;  /* 0x0000000734347c20 */ /* 0x000fe20008410000 */
[----:B------:R-:W-:Y:S01]  /*1ee0*/  FMUL.FTZ R53, R53, UR7 ;  /* 0x0000000735357c20 */ /* 0x000fe20008410000 */
[----:B------:R-:W-:Y:S01]  /*1ef0*/  FMUL.FTZ R54, R54, UR7 ;  /* 0x0000000736367c20 */ /* 0x000fe20008410000 */
[----:B------:R-:W-:Y:S02]  /*1f00*/  FMUL.FTZ R55, R55, UR7 ;  /* 0x0000000737377c20 */ /* 0x000fe40008410000 */
[----:B------:R-:W-:Y:S01]  /*1f10*/  HMMA.16816.F32 R84, R24, R66, R84 ;  /* 0x000000421854723c */ /* 0x000fe20000001854 */
[----:B------:R-:W-:Y:S01]  /*1f20*/  FMUL.FTZ R24, R44, UR7 ;  /* 0x000000072c187c20 */ /* 0x000fe20008410000 */
[----:B------:R-:W-:Y:S01]  /*1f30*/  IMAD.SHL.U32 R44, R229, 0x2, RZ ;  /* 0x00000002e52c7824 */ /* 0x000fe200078e00ff */
[----:B------:R-:W5:Y:S01]  /*1f40*/  MUFU.TANH R76, R76 ;  /* 0x0000004c004c7308 */ /* 0x000f620000002400 */
[----:B------:R-:W-:Y:S01]  /*1f50*/  FMUL.FTZ R81, R108, UR7 ;  /* 0x000000076c517c20 */ /* 0x000fe20008410000 */
[----:B------:R-:W-:Y:S01]  /*1f60*/  FMUL.FTZ R80, R109, UR7 ;  /* 0x000000076d507c20 */ /* 0x000fe20008410000 */
[----:B------:R-:W-:Y:S01]  /*1f70*/  FMUL.FTZ R26, R46, UR7 ;  /* 0x000000072e1a7c20 */ /* 0x000fe20008410000 */
[----:B------:R-:W-:Y:S01]  /*1f80*/  LOP3.LUT R44, R44, 0x6, RZ, 0xc0, !PT ;  /* 0x000000062c2c7812 */ /* 0x000fe200078ec0ff */
[----:B-1----:R-:W-:Y:S01]  /*1f90*/  HMMA.16816.F32 R100, R12, R8, R100 ;  /* 0x000000080c64723c */ /* 0x002fe20000001864 */
[----:B------:R-:W-:Y:S01]  /*1fa0*/  FMUL.FTZ R25, R45, UR7 ;  /* 0x000000072d197c20 */ /* 0x000fe20008410000 */
[----:B------:R-:W-:Y:S01]  /*1fb0*/  FMUL.FTZ R27, R47, UR7 ;  /* 0x000000072f1b7c20 */ /* 0x000fe20008410000 */
[----:B------:R-:W1:Y:S01]  /*1fc0*/  MUFU.TANH R78, R78 ;  /* 0x0000004e004e7308 */ /* 0x000e620000002400 */
[----:B------:R-:W-:-:S04]  /*1fd0*/  IMAD R44, R32, 0x40, R44 ;  /* 0x00000040202c7824 */ /* 0x000fc800078e022c */
[----:B------:R-:W-:Y:S01]  /*1fe0*/  HMMA.16816.F32 R40, R56, R8, R40 ;  /* 0x000000083828723c */ /* 0x000fe20000001828 */
[----:B------:R-:W-:Y:S02]  /*1ff0*/  LOP3.LUT R8, R141, 0x1f0, RZ, 0xc0, !PT ;  /* 0x000001f08d087812 */ /* 0x000fe400078ec0ff */
[----:B------:R-:W-:Y:S02]  /*2000*/  MUFU.TANH R79, R79 ;  /* 0x0000004f004f7308 */ /* 0x000fe40000002400 */
[----:B------:R-:W-:-:S03]  /*2010*/  IADD3 R8, PT, PT, R8, 0x1, R227 ;  /* 0x0000000108087810 */ /* 0x000fc60007ffe0e3 */
[----:B------:R-:W-:Y:S01]  /*2020*/  HMMA.16816.F32 R48, R56, R60, R48 ;  /* 0x0000003c3830723c */ /* 0x000fe20000001830 */
[----:B------:R-:W-:Y:S01]  /*2030*/  IADD3 R8, PT, PT, R8, -R140, R142 ;  /* 0x8000008c08087210 */ /* 0x000fe20007ffe08e */
[----:B------:R-:W-:Y:S01]  /*2040*/  FMUL.FTZ R61, R110, UR7 ;  /* 0x000000076e3d7c20 */ /* 0x000fe20008410000 */
[----:B------:R-:W1:Y:S01]  /*2050*/  MUFU.TANH R52, R52 ;  /* 0x0000003400347308 */ /* 0x000e620000002400 */
[----:B------:R-:W-:Y:S01]  /*2060*/  FMUL.FTZ R100, R100, UR7 ;  /* 0x0000000764647c20 */ /* 0x000fe20008410000 */
[--C-:B------:R-:W-:Y:S01]  /*2070*/  IADD3 R169, PT, PT, R8, UR24, R35.reuse ;  /* 0x0000001808a97c10 */ /* 0x100fe2000fffe023 */
[----:B------:R-:W-:Y:S02]  /*2080*/  VIADD R8, R44, 0x1 ;  /* 0x000000012c087836 */ /* 0x000fe40000000000 */
[----:B------:R-:W-:Y:S01]  /*2090*/  FMUL.FTZ R101, R101, UR7 ;  /* 0x0000000765657c20 */ /* 0x000fe20008410000 */
[----:B------:R-:W-:Y:S01]  /*20a0*/  HMMA.16816.F32 R104, R12, R62, R104 ;  /* 0x0000003e0c68723c */ /* 0x000fe20000001868 */
[----:B------:R-:W-:Y:S01]  /*20b0*/  VIMNMX R228, PT, PT, R169, R35, PT ;  /* 0x00000023a9e47248 */ /* 0x000fe20003fe0100 */
[----:B------:R-:W-:Y:S01]  /*20c0*/  FMUL.FTZ R60, R111, UR7 ;  /* 0x000000076f3c7c20 */ /* 0x000fe20008410000 */
[----:B------:R-:W-:Y:S01]  /*20d0*/  MUFU.TANH R53, R53 ;  /* 0x0000003500357308 */ /* 0x000fe20000002400 */
[C-C-:B------:R-:W-:Y:S01]  /*20e0*/  VIADDMNMX R171, R169.reuse, 0x8, R35.reuse, PT ;  /* 0x00000008a9ab7846 */ /* 0x140fe20003800123 */
[----:B------:R-:W-:Y:S01]  /*20f0*/  FMUL.FTZ R42, R42, UR7 ;  /* 0x000000072a2a7c20 */ /* 0x000fe20008410000 */
[--C-:B------:R-:W-:Y:S01]  /*2100*/  VIADDMNMX R170, R169, 0x40, R35.reuse, PT ;  /* 0x00000040a9aa7846 */ /* 0x100fe20003800123 */
[----:B------:R-:W-:Y:S01]  /*2110*/  FMUL.FTZ R41, R41, UR7 ;  /* 0x0000000729297c20 */ /* 0x000fe20008410000 */
[-C--:B------:R-:W-:Y:S01]  /*2120*/  HMMA.16816.F32 R36, R128, R18.reuse, R36 ;  /* 0x000000128024723c */ /* 0x080fe20000001824 */
[----:B------:R-:W-:Y:S01]  /*2130*/  ISETP.GE.AND P3, PT, R8, R228, PT ;  /* 0x000000e40800720c */ /* 0x000fe20003f66270 */
[----:B------:R-:W-:Y:S01]  /*2140*/  FMUL.FTZ R40, R40, UR7 ;  /* 0x0000000728287c20 */ /* 0x000fe20008410000 */
[----:B------:R-:W1:Y:S01]  /*2150*/  MUFU.TANH R54, R54 ;  /* 0x0000003600367308 */ /* 0x000e620000002400 */
[----:B------:R-:W-:Y:S01]  /*2160*/  FMUL.FTZ R48, R48, UR7 ;  /* 0x0000000730307c20 */ /* 0x000fe20008410000 */
[----:B------:R-:W-:Y:S01]  /*2170*/  FMUL.FTZ R50, R50, UR7 ;  /* 0x0000000732327c20 */ /* 0x000fe20008410000 */
[----:B------:R-:W-:Y:S01]  /*2180*/  VIADDMNMX R169, R169, 0x48, R35, PT ;  /* 0x00000048a9a97846 */ /* 0x000fe20003800123 */
[----:B------:R-:W-:Y:S01]  /*2190*/  FMUL.FTZ R43, R43, UR7 ;  /* 0x000000072b2b7c20 */ /* 0x000fe20008410000 */
[C---:B------:R-:W-:Y:S01]  /*21a0*/  HMMA.16816.F32 R96, R4.reuse, R18, R96 ;  /* 0x000000120460723c */ /* 0x040fe20000001860 */
[----:B------:R-:W1:Y:S01]  /*21b0*/  LDSM.16.M88.4 R16, [R217+0x8c00] ;  /* 0x008c0000d910783b */ /* 0x000e620000000200 */
[----:B--2---:R-:W-:Y:S01]  /*21c0*/  FSEL R70, R70, -INF , !P3 ;  /* 0xff80000046467808 */ /* 0x004fe20005800000 */
[----:B------:R-:W2:Y:S01]  /*21d0*/  MUFU.TANH R55, R55 ;  /* 0x0000003700377308 */ /* 0x000ea20000002400 */
[----:B------:R-:W-:Y:S01]  /*21e0*/  ISETP.GE.AND P1, PT, R8, R171, PT ;  /* 0x000000ab0800720c */ /* 0x000fe20003f26270 */
[----:B------:R-:W-:Y:S01]  /*21f0*/  FMUL.FTZ R62, R106, UR7 ;  /* 0x000000076a3e7c20 */ /* 0x000fe20008410000 */
[C---:B------:R-:W-:Y:S01]  /*2200*/  ISETP.GE.AND P6, PT, R8.reuse, R169, PT ;  /* 0x000000a90800720c */ /* 0x040fe20003fc6270 */
[----:B------:R-:W-:Y:S01]  /*2210*/  FMUL.FTZ R63, R107, UR7 ;  /* 0x000000076b3f7c20 */ /* 0x000fe20008410000 */
[----:B---3--:R-:W-:Y:S01]  /*2220*/  HMMA.16816.F32 R92, R4, R20, R92 ;  /* 0x00000014045c723c */ /* 0x008fe2000000185c */
[----:B------:R-:W-:Y:S01]  /*2230*/  ISETP.GE.AND P4, PT, R8, R170, PT ;  /* 0x000000aa0800720c */ /* 0x000fe20003f86270 */
[----:B------:R-:W-:Y:S01]  /*2240*/  FMUL.FTZ R102, R102, UR7 ;  /* 0x0000000766667c20 */ /* 0x000fe20008410000 */
[----:B------:R-:W3:Y:S01]  /*2250*/  MUFU.TANH R81, R81 ;  /* 0x0000005100517308 */ /* 0x000ee20000002400 */
[----:B----4-:R-:W-:Y:S01]  /*2260*/  FSEL R72, R72, -INF , !P1 ;  /* 0xff80000048487808 */ /* 0x010fe20004800000 */
[----:B------:R-:W-:Y:S01]  /*2270*/  FMUL.FTZ R103, R103, UR7 ;  /* 0x0000000767677c20 */ /* 0x000fe20008410000 */
[----:B-----5:R-:W-:Y:S01]  /*2280*/  FSEL R77, R77, -INF , !P6 ;  /* 0xff8000004d4d7808 */ /* 0x020fe20007000000 */
[----:B------:R-:W-:-:S04]  /*2290*/  DEPBAR.LE SB0, 0x0 ;  /* 0x000080000000791a */ /* 0x000fc80000000000 */
[----:B------:R-:W-:Y:S01]  /*22a0*/  HMMA.16816.F32 R84, R4, R22, R84 ;  /* 0x000000160454723c */ /* 0x000fe20000001854 */
[C---:B------:R-:W-:Y:S01]  /*22b0*/  IADD3 R4, PT, PT, R44.reuse, 0x8, RZ ;  /* 0x000000082c047810 */ /* 0x040fe20007ffe0ff */
[----:B------:R4:W5:Y:S01]  /*22c0*/  MUFU.TANH R82, R48 ;  /* 0x0000003000527308 */ /* 0x0009620000002400 */
[----:B------:R-:W-:Y:S01]  /*22d0*/  VIADD R5, R44, 0x10 ;  /* 0x000000102c057836 */ /* 0x000fe20000000000 */
[----:B------:R-:W-:Y:S01]  /*22e0*/  FSEL R76, R76, -INF , !P4 ;  /* 0xff8000004c4c7808 */ /* 0x000fe20006000000 */
[----:B------:R-:W-:Y:S01]  /*22f0*/  VIADD R7, R44, 0x21 ;  /* 0x000000212c077836 */ /* 0x000fe20000000000 */
[----:B------:R-:W-:Y:S01]  /*2300*/  ISETP.GE.AND P0, PT, R4, R228, PT ;  /* 0x000000e40400720c */ /* 0x000fe20003f06270 */
[----:B------:R-:W-:Y:S01]  /*2310*/  VIADD R6, R44, 0x28 ;  /* 0x000000282c067836 */ /* 0x000fe20000000000 */
[C---:B------:R-:W-:Y:S01]  /*2320*/  ISETP.GE.AND P5, PT, R4.reuse, R171, PT ;  /* 0x000000ab0400720c */ /* 0x040fe20003fa6270 */
[----:B------:R-:W-:Y:S01]  /*2330*/  HMMA.16816.F32 R28, R128, R20, R28 ;  /* 0x00000014801c723c */ /* 0x000fe2000000181c */
[----:B------:R2:W5:Y:S01]  /*2340*/  MUFU.TANH R83, R50 ;  /* 0x0000003200537308 */ /* 0x0005620000002400 */
[----:B------:R-:W-:-:S02]  /*2350*/  ISETP.GE.AND P2, PT, R4, R170, PT ;  /* 0x000000aa0400720c */ /* 0x000fc40003f46270 */
[----:B------:R-:W-:Y:S01]  /*2360*/  ISETP.GE.AND P3, PT, R4, R169, PT ;  /* 0x000000a90400720c */ /* 0x000fe20003f66270 */
[----:B------:R-:W-:Y:S01]  /*2370*/  VIADD R4, R44, 0x9 ;  /* 0x000000092c047836 */ /* 0x000fe20000000000 */
[----:B-1----:R-:W-:Y:S02]  /*2380*/  FSEL R78, R78, -INF , !P0 ;  /* 0xff8000004e4e7808 */ /* 0x002fe40004000000 */
[----:B------:R-:W-:Y:S01]  /*2390*/  FSEL R52, R52, -INF , !P2 ;  /* 0xff80000034347808 */ /* 0x000fe20005000000 */
[----:B------:R-:W1:Y:S01]  /*23a0*/  MUFU.TANH R80, R80 ;  /* 0x0000005000507308 */ /* 0x000e620000002400 */
[C---:B------:R-:W-:Y:S01]  /*23b0*/  ISETP.GE.AND P1, PT, R4.reuse, R228, PT ;  /* 0x000000e40400720c */ /* 0x040fe20003f26270 */
[-C--:B------:R-:W-:Y:S01]  /*23c0*/  HMMA.16816.F32 R96, R12, R10.reuse, R96 ;  /* 0x0000000a0c60723c */ /* 0x080fe20000001860 */
[C---:B------:R-:W-:Y:S01]  /*23d0*/  ISETP.GE.AND P6, PT, R4.reuse, R170, PT ;  /* 0x000000aa0400720c */ /* 0x040fe20003fc6270 */
[----:B----4-:R-:W-:Y:S01]  /*23e0*/  FMUL.FTZ R48, R49, UR7 ;  /* 0x0000000731307c20 */ /* 0x010fe20008410000 */
[C---:B------:R-:W-:Y:S01]  /*23f0*/  ISETP.GE.AND P4, PT, R4.reuse, R171, PT ;  /* 0x000000ab0400720c */ /* 0x040fe20003f86270 */
[----:B------:R-:W-:Y:S01]  /*2400*/  FMUL.FTZ R49, R105, UR7 ;  /* 0x0000000769317c20 */ /* 0x000fe20008410000 */
[----:B------:R-:W-:Y:S01]  /*2410*/  ISETP.GE.AND P0, PT, R4, R169, PT ;  /* 0x000000a90400720c */ /* 0x000fe20003f06270 */
[----:B------:R-:W-:Y:S01]  /*2420*/  MUFU.TANH R26, R26 ;  /* 0x0000001a001a7308 */ /* 0x000fe20000002400 */
[----:B--2---:R-:W-:Y:S01]  /*2430*/  FMUL.FTZ R50, R51, UR7 ;  /* 0x0000000733327c20 */ /* 0x004fe20008410000 */
[----:B------:R-:W-:Y:S01]  /*2440*/  FMUL.FTZ R51, R104, UR7 ;  /* 0x0000000768337c20 */ /* 0x000fe20008410000 */
[----:B------:R-:W-:Y:S01]  /*2450*/  FSEL R4, R54, -INF , !P3 ;  /* 0xff80000036047808 */ /* 0x000fe20005800000 */
[----:B------:R-:W-:Y:S01]  /*2460*/  HMMA.16816.F32 R36, R56, R10, R36 ;  /* 0x0000000a3824723c */ /* 0x000fe20000001824 */
[----:B------:R-:W-:-:S02]  /*2470*/  FSEL R79, R79, -INF , !P1 ;  /* 0xff8000004f4f7808 */ /* 0x000fc40004800000 */
[----:B------:R-:W-:Y:S01]  /*2480*/  FSEL R53, R53, -INF , !P6 ;  /* 0xff80000035357808 */ /* 0x000fe20007000000 */
[----:B------:R-:W-:Y:S01]  /*2490*/  MUFU.TANH R51, R51 ;  /* 0x0000003300337308 */ /* 0x000fe20000002400 */
[C---:B------:R-:W-:Y:S02]  /*24a0*/  ISETP.GE.AND P2, PT, R5.reuse, R228, PT ;  /* 0x000000e40500720c */ /* 0x040fe40003f46270 */
[C---:B------:R-:W-:Y:S01]  /*24b0*/  ISETP.GE.AND P3, PT, R5.reuse, R171, PT ;  /* 0x000000ab0500720c */ /* 0x040fe20003f66270 */
[----:B------:R-:W-:Y:S01]  /*24c0*/  HMMA.16816.F32 R88, R128, R22, R88 ;  /* 0x000000168058723c */ /* 0x000fe20000001858 */
[C---:B------:R-:W-:Y:S01]  /*24d0*/  ISETP.GE.AND P1, PT, R5.reuse, R170, PT ;  /* 0x000000aa0500720c */ /* 0x040fe20003f26270 */
[C---:B------:R-:W-:Y:S01]  /*24e0*/  VIADD R22, R44.reuse, 0x19 ;  /* 0x000000192c167836 */ /* 0x040fe20000000000 */
[----:B------:R-:W-:Y:S01]  /*24f0*/  ISETP.GE.AND P6, PT, R5, R169, PT ;  /* 0x000000a90500720c */ /* 0x000fe20003fc6270 */
[----:B------:R-:W-:Y:S01]  /*2500*/  VIADD R5, R44, 0x11 ;  /* 0x000000112c057836 */ /* 0x000fe20000000000 */
[----:B------:R-:W-:Y:S01]  /*2510*/  FSEL R55, R55, -INF , !P0 ;  /* 0xff80000037377808 */ /* 0x000fe20004000000 */
[----:B------:R-:W2:Y:S01]  /*2520*/  MUFU.TANH R50, R50 ;  /* 0x0000003200327308 */ /* 0x000ea20000002400 */
[----:B---3--:R-:W-:Y:S01]  /*2530*/  FSEL R21, R81, -INF , !P2 ;  /* 0xff80000051157808 */ /* 0x008fe20005000000 */
[C---:B------:R-:W-:Y:S01]  /*2540*/  HMMA.16816.F32 R92, R12.reuse, R16, R92 ;  /* 0x000000100c5c723c */ /* 0x040fe2000000185c */
[----:B-----5:R-:W-:Y:S01]  /*2550*/  FSEL R20, R82, -INF , !P1 ;  /* 0xff80000052147808 */ /* 0x020fe20004800000 */
[----:B------:R-:W-:Y:S01]  /*2560*/  FMUL.FTZ R96, R96, UR7 ;  /* 0x0000000760607c20 */ /* 0x000fe20008410000 */
[----:B------:R-:W-:Y:S01]  /*2570*/  FSEL R11, R83, -INF , !P6 ;  /* 0xff800000530b7808 */ /* 0x000fe20007000000 */
[----:B------:R-:W-:Y:S01]  /*2580*/  FMUL.FTZ R97, R97, UR7 ;  /* 0x0000000761617c20 */ /* 0x000fe20008410000 */
[C---:B------:R-:W-:Y:S01]  /*2590*/  ISETP.GE.AND P0, PT, R5.reuse, R228, PT ;  /* 0x000000e40500720c */ /* 0x040fe20003f06270 */
[----:B------:R-:W-:Y:S01]  /*25a0*/  MUFU.TANH R25, R25 ;  /* 0x0000001900197308 */ /* 0x000fe20000002400 */
[C---:B------:R-:W-:Y:S01]  /*25b0*/  ISETP.GE.AND P2, PT, R5.reuse, R171, PT ;  /* 0x000000ab0500720c */ /* 0x040fe20003f46270 */
[----:B------:R-:W-:Y:S01]  /*25c0*/  HMMA.16816.F32 R84, R12, R18, R84 ;  /* 0x000000120c54723c */ /* 0x000fe20000001854 */
[C---:B------:R-:W-:Y:S01]  /*25d0*/  ISETP.GE.AND P1, PT, R5.reuse, R170, PT ;  /* 0x000000aa0500720c */ /* 0x040fe20003f26270 */
[C---:B------:R-:W-:Y:S01]  /*25e0*/  VIADD R15, R44.reuse, 0x20 ;  /* 0x000000202c0f7836 */ /* 0x040fe20000000000 */
[-C--:B------:R-:W-:Y:S01]  /*25f0*/  ISETP.GE.AND P6, PT, R5, R169.reuse, PT ;  /* 0x000000a90500720c */ /* 0x080fe20003fc6270 */
[----:B------:R-:W-:Y:S01]  /*2600*/  VIADD R5, R44, 0x18 ;  /* 0x000000182c057836 */ /* 0x000fe20000000000 */
[----:B-1----:R-:W-:Y:S01]  /*2610*/  FSEL R9, R80, -INF , !P0 ;  /* 0xff80000050097808 */ /* 0x002fe20004000000 */
[----:B------:R-:W1:Y:S01]  /*2620*/  MUFU.TANH R24, R24 ;  /* 0x0000001800187308 */ /* 0x000e620000002400 */
[----:B------:R-:W-:Y:S01]  /*2630*/  FMUL.FTZ R36, R36, UR7 ;  /* 0x0000000724247c20 */ /* 0x000fe20008410000 */
[C---:B------:R-:W-:Y:S01]  /*2640*/  HMMA.16816.F32 R28, R56.reuse, R16, R28 ;  /* 0x00000010381c723c */ /* 0x040fe2000000181c */
[----:B------:R-:W-:Y:S01]  /*2650*/  ISETP.GE.AND P0, PT, R5, R228, PT ;  /* 0x000000e40500720c */ /* 0x000fe20003f06270 */
[----:B------:R-:W-:Y:S01]  /*2660*/  FMUL.FTZ R37, R37, UR7 ;  /* 0x0000000725257c20 */ /* 0x000fe20008410000 */
[----:B--2---:R-:W-:Y:S01]  /*2670*/  FSEL R16, R50, -INF , !P6 ;  /* 0xff80000032107808 */ /* 0x004fe20007000000 */
[----:B------:R-:W-:Y:S01]  /*2680*/  FMUL.FTZ R92, R92, UR7 ;  /* 0x000000075c5c7c20 */ /* 0x000fe20008410000 */
[----:B------:R-:W-:Y:S01]  /*2690*/  FSEL R8, R51, -INF , !P0 ;  /* 0xff80000033087808 */ /* 0x000fe20004000000 */
[----:B------:R-:W2:Y:S01]  /*26a0*/  MUFU.TANH R173, R100 ;  /* 0x0000006400ad7308 */ /* 0x000ea20000002400 */
[CC--:B------:R-:W-:Y:S01]  /*26b0*/  ISETP.GE.AND P0, PT, R5.reuse, R169.reuse, PT ;  /* 0x000000a90500720c */ /* 0x0c0fe20003f06270 */
[----:B------:R-:W-:Y:S01]  /*26c0*/  HMMA.16816.F32 R88, R56, R18, R88 ;  /* 0x000000123858723c */ /* 0x000fe20000001858 */
[-C--:B------:R-:W-:Y:S01]  /*26d0*/  ISETP.GE.AND P6, PT, R5, R170.reuse, PT ;  /* 0x000000aa0500720c */ /* 0x080fe20003fc6270 */
[----:B------:R-:W-:Y:S01]  /*26e0*/  FMUL.FTZ R93, R93, UR7 ;  /* 0x000000075d5d7c20 */ /* 0x000fe20008410000 */
[----:B------:R-:W-:Y:S01]  /*26f0*/  FSEL R12, R26, -INF , !P0 ;  /* 0xff8000001a0c7808 */ /* 0x000fe20004000000 */
[----:B------:R-:W-:Y:S01]  /*2700*/  VIADD R18, R44, 0x30 ;  /* 0x000000302c127836 */ /* 0x000fe20000000000 */
[----:B------:R-:W-:Y:S01]  /*2710*/  ISETP.GE.AND P0, PT, R22, R170, PT ;  /* 0x000000aa1600720c */ /* 0x000fe20003f06270 */
[----:B------:R-:W3:Y:S01]  /*2720*/  MUFU.TANH R49, R49 ;  /* 0x0000003100317308 */ /* 0x000ee20000002400 */
[----:B-1----:R-:W-:Y:S01]  /*2730*/  FSEL R14, R24, -INF , !P6 ;  /* 0xff800000180e7808 */ /* 0x002fe20007000000 */
[----:B------:R-:W-:Y:S01]  /*2740*/  VIADD R19, R44, 0x31 ;  /* 0x000000312c137836 */ /* 0x000fe20000000000 */
[----:B------:R-:W-:Y:S01]  /*2750*/  FSEL R13, R25, -INF , !P0 ;  /* 0xff800000190d7808 */ /* 0x000fe20004000000 */
[----:B------:R-:W-:Y:S01]  /*2760*/  FMUL.FTZ R38, R38, UR7 ;  /* 0x0000000726267c20 */ /* 0x000fe20008410000 */
[-C--:B------:R-:W-:Y:S01]  /*2770*/  ISETP.GE.AND P0, PT, R15, R228.reuse, PT ;  /* 0x000000e40f00720c */ /* 0x080fe20003f06270 */
[----:B------:R-:W-:Y:S01]  /*2780*/  FMUL.FTZ R28, R28, UR7 ;  /* 0x000000071c1c7c20 */ /* 0x000fe20008410000 */
[----:B------:R-:W-:Y:S01]  /*2790*/  ISETP.GE.AND P6, PT, R22, R228, PT ;  /* 0x000000e41600720c */ /* 0x000fe20003fc6270 */
[----:B------:R-:W1:Y:S01]  /*27a0*/  MUFU.TANH R182, R42 ;  /* 0x0000002a00b67308 */ /* 0x000e620000002400 */
[----:B--2---:R-:W-:Y:S01]  /*27b0*/  FSEL R173, R173, -INF , !P0 ;  /* 0xff800000adad7808 */ /* 0x004fe20004000000 */
[----:B------:R-:W-:Y:S01]  /*27c0*/  FMUL.FTZ R29, R29, UR7 ;  /* 0x000000071d1d7c20 */ /* 0x000fe20008410000 */
[-C--:B------:R-:W-:Y:S01]  /*27d0*/  ISETP.GE.AND P0, PT, R15, R169.reuse, PT ;  /* 0x000000a90f00720c */ /* 0x080fe20003f06270 */
[----:B------:R-:W-:Y:S01]  /*27e0*/  FMUL.FTZ R39, R39, UR7 ;  /* 0x0000000727277c20 */ /* 0x000fe20008410000 */
[----:B------:R-:W-:Y:S01]  /*27f0*/  FMUL.FTZ R30, R30, UR7 ;  /* 0x000000071e1e7c20 */ /* 0x000fe20008410000 */
[----:B------:R-:W-:Y:S01]  /*2800*/  FMUL.FTZ R84, R84, UR7 ;  /* 0x0000000754547c20 */ /* 0x000fe20008410000 */
[----:B------:R-:W-:Y:S01]  /*2810*/  FMUL.FTZ R85, R85, UR7 ;  /* 0x0000000755557c20 */ /* 0x000fe20008410000 */
[----:B------:R-:W2:Y:S01]  /*2820*/  MUFU.TANH R48, R48 ;  /* 0x0000003000307308 */ /* 0x000ea20000002400 */
[----:B---3--:R-:W-:Y:S01]  /*2830*/  FSEL R59, R49, -INF , !P6 ;  /* 0xff800000313b7808 */ /* 0x008fe20007000000 */
[----:B------:R-:W-:Y:S01]  /*2840*/  FMUL.FTZ R88, R88, UR7 ;  /* 0x0000000758587c20 */ /* 0x000fe20008410000 */
[----:B------:R-:W-:Y:S01]  /*2850*/  ISETP.GE.AND P6, PT, R22, R169, PT ;  /* 0x000000a91600720c */ /* 0x000fe20003fc6270 */
[----:B------:R-:W-:-:S02]  /*2860*/  VIADD R23, R44, 0x38 ;  /* 0x000000382c177836 */ /* 0x000fc40000000000 */
[----:B------:R-:W-:Y:S01]  /*2870*/  FMUL.FTZ R98, R98, UR7 ;  /* 0x0000000762627c20 */ /* 0x000fe20008410000 */
[----:B------:R-:W-:Y:S01]  /*2880*/  FMUL.FTZ R99, R99, UR7 ;  /* 0x0000000763637c20 */ /* 0x000fe20008410000 */
[----:B------:R-:W-:Y:S01]  /*2890*/  FMUL.FTZ R31, R31, UR7 ;  /* 0x000000071f1f7c20 */ /* 0x000fe20008410000 */
[----:B------:R-:W3:Y:S01]  /*28a0*/  MUFU.TANH R27, R27 ;  /* 0x0000001b001b7308 */ /* 0x000ee20000002400 */
[----:B-1----:R-:W-:Y:S01]  /*28b0*/  FSEL R182, R182, -INF , !P0 ;  /* 0xff800000b6b67808 */ /* 0x002fe20004000000 */
[----:B------:R-:W-:Y:S01]  /*28c0*/  FMUL.FTZ R89, R89, UR7 ;  /* 0x0000000759597c20 */ /* 0x000fe20008410000 */
[----:B------:R-:W-:Y:S01]  /*28d0*/  ISETP.GE.AND P0, PT, R7, R170, PT ;  /* 0x000000aa0700720c */ /* 0x000fe20003f06270 */
[----:B------:R-:W-:Y:S01]  /*28e0*/  FMUL.FTZ R90, R90, UR7 ;  /* 0x000000075a5a7c20 */ /* 0x000fe20008410000 */
[----:B------:R-:W-:Y:S01]  /*28f0*/  FMUL.FTZ R91, R91, UR7 ;  /* 0x000000075b5b7c20 */ /* 0x000fe20008410000 */
[----:B------:R-:W-:Y:S02]  /*2900*/  VIADD R24, R44, 0x39 ;  /* 0x000000392c187836 */ /* 0x000fe40000000000 */
[----:B------:R-:W1:Y:S01]  /*2910*/  MUFU.TANH R177, R41 ;  /* 0x0000002900b17308 */ /* 0x000e620000002400 */
[----:B--2---:R-:W-:-:S02]  /*2920*/  FSEL R17, R48, -INF , !P1 ;  /* 0xff80000030117808 */ /* 0x004fc40004800000 */
[----:B------:R-:W-:Y:S01]  /*2930*/  ISETP.GE.AND P1, PT, R5, R171, PT ;  /* 0x000000ab0500720c */ /* 0x000fe20003f26270 */
[----:B------:R-:W-:-:S04]  /*2940*/  VIADD R5, R44, 0x29 ;  /* 0x000000292c057836 */ /* 0x000fc80000000000 */
[----:B------:R-:W2:Y:S01]  /*2950*/  MUFU.TANH R176, R40 ;  /* 0x0000002800b07308 */ /* 0x000ea20000002400 */
[----:B---3--:R-:W-:Y:S02]  /*2960*/  FSEL R10, R27, -INF , !P6 ;  /* 0xff8000001b0a7808 */ /* 0x008fe40007000000 */
[----:B------:R-:W-:-:S05]  /*2970*/  ISETP.GE.AND P6, PT, R15, R170, PT ;  /* 0x000000aa0f00720c */ /* 0x000fca0003fc6270 */
[----:B------:R-:W3:Y:S01]  /*2980*/  MUFU.TANH R196, R96 ;  /* 0x0000006000c47308 */ /* 0x000ee20000002400 */
[----:B-1----:R-:W-:Y:S02]  /*2990*/  FSEL R177, R177, -INF , !P0 ;  /* 0xff800000b1b17808 */ /* 0x002fe40004000000 */
[----:B------:R-:W-:-:S05]  /*29a0*/  ISETP.GE.AND P0, PT, R6, R228, PT ;  /* 0x000000e40600720c */ /* 0x000fca0003f06270 */
[----:B------:R-:W1:Y:S01]  /*29b0*/  MUFU.TANH R192, R101 ;  /* 0x0000006500c07308 */ /* 0x000e620000002400 */
[----:B--2---:R-:W-:Y:S02]  /*29c0*/  FSEL R176, R176, -INF , !P6 ;  /* 0xff800000b0b07808 */ /* 0x004fe40007000000 */
[----:B------:R-:W-:-:S05]  /*29d0*/  ISETP.GE.AND P6, PT, R7, R228, PT ;  /* 0x000000e40700720c */ /* 0x000fca0003fc6270 */
        /* <DEDUP_REMOVED lines=23> */
[----:B------:R-:W-:-:S05]  /*2b50*/  ISETP.NE.AND P0, PT, R164, 0x1, PT ;  /* 0x00000001a400780c */ /* 0x000fca0003f05270 */
        /* <DEDUP_REMOVED lines=12> */
[----:B------:R-:W2:Y:S08]  /*2c20*/  MUFU.TANH R74, R74 ;  /* 0x0000004a004a7308 */ /* 0x000eb00000002400 */
[----:B------:R-:W4:Y:S08]  /*2c30*/  MUFU.TANH R75, R75 ;  /* 0x0000004b004b7308 */ /* 0x000f300000002400 */
[----:B------:R-:W1:Y:S08]  /*2c40*/  MUFU.TANH R61, R61 ;  /* 0x0000003d003d7308 */ /* 0x000e700000002400 */
[----:B------:R-:W1:Y:S08]  /*2c50*/  MUFU.TANH R60, R60 ;  /* 0x0000003c003c7308 */ /* 0x000e700000002400 */
[----:B------:R-:W1:Y:S08]  /*2c60*/  MUFU.TANH R62, R62 ;  /* 0x0000003e003e7308 */ /* 0x000e700000002400 */
[----:B------:R-:W1:Y:S08]  /*2c70*/  MUFU.TANH R63, R63 ;  /* 0x0000003f003f7308 */ /* 0x000e700000002400 */
[----:B------:R1:W1:Y:S08]  /*2c80*/  MUFU.TANH R200, R102 ;  /* 0x0000006600c87308 */ /* 0x0002700000002400 */
[----:B------:R1:W1:Y:S08]  /*2c90*/  MUFU.TANH R201, R103 ;  /* 0x0000006700c97308 */ /* 0x0002700000002400 */
[----:B------:R1:W1:Y:S08]  /*2ca0*/  MUFU.TANH R187, R38 ;  /* 0x0000002600bb7308 */ /* 0x0002700000002400 */
[----:B------:R1:W1:Y:S08]  /*2cb0*/  MUFU.TANH R189, R39 ;  /* 0x0000002700bd7308 */ /* 0x0002700000002400 */
[----:B------:R1:W1:Y:S08]  /*2cc0*/  MUFU.TANH R190, R30 ;  /* 0x0000001e00be7308 */ /* 0x0002700000002400 */
[----:B------:R1:W1:Y:S08]  /*2cd0*/  MUFU.TANH R179, R84 ;  /* 0x0000005400b37308 */ /* 0x0002700000002400 */
[----:B------:R1:W1:Y:S08]  /*2ce0*/  MUFU.TANH R175, R85 ;  /* 0x0000005500af7308 */ /* 0x0002700000002400 */
[----:B------:R1:W1:Y:S01]  /*2cf0*/  MUFU.TANH R194, R88 ;  /* 0x0000005800c27308 */ /* 0x0002620000002400 */
[----:B------:R-:W-:Y:S06]  /*2d00*/  BAR.SYNC.DEFER_BLOCKING 0x0 ;  /* 0x0000000000007b1d */ /* 0x000fec0000010000 */
[----:B--234-:R-:W-:Y:S05]  /*2d10*/  @!P0 BRA `(.L_x_433) ;  /* 0x0000000000508947 */ /* 0x01cfea0003800000 */
        /* <DEDUP_REMOVED lines=20> */
.L_x_433:
[----:B-1----:R-:W-:Y:S01]  /*2e60*/  FSEL R179, R179, -INF , !P6 ;  /* 0xff800000b3b37808 */ /* 0x002fe20007000000 */
[----:B------:R-:W1:Y:S01]  /*2e70*/  MUFU.TANH R193, R89 ;  /* 0x0000005900c17308 */ /* 0x000e620000002400 */
[----:B------:R-:W-:Y:S01]  /*2e80*/  ISETP.GE.AND P6, PT, R44, R169, PT ;  /* 0x000000a92c00720c */ /* 0x000fe20003fc6270 */
[----:B------:R-:W-:Y:S01]  /*2e90*/  FMUL.FTZ R94, R94, UR7 ;  /* 0x000000075e5e7c20 */ /* 0x000fe20008410000 */
[----:B------:R-:W-:Y:S01]  /*2ea0*/  ISETP.GE.AND P0, PT, R23, R170, PT ;  /* 0x000000aa1700720c */ /* 0x000fe20003f06270 */
[----:B------:R-:W-:Y:S01]  /*2eb0*/  FMUL.FTZ R67, R95, UR7 ;  /* 0x000000075f437c20 */ /* 0x000fe20008410000 */
[----:B------:R-:W-:Y:S01]  /*2ec0*/  FMNMX3.FTZ R25, R71, R76, R52, !PT ;  /* 0x0000004c47197276 */ /* 0x000fe20007810034 */
[----:B------:R-:W-:Y:S01]  /*2ed0*/  FMUL.FTZ R66, R86, UR7 ;  /* 0x0000000756427c20 */ /* 0x000fe20008410000 */
[----:B------:R-:W-:Y:S01]  /*2ee0*/  FSEL R73, R73, -INF , !P6 ;  /* 0xff80000049497808 */ /* 0x000fe20007000000 */
[----:B------:R-:W3:Y:S01]  /*2ef0*/  MUFU.TANH R31, R31 ;  /* 0x0000001f001f7308 */ /* 0x000ee20000002400 */
[----:B------:R-:W-:Y:S01]  /*2f00*/  FMNMX3.FTZ R25, R25, R53, R20, !PT ;  /* 0x0000003519197276 */ /* 0x000fe20007810014 */
[----:B------:R-:W-:Y:S01]  /*2f10*/  FMUL.FTZ R64, R87, UR7 ;  /* 0x0000000757407c20 */ /* 0x000fe20008410000 */
[----:B------:R-:W-:Y:S01]  /*2f20*/  FSEL R194, R194, -INF , !P0 ;  /* 0xff800000c2c27808 */ /* 0x000fe20004000000 */
[----:B------:R-:W4:Y:S01]  /*2f30*/  LDCU UR8, c[0x0][0x45c] ;  /* 0x00008b80ff0877ac */ /* 0x000f220008000800 */
[----:B------:R-:W-:-:S02]  /*2f40*/  ISETP.GE.AND P0, PT, R24, R228, PT ;  /* 0x000000e41800720c */ /* 0x000fc40003f06270 */
[----:B--2---:R-:W-:Y:S01]  /*2f50*/  FMNMX3.FTZ R29, R73, R77, R4, !PT ;  /* 0x0000004d491d7276 */ /* 0x004fe20007810004 */
[----:B------:R-:W2:Y:S01]  /*2f60*/  MUFU.TANH R186, R90 ;  /* 0x0000005a00ba7308 */ /* 0x000ea20000002400 */
[----:B------:R-:W-:Y:S02]  /*2f70*/  FMNMX3.FTZ R25, R25, R17, R14, !PT ;  /* 0x0000001119197276 */ /* 0x000fe4000781000e */
[----:B------:R-:W-:Y:S02]  /*2f80*/  FSEL R175, R175, -INF , !P0 ;  /* 0xff800000afaf7808 */ /* 0x000fe40004000000 */
[----:B------:R-:W-:Y:S02]  /*2f90*/  FMNMX3.FTZ R29, R29, R55, R11, !PT ;  /* 0x000000371d1d7276 */ /* 0x000fe4000781000b */
[----:B------:R-:W-:Y:S01]  /*2fa0*/  ISETP.GE.AND P0, PT, R24, R170, PT ;  /* 0x000000aa1800720c */ /* 0x000fe20003f06270 */
[----:B------:R-:W5:Y:S01]  /*2fb0*/  MUFU.TANH R184, R91 ;  /* 0x0000005b00b87308 */ /* 0x000f620000002400 */
[----:B------:R-:W-:-:S02]  /*2fc0*/  ISETP.GE.AND P6, PT, R6, R169, PT ;  /* 0x000000a90600720c */ /* 0x000fc40003fc6270 */
[----:B------:R-:W-:Y:S02]  /*2fd0*/  FMNMX3.FTZ R25, R25, R13, R176, !PT ;  /* 0x0000000d19197276 */ /* 0x000fe400078100b0 */
[----:B------:R-:W-:Y:S02]  /*2fe0*/  FMNMX3.FTZ R29, R29, R16, R12, !PT ;  /* 0x000000101d1d7276 */ /* 0x000fe4000781000c */
[----:B-1----:R-:W-:Y:S01]  /*2ff0*/  FSEL R193, R193, -INF , !P0 ;  /* 0xff800000c1c17808 */ /* 0x002fe20004000000 */
[----:B------:R-:W1:Y:S01]  /*3000*/  MUFU.TANH R98, R98 ;  /* 0x0000006200627308 */ /* 0x000e620000002400 */
[----:B------:R-:W-:Y:S02]  /*3010*/  FSEL R62, R62, -INF , !P1 ;  /* 0xff8000003e3e7808 */ /* 0x000fe40004800000 */
[----:B------:R-:W-:Y:S02]  /*3020*/  ISETP.GE.AND P0, PT, R5, R169, PT ;  /* 0x000000a90500720c */ /* 0x000fe40003f06270 */
[----:B------:R-:W-:-:S02]  /*3030*/  FSEL R187, R187, -INF , !P6 ;  /* 0xff800000bbbb7808 */ /* 0x000fc40007000000 */
[----:B------:R-:W-:Y:S01]  /*3040*/  ISETP.GE.AND P1, PT, R44, R171, PT ;  /* 0x000000ab2c00720c */ /* 0x000fe20003f26270 */
[----:B------:R-:W4:Y:S01]  /*3050*/  MUFU.TANH R99, R99 ;  /* 0x0000006300637308 */ /* 0x000f220000002400 */
[----:B------:R-:W-:Y:S02]  /*3060*/  FMNMX3.FTZ R25, R25, R177, R178, !PT ;  /* 0x000000b119197276 */ /* 0x000fe400078100b2 */
[----:B------:R-:W-:Y:S02]  /*3070*/  ISETP.GE.AND P6, PT, R18, R169, PT ;  /* 0x000000a91200720c */ /* 0x000fe40003fc6270 */
[----:B------:R-:W-:Y:S02]  /*3080*/  FMNMX3.FTZ R29, R29, R10, R182, !PT ;  /* 0x0000000a1d1d7276 */ /* 0x000fe400078100b6 */
[----:B------:R-:W-:Y:S01]  /*3090*/  FSEL R189, R189, -INF , !P0 ;  /* 0xff800000bdbd7808 */ /* 0x000fe20004000000 */
[----:B------:R-:W4:Y:S01]  /*30a0*/  MUFU.TANH R172, R94 ;  /* 0x0000005e00ac7308 */ /* 0x000f220000002400 */
[----:B------:R-:W-:-:S02]  /*30b0*/  FSEL R74, R74, -INF , !P5 ;  /* 0xff8000004a4a7808 */ /* 0x000fc40006800000 */
[----:B------:R-:W-:Y:S02]  /*30c0*/  FSEL R68, R68, -INF , !P1 ;  /* 0xff80000044447808 */ /* 0x000fe40004800000 */
[----:B------:R-:W-:Y:S02]  /*30d0*/  FMNMX3.FTZ R25, R25, R180, R197, !PT ;  /* 0x000000b419197276 */ /* 0x000fe400078100c5 */
[-C--:B------:R-:W-:Y:S01]  /*30e0*/  ISETP.GE.AND P0, PT, R19, R169.reuse, PT ;  /* 0x000000a91300720c */ /* 0x080fe20003f06270 */
[----:B------:R-:W4:Y:S01]  /*30f0*/  MUFU.TANH R67, R67 ;  /* 0x0000004300437308 */ /* 0x000f220000002400 */
[----:B------:R-:W-:Y:S02]  /*3100*/  FSEL R190, R190, -INF , !P6 ;  /* 0xff800000bebe7808 */ /* 0x000fe40007000000 */
[----:B------:R-:W-:Y:S02]  /*3110*/  ISETP.GE.AND P6, PT, R23, R169, PT ;  /* 0x000000a91700720c */ /* 0x000fe40003fc6270 */
[----:B------:R-:W-:-:S02]  /*3120*/  FMNMX3.FTZ R29, R29, R185, R187, !PT ;  /* 0x000000b91d1d7276 */ /* 0x000fc400078100bb */
[----:B------:R-:W-:Y:S01]  /*3130*/  FSEL R61, R61, -INF , !P3 ;  /* 0xff8000003d3d7808 */ /* 0x000fe20005800000 */
[----:B------:R-:W4:Y:S01]  /*3140*/  MUFU.TANH R66, R66 ;  /* 0x0000004200427308 */ /* 0x000f220000002400 */
[----:B------:R-:W-:Y:S02]  /*3150*/  ISETP.GE.AND P3, PT, R5, R171, PT ;  /* 0x000000ab0500720c */ /* 0x000fe40003f66270 */
[----:B------:R-:W-:Y:S02]  /*3160*/  FMNMX3.FTZ R26, R69, R70, R78, !PT ;  /* 0x00000046451a7276 */ /* 0x000fe4000781004e */
[----:B------:R-:W-:Y:S02]  /*3170*/  FSEL R75, R75, -INF , !P4 ;  /* 0xff8000004b4b7808 */ /* 0x000fe40006000000 */
[----:B------:R-:W-:Y:S01]  /*3180*/  FMNMX3.FTZ R5, R68, R72, R74, !PT ;  /* 0x0000004844057276 */ /* 0x000fe2000781004a */
[----:B------:R-:W4:Y:S01]  /*3190*/  MUFU.TANH R64, R64 ;  /* 0x0000004000407308 */ /* 0x000f220000002400 */
[----:B------:R-:W-:-:S02]  /*31a0*/  FMNMX3.FTZ R25, R25, R195, R194, !PT ;  /* 0x000000c319197276 */ /* 0x000fc400078100c2 */
[----:B---3--:R-:W-:Y:S02]  /*31b0*/  FSEL R188, R31, -INF , !P0 ;  /* 0xff8000001fbc7808 */ /* 0x008fe40004000000 */
[----:B------:R-:W-:Y:S02]  /*31c0*/  ISETP.GE.AND P0, PT, R24, R169, PT ;  /* 0x000000a91800720c */ /* 0x000fe40003f06270 */
[----:B--2---:R-:W-:Y:S02]  /*31d0*/  FSEL R186, R186, -INF , !P6 ;  /* 0xff800000baba7808 */ /* 0x004fe40007000000 */
[----:B------:R-:W-:Y:S02]  /*31e0*/  FMNMX3.FTZ R29, R29, R189, R190, !PT ;  /* 0x000000bd1d1d7276 */ /* 0x000fe400078100be */
[----:B------:R-:W-:Y:S02]  /*31f0*/  FMNMX3.FTZ R26, R26, R79, R21, !PT ;  /* 0x0000004f1a1a7276 */ /* 0x000fe40007810015 */
[----:B------:R-:W-:-:S02]  /*3200*/  ISETP.GE.AND P6, PT, R22, R171, PT ;  /* 0x000000ab1600720c */ /* 0x000fc40003fc6270 */
[----:B------:R-:W-:Y:S02]  /*3210*/  ISETP.GE.AND P5, PT, R15, R171, PT ;  /* 0x000000ab0f00720c */ /* 0x000fe40003fa6270 */
[----:B------:R-:W-:Y:S02]  /*3220*/  FSEL R60, R60, -INF , !P2 ;  /* 0xff8000003c3c7808 */ /* 0x000fe40005000000 */
[----:B------:R-:W-:Y:S02]  /*3230*/  FMNMX3.FTZ R5, R5, R75, R61, !PT ;  /* 0x0000004b05057276 */ /* 0x000fe4000781003d */
[----:B------:R-:W-:Y:S02]  /*3240*/  FMNMX.FTZ R25, R193, R25, !PT ;  /* 0x00000019c1197209 */ /* 0x000fe40007810000 */
[----:B-----5:R-:W-:Y:S02]  /*3250*/  FSEL R184, R184, -INF , !P0 ;  /* 0xff800000b8b87808 */ /* 0x020fe40004000000 */
[----:B------:R-:W-:Y:S01]  /*3260*/  FMNMX3.FTZ R29, R29, R188, R186, !PT ;  /* 0x000000bc1d1d7276 */ /* 0x000fe200078100ba */
[----:B------:R-:W2:Y:S01]  /*3270*/  SHFL.BFLY PT, R27, R25, 0x2, 0x1f ;  /* 0x0c401f00191b7f89 */ /* 0x000ea200000e0000 */
[----:B------:R-:W-:-:S02]  /*3280*/  FMNMX3.FTZ R26, R26, R9, R8, !PT ;  /* 0x000000091a1a7276 */ /* 0x000fc40007810008 */
[-C--:B------:R-:W-:Y:S02]  /*3290*/  ISETP.GE.AND P0, PT, R7, R171.reuse, PT ;  /* 0x000000ab0700720c */ /* 0x080fe40003f06270 */
[----:B------:R-:W-:Y:S02]  /*32a0*/  ISETP.GE.AND P4, PT, R6, R171, PT ;  /* 0x000000ab0600720c */ /* 0x000fe40003f86270 */
[----:B------:R-:W-:Y:S02]  /*32b0*/  FSEL R63, R63, -INF , !P6 ;  /* 0xff8000003f3f7808 */ /* 0x000fe40007000000 */
[----:B------:R-:W-:Y:S02]  /*32c0*/  FSEL R200, R200, -INF , !P5 ;  /* 0xff800000c8c87808 */ /* 0x000fe40006800000 */
[----:B------:R-:W-:Y:S02]  /*32d0*/  FMNMX3.FTZ R5, R5, R60, R62, !PT ;  /* 0x0000003c05057276 */ /* 0x000fe4000781003e */
[----:B------:R-:W-:-:S02]  /*32e0*/  FMNMX.FTZ R15, R184, R29, !PT ;  /* 0x0000001db80f7209 */ /* 0x000fc40007810000 */
[----:B------:R-:W-:Y:S02]  /*32f0*/  FMNMX3.FTZ R26, R26, R59, R173, !PT ;  /* 0x0000003b1a1a7276 */ /* 0x000fe400078100ad */
[----:B------:R-:W-:Y:S01]  /*3300*/  ISETP.GE.AND P2, PT, R18, R171, PT ;  /* 0x000000ab1200720c */ /* 0x000fe20003f46270 */
[----:B------:R-:W3:Y:S01]  /*3310*/  SHFL.BFLY PT, R7, R15, 0x2, 0x1f ;  /* 0x0c401f000f077f89 */ /* 0x000ee200000e0000 */
[----:B------:R-:W-:Y:S02]  /*3320*/  FSEL R201, R201, -INF , !P0 ;  /* 0xff800000c9c97808 */ /* 0x000fe40004000000 */
[----:B-1----:R-:W-:Y:S02]  /*3330*/  FSEL R202, R98, -INF , !P4 ;  /* 0xff80000062ca7808 */ /* 0x002fe40006000000 */
[----:B------:R-:W-:Y:S02]  /*3340*/  FMNMX3.FTZ R5, R5, R63, R200, !PT ;  /* 0x0000003f05057276 */ /* 0x000fe400078100c8 */
[----:B------:R-:W-:-:S02]  /*3350*/  FMNMX3.FTZ R26, R26, R192, R196, !PT ;  /* 0x000000c01a1a7276 */ /* 0x000fc400078100c4 */
[-C--:B------:R-:W-:Y:S02]  /*3360*/  ISETP.GE.AND P6, PT, R19, R171.reuse, PT ;  /* 0x000000ab1300720c */ /* 0x080fe40003fc6270 */
[----:B------:R-:W-:Y:S02]  /*3370*/  ISETP.GE.AND P5, PT, R23, R171, PT ;  /* 0x000000ab1700720c */ /* 0x000fe40003fa6270 */
[----:B----4-:R-:W-:Y:S02]  /*3380*/  FSEL R203, R99, -INF , !P3 ;  /* 0xff80000063cb7808 */ /* 0x010fe40005800000 */
[----:B------:R-:W-:Y:S02]  /*3390*/  FSEL R172, R172, -INF , !P2 ;  /* 0xff800000acac7808 */ /* 0x000fe40005000000 */
[----:B------:R-:W-:Y:S02]  /*33a0*/  FMNMX3.FTZ R5, R5, R201, R202, !PT ;  /* 0x000000c905057276 */ /* 0x000fe400078100ca */
[----:B------:R-:W-:-:S02]  /*33b0*/  FMNMX3.FTZ R26, R26, R198, R199, !PT ;  /* 0x000000c61a1a7276 */ /* 0x000fc400078100c7 */
[----:B------:R-:W-:Y:S02]  /*33c0*/  ISETP.GE.AND P1, PT, R24, R171, PT ;  /* 0x000000ab1800720c */ /* 0x000fe40003f26270 */
[----:B------:R-:W-:Y:S02]  /*33d0*/  FSEL R67, R67, -INF , !P6 ;  /* 0xff80000043437808 */ /* 0x000fe40007000000 */
[----:B------:R-:W-:Y:S02]  /*33e0*/  FSEL R66, R66, -INF , !P5 ;  /* 0xff80000042427808 */ /* 0x000fe40006800000 */
[----:B------:R-:W-:Y:S02]  /*33f0*/  FMNMX3.FTZ R167, R5, R203, R172, !PT ;  /* 0x000000cb05a77276 */ /* 0x000fe400078100ac */
[----:B------:R-:W-:Y:S02]  /*3400*/  FMNMX3.FTZ R26, R26, R181, R179, !PT ;  /* 0x000000b51a1a7276 */ /* 0x000fe400078100b3 */
[----:B------:R-:W-:-:S02]  /*3410*/  FSEL R64, R64, -INF , !P1 ;  /* 0xff80000040407808 */ /* 0x000fc40004800000 */
[----:B------:R-:W-:Y:S02]  /*3420*/  FMNMX3.FTZ R167, R167, R67, R66, !PT ;  /* 0x00000043a7a77276 */ /* 0x000fe40007810042 */
[----:B------:R-:W-:Y:S02]  /*3430*/  FMNMX.FTZ R26, R175, R26, !PT ;  /* 0x0000001aaf1a7209 */ /* 0x000fe40007810000 */
[----:B------:R-:W-:Y:S02]  /*3440*/  FMNMX.FTZ R167, R64, R167, !PT ;  /* 0x000000a740a77209 */ /* 0x000fe40007810000 */
[----:B--2---:R-:W-:Y:S01]  /*3450*/  FMNMX.FTZ R27, R25, R27, !PT ;  /* 0x0000001b191b7209 */ /* 0x004fe20007810000 */
[----:B------:R-:W1:Y:S01]  /*3460*/  SHFL.BFLY PT, R28, R26, 0x2, 0x1f ;  /* 0x0c401f001a1c7f89 */ /* 0x000e6200000e0000 */
[----:B---3--:R-:W-:Y:S02]  /*3470*/  FMNMX.FTZ R7, R15, R7, !PT ;  /* 0x000000070f077209 */ /* 0x008fe40007810000 */
[----:B------:R-:W-:Y:S01]  /*3480*/  LOP3.LUT R218, R33, 0x120, R34, 0xf8, !PT ;  /* 0x0000012021da7812 */ /* 0x000fe200078ef822 */
[----:B------:R-:W2:Y:S01]  /*3490*/  SHFL.BFLY PT, R5, R167, 0x2, 0x1f ;  /* 0x0c401f00a7057f89 */ /* 0x000ea200000e0000 */
[----:B------:R-:W-:-:S02]  /*34a0*/  MOV R230, 0xffffffff ;  /* 0xffffffff00e67802 */ /* 0x000fc40000000f00 */
[----:B------:R-:W-:Y:S01]  /*34b0*/  LEA R218, R218, UR4, 0x1 ;  /* 0x00000004dada7c11 */ /* 0x000fe2000f8e08ff */
[----:B------:R-:W3:Y:S03]  /*34c0*/  SHFL.BFLY PT, R166, R27, 0x1, 0x1f ;  /* 0x0c201f001ba67f89 */ /* 0x000ee600000e0000 */
[----:B------:R-:W-:Y:S01]  /*34d0*/  IADD3 R216, PT, PT, R0, R218, RZ ;  /* 0x000000da00d87210 */ /* 0x000fe20007ffe0ff */
[----:B------:R-:W4:Y:S04]  /*34e0*/  SHFL.BFLY PT, R165, R7, 0x1, 0x1f ;  /* 0x0c201f0007a57f89 */ /* 0x000f2800000e0000 */
[----:B------:R-:W-:Y:S04]  /*34f0*/  LDSM.16.MT88.4 R148, [R218+0x9000] ;  /* 0x00900000da94783b */ /* 0x000fe80000004200 */
[----:B------:R-:W-:Y:S01]  /*3500*/  LDSM.16.MT88.4 R132, [R216+0x9000] ;  /* 0x00900000d884783b */ /* 0x000fe20000004200 */
[----:B-1----:R-:W-:-:S03]  /*3510*/  FMNMX.FTZ R28, R26, R28, !PT ;  /* 0x0000001c1a1c7209 */ /* 0x002fc60007810000 */
[----:B------:R-:W-:Y:S01]  /*3520*/  LDSM.16.MT88.4 R116, [R218+0xa000] ;  /* 0x00a00000da74783b */ /* 0x000fe20000004200 */
[----:B--2---:R-:W-:-:S03]  /*3530*/  FMNMX.FTZ R167, R167, R5, !PT ;  /* 0x00000005a7a77209 */ /* 0x004fc60007810000 */
[----:B------:R-:W1:Y:S01]  /*3540*/  SHFL.BFLY PT, R168, R28, 0x1, 0x1f ;  /* 0x0c201f001ca87f89 */ /* 0x000e6200000e0000 */
[----:B---3--:R-:W-:-:S03]  /*3550*/  FMNMX.FTZ R166, R27, R166, !PT ;  /* 0x000000a61ba67209 */ /* 0x008fc60007810000 */
[----:B------:R-:W2:Y:S01]  /*3560*/  SHFL.BFLY PT, R0, R167, 0x1, 0x1f ;  /* 0x0c201f00a7007f89 */ /* 0x000ea200000e0000 */
[----:B----4-:R-:W-:Y:S01]  /*3570*/  FMNMX.FTZ R165, R7, R165, !PT ;  /* 0x000000a507a57209 */ /* 0x010fe20007810000 */
[C---:B------:R-:W-:Y:S01]  /*3580*/  FMUL.FTZ R191, R166.reuse, UR8 ;  /* 0x00000008a6bf7c20 */ /* 0x040fe20008410000 */
[----:B------:R-:W-:Y:S01]  /*3590*/  FSETP.NEU.FTZ.AND P0, PT, R166, -INF , PT ;  /* 0xff800000a600780b */ /* 0x000fe20003f1d000 */
[----:B------:R-:W3:Y:S02]  /*35a0*/  LDSM.16.MT88.4 R100, [R216+0xa000] ;  /* 0x00a00000d864783b */ /* 0x000ee40000004200 */
[----:B------:R-:W-:Y:S01]  /*35b0*/  FMUL.FTZ R183, R165, UR8 ;  /* 0x00000008a5b77c20 */ /* 0x000fe20008410000 */
[----:B------:R-:W-:Y:S01]  /*35c0*/  FSEL R191, R191, RZ, P0 ;  /* 0x000000ffbfbf7208 */ /* 0x000fe20000000000 */
[----:B------:R-:W4:Y:S01]  /*35d0*/  LDSM.16.MT88.4 R80, [R218+0xb000] ;  /* 0x00b00000da50783b */ /* 0x000f220000004200 */
[----:B------:R-:W-:-:S03]  /*35e0*/  FSETP.NEU.FTZ.AND P0, PT, R165, -INF , PT ;  /* 0xff800000a500780b */ /* 0x000fc60003f1d000 */
[--C-:B------:R-:W-:Y:S01]  /*35f0*/  FFMA.FTZ R46, R71, UR8, -R191.reuse ;  /* 0x00000008472e7c23 */ /* 0x100fe200080108bf */
[----:B------:R-:W-:Y:S01]  /*3600*/  FSEL R183, R183, RZ, P0 ;  /* 0x000000ffb7b77208 */ /* 0x000fe20000000000 */
[--C-:B------:R-:W-:Y:S01]  /*3610*/  FFMA.FTZ R45, R76, UR8, -R191.reuse ;  /* 0x000000084c2d7c23 */ /* 0x100fe200080108bf */
[--C-:B------:R-:W-:Y:S01]  /*3620*/  FFMA.FTZ R44, R52, UR8, -R191.reuse ;  /* 0x00000008342c7c23 */ /* 0x100fe200080108bf */
[--C-:B------:R-:W-:Y:S01]  /*3630*/  FFMA.FTZ R37, R53, UR8, -R191.reuse ;  /* 0x0000000835257c23 */ /* 0x100fe200080108bf */
[----:B------:R-:W-:Y:S01]  /*3640*/  FFMA.FTZ R41, R20, UR8, -R191 ;  /* 0x0000000814297c23 */ /* 0x000fe200080108bf */
[--C-:B------:R-:W-:Y:S01]  /*3650*/  FFMA.FTZ R49, R4, UR8, -R183.reuse ;  /* 0x0000000804317c23 */ /* 0x100fe200080108b7 */
[----:B-1----:R-:W-:Y:S01]  /*3660*/  FMNMX.FTZ R168, R28, R168, !PT ;  /* 0x000000a81ca87209 */ /* 0x002fe20007810000 */
[----:B------:R-:W1:Y:S01]  /*3670*/  LDSM.16.MT88.4 R4, [R216+0xb000] ;  /* 0x00b00000d804783b */ /* 0x000e620000004200 */
[--C-:B------:R-:W-:Y:S01]  /*3680*/  FFMA.FTZ R48, R73, UR8, -R183.reuse ;  /* 0x0000000849307c23 */ /* 0x100fe200080108b7 */
[----:B--2---:R-:W-:Y:S01]  /*3690*/  FMNMX.FTZ R167, R167, R0, !PT ;  /* 0x00000000a7a77209 */ /* 0x004fe20007810000 */
[--C-:B------:R-:W-:Y:S01]  /*36a0*/  FFMA.FTZ R50, R77, UR8, -R183.reuse ;  /* 0x000000084d327c23 */ /* 0x100fe200080108b7 */
[C---:B------:R-:W-:Y:S01]  /*36b0*/  FMUL.FTZ R174, R168.reuse, UR8 ;  /* 0x00000008a8ae7c20 */ /* 0x040fe20008410000 */
[----:B------:R-:W-:Y:S01]  /*36c0*/  FSETP.NEU.FTZ.AND P2, PT, R168, -INF , PT ;  /* 0xff800000a800780b */ /* 0x000fe20003f5d000 */
[----:B------:R-:W-:Y:S01]  /*36d0*/  FFMA.FTZ R40, R55, UR8, -R183 ;  /* 0x0000000837287c23 */ /* 0x000fe200080108b7 */
[C---:B------:R-:W-:Y:S01]  /*36e0*/  FMUL.FTZ R65, R167.reuse, UR8 ;  /* 0x00000008a7417c20 */ /* 0x040fe20008410000 */
[----:B------:R-:W-:Y:S01]  /*36f0*/  FSETP.NEU.FTZ.AND P0, PT, R167, -INF , PT ;  /* 0xff800000a700780b */ /* 0x000fe20003f1d000 */
[----:B------:R-:W-:Y:S01]  /*3700*/  MUFU.EX2 R46, R46 ;  /* 0x0000002e002e7308 */ /* 0x000fe20000000800 */
[----:B------:R-:W-:Y:S01]  /*3710*/  FSEL R174, R174, RZ, P2 ;  /* 0x000000ffaeae7208 */ /* 0x000fe20001000000 */
[--C-:B------:R-:W-:Y:S01]  /*3720*/  FFMA.FTZ R35, R17, UR8, -R191.reuse ;  /* 0x0000000811237c23 */ /* 0x100fe200080108bf */
[----:B------:R-:W-:Y:S01]  /*3730*/  FSEL R65, R65, RZ, P0 ;  /* 0x000000ff41417208 */ /* 0x000fe20000000000 */
[--C-:B------:R-:W-:Y:S01]  /*3740*/  FFMA.FTZ R34, R14, UR8, -R191.reuse ;  /* 0x000000080e227c23 */ /* 0x100fe200080108bf */
[----:B------:R-:W-:Y:S01]  /*3750*/  FFMA.FTZ R33, R13, UR8, -R191 ;  /* 0x000000080d217c23 */ /* 0x000fe200080108bf */
[--C-:B------:R-:W-:Y:S01]  /*3760*/  FFMA.FTZ R54, R69, UR8, -R174.reuse ;  /* 0x0000000845367c23 */ /* 0x100fe200080108ae */
[--C-:B------:R-:W-:Y:S01]  /*3770*/  FFMA.FTZ R57, R70, UR8, -R174.reuse ;  /* 0x0000000846397c23 */ /* 0x100fe200080108ae */
[----:B------:R-:W2:Y:S01]  /*3780*/  MUFU.EX2 R45, R45 ;  /* 0x0000002d002d7308 */ /* 0x000ea20000000800 */
[--C-:B------:R-:W-:Y:S01]  /*3790*/  FFMA.FTZ R53, R78, UR8, -R174.reuse ;  /* 0x000000084e357c23 */ /* 0x100fe200080108ae */
[--C-:B------:R-:W-:Y:S01]  /*37a0*/  FFMA.FTZ R52, R79, UR8, -R174.reuse ;  /* 0x000000084f347c23 */ /* 0x100fe200080108ae */
[--C-:B------:R-:W-:Y:S01]  /*37b0*/  FFMA.FTZ R56, R68, UR8, -R65.reuse ;  /* 0x0000000844387c23 */ /* 0x100fe20008010841 */
[--C-:B------:R-:W-:Y:S01]  /*37c0*/  FFMA.FTZ R55, R72, UR8, -R65.reuse ;  /* 0x0000000848377c23 */ /* 0x100fe20008010841 */
[--C-:B------:R-:W-:Y:S01]  /*37d0*/  FFMA.FTZ R51, R74, UR8, -R65.reuse ;  /* 0x000000084a337c23 */ /* 0x100fe20008010841 */
[----:B------:R-:W-:Y:S01]  /*37e0*/  FFMA.FTZ R42, R75, UR8, -R65 ;  /* 0x000000084b2a7c23 */ /* 0x000fe20008010841 */
[--C-:B------:R-:W-:Y:S01]  /*37f0*/  FFMA.FTZ R43, R21, UR8, -R174.reuse ;  /* 0x00000008152b7c23 */ /* 0x100fe200080108ae */
[----:B------:R-:W-:Y:S01]  /*3800*/  MUFU.EX2 R44, R44 ;  /* 0x0000002c002c7308 */ /* 0x000fe20000000800 */
[--C-:B------:R-:W-:Y:S01]  /*3810*/  FFMA.FTZ R39, R11, UR8, -R183.reuse ;  /* 0x000000080b277c23 */ /* 0x100fe200080108b7 */
[--C-:B------:R-:W-:Y:S01]  /*3820*/  FFMA.FTZ R0, R16, UR8, -R183.reuse ;  /* 0x0000000810007c23 */ /* 0x100fe200080108b7 */
[--C-:B------:R-:W-:Y:S01]  /*3830*/  FFMA.FTZ R36, R12, UR8, -R183.reuse ;  /* 0x000000080c247c23 */ /* 0x100fe200080108b7 */
[----:B------:R-:W-:Y:S01]  /*3840*/  FFMA.FTZ R38, R10, UR8, -R183 ;  /* 0x000000080a267c23 */ /* 0x000fe200080108b7 */
[--C-:B------:R-:W-:Y:S01]  /*3850*/  FFMA.FTZ R47, R9, UR8, -R174.reuse ;  /* 0x00000008092f7c23 */ /* 0x100fe200080108ae */
[--C-:B------:R-:W-:Y:S01]  /*3860*/  FFMA.FTZ R58, R8, UR8, -R174.reuse ;  /* 0x00000008083a7c23 */ /* 0x100fe200080108ae */
[----:B------:R-:W5:Y:S01]  /*3870*/  LDSM.16.MT88.4 R28, [R218+0x9400] ;  /* 0x00940000da1c783b */ /* 0x000f620000004200 */
[----:B------:R-:W3:Y:S01]  /*3880*/  MUFU.EX2 R37, R37 ;  /* 0x0000002500257308 */ /* 0x000ee20000000800 */
[----:B--2---:R-:W-:Y:S01]  /*3890*/  F2FP.F16.F32.PACK_AB R92, R45, R46 ;  /* 0x0000002e2d5c723e */ /* 0x004fe200000000ff */
[--C-:B------:R-:W-:Y:S01]  /*38a0*/  FFMA.FTZ R59, R59, UR8, -R174.reuse ;  /* 0x000000083b3b7c23 */ /* 0x100fe200080108ae */
[----:B------:R-:W2:Y:S01]  /*38b0*/  LDSM.16.MT88.4 R24, [R216+0x9400] ;  /* 0x00940000d818783b */ /* 0x000ea20000004200 */
[--C-:B------:R-:W-:Y:S01]  /*38c0*/  FFMA.FTZ R61, R61, UR8, -R65.reuse ;  /* 0x000000083d3d7c23 */ /* 0x100fe20008010841 */
[--C-:B------:R-:W-:Y:S01]  /*38d0*/  FFMA.FTZ R60, R60, UR8, -R65.reuse ;  /* 0x000000083c3c7c23 */ /* 0x100fe20008010841 */
[--C-:B------:R-:W-:Y:S01]  /*38e0*/  FFMA.FTZ R62, R62, UR8, -R65.reuse ;  /* 0x000000083e3e7c23 */ /* 0x100fe20008010841 */
[----:B------:R-:W2:Y:S01]  /*38f0*/  LDSM.16.MT88.4 R20, [R218+0xa400] ;  /* 0x00a40000da14783b */ /* 0x000ea20000004200 */
[----:B------:R-:W-:Y:S01]  /*3900*/  MUFU.EX2 R48, R48 ;  /* 0x0000003000307308 */ /* 0x000fe20000000800 */
[----:B------:R-:W-:Y:S01]  /*3910*/  FFMA.FTZ R63, R63, UR8, -R65 ;  /* 0x000000083f3f7c23 */ /* 0x000fe20008010841 */
[--C-:B------:R-:W-:Y:S01]  /*3920*/  FFMA.FTZ R176, R176, UR8, -R191.reuse ;  /* 0x00000008b0b07c23 */ /* 0x100fe200080108bf */
[----:B------:R-:W2:Y:S01]  /*3930*/  LDSM.16.MT88.4 R16, [R216+0xa400] ;  /* 0x00a40000d810783b */ /* 0x000ea20000004200 */
[--C-:B------:R-:W-:Y:S01]  /*3940*/  FFMA.FTZ R177, R177, UR8, -R191.reuse ;  /* 0x00000008b1b17c23 */ /* 0x100fe200080108bf */
[--C-:B------:R-:W-:Y:S01]  /*3950*/  FFMA.FTZ R178, R178, UR8, -R191.reuse ;  /* 0x00000008b2b27c23 */ /* 0x100fe200080108bf */
[----:B------:R-:W-:Y:S01]  /*3960*/  FFMA.FTZ R180, R180, UR8, -R191 ;  /* 0x00000008b4b47c23 */ /* 0x000fe200080108bf */
[----:B------:R-:W2:Y:S01]  /*3970*/  LDSM.16.MT88.4 R12, [R218+0xb400] ;  /* 0x00b40000da0c783b */ /* 0x000ea20000004200 */
[----:B------:R-:W4:Y:S01]  /*3980*/  MUFU.EX2 R50, R50 ;  /* 0x0000003200327308 */ /* 0x000f220000000800 */
[----:B---3--:R-:W-:Y:S01]  /*3990*/  F2FP.F16.F32.PACK_AB R94, R37, R44 ;  /* 0x0000002c255e723e */ /* 0x008fe200000000ff */
[--C-:B------:R-:W-:Y:S01]  /*39a0*/  FFMA.FTZ R182, R182, UR8, -R183.reuse ;  /* 0x00000008b6b67c23 */ /* 0x100fe200080108b7 */
[----:B------:R-:W3:Y:S01]  /*39b0*/  LDSM.16.MT88.4 R8, [R216+0xb400] ;  /* 0x00b40000d808783b */ /* 0x000ee20000004200 */
[--C-:B------:R-:W-:Y:S01]  /*39c0*/  FFMA.FTZ R185, R185, UR8, -R183.reuse ;  /* 0x00000008b9b97c23 */ /* 0x100fe200080108b7 */
[--C-:B------:R-:W-:Y:S01]  /*39d0*/  FFMA.FTZ R187, R187, UR8, -R183.reuse ;  /* 0x00000008bbbb7c23 */ /* 0x100fe200080108b7 */
[----:B------:R-:W-:Y:S01]  /*39e0*/  FFMA.FTZ R189, R189, UR8, -R183 ;  /* 0x00000008bdbd7c23 */ /* 0x000fe200080108b7 */
[--C-:B------:R-:W-:Y:S01]  /*39f0*/  FFMA.FTZ R173, R173, UR8, -R174.reuse ;  /* 0x00000008adad7c23 */ /* 0x100fe200080108ae */
[----:B------:R-:W1:Y:S01]  /*3a00*/  MUFU.EX2 R49, R49 ;  /* 0x0000003100317308 */ /* 0x000e620000000800 */
[--C-:B------:R-:W-:Y:S01]  /*3a10*/  FFMA.FTZ R192, R192, UR8, -R174.reuse ;  /* 0x00000008c0c07c23 */ /* 0x100fe200080108ae */
[--C-:B------:R-:W-:Y:S01]  /*3a20*/  FFMA.FTZ R196, R196, UR8, -R174.reuse ;  /* 0x00000008c4c47c23 */ /* 0x100fe200080108ae */
[----:B------:R-:W-:Y:S01]  /*3a30*/  FFMA.FTZ R198, R198, UR8, -R174 ;  /* 0x00000008c6c67c23 */ /* 0x000fe200080108ae */
[--C-:B------:R-:W-:Y:S01]  /*3a40*/  FFMA.FTZ R200, R200, UR8, -R65.reuse ;  /* 0x00000008c8c87c23 */ /* 0x100fe20008010841 */
[--C-:B------:R-:W-:Y:S01]  /*3a50*/  FFMA.FTZ R201, R201, UR8, -R65.reuse ;  /* 0x00000008c9c97c23 */ /* 0x100fe20008010841 */
[--C-:B------:R-:W-:Y:S01]  /*3a60*/  FFMA.FTZ R202, R202, UR8, -R65.reuse ;  /* 0x00000008caca7c23 */ /* 0x100fe20008010841 */
[----:B------:R-:W-:Y:S01]  /*3a70*/  FFMA.FTZ R203, R203, UR8, -R65 ;  /* 0x00000008cbcb7c23 */ /* 0x000fe20008010841 */
[----:B------:R-:W5:Y:S01]  /*3a80*/  MUFU.EX2 R40, R40 ;  /* 0x0000002800287308 */ /* 0x000f620000000800 */
[----:B----4-:R-:W-:Y:S01]  /*3a90*/  F2FP.F16.F32.PACK_AB R93, R50, R48 ;  /* 0x00000030325d723e */ /* 0x010fe200000000ff */
[----:B------:R-:W-:Y:S01]  /*3aa0*/  FADD.FTZ R45, R46, R45 ;  /* 0x0000002d2e2d7221 */ /* 0x000fe20000010000 */
[----:B------:R-:W-:Y:S01]  /*3ab0*/  FADD.FTZ R48, R48, R50 ;  /* 0x0000003230307221 */ /* 0x000fe20000010000 */
[--C-:B------:R-:W-:Y:S01]  /*3ac0*/  FFMA.FTZ R197, R197, UR8, -R191.reuse ;  /* 0x00000008c5c57c23 */ /* 0x100fe200080108bf */
[----:B------:R-:W-:Y:S01]  /*3ad0*/  FFMA.FTZ R195, R195, UR8, -R191 ;  /* 0x00000008c3c37c23 */ /* 0x000fe200080108bf */
[----:B------:R-:W-:Y:S01]  /*3ae0*/  FADD.FTZ R45, R44, R45 ;  /* 0x0000002d2c2d7221 */ /* 0x000fe20000010000 */
[----:B------:R-:W-:Y:S01]  /*3af0*/  FFMA.FTZ R194, R194, UR8, -R191 ;  /* 0x00000008c2c27c23 */ /* 0x000fe200080108bf */
[----:B------:R-:W-:Y:S01]  /*3b00*/  MUFU.EX2 R54, R54 ;  /* 0x0000003600367308 */ /* 0x000fe20000000800 */
[----:B-1----:R-:W-:Y:S01]  /*3b10*/  FADD.FTZ R48, R49, R48 ;  /* 0x0000003031307221 */ /* 0x002fe20000010000 */
[----:B------:R-:W-:Y:S01]  /*3b20*/  FADD.FTZ R45, R37, R45 ;  /* 0x0000002d252d7221 */ /* 0x000fe20000010000 */
[----:B------:R-:W-:Y:S01]  /*3b30*/  FFMA.FTZ R232, R193, UR8, -R191 ;  /* 0x00000008c1e87c23 */ /* 0x000fe200080108bf */
[--C-:B------:R-:W-:Y:S01]  /*3b40*/  FFMA.FTZ R190, R190, UR8, -R183.reuse ;  /* 0x00000008bebe7c23 */ /* 0x100fe200080108b7 */
[--C-:B------:R-:W-:Y:S01]  /*3b50*/  FFMA.FTZ R188, R188, UR8, -R183.reuse ;  /* 0x00000008bcbc7c23 */ /* 0x100fe200080108b7 */
[--C-:B------:R-:W-:Y:S01]  /*3b60*/  FFMA.FTZ R186, R186, UR8, -R183.reuse ;  /* 0x00000008baba7c23 */ /* 0x100fe200080108b7 */
[----:B------:R-:W-:Y:S01]  /*3b70*/  FFMA.FTZ R231, R184, UR8, -R183 ;  /* 0x00000008b8e77c23 */ /* 0x000fe200080108b7 */
[----:B------:R-:W1:Y:S01]  /*3b80*/  MUFU.EX2 R57, R57 ;  /* 0x0000003900397308 */ /* 0x000e620000000800 */
[C---:B-----5:R-:W-:Y:S01]  /*3b90*/  F2FP.F16.F32.PACK_AB R95, R40.reuse, R49 ;  /* 0x00000031285f723e */ /* 0x060fe200000000ff */
[----:B------:R-:W-:Y:S01]  /*3ba0*/  FADD.FTZ R48, R40, R48 ;  /* 0x0000003028307221 */ /* 0x000fe20000010000 */
[--C-:B------:R-:W-:Y:S01]  /*3bb0*/  FFMA.FTZ R199, R199, UR8, -R174.reuse ;  /* 0x00000008c7c77c23 */ /* 0x100fe200080108ae */
[--C-:B------:R-:W-:Y:S01]  /*3bc0*/  FFMA.FTZ R172, R172, UR8, -R65.reuse ;  /* 0x00000008acac7c23 */ /* 0x100fe20008010841 */
[--C-:B------:R-:W-:Y:S01]  /*3bd0*/  FFMA.FTZ R181, R181, UR8, -R174.reuse ;  /* 0x00000008b5b57c23 */ /* 0x100fe200080108ae */
[--C-:B------:R-:W-:Y:S01]  /*3be0*/  FFMA.FTZ R179, R179, UR8, -R174.reuse ;  /* 0x00000008b3b37c23 */ /* 0x100fe200080108ae */
[----:B------:R-:W-:Y:S01]  /*3bf0*/  FFMA.FTZ R234, R175, UR8, -R174 ;  /* 0x00000008afea7c23 */ /* 0x000fe200080108ae */
[----:B------:R-:W4:Y:S01]  /*3c00*/  MUFU.EX2 R53, R53 ;  /* 0x0000003500357308 */ /* 0x000f220000000800 */
[----:B------:R-:W-:Y:S01]  /*3c10*/  HMMA.16816.F32 R156, R92, R148, RZ ;  /* 0x000000945c9c723c */ /* 0x000fe200000018ff */
[--C-:B------:R-:W-:Y:S01]  /*3c20*/  FFMA.FTZ R67, R67, UR8, -R65.reuse ;  /* 0x0000000843437c23 */ /* 0x100fe20008010841 */
[--C-:B------:R-:W-:Y:S01]  /*3c30*/  FFMA.FTZ R66, R66, UR8, -R65.reuse ;  /* 0x0000000842427c23 */ /* 0x100fe20008010841 */
[----:B------:R-:W-:Y:S01]  /*3c40*/  FFMA.FTZ R233, R64, UR8, -R65 ;  /* 0x0000000840e97c23 */ /* 0x000fe20008010841 */
[----:B------:R-:W-:-:S03]  /*3c50*/  ISETP.NE.AND P0, PT, R32, RZ, PT ;  /* 0x000000ff2000720c */ /* 0x000fc60003f05270 */
[----:B------:R-:W5:Y:S01]  /*3c60*/  MUFU.EX2 R52, R52 ;  /* 0x0000003400347308 */ /* 0x000f620000000800 */
[----:B------:R-:W-:Y:S01]  /*3c70*/  HMMA.16816.F32 R140, R92, R132, RZ ;  /* 0x000000845c8c723c */ /* 0x000fe200000018ff */
[----:B-1----:R-:W-:Y:S01]  /*3c80*/  F2FP.F16.F32.PACK_AB R96, R57, R54 ;  /* 0x000000363960723e */ /* 0x002fe200000000ff */
[----:B------:R-:W-:-:S05]  /*3c90*/  FADD.FTZ R54, R54, R57 ;  /* 0x0000003936367221 */ /* 0x000fca0000010000 */
[----:B------:R-:W-:Y:S01]  /*3ca0*/  MUFU.EX2 R56, R56 ;  /* 0x0000003800387308 */ /* 0x000fe20000000800 */
[----:B------:R-:W-:Y:S01]  /*3cb0*/  HMMA.16816.F32 R124, R92, R116, RZ ;  /* 0x000000745c7c723c */ /* 0x000fe200000018ff */
[----:B----4-:R-:W-:-:S06]  /*3cc0*/  FADD.FTZ R54, R53, R54 ;  /* 0x0000003635367221 */ /* 0x010fcc0000010000 */
[----:B------:R-:W1:Y:S01]  /*3cd0*/  MUFU.EX2 R55, R55 ;  /* 0x0000003700377308 */ /* 0x000e620000000800 */
[----:B------:R-:W-:Y:S01]  /*3ce0*/  HMMA.16816.F32 R108, R92, R100, RZ ;  /* 0x000000645c6c723c */ /* 0x000fe200000018ff */
[C---:B-----5:R-:W-:Y:S01]  /*3cf0*/  F2FP.F16.F32.PACK_AB R98, R52.reuse, R53 ;  /* 0x000000353462723e */ /* 0x060fe200000000ff */
[----:B------:R-:W-:-:S05]  /*3d00*/  FADD.FTZ R54, R52, R54 ;  /* 0x0000003634367221 */ /* 0x000fca0000010000 */
[----:B------:R-:W4:Y:S01]  /*3d10*/  MUFU.EX2 R51, R51 ;  /* 0x0000003300337308 */ /* 0x000f220000000800 */
[C---:B------:R-:W-:Y:S07]  /*3d20*/  HMMA.16816.F32 R72, R92.reuse, R80, RZ ;  /* 0x000000505c48723c */ /* 0x040fee00000018ff */
[----:B------:R-:W5:Y:S01]  /*3d30*/  MUFU.EX2 R42, R42 ;  /* 0x0000002a002a7308 */ /* 0x000f620000000800 */
[----:B------:R-:W-:Y:S01]  /*3d40*/  HMMA.16816.F32 R88, R92, R4, RZ ;  /* 0x000000045c58723c */ /* 0x000fe200000018ff */
[----:B-1----:R-:W-:Y:S01]  /*3d50*/  F2FP.F16.F32.PACK_AB R97, R55, R56 ;  /* 0x000000383761723e */ /* 0x002fe200000000ff */
[----:B------:R-:W-:-:S05]  /*3d60*/  FADD.FTZ R55, R56, R55 ;  /* 0x0000003738377221 */ /* 0x000fca0000010000 */
[----:B------:R-:W1:Y:S01]  /*3d70*/  MUFU.EX2 R41, R41 ;  /* 0x0000002900297308 */ /* 0x000e620000000800 */
[----:B------:R-:W-:Y:S01]  /*3d80*/  HMMA.16816.F32 R152, R92, R150, RZ ;  /* 0x000000965c98723c */ /* 0x000fe200000018ff */
[----:B----4-:R-:W-:-:S06]  /*3d90*/  FADD.FTZ R55, R51, R55 ;  /* 0x0000003733377221 */ /* 0x010fcc0000010000 */
[----:B------:R-:W4:Y:S01]  /*3da0*/  MUFU.EX2 R35, R35 ;  /* 0x0000002300237308 */ /* 0x000f220000000800 */
[----:B------:R-:W-:Y:S01]  /*3db0*/  HMMA.16816.F32 R136, R92, R134, RZ ;  /* 0x000000865c88723c */ /* 0x000fe200000018ff */
[C---:B-----5:R-:W-:Y:S01]  /*3dc0*/  F2FP.F16.F32.PACK_AB R99, R42.reuse, R51 ;  /* 0x000000332a63723e */ /* 0x060fe200000000ff */
[----:B------:R-:W-:-:S05]  /*3dd0*/  FADD.FTZ R55, R42, R55 ;  /* 0x000000372a377221 */ /* 0x000fca0000010000 */
[----:B------:R-:W5:Y:S01]  /*3de0*/  MUFU.EX2 R34, R34 ;  /* 0x0000002200227308 */ /* 0x000f620000000800 */
[----:B------:R-:W-:Y:S01]  /*3df0*/  HMMA.16816.F32 R120, R92, R118, RZ ;  /* 0x000000765c78723c */ /* 0x000fe200000018ff */
[----:B-1----:R-:W-:-:S06]  /*3e00*/  FADD.FTZ R45, R41, R45 ;  /* 0x0000002d292d7221 */ /* 0x002fcc0000010000 */
[----:B------:R-:W1:Y:S01]  /*3e10*/  MUFU.EX2 R33, R33 ;  /* 0x0000002100217308 */ /* 0x000e620000000800 */
[----:B------:R-:W-:Y:S01]  /*3e20*/  HMMA.16816.F32 R104, R92, R102, RZ ;  /* 0x000000665c68723c */ /* 0x000fe200000018ff */
[----:B----4-:R-:W-:-:S06]  /*3e30*/  FADD.FTZ R45, R35, R45 ;  /* 0x0000002d232d7221 */ /* 0x010fcc0000010000 */
[----:B------:R-:W4:Y:S01]  /*3e40*/  MUFU.EX2 R39, R39 ;  /* 0x0000002700277308 */ /* 0x000f220000000800 */
[----:B------:R-:W-:Y:S01]  /*3e50*/  HMMA.16816.F32 R76, R92, R82, RZ ;  /* 0x000000525c4c723c */ /* 0x000fe200000018ff */
[----:B-----5:R-:W-:-:S06]  /*3e60*/  FADD.FTZ R45, R34, R45 ;  /* 0x0000002d222d7221 */ /* 0x020fcc0000010000 */
        /* <DEDUP_REMOVED lines=35> */
[----:B------:R-:W-:Y:S01]  /*40a0*/  F2FP.F16.F32.PACK_AB R4, R35, R41 ;  /* 0x000000292304723e */ /* 0x000fe200000000ff */
[----:B-----5:R-:W-:Y:S01]  /*40b0*/  FADD.FTZ R55, R62, R55 ;  /* 0x000000373e377221 */ /* 0x020fe20000010000 */
[----:B------:R-:W-:-:S04]  /*40c0*/  F2FP.F16.F32.PACK_AB R5, R0, R39 ;  /* 0x000000270005723e */ /* 0x000fc800000000ff */
[----:B------:R-:W5:Y:S01]  /*40d0*/  MUFU.EX2 R177, R177 ;  /* 0x000000b100b17308 */ /* 0x000f620000000800 */
[----:B------:R-:W-:Y:S01]  /*40e0*/  HMMA.16816.F32 R96, R96, R6, RZ ;  /* 0x000000066060723c */ /* 0x000fe200000018ff */
[----:B------:R-:W-:Y:S01]  /*40f0*/  F2FP.F16.F32.PACK_AB R6, R33, R34 ;  /* 0x000000222106723e */ /* 0x000fe200000000ff */
[----:B-1----:R-:W-:Y:S01]  /*4100*/  FADD.FTZ R55, R63, R55 ;  /* 0x000000373f377221 */ /* 0x002fe20000010000 */
[----:B------:R-:W-:-:S04]  /*4110*/  F2FP.F16.F32.PACK_AB R7, R38, R36 ;  /* 0x000000242607723e */ /* 0x000fc800000000ff */
[----:B------:R-:W1:Y:S01]  /*4120*/  MUFU.EX2 R178, R178 ;  /* 0x000000b200b27308 */ /* 0x000e620000000800 */
[----:B----4-:R-:W-:Y:S02]  /*4130*/  FADD.FTZ R45, R176, R45 ;  /* 0x0000002db02d7221 */ /* 0x010fe40000010000 */
[C---:B------:R-:W-:Y:S05]  /*4140*/  HMMA.16816.F32 R156, R4.reuse, R28, R156 ;  /* 0x0000001c049c723c */ /* 0x040fea000000189c */
[----:B------:R-:W4:Y:S01]  /*4150*/  MUFU.EX2 R180, R180 ;  /* 0x000000b400b47308 */ /* 0x000f220000000800 */
[----:B-----5:R-:W-:Y:S02]  /*4160*/  FADD.FTZ R45, R177, R45 ;  /* 0x0000002db12d7221 */ /* 0x020fe40000010000 */
[----:B--2---:R-:W-:Y:S05]  /*4170*/  HMMA.16816.F32 R140, R4, R24, R140 ;  /* 0x00000018048c723c */ /* 0x004fea000000188c */
[----:B------:R-:W2:Y:S01]  /*4180*/  MUFU.EX2 R182, R182 ;  /* 0x000000b600b67308 */ /* 0x000ea20000000800 */
[----:B-1----:R-:W-:-:S02]  /*4190*/  FADD.FTZ R45, R178, R45 ;  /* 0x0000002db22d7221 */ /* 0x002fc40000010000 */
[C---:B------:R-:W-:Y:S05]  /*41a0*/  HMMA.16816.F32 R124, R4.reuse, R20, R124 ;  /* 0x00000014047c723c */ /* 0x040fea000000187c */
[----:B------:R-:W1:Y:S01]  /*41b0*/  MUFU.EX2 R185, R185 ;  /* 0x000000b900b97308 */ /* 0x000e620000000800 */
[----:B----4-:R-:W-:Y:S02]  /*41c0*/  FADD.FTZ R45, R180, R45 ;  /* 0x0000002db42d7221 */ /* 0x010fe40000010000 */
[----:B------:R-:W-:Y:S05]  /*41d0*/  HMMA.16816.F32 R108, R4, R16, R108 ;  /* 0x00000010046c723c */ /* 0x000fea000000186c */
[----:B------:R-:W4:Y:S01]  /*41e0*/  MUFU.EX2 R187, R187 ;  /* 0x000000bb00bb7308 */ /* 0x000f220000000800 */
[----:B--2---:R-:W-:-:S02]  /*41f0*/  FADD.FTZ R48, R182, R48 ;  /* 0x00000030b6307221 */ /* 0x004fc40000010000 */
[C---:B------:R-:W-:Y:S05]  /*4200*/  HMMA.16816.F32 R72, R4.reuse, R12, R72 ;  /* 0x0000000c0448723c */ /* 0x040fea0000001848 */
[----:B------:R-:W2:Y:S01]  /*4210*/  MUFU.EX2 R189, R189 ;  /* 0x000000bd00bd7308 */ /* 0x000ea20000000800 */
[----:B-1----:R-:W-:Y:S02]  /*4220*/  FADD.FTZ R48, R185, R48 ;  /* 0x00000030b9307221 */ /* 0x002fe40000010000 */
[----:B---3--:R-:W-:Y:S05]  /*4230*/  HMMA.16816.F32 R88, R4, R8, R88 ;  /* 0x000000080458723c */ /* 0x008fea0000001858 */
[----:B------:R-:W1:Y:S01]  /*4240*/  MUFU.EX2 R173, R173 ;  /* 0x000000ad00ad7308 */ /* 0x000e620000000800 */
[----:B----4-:R-:W-:-:S02]  /*4250*/  FADD.FTZ R48, R187, R48 ;  /* 0x00000030bb307221 */ /* 0x010fc40000010000 */
[C---:B------:R-:W-:Y:S05]  /*4260*/  HMMA.16816.F32 R152, R4.reuse, R30, R152 ;  /* 0x0000001e0498723c */ /* 0x040fea0000001898 */
[----:B------:R-:W3:Y:S01]  /*4270*/  MUFU.EX2 R192, R192 ;  /* 0x000000c000c07308 */ /* 0x000ee20000000800 */
[----:B--2---:R-:W-:Y:S02]  /*4280*/  FADD.FTZ R48, R189, R48 ;  /* 0x00000030bd307221 */ /* 0x004fe40000010000 */
[----:B------:R-:W-:Y:S05]  /*4290*/  HMMA.16816.F32 R136, R4, R26, R136 ;  /* 0x0000001a0488723c */ /* 0x000fea0000001888 */
[----:B------:R-:W2:Y:S01]  /*42a0*/  MUFU.EX2 R196, R196 ;  /* 0x000000c400c47308 */ /* 0x000ea20000000800 */
[----:B-1----:R-:W-:-:S02]  /*42b0*/  FADD.FTZ R54, R173, R54 ;  /* 0x00000036ad367221 */ /* 0x002fc40000010000 */
[C---:B------:R-:W-:Y:S05]  /*42c0*/  HMMA.16816.F32 R120, R4.reuse, R22, R120 ;  /* 0x000000160478723c */ /* 0x040fea0000001878 */
[----:B------:R-:W1:Y:S01]  /*42d0*/  MUFU.EX2 R198, R198 ;  /* 0x000000c600c67308 */ /* 0x000e620000000800 */
[----:B---3--:R-:W-:Y:S02]  /*42e0*/  FADD.FTZ R54, R192, R54 ;  /* 0x00000036c0367221 */ /* 0x008fe40000010000 */
[----:B------:R-:W-:Y:S05]  /*42f0*/  HMMA.16816.F32 R104, R4, R18, R104 ;  /* 0x000000120468723c */ /* 0x000fea0000001868 */
[----:B------:R-:W3:Y:S01]  /*4300*/  MUFU.EX2 R200, R200 ;  /* 0x000000c800c87308 */ /* 0x000ee20000000800 */
[----:B--2---:R-:W-:-:S02]  /*4310*/  FADD.FTZ R54, R196, R54 ;  /* 0x00000036c4367221 */ /* 0x004fc40000010000 */
[C---:B------:R-:W-:Y:S05]  /*4320*/  HMMA.16816.F32 R76, R4.reuse, R14, R76 ;  /* 0x0000000e044c723c */ /* 0x040fea000000184c */
[----:B------:R-:W2:Y:S01]  /*4330*/  MUFU.EX2 R201, R201 ;  /* 0x000000c900c97308 */ /* 0x000ea20000000800 */
[----:B-1----:R-:W-:Y:S02]  /*4340*/  FADD.FTZ R54, R198, R54 ;  /* 0x00000036c6367221 */ /* 0x002fe40000010000 */
[----:B------:R-:W-:Y:S01]  /*4350*/  HMMA.16816.F32 R92, R4, R10, R92 ;  /* 0x0000000a045c723c */ /* 0x000fe2000000185c */
[----:B------:R-:W-:Y:S02]  /*4360*/  F2FP.F16.F32.PACK_AB R4, R47, R43 ;  /* 0x0000002b2f04723e */ /* 0x000fe400000000ff */
[----:B------:R-:W-:-:S02]  /*4370*/  F2FP.F16.F32.PACK_AB R5, R60, R61 ;  /* 0x0000003d3c05723e */ /* 0x000fc400000000ff */
[----:B------:R-:W-:Y:S01]  /*4380*/  F2FP.F16.F32.PACK_AB R6, R59, R58 ;  /* 0x0000003a3b06723e */ /* 0x000fe200000000ff */
[----:B------:R-:W1:Y:S01]  /*4390*/  MUFU.EX2 R202, R202 ;  /* 0x000000ca00ca7308 */ /* 0x000e620000000800 */
[----:B------:R-:W-:Y:S01]  /*43a0*/  F2FP.F16.F32.PACK_AB R7, R63, R62 ;  /* 0x0000003e3f07723e */ /* 0x000fe200000000ff */
[----:B---3--:R-:W-:-:S06]  /*43b0*/  FADD.FTZ R55, R200, R55 ;  /* 0x00000037c8377221 */ /* 0x008fcc0000010000 */
[----:B------:R-:W-:Y:S01]  /*43c0*/  HMMA.16816.F32 R160, R4, R28, R160 ;  /* 0x0000001c04a0723c */ /* 0x000fe200000018a0 */
[----:B------:R-:W3:Y:S01]  /*43d0*/  MUFU.EX2 R203, R203 ;  /* 0x000000cb00cb7308 */ /* 0x000ee20000000800 */
[----:B--2---:R-:W-:-:S06]  /*43e0*/  FADD.FTZ R55, R201, R55 ;  /* 0x00000037c9377221 */ /* 0x004fcc0000010000 */
[----:B------:R-:W-:Y:S01]  /*43f0*/  HMMA.16816.F32 R144, R4, R24, R144 ;  /* 0x000000180490723c */ /* 0x000fe20000001890 */
[----:B------:R-:W2:Y:S01]  /*4400*/  MUFU.EX2 R197, R197 ;  /* 0x000000c500c57308 */ /* 0x000ea20000000800 */
[----:B-1----:R-:W-:-:S06]  /*4410*/  FADD.FTZ R55, R202, R55 ;  /* 0x00000037ca377221 */ /* 0x002fcc0000010000 */
[----:B------:R-:W-:Y:S01]  /*4420*/  HMMA.16816.F32 R128, R4, R20, R128 ;  /* 0x000000140480723c */ /* 0x000fe20000001880 */
[----:B------:R-:W1:Y:S01]  /*4430*/  MUFU.EX2 R195, R195 ;  /* 0x000000c300c37308 */ /* 0x000e620000000800 */
[----:B---3--:R-:W-:-:S06]  /*4440*/  FADD.FTZ R55, R203, R55 ;  /* 0x00000037cb377221 */ /* 0x008fcc0000010000 */
[----:B------:R-:W-:Y:S01]  /*4450*/  HMMA.16816.F32 R112, R4, R16, R112 ;  /* 0x000000100470723c */ /* 0x000fe20000001870 */
[----:B------:R-:W3:Y:S01]  /*4460*/  MUFU.EX2 R194, R194 ;  /* 0x000000c200c27308 */ /* 0x000ee20000000800 */
[----:B--2---:R-:W-:-:S06]  /*4470*/  FADD.FTZ R45, R197, R45 ;  /* 0x0000002dc52d7221 */ /* 0x004fcc0000010000 */
[----:B------:R-:W-:Y:S01]  /*4480*/  HMMA.16816.F32 R68, R4, R12, R68 ;  /* 0x0000000c0444723c */ /* 0x000fe20000001844 */
[----:B------:R-:W-:Y:S01]  /*4490*/  MUFU.EX2 R232, R232 ;  /* 0x000000e800e87308 */ /* 0x000fe20000000800 */
[----:B-1----:R-:W-:-:S06]  /*44a0*/  FADD.FTZ R45, R195, R45 ;  /* 0x0000002dc32d7221 */ /* 0x002fcc0000010000 */
[----:B------:R-:W-:Y:S01]  /*44b0*/  HMMA.16816.F32 R84, R4, R8, R84 ;  /* 0x000000080454723c */ /* 0x000fe20000001854 */
[----:B------:R-:W1:Y:S01]  /*44c0*/  MUFU.EX2 R190, R190 ;  /* 0x000000be00be7308 */ /* 0x000e620000000800 */
[----:B---3--:R-:W-:-:S06]  /*44d0*/  FADD.FTZ R45, R194, R45 ;  /* 0x0000002dc22d7221 */ /* 0x008fcc0000010000 */
[C---:B------:R-:W-:Y:S01]  /*44e0*/  HMMA.16816.F32 R148, R4.reuse, R30, R148 ;  /* 0x0000001e0494723c */ /* 0x040fe20000001894 */
[----:B------:R-:W2:Y:S01]  /*44f0*/  LDSM.16.MT88.4 R28, [R218+0x9800] ;  /* 0x00980000da1c783b */ /* 0x000ea20000004200 */
[----:B------:R-:W3:Y:S06]  /*4500*/  MUFU.EX2 R188, R188 ;  /* 0x000000bc00bc7308 */ /* 0x000eec0000000800 */
[----:B------:R-:W-:Y:S01]  /*4510*/  HMMA.16816.F32 R132, R4, R26, R132 ;  /* 0x0000001a0484723c */ /* 0x000fe20000001884 */
[----:B------:R-:W4:Y:S01]  /*4520*/  LDSM.16.MT88.4 R24, [R216+0x9800] ;  /* 0x00980000d818783b */ /* 0x000f220000004200 */
[----:B------:R-:W5:Y:S01]  /*4530*/  MUFU.EX2 R186, R186 ;  /* 0x000000ba00ba7308 */ /* 0x000f620000000800 */
[----:B-1----:R-:W-:-:S05]  /*4540*/  FADD.FTZ R48, R190, R48 ;  /* 0x00000030be307221 */ /* 0x002fca0000010000 */
[----:B------:R-:W-:Y:S01]  /*4550*/  HMMA.16816.F32 R116, R4, R22, R116 ;  /* 0x000000160474723c */ /* 0x000fe20000001874 */
[----:B------:R-:W1:Y:S01]  /*4560*/  LDSM.16.MT88.4 R20, [R218+0xa800] ;  /* 0x00a80000da14783b */ /* 0x000e620000004200 */
[----:B------:R-:W-:Y:S01]  /*4570*/  MUFU.EX2 R231, R231 ;  /* 0x000000e700e77308 */ /* 0x000fe20000000800 */
[----:B---3--:R-:W-:-:S05]  /*4580*/  FADD.FTZ R48, R188, R48 ;  /* 0x00000030bc307221 */ /* 0x008fca0000010000 */
[----:B------:R-:W-:Y:S01]  /*4590*/  HMMA.16816.F32 R100, R4, R18, R100 ;  /* 0x000000120464723c */ /* 0x000fe20000001864 */
[----:B------:R-:W3:Y:S01]  /*45a0*/  LDSM.16.MT88.4 R16, [R216+0xa800] ;  /* 0x00a80000d810783b */ /* 0x000ee20000004200 */
[----:B------:R-:W2:Y:S01]  /*45b0*/  MUFU.EX2 R199, R199 ;  /* 0x000000c700c77308 */ /* 0x000ea20000000800 */
[----:B-----5:R-:W-:-:S05]  /*45c0*/  FADD.FTZ R48, R186, R48 ;  /* 0x00000030ba307221 */ /* 0x020fca0000010000 */
[C---:B------:R-:W-:Y:S01]  /*45d0*/  HMMA.16816.F32 R80, R4.reuse, R14, R80 ;  /* 0x0000000e0450723c */ /* 0x040fe20000001850 */
[----:B------:R-:W5:Y:S01]  /*45e0*/  LDSM.16.MT88.4 R12, [R218+0xb800] ;  /* 0x00b80000da0c783b */ /* 0x000f620000004200 */
[----:B------:R-:W4:Y:S06]  /*45f0*/  MUFU.EX2 R172, R172 ;  /* 0x000000ac00ac7308 */ /* 0x000f2c0000000800 */
[----:B------:R-:W-:Y:S01]  /*4600*/  HMMA.16816.F32 R96, R4, R10, R96 ;  /* 0x0000000a0460723c */ /* 0x000fe20000001860 */
[----:B------:R-:W5:Y:S01]  /*4610*/  LDSM.16.MT88.4 R8, [R216+0xb800] ;  /* 0x00b80000d808783b */ /* 0x000f620000004200 */
[----:B------:R-:W-:Y:S01]  /*4620*/  F2FP.F16.F32.PACK_AB R4, R177, R176 ;  /* 0x000000b0b104723e */ /* 0x000fe200000000ff */
[----:B------:R-:W1:Y:S01]  /*4630*/  MUFU.EX2 R181, R181 ;  /* 0x000000b500b57308 */ /* 0x000e620000000800 */
[----:B------:R-:W-:Y:S01]  /*4640*/  F2FP.F16.F32.PACK_AB R6, R180, R178 ;  /* 0x000000b2b406723e */ /* 0x000fe200000000ff */
[----:B--2---:R-:W-:Y:S01]  /*4650*/  FADD.FTZ R54, R199, R54 ;  /* 0x00000036c7367221 */ /* 0x004fe20000010000 */
[----:B------:R-:W-:-:S02]  /*4660*/  F2FP.F16.F32.PACK_AB R5, R185, R182 ;  /* 0x000000b6b905723e */ /* 0x000fc400000000ff */
[----:B------:R-:W-:-:S03]  /*4670*/  F2FP.F16.F32.PACK_AB R7, R189, R187 ;  /* 0x000000bbbd07723e */ /* 0x000fc600000000ff */
[----:B------:R-:W2:Y:S01]  /*4680*/  MUFU.EX2 R179, R179 ;  /* 0x000000b300b37308 */ /* 0x000ea20000000800 */
[----:B----4-:R-:W-:-:S03]  /*4690*/  FADD.FTZ R55, R172, R55 ;  /* 0x00000037ac377221 */ /* 0x010fc60000010000 */
[----:B------:R-:W-:Y:S04]  /*46a0*/  HMMA.16816.F32 R156, R4, R28, R156 ;  /* 0x0000001c049c723c */ /* 0x000fe8000000189c */
[----:B------:R-:W-:Y:S01]  /*46b0*/  MUFU.EX2 R234, R234 ;  /* 0x000000ea00ea7308 */ /* 0x000fe20000000800 */
[----:B-1----:R-:W-:-:S03]  /*46c0*/  FADD.FTZ R54, R181, R54 ;  /* 0x00000036b5367221 */ /* 0x002fc60000010000 */
[----:B------:R-:W-:Y:S04]  /*46d0*/  HMMA.16816.F32 R140, R4, R24, R140 ;  /* 0x00000018048c723c */ /* 0x000fe8000000188c */
[----:B------:R-:W1:Y:S01]  /*46e0*/  MUFU.EX2 R67, R67 ;  /* 0x0000004300437308 */ /* 0x000e620000000800 */
[----:B--2---:R-:W-:-:S03]  /*46f0*/  FADD.FTZ R54, R179, R54 ;  /* 0x00000036b3367221 */ /* 0x004fc60000010000 */
[C---:B------:R-:W-:Y:S04]  /*4700*/  HMMA.16816.F32 R124, R4.reuse, R20, R124 ;  /* 0x00000014047c723c */ /* 0x040fe8000000187c */
[----:B------:R-:W2:Y:S04]  /*4710*/  MUFU.EX2 R66, R66 ;  /* 0x0000004200427308 */ /* 0x000ea80000000800 */
[----:B---3--:R-:W-:Y:S04]  /*4720*/  HMMA.16816.F32 R108, R4, R16, R108 ;  /* 0x00000010046c723c */ /* 0x008fe8000000186c */
[----:B------:R-:W3:Y:S01]  /*4730*/  MUFU.EX2 R233, R233 ;  /* 0x000000e900e97308 */ /* 0x000ee20000000800 */
[----:B-1----:R-:W-:-:S03]  /*4740*/  FADD.FTZ R55, R67, R55 ;  /* 0x0000003743377221 */ /* 0x002fc60000010000 */
[----:B-----5:R-:W-:Y:S01]  /*4750*/  HMMA.16816.F32 R72, R4, R12, R72 ;  /* 0x0000000c0448723c */ /* 0x020fe20000001848 */
[----:B--2---:R-:W-:-:S07]  /*4760*/  FADD.FTZ R55, R66, R55 ;  /* 0x0000003742377221 */ /* 0x004fce0000010000 */
[C---:B------:R-:W-:Y:S08]  /*4770*/  HMMA.16816.F32 R88, R4.reuse, R8, R88 ;  /* 0x000000080458723c */ /* 0x040ff00000001858 */
[C---:B------:R-:W-:Y:S08]  /*4780*/  HMMA.16816.F32 R152, R4.reuse, R30, R152 ;  /* 0x0000001e0498723c */ /* 0x040ff00000001898 */
[C---:B------:R-:W-:Y:S08]  /*4790*/  HMMA.16816.F32 R136, R4.reuse, R26, R136 ;  /* 0x0000001a0488723c */ /* 0x040ff00000001888 */
[C---:B------:R-:W-:Y:S08]  /*47a0*/  HMMA.16816.F32 R120, R4.reuse, R22, R120 ;  /* 0x000000160478723c */ /* 0x040ff00000001878 */
[C---:B------:R-:W-:Y:S08]  /*47b0*/  HMMA.16816.F32 R104, R4.reuse, R18, R104 ;  /* 0x000000120468723c */ /* 0x040ff00000001868 */
[C---:B------:R-:W-:Y:S08]  /*47c0*/  HMMA.16816.F32 R76, R4.reuse, R14, R76 ;  /* 0x0000000e044c723c */ /* 0x040ff0000000184c */
[----:B------:R-:W-:Y:S01]  /*47d0*/  HMMA.16816.F32 R92, R4, R10, R92 ;  /* 0x0000000a045c723c */ /* 0x000fe2000000185c */
[----:B------:R-:W-:-:S02]  /*47e0*/  F2FP.F16.F32.PACK_AB R4, R192, R173 ;  /* 0x000000adc004723e */ /* 0x000fc400000000ff */
[----:B------:R-:W-:Y:S02]  /*47f0*/  F2FP.F16.F32.PACK_AB R5, R201, R200 ;  /* 0x000000c8c905723e */ /* 0x000fe400000000ff */
[----:B------:R-:W-:Y:S02]  /*4800*/  F2FP.F16.F32.PACK_AB R6, R198, R196 ;  /* 0x000000c4c606723e */ /* 0x000fe400000000ff */
[----:B------:R-:W-:-:S07]  /*4810*/  F2FP.F16.F32.PACK_AB R7, R203, R202 ;  /* 0x000000cacb07723e */ /* 0x000fce00000000ff */
        /* <DEDUP_REMOVED lines=14> */
[----:B------:R-:W3:Y:S07]  /*4900*/  LDSM.16.MT88.4 R12, [R218+0xbc00] ;  /* 0x00bc0000da0c783b */ /* 0x000eee0000004200 */
[C---:B------:R-:W-:Y:S08]  /*4910*/  HMMA.16816.F32 R84, R4.reuse, R8, R84 ;  /* 0x000000080454723c */ /* 0x040ff00000001854 */
[----:B------:R-:W-:Y:S01]  /*4920*/  HMMA.16816.F32 R96, R4, R10, R96 ;  /* 0x0000000a0460723c */ /* 0x000fe20000001860 */
[----:B------:R-:W3:Y:S01]  /*4930*/  LDSM.16.MT88.4 R8, [R216+0xbc00] ;  /* 0x00bc0000d808783b */ /* 0x000ee20000004200 */
[----:B------:R-:W-:-:S02]  /*4940*/  F2FP.F16.F32.PACK_AB R4, R195, R197 ;  /* 0x000000c5c304723e */ /* 0x000fc400000000ff */
[C---:B------:R-:W-:Y:S01]  /*4950*/  F2FP.F16.F32.PACK_AB R6, R232.reuse, R194 ;  /* 0x000000c2e806723e */ /* 0x040fe200000000ff */
[----:B------:R-:W-:Y:S01]  /*4960*/  FADD.FTZ R232, R232, R45 ;  /* 0x0000002de8e87221 */ /* 0x000fe20000010000 */
[----:B------:R-:W-:Y:S02]  /*4970*/  F2FP.F16.F32.PACK_AB R5, R188, R190 ;  /* 0x000000bebc05723e */ /* 0x000fe400000000ff */
[C---:B------:R-:W-:Y:S01]  /*4980*/  F2FP.F16.F32.PACK_AB R7, R231.reuse, R186 ;  /* 0x000000bae707723e */ /* 0x040fe200000000ff */
[----:B------:R-:W-:-:S06]  /*4990*/  FADD.FTZ R231, R231, R48 ;  /* 0x00000030e7e77221 */ /* 0x000fcc0000010000 */
[C---:B-1----:R-:W-:Y:S08]  /*49a0*/  HMMA.16816.F32 R156, R4.reuse, R28, R156 ;  /* 0x0000001c049c723c */ /* 0x042ff0000000189c */
[C---:B------:R-:W-:Y:S08]  /*49b0*/  HMMA.16816.F32 R152, R4.reuse, R30, R152 ;  /* 0x0000001e0498723c */ /* 0x040ff00000001898 */
[C---:B--2---:R-:W-:Y:S08]  /*49c0*/  HMMA.16816.F32 R140, R4.reuse, R24, R140 ;  /* 0x00000018048c723c */ /* 0x044ff0000000188c */
[C---:B------:R-:W-:Y:S08]  /*49d0*/  HMMA.16816.F32 R136, R4.reuse, R26, R136 ;  /* 0x0000001a0488723c */ /* 0x040ff00000001888 */
[C---:B----4-:R-:W-:Y:S08]  /*49e0*/  HMMA.16816.F32 R124, R4.reuse, R20, R124 ;  /* 0x00000014047c723c */ /* 0x050ff0000000187c */
[C---:B------:R-:W-:Y:S08]  /*49f0*/  HMMA.16816.F32 R120, R4.reuse, R22, R120 ;  /* 0x000000160478723c */ /* 0x040ff00000001878 */
[C---:B-----5:R-:W-:Y:S08]  /*4a00*/  HMMA.16816.F32 R108, R4.reuse, R16, R108 ;  /* 0x00000010046c723c */ /* 0x060ff0000000186c */
[C---:B------:R-:W-:Y:S08]  /*4a10*/  HMMA.16816.F32 R104, R4.reuse, R18, R104 ;  /* 0x000000120468723c */ /* 0x040ff00000001868 */
[C---:B---3--:R-:W-:Y:S08]  /*4a20*/  HMMA.16816.F32 R72, R4.reuse, R12, R72 ;  /* 0x0000000c0448723c */ /* 0x048ff00000001848 */
[C---:B------:R-:W-:Y:S08]  /*4a30*/  HMMA.16816.F32 R76, R4.reuse, R14, R76 ;  /* 0x0000000e044c723c */ /* 0x040ff0000000184c */
[C---:B------:R-:W-:Y:S08]  /*4a40*/  HMMA.16816.F32 R88, R4.reuse, R8, R88 ;  /* 0x000000080458723c */ /* 0x040ff00000001858 */
[----:B------:R-:W-:Y:S01]  /*4a50*/  HMMA.16816.F32 R92, R4, R10, R92 ;  /* 0x0000000a045c723c */ /* 0x000fe2000000185c */
[----:B------:R-:W-:-:S02]  /*4a60*/  F2FP.F16.F32.PACK_AB R4, R181, R199 ;  /* 0x000000c7b504723e */ /* 0x000fc400000000ff */
[----:B------:R-:W-:Y:S02]  /*4a70*/  F2FP.F16.F32.PACK_AB R5, R67, R172 ;  /* 0x000000ac4305723e */ /* 0x000fe400000000ff */
[C---:B------:R-:W-:Y:S01]  /*4a80*/  F2FP.F16.F32.PACK_AB R6, R234.reuse, R179 ;  /* 0x000000b3ea06723e */ /* 0x040fe200000000ff */
[----:B------:R-:W-:Y:S01]  /*4a90*/  FADD.FTZ R234, R234, R54 ;  /* 0x00000036eaea7221 */ /* 0x000fe20000010000 */
[C---:B------:R-:W-:Y:S01]  /*4aa0*/  F2FP.F16.F32.PACK_AB R7, R233.reuse, R66 ;  /* 0x00000042e907723e */ /* 0x040fe200000000ff */
        /* <DEDUP_REMOVED lines=16> */
[----:B------:R-:W-:Y:S01]  /*4bb0*/  VIADD R0, R164, 0xfffffffe ;  /* 0xfffffffea4007836 */ /* 0x000fe20000000000 */
[----:B------:R-:W-:-:S04]  /*4bc0*/  DEPBAR.LE SB0, 0x0 ;  /* 0x000080000000791a */ /* 0x000fc80000000000 */
[----:B------:R-:W2:Y:S01]  /*4bd0*/  LDCU UR4, c[0x0][0x50c] ;  /* 0x0000a180ff0477ac */ /* 0x000ea20008000800 */
[----:B-1----:R-:W-:-:S04]  /*4be0*/  IMAD.WIDE.U32 R6, R0, R2, RZ ;  /* 0x0000000200067225 */ /* 0x002fc800078e00ff */
[----:B------:R-:W-:Y:S01]  /*4bf0*/  IMAD R0, R0, R3, RZ ;  /* 0x0000000300007224 */ /* 0x000fe200078e02ff */
[----:B------:R-:W-:Y:S01]  /*4c00*/  BAR.SYNC.DEFER_BLOCKING 0x0 ;  /* 0x0000000000007b1d */ /* 0x000fe20000010000 */
[C---:B------:R-:W-:Y:S01]  /*4c10*/  IMAD.SHL.U32 R5, R6.reuse, 0x40, RZ ;  /* 0x0000004006057824 */ /* 0x040fe200078e00ff */
[----:B------:R-:W-:Y:S01]  /*4c20*/  LEA R8, P1, R6, R223, 0x7 ;  /* 0x000000df06087211 */ /* 0x000fe200078238ff */
[----:B------:R-:W-:-:S03]  /*4c30*/  IMAD.IADD R0, R7, 0x1, R0 ;  /* 0x0000000107007824 */ /* 0x000fc600078e0200 */
[----:B------:R-:W-:Y:S02]  /*4c40*/  LEA R5, P0, R2, R5, 0x5 ;  /* 0x0000000502057211 */ /* 0x000fe400078028ff */
[C-C-:B------:R-:W-:Y:S02]  /*4c50*/  SHF.L.U64.HI R4, R6.reuse, 0x6, R0.reuse ;  /* 0x0000000606047819 */ /* 0x140fe40000010200 */
[----:B------:R-:W-:Y:S02]  /*4c60*/  LEA.HI.X R9, R6, R222, R0, 0x7, P1 ;  /* 0x000000de06097211 */ /* 0x000fe400008f3c00 */
        /* <DEDUP_REMOVED lines=13> */
[----:B------:R-:W1:Y:S04]  /*4d40*/  LDSM.16.M88.4 R24, [R220+0x6000] ;  /* 0x00600000dc18783b */ /* 0x000e680000000200 */
[----:B------:R-:W3:Y:S04]  /*4d50*/  LDSM.16.M88.4 R40, [R221+0x1000] ;  /* 0x00100000dd28783b */ /* 0x000ee80000000200 */
[----:B------:R-:W4:Y:S04]  /*4d60*/  LDSM.16.M88.4 R196, [R220+0x6400] ;  /* 0x00640000dcc4783b */ /* 0x000f280000000200 */
[----:B------:R-:W5:Y:S04]  /*4d70*/  LDSM.16.M88.4 R188, [R220+0x6800] ;  /* 0x00680000dcbc783b */ /* 0x000f680000000200 */
[----:B------:R-:W2:Y:S04]  /*4d80*/  LDSM.16.M88.4 R12, [R220+0x6c00] ;  /* 0x006c0000dc0c783b */ /* 0x000ea80000000200 */
[----:B------:R-:W-:Y:S04]  /*4d90*/  LDSM.16.M88.4 R172, [R217+0x6000] ;  /* 0x00600000d9ac783b */ /* 0x000fe80000000200 */
[----:B------:R-:W2:Y:S04]  /*4da0*/  LDSM.16.M88.4 R176, [R219+0x1000] ;  /* 0x00100000dbb0783b */ /* 0x000ea80000000200 */
[----:B------:R-:W2:Y:S04]  /*4db0*/  LDSM.16.M88.4 R64, [R217+0x6400] ;  /* 0x00640000d940783b */ /* 0x000ea80000000200 */
[----:B------:R-:W2:Y:S04]  /*4dc0*/  LDSM.16.M88.4 R36, [R217+0x6800] ;  /* 0x00680000d924783b */ /* 0x000ea80000000200 */
[----:B------:R-:W2:Y:S04]  /*4dd0*/  LDSM.16.M88.4 R32, [R217+0x6c00] ;  /* 0x006c0000d920783b */ /* 0x000ea80000000200 */
[----:B------:R-:W2:Y:S01]  /*4de0*/  LDSM.16.M88.4 R16, [R219] ;  /* 0x00000000db10783b */ /* 0x000ea20000000200 */
[-C--:B-1----:R-:W-:Y:S03]  /*4df0*/  HMMA.16816.F32 R4, R180, R24.reuse, RZ ;  /* 0x00000018b404723c */ /* 0x082fe600000018ff */
[----:B------:R-:W-:Y:S04]  /*4e00*/  LDSM.16.M88.4 R20, [R220+0x7000] ;  /* 0x00700000dc14783b */ /* 0x000fe80000000200 */
[----:B------:R-:W1:Y:S01]  /*4e10*/  LDSM.16.M88.4 R236, [R221+0x2000] ;  /* 0x00200000ddec783b */ /* 0x000e620000000200 */
[C---:B---3--:R-:W-:Y:S03]  /*4e20*/  HMMA.16816.F32 R8, R40.reuse, R24, RZ ;  /* 0x000000182808723c */ /* 0x048fe600000018ff */
[----:B------:R-:W-:Y:S04]  /*4e30*/  LDSM.16.M88.4 R212, [R220+0x7400] ;  /* 0x00740000dcd4783b */ /* 0x000fe80000000200 */
[----:B------:R-:W-:Y:S01]  /*4e40*/  LDSM.16.M88.4 R208, [R220+0x7800] ;  /* 0x00780000dcd0783b */ /* 0x000fe20000000200 */
[C---:B------:R-:W-:Y:S03]  /*4e50*/  HMMA.16816.F32 R28, R40.reuse, R26, RZ ;  /* 0x0000001a281c723c */ /* 0x040fe600000018ff */
[----:B------:R-:W-:Y:S04]  /*4e60*/  LDSM.16.M88.4 R204, [R220+0x7c00] ;  /* 0x007c0000dccc783b */ /* 0x000fe80000000200 */
[----:B------:R-:W-:Y:S01]  /*4e70*/  LDSM.16.M88.4 R240, [R220+0x8000] ;  /* 0x00800000dcf0783b */ /* 0x000fe20000000200 */
[C---:B----4-:R-:W-:Y:S03]  /*4e80*/  HMMA.16816.F32 R60, R40.reuse, R196, RZ ;  /* 0x000000c4283c723c */ /* 0x050fe600000018ff */
[----:B------:R-:W0:Y:S05]  /*4e90*/  LDGDEPBAR ;  /* 0x00000000000079af */ /* 0x000e2a0000000000 */
[C---:B-----5:R-:W-:Y:S08]  /*4ea0*/  HMMA.16816.F32 R52, R40.reuse, R188, RZ ;  /* 0x000000bc2834723c */ /* 0x060ff000000018ff */
        /* <DEDUP_REMOVED lines=11> */
[----:B------:R-:W2:Y:S07]  /*4f60*/  LDSM.16.M88.4 R12, [R221+0x3000] ;  /* 0x00300000dd0c783b */ /* 0x000eae0000000200 */
        /* <DEDUP_REMOVED lines=20> */
[----:B------:R-:W3:Y:S04]  /*50b0*/  LDSM.16.M88.4 R16, [R217+0x7000] ;  /* 0x00700000d910783b */ /* 0x000ee80000000200 */
[----:B------:R-:W-:Y:S03]  /*50c0*/  LDSM.16.M88.4 R32, [R221+0x5000] ;  /* 0x00500000dd20783b */ /* 0x000fe60000000200 */
[-C--:B-1----:R-:W-:Y:S08]  /*50d0*/  HMMA.16816.F32 R4, R236, R20.reuse, R4 ;  /* 0x00000014ec04723c */ /* 0x082ff00000001804 */
[C---:B--2---:R-:W-:Y:S08]  /*50e0*/  HMMA.16816.F32 R8, R12.reuse, R20, R8 ;  /* 0x000000140c08723c */ /* 0x044ff00000001808 */
[-C--:B------:R-:W-:Y:S08]  /*50f0*/  HMMA.16816.F32 R28, R12, R22.reuse, R28 ;  /* 0x000000160c1c723c */ /* 0x080ff0000000181c */
[----:B------:R-:W-:Y:S01]  /*5100*/  HMMA.16816.F32 R24, R236, R22, R24 ;  /* 0x00000016ec18723c */ /* 0x000fe20000001818 */
[----:B------:R-:W-:Y:S07]  /*5110*/  LDSM.16.M88.4 R20, [R219+0x4000] ;  /* 0x00400000db14783b */ /* 0x000fee0000000200 */
[C---:B------:R-:W-:Y:S08]  /*5120*/  HMMA.16816.F32 R60, R12.reuse, R212, R60 ;  /* 0x000000d40c3c723c */ /* 0x040ff0000000183c */
[C---:B------:R-:W-:Y:S08]  /*5130*/  HMMA.16816.F32 R52, R12.reuse, R208, R52 ;  /* 0x000000d00c34723c */ /* 0x040ff00000001834 */
[C---:B------:R-:W-:Y:S08]  /*5140*/  HMMA.16816.F32 R44, R12.reuse, R204, R44 ;  /* 0x000000cc0c2c723c */ /* 0x040ff0000000182c */
[C---:B------:R-:W-:Y:S08]  /*5150*/  HMMA.16816.F32 R56, R12.reuse, R214, R56 ;  /* 0x000000d60c38723c */ /* 0x040ff00000001838 */
[C---:B------:R-:W-:Y:S08]  /*5160*/  HMMA.16816.F32 R48, R12.reuse, R210, R48 ;  /* 0x000000d20c30723c */ /* 0x040ff00000001830 */
[----:B------:R-:W-:Y:S01]  /*5170*/  HMMA.16816.F32 R40, R12, R206, R40 ;  /* 0x000000ce0c28723c */ /* 0x000fe20000001828 */
[----:B------:R-:W1:Y:S07]  /*5180*/  LDSM.16.M88.4 R12, [R217+0x8000] ;  /* 0x00800000d90c783b */ /* 0x000e6e0000000200 */
[-C--:B---3--:R-:W-:Y:S08]  /*5190*/  HMMA.16816.F32 R4, R176, R16.reuse, R4 ;  /* 0x00000010b004723c */ /* 0x088ff00000001804 */
[C---:B------:R-:W-:Y:S08]  /*51a0*/  HMMA.16816.F32 R8, R172.reuse, R16, R8 ;  /* 0x00000010ac08723c */ /* 0x040ff00000001808 */
[----:B------:R-:W-:Y:S08]  /*51b0*/  HMMA.16816.F32 R28, R172, R18, R28 ;  /* 0x00000012ac1c723c */ /* 0x000ff0000000181c */
[----:B------:R-:W-:Y:S08]  /*51c0*/  HMMA.16816.F32 R4, R36, R240, R4 ;  /* 0x000000f02404723c */ /* 0x000ff00000001804 */
[----:B------:R-:W-:Y:S01]  /*51d0*/  HMMA.16816.F32 R24, R176, R18, R24 ;  /* 0x00000012b018723c */ /* 0x000fe20000001818 */
[----:B------:R-:W2:Y:S07]  /*51e0*/  LDSM.16.M88.4 R16, [R219+0x5000] ;  /* 0x00500000db10783b */ /* 0x000eae0000000200 */
[----:B------:R-:W-:Y:S08]  /*51f0*/  HMMA.16816.F32 R200, R236, R212, R200 ;  /* 0x000000d4ecc8723c */ /* 0x000ff000000018c8 */
[----:B-1----:R-:W-:Y:S08]  /*5200*/  HMMA.16816.F32 R4, R20, R12, R4 ;  /* 0x0000000c1404723c */ /* 0x002ff00000001804 */
[----:B------:R-:W-:Y:S01]  /*5210*/  HMMA.16816.F32 R196, R236, R214, R196 ;  /* 0x000000d6ecc4723c */ /* 0x000fe200000018c4 */
[----:B------:R-:W1:Y:S07]  /*5220*/  LDSM.16.M88.4 R212, [R220+0x8400] ;  /* 0x00840000dcd4783b */ /* 0x000e6e0000000200 */
[----:B------:R-:W-:Y:S03]  /*5230*/  HMMA.16816.F32 R8, R32, R240, R8 ;  /* 0x000000f02008723c */ /* 0x000fe60000001808 */
[----:B------:R-:W-:Y:S01]  /*5240*/  FMUL.FTZ R4, R4, UR4 ;  /* 0x0000000404047c20 */ /* 0x000fe20008410000 */
[----:B------:R-:W-:Y:S01]  /*5250*/  FMUL.FTZ R6, R6, UR4 ;  /* 0x0000000406067c20 */ /* 0x000fe20008410000 */
[----:B------:R-:W-:Y:S01]  /*5260*/  FMUL.FTZ R7, R7, UR4 ;  /* 0x0000000407077c20 */ /* 0x000fe20008410000 */
[----:B------:R-:W-:Y:S01]  /*5270*/  FMUL.FTZ R0, R5, UR4 ;  /* 0x0000000405007c20 */ /* 0x000fe20008410000 */
[----:B------:R-:W3:Y:S01]  /*5280*/  MUFU.TANH R230, R4 ;  /* 0x0000000400e67308 */ /* 0x000ee20000002400 */
[-C--:B------:R-:W-:Y:S07]  /*5290*/  HMMA.16816.F32 R200, R176, R64.reuse, R200 ;  /* 0x00000040b0c8723c */ /* 0x080fee00000018c8 */
[----:B------:R-:W-:Y:S01]  /*52a0*/  MUFU.TANH R0, R0 ;  /* 0x0000000000007308 */ /* 0x000fe20000002400 */
[----:B------:R-:W-:Y:S07]  /*52b0*/  HMMA.16816.F32 R60, R172, R64, R60 ;  /* 0x00000040ac3c723c */ /* 0x000fee000000183c */
[----:B------:R-:W4:Y:S01]  /*52c0*/  MUFU.TANH R64, R6 ;  /* 0x0000000600407308 */ /* 0x000f220000002400 */
[-C--:B------:R-:W-:Y:S07]  /*52d0*/  HMMA.16816.F32 R196, R176, R66.reuse, R196 ;  /* 0x00000042b0c4723c */ /* 0x080fee00000018c4 */
[----:B------:R5:W4:Y:S01]  /*52e0*/  MUFU.TANH R65, R7 ;  /* 0x0000000700417308 */ /* 0x000b220000002400 */
[----:B------:R-:W-:Y:S08]  /*52f0*/  HMMA.16816.F32 R56, R172, R66, R56 ;  /* 0x00000042ac38723c */ /* 0x000ff00000001838 */
[----:B--2---:R-:W-:Y:S01]  /*5300*/  HMMA.16816.F32 R8, R16, R12, R8 ;  /* 0x0000000c1008723c */ /* 0x004fe20000001808 */
[----:B-----5:R-:W2:Y:S07]  /*5310*/  LDSM.16.M88.4 R4, [R217+0x8400] ;  /* 0x00840000d904783b */ /* 0x020eae0000000200 */
[-C--:B-1----:R-:W-:Y:S08]  /*5320*/  HMMA.16816.F32 R200, R36, R212.reuse, R200 ;  /* 0x000000d424c8723c */ /* 0x082ff000000018c8 */
[----:B------:R-:W-:Y:S03]  /*5330*/  HMMA.16816.F32 R60, R32, R212, R60 ;  /* 0x000000d4203c723c */ /* 0x000fe6000000183c */
[----:B------:R-:W-:Y:S01]  /*5340*/  FMUL.FTZ R8, R8, UR4 ;  /* 0x0000000408087c20 */ /* 0x000fe20008410000 */
[----:B------:R-:W-:Y:S01]  /*5350*/  FMUL.FTZ R9, R9, UR4 ;  /* 0x0000000409097c20 */ /* 0x000fe20008410000 */
[----:B------:R-:W-:Y:S01]  /*5360*/  FMUL.FTZ R10, R10, UR4 ;  /* 0x000000040a0a7c20 */ /* 0x000fe20008410000 */
[----:B------:R-:W-:Y:S01]  /*5370*/  FMUL.FTZ R11, R11, UR4 ;  /* 0x000000040b0b7c20 */ /* 0x000fe20008410000 */
[----:B------:R-:W-:Y:S01]  /*5380*/  MUFU.TANH R235, R8 ;  /* 0x0000000800eb7308 */ /* 0x000fe20000002400 */
[-C--:B------:R-:W-:Y:S07]  /*5390*/  HMMA.16816.F32 R196, R36, R214.reuse, R196 ;  /* 0x000000d624c4723c */ /* 0x080fee00000018c4 */
[----:B------:R-:W1:Y:S01]  /*53a0*/  MUFU.TANH R240, R9 ;  /* 0x0000000900f07308 */ /* 0x000e620000002400 */
[C---:B------:R-:W-:Y:S07]  /*53b0*/  HMMA.16816.F32 R56, R32.reuse, R214, R56 ;  /* 0x000000d62038723c */ /* 0x040fee0000001838 */
[----:B------:R-:W-:Y:S01]  /*53c0*/  MUFU.TANH R244, R10 ;  /* 0x0000000a00f47308 */ /* 0x000fe20000002400 */
[-C--:B------:R-:W-:Y:S07]  /*53d0*/  HMMA.16816.F32 R28, R32, R242.reuse, R28 ;  /* 0x000000f2201c723c */ /* 0x080fee000000181c */
[----:B------:R5:W1:Y:S01]  /*53e0*/  MUFU.TANH R241, R11 ;  /* 0x0000000b00f17308 */ /* 0x000a620000002400 */
[----:B------:R-:W-:Y:S08]  /*53f0*/  HMMA.16816.F32 R24, R36, R242, R24 ;  /* 0x000000f22418723c */ /* 0x000ff00000001818 */
[-C--:B--2---:R-:W-:Y:S01]  /*5400*/  HMMA.16816.F32 R200, R20, R4.reuse, R200 ;  /* 0x0000000414c8723c */ /* 0x084fe200000018c8 */
[----:B-----5:R-:W2:Y:S07]  /*5410*/  LDSM.16.M88.4 R8, [R217+0x7800] ;  /* 0x00780000d908783b */ /* 0x020eae0000000200 */
[----:B------:R-:W-:Y:S08]  /*5420*/  HMMA.16816.F32 R60, R16, R4, R60 ;  /* 0x00000004103c723c */ /* 0x000ff0000000183c */
[----:B------:R-:W-:Y:S03]  /*5430*/  HMMA.16816.F32 R196, R20, R6, R196 ;  /* 0x0000000614c4723c */ /* 0x000fe600000018c4 */
[----:B------:R-:W-:Y:S01]  /*5440*/  FMUL.FTZ R200, R200, UR4 ;  /* 0x00000004c8c87c20 */ /* 0x000fe20008410000 */
[----:B------:R-:W-:Y:S01]  /*5450*/  FMUL.FTZ R67, R202, UR4 ;  /* 0x00000004ca437c20 */ /* 0x000fe20008410000 */
[----:B------:R-:W-:-:S03]  /*5460*/  FMUL.FTZ R66, R203, UR4 ;  /* 0x00000004cb427c20 */ /* 0x000fc60008410000 */
[----:B------:R-:W-:Y:S01]  /*5470*/  HMMA.16816.F32 R56, R16, R6, R56 ;  /* 0x000000061038723c */ /* 0x000fe20000001838 */
[----:B------:R-:W5:Y:S01]  /*5480*/  LDSM.16.M88.4 R4, [R217+0x7c00] ;  /* 0x007c0000d904783b */ /* 0x000f620000000200 */
[----:B------:R-:W-:Y:S01]  /*5490*/  MUFU.TANH R67, R67 ;  /* 0x0000004300437308 */ /* 0x000fe20000002400 */
[----:B------:R-:W-:Y:S01]  /*54a0*/  FMUL.FTZ R60, R60, UR4 ;  /* 0x000000043c3c7c20 */ /* 0x000fe20008410000 */
[----:B------:R-:W-:-:S04]  /*54b0*/  FMUL.FTZ R62, R62, UR4 ;  /* 0x000000043e3e7c20 */ /* 0x000fc80008410000 */
[----:B------:R-:W-:Y:S02]  /*54c0*/  HMMA.16816.F32 R24, R20, R14, R24 ;  /* 0x0000000e1418723c */ /* 0x000fe40000001818 */
[----:B------:R3:W-:Y:S01]  /*54d0*/  MUFU.TANH R202, R62 ;  /* 0x0000003e00ca7308 */ /* 0x0007e20000002400 */
[----:B------:R-:W-:-:S05]  /*54e0*/  FMUL.FTZ R196, R196, UR4 ;  /* 0x00000004c4c47c20 */ /* 0x000fca0008410000 */
[----:B------:R-:W-:Y:S01]  /*54f0*/  HMMA.16816.F32 R28, R16, R14, R28 ;  /* 0x0000000e101c723c */ /* 0x000fe2000000181c */
[----:B------:R-:W4:Y:S01]  /*5500*/  LDSM.16.M88.4 R12, [R220+0x8800] ;  /* 0x00880000dc0c783b */ /* 0x000f220000000200 */
[----:B------:R-:W-:Y:S01]  /*5510*/  MUFU.TANH R66, R66 ;  /* 0x0000004200427308 */ /* 0x000fe20000002400 */
[----:B------:R-:W-:Y:S01]  /*5520*/  FMUL.FTZ R56, R56, UR4 ;  /* 0x0000000438387c20 */ /* 0x000fe20008410000 */
[----:B------:R-:W-:-:S04]  /*5530*/  FMUL.FTZ R58, R58, UR4 ;  /* 0x000000043a3a7c20 */ /* 0x000fc80008410000 */
[C---:B------:R-:W-:Y:S02]  /*5540*/  HMMA.16816.F32 R188, R236.reuse, R210, R188 ;  /* 0x000000d2ecbc723c */ /* 0x040fe400000018bc */
[----:B------:R1:W-:Y:S01]  /*5550*/  MUFU.TANH R210, R200 ;  /* 0x000000c800d27308 */ /* 0x0003e20000002400 */
[----:B------:R-:W-:Y:S01]  /*5560*/  FMUL.FTZ R24, R24, UR4 ;  /* 0x0000000418187c20 */ /* 0x000fe20008410000 */
[----:B------:R-:W-:Y:S01]  /*5570*/  FMUL.FTZ R25, R25, UR4 ;  /* 0x0000000419197c20 */ /* 0x000fe20008410000 */
[----:B------:R-:W-:Y:S01]  /*5580*/  FMUL.FTZ R26, R26, UR4 ;  /* 0x000000041a1a7c20 */ /* 0x000fe20008410000 */
[----:B------:R-:W-:Y:S01]  /*5590*/  FMUL.FTZ R27, R27, UR4 ;  /* 0x000000041b1b7c20 */ /* 0x000fe20008410000 */
[----:B---3--:R-:W-:Y:S01]  /*55a0*/  FMUL.FTZ R62, R63, UR4 ;  /* 0x000000043f3e7c20 */ /* 0x008fe20008410000 */
[C---:B------:R-:W-:Y:S01]  /*55b0*/  HMMA.16816.F32 R184, R236.reuse, R204, R184 ;  /* 0x000000ccecb8723c */ /* 0x040fe200000018b8 */
[----:B------:R-:W-:Y:S01]  /*55c0*/  FMUL.FTZ R63, R197, UR4 ;  /* 0x00000004c53f7c20 */ /* 0x000fe20008410000 */
[----:B------:R-:W-:Y:S01]  /*55d0*/  MUFU.TANH R242, R24 ;  /* 0x0000001800f27308 */ /* 0x000fe20000002400 */
[----:B------:R-:W-:Y:S01]  /*55e0*/  FMUL.FTZ R28, R28, UR4 ;  /* 0x000000041c1c7c20 */ /* 0x000fe20008410000 */
[----:B------:R-:W-:Y:S01]  /*55f0*/  FMUL.FTZ R30, R30, UR4 ;  /* 0x000000041e1e7c20 */ /* 0x000fe20008410000 */
[----:B------:R-:W-:Y:S01]  /*5600*/  FMUL.FTZ R29, R29, UR4 ;  /* 0x000000041d1d7c20 */ /* 0x000fe20008410000 */
[----:B------:R-:W-:Y:S01]  /*5610*/  FMUL.FTZ R31, R31, UR4 ;  /* 0x000000041f1f7c20 */ /* 0x000fe20008410000 */
[----:B------:R-:W-:Y:S01]  /*5620*/  FMUL.FTZ R197, R199, UR4 ;  /* 0x00000004c7c57c20 */ /* 0x000fe20008410000 */
[----:B------:R-:W-:Y:S02]  /*5630*/  HMMA.16816.F32 R192, R236, R208, R192 ;  /* 0x000000d0ecc0723c */ /* 0x000fe400000018c0 */
[----:B------:R-:W3:Y:S01]  /*5640*/  MUFU.TANH R243, R25 ;  /* 0x0000001900f37308 */ /* 0x000ee20000002400 */
[----:B-1----:R-:W-:-:S05]  /*5650*/  FMUL.FTZ R200, R201, UR4 ;  /* 0x00000004c9c87c20 */ /* 0x002fca0008410000 */
[-C--:B--2---:R-:W-:Y:S02]  /*5660*/  HMMA.16816.F32 R48, R172, R10.reuse, R48 ;  /* 0x0000000aac30723c */ /* 0x084fe40000001830 */
[----:B------:R-:W-:Y:S06]  /*5670*/  MUFU.TANH R208, R26 ;  /* 0x0000001a00d07308 */ /* 0x000fec0000002400 */
[----:B------:R-:W-:Y:S02]  /*5680*/  HMMA.16816.F32 R188, R176, R10, R188 ;  /* 0x0000000ab0bc723c */ /* 0x000fe400000018bc */
[----:B------:R1:W2:Y:S06]  /*5690*/  MUFU.TANH R209, R27 ;  /* 0x0000001b00d17308 */ /* 0x0002ac0000002400 */
[-C--:B-----5:R-:W-:Y:S02]  /*56a0*/  HMMA.16816.F32 R44, R172, R4.reuse, R44 ;  /* 0x00000004ac2c723c */ /* 0x0a0fe4000000182c */
[----:B------:R-:W5:Y:S06]  /*56b0*/  MUFU.TANH R28, R28 ;  /* 0x0000001c001c7308 */ /* 0x000f6c0000002400 */
[----:B------:R-:W-:Y:S01]  /*56c0*/  HMMA.16816.F32 R184, R176, R4, R184 ;  /* 0x00000004b0b8723c */ /* 0x000fe200000018b8 */
[----:B------:R-:W-:Y:S01]  /*56d0*/  IMAD.SHL.U32 R4, R229, 0x2, RZ ;  /* 0x00000002e5047824 */ /* 0x000fe200078e00ff */
[----:B------:R-:W5:Y:S01]  /*56e0*/  MUFU.TANH R30, R30 ;  /* 0x0000001e001e7308 */ /* 0x000f620000002400 */
[----:B-1----:R-:W1:Y:S03]  /*56f0*/  LDSM.16.M88.4 R24, [R217+0x8800] ;  /* 0x00880000d918783b */ /* 0x002e660000000200 */
[----:B------:R-:W-:-:S02]  /*5700*/  LOP3.LUT R4, R4, 0x6, RZ, 0xc0, !PT ;  /* 0x0000000604047812 */ /* 0x000fc400078ec0ff */
[-C--:B------:R-:W-:Y:S02]  /*5710*/  HMMA.16816.F32 R52, R172, R8.reuse, R52 ;  /* 0x00000008ac34723c */ /* 0x080fe40000001834 */
[----:B------:R-:W-:Y:S06]  /*5720*/  MUFU.TANH R200, R200 ;  /* 0x000000c800c87308 */ /* 0x000fec0000002400 */
[----:B------:R-:W-:Y:S01]  /*5730*/  HMMA.16816.F32 R192, R176, R8, R192 ;  /* 0x00000008b0c0723c */ /* 0x000fe200000018c0 */
[----:B------:R-:W3:Y:S01]  /*5740*/  LDSM.16.M88.4 R8, [R220+0x8c00] ;  /* 0x008c0000dc08783b */ /* 0x000ee20000000200 */
[----:B------:R2:W5:Y:S06]  /*5750*/  MUFU.TANH R201, R60 ;  /* 0x0000003c00c97308 */ /* 0x00056c0000002400 */
[----:B------:R-:W-:Y:S02]  /*5760*/  HMMA.16816.F32 R180, R236, R206, R180 ;  /* 0x000000ceecb4723c */ /* 0x000fe400000018b4 */
[----:B------:R-:W5:Y:S06]  /*5770*/  MUFU.TANH R29, R29 ;  /* 0x0000001d001d7308 */ /* 0x000f6c0000002400 */
[----:B----4-:R-:W-:Y:S02]  /*5780*/  HMMA.16816.F32 R188, R36, R14, R188 ;  /* 0x0000000e24bc723c */ /* 0x010fe400000018bc */
[----:B------:R4:W-:Y:S01]  /*5790*/  MUFU.TANH R211, R56 ;  /* 0x0000003800d37308 */ /* 0x0009e20000002400 */
[----:B--2---:R-:W-:-:S05]  /*57a0*/  FMUL.FTZ R60, R61, UR4 ;  /* 0x000000043d3c7c20 */ /* 0x004fca0008410000 */
[----:B------:R-:W-:Y:S01]  /*57b0*/  HMMA.16816.F32 R48, R32, R14, R48 ;  /* 0x0000000e2030723c */ /* 0x000fe20000001830 */
[----:B------:R-:W-:Y:S01]  /*57c0*/  IMAD R14, R164, 0x40, R4 ;  /* 0x00000040a40e7824 */ /* 0x000fe200078e0204 */
[----:B------:R2:W5:Y:S03]  /*57d0*/  MUFU.TANH R204, R196 ;  /* 0x000000c400cc7308 */ /* 0x0005660000002400 */
[----:B------:R-:W-:-:S03]  /*57e0*/  VIADD R4, R14, 0xffffff80 ;  /* 0xffffff800e047836 */ /* 0x000fc60000000000 */
[----:B------:R-:W-:Y:S02]  /*57f0*/  HMMA.16816.F32 R52, R32, R12, R52 ;  /* 0x0000000c2034723c */ /* 0x000fe40000001834 */
[C---:B------:R-:W-:Y:S01]  /*5800*/  ISETP.GE.AND P0, PT, R4.reuse, R228, PT ;  /* 0x000000e40400720c */ /* 0x040fe20003f06270 */
[----:B----4-:R-:W-:Y:S01]  /*5810*/  FMUL.FTZ R56, R59, UR4 ;  /* 0x000000043b387c20 */ /* 0x010fe20008410000 */
[C---:B------:R-:W-:Y:S01]  /*5820*/  ISETP.GE.AND P5, PT, R4.reuse, R171, PT ;  /* 0x000000ab0400720c */ /* 0x040fe20003fa6270 */
[----:B------:R-:W4:Y:S01]  /*5830*/  MUFU.TANH R31, R31 ;  /* 0x0000001f001f7308 */ /* 0x000f220000002400 */
[C---:B------:R-:W-:Y:S02]  /*5840*/  ISETP.GE.AND P3, PT, R4.reuse, R170, PT ;  /* 0x000000aa0400720c */ /* 0x040fe40003f66270 */
[----:B------:R-:W-:Y:S01]  /*5850*/  ISETP.GE.AND P2, PT, R4, R169, PT ;  /* 0x000000a90400720c */ /* 0x000fe20003f46270 */
[----:B------:R-:W-:Y:S01]  /*5860*/  VIADD R4, R14, 0xffffff81 ;  /* 0xffffff810e047836 */ /* 0x000fe20000000000 */
[----:B------:R-:W-:Y:S01]  /*5870*/  FSEL R230, R230, -INF , !P0 ;  /* 0xff800000e6e67808 */ /* 0x000fe20004000000 */
[----:B------:R-:W-:Y:S01]  /*5880*/  HMMA.16816.F32 R40, R172, R6, R40 ;  /* 0x00000006ac28723c */ /* 0x000fe20000001828 */
[----:B------:R-:W-:Y:S01]  /*5890*/  FSEL R64, R64, -INF , !P5 ;  /* 0xff80000040407808 */ /* 0x000fe20006800000 */
[----:B------:R-:W4:Y:S01]  /*58a0*/  MUFU.TANH R62, R62 ;  /* 0x0000003e003e7308 */ /* 0x000f220000002400 */
[----:B------:R-:W-:Y:S01]  /*58b0*/  ISETP.GE.AND P6, PT, R4, R228, PT ;  /* 0x000000e40400720c */ /* 0x000fe20003fc6270 */
[----:B--2---:R-:W-:Y:S01]  /*58c0*/  FMUL.FTZ R196, R198, UR4 ;  /* 0x00000004c6c47c20 */ /* 0x004fe20008410000 */
[----:B------:R-:W-:-:S02]  /*58d0*/  ISETP.GE.AND P4, PT, R4, R171, PT ;  /* 0x000000ab0400720c */ /* 0x000fc40003f86270 */
[C---:B------:R-:W-:Y:S01]  /*58e0*/  ISETP.GE.AND P1, PT, R4.reuse, R170, PT ;  /* 0x000000aa0400720c */ /* 0x040fe20003f26270 */
[----:B------:R-:W-:Y:S01]  /*58f0*/  HMMA.16816.F32 R180, R176, R6, R180 ;  /* 0x00000006b0b4723c */ /* 0x000fe200000018b4 */
[----:B------:R-:W-:Y:S01]  /*5900*/  ISETP.GE.AND P0, PT, R4, R169, PT ;  /* 0x000000a90400720c */ /* 0x000fe20003f06270 */
[----:B------:R-:W2:Y:S01]  /*5910*/  MUFU.TANH R56, R56 ;  /* 0x0000003800387308 */ /* 0x000ea20000002400 */
[----:B------:R-:W5:Y:S01]  /*5920*/  LDSM.16.M88.4 R4, [R217+0x8c00] ;  /* 0x008c0000d904783b */ /* 0x000f620000000200 */
[----:B------:R-:W-:Y:S01]  /*5930*/  FSEL R65, R65, -INF , !P4 ;  /* 0xff80000041417808 */ /* 0x000fe20006000000 */
[----:B------:R-:W-:-:S04]  /*5940*/  DEPBAR.LE SB0, 0x0 ;  /* 0x000080000000791a */ /* 0x000fc80000000000 */
[----:B-1----:R-:W-:Y:S01]  /*5950*/  HMMA.16816.F32 R52, R16, R24, R52 ;  /* 0x000000181034723c */ /* 0x002fe20000001834 */
[----:B------:R-:W-:Y:S01]  /*5960*/  FSEL R240, R240, -INF , !P1 ;  /* 0xff800000f0f07808 */ /* 0x000fe20004800000 */
[----:B------:R-:W1:Y:S01]  /*5970*/  MUFU.TANH R60, R60 ;  /* 0x0000003c003c7308 */ /* 0x000e620000002400 */
[----:B------:R-:W-:Y:S02]  /*5980*/  FSEL R241, R241, -INF , !P0 ;  /* 0xff800000f1f17808 */ /* 0x000fe40004000000 */
[----:B------:R-:W-:Y:S02]  /*5990*/  FSEL R244, R244, -INF , !P2 ;  /* 0xff800000f4f47808 */ /* 0x000fe40005000000 */
[----:B------:R-:W-:Y:S01]  /*59a0*/  FSEL R235, R235, -INF , !P3 ;  /* 0xff800000ebeb7808 */ /* 0x000fe20005800000 */
[-C--:B---3--:R-:W-:Y:S02]  /*59b0*/  HMMA.16816.F32 R44, R32, R8.reuse, R44 ;  /* 0x00000008202c723c */ /* 0x088fe4000000182c */
[----:B------:R-:W3:Y:S06]  /*59c0*/  MUFU.TANH R63, R63 ;  /* 0x0000003f003f7308 */ /* 0x000eec0000002400 */
[C---:B------:R-:W-:Y:S01]  /*59d0*/  HMMA.16816.F32 R184, R36.reuse, R8, R184 ;  /* 0x0000000824b8723c */ /* 0x040fe200000018b8 */
[----:B------:R-:W-:Y:S01]  /*59e0*/  VIADD R8, R14, 0xffffff90 ;  /* 0xffffff900e087836 */ /* 0x000fe20000000000 */
[----:B------:R-:W-:Y:S01]  /*59f0*/  MUFU.TANH R206, R58 ;  /* 0x0000003a00ce7308 */ /* 0x000fe20000002400 */
[----:B------:R-:W-:Y:S01]  /*5a00*/  FMUL.FTZ R15, R53, UR4 ;  /* 0x00000004350f7c20 */ /* 0x000fe20008410000 */
[----:B------:R-:W-:Y:S01]  /*5a10*/  FMUL.FTZ R53, R54, UR4 ;  /* 0x0000000436357c20 */ /* 0x000fe20008410000 */
[----:B------:R-:W-:Y:S01]  /*5a20*/  FMUL.FTZ R54, R55, UR4 ;  /* 0x0000000437367c20 */ /* 0x000fe20008410000 */
[----:B------:R-:W-:Y:S01]  /*5a30*/  FMUL.FTZ R52, R52, UR4 ;  /* 0x0000000434347c20 */ /* 0x000fe20008410000 */
[----:B------:R-:W-:Y:S01]  /*5a40*/  VIADD R55, R14, 0xffffff89 ;  /* 0xffffff890e377836 */ /* 0x000fe20000000000 */
[----:B------:R-:W-:Y:S01]  /*5a50*/  HMMA.16816.F32 R192, R36, R12, R192 ;  /* 0x0000000c24c0723c */ /* 0x000fe200000018c0 */
[----:B------:R-:W-:Y:S01]  /*5a60*/  FMUL.FTZ R13, R57, UR4 ;  /* 0x00000004390d7c20 */ /* 0x000fe20008410000 */
[----:B------:R4:W-:Y:S02]  /*5a70*/  MUFU.TANH R199, R52 ;  /* 0x0000003400c77308 */ /* 0x0009e40000002400 */
[----:B------:R-:W-:-:S02]  /*5a80*/  ISETP.GE.AND P4, PT, R55, R228, PT ;  /* 0x000000e43700720c */ /* 0x000fc40003f86270 */
[C---:B------:R-:W-:Y:S02]  /*5a90*/  ISETP.GE.AND P1, PT, R55.reuse, R171, PT ;  /* 0x000000ab3700720c */ /* 0x040fe40003f26270 */
[-C--:B------:R-:W-:Y:S01]  /*5aa0*/  HMMA.16816.F32 R188, R20, R26.reuse, R188 ;  /* 0x0000001a14bc723c */ /* 0x080fe200000018bc */
[----:B------:R-:W-:Y:S01]  /*5ab0*/  ISETP.GE.AND P0, PT, R55, R170, PT ;  /* 0x000000aa3700720c */ /* 0x000fe20003f06270 */
[----:B------:R-:W3:Y:S01]  /*5ac0*/  MUFU.TANH R13, R13 ;  /* 0x0000000d000d7308 */ /* 0x000ee20000002400 */
[----:B------:R-:W-:Y:S02]  /*5ad0*/  FSEL R243, R243, -INF , !P4 ;  /* 0xff800000f3f37808 */ /* 0x000fe40006000000 */
[----:B------:R-:W-:Y:S02]  /*5ae0*/  FSEL R61, R209, -INF , !P1 ;  /* 0xff800000d13d7808 */ /* 0x000fe40004800000 */
[----:B------:R-:W-:Y:S01]  /*5af0*/  ISETP.GE.AND P4, PT, R8, R169, PT ;  /* 0x000000a90800720c */ /* 0x000fe20003f86270 */
[----:B------:R-:W-:Y:S01]  /*5b00*/  HMMA.16816.F32 R48, R16, R26, R48 ;  /* 0x0000001a1030723c */ /* 0x000fe20000001830 */
[----:B------:R-:W-:Y:S01]  /*5b10*/  VIADD R27, R14, 0xffffff88 ;  /* 0xffffff880e1b7836 */ /* 0x000fe20000000000 */
[----:B------:R-:W3:Y:S01]  /*5b20*/  MUFU.TANH R15, R15 ;  /* 0x0000000f000f7308 */ /* 0x000ee20000002400 */
[----:B----4-:R-:W-:-:S02]  /*5b30*/  FSEL R52, R0, -INF , !P6 ;  /* 0xff80000000347808 */ /* 0x010fc40007000000 */
[----:B------:R-:W-:Y:S02]  /*5b40*/  FSEL R177, R202, -INF , !P4 ;  /* 0xff800000cab17808 */ /* 0x000fe40006000000 */
[C---:B------:R-:W-:Y:S01]  /*5b50*/  ISETP.GE.AND P5, PT, R27.reuse, R228, PT ;  /* 0x000000e41b00720c */ /* 0x040fe20003fa6270 */
[----:B------:R-:W-:Y:S01]  /*5b60*/  HMMA.16816.F32 R40, R32, R10, R40 ;  /* 0x0000000a2028723c */ /* 0x000fe20000001828 */
[-C--:B------:R-:W-:Y:S01]  /*5b70*/  ISETP.GE.AND P2, PT, R27, R170.reuse, PT ;  /* 0x000000aa1b00720c */ /* 0x080fe20003f46270 */
[----:B------:R-:W-:Y:S01]  /*5b80*/  VIADD R32, R14, 0xffffff98 ;  /* 0xffffff980e207836 */ /* 0x000fe20000000000 */
[----:B------:R-:W-:Y:S01]  /*5b90*/  FSEL R242, R242, -INF , !P5 ;  /* 0xff800000f2f27808 */ /* 0x000fe20006800000 */
[----:B------:R-:W-:Y:S01]  /*5ba0*/  FMUL.FTZ R189, R189, UR4 ;  /* 0x00000004bdbd7c20 */ /* 0x000fe20008410000 */
[-C--:B------:R-:W-:Y:S01]  /*5bb0*/  ISETP.GE.AND P5, PT, R55, R169.reuse, PT ;  /* 0x000000a93700720c */ /* 0x080fe20003fa6270 */
[----:B------:R-:W-:Y:S01]  /*5bc0*/  VIADD R55, R14, 0xffffff91 ;  /* 0xffffff910e377836 */ /* 0x000fe20000000000 */
[C---:B------:R-:W-:Y:S01]  /*5bd0*/  ISETP.GE.AND P6, PT, R27.reuse, R169, PT ;  /* 0x000000a91b00720c */ /* 0x040fe20003fc6270 */
[-C--:B-----5:R-:W-:Y:S01]  /*5be0*/  HMMA.16816.F32 R44, R16, R4.reuse, R44 ;  /* 0x00000004102c723c */ /* 0x0a0fe2000000182c */
[-C--:B------:R-:W-:Y:S01]  /*5bf0*/  ISETP.GE.AND P3, PT, R27, R171.reuse, PT ;  /* 0x000000ab1b00720c */ /* 0x080fe20003f66270 */
[----:B------:R4:W-:Y:S01]  /*5c00*/  MUFU.TANH R0, R189 ;  /* 0x000000bd00007308 */ /* 0x0009e20000002400 */
[----:B------:R-:W-:Y:S01]  /*5c10*/  FSEL R28, R28, -INF , !P2 ;  /* 0xff8000001c1c7808 */ /* 0x000fe20005000000 */
[----:B------:R-:W-:Y:S01]  /*5c20*/  FMUL.FTZ R9, R49, UR4 ;  /* 0x0000000431097c20 */ /* 0x000fe20008410000 */
[----:B------:R-:W-:Y:S01]  /*5c30*/  FSEL R30, R30, -INF , !P6 ;  /* 0xff8000001e1e7808 */ /* 0x000fe20007000000 */
[----:B------:R-:W-:Y:S01]  /*5c40*/  FMUL.FTZ R48, R48, UR4 ;  /* 0x0000000430307c20 */ /* 0x000fe20008410000 */
[CC--:B------:R-:W-:Y:S01]  /*5c50*/  ISETP.GE.AND P2, PT, R8.reuse, R171.reuse, PT ;  /* 0x000000ab0800720c */ /* 0x0c0fe20003f46270 */
[C---:B------:R-:W-:Y:S01]  /*5c60*/  HMMA.16816.F32 R184, R20.reuse, R4, R184 ;  /* 0x0000000414b8723c */ /* 0x040fe200000018b8 */
[----:B------:R-:W-:Y:S01]  /*5c70*/  ISETP.GE.AND P6, PT, R8, R170, PT ;  /* 0x000000aa0800720c */ /* 0x000fe20003fc6270 */
[----:B------:R-:W-:Y:S01]  /*5c80*/  MUFU.TANH R196, R196 ;  /* 0x000000c400c47308 */ /* 0x000fe20000002400 */
[-C--:B------:R-:W-:Y:S01]  /*5c90*/  ISETP.GE.AND P1, PT, R55, R228.reuse, PT ;  /* 0x000000e43700720c */ /* 0x080fe20003f26270 */
[----:B------:R-:W-:Y:S01]  /*5ca0*/  VIADD R4, R14, 0xffffffa1 ;  /* 0xffffffa10e047836 */ /* 0x000fe20000000000 */
[----:B------:R-:W-:Y:S01]  /*5cb0*/  FSEL R58, R208, -INF , !P3 ;  /* 0xff800000d03a7808 */ /* 0x000fe20005800000 */
[----:B------:R-:W-:Y:S01]  /*5cc0*/  FMUL.FTZ R179, R191, UR4 ;  /* 0x00000004bfb37c20 */ /* 0x000fe20008410000 */
[-C--:B------:R-:W-:Y:S01]  /*5cd0*/  ISETP.GE.AND P3, PT, R8, R228.reuse, PT ;  /* 0x000000e40800720c */ /* 0x080fe20003f66270 */
[----:B------:R-:W-:Y:S01]  /*5ce0*/  HMMA.16816.F32 R192, R20, R24, R192 ;  /* 0x0000001814c0723c */ /* 0x000fe200000018c0 */
[----:B------:R-:W-:Y:S01]  /*5cf0*/  FSEL R208, R201, -INF , !P6 ;  /* 0xff800000c9d07808 */ /* 0x000fe20007000000 */
[----:B------:R-:W5:Y:S01]  /*5d00*/  MUFU.TANH R197, R197 ;  /* 0x000000c500c57308 */ /* 0x000f620000002400 */
[----:B----4-:R-:W-:Y:S01]  /*5d10*/  FSEL R189, R67, -INF , !P2 ;  /* 0xff80000043bd7808 */ /* 0x010fe20005000000 */
[----:B------:R-:W-:Y:S01]  /*5d20*/  FMUL.FTZ R45, R45, UR4 ;  /* 0x000000042d2d7c20 */ /* 0x000fe20008410000 */
[----:B------:R-:W-:Y:S01]  /*5d30*/  FSEL R205, R200, -INF , !P1 ;  /* 0xff800000c8cd7808 */ /* 0x000fe20004800000 */
[----:B------:R-:W-:Y:S01]  /*5d40*/  VIADD R5, R14, 0xffffffa0 ;  /* 0xffffffa00e057836 */ /* 0x000fe20000000000 */
[C---:B------:R-:W-:Y:S01]  /*5d50*/  ISETP.GE.AND P2, PT, R32.reuse, R228, PT ;  /* 0x000000e42000720c */ /* 0x040fe20003f46270 */
[----:B------:R-:W-:Y:S01]  /*5d60*/  HMMA.16816.F32 R40, R16, R6, R40 ;  /* 0x000000061028723c */ /* 0x000fe20000001828 */
[C---:B------:R-:W-:Y:S01]  /*5d70*/  ISETP.GE.AND P6, PT, R32.reuse, R171, PT ;  /* 0x000000ab2000720c */ /* 0x040fe20003fc6270 */
[----:B------:R-:W4:Y:S01]  /*5d80*/  MUFU.TANH R53, R53 ;  /* 0x0000003500357308 */ /* 0x000f220000002400 */
[-C--:B------:R-:W-:Y:S01]  /*5d90*/  ISETP.GE.AND P4, PT, R32, R170.reuse, PT ;  /* 0x000000aa2000720c */ /* 0x080fe20003f86270 */
[----:B------:R-:W-:Y:S01]  /*5da0*/  FMUL.FTZ R176, R184, UR4 ;  /* 0x00000004b8b07c20 */ /* 0x000fe20008410000 */
[----:B------:R-:W-:Y:S01]  /*5db0*/  ISETP.GE.AND P1, PT, R32, R169, PT ;  /* 0x000000a92000720c */ /* 0x000fe20003f26270 */
[----:B------:R-:W-:Y:S01]  /*5dc0*/  VIADD R32, R14, 0xffffff99 ;  /* 0xffffff990e207836 */ /* 0x000fe20000000000 */
[----:B------:R-:W-:Y:S01]  /*5dd0*/  FSEL R29, R29, -INF , !P0 ;  /* 0xff8000001d1d7808 */ /* 0x000fe20004000000 */
[----:B------:R-:W-:Y:S01]  /*5de0*/  FMUL.FTZ R26, R188, UR4 ;  /* 0x00000004bc1a7c20 */ /* 0x000fe20008410000 */
[----:B------:R-:W-:Y:S01]  /*5df0*/  FSEL R207, R210, -INF , !P3 ;  /* 0xff800000d2cf7808 */ /* 0x000fe20005800000 */
[----:B------:R-:W4:Y:S01]  /*5e00*/  MUFU.TANH R8, R48 ;  /* 0x0000003000087308 */ /* 0x000f220000002400 */
[C---:B------:R-:W-:Y:S01]  /*5e10*/  ISETP.GE.AND P0, PT, R55.reuse, R171, PT ;  /* 0x000000ab3700720c */ /* 0x040fe20003f06270 */
[----:B------:R-:W-:Y:S01]  /*5e20*/  FMUL.FTZ R192, R192, UR4 ;  /* 0x00000004c0c07c20 */ /* 0x000fe20008410000 */
[-C--:B------:R-:W-:Y:S01]  /*5e30*/  ISETP.GE.AND P3, PT, R55, R169.reuse, PT ;  /* 0x000000a93700720c */ /* 0x080fe20003f66270 */
[----:B------:R-:W-:Y:S01]  /*5e40*/  HMMA.16816.F32 R180, R36, R10, R180 ;  /* 0x0000000a24b4723c */ /* 0x000fe200000018b4 */
[----:B------:R-:W-:Y:S01]  /*5e50*/  FSEL R204, R204, -INF , !P2 ;  /* 0xff800000cccc7808 */ /* 0x000fe20005000000 */
[----:B------:R-:W-:Y:S01]  /*5e60*/  FMUL.FTZ R44, R44, UR4 ;  /* 0x000000042c2c7c20 */ /* 0x000fe20008410000 */
[----:B------:R-:W-:Y:S01]  /*5e70*/  ISETP.GE.AND P2, PT, R32, R169, PT ;  /* 0x000000a92000720c */ /* 0x000fe20003f46270 */
[----:B------:R-:W4:Y:S01]  /*5e80*/  MUFU.TANH R9, R9 ;  /* 0x0000000900097308 */ /* 0x000f220000002400 */
[----:B------:R-:W-:Y:S01]  /*5e90*/  FSEL R31, R31, -INF , !P5 ;  /* 0xff8000001f1f7808 */ /* 0x000fe20006800000 */
[----:B------:R-:W-:Y:S01]  /*5ea0*/  VIADD R11, R14, 0xffffffa9 ;  /* 0xffffffa90e0b7836 */ /* 0x000fe20000000000 */
[----:B------:R-:W-:Y:S01]  /*5eb0*/  ISETP.GE.AND P5, PT, R55, R170, PT ;  /* 0x000000aa3700720c */ /* 0x000fe20003fa6270 */
[----:B------:R-:W-:Y:S01]  /*5ec0*/  FMUL.FTZ R25, R195, UR4 ;  /* 0x00000004c3197c20 */ /* 0x000fe20008410000 */
[----:B------:R-:W-:Y:S01]  /*5ed0*/  FSEL R191, R66, -INF , !P0 ;  /* 0xff80000042bf7808 */ /* 0x000fe20004000000 */
[----:B------:R-:W-:Y:S01]  /*5ee0*/  FMUL.FTZ R40, R40, UR4 ;  /* 0x0000000428287c20 */ /* 0x000fe20008410000 */
[----:B------:R-:W-:Y:S01]  /*5ef0*/  FSEL R178, R62, -INF , !P3 ;  /* 0xff8000003eb27808 */ /* 0x000fe20005800000 */
[----:B------:R-:W4:Y:S01]  /*5f00*/  MUFU.TANH R175, R45 ;  /* 0x0000002d00af7308 */ /* 0x000f220000002400 */
[C---:B------:R-:W-:Y:S01]  /*5f10*/  ISETP.GE.AND P0, PT, R32.reuse, R228, PT ;  /* 0x000000e42000720c */ /* 0x040fe20003f06270 */
[----:B------:R-:W-:Y:S01]  /*5f20*/  FMUL.FTZ R41, R41, UR4 ;  /* 0x0000000429297c20 */ /* 0x000fe20008410000 */
[-C--:B------:R-:W-:Y:S01]  /*5f30*/  ISETP.GE.AND P3, PT, R32, R170.reuse, PT ;  /* 0x000000aa2000720c */ /* 0x080fe20003f66270 */
[----:B------:R-:W-:Y:S01]  /*5f40*/  FMUL.FTZ R12, R193, UR4 ;  /* 0x00000004c10c7c20 */ /* 0x000fe20008410000 */
[----:B--2---:R-:W-:Y:S01]  /*5f50*/  FSEL R184, R56, -INF , !P2 ;  /* 0xff80000038b87808 */ /* 0x004fe20005000000 */
[----:B------:R-:W-:Y:S01]  /*5f60*/  FMUL.FTZ R24, R194, UR4 ;  /* 0x00000004c2187c20 */ /* 0x000fe20008410000 */
[-C--:B------:R-:W-:Y:S01]  /*5f70*/  ISETP.GE.AND P2, PT, R4, R170.reuse, PT ;  /* 0x000000aa0400720c */ /* 0x080fe20003f46270 */
[----:B------:R-:W2:Y:S01]  /*5f80*/  MUFU.TANH R54, R54 ;  /* 0x0000003600367308 */ /* 0x000ea20000002400 */
[----:B-1----:R-:W-:Y:S01]  /*5f90*/  FSEL R209, R60, -INF , !P5 ;  /* 0xff8000003cd17808 */ /* 0x002fe20006800000 */
[----:B------:R-:W-:Y:S01]  /*5fa0*/  FMUL.FTZ R27, R190, UR4 ;  /* 0x00000004be1b7c20 */ /* 0x000fe20008410000 */
[----:B------:R-:W-:Y:S01]  /*5fb0*/  ISETP.GE.AND P5, PT, R32, R171, PT ;  /* 0x000000ab2000720c */ /* 0x000fe20003fa6270 */
[----:B------:R-:W-:Y:S01]  /*5fc0*/  FMUL.FTZ R60, R185, UR4 ;  /* 0x00000004b93c7c20 */ /* 0x000fe20008410000 */
[----:B---3--:R-:W-:Y:S01]  /*5fd0*/  FSEL R188, R63, -INF , !P0 ;  /* 0xff8000003fbc7808 */ /* 0x008fe20004000000 */
[C---:B------:R-:W-:Y:S01]  /*5fe0*/  VIADD R10, R14.reuse, 0xffffffb0 ;  /* 0xffffffb00e0a7836 */ /* 0x040fe20000000000 */
[----:B------:R-:W-:Y:S01]  /*5ff0*/  FSEL R210, R13, -INF , !P3 ;  /* 0xff8000000dd27808 */ /* 0x000fe20005800000 */
[----:B------:R-:W-:Y:S01]  /*6000*/  VIADD R13, R14, 0xffffffa8 ;  /* 0xffffffa80e0d7836 */ /* 0x000fe20000000000 */
[----:B------:R-:W-:Y:S01]  /*6010*/  ISETP.GE.AND P0, PT, R5, R169, PT ;  /* 0x000000a90500720c */ /* 0x000fe20003f06270 */
[----:B------:R1:W-:Y:S01]  /*6020*/  MUFU.TANH R203, R192 ;  /* 0x000000c000cb7308 */ /* 0x0003e20000002400 */
[----:B------:R-:W-:Y:S01]  /*6030*/  FSEL R202, R15, -INF , !P2 ;  /* 0xff8000000fca7808 */ /* 0x000fe20005000000 */
[----:B------:R-:W-:Y:S01]  /*6040*/  FMUL.FTZ R50, R50, UR4 ;  /* 0x0000000432327c20 */ /* 0x000fe20008410000 */
[----:B------:R-:W-:Y:S01]  /*6050*/  FMNMX3.FTZ R15, R166, R235, R240, !PT ;  /* 0x000000eba60f7276 */ /* 0x000fe200078100f0 */
[----:B------:R-:W-:Y:S01]  /*6060*/  FMUL.FTZ R51, R51, UR4 ;  /* 0x0000000433337c20 */ /* 0x000fe20008410000 */
[----:B------:R-:W-:Y:S01]  /*6070*/  FSEL R211, R211, -INF , !P4 ;  /* 0xff800000d3d37808 */ /* 0x000fe20006000000 */
[----:B------:R-:W-:Y:S01]  /*6080*/  FMUL.FTZ R46, R46, UR4 ;  /* 0x000000042e2e7c20 */ /* 0x000fe20008410000 */
[----:B------:R-:W-:Y:S01]  /*6090*/  FSEL R206, R206, -INF , !P1 ;  /* 0xff800000cece7808 */ /* 0x000fe20004800000 */
[----:B------:R-:W3:Y:S01]  /*60a0*/  MUFU.TANH R174, R44 ;  /* 0x0000002c00ae7308 */ /* 0x000ee20000002400 */
[----:B-----5:R-:W-:Y:S01]  /*60b0*/  FSEL R195, R197, -INF , !P5 ;  /* 0xff800000c5c37808 */ /* 0x020fe20006800000 */
[----:B------:R-:W-:Y:S01]  /*60c0*/  FMUL.FTZ R47, R47, UR4 ;  /* 0x000000042f2f7c20 */ /* 0x000fe20008410000 */
[C---:B------:R-:W-:Y:S01]  /*60d0*/  ISETP.GE.AND P4, PT, R5.reuse, R171, PT ;  /* 0x000000ab0500720c */ /* 0x040fe20003f86270 */
[----:B------:R-:W-:Y:S01]  /*60e0*/  FMUL.FTZ R42, R42, UR4 ;  /* 0x000000042a2a7c20 */ /* 0x000fe20008410000 */
[----:B------:R-:W-:Y:S01]  /*60f0*/  ISETP.GE.AND P1, PT, R5, R170, PT ;  /* 0x000000aa0500720c */ /* 0x000fe20003f26270 */
[----:B------:R-:W-:Y:S01]  /*6100*/  HMMA.16816.F32 R20, R20, R6, R180 ;  /* 0x000000061414723c */ /* 0x000fe200000018b4 */
[----:B----4-:R-:W-:Y:S01]  /*6110*/  FSEL R197, R53, -INF , !P0 ;  /* 0xff80000035c57808 */ /* 0x010fe20004000000 */
[----:B------:R-:W4:Y:S01]  /*6120*/  MUFU.TANH R173, R40 ;  /* 0x0000002800ad7308 */ /* 0x000f220000002400 */
[----:B-1----:R-:W-:Y:S01]  /*6130*/  FSEL R192, R196, -INF , !P6 ;  /* 0xff800000c4c07808 */ /* 0x002fe20007000000 */
[----:B------:R-:W-:Y:S01]  /*6140*/  FMUL.FTZ R43, R43, UR4 ;  /* 0x000000042b2b7c20 */ /* 0x000fe20008410000 */
[----:B------:R-:W-:Y:S01]  /*6150*/  ISETP.GE.AND P6, PT, R5, R228, PT ;  /* 0x000000e40500720c */ /* 0x000fe20003fc6270 */
[----:B------:R-:W-:Y:S01]  /*6160*/  VIADD R5, R14, 0xffffffb1 ;  /* 0xffffffb10e057836 */ /* 0x000fe20000000000 */
[----:B------:R-:W-:-:S02]  /*6170*/  ISETP.GE.AND P0, PT, R13, R170, PT ;  /* 0x000000aa0d00720c */ /* 0x000fc40003f06270 */
[----:B------:R-:W-:Y:S01]  /*6180*/  ISETP.GE.AND P2, PT, R11, R170, PT ;  /* 0x000000aa0b00720c */ /* 0x000fe20003f46270 */
[----:B------:R-:W1:Y:S01]  /*6190*/  MUFU.TANH R172, R41 ;  /* 0x0000002900ac7308 */ /* 0x000e620000002400 */
[----:B------:R-:W-:Y:S02]  /*61a0*/  FMNMX3.FTZ R15, R15, R28, R29, !PT ;  /* 0x0000001c0f0f7276 */ /* 0x000fe4000781001d */
[----:B------:R-:W-:Y:S02]  /*61b0*/  FSEL R201, R8, -INF , !P0 ;  /* 0xff80000008c97808 */ /* 0x000fe40004000000 */
[----:B------:R-:W-:Y:S02]  /*61c0*/  FSEL R200, R9, -INF , !P2 ;  /* 0xff80000009c87808 */ /* 0x000fe40005000000 */
[----:B------:R-:W-:Y:S01]  /*61d0*/  ISETP.GE.AND P0, PT, R5, R170, PT ;  /* 0x000000aa0500720c */ /* 0x000fe20003f06270 */
[----:B------:R-:W1:Y:S01]  /*61e0*/  MUFU.TANH R12, R12 ;  /* 0x0000000c000c7308 */ /* 0x000e620000002400 */
[----:B------:R-:W-:-:S02]  /*61f0*/  FMNMX3.FTZ R9, R15, R208, R209, !PT ;  /* 0x000000d00f097276 */ /* 0x000fc400078100d1 */
[----:B------:R-:W-:Y:S02]  /*6200*/  FSEL R199, R199, -INF , !P1 ;  /* 0xff800000c7c77808 */ /* 0x000fe40004800000 */
[C---:B------:R-:W-:Y:S02]  /*6210*/  ISETP.GE.AND P1, PT, R4.reuse, R169, PT ;  /* 0x000000a90400720c */ /* 0x040fe40003f26270 */
[----:B------:R-:W-:Y:S01]  /*6220*/  FMNMX3.FTZ R9, R9, R211, R210, !PT ;  /* 0x000000d309097276 */ /* 0x000fe200078100d2 */
[----:B------:R-:W1:Y:S01]  /*6230*/  MUFU.TANH R24, R24 ;  /* 0x0000001800187308 */ /* 0x000e620000002400 */
[----:B------:R-:W-:Y:S02]  /*6240*/  FSEL R175, R175, -INF , !P0 ;  /* 0xff800000afaf7808 */ /* 0x000fe40004000000 */
[C---:B------:R-:W-:Y:S02]  /*6250*/  ISETP.GE.AND P5, PT, R4.reuse, R228, PT ;  /* 0x000000e40400720c */ /* 0x040fe40003fa6270 */
[----:B------:R-:W-:Y:S01]  /*6260*/  ISETP.GE.AND P3, PT, R4, R171, PT ;  /* 0x000000ab0400720c */ /* 0x000fe20003f66270 */
[----:B------:R-:W-:Y:S01]  /*6270*/  VIADD R4, R14, 0xffffffb8 ;  /* 0xffffffb80e047836 */ /* 0x000fe20000000000 */
[----:B------:R-:W-:Y:S01]  /*6280*/  ISETP.GE.U32.AND P0, PT, R164, 0x3, PT ;  /* 0x00000003a400780c */ /* 0x000fe20003f06070 */
[----:B------:R-:W-:Y:S01]  /*6290*/  VIADD R14, R14, 0xffffffb9 ;  /* 0xffffffb90e0e7836 */ /* 0x000fe20000000000 */
[----:B--2---:R-:W-:Y:S01]  /*62a0*/  FSEL R196, R54, -INF , !P1 ;  /* 0xff80000036c47808 */ /* 0x004fe20004800000 */
[----:B------:R-:W2:Y:S01]  /*62b0*/  MUFU.TANH R25, R25 ;  /* 0x0000001900197308 */ /* 0x000ea20000002400 */
[----:B------:R-:W-:-:S02]  /*62c0*/  ISETP.GE.AND P1, PT, R10, R170, PT ;  /* 0x000000aa0a00720c */ /* 0x000fc40003f26270 */
[----:B------:R-:W-:Y:S02]  /*62d0*/  FMNMX3.FTZ R9, R9, R199, R202, !PT ;  /* 0x000000c709097276 */ /* 0x000fe400078100ca */
[----:B---3--:R-:W-:Y:S02]  /*62e0*/  FSEL R174, R174, -INF , !P1 ;  /* 0xff800000aeae7808 */ /* 0x008fe40004800000 */
[-C--:B------:R-:W-:Y:S01]  /*62f0*/  ISETP.GE.AND P2, PT, R4, R170.reuse, PT ;  /* 0x000000aa0400720c */ /* 0x080fe20003f46270 */
[----:B------:R-:W3:Y:S01]  /*6300*/  MUFU.TANH R26, R26 ;  /* 0x0000001a001a7308 */ /* 0x000ee20000002400 */
[----:B------:R-:W-:Y:S02]  /*6310*/  ISETP.GE.AND P1, PT, R14, R170, PT ;  /* 0x000000aa0e00720c */ /* 0x000fe40003f26270 */
[----:B------:R-:W-:Y:S02]  /*6320*/  FMNMX3.FTZ R9, R9, R201, R200, !PT ;  /* 0x000000c909097276 */ /* 0x000fe400078100c8 */
[----:B----4-:R-:W-:-:S02]  /*6330*/  FSEL R173, R173, -INF , !P2 ;  /* 0xff800000adad7808 */ /* 0x010fc40005000000 */
[----:B-1----:R-:W-:Y:S01]  /*6340*/  FSEL R172, R172, -INF , !P1 ;  /* 0xff800000acac7808 */ /* 0x002fe20004800000 */
[----:B------:R-:W1:Y:S01]  /*6350*/  MUFU.TANH R27, R27 ;  /* 0x0000001b001b7308 */ /* 0x000e620000002400 */
[----:B------:R-:W-:Y:S02]  /*6360*/  FMNMX3.FTZ R6, R9, R174, R175, !PT ;  /* 0x000000ae09067276 */ /* 0x000fe400078100af */
[-C--:B------:R-:W-:Y:S02]  /*6370*/  ISETP.GE.AND P2, PT, R13, R169.reuse, PT ;  /* 0x000000a90d00720c */ /* 0x080fe40003f46270 */
[----:B------:R-:W-:Y:S02]  /*6380*/  ISETP.GE.AND P1, PT, R11, R169, PT ;  /* 0x000000a90b00720c */ /* 0x000fe40003f26270 */
[----:B------:R-:W-:Y:S01]  /*6390*/  FMNMX3.FTZ R6, R6, R173, R172, !PT ;  /* 0x000000ad06067276 */ /* 0x000fe200078100ac */
[----:B------:R-:W4:Y:S08]  /*63a0*/  MUFU.TANH R179, R179 ;  /* 0x000000b300b37308 */ /* 0x000f300000002400 */
[----:B------:R1:W1:Y:S08]  /*63b0*/  MUFU.TANH R198, R50 ;  /* 0x0000003200c67308 */ /* 0x0002700000002400 */
[----:B------:R1:W1:Y:S08]  /*63c0*/  MUFU.TANH R193, R51 ;  /* 0x0000003300c17308 */ /* 0x0002700000002400 */
[----:B------:R-:W1:Y:S08]  /*63d0*/  MUFU.TANH R176, R176 ;  /* 0x000000b000b07308 */ /* 0x000e700000002400 */
[----:B------:R-:W1:Y:S08]  /*63e0*/  MUFU.TANH R60, R60 ;  /* 0x0000003c003c7308 */ /* 0x000e700000002400 */
        /* <DEDUP_REMOVED lines=25> */
.L_x_435:
[----:B------:R-:W3:Y:S01]  /*6580*/  MUFU.TANH R59, R43 ;  /* 0x0000002b003b7308 */ /* 0x000ee20000002400 */
[----:B------:R-:W-:Y:S01]  /*6590*/  FMNMX3.FTZ R7, R165, R244, R241, !PT ;  /* 0x000000f4a5077276 */ /* 0x000fe200078100f1 */
[----:B------:R-:W4:Y:S01]  /*65a0*/  SHFL.BFLY PT, R32, R6, 0x2, 0x1f ;  /* 0x0c401f0006207f89 */ /* 0x000f2200000e0000 */
[-C--:B------:R-:W-:Y:S01]  /*65b0*/  ISETP.GE.AND P0, PT, R10, R169.reuse, PT ;  /* 0x000000a90a00720c */ /* 0x080fe20003f06270 */
[----:B------:R-:W-:Y:S01]  /*65c0*/  FMUL.FTZ R48, R186, UR4 ;  /* 0x00000004ba307c20 */ /* 0x000fe20008410000 */
[----:B------:R-:W-:Y:S01]  /*65d0*/  FMNMX3.FTZ R7, R7, R30, R31, !PT ;  /* 0x0000001e07077276 */ /* 0x000fe2000781001f */
[----:B-1----:R-:W-:Y:S01]  /*65e0*/  FMUL.FTZ R47, R187, UR4 ;  /* 0x00000004bb2f7c20 */ /* 0x002fe20008410000 */
[----:B------:R-:W-:Y:S01]  /*65f0*/  FSEL R170, R8, -INF , !P0 ;  /* 0xff80000008aa7808 */ /* 0x000fe20004000000 */
[----:B------:R-:W-:Y:S01]  /*6600*/  FMUL.FTZ R22, R22, UR4 ;  /* 0x0000000416167c20 */ /* 0x000fe20008410000 */
[----:B------:R-:W-:Y:S01]  /*6610*/  ISETP.GE.AND P0, PT, R14, R169, PT ;  /* 0x000000a90e00720c */ /* 0x000fe20003f06270 */
[----:B------:R-:W1:Y:S01]  /*6620*/  MUFU.TANH R48, R48 ;  /* 0x0000003000307308 */ /* 0x000e620000002400 */
[----:B------:R-:W-:Y:S01]  /*6630*/  FMNMX3.FTZ R7, R7, R177, R178, !PT ;  /* 0x000000b107077276 */ /* 0x000fe200078100b2 */
[----:B------:R-:W-:Y:S01]  /*6640*/  FMUL.FTZ R23, R23, UR4 ;  /* 0x0000000417177c20 */ /* 0x000fe20008410000 */
[----:B------:R-:W-:Y:S01]  /*6650*/  FMNMX3.FTZ R33, R167, R64, R65, !PT ;  /* 0x00000040a7217276 */ /* 0x000fe20007810041 */
[----:B------:R-:W-:Y:S01]  /*6660*/  FMUL.FTZ R20, R20, UR4 ;  /* 0x0000000414147c20 */ /* 0x000fe20008410000 */
[----:B------:R-:W-:Y:S01]  /*6670*/  FMNMX3.FTZ R7, R7, R206, R184, !PT ;  /* 0x000000ce07077276 */ /* 0x000fe200078100b8 */
[----:B------:R-:W-:Y:S01]  /*6680*/  FMUL.FTZ R21, R21, UR4 ;  /* 0x0000000415157c20 */ /* 0x000fe20008410000 */
[----:B---3--:R-:W-:Y:S01]  /*6690*/  FSEL R59, R59, -INF , !P0 ;  /* 0xff8000003b3b7808 */ /* 0x008fe20004000000 */
[----:B------:R-:W3:Y:S01]  /*66a0*/  MUFU.TANH R47, R47 ;  /* 0x0000002f002f7308 */ /* 0x000ee20000002400 */
[----:B------:R-:W-:Y:S01]  /*66b0*/  ISETP.GE.AND P0, PT, R11, R228, PT ;  /* 0x000000e40b00720c */ /* 0x000fe20003f06270 */
[----:B--2---:R-:W-:Y:S01]  /*66c0*/  LDSM.16.MT88.4 R16, [R218+0xa000] ;  /* 0x00a00000da10783b */ /* 0x004fe20000004200 */
[----:B------:R-:W-:-:S02]  /*66d0*/  FMNMX3.FTZ R33, R33, R58, R61, !PT ;  /* 0x0000003a21217276 */ /* 0x000fc4000781003d */
[----:B------:R-:W-:Y:S02]  /*66e0*/  FSEL R193, R193, -INF , !P1 ;  /* 0xff800000c1c17808 */ /* 0x000fe40004800000 */
[-C--:B------:R-:W-:Y:S01]  /*66f0*/  ISETP.GE.AND P1, PT, R4, R169.reuse, PT ;  /* 0x000000a90400720c */ /* 0x080fe20003f26270 */
[----:B------:R-:W2:Y:S01]  /*6700*/  MUFU.TANH R46, R22 ;  /* 0x00000016002e7308 */ /* 0x000ea20000002400 */
[----:B------:R-:W-:Y:S02]  /*6710*/  FSEL R198, R198, -INF , !P2 ;  /* 0xff800000c6c67808 */ /* 0x000fe40005000000 */
[----:B------:R-:W-:Y:S02]  /*6720*/  ISETP.GE.AND P2, PT, R5, R169, PT ;  /* 0x000000a90500720c */ /* 0x000fe40003f46270 */
[----:B------:R-:W-:Y:S02]  /*6730*/  FMNMX3.FTZ R7, R7, R197, R196, !PT ;  /* 0x000000c507077276 */ /* 0x000fe400078100c4 */
[----:B------:R-:W-:Y:S01]  /*6740*/  FSEL R186, R0, -INF , !P0 ;  /* 0xff80000000ba7808 */ /* 0x000fe20004000000 */
[----:B------:R-:W5:Y:S01]  /*6750*/  MUFU.TANH R45, R23 ;  /* 0x00000017002d7308 */ /* 0x000f620000002400 */
[----:B------:R-:W-:-:S02]  /*6760*/  FMNMX3.FTZ R33, R33, R189, R191, !PT ;  /* 0x000000bd21217276 */ /* 0x000fc400078100bf */
[----:B------:R-:W-:Y:S02]  /*6770*/  FMNMX3.FTZ R0, R168, R230, R52, !PT ;  /* 0x000000e6a8007276 */ /* 0x000fe40007810034 */
[----:B------:R-:W-:Y:S02]  /*6780*/  FSEL R63, R63, -INF , !P1 ;  /* 0xff8000003f3f7808 */ /* 0x000fe40004800000 */
[----:B------:R-:W-:Y:S01]  /*6790*/  ISETP.GE.AND P1, PT, R13, R171, PT ;  /* 0x000000ab0d00720c */ /* 0x000fe20003f26270 */
[----:B------:R-:W5:Y:S01]  /*67a0*/  MUFU.TANH R56, R20 ;  /* 0x0000001400387308 */ /* 0x000f620000002400 */
[----:B------:R-:W-:Y:S02]  /*67b0*/  FSEL R203, R203, -INF , !P6 ;  /* 0xff800000cbcb7808 */ /* 0x000fe40007000000 */
[----:B------:R-:W-:Y:S02]  /*67c0*/  FSEL R66, R66, -INF , !P2 ;  /* 0xff80000042427808 */ /* 0x000fe40005000000 */
[----:B------:R-:W-:-:S02]  /*67d0*/  FMNMX3.FTZ R7, R7, R198, R193, !PT ;  /* 0x000000c607077276 */ /* 0x000fc400078100c1 */
[----:B------:R-:W-:Y:S01]  /*67e0*/  ISETP.GE.AND P6, PT, R11, R171, PT ;  /* 0x000000ab0b00720c */ /* 0x000fe20003fc6270 */
[----:B------:R4:W5:Y:S01]  /*67f0*/  MUFU.TANH R49, R21 ;  /* 0x0000001500317308 */ /* 0x0009620000002400 */
[----:B------:R-:W-:Y:S02]  /*6800*/  FSEL R185, R24, -INF , !P4 ;  /* 0xff80000018b97808 */ /* 0x000fe40006000000 */
[----:B------:R-:W-:Y:S02]  /*6810*/  FSEL R182, R25, -INF , !P3 ;  /* 0xff80000019b67808 */ /* 0x000fe40005800000 */
[----:B------:R-:W-:Y:S02]  /*6820*/  FMNMX3.FTZ R33, R33, R192, R195, !PT ;  /* 0x000000c021217276 */ /* 0x000fe400078100c3 */
[----:B------:R-:W-:Y:S02]  /*6830*/  FMNMX3.FTZ R0, R0, R242, R243, !PT ;  /* 0x000000f200007276 */ /* 0x000fe400078100f3 */
[----:B------:R-:W-:-:S02]  /*6840*/  ISETP.GE.AND P4, PT, R10, R228, PT ;  /* 0x000000e40a00720c */ /* 0x000fc40003f86270 */
[----:B------:R-:W-:Y:S02]  /*6850*/  FSEL R181, R27, -INF , !P1 ;  /* 0xff8000001bb57808 */ /* 0x000fe40004800000 */
[----:B------:R-:W-:Y:S02]  /*6860*/  FMNMX3.FTZ R7, R7, R170, R66, !PT ;  /* 0x000000aa07077276 */ /* 0x000fe40007810042 */
[-C--:B------:R-:W-:Y:S02]  /*6870*/  ISETP.GE.AND P1, PT, R10, R171.reuse, PT ;  /* 0x000000ab0a00720c */ /* 0x080fe40003f26270 */
[----:B------:R-:W-:Y:S01]  /*6880*/  ISETP.GE.AND P0, PT, R5, R171, PT ;  /* 0x000000ab0500720c */ /* 0x000fe20003f06270 */
[----:B----4-:R-:W-:Y:S01]  /*6890*/  LDSM.16.MT88.4 R20, [R216+0x9000] ;  /* 0x00900000d814783b */ /* 0x010fe20000004200 */
[----:B------:R-:W-:Y:S02]  /*68a0*/  FSEL R179, R179, -INF , !P6 ;  /* 0xff800000b3b37808 */ /* 0x000fe40007000000 */
[----:B------:R-:W-:-:S02]  /*68b0*/  FMNMX3.FTZ R33, R33, R185, R182, !PT ;  /* 0x000000b921217276 */ /* 0x000fc400078100b6 */
[----:B------:R-:W-:Y:S02]  /*68c0*/  FMNMX3.FTZ R0, R0, R207, R205, !PT ;  /* 0x000000cf00007276 */ /* 0x000fe400078100cd */
[----:B------:R-:W-:Y:S02]  /*68d0*/  FMNMX.FTZ R32, R6, R32, !PT ;  /* 0x0000002006207209 */ /* 0x000fe40007810000 */
[----:B------:R-:W-:Y:S02]  /*68e0*/  FSEL R176, R176, -INF , !P4 ;  /* 0xff800000b0b07808 */ /* 0x000fe40006000000 */
[----:B------:R-:W-:Y:S01]  /*68f0*/  FMNMX3.FTZ R6, R7, R63, R59, !PT ;  /* 0x0000003f07067276 */ /* 0x000fe2000781003b */
[----:B------:R-:W-:Y:S01]  /*6900*/  SHFL.BFLY PT, R8, R32, 0x1, 0x1f ;  /* 0x0c201f0020087f89 */ /* 0x000fe200000e0000 */
[-C--:B------:R-:W-:Y:S02]  /*6910*/  ISETP.GE.AND P6, PT, R4, R171.reuse, PT ;  /* 0x000000ab0400720c */ /* 0x080fe40003fc6270 */
[----:B------:R-:W-:Y:S01]  /*6920*/  ISETP.GE.AND P4, PT, R14, R171, PT ;  /* 0x000000ab0e00720c */ /* 0x000fe20003f86270 */
[----:B------:R-:W4:Y:S01]  /*6930*/  SHFL.BFLY PT, R7, R6, 0x2, 0x1f ;  /* 0x0c401f0006077f89 */ /* 0x000f2200000e0000 */
[----:B-1----:R-:W-:-:S02]  /*6940*/  FSEL R48, R48, -INF , !P1 ;  /* 0xff80000030307808 */ /* 0x002fc40004800000 */
[----:B---3--:R-:W-:Y:S02]  /*6950*/  FSEL R47, R47, -INF , !P0 ;  /* 0xff8000002f2f7808 */ /* 0x008fe40004000000 */
[----:B------:R-:W-:Y:S02]  /*6960*/  FMNMX3.FTZ R33, R33, R181, R179, !PT ;  /* 0x000000b521217276 */ /* 0x000fe400078100b3 */
[----:B------:R-:W-:Y:S02]  /*6970*/  ISETP.GE.AND P2, PT, R13, R228, PT ;  /* 0x000000e40d00720c */ /* 0x000fe40003f46270 */
[----:B------:R-:W-:Y:S02]  /*6980*/  FSEL R194, R12, -INF , !P5 ;  /* 0xff8000000cc27808 */ /* 0x000fe40006800000 */
[----:B------:R-:W-:Y:S02]  /*6990*/  FMNMX3.FTZ R34, R0, R204, R188, !PT ;  /* 0x000000cc00227276 */ /* 0x000fe400078100bc */
[----:B--2---:R-:W-:-:S02]  /*69a0*/  FSEL R46, R46, -INF , !P6 ;  /* 0xff8000002e2e7808 */ /* 0x004fc40007000000 */
[----:B-----5:R-:W-:Y:S02]  /*69b0*/  FSEL R45, R45, -INF , !P4 ;  /* 0xff8000002d2d7808 */ /* 0x020fe40006000000 */
[----:B------:R-:W-:Y:S02]  /*69c0*/  FMNMX3.FTZ R33, R33, R48, R47, !PT ;  /* 0x0000003021217276 */ /* 0x000fe4000781002f */
[----:B------:R-:W-:Y:S02]  /*69d0*/  ISETP.GE.AND P5, PT, R5, R228, PT ;  /* 0x000000e40500720c */ /* 0x000fe40003fa6270 */
[----:B------:R-:W-:Y:S02]  /*69e0*/  FSEL R190, R26, -INF , !P2 ;  /* 0xff8000001abe7808 */ /* 0x000fe40005000000 */
[----:B------:R-:W-:Y:S01]  /*69f0*/  FMNMX3.FTZ R34, R34, R203, R194, !PT ;  /* 0x000000cb22227276 */ /* 0x000fe200078100c2 */
[----:B------:R-:W-:Y:S01]  /*6a00*/  LDSM.16.MT88.4 R24, [R218+0x9000] ;  /* 0x00900000da18783b */ /* 0x000fe20000004200 */
[----:B------:R-:W-:-:S02]  /*6a10*/  FMNMX3.FTZ R33, R33, R46, R45, !PT ;  /* 0x0000002e21217276 */ /* 0x000fc4000781002d */
[-C--:B------:R-:W-:Y:S02]  /*6a20*/  ISETP.GE.AND P3, PT, R4, R228.reuse, PT ;  /* 0x000000e40400720c */ /* 0x080fe40003f66270 */
[----:B------:R-:W-:Y:S01]  /*6a30*/  ISETP.GE.AND P2, PT, R14, R228, PT ;  /* 0x000000e40e00720c */ /* 0x000fe20003f46270 */
[----:B------:R-:W1:Y:S01]  /*6a40*/  SHFL.BFLY PT, R4, R33, 0x2, 0x1f ;  /* 0x0c401f0021047f89 */ /* 0x000e6200000e0000 */
[----:B------:R-:W-:Y:S02]  /*6a50*/  FSEL R60, R60, -INF , !P5 ;  /* 0xff8000003c3c7808 */ /* 0x000fe40006800000 */
[----:B------:R-:W-:Y:S01]  /*6a60*/  FMNMX3.FTZ R34, R34, R190, R186, !PT ;  /* 0x000000be22227276 */ /* 0x000fe200078100ba */
[----:B------:R-:W-:Y:S01]  /*6a70*/  LDSM.16.MT88.4 R12, [R216+0xa000] ;  /* 0x00a00000d80c783b */ /* 0x000fe20000004200 */
[----:B------:R-:W-:Y:S02]  /*6a80*/  FSEL R56, R56, -INF , !P3 ;  /* 0xff80000038387808 */ /* 0x000fe40005800000 */
[----:B------:R-:W-:-:S02]  /*6a90*/  FSEL R49, R49, -INF , !P2 ;  /* 0xff80000031317808 */ /* 0x000fc40005000000 */
[----:B------:R-:W-:Y:S02]  /*6aa0*/  FMNMX3.FTZ R34, R34, R176, R60, !PT ;  /* 0x000000b022227276 */ /* 0x000fe4000781003c */
[----:B----4-:R-:W-:Y:S02]  /*6ab0*/  FMNMX.FTZ R7, R6, R7, !PT ;  /* 0x0000000706077209 */ /* 0x010fe40007810000 */
[----:B------:R-:W-:Y:S02]  /*6ac0*/  FMNMX3.FTZ R34, R34, R56, R49, !PT ;  /* 0x0000003822227276 */ /* 0x000fe40007810031 */
[----:B------:R-:W-:Y:S01]  /*6ad0*/  FMNMX.FTZ R32, R32, R8, !PT ;  /* 0x0000000820207209 */ /* 0x000fe20007810000 */
[----:B------:R-:W2:Y:S03]  /*6ae0*/  SHFL.BFLY PT, R0, R7, 0x1, 0x1f ;  /* 0x0c201f0007007f89 */ /* 0x000ea600000e0000 */
[C---:B------:R-:W-:Y:S01]  /*6af0*/  FSETP.NEU.FTZ.AND P3, PT, R32.reuse, -INF , PT ;  /* 0xff8000002000780b */ /* 0x040fe20003f7d000 */
[----:B------:R-:W3:Y:S01]  /*6b00*/  SHFL.BFLY PT, R5, R34, 0x2, 0x1f ;  /* 0x0c401f0022057f89 */ /* 0x000ee200000e0000 */
[----:B------:R-:W-:-:S02]  /*6b10*/  FMUL.FTZ R169, R32, UR8 ;  /* 0x0000000820a97c20 */ /* 0x000fc40008410000 */
[----:B------:R-:W-:Y:S01]  /*6b20*/  FSEL R6, R32, RZ, P3 ;  /* 0x000000ff20067208 */ /* 0x000fe20001800000 */
[----:B------:R-:W-:Y:S01]  /*6b30*/  LDSM.16.MT88.4 R8, [R216+0xb000] ;  /* 0x00b00000d808783b */ /* 0x000fe20000004200 */
[----:B-1----:R-:W-:Y:S02]  /*6b40*/  FMNMX.FTZ R33, R33, R4, !PT ;  /* 0x0000000421217209 */ /* 0x002fe40007810000 */
[----:B------:R-:W-:Y:S01]  /*6b50*/  FSEL R169, R169, RZ, P3 ;  /* 0x000000ffa9a97208 */ /* 0x000fe20001800000 */
[----:B------:R-:W-:Y:S02]  /*6b60*/  FADD.FTZ R6, R166, -R6 ;  /* 0x80000006a6067221 */ /* 0x000fe40000010000 */
[----:B------:R-:W1:Y:S02]  /*6b70*/  SHFL.BFLY PT, R4, R33, 0x1, 0x1f ;  /* 0x0c201f0021047f89 */ /* 0x000e6400000e0000 */
[----:B------:R-:W-:Y:S01]  /*6b80*/  FMUL.FTZ R6, R6, UR8 ;  /* 0x0000000806067c20 */ /* 0x000fe20008410000 */
[--C-:B------:R-:W-:Y:S01]  /*6b90*/  FFMA.FTZ R41, R235, UR8, -R169.reuse ;  /* 0x00000008eb297c23 */ /* 0x100fe200080108a9 */
[--C-:B------:R-:W-:Y:S01]  /*6ba0*/  FFMA.FTZ R40, R240, UR8, -R169.reuse ;  /* 0x00000008f0287c23 */ /* 0x100fe200080108a9 */
[--C-:B------:R-:W-:Y:S01]  /*6bb0*/  FFMA.FTZ R39, R28, UR8, -R169.reuse ;  /* 0x000000081c277c23 */ /* 0x100fe200080108a9 */
[----:B------:R-:W4:Y:S01]  /*6bc0*/  MUFU.EX2 R44, R6 ;  /* 0x00000006002c7308 */ /* 0x000f220000000800 */
[--C-:B------:R-:W-:Y:S01]  /*6bd0*/  FFMA.FTZ R38, R29, UR8, -R169.reuse ;  /* 0x000000081d267c23 */ /* 0x100fe200080108a9 */
[--C-:B------:R-:W-:Y:S01]  /*6be0*/  FFMA.FTZ R166, R209, UR8, -R169.reuse ;  /* 0x00000008d1a67c23 */ /* 0x100fe200080108a9 */
[--C-:B------:R-:W-:Y:S01]  /*6bf0*/  FFMA.FTZ R171, R211, UR8, -R169.reuse ;  /* 0x00000008d3ab7c23 */ /* 0x100fe200080108a9 */
[----:B--2---:R-:W-:Y:S01]  /*6c00*/  FMNMX.FTZ R0, R7, R0, !PT ;  /* 0x0000000007007209 */ /* 0x004fe20007810000 */
[--C-:B------:R-:W-:Y:S01]  /*6c10*/  FFMA.FTZ R199, R199, UR8, -R169.reuse ;  /* 0x00000008c7c77c23 */ /* 0x100fe200080108a9 */
[--C-:B------:R-:W-:Y:S01]  /*6c20*/  FFMA.FTZ R202, R202, UR8, -R169.reuse ;  /* 0x00000008caca7c23 */ /* 0x100fe200080108a9 */
[--C-:B------:R-:W-:Y:S01]  /*6c30*/  FFMA.FTZ R201, R201, UR8, -R169.reuse ;  /* 0x00000008c9c97c23 */ /* 0x100fe200080108a9 */
[----:B---3--:R-:W-:Y:S01]  /*6c40*/  FMNMX.FTZ R34, R34, R5, !PT ;  /* 0x0000000522227209 */ /* 0x008fe20007810000 */
[C---:B------:R-:W-:Y:S01]  /*6c50*/  FMUL.FTZ R62, R0.reuse, UR8 ;  /* 0x00000008003e7c20 */ /* 0x040fe20008410000 */
[----:B------:R-:W-:Y:S01]  /*6c60*/  FSETP.NEU.FTZ.AND P0, PT, R0, -INF , PT ;  /* 0xff8000000000780b */ /* 0x000fe20003f1d000 */
[----:B------:R-:W-:Y:S01]  /*6c70*/  MUFU.EX2 R41, R41 ;  /* 0x0000002900297308 */ /* 0x000fe20000000800 */
[--C-:B------:R-:W-:Y:S01]  /*6c80*/  FFMA.FTZ R200, R200, UR8, -R169.reuse ;  /* 0x00000008c8c87c23 */ /* 0x100fe200080108a9 */
[----:B------:R-:W2:Y:S01]  /*6c90*/  SHFL.BFLY PT, R5, R34, 0x1, 0x1f ;  /* 0x0c201f0022057f89 */ /* 0x000ea200000e0000 */
[----:B------:R-:W-:Y:S01]  /*6ca0*/  FSEL R7, R0, RZ, P0 ;  /* 0x000000ff00077208 */ /* 0x000fe20000000000 */
[----:B------:R-:W-:Y:S01]  /*6cb0*/  FFMA.FTZ R174, R174, UR8, -R169 ;  /* 0x00000008aeae7c23 */ /* 0x000fe200080108a9 */
[----:B------:R-:W-:Y:S01]  /*6cc0*/  FSEL R62, R62, RZ, P0 ;  /* 0x000000ff3e3e7208 */ /* 0x000fe20000000000 */
[----:B----4-:R-:W-:Y:S01]  /*6cd0*/  FMUL.FTZ R156, R156, R44 ;  /* 0x0000002c9c9c7220 */ /* 0x010fe20000410000 */
[----:B-1----:R-:W-:Y:S01]  /*6ce0*/  FMNMX.FTZ R33, R33, R4, !PT ;  /* 0x0000000421217209 */ /* 0x002fe20007810000 */
[----:B------:R-:W-:Y:S01]  /*6cf0*/  FADD.FTZ R7, R165, -R7 ;  /* 0x80000007a5077221 */ /* 0x000fe20000010000 */
[----:B------:R-:W1:Y:S01]  /*6d00*/  MUFU.EX2 R40, R40 ;  /* 0x0000002800287308 */ /* 0x000e620000000800 */
[--C-:B------:R-:W-:Y:S01]  /*6d10*/  FFMA.FTZ R37, R244, UR8, -R62.reuse ;  /* 0x00000008f4257c23 */ /* 0x100fe2000801083e */
[C---:B------:R-:W-:Y:S01]  /*6d20*/  FSETP.NEU.FTZ.AND P0, PT, R33.reuse, -INF , PT ;  /* 0xff8000002100780b */ /* 0x040fe20003f1d000 */
[----:B------:R-:W-:Y:S01]  /*6d30*/  FMUL.FTZ R54, R33, UR8 ;  /* 0x0000000821367c20 */ /* 0x000fe20008410000 */
[----:B------:R-:W-:Y:S01]  /*6d40*/  FMUL.FTZ R43, R7, UR8 ;  /* 0x00000008072b7c20 */ /* 0x000fe20008410000 */
[--C-:B------:R-:W-:Y:S01]  /*6d50*/  FFMA.FTZ R36, R241, UR8, -R62.reuse ;  /* 0x00000008f1247c23 */ /* 0x100fe2000801083e */
[--C-:B------:R-:W-:Y:S01]  /*6d60*/  FFMA.FTZ R35, R30, UR8, -R62.reuse ;  /* 0x000000081e237c23 */ /* 0x100fe2000801083e */
[----:B------:R-:W-:Y:S01]  /*6d70*/  FFMA.FTZ R42, R31, UR8, -R62 ;  /* 0x000000081f2a7c23 */ /* 0x000fe2000801083e */
[----:B------:R-:W-:Y:S01]  /*6d80*/  FSEL R54, R54, RZ, P0 ;  /* 0x000000ff36367208 */ /* 0x000fe20000000000 */
[----:B------:R-:W-:Y:S01]  /*6d90*/  MUFU.EX2 R39, R39 ;  /* 0x0000002700277308 */ /* 0x000fe20000000800 */
[-C--:B------:R-:W-:Y:S01]  /*6da0*/  FMUL.FTZ R157, R157, R44.reuse ;  /* 0x0000002c9d9d7220 */ /* 0x080fe20000410000 */
[-C--:B------:R-:W-:Y:S01]  /*6db0*/  FMUL.FTZ R152, R152, R44.reuse ;  /* 0x0000002c98987220 */ /* 0x080fe20000410000 */
[-C--:B------:R-:W-:Y:S01]  /*6dc0*/  FMUL.FTZ R153, R153, R44.reuse ;  /* 0x0000002c99997220 */ /* 0x080fe20000410000 */
[--C-:B------:R-:W-:Y:S01]  /*6dd0*/  FFMA.FTZ R65, R65, UR8, -R54.reuse ;  /* 0x0000000841417c23 */ /* 0x100fe20008010836 */
[--C-:B------:R-:W-:Y:S01]  /*6de0*/  FFMA.FTZ R57, R64, UR8, -R54.reuse ;  /* 0x0000000840397c23 */ /* 0x100fe20008010836 */
[--C-:B------:R-:W-:Y:S01]  /*6df0*/  FFMA.FTZ R165, R58, UR8, -R54.reuse ;  /* 0x000000083aa57c23 */ /* 0x100fe20008010836 */
[----:B------:R-:W-:Y:S01]  /*6e00*/  FFMA.FTZ R67, R61, UR8, -R54 ;  /* 0x000000083d437c23 */ /* 0x000fe20008010836 */
[----:B--2---:R-:W-:Y:S01]  /*6e10*/  FMNMX.FTZ R34, R34, R5, !PT ;  /* 0x0000000522227209 */ /* 0x004fe20007810000 */
[----:B------:R2:W-:Y:S01]  /*6e20*/  MUFU.EX2 R58, R65 ;  /* 0x00000041003a7308 */ /* 0x0005e20000000800 */
[----:B------:R-:W3:Y:S01]  /*6e30*/  LDSM.16.MT88.4 R4, [R218+0xb000] ;  /* 0x00b00000da04783b */ /* 0x000ee20000004200 */
[----:B-1----:R-:W-:Y:S01]  /*6e40*/  F2FP.F16.F32.PACK_AB R28, R40, R41 ;  /* 0x00000029281c723e */ /* 0x002fe200000000ff */
[-C--:B------:R-:W-:Y:S01]  /*6e50*/  FMUL.FTZ R140, R140, R44.reuse ;  /* 0x0000002c8c8c7220 */ /* 0x080fe20000410000 */
[C---:B------:R-:W-:Y:S01]  /*6e60*/  FSETP.NEU.FTZ.AND P1, PT, R34.reuse, -INF , PT ;  /* 0xff8000002200780b */ /* 0x040fe20003f3d000 */
[----:B------:R-:W-:Y:S01]  /*6e70*/  FMUL.FTZ R51, R34, UR8 ;  /* 0x0000000822337c20 */ /* 0x000fe20008410000 */
[-C--:B------:R-:W-:Y:S01]  /*6e80*/  FMUL.FTZ R141, R141, R44.reuse ;  /* 0x0000002c8d8d7220 */ /* 0x080fe20000410000 */
[-C--:B------:R-:W-:Y:S01]  /*6e90*/  FMUL.FTZ R136, R136, R44.reuse ;  /* 0x0000002c88887220 */ /* 0x080fe20000410000 */
[----:B------:R-:W-:Y:S01]  /*6ea0*/  FSEL R64, R34, RZ, P1 ;  /* 0x000000ff22407208 */ /* 0x000fe20000800000 */
[----:B------:R1:W-:Y:S01]  /*6eb0*/  MUFU.EX2 R61, R165 ;  /* 0x000000a5003d7308 */ /* 0x0003e20000000800 */
[----:B------:R-:W-:Y:S01]  /*6ec0*/  FSEL R51, R51, RZ, P1 ;  /* 0x000000ff33337208 */ /* 0x000fe20000800000 */
[-C--:B------:R-:W-:Y:S01]  /*6ed0*/  FMUL.FTZ R137, R137, R44.reuse ;  /* 0x0000002c89897220 */ /* 0x080fe20000410000 */
[-C--:B------:R-:W-:Y:S01]  /*6ee0*/  FMUL.FTZ R124, R124, R44.reuse ;  /* 0x0000002c7c7c7220 */ /* 0x080fe20000410000 */
[----:B------:R-:W-:Y:S01]  /*6ef0*/  FADD.FTZ R64, R168, -R64 ;  /* 0x80000040a8407221 */ /* 0x000fe20000010000 */
[-C--:B------:R-:W-:Y:S01]  /*6f00*/  FMUL.FTZ R125, R125, R44.reuse ;  /* 0x0000002c7d7d7220 */ /* 0x080fe20000410000 */
[--C-:B------:R-:W-:Y:S01]  /*6f10*/  FFMA.FTZ R50, R230, UR8, -R51.reuse ;  /* 0x00000008e6327c23 */ /* 0x100fe20008010833 */
[--C-:B------:R-:W-:Y:S01]  /*6f20*/  FFMA.FTZ R52, R52, UR8, -R51.reuse ;  /* 0x0000000834347c23 */ /* 0x100fe20008010833 */
[----:B--2---:R-:W-:Y:S01]  /*6f30*/  FSEL R65, R33, RZ, P0 ;  /* 0x000000ff21417208 */ /* 0x004fe20000000000 */
[----:B------:R-:W2:Y:S01]  /*6f40*/  MUFU.EX2 R38, R38 ;  /* 0x0000002600267308 */ /* 0x000ea20000000800 */
[--C-:B------:R-:W-:Y:S01]  /*6f50*/  FFMA.FTZ R53, R242, UR8, -R51.reuse ;  /* 0x00000008f2357c23 */ /* 0x100fe20008010833 */
[----:B------:R-:W-:Y:S01]  /*6f60*/  FFMA.FTZ R55, R243, UR8, -R51 ;  /* 0x00000008f3377c23 */ /* 0x000fe20008010833 */
[-C--:B------:R-:W-:Y:S01]  /*6f70*/  FMUL.FTZ R120, R120, R44.reuse ;  /* 0x0000002c78787220 */ /* 0x080fe20000410000 */
[----:B------:R-:W-:Y:S01]  /*6f80*/  FADD.FTZ R65, R167, -R65 ;  /* 0x80000041a7417221 */ /* 0x000fe20000010000 */
[-C--:B------:R-:W-:Y:S01]  /*6f90*/  FMUL.FTZ R121, R121, R44.reuse ;  /* 0x0000002c79797220 */ /* 0x080fe20000410000 */
[-C--:B------:R-:W-:Y:S01]  /*6fa0*/  FMUL.FTZ R108, R108, R44.reuse ;  /* 0x0000002c6c6c7220 */ /* 0x080fe20000410000 */
[-C--:B------:R-:W-:Y:S01]  /*6fb0*/  FMUL.FTZ R109, R109, R44.reuse ;  /* 0x0000002c6d6d7220 */ /* 0x080fe20000410000 */
[----:B------:R-:W-:Y:S01]  /*6fc0*/  MUFU.EX2 R37, R37 ;  /* 0x0000002500257308 */ /* 0x000fe20000000800 */
[----:B-1----:R-:W-:Y:S01]  /*6fd0*/  FMUL.FTZ R165, R64, UR8 ;  /* 0x0000000840a57c20 */ /* 0x002fe20008410000 */
[-C--:B------:R-:W-:Y:S01]  /*6fe0*/  FMUL.FTZ R104, R104, R44.reuse ;  /* 0x0000002c68687220 */ /* 0x080fe20000410000 */
[-C--:B------:R-:W-:Y:S01]  /*6ff0*/  FMUL.FTZ R105, R105, R44.reuse ;  /* 0x0000002c69697220 */ /* 0x080fe20000410000 */
[-C--:B------:R-:W-:Y:S01]  /*7000*/  FMUL.FTZ R72, R72, R44.reuse ;  /* 0x0000002c48487220 */ /* 0x080fe20000410000 */
[-C--:B------:R-:W-:Y:S01]  /*7010*/  FMUL.FTZ R73, R73, R44.reuse ;  /* 0x0000002c49497220 */ /* 0x080fe20000410000 */
[-C--:B------:R-:W-:Y:S01]  /*7020*/  FMUL.FTZ R76, R76, R44.reuse ;  /* 0x0000002c4c4c7220 */ /* 0x080fe20000410000 */
[-C--:B------:R-:W-:Y:S01]  /*7030*/  FMUL.FTZ R77, R77, R44.reuse ;  /* 0x0000002c4d4d7220 */ /* 0x080fe20000410000 */
[----:B------:R-:W1:Y:S01]  /*7040*/  MUFU.EX2 R36, R36 ;  /* 0x0000002400247308 */ /* 0x000e620000000800 */
[----:B--2---:R-:W-:Y:S01]  /*7050*/  F2FP.F16.F32.PACK_AB R30, R38, R39 ;  /* 0x00000027261e723e */ /* 0x004fe200000000ff */
[-C--:B------:R-:W-:Y:S01]  /*7060*/  FMUL.FTZ R88, R88, R44.reuse ;  /* 0x0000002c58587220 */ /* 0x080fe20000410000 */
[-C--:B------:R-:W-:Y:S01]  /*7070*/  FMUL.FTZ R89, R89, R44.reuse ;  /* 0x0000002c59597220 */ /* 0x080fe20000410000 */
[-C--:B------:R-:W-:Y:S01]  /*7080*/  FMUL.FTZ R92, R92, R44.reuse ;  /* 0x0000002c5c5c7220 */ /* 0x080fe20000410000 */
[-C--:B------:R-:W-:Y:S01]  /*7090*/  FMUL.FTZ R93, R93, R44.reuse ;  /* 0x0000002c5d5d7220 */ /* 0x080fe20000410000 */
[--C-:B------:R-:W-:Y:S01]  /*70a0*/  FFMA.FTZ R177, R177, UR8, -R62.reuse ;  /* 0x00000008b1b17c23 */ /* 0x100fe2000801083e */
[--C-:B------:R-:W-:Y:S01]  /*70b0*/  FFMA.FTZ R167, R208, UR8, -R169.reuse ;  /* 0x00000008d0a77c23 */ /* 0x100fe200080108a9 */
[----:B------:R-:W-:Y:S01]  /*70c0*/  MUFU.EX2 R35, R35 ;  /* 0x0000002300237308 */ /* 0x000fe20000000800 */
[----:B------:R-:W-:Y:S01]  /*70d0*/  FFMA.FTZ R168, R210, UR8, -R169 ;  /* 0x00000008d2a87c23 */ /* 0x000fe200080108a9 */
[--C-:B------:R-:W-:Y:S01]  /*70e0*/  FFMA.FTZ R180, R206, UR8, -R62.reuse ;  /* 0x00000008ceb47c23 */ /* 0x100fe2000801083e */
[----:B------:R-:W-:Y:S01]  /*70f0*/  FFMA.FTZ R183, R184, UR8, -R62 ;  /* 0x00000008b8b77c23 */ /* 0x000fe2000801083e */
[--C-:B------:R-:W-:Y:S01]  /*7100*/  FFMA.FTZ R184, R205, UR8, -R51.reuse ;  /* 0x00000008cdb87c23 */ /* 0x100fe20008010833 */
[--C-:B------:R-:W-:Y:S01]  /*7110*/  FFMA.FTZ R187, R204, UR8, -R51.reuse ;  /* 0x00000008ccbb7c23 */ /* 0x100fe20008010833 */
[--C-:B------:R-:W-:Y:S01]  /*7120*/  FFMA.FTZ R188, R188, UR8, -R51.reuse ;  /* 0x00000008bcbc7c23 */ /* 0x100fe20008010833 */
[--C-:B------:R-:W-:Y:S01]  /*7130*/  FFMA.FTZ R189, R189, UR8, -R54.reuse ;  /* 0x00000008bdbd7c23 */ /* 0x100fe20008010836 */
[----:B------:R-:W2:Y:S01]  /*7140*/  MUFU.EX2 R42, R42 ;  /* 0x0000002a002a7308 */ /* 0x000ea20000000800 */
[----:B-1----:R-:W-:Y:S01]  /*7150*/  F2FP.F16.F32.PACK_AB R29, R36, R37 ;  /* 0x00000025241d723e */ /* 0x002fe200000000ff */
[--C-:B------:R-:W-:Y:S01]  /*7160*/  FFMA.FTZ R191, R191, UR8, -R54.reuse ;  /* 0x00000008bfbf7c23 */ /* 0x100fe20008010836 */
[--C-:B------:R-:W-:Y:S01]  /*7170*/  FFMA.FTZ R192, R192, UR8, -R54.reuse ;  /* 0x00000008c0c07c23 */ /* 0x100fe20008010836 */
[----:B------:R-:W-:Y:S01]  /*7180*/  FFMA.FTZ R195, R195, UR8, -R54 ;  /* 0x00000008c3c37c23 */ /* 0x000fe20008010836 */
[--C-:B------:R-:W-:Y:S01]  /*7190*/  FFMA.FTZ R197, R197, UR8, -R62.reuse ;  /* 0x00000008c5c57c23 */ /* 0x100fe2000801083e */
[--C-:B------:R-:W-:Y:S01]  /*71a0*/  FFMA.FTZ R196, R196, UR8, -R62.reuse ;  /* 0x00000008c4c47c23 */ /* 0x100fe2000801083e */
[--C-:B------:R-:W-:Y:S01]  /*71b0*/  FFMA.FTZ R198, R198, UR8, -R62.reuse ;  /* 0x00000008c6c67c23 */ /* 0x100fe2000801083e */
[----:B------:R-:W1:Y:S01]  /*71c0*/  MUFU.EX2 R43, R43 ;  /* 0x0000002b002b7308 */ /* 0x000e620000000800 */
[----:B------:R-:W-:Y:S01]  /*71d0*/  FFMA.FTZ R193, R193, UR8, -R62 ;  /* 0x00000008c1c17c23 */ /* 0x000fe2000801083e */
[--C-:B------:R-:W-:Y:S01]  /*71e0*/  FFMA.FTZ R203, R203, UR8, -R51.reuse ;  /* 0x00000008cbcb7c23 */ /* 0x100fe20008010833 */
[--C-:B------:R-:W-:Y:S01]  /*71f0*/  FFMA.FTZ R194, R194, UR8, -R51.reuse ;  /* 0x00000008c2c27c23 */ /* 0x100fe20008010833 */
[--C-:B------:R-:W-:Y:S01]  /*7200*/  FFMA.FTZ R190, R190, UR8, -R51.reuse ;  /* 0x00000008bebe7c23 */ /* 0x100fe20008010833 */
[----:B------:R-:W-:Y:S01]  /*7210*/  FFMA.FTZ R186, R186, UR8, -R51 ;  /* 0x00000008baba7c23 */ /* 0x000fe20008010833 */
[--C-:B------:R-:W-:Y:S01]  /*7220*/  FFMA.FTZ R185, R185, UR8, -R54.reuse ;  /* 0x00000008b9b97c23 */ /* 0x100fe20008010836 */
[--C-:B------:R-:W-:Y:S01]  /*7230*/  FFMA.FTZ R182, R182, UR8, -R54.reuse ;  /* 0x00000008b6b67c23 */ /* 0x100fe20008010836 */
[----:B------:R4:W-:Y:S01]  /*7240*/  MUFU.EX2 R64, R67 ;  /* 0x0000004300407308 */ /* 0x0009e20000000800 */
[----:B--2---:R-:W-:Y:S01]  /*7250*/  F2FP.F16.F32.PACK_AB R31, R42, R35 ;  /* 0x000000232a1f723e */ /* 0x004fe200000000ff */
[--C-:B------:R-:W-:Y:S01]  /*7260*/  FFMA.FTZ R181, R181, UR8, -R54.reuse ;  /* 0x00000008b5b57c23 */ /* 0x100fe20008010836 */
[----:B------:R-:W-:Y:S01]  /*7270*/  FFMA.FTZ R179, R179, UR8, -R54 ;  /* 0x00000008b3b37c23 */ /* 0x000fe20008010836 */
[----:B------:R-:W-:Y:S01]  /*7280*/  FFMA.FTZ R41, R232, R44, R41 ;  /* 0x0000002ce8297223 */ /* 0x000fe20000010029 */
        /* <DEDUP_REMOVED lines=12> */
[----:B----4-:R-:W-:Y:S01]  /*7350*/  FMUL.FTZ R67, R65, UR8 ;  /* 0x0000000841437c20 */ /* 0x010fe20008410000 */
        /* <DEDUP_REMOVED lines=20> */
[----:B------:R-:W-:Y:S01]  /*74a0*/  FFMA.FTZ R37, R231, R43, R37 ;  /* 0x0000002be7257223 */ /* 0x000fe20000010025 */
[--C-:B------:R-:W-:Y:S01]  /*74b0*/  FFMA.FTZ R170, R170, UR8, -R62.reuse ;  /* 0x00000008aaaa7c23 */ /* 0x100fe2000801083e */
[----:B------:R-:W-:Y:S01]  /*74c0*/  MUFU.EX2 R57, R57 ;  /* 0x0000003900397308 */ /* 0x000fe20000000800 */
[--C-:B------:R-:W-:Y:S01]  /*74d0*/  FFMA.FTZ R66, R66, UR8, -R62.reuse ;  /* 0x0000000842427c23 */ /* 0x100fe2000801083e */
[--C-:B------:R-:W-:Y:S01]  /*74e0*/  FFMA.FTZ R63, R63, UR8, -R62.reuse ;  /* 0x000000083f3f7c23 */ /* 0x100fe2000801083e */
[----:B------:R-:W-:Y:S01]  /*74f0*/  FFMA.FTZ R59, R59, UR8, -R62 ;  /* 0x000000083b3b7c23 */ /* 0x000fe2000801083e */
[----:B------:R-:W-:Y:S01]  /*7500*/  FADD.FTZ R41, R40, R41 ;  /* 0x0000002928297221 */ /* 0x000fe20000010000 */
[C---:B------:R-:W-:Y:S01]  /*7510*/  HMMA.16816.F32 R152, R28.reuse, R26, R152 ;  /* 0x0000001a1c98723c */ /* 0x040fe20000001898 */
[----:B------:R-:W-:Y:S01]  /*7520*/  FADD.FTZ R37, R36, R37 ;  /* 0x0000002524257221 */ /* 0x000fe20000010000 */
[----:B------:R-:W-:Y:S01]  /*7530*/  FFMA.FTZ R176, R176, UR8, -R51 ;  /* 0x00000008b0b07c23 */ /* 0x000fe20008010833 */
[----:B------:R-:W1:Y:S01]  /*7540*/  MUFU.EX2 R65, R165 ;  /* 0x000000a500417308 */ /* 0x000e620000000800 */
[----:B------:R-:W-:Y:S01]  /*7550*/  FADD.FTZ R41, R39, R41 ;  /* 0x0000002927297221 */ /* 0x000fe20000010000 */
[----:B------:R-:W-:Y:S01]  /*7560*/  FADD.FTZ R37, R35, R37 ;  /* 0x0000002523257221 */ /* 0x000fe20000010000 */
[--C-:B------:R-:W-:Y:S01]  /*7570*/  FFMA.FTZ R60, R60, UR8, -R51.reuse ;  /* 0x000000083c3c7c23 */ /* 0x100fe20008010833 */
[--C-:B------:R-:W-:Y:S01]  /*7580*/  FFMA.FTZ R56, R56, UR8, -R51.reuse ;  /* 0x0000000838387c23 */ /* 0x100fe20008010833 */
[C---:B------:R-:W-:Y:S01]  /*7590*/  HMMA.16816.F32 R140, R28.reuse, R20, R140 ;  /* 0x000000141c8c723c */ /* 0x040fe2000000188c */
[----:B------:R-:W-:Y:S01]  /*75a0*/  FFMA.FTZ R49, R49, UR8, -R51 ;  /* 0x0000000831317c23 */ /* 0x000fe20008010833 */
[--C-:B------:R-:W-:Y:S01]  /*75b0*/  FFMA.FTZ R48, R48, UR8, -R54.reuse ;  /* 0x0000000830307c23 */ /* 0x100fe20008010836 */
[----:B------:R-:W2:Y:S01]  /*75c0*/  MUFU.EX2 R67, R67 ;  /* 0x0000004300437308 */ /* 0x000ea20000000800 */
[--C-:B------:R-:W-:Y:S01]  /*75d0*/  FFMA.FTZ R47, R47, UR8, -R54.reuse ;  /* 0x000000082f2f7c23 */ /* 0x100fe20008010836 */
[--C-:B------:R-:W-:Y:S01]  /*75e0*/  FFMA.FTZ R46, R46, UR8, -R54.reuse ;  /* 0x000000082e2e7c23 */ /* 0x100fe20008010836 */
[----:B------:R-:W-:Y:S01]  /*75f0*/  FFMA.FTZ R45, R45, UR8, -R54 ;  /* 0x000000082d2d7c23 */ /* 0x000fe20008010836 */
[----:B------:R-:W-:Y:S01]  /*7600*/  FADD.FTZ R41, R38, R41 ;  /* 0x0000002926297221 */ /* 0x000fe20000010000 */
[C---:B------:R-:W-:Y:S01]  /*7610*/  HMMA.16816.F32 R136, R28.reuse, R22, R136 ;  /* 0x000000161c88723c */ /* 0x040fe20000001888 */
[----:B------:R-:W-:Y:S01]  /*7620*/  FADD.FTZ R37, R42, R37 ;  /* 0x000000252a257221 */ /* 0x000fe20000010000 */
[----:B------:R-:W-:Y:S01]  /*7630*/  ISETP.NE.AND P0, PT, R164, 0x2, PT ;  /* 0x00000002a400780c */ /* 0x000fe20003f05270 */
[----:B------:R-:W4:Y:S01]  /*7640*/  MUFU.EX2 R167, R167 ;  /* 0x000000a700a77308 */ /* 0x000f220000000800 */
[-C--:B-1----:R-:W-:Y:S01]  /*7650*/  FMUL.FTZ R68, R68, R65.reuse ;  /* 0x0000004144447220 */ /* 0x082fe20000410000 */
[-C--:B------:R-:W-:Y:S01]  /*7660*/  FMUL.FTZ R69, R69, R65.reuse ;  /* 0x0000004145457220 */ /* 0x080fe20000410000 */
[-C--:B------:R-:W-:Y:S01]  /*7670*/  FMUL.FTZ R160, R160, R65.reuse ;  /* 0x00000041a0a07220 */ /* 0x080fe20000410000 */
[-C--:B------:R-:W-:Y:S01]  /*7680*/  FMUL.FTZ R161, R161, R65.reuse ;  /* 0x00000041a1a17220 */ /* 0x080fe20000410000 */
[C---:B------:R-:W-:Y:S01]  /*7690*/  HMMA.16816.F32 R124, R28.reuse, R16, R124 ;  /* 0x000000101c7c723c */ /* 0x040fe2000000187c */
[-C--:B------:R-:W-:Y:S01]  /*76a0*/  FMUL.FTZ R148, R148, R65.reuse ;  /* 0x0000004194947220 */ /* 0x080fe20000410000 */
[-C--:B------:R-:W-:Y:S01]  /*76b0*/  FMUL.FTZ R149, R149, R65.reuse ;  /* 0x0000004195957220 */ /* 0x080fe20000410000 */
[----:B------:R-:W-:Y:S01]  /*76c0*/  FMUL.FTZ R144, R144, R65 ;  /* 0x0000004190907220 */ /* 0x000fe20000410000 */
[-C--:B--2---:R-:W-:Y:S01]  /*76d0*/  FMUL.FTZ R70, R70, R67.reuse ;  /* 0x0000004346467220 */ /* 0x084fe20000410000 */
        /* <DEDUP_REMOVED lines=44> */
[-C--:B------:R-:W-:Y:S01]  /*79a0*/  FMUL.FTZ R98, R98, R67.reuse ;  /* 0x0000004362627220 */ /* 0x080fe20000410000 */
[----:B------:R-:W-:Y:S01]  /*79b0*/  FMUL.FTZ R99, R99, R67 ;  /* 0x0000004363637220 */ /* 0x000fe20000410000 */
[----:B------:R-:W1:Y:S01]  /*79c0*/  MUFU.EX2 R166, R166 ;  /* 0x000000a600a67308 */ /* 0x000e620000000800 */
[----:B------:R-:W-:Y:S01]  /*79d0*/  FFMA.FTZ R165, R207, UR8, -R51 ;  /* 0x00000008cfa57c23 */ /* 0x000fe20008010833 */
[----:B----4-:R-:W-:Y:S01]  /*79e0*/  FADD.FTZ R41, R167, R41 ;  /* 0x00000029a7297221 */ /* 0x010fe20000010000 */
[----:B------:R-:W-:-:S02]  /*79f0*/  IADD3 R164, PT, PT, R164, -0x3, RZ ;  /* 0xfffffffda4a47810 */ /* 0x000fc40007ffe0ff */
[----:B------:R-:W-:Y:S01]  /*7a00*/  HMMA.16816.F32 R92, R28, R10, R92 ;  /* 0x0000000a1c5c723c */ /* 0x000fe2000000185c */
[----:B------:R-:W-:Y:S01]  /*7a10*/  F2FP.F16.F32.PACK_AB R28, R52, R50 ;  /* 0x00000032341c723e */ /* 0x000fe200000000ff */
[----:B------:R-:W-:Y:S01]  /*7a20*/  FFMA.FTZ R50, R234, R65, R50 ;  /* 0x00000041ea327223 */ /* 0x000fe20000010032 */
[----:B------:R-:W-:Y:S01]  /*7a30*/  F2FP.F16.F32.PACK_AB R29, R58, R57 ;  /* 0x000000393a1d723e */ /* 0x000fe200000000ff */
[----:B------:R-:W2:Y:S01]  /*7a40*/  MUFU.EX2 R171, R171 ;  /* 0x000000ab00ab7308 */ /* 0x000ea20000000800 */
[----:B------:R-:W-:Y:S01]  /*7a50*/  F2FP.F16.F32.PACK_AB R30, R55, R53 ;  /* 0x00000035371e723e */ /* 0x000fe200000000ff */
[----:B------:R-:W-:Y:S01]  /*7a60*/  FFMA.FTZ R57, R233, R67, R57 ;  /* 0x00000043e9397223 */ /* 0x000fe20000010039 */
[----:B------:R-:W-:Y:S01]  /*7a70*/  F2FP.F16.F32.PACK_AB R31, R64, R61 ;  /* 0x0000003d401f723e */ /* 0x000fe200000000ff */
[----:B------:R-:W-:Y:S01]  /*7a80*/  FADD.FTZ R50, R52, R50 ;  /* 0x0000003234327221 */ /* 0x000fe20000010000 */
[----:B------:R-:W-:Y:S01]  /*7a90*/  SEL R230, R164, 0xffffffff, P0 ;  /* 0xffffffffa4e67807 */ /* 0x000fe20000000000 */
[----:B------:R-:W-:-:S02]  /*7aa0*/  FADD.FTZ R57, R58, R57 ;  /* 0x000000393a397221 */ /* 0x000fc40000010000 */
[----:B------:R-:W3:Y:S01]  /*7ab0*/  MUFU.EX2 R168, R168 ;  /* 0x000000a800a87308 */ /* 0x000ee20000000800 */
[----:B------:R-:W-:Y:S01]  /*7ac0*/  FADD.FTZ R50, R53, R50 ;  /* 0x0000003235327221 */ /* 0x000fe20000010000 */
[C---:B------:R-:W-:Y:S01]  /*7ad0*/  HMMA.16816.F32 R68, R28.reuse, R4, R68 ;  /* 0x000000041c44723c */ /* 0x040fe20000001844 */
[----:B------:R-:W-:Y:S01]  /*7ae0*/  FFMA.FTZ R4, R178, UR8, -R62 ;  /* 0x00000008b2047c23 */ /* 0x000fe2000801083e */
[----:B------:R-:W-:Y:S01]  /*7af0*/  FADD.FTZ R57, R61, R57 ;  /* 0x000000393d397221 */ /* 0x000fe20000010000 */
[----:B------:R-:W-:Y:S01]  /*7b00*/  FADD.FTZ R50, R55, R50 ;  /* 0x0000003237327221 */ /* 0x000fe20000010000 */
[----:B-1----:R-:W-:Y:S02]  /*7b10*/  FADD.FTZ R41, R166, R41 ;  /* 0x00000029a6297221 */ /* 0x002fe40000010000 */
[----:B------:R-:W1:Y:S01]  /*7b20*/  MUFU.EX2 R178, R177 ;  /* 0x000000b100b27308 */ /* 0x000e620000000800 */
[----:B------:R-:W-:Y:S01]  /*7b30*/  FADD.FTZ R57, R64, R57 ;  /* 0x0000003940397221 */ /* 0x000fe20000010000 */
[----:B------:R-:W-:Y:S01]  /*7b40*/  HMMA.16816.F32 R160, R28, R24, R160 ;  /* 0x000000181ca0723c */ /* 0x000fe200000018a0 */
[----:B--2---:R-:W-:-:S05]  /*7b50*/  FADD.FTZ R41, R171, R41 ;  /* 0x00000029ab297221 */ /* 0x004fca0000010000 */
[----:B------:R-:W2:Y:S01]  /*7b60*/  MUFU.EX2 R177, R4 ;  /* 0x0000000400b17308 */ /* 0x000ea20000000800 */
[----:B---3--:R-:W-:Y:S01]  /*7b70*/  FADD.FTZ R41, R168, R41 ;  /* 0x00000029a8297221 */ /* 0x008fe20000010000 */
[C---:B------:R-:W-:Y:S01]  /*7b80*/  HMMA.16816.F32 R148, R28.reuse, R26, R148 ;  /* 0x0000001a1c94723c */ /* 0x040fe20000001894 */
[----:B------:R-:W3:Y:S05]  /*7b90*/  LDSM.16.MT88.4 R24, [R218+0x9400] ;  /* 0x00940000da18783b */ /* 0x000eea0000004200 */
[----:B------:R-:W4:Y:S01]  /*7ba0*/  MUFU.EX2 R180, R180 ;  /* 0x000000b400b47308 */ /* 0x000f220000000800 */
[----:B-1----:R-:W-:Y:S01]  /*7bb0*/  FADD.FTZ R37, R178, R37 ;  /* 0x00000025b2257221 */ /* 0x002fe20000010000 */
[C---:B------:R-:W-:Y:S06]  /*7bc0*/  HMMA.16816.F32 R144, R28.reuse, R20, R144 ;  /* 0x000000141c90723c */ /* 0x040fec0000001890 */
[----:B------:R-:W1:Y:S01]  /*7bd0*/  MUFU.EX2 R183, R183 ;  /* 0x000000b700b77308 */ /* 0x000e620000000800 */
[----:B--2---:R-:W-:Y:S01]  /*7be0*/  FADD.FTZ R37, R177, R37 ;  /* 0x00000025b1257221 */ /* 0x004fe20000010000 */
[C---:B------:R-:W-:Y:S01]  /*7bf0*/  HMMA.16816.F32 R132, R28.reuse, R22, R132 ;  /* 0x000000161c84723c */ /* 0x040fe20000001884 */
[----:B------:R-:W2:Y:S05]  /*7c00*/  LDSM.16.MT88.4 R20, [R216+0x9400] ;  /* 0x00940000d814783b */ /* 0x000eaa0000004200 */
[----:B------:R-:W5:Y:S01]  /*7c10*/  MUFU.EX2 R165, R165 ;  /* 0x000000a500a57308 */ /* 0x000f620000000800 */
[----:B----4-:R-:W-:Y:S01]  /*7c20*/  FADD.FTZ R37, R180, R37 ;  /* 0x00000025b4257221 */ /* 0x010fe20000010000 */
[C---:B------:R-:W-:Y:S06]  /*7c30*/  HMMA.16816.F32 R128, R28.reuse, R16, R128 ;  /* 0x000000101c80723c */ /* 0x040fec0000001880 */
[----:B------:R-:W4:Y:S01]  /*7c40*/  MUFU.EX2 R184, R184 ;  /* 0x000000b800b87308 */ /* 0x000f220000000800 */
[----:B-1----:R-:W-:Y:S01]  /*7c50*/  FADD.FTZ R37, R183, R37 ;  /* 0x00000025b7257221 */ /* 0x002fe20000010000 */
[C---:B------:R-:W-:Y:S01]  /*7c60*/  HMMA.16816.F32 R116, R28.reuse, R18, R116 ;  /* 0x000000121c74723c */ /* 0x040fe20000001874 */
[----:B------:R-:W1:Y:S05]  /*7c70*/  LDSM.16.MT88.4 R16, [R218+0xa400] ;  /* 0x00a40000da10783b */ /* 0x000e6a0000004200 */
[----:B------:R-:W3:Y:S01]  /*7c80*/  MUFU.EX2 R187, R187 ;  /* 0x000000bb00bb7308 */ /* 0x000ee20000000800 */
[----:B-----5:R-:W-:Y:S01]  /*7c90*/  FADD.FTZ R50, R165, R50 ;  /* 0x00000032a5327221 */ /* 0x020fe20000010000 */
[C---:B------:R-:W-:Y:S06]  /*7ca0*/  HMMA.16816.F32 R112, R28.reuse, R12, R112 ;  /* 0x0000000c1c70723c */ /* 0x040fec0000001870 */
[----:B------:R-:W5:Y:S01]  /*7cb0*/  MUFU.EX2 R188, R188 ;  /* 0x000000bc00bc7308 */ /* 0x000f620000000800 */
[----:B----4-:R-:W-:Y:S01]  /*7cc0*/  FADD.FTZ R50, R184, R50 ;  /* 0x00000032b8327221 */ /* 0x010fe20000010000 */
[C---:B------:R-:W-:Y:S01]  /*7cd0*/  HMMA.16816.F32 R100, R28.reuse, R14, R100 ;  /* 0x0000000e1c64723c */ /* 0x040fe20000001864 */
[----:B------:R-:W4:Y:S05]  /*7ce0*/  LDSM.16.MT88.4 R12, [R216+0xa400] ;  /* 0x00a40000d80c783b */ /* 0x000f2a0000004200 */
[----:B------:R-:W2:Y:S01]  /*7cf0*/  MUFU.EX2 R189, R189 ;  /* 0x000000bd00bd7308 */ /* 0x000ea20000000800 */
[----:B---3--:R-:W-:Y:S01]  /*7d00*/  FADD.FTZ R50, R187, R50 ;  /* 0x00000032bb327221 */ /* 0x008fe20000010000 */
[C---:B------:R-:W-:Y:S01]  /*7d10*/  HMMA.16816.F32 R80, R28.reuse, R6, R80 ;  /* 0x000000061c50723c */ /* 0x040fe20000001850 */
[----:B------:R-:W-:Y:S05]  /*7d20*/  LDSM.16.MT88.4 R4, [R216+0xb400] ;  /* 0x00b40000d804783b */ /* 0x000fea0000004200 */
[----:B------:R-:W3:Y:S01]  /*7d30*/  MUFU.EX2 R191, R191 ;  /* 0x000000bf00bf7308 */ /* 0x000ee20000000800 */
[----:B-----5:R-:W-:Y:S01]  /*7d40*/  FADD.FTZ R50, R188, R50 ;  /* 0x00000032bc327221 */ /* 0x020fe20000010000 */
[C---:B------:R-:W-:Y:S06]  /*7d50*/  HMMA.16816.F32 R84, R28.reuse, R8, R84 ;  /* 0x000000081c54723c */ /* 0x040fec0000001854 */
[----:B------:R-:W5:Y:S01]  /*7d60*/  MUFU.EX2 R192, R192 ;  /* 0x000000c000c07308 */ /* 0x000f620000000800 */
[----:B--2---:R-:W-:Y:S01]  /*7d70*/  FADD.FTZ R57, R189, R57 ;  /* 0x00000039bd397221 */ /* 0x004fe20000010000 */
[----:B------:R-:W-:Y:S01]  /*7d80*/  HMMA.16816.F32 R96, R28, R10, R96 ;  /* 0x0000000a1c60723c */ /* 0x000fe20000001860 */
[----:B------:R-:W2:Y:S01]  /*7d90*/  LDSM.16.MT88.4 R8, [R218+0xb400] ;  /* 0x00b40000da08783b */ /* 0x000ea20000004200 */
[----:B------:R-:W-:-:S02]  /*7da0*/  F2FP.F16.F32.PACK_AB R28, R166, R167 ;  /* 0x000000a7a61c723e */ /* 0x000fc400000000ff */
[----:B------:R-:W-:Y:S02]  /*7db0*/  F2FP.F16.F32.PACK_AB R29, R177, R178 ;  /* 0x000000b2b11d723e */ /* 0x000fe400000000ff */
[----:B------:R-:W1:Y:S01]  /*7dc0*/  MUFU.EX2 R195, R195 ;  /* 0x000000c300c37308 */ /* 0x000e620000000800 */
[----:B------:R-:W-:Y:S01]  /*7dd0*/  F2FP.F16.F32.PACK_AB R30, R168, R171 ;  /* 0x000000aba81e723e */ /* 0x000fe200000000ff */
[----:B---3--:R-:W-:Y:S01]  /*7de0*/  FADD.FTZ R57, R191, R57 ;  /* 0x00000039bf397221 */ /* 0x008fe20000010000 */
[----:B------:R-:W-:Y:S02]  /*7df0*/  F2FP.F16.F32.PACK_AB R31, R183, R180 ;  /* 0x000000b4b71f723e */ /* 0x000fe400000000ff */
[----:B------:R-:W-:Y:S02]  /*7e00*/  MOV R166, R32 ;  /* 0x0000002000a67202 */ /* 0x000fe40000000f00 */
[----:B------:R-:W-:Y:S01]  /*7e10*/  MOV R167, R33 ;  /* 0x0000002100a77202 */ /* 0x000fe20000000f00 */
[----:B------:R-:W3:Y:S01]  /*7e20*/  MUFU.EX2 R199, R199 ;  /* 0x000000c700c77308 */ /* 0x000ee20000000800 */
[----:B-----5:R-:W-:Y:S01]  /*7e30*/  FADD.FTZ R57, R192, R57 ;  /* 0x00000039c0397221 */ /* 0x020fe20000010000 */
[----:B------:R-:W-:Y:S01]  /*7e40*/  HMMA.16816.F32 R156, R28, R24, R156 ;  /* 0x000000181c9c723c */ /* 0x000fe2000000189c */
[----:B------:R-:W-:-:S05]  /*7e50*/  MOV R168, R34 ;  /* 0x0000002200a87202 */ /* 0x000fca0000000f00 */
[----:B------:R-:W5:Y:S01]  /*7e60*/  MUFU.EX2 R202, R202 ;  /* 0x000000ca00ca7308 */ /* 0x000f620000000800 */
[----:B-1----:R-:W-:Y:S01]  /*7e70*/  FADD.FTZ R57, R195, R57 ;  /* 0x00000039c3397221 */ /* 0x002fe20000010000 */
[C---:B------:R-:W-:Y:S06]  /*7e80*/  HMMA.16816.F32 R152, R28.reuse, R26, R152 ;  /* 0x0000001a1c98723c */ /* 0x040fec0000001898 */
[----:B------:R-:W1:Y:S01]  /*7e90*/  MUFU.EX2 R201, R201 ;  /* 0x000000c900c97308 */ /* 0x000e620000000800 */
[----:B---3--:R-:W-:Y:S01]  /*7ea0*/  FADD.FTZ R41, R199, R41 ;  /* 0x00000029c7297221 */ /* 0x008fe20000010000 */
[C---:B------:R-:W-:Y:S06]  /*7eb0*/  HMMA.16816.F32 R140, R28.reuse, R20, R140 ;  /* 0x000000141c8c723c */ /* 0x040fec000000188c */
[----:B------:R-:W3:Y:S01]  /*7ec0*/  MUFU.EX2 R200, R200 ;  /* 0x000000c800c87308 */ /* 0x000ee20000000800 */
[----:B-----5:R-:W-:Y:S01]  /*7ed0*/  FADD.FTZ R41, R202, R41 ;  /* 0x00000029ca297221 */ /* 0x020fe20000010000 */
[C---:B------:R-:W-:Y:S06]  /*7ee0*/  HMMA.16816.F32 R136, R28.reuse, R22, R136 ;  /* 0x000000161c88723c */ /* 0x040fec0000001888 */
        /* <DEDUP_REMOVED lines=8> */
[C---:B----4-:R-:W-:Y:S06]  /*7f70*/  HMMA.16816.F32 R108, R28.reuse, R12, R108 ;  /* 0x0000000c1c6c723c */ /* 0x050fec000000186c */
[----:B------:R-:W4:Y:S01]  /*7f80*/  MUFU.EX2 R193, R193 ;  /* 0x000000c100c17308 */ /* 0x000f220000000800 */
[----:B-1----:R-:W-:Y:S01]  /*7f90*/  FADD.FTZ R37, R196, R37 ;  /* 0x00000025c4257221 */ /* 0x002fe20000010000 */
[C---:B------:R-:W-:Y:S06]  /*7fa0*/  HMMA.16816.F32 R104, R28.reuse, R14, R104 ;  /* 0x0000000e1c68723c */ /* 0x040fec0000001868 */
[----:B------:R-:W1:Y:S01]  /*7fb0*/  MUFU.EX2 R203, R203 ;  /* 0x000000cb00cb7308 */ /* 0x000e620000000800 */
[----:B---3--:R-:W-:Y:S01]  /*7fc0*/  FADD.FTZ R37, R198, R37 ;  /* 0x00000025c6257221 */ /* 0x008fe20000010000 */
[C---:B--2---:R-:W-:Y:S06]  /*7fd0*/  HMMA.16816.F32 R72, R28.reuse, R8, R72 ;  /* 0x000000081c48723c */ /* 0x044fec0000001848 */
[----:B------:R-:W2:Y:S01]  /*7fe0*/  MUFU.EX2 R194, R194 ;  /* 0x000000c200c27308 */ /* 0x000ea20000000800 */
[----:B----4-:R-:W-:Y:S01]  /*7ff0*/  FADD.FTZ R37, R193, R37 ;  /* 0x00000025c1257221 */ /* 0x010fe20000010000 */
[C---:B------:R-:W-:Y:S06]  /*8000*/  HMMA.16816.F32 R76, R28.reuse, R10, R76 ;  /* 0x0000000a1c4c723c */ /* 0x040fec000000184c */
[----:B------:R-:W3:Y:S01]  /*8010*/  MUFU.EX2 R190, R190 ;  /* 0x000000be00be7308 */ /* 0x000ee20000000800 */
[----:B-1----:R-:W-:Y:S01]  /*8020*/  FADD.FTZ R50, R203, R50 ;  /* 0x00000032cb327221 */ /* 0x002fe20000010000 */
[C---:B------:R-:W-:Y:S06]  /*8030*/  HMMA.16816.F32 R88, R28.reuse, R4, R88 ;  /* 0x000000041c58723c */ /* 0x040fec0000001858 */
[----:B------:R-:W1:Y:S01]  /*8040*/  MUFU.EX2 R186, R186 ;  /* 0x000000ba00ba7308 */ /* 0x000e620000000800 */
[----:B--2---:R-:W-:Y:S01]  /*8050*/  FADD.FTZ R50, R194, R50 ;  /* 0x00000032c2327221 */ /* 0x004fe20000010000 */
[----:B------:R-:W-:Y:S01]  /*8060*/  HMMA.16816.F32 R92, R28, R6, R92 ;  /* 0x000000061c5c723c */ /* 0x000fe2000000185c */
[----:B------:R-:W-:-:S02]  /*8070*/  F2FP.F16.F32.PACK_AB R28, R184, R165 ;  /* 0x000000a5b81c723e */ /* 0x000fc400000000ff */
[----:B------:R-:W-:Y:S02]  /*8080*/  F2FP.F16.F32.PACK_AB R29, R191, R189 ;  /* 0x000000bdbf1d723e */ /* 0x000fe400000000ff */
[----:B------:R-:W-:Y:S01]  /*8090*/  F2FP.F16.F32.PACK_AB R30, R188, R187 ;  /* 0x000000bbbc1e723e */ /* 0x000fe200000000ff */
[----:B------:R-:W2:Y:S01]  /*80a0*/  MUFU.EX2 R185, R185 ;  /* 0x000000b900b97308 */ /* 0x000ea20000000800 */
[----:B------:R-:W-:Y:S01]  /*80b0*/  F2FP.F16.F32.PACK_AB R31, R195, R192 ;  /* 0x000000c0c31f723e */ /* 0x000fe200000000ff */
[----:B---3--:R-:W-:Y:S01]  /*80c0*/  FADD.FTZ R50, R190, R50 ;  /* 0x00000032be327221 */ /* 0x008fe20000010000 */
[----:B------:R-:W-:-:S05]  /*80d0*/  MOV R165, R0 ;  /* 0x0000000000a57202 */ /* 0x000fca0000000f00 */
[----:B------:R-:W-:Y:S01]  /*80e0*/  HMMA.16816.F32 R160, R28, R24, R160 ;  /* 0x000000181ca0723c */ /* 0x000fe200000018a0 */
[----:B------:R-:W3:Y:S01]  /*80f0*/  MUFU.EX2 R182, R182 ;  /* 0x000000b600b67308 */ /* 0x000ee20000000800 */
[----:B-1----:R-:W-:-:S06]  /*8100*/  FADD.FTZ R50, R186, R50 ;  /* 0x00000032ba327221 */ /* 0x002fcc0000010000 */
[----:B------:R-:W-:Y:S01]  /*8110*/  HMMA.16816.F32 R148, R28, R26, R148 ;  /* 0x0000001a1c94723c */ /* 0x000fe20000001894 */
[----:B------:R-:W1:Y:S01]  /*8120*/  LDSM.16.MT88.4 R24, [R218+0x9800] ;  /* 0x00980000da18783b */ /* 0x000e620000004200 */
[----:B------:R-:W4:Y:S01]  /*8130*/  MUFU.EX2 R181, R181 ;  /* 0x000000b500b57308 */ /* 0x000f220000000800 */
[----:B--2---:R-:W-:-:S05]  /*8140*/  FADD.FTZ R57, R185, R57 ;  /* 0x00000039b9397221 */ /* 0x004fca0000010000 */
[----:B------:R-:W-:Y:S02]  /*8150*/  HMMA.16816.F32 R144, R28, R20, R144 ;  /* 0x000000141c90723c */ /* 0x000fe40000001890 */
[----:B------:R-:W2:Y:S01]  /*8160*/  MUFU.EX2 R179, R179 ;  /* 0x000000b300b37308 */ /* 0x000ea20000000800 */
[----:B---3--:R-:W-:-:S05]  /*8170*/  FADD.FTZ R57, R182, R57 ;  /* 0x00000039b6397221 */ /* 0x008fca0000010000 */
[----:B------:R-:W-:Y:S01]  /*8180*/  HMMA.16816.F32 R132, R28, R22, R132 ;  /* 0x000000161c84723c */ /* 0x000fe20000001884 */
[----:B------:R-:W3:Y:S01]  /*8190*/  LDSM.16.MT88.4 R20, [R216+0x9800] ;  /* 0x00980000d814783b */ /* 0x000ee20000004200 */
[----:B------:R-:W5:Y:S01]  /*81a0*/  MUFU.EX2 R174, R174 ;  /* 0x000000ae00ae7308 */ /* 0x000f620000000800 */
[----:B----4-:R-:W-:-:S05]  /*81b0*/  FADD.FTZ R57, R181, R57 ;  /* 0x00000039b5397221 */ /* 0x010fca0000010000 */
[----:B------:R-:W-:Y:S02]  /*81c0*/  HMMA.16816.F32 R128, R28, R16, R128 ;  /* 0x000000101c80723c */ /* 0x000fe40000001880 */
[----:B------:R-:W4:Y:S01]  /*81d0*/  MUFU.EX2 R175, R175 ;  /* 0x000000af00af7308 */ /* 0x000f220000000800 */
[----:B--2---:R-:W-:-:S05]  /*81e0*/  FADD.FTZ R57, R179, R57 ;  /* 0x00000039b3397221 */ /* 0x004fca0000010000 */
[----:B------:R-:W-:Y:S01]  /*81f0*/  HMMA.16816.F32 R116, R28, R18, R116 ;  /* 0x000000121c74723c */ /* 0x000fe20000001874 */
[----:B------:R-:W2:Y:S01]  /*8200*/  LDSM.16.MT88.4 R16, [R218+0xa800] ;  /* 0x00a80000da10783b */ /* 0x000ea20000004200 */
[----:B------:R-:W1:Y:S01]  /*8210*/  MUFU.EX2 R173, R173 ;  /* 0x000000ad00ad7308 */ /* 0x000e620000000800 */
[----:B-----5:R-:W-:-:S05]  /*8220*/  FADD.FTZ R41, R174, R41 ;  /* 0x00000029ae297221 */ /* 0x020fca0000010000 */
[----:B------:R-:W-:Y:S02]  /*8230*/  HMMA.16816.F32 R112, R28, R12, R112 ;  /* 0x0000000c1c70723c */ /* 0x000fe40000001870 */
[----:B------:R-:W5:Y:S01]  /*8240*/  MUFU.EX2 R169, R169 ;  /* 0x000000a900a97308 */ /* 0x000f620000000800 */
[----:B----4-:R-:W-:-:S05]  /*8250*/  FADD.FTZ R41, R175, R41 ;  /* 0x00000029af297221 */ /* 0x010fca0000010000 */
[----:B------:R-:W-:Y:S01]  /*8260*/  HMMA.16816.F32 R100, R28, R14, R100 ;  /* 0x0000000e1c64723c */ /* 0x000fe20000001864 */
[----:B------:R-:W4:Y:S01]  /*8270*/  LDSM.16.MT88.4 R12, [R216+0xa800] ;  /* 0x00a80000d80c783b */ /* 0x000f220000004200 */
[----:B------:R-:W3:Y:S01]  /*8280*/  MUFU.EX2 R170, R170 ;  /* 0x000000aa00aa7308 */ /* 0x000ee20000000800 */
[----:B-1----:R-:W-:-:S05]  /*8290*/  FADD.FTZ R41, R173, R41 ;  /* 0x00000029ad297221 */ /* 0x002fca0000010000 */
[----:B------:R-:W-:Y:S02]  /*82a0*/  HMMA.16816.F32 R68, R28, R8, R68 ;  /* 0x000000081c44723c */ /* 0x000fe40000001844 */
[----:B------:R-:W1:Y:S01]  /*82b0*/  MUFU.EX2 R66, R66 ;  /* 0x0000004200427308 */ /* 0x000e620000000800 */
[----:B-----5:R-:W-:-:S05]  /*82c0*/  FADD.FTZ R232, R169, R41 ;  /* 0x00000029a9e87221 */ /* 0x020fca0000010000 */
[----:B------:R-:W-:Y:S01]  /*82d0*/  HMMA.16816.F32 R80, R28, R10, R80 ;  /* 0x0000000a1c50723c */ /* 0x000fe20000001850 */
[----:B------:R-:W5:Y:S01]  /*82e0*/  LDSM.16.MT88.4 R8, [R218+0xb800] ;  /* 0x00b80000da08783b */ /* 0x000f620000004200 */
[----:B------:R-:W2:Y:S01]  /*82f0*/  MUFU.EX2 R63, R63 ;  /* 0x0000003f003f7308 */ /* 0x000ea20000000800 */
[----:B---3--:R-:W-:-:S05]  /*8300*/  FADD.FTZ R37, R170, R37 ;  /* 0x00000025aa257221 */ /* 0x008fca0000010000 */
[----:B------:R-:W-:Y:S02]  /*8310*/  HMMA.16816.F32 R84, R28, R4, R84 ;  /* 0x000000041c54723c */ /* 0x000fe40000001854 */
[----:B------:R-:W3:Y:S01]  /*8320*/  MUFU.EX2 R59, R59 ;  /* 0x0000003b003b7308 */ /* 0x000ee20000000800 */
[----:B-1----:R-:W-:-:S05]  /*8330*/  FADD.FTZ R37, R66, R37 ;  /* 0x0000002542257221 */ /* 0x002fca0000010000 */
[----:B------:R-:W-:Y:S01]  /*8340*/  HMMA.16816.F32 R96, R28, R6, R96 ;  /* 0x000000061c60723c */ /* 0x000fe20000001860 */
[----:B------:R-:W1:Y:S01]  /*8350*/  LDSM.16.MT88.4 R4, [R216+0xb800] ;  /* 0x00b80000d804783b */ /* 0x000e620000004200 */
[----:B------:R-:W-:Y:S01]  /*8360*/  F2FP.F16.F32.PACK_AB R28, R202, R199 ;  /* 0x000000c7ca1c723e */ /* 0x000fe200000000ff */
[----:B------:R-:W4:Y:S01]  /*8370*/  MUFU.EX2 R176, R176 ;  /* 0x000000b000b07308 */ /* 0x000f220000000800 */
[----:B------:R-:W-:Y:S01]  /*8380*/  F2FP.F16.F32.PACK_AB R29, R196, R197 ;  /* 0x000000c5c41d723e */ /* 0x000fe200000000ff */
[----:B--2---:R-:W-:Y:S01]  /*8390*/  FADD.FTZ R37, R63, R37 ;  /* 0x000000253f257221 */ /* 0x004fe20000010000 */
[----:B------:R-:W-:Y:S02]  /*83a0*/  F2FP.F16.F32.PACK_AB R30, R200, R201 ;  /* 0x000000c9c81e723e */ /* 0x000fe400000000ff */
[----:B------:R-:W-:-:S03]  /*83b0*/  F2FP.F16.F32.PACK_AB R31, R193, R198 ;  /* 0x000000c6c11f723e */ /* 0x000fc600000000ff */
[----:B------:R-:W2:Y:S01]  /*83c0*/  MUFU.EX2 R60, R60 ;  /* 0x0000003c003c7308 */ /* 0x000ea20000000800 */
[----:B---3--:R-:W-:-:S03]  /*83d0*/  FADD.FTZ R231, R59, R37 ;  /* 0x000000253be77221 */ /* 0x008fc60000010000 */
[----:B------:R-:W-:Y:S04]  /*83e0*/  HMMA.16816.F32 R156, R28, R24, R156 ;  /* 0x000000181c9c723c */ /* 0x000fe8000000189c */
[----:B------:R-:W3:Y:S01]  /*83f0*/  MUFU.EX2 R56, R56 ;  /* 0x0000003800387308 */ /* 0x000ee20000000800 */
[----:B----4-:R-:W-:-:S03]  /*8400*/  FADD.FTZ R50, R176, R50 ;  /* 0x00000032b0327221 */ /* 0x010fc60000010000 */
[----:B------:R-:W-:Y:S04]  /*8410*/  HMMA.16816.F32 R152, R28, R26, R152 ;  /* 0x0000001a1c98723c */ /* 0x000fe80000001898 */
[----:B------:R-:W4:Y:S01]  /*8420*/  MUFU.EX2 R49, R49 ;  /* 0x0000003100317308 */ /* 0x000f220000000800 */
[----:B--2---:R-:W-:-:S03]  /*8430*/  FADD.FTZ R50, R60, R50 ;  /* 0x000000323c327221 */ /* 0x004fc60000010000 */
[----:B------:R-:W-:Y:S04]  /*8440*/  HMMA.16816.F32 R140, R28, R20, R140 ;  /* 0x000000141c8c723c */ /* 0x000fe8000000188c */
        /* <DEDUP_REMOVED lines=11> */
[----:B------:R-:W-:Y:S01]  /*8500*/  HMMA.16816.F32 R108, R28, R12, R108 ;  /* 0x0000000c1c6c723c */ /* 0x000fe2000000186c */
[----:B----4-:R-:W-:-:S07]  /*8510*/  FADD.FTZ R57, R46, R57 ;  /* 0x000000392e397221 */ /* 0x010fce0000010000 */
[----:B------:R-:W-:Y:S01]  /*8520*/  HMMA.16816.F32 R104, R28, R14, R104 ;  /* 0x0000000e1c68723c */ /* 0x000fe20000001868 */
[----:B--2---:R-:W-:-:S07]  /*8530*/  FADD.FTZ R233, R45, R57 ;  /* 0x000000392de97221 */ /* 0x004fce0000010000 */
[C---:B-----5:R-:W-:Y:S08]  /*8540*/  HMMA.16816.F32 R72, R28.reuse, R8, R72 ;  /* 0x000000081c48723c */ /* 0x060ff00000001848 */
[C---:B------:R-:W-:Y:S08]  /*8550*/  HMMA.16816.F32 R76, R28.reuse, R10, R76 ;  /* 0x0000000a1c4c723c */ /* 0x040ff0000000184c */
[C---:B-1----:R-:W-:Y:S08]  /*8560*/  HMMA.16816.F32 R88, R28.reuse, R4, R88 ;  /* 0x000000041c58723c */ /* 0x042ff00000001858 */
        /* <DEDUP_REMOVED lines=22> */
[----:B------:R-:W5:Y:S01]  /*86d0*/  LDSM.16.MT88.4 R4, [R216+0xbc00] ;  /* 0x00bc0000d804783b */ /* 0x000f620000004200 */
[----:B------:R-:W-:-:S02]  /*86e0*/  F2FP.F16.F32.PACK_AB R28, R175, R174 ;  /* 0x000000aeaf1c723e */ /* 0x000fc400000000ff */
[----:B------:R-:W-:Y:S02]  /*86f0*/  F2FP.F16.F32.PACK_AB R29, R66, R170 ;  /* 0x000000aa421d723e */ /* 0x000fe400000000ff */
[----:B------:R-:W-:Y:S02]  /*8700*/  F2FP.F16.F32.PACK_AB R30, R169, R173 ;  /* 0x000000ada91e723e */ /* 0x000fe400000000ff */
[----:B------:R-:W-:-:S07]  /*8710*/  F2FP.F16.F32.PACK_AB R31, R59, R63 ;  /* 0x0000003f3b1f723e */ /* 0x000fce00000000ff */
        /* <DEDUP_REMOVED lines=29> */
.L_x_434:
        /* <DEDUP_REMOVED lines=8> */
[----:B------:R-:W1:Y:S01]  /*8970*/  LDCU UR7, c[0x0][0x50c] ;  /* 0x0000a180ff0777ac */ /* 0x000e620008000800 */
[----:B------:R-:W2:Y:S01]  /*8980*/  LDCU UR4, c[0x0][0x45c] ;  /* 0x00008b80ff0477ac */ /* 0x000ea20008000800 */
[----:B------:R-:W3:Y:S01]  /*8990*/  LDCU.64 UR8, c[0x0][0x3c0] ;  /* 0x00007800ff0877ac */ /* 0x000ee20008000a00 */
[----:B------:R-:W-:Y:S05]  /*89a0*/  BRA `(.L_x_437) ;  /* 0x0000000000547947 */ /* 0x000fea0003800000 */
.L_x_439:
        /* <DEDUP_REMOVED lines=21> */
.L_x_437:
[----:B------:R-:W-:Y:S04]  /*8b00*/  DEPBAR.LE SB0, 0x0 ;  /* 0x000080000000791a */ /* 0x000fe80000000000 */
[----:B------:R-:W-:Y:S01]  /*8b10*/  BAR.SYNC.DEFER_BLOCKING 0x0 ;  /* 0x0000000000007b1d */ /* 0x000fe20000010000 */
[C---:B---3--:R-:W-:Y:S04]  /*8b20*/  IMAD.WIDE.U32 R8, R230.reuse, UR8, RZ ;  /* 0x00000008e6087c25 */ /* 0x048fe8000f8e00ff */
[----:B------:R-:W-:Y:S01]  /*8b30*/  IMAD R4, R230, UR9, R9 ;  /* 0x00000009e6047c24 */ /* 0x000fe2000f8e0209 */
[C---:B------:R-:W-:Y:S02]  /*8b40*/  LEA R12, P1, R8.reuse, R223, 0x7 ;  /* 0x000000df080c7211 */ /* 0x040fe400078238ff */
        /* <DEDUP_REMOVED lines=9> */
[----:B------:R-:W-:Y:S08]  /*8be0*/  LDGSTS.E.BYPASS.LTC128B.128 [R226+0x9000], desc[UR26][R12.64] ;  /* 0x090000000ce27fae */ /* 0x000ff0000b981a1a */
[----:B------:R-:W-:Y:S08]  /*8bf0*/  LDGSTS.E.BYPASS.LTC128B.128 [R226+0xa000], desc[UR26][R12.64+0x40] ;  /* 0x0a0000400ce27fae */ /* 0x000ff0000b981a1a */
[----:B------:R-:W-:Y:S08]  /*8c00*/  LDGSTS.E.BYPASS.LTC128B.128 [R226+0xb000], desc[UR26][R12.64+0x80] ;  /* 0x0b0000800ce27fae */ /* 0x000ff0000b981a1a */
[----:B------:R-:W-:Y:S08]  /*8c10*/  LDGSTS.E.BYPASS.LTC128B.128 [R226+0x9800], desc[UR26][R10.64] ;  /* 0x098000000ae27fae */ /* 0x000ff0000b981a1a */
[----:B------:R-:W-:Y:S08]  /*8c20*/  LDGSTS.E.BYPASS.LTC128B.128 [R226+0xa800], desc[UR26][R10.64+0x40] ;  /* 0x0a8000400ae27fae */ /* 0x000ff0000b981a1a */
[----:B------:R3:W-:Y:S08]  /*8c30*/  LDGSTS.E.BYPASS.LTC128B.128 [R226+0xb800], desc[UR26][R10.64+0x80] ;  /* 0x0b8000800ae27fae */ /* 0x0007f0000b981a1a */
[----:B------:R-:W-:Y:S08]  /*8c40*/  LDSM.16.M88.4 R64, [R221] ;  /* 0x00000000dd40783b */ /* 0x000ff00000000200 */
[----:B------:R-:W4:Y:S08]  /*8c50*/  LDSM.16.M88.4 R16, [R220+0x6000] ;  /* 0x00600000dc10783b */ /* 0x000f300000000200 */
[----:B------:R-:W3:Y:S08]  /*8c60*/  LDSM.16.M88.4 R60, [R221+0x1000] ;  /* 0x00100000dd3c783b */ /* 0x000ef00000000200 */
[----:B------:R-:W5:Y:S08]  /*8c70*/  LDSM.16.M88.4 R32, [R220+0x6400] ;  /* 0x00640000dc20783b */ /* 0x000f700000000200 */
[----:B------:R-:W0:Y:S08]  /*8c80*/  LDGDEPBAR ;  /* 0x00000000000079af */ /* 0x000e300000000000 */
[----:B------:R-:W1:Y:S08]  /*8c90*/  LDSM.16.M88.4 R48, [R220+0x6800] ;  /* 0x00680000dc30783b */ /* 0x000e700000000200 */
[----:B------:R-:W2:Y:S01]  /*8ca0*/  LDSM.16.M88.4 R168, [R220+0x6c00] ;  /* 0x006c0000dca8783b */ /* 0x000ea20000000200 */
[-C--:B----4-:R-:W-:Y:S07]  /*8cb0*/  HMMA.16816.F32 R4, R64, R16.reuse, RZ ;  /* 0x000000104004723c */ /* 0x090fee00000018ff */
[----:B------:R-:W-:Y:S01]  /*8cc0*/  LDSM.16.M88.4 R172, [R219] ;  /* 0x00000000dbac783b */ /* 0x000fe20000000200 */
[C---:B---3--:R-:W-:Y:S07]  /*8cd0*/  HMMA.16816.F32 R8, R60.reuse, R16, RZ ;  /* 0x000000103c08723c */ /* 0x048fee00000018ff */
        /* <DEDUP_REMOVED lines=9> */
[-C--:B------:R-:W-:Y:S07]  /*8d70*/  HMMA.16816.F32 R28, R60, R34.reuse, RZ ;  /* 0x000000223c1c723c */ /* 0x080fee00000018ff */
[----:B------:R-:W-:Y:S01]  /*8d80*/  LDSM.16.M88.4 R196, [R220+0x7000] ;  /* 0x00700000dcc4783b */ /* 0x000fe20000000200 */
[C---:B------:R-:W-:Y:S07]  /*8d90*/  HMMA.16816.F32 R32, R64.reuse, R34, RZ ;  /* 0x000000224020723c */ /* 0x040fee00000018ff */
[----:B------:R-:W-:Y:S01]  /*8da0*/  LDSM.16.M88.4 R200, [R219+0x3000] ;  /* 0x00300000dbc8783b */ /* 0x000fe20000000200 */
[-C--:B-1----:R-:W-:Y:S07]  /*8db0*/  HMMA.16816.F32 R36, R64, R48.reuse, RZ ;  /* 0x000000304024723c */ /* 0x082fee00000018ff */
[----:B------:R-:W-:Y:S01]  /*8dc0*/  LDSM.16.M88.4 R204, [R220+0x8400] ;  /* 0x00840000dccc783b */ /* 0x000fe20000000200 */
[C---:B------:R-:W-:Y:S07]  /*8dd0*/  HMMA.16816.F32 R40, R60.reuse, R48, RZ ;  /* 0x000000303c28723c */ /* 0x040fee00000018ff */
[----:B------:R-:W-:Y:S01]  /*8de0*/  LDSM.16.M88.4 R208, [R220+0x8c00] ;  /* 0x008c0000dcd0783b */ /* 0x000fe20000000200 */
[-C--:B------:R-:W-:Y:S07]  /*8df0*/  HMMA.16816.F32 R44, R60, R50.reuse, RZ ;  /* 0x000000323c2c723c */ /* 0x080fee00000018ff */
[----:B------:R-:W-:Y:S01]  /*8e00*/  LDSM.16.M88.4 R212, [R217+0x8000] ;  /* 0x00800000d9d4783b */ /* 0x000fe20000000200 */
[C---:B------:R-:W-:Y:S08]  /*8e10*/  HMMA.16816.F32 R48, R64.reuse, R50, RZ ;  /* 0x000000324030723c */ /* 0x040ff000000018ff */
[-C--:B--2---:R-:W-:Y:S08]  /*8e20*/  HMMA.16816.F32 R52, R64, R168.reuse, RZ ;  /* 0x000000a84034723c */ /* 0x084ff000000018ff */
[C---:B------:R-:W-:Y:S08]  /*8e30*/  HMMA.16816.F32 R56, R60.reuse, R168, RZ ;  /* 0x000000a83c38723c */ /* 0x040ff000000018ff */
[-C--:B------:R-:W-:Y:S08]  /*8e40*/  HMMA.16816.F32 R60, R60, R170.reuse, RZ ;  /* 0x000000aa3c3c723c */ /* 0x080ff000000018ff */
[----:B------:R-:W-:Y:S01]  /*8e50*/  HMMA.16816.F32 R64, R64, R170, RZ ;  /* 0x000000aa4040723c */ /* 0x000fe200000018ff */
[----:B------:R-:W1:Y:S07]  /*8e60*/  LDSM.16.M88.4 R168, [R221+0x2000] ;  /* 0x00200000dda8783b */ /* 0x000e6e0000000200 */
[-C--:B---3--:R-:W-:Y:S08]  /*8e70*/  HMMA.16816.F32 R4, R172, R176.reuse, R4 ;  /* 0x000000b0ac04723c */ /* 0x088ff00000001804 */
[C---:B----4-:R-:W-:Y:S08]  /*8e80*/  HMMA.16816.F32 R8, R180.reuse, R176, R8 ;  /* 0x000000b0b408723c */ /* 0x050ff00000001808 */
        /* <DEDUP_REMOVED lines=21> */
[C---:B--2---:R-:W-:Y:S08]  /*8fe0*/  HMMA.16816.F32 R8, R176.reuse, R196, R8 ;  /* 0x000000c4b008723c */ /* 0x044ff00000001808 */
[-C--:B------:R-:W-:Y:S08]  /*8ff0*/  HMMA.16816.F32 R12, R176, R198.reuse, R12 ;  /* 0x000000c6b00c723c */ /* 0x080ff0000000180c */
[C---:B------:R-:W-:Y:S01]  /*9000*/  HMMA.16816.F32 R16, R168.reuse, R198, R16 ;  /* 0x000000c6a810723c */ /* 0x040fe20000001810 */
[----:B------:R-:W2:Y:S07]  /*9010*/  LDSM.16.M88.4 R196, [R217+0x7400] ;  /* 0x00740000d9c4783b */ /* 0x000eae0000000200 */
[-C--:B---3--:R-:W-:Y:S08]  /*9020*/  HMMA.16816.F32 R20, R168, R180.reuse, R20 ;  /* 0x000000b4a814723c */ /* 0x088ff00000001814 */
        /* <DEDUP_REMOVED lines=11> */
[-C--:B------:R-:W-:Y:S01]  /*90e0*/  HMMA.16816.F32 R60, R176, R174.reuse, R60 ;  /* 0x000000aeb03c723c */ /* 0x080fe2000000183c */
[----:B------:R-:W-:Y:S07]  /*90f0*/  LDSM.16.M88.4 R176, [R221+0x4000] ;  /* 0x00400000ddb0783b */ /* 0x000fee0000000200 */
[----:B------:R-:W-:Y:S01]  /*9100*/  HMMA.16816.F32 R64, R168, R174, R64 ;  /* 0x000000aea840723c */ /* 0x000fe20000001840 */
[----:B------:R-:W3:Y:S07]  /*9110*/  LDSM.16.M88.4 R168, [R217+0x7800] ;  /* 0x00780000d9a8783b */ /* 0x000eee0000000200 */
[-C--:B-1----:R-:W-:Y:S01]  /*9120*/  HMMA.16816.F32 R4, R188, R192.reuse, R4 ;  /* 0x000000c0bc04723c */ /* 0x082fe20000001804 */
[----:B------:R-:W1:Y:S07]  /*9130*/  LDSM.16.M88.4 R172, [R217+0x7c00] ;  /* 0x007c0000d9ac783b */ /* 0x000e6e0000000200 */
[C---:B------:R-:W-:Y:S08]  /*9140*/  HMMA.16816.F32 R8, R200.reuse, R192, R8 ;  /* 0x000000c0c808723c */ /* 0x040ff00000001808 */
[-C--:B------:R-:W-:Y:S08]  /*9150*/  HMMA.16816.F32 R12, R200, R194.reuse, R12 ;  /* 0x000000c2c80c723c */ /* 0x080ff0000000180c */
[C---:B------:R-:W-:Y:S01]  /*9160*/  HMMA.16816.F32 R16, R188.reuse, R194, R16 ;  /* 0x000000c2bc10723c */ /* 0x040fe20000001810 */
[----:B------:R-:W4:Y:S07]  /*9170*/  LDSM.16.M88.4 R192, [R220+0x8800] ;  /* 0x00880000dcc0783b */ /* 0x000f2e0000000200 */
[-C--:B--2---:R-:W-:Y:S08]  /*9180*/  HMMA.16816.F32 R20, R188, R196.reuse, R20 ;  /* 0x000000c4bc14723c */ /* 0x084ff00000001814 */
[C---:B------:R-:W-:Y:S08]  /*9190*/  HMMA.16816.F32 R24, R200.reuse, R196, R24 ;  /* 0x000000c4c818723c */ /* 0x040ff00000001818 */
[-C--:B------:R-:W-:Y:S08]  /*91a0*/  HMMA.16816.F32 R28, R200, R198.reuse, R28 ;  /* 0x000000c6c81c723c */ /* 0x080ff0000000181c */
[C---:B------:R-:W-:Y:S01]  /*91b0*/  HMMA.16816.F32 R32, R188.reuse, R198, R32 ;  /* 0x000000c6bc20723c */ /* 0x040fe20000001820 */
[----:B------:R-:W2:Y:S07]  /*91c0*/  LDSM.16.M88.4 R196, [R219+0x4000] ;  /* 0x00400000dbc4783b */ /* 0x000eae0000000200 */
        /* <DEDUP_REMOVED lines=8> */
[----:B------:R-:W-:Y:S08]  /*9250*/  HMMA.16816.F32 R64, R188, R174, R64 ;  /* 0x000000aebc40723c */ /* 0x000ff00000001840 */
        /* <DEDUP_REMOVED lines=8> */
[-C--:B----4-:R-:W-:Y:S08]  /*92e0*/  HMMA.16816.F32 R36, R176, R192.reuse, R36 ;  /* 0x000000c0b024723c */ /* 0x090ff00000001824 */
[C---:B------:R-:W-:Y:S08]  /*92f0*/  HMMA.16816.F32 R40, R184.reuse, R192, R40 ;  /* 0x000000c0b828723c */ /* 0x040ff00000001828 */
[-C--:B------:R-:W-:Y:S08]  /*9300*/  HMMA.16816.F32 R44, R184, R194.reuse, R44 ;  /* 0x000000c2b82c723c */ /* 0x080ff0000000182c */
[C---:B------:R-:W-:Y:S08]  /*9310*/  HMMA.16816.F32 R48, R176.reuse, R194, R48 ;  /* 0x000000c2b030723c */ /* 0x040ff00000001830 */
[-C--:B------:R-:W-:Y:S08]  /*9320*/  HMMA.16816.F32 R52, R176, R208.reuse, R52 ;  /* 0x000000d0b034723c */ /* 0x080ff00000001834 */
[C---:B------:R-:W-:Y:S08]  /*9330*/  HMMA.16816.F32 R56, R184.reuse, R208, R56 ;  /* 0x000000d0b838723c */ /* 0x040ff00000001838 */
[-C--:B------:R-:W-:Y:S08]  /*9340*/  HMMA.16816.F32 R60, R184, R210.reuse, R60 ;  /* 0x000000d2b83c723c */ /* 0x080ff0000000183c */
[----:B------:R-:W-:Y:S08]  /*9350*/  HMMA.16816.F32 R64, R176, R210, R64 ;  /* 0x000000d2b040723c */ /* 0x000ff00000001840 */
[-C--:B--2---:R-:W-:Y:S08]  /*9360*/  HMMA.16816.F32 R4, R196, R212.reuse, R4 ;  /* 0x000000d4c404723c */ /* 0x084ff00000001804 */
[C---:B---3--:R-:W-:Y:S08]  /*9370*/  HMMA.16816.F32 R8, R168.reuse, R212, R8 ;  /* 0x000000d4a808723c */ /* 0x048ff00000001808 */
[-C--:B------:R-:W-:Y:S03]  /*9380*/  HMMA.16816.F32 R12, R168, R214.reuse, R12 ;  /* 0x000000d6a80c723c */ /* 0x080fe6000000180c */
[----:B------:R-:W-:Y:S01]  /*9390*/  FMUL.FTZ R4, R4, UR7 ;  /* 0x0000000704047c20 */ /* 0x000fe20008410000 */
[----:B------:R-:W-:Y:S01]  /*93a0*/  FMUL.FTZ R5, R5, UR7 ;  /* 0x0000000705057c20 */ /* 0x000fe20008410000 */
[----:B------:R-:W-:Y:S01]  /*93b0*/  FMUL.FTZ R6, R6, UR7 ;  /* 0x0000000706067c20 */ /* 0x000fe20008410000 */
[----:B------:R-:W-:Y:S01]  /*93c0*/  FMUL.FTZ R7, R7, UR7 ;  /* 0x0000000707077c20 */ /* 0x000fe20008410000 */
[----:B------:R-:W-:Y:S01]  /*93d0*/  MUFU.TANH R177, R4 ;  /* 0x0000000400b17308 */ /* 0x000fe20000002400 */
[C---:B------:R-:W-:Y:S04]  /*93e0*/  HMMA.16816.F32 R16, R196.reuse, R214, R16 ;  /* 0x000000d6c410723c */ /* 0x040fe80000001810 */
[----:B------:R-:W-:Y:S01]  /*93f0*/  FMUL.FTZ R8, R8, UR7 ;  /* 0x0000000708087c20 */ /* 0x000fe20008410000 */
[----:B------:R-:W-:Y:S01]  /*9400*/  FMUL.FTZ R9, R9, UR7 ;  /* 0x0000000709097c20 */ /* 0x000fe20008410000 */
[----:B------:R-:W-:Y:S03]  /*9410*/  FMUL.FTZ R10, R10, UR7 ;  /* 0x000000070a0a7c20 */ /* 0x000fe60008410000 */
[----:B------:R-:W1:Y:S01]  /*9420*/  MUFU.TANH R195, R5 ;  /* 0x0000000500c37308 */ /* 0x000e620000002400 */
[----:B------:R-:W-:Y:S01]  /*9430*/  FMUL.FTZ R11, R11, UR7 ;  /* 0x000000070b0b7c20 */ /* 0x000fe20008410000 */
[----:B------:R-:W-:Y:S01]  /*9440*/  FMUL.FTZ R12, R12, UR7 ;  /* 0x000000070c0c7c20 */ /* 0x000fe20008410000 */
[----:B------:R-:W-:Y:S07]  /*9450*/  FMUL.FTZ R13, R13, UR7 ;  /* 0x000000070d0d7c20 */ /* 0x000fee0008410000 */
[----:B------:R-:W-:Y:S01]  /*9460*/  MUFU.TANH R194, R6 ;  /* 0x0000000600c27308 */ /* 0x000fe20000002400 */
[----:B------:R-:W-:Y:S09]  /*9470*/  FMUL.FTZ R16, R16, UR7 ;  /* 0x0000000710107c20 */ /* 0x000ff20008410000 */
[----:B------:R2:W3:Y:S10]  /*9480*/  MUFU.TANH R179, R7 ;  /* 0x0000000700b37308 */ /* 0x0004f40000002400 */
[----:B------:R-:W-:Y:S10]  /*9490*/  MUFU.TANH R191, R8 ;  /* 0x0000000800bf7308 */ /* 0x000ff40000002400 */
[----:B------:R-:W-:Y:S01]  /*94a0*/  MUFU.TANH R190, R9 ;  /* 0x0000000900be7308 */ /* 0x000fe20000002400 */
[----:B--2---:R-:W2:Y:S09]  /*94b0*/  LDSM.16.M88.4 R4, [R217+0x8400] ;  /* 0x00840000d904783b */ /* 0x004eb20000000200 */
[----:B------:R-:W-:Y:S10]  /*94c0*/  MUFU.TANH R189, R10 ;  /* 0x0000000a00bd7308 */ /* 0x000ff40000002400 */
[----:B------:R4:W-:Y:S10]  /*94d0*/  MUFU.TANH R188, R11 ;  /* 0x0000000b00bc7308 */ /* 0x0009f40000002400 */
[----:B------:R5:W-:Y:S10]  /*94e0*/  MUFU.TANH R200, R16 ;  /* 0x0000001000c87308 */ /* 0x000bf40000002400 */
[----:B------:R1:W-:Y:S01]  /*94f0*/  MUFU.TANH R193, R12 ;  /* 0x0000000c00c17308 */ /* 0x0003e20000002400 */
[----:B----4-:R-:W4:Y:S09]  /*9500*/  LDSM.16.M88.4 R8, [R217+0x8800] ;  /* 0x00880000d908783b */ /* 0x010f320000000200 */
[----:B------:R3:W-:Y:S01]  /*9510*/  MUFU.TANH R192, R13 ;  /* 0x0000000d00c07308 */ /* 0x0007e20000002400 */
[-C--:B--2---:R-:W-:Y:S03]  /*9520*/  HMMA.16816.F32 R20, R196, R4.reuse, R20 ;  /* 0x00000004c414723c */ /* 0x084fe60000001814 */
[----:B-----5:R-:W-:Y:S05]  /*9530*/  FMUL.FTZ R16, R17, UR7 ;  /* 0x0000000711107c20 */ /* 0x020fea0008410000 */
[C---:B------:R-:W-:Y:S01]  /*9540*/  HMMA.16816.F32 R24, R168.reuse, R4, R24 ;  /* 0x00000004a818723c */ /* 0x040fe20000001818 */
[----:B------:R-:W2:Y:S03]  /*9550*/  MUFU.TANH R16, R16 ;  /* 0x0000001000107308 */ /* 0x000ea60000002400 */
[----:B-1----:R-:W-:Y:S01]  /*9560*/  FMUL.FTZ R12, R15, UR7 ;  /* 0x000000070f0c7c20 */ /* 0x002fe20008410000 */
[----:B------:R-:W-:Y:S03]  /*9570*/  FMUL.FTZ R15, R18, UR7 ;  /* 0x00000007120f7c20 */ /* 0x000fe60008410000 */
[-C--:B------:R-:W-:Y:S03]  /*9580*/  HMMA.16816.F32 R28, R168, R6.reuse, R28 ;  /* 0x00000006a81c723c */ /* 0x080fe6000000181c */
[----:B------:R-:W-:Y:S01]  /*9590*/  MUFU.TANH R12, R12 ;  /* 0x0000000c000c7308 */ /* 0x000fe20000002400 */
[----:B---3--:R-:W-:Y:S01]  /*95a0*/  FMUL.FTZ R13, R14, UR7 ;  /* 0x000000070e0d7c20 */ /* 0x008fe20008410000 */
[----:B------:R-:W-:Y:S01]  /*95b0*/  FMUL.FTZ R14, R19, UR7 ;  /* 0x00000007130e7c20 */ /* 0x000fe20008410000 */
[----:B------:R-:W-:Y:S01]  /*95c0*/  FMUL.FTZ R20, R20, UR7 ;  /* 0x0000000714147c20 */ /* 0x000fe20008410000 */
[----:B------:R-:W-:Y:S01]  /*95d0*/  FMUL.FTZ R21, R21, UR7 ;  /* 0x0000000715157c20 */ /* 0x000fe20008410000 */
[----:B------:R-:W-:Y:S01]  /*95e0*/  FMUL.FTZ R22, R22, UR7 ;  /* 0x0000000716167c20 */ /* 0x000fe20008410000 */
[C---:B------:R-:W-:Y:S01]  /*95f0*/  HMMA.16816.F32 R32, R196.reuse, R6, R32 ;  /* 0x00000006c420723c */ /* 0x040fe20000001820 */
[----:B------:R-:W1:Y:S03]  /*9600*/  LDSM.16.M88.4 R4, [R217+0x8c00] ;  /* 0x008c0000d904783b */ /* 0x000e660000000200 */
[----:B------:R-:W-:Y:S04]  /*9610*/  MUFU.TANH R15, R15 ;  /* 0x0000000f000f7308 */ /* 0x000fe80000002400 */
[----:B------:R-:W-:Y:S04]  /*9620*/  DEPBAR.LE SB0, 0x0 ;  /* 0x000080000000791a */ /* 0x000fe80000000000 */
[----:B------:R-:W-:Y:S01]  /*9630*/  FMUL.FTZ R23, R23, UR7 ;  /* 0x0000000717177c20 */ /* 0x000fe20008410000 */
[-C--:B----4-:R-:W-:Y:S01]  /*9640*/  HMMA.16816.F32 R36, R196, R8.reuse, R36 ;  /* 0x00000008c424723c */ /* 0x090fe20000001824 */
[----:B------:R-:W3:Y:S01]  /*9650*/  MUFU.TANH R14, R14 ;  /* 0x0000000e000e7308 */ /* 0x000ee20000002400 */
[----:B------:R-:W-:Y:S03]  /*9660*/  BAR.SYNC.DEFER_BLOCKING 0x0 ;  /* 0x0000000000007b1d */ /* 0x000fe60000010000 */
[----:B------:R-:W-:Y:S01]  /*9670*/  FMUL.FTZ R24, R24, UR7 ;  /* 0x0000000718187c20 */ /* 0x000fe20008410000 */
[----:B------:R-:W-:Y:S01]  /*9680*/  FMUL.FTZ R25, R25, UR7 ;  /* 0x0000000719197c20 */ /* 0x000fe20008410000 */
[----:B------:R-:W-:Y:S01]  /*9690*/  FMUL.FTZ R26, R26, UR7 ;  /* 0x000000071a1a7c20 */ /* 0x000fe20008410000 */
[C---:B------:R-:W-:Y:S03]  /*96a0*/  HMMA.16816.F32 R40, R168.reuse, R8, R40 ;  /* 0x00000008a828723c */ /* 0x040fe60000001828 */
[----:B------:R-:W-:Y:S01]  /*96b0*/  MUFU.TANH R204, R20 ;  /* 0x0000001400cc7308 */ /* 0x000fe20000002400 */
[----:B------:R-:W-:Y:S01]  /*96c0*/  FMUL.FTZ R32, R32, UR7 ;  /* 0x0000000720207c20 */ /* 0x000fe20008410000 */
[----:B------:R-:W-:Y:S01]  /*96d0*/  FMUL.FTZ R33, R33, UR7 ;  /* 0x0000000721217c20 */ /* 0x000fe20008410000 */
[----:B------:R-:W-:Y:S01]  /*96e0*/  FMUL.FTZ R34, R34, UR7 ;  /* 0x0000000722227c20 */ /* 0x000fe20008410000 */
[----:B------:R-:W-:Y:S01]  /*96f0*/  FMUL.FTZ R35, R35, UR7 ;  /* 0x0000000723237c20 */ /* 0x000fe20008410000 */
[-C--:B------:R-:W-:Y:S05]  /*9700*/  HMMA.16816.F32 R44, R168, R10.reuse, R44 ;  /* 0x0000000aa82c723c */ /* 0x080fea000000182c */
[----:B------:R-:W4:Y:S01]  /*9710*/  MUFU.TANH R206, R21 ;  /* 0x0000001500ce7308 */ /* 0x000f220000002400 */
[----:B------:R-:W-:Y:S01]  /*9720*/  FMUL.FTZ R36, R36, UR7 ;  /* 0x0000000724247c20 */ /* 0x000fe20008410000 */
[----:B------:R-:W-:Y:S01]  /*9730*/  FMUL.FTZ R37, R37, UR7 ;  /* 0x0000000725257c20 */ /* 0x000fe20008410000 */
[----:B------:R-:W-:Y:S01]  /*9740*/  FMUL.FTZ R38, R38, UR7 ;  /* 0x0000000726267c20 */ /* 0x000fe20008410000 */
[----:B------:R-:W-:Y:S01]  /*9750*/  FMUL.FTZ R39, R39, UR7 ;  /* 0x0000000727277c20 */ /* 0x000fe20008410000 */
[----:B------:R-:W-:Y:S01]  /*9760*/  FMUL.FTZ R27, R27, UR7 ;  /* 0x000000071b1b7c20 */ /* 0x000fe20008410000 */
[C---:B------:R-:W-:Y:S04]  /*9770*/  HMMA.16816.F32 R48, R196.reuse, R10, R48 ;  /* 0x0000000ac430723c */ /* 0x040fe80000001830 */
[----:B------:R-:W-:Y:S01]  /*9780*/  MUFU.TANH R205, R22 ;  /* 0x0000001600cd7308 */ /* 0x000fe20000002400 */
[----:B------:R-:W-:Y:S01]  /*9790*/  FMNMX3.FTZ R11, R3, R177, R195, !PT ;  /* 0x000000b1030b7276 */ /* 0x000fe200078100c3 */
[----:B------:R-:W-:Y:S01]  /*97a0*/  FMUL.FTZ R28, R28, UR7 ;  /* 0x000000071c1c7c20 */ /* 0x000fe20008410000 */
[----:B------:R-:W-:Y:S01]  /*97b0*/  FMUL.FTZ R29, R29, UR7 ;  /* 0x000000071d1d7c20 */ /* 0x000fe20008410000 */
[----:B------:R-:W-:Y:S01]  /*97c0*/  FMUL.FTZ R30, R30, UR7 ;  /* 0x000000071e1e7c20 */ /* 0x000fe20008410000 */
[----:B------:R-:W-:Y:S01]  /*97d0*/  FMUL.FTZ R31, R31, UR7 ;  /* 0x000000071f1f7c20 */ /* 0x000fe20008410000 */
[-C--:B-1----:R-:W-:Y:S04]  /*97e0*/  HMMA.16816.F32 R52, R196, R4.reuse, R52 ;  /* 0x00000004c434723c */ /* 0x082fe80000001834 */
[----:B------:R-:W1:Y:S01]  /*97f0*/  MUFU.TANH R207, R23 ;  /* 0x0000001700cf7308 */ /* 0x000e620000002400 */
[----:B------:R-:W-:Y:S01]  /*9800*/  FMUL.FTZ R40, R40, UR7 ;  /* 0x0000000728287c20 */ /* 0x000fe20008410000 */
[----:B------:R-:W-:Y:S01]  /*9810*/  FMUL.FTZ R41, R41, UR7 ;  /* 0x0000000729297c20 */ /* 0x000fe20008410000 */
[----:B------:R-:W-:Y:S01]  /*9820*/  FMUL.FTZ R42, R42, UR7 ;  /* 0x000000072a2a7c20 */ /* 0x000fe20008410000 */
[----:B------:R-:W-:Y:S01]  /*9830*/  FMUL.FTZ R43, R43, UR7 ;  /* 0x000000072b2b7c20 */ /* 0x000fe20008410000 */
[----:B------:R-:W-:Y:S01]  /*9840*/  FMUL.FTZ R44, R44, UR7 ;  /* 0x000000072c2c7c20 */ /* 0x000fe20008410000 */
[C---:B------:R-:W-:Y:S04]  /*9850*/  HMMA.16816.F32 R56, R168.reuse, R4, R56 ;  /* 0x00000004a838723c */ /* 0x040fe80000001838 */
[----:B------:R-:W-:Y:S01]  /*9860*/  MUFU.TANH R209, R32 ;  /* 0x0000002000d17308 */ /* 0x000fe20000002400 */
[----:B------:R-:W-:Y:S01]  /*9870*/  FMUL.FTZ R48, R48, UR7 ;  /* 0x0000000730307c20 */ /* 0x000fe20008410000 */
[----:B------:R-:W-:Y:S01]  /*9880*/  FMUL.FTZ R49, R49, UR7 ;  /* 0x0000000731317c20 */ /* 0x000fe20008410000 */
[----:B------:R-:W-:Y:S01]  /*9890*/  FMUL.FTZ R50, R50, UR7 ;  /* 0x0000000732327c20 */ /* 0x000fe20008410000 */
[----:B------:R-:W-:Y:S01]  /*98a0*/  FMUL.FTZ R51, R51, UR7 ;  /* 0x0000000733337c20 */ /* 0x000fe20008410000 */
[-C--:B------:R-:W-:Y:S05]  /*98b0*/  HMMA.16816.F32 R60, R168, R6.reuse, R60 ;  /* 0x00000006a83c723c */ /* 0x080fea000000183c */
[----:B------:R-:W5:Y:S01]  /*98c0*/  MUFU.TANH R210, R33 ;  /* 0x0000002100d27308 */ /* 0x000f620000002400 */
[----:B------:R-:W-:Y:S01]  /*98d0*/  FMUL.FTZ R52, R52, UR7 ;  /* 0x0000000734347c20 */ /* 0x000fe20008410000 */
[----:B------:R-:W-:Y:S01]  /*98e0*/  FMUL.FTZ R53, R53, UR7 ;  /* 0x0000000735357c20 */ /* 0x000fe20008410000 */
[----:B------:R-:W-:Y:S01]  /*98f0*/  FMUL.FTZ R45, R45, UR7 ;  /* 0x000000072d2d7c20 */ /* 0x000fe20008410000 */
[----:B------:R-:W-:Y:S01]  /*9900*/  FMUL.FTZ R46, R46, UR7 ;  /* 0x000000072e2e7c20 */ /* 0x000fe20008410000 */
[----:B------:R-:W-:Y:S01]  /*9910*/  FMUL.FTZ R47, R47, UR7 ;  /* 0x000000072f2f7c20 */ /* 0x000fe20008410000 */
[----:B------:R-:W-:Y:S04]  /*9920*/  HMMA.16816.F32 R64, R196, R6, R64 ;  /* 0x00000006c440723c */ /* 0x000fe80000001840 */
[----:B------:R-:W-:Y:S01]  /*9930*/  MUFU.TANH R212, R34 ;  /* 0x0000002200d47308 */ /* 0x000fe20000002400 */
[----:B------:R-:W-:Y:S01]  /*9940*/  FMUL.FTZ R54, R54, UR7 ;  /* 0x0000000736367c20 */ /* 0x000fe20008410000 */
[----:B------:R-:W-:Y:S01]  /*9950*/  FMUL.FTZ R55, R55, UR7 ;  /* 0x0000000737377c20 */ /* 0x000fe20008410000 */
[----:B------:R-:W-:Y:S01]  /*9960*/  FMUL.FTZ R56, R56, UR7 ;  /* 0x0000000738387c20 */ /* 0x000fe20008410000 */
[----:B------:R-:W-:Y:S01]  /*9970*/  FMUL.FTZ R57, R57, UR7 ;  /* 0x0000000739397c20 */ /* 0x000fe20008410000 */
[----:B------:R-:W-:Y:S05]  /*9980*/  FMUL.FTZ R58, R58, UR7 ;  /* 0x000000073a3a7c20 */ /* 0x000fea0008410000 */
[----:B------:R-:W5:Y:S01]  /*9990*/  MUFU.TANH R235, R35 ;  /* 0x0000002300eb7308 */ /* 0x000f620000002400 */
[----:B------:R-:W-:Y:S01]  /*99a0*/  FMUL.FTZ R59, R59, UR7 ;  /* 0x000000073b3b7c20 */ /* 0x000fe20008410000 */
[----:B------:R-:W-:Y:S01]  /*99b0*/  FMUL.FTZ R60, R60, UR7 ;  /* 0x000000073c3c7c20 */ /* 0x000fe20008410000 */
[----:B------:R-:W-:Y:S01]  /*99c0*/  FMUL.FTZ R61, R61, UR7 ;  /* 0x000000073d3d7c20 */ /* 0x000fe20008410000 */
[----:B------:R-:W-:Y:S01]  /*99d0*/  FMUL.FTZ R62, R62, UR7 ;  /* 0x000000073e3e7c20 */ /* 0x000fe20008410000 */
[----:B------:R-:W-:Y:S01]  /*99e0*/  FMUL.FTZ R63, R63, UR7 ;  /* 0x000000073f3f7c20 */ /* 0x000fe20008410000 */
[----:B------:R-:W-:Y:S04]  /*99f0*/  FMNMX3.FTZ R10, R164, R194, R179, !PT ;  /* 0x000000c2a40a7276 */ /* 0x000fe800078100b3 */
[----:B------:R-:W-:Y:S01]  /*9a00*/  MUFU.TANH R251, R36 ;  /* 0x0000002400fb7308 */ /* 0x000fe20000002400 */
[----:B--2---:R-:W-:Y:S01]  /*9a10*/  FMNMX3.FTZ R11, R11, R200, R16, !PT ;  /* 0x000000c80b0b7276 */ /* 0x004fe20007810010 */
[----:B------:R-:W-:Y:S01]  /*9a20*/  FMUL.FTZ R64, R64, UR7 ;  /* 0x0000000740407c20 */ /* 0x000fe20008410000 */
[----:B------:R-:W-:Y:S01]  /*9a30*/  FMUL.FTZ R65, R65, UR7 ;  /* 0x0000000741417c20 */ /* 0x000fe20008410000 */
[----:B------:R-:W-:Y:S01]  /*9a40*/  FMUL.FTZ R66, R66, UR7 ;  /* 0x0000000742427c20 */ /* 0x000fe20008410000 */
[----:B------:R-:W-:Y:S01]  /*9a50*/  FMUL.FTZ R67, R67, UR7 ;  /* 0x0000000743437c20 */ /* 0x000fe20008410000 */
[----:B---3--:R-:W-:Y:S04]  /*9a60*/  FMNMX3.FTZ R10, R10, R15, R14, !PT ;  /* 0x0000000f0a0a7276 */ /* 0x008fe8000781000e */
[----:B------:R-:W2:Y:S01]  /*9a70*/  MUFU.TANH R252, R37 ;  /* 0x0000002500fc7308 */ /* 0x000ea20000002400 */
[----:B----4-:R-:W-:Y:S02]  /*9a80*/  FMNMX3.FTZ R11, R11, R204, R206, !PT ;  /* 0x000000cc0b0b7276 */ /* 0x010fe400078100ce */
[----:B------:R-:W-:Y:S02]  /*9a90*/  FMNMX3.FTZ R5, R2, R191, R190, !PT ;  /* 0x000000bf02057276 */ /* 0x000fe400078100be */
[----:B-1----:R-:W-:Y:S02]  /*9aa0*/  FMNMX3.FTZ R10, R10, R205, R207, !PT ;  /* 0x000000cd0a0a7276 */ /* 0x002fe400078100cf */
[----:B-----5:R-:W-:Y:S03]  /*9ab0*/  FMNMX3.FTZ R11, R11, R209, R210, !PT ;  /* 0x000000d10b0b7276 */ /* 0x020fe600078100d2 */
[----:B------:R-:W-:Y:S01]  /*9ac0*/  MUFU.TANH R211, R24 ;  /* 0x0000001800d37308 */ /* 0x000fe20000002400 */
[----:B------:R-:W-:Y:S02]  /*9ad0*/  FMNMX3.FTZ R4, R0, R189, R188, !PT ;  /* 0x000000bd00047276 */ /* 0x000fe400078100bc */
[----:B------:R-:W-:Y:S02]  /*9ae0*/  FMNMX3.FTZ R5, R5, R193, R192, !PT ;  /* 0x000000c105057276 */ /* 0x000fe400078100c0 */
[----:B------:R-:W-:Y:S05]  /*9af0*/  FMNMX3.FTZ R10, R10, R212, R235, !PT ;  /* 0x000000d40a0a7276 */ /* 0x000fea00078100eb */
[----:B------:R-:W1:Y:S01]  /*9b00*/  MUFU.TANH R13, R13 ;  /* 0x0000000d000d7308 */ /* 0x000e620000002400 */
[----:B--2---:R-:W-:Y:S09]  /*9b10*/  FMNMX3.FTZ R11, R11, R251, R252, !PT ;  /* 0x000000fb0b0b7276 */ /* 0x004ff200078100fc */
[----:B------:R-:W2:Y:S10]  /*9b20*/  MUFU.TANH R239, R25 ;  /* 0x0000001900ef7308 */ /* 0x000eb40000002400 */
[----:B------:R-:W-:Y:S01]  /*9b30*/  MUFU.TANH R250, R38 ;  /* 0x0000002600fa7308 */ /* 0x000fe20000002400 */
[----:B-1----:R-:W-:Y:S09]  /*9b40*/  FMNMX3.FTZ R4, R4, R13, R12, !PT ;  /* 0x0000000d04047276 */ /* 0x002ff2000781000c */
[----:B------:R-:W1:Y:S01]  /*9b50*/  MUFU.TANH R246, R39 ;  /* 0x0000002700f67308 */ /* 0x000e620000002400 */
[----:B--2---:R-:W-:Y:S09]  /*9b60*/  FMNMX3.FTZ R5, R5, R211, R239, !PT ;  /* 0x000000d305057276 */ /* 0x004ff200078100ef */
[----:B------:R-:W-:Y:S10]  /*9b70*/  MUFU.TANH R17, R48 ;  /* 0x0000003000117308 */ /* 0x000ff40000002400 */
[----:B------:R-:W2:Y:S01]  /*9b80*/  MUFU.TANH R24, R49 ;  /* 0x0000003100187308 */ /* 0x000ea20000002400 */
[----:B-1----:R-:W-:Y:S09]  /*9b90*/  FMNMX3.FTZ R10, R10, R250, R246, !PT ;  /* 0x000000fa0a0a7276 */ /* 0x002ff200078100f6 */
[----:B------:R-:W-:Y:S10]  /*9ba0*/  MUFU.TANH R243, R26 ;  /* 0x0000001a00f37308 */ /* 0x000ff40000002400 */
        /* <DEDUP_REMOVED lines=18> */
[----:B------:R-:W-:Y:S01]  /*9cd0*/  MUFU.TANH R237, R43 ;  /* 0x0000002b00ed7308 */ /* 0x000fe20000002400 */
[----:B--2---:R-:W-:Y:S09]  /*9ce0*/  FMNMX3.FTZ R5, R5, R241, R240, !PT ;  /* 0x000000f105057276 */ /* 0x004ff200078100f0 */
[----:B------:R-:W-:Y:S10]  /*9cf0*/  MUFU.TANH R215, R44 ;  /* 0x0000002c00d77308 */ /* 0x000ff40000002400 */
[----:B------:R-:W-:Y:S10]  /*9d00*/  MUFU.TANH R236, R45 ;  /* 0x0000002d00ec7308 */ /* 0x000ff40000002400 */
[----:B------:R-:W-:Y:S10]  /*9d10*/  MUFU.TANH R214, R46 ;  /* 0x0000002e00d67308 */ /* 0x000ff40000002400 */
[----:B------:R-:W-:Y:S10]  /*9d20*/  MUFU.TANH R213, R47 ;  /* 0x0000002f00d57308 */ /* 0x000ff40000002400 */
[----:B------:R-:W-:Y:S10]  /*9d30*/  MUFU.TANH R180, R54 ;  /* 0x0000003600b47308 */ /* 0x000ff40000002400 */
[----:B------:R-:W1:Y:S10]  /*9d40*/  MUFU.TANH R178, R55 ;  /* 0x0000003700b27308 */ /* 0x000e740000002400 */
[----:B------:R-:W-:Y:S10]  /*9d50*/  MUFU.TANH R176, R56 ;  /* 0x0000003800b07308 */ /* 0x000ff40000002400 */
[----:B------:R-:W-:Y:S01]  /*9d60*/  MUFU.TANH R175, R57 ;  /* 0x0000003900af7308 */ /* 0x000fe20000002400 */
[----:B-1----:R-:W-:Y:S09]  /*9d70*/  FMNMX3.FTZ R10, R10, R180, R178, !PT ;  /* 0x000000b40a0a7276 */ /* 0x002ff200078100b2 */
[----:B------:R-:W-:Y:S10]  /*9d80*/  MUFU.TANH R172, R58 ;  /* 0x0000003a00ac7308 */ /* 0x000ff40000002400 */
[----:B------:R-:W-:Y:S10]  /*9d90*/  MUFU.TANH R171, R59 ;  /* 0x0000003b00ab7308 */ /* 0x000ff40000002400 */
[----:B------:R-:W-:Y:S10]  /*9da0*/  MUFU.TANH R173, R60 ;  /* 0x0000003c00ad7308 */ /* 0x000ff40000002400 */
[----:B------:R-:W-:Y:S10]  /*9db0*/  MUFU.TANH R174, R61 ;  /* 0x0000003d00ae7308 */ /* 0x000ff40000002400 */
[----:B------:R-:W-:Y:S10]  /*9dc0*/  MUFU.TANH R170, R62 ;  /* 0x0000003e00aa7308 */ /* 0x000ff40000002400 */
[----:B------:R-:W-:Y:S10]  /*9dd0*/  MUFU.TANH R169, R63 ;  /* 0x0000003f00a97308 */ /* 0x000ff40000002400 */
[----:B------:R-:W-:Y:S10]  /*9de0*/  MUFU.TANH R186, R64 ;  /* 0x0000004000ba7308 */ /* 0x000ff40000002400 */
[----:B------:R-:W1:Y:S10]  /*9df0*/  MUFU.TANH R185, R65 ;  /* 0x0000004100b97308 */ /* 0x000e740000002400 */
[----:B------:R2:W3:Y:S10]  /*9e00*/  MUFU.TANH R184, R66 ;  /* 0x0000004200b87308 */ /* 0x0004f40000002400 */
[----:B------:R2:W4:Y:S01]  /*9e10*/  MUFU.TANH R182, R67 ;  /* 0x0000004300b67308 */ /* 0x0005220000002400 */
[----:B-1----:R-:W-:Y:S01]  /*9e20*/  FMNMX3.FTZ R11, R11, R186, R185, !PT ;  /* 0x000000ba0b0b7276 */ /* 0x002fe200078100b9 */
[----:B------:R-:W-:Y:S06]  /*9e30*/  @P0 BRA `(.L_x_439) ;  /* 0xffffffe800dc0947 */ /* 0x000fec000383ffff */
.L_x_438:
[----:B---34-:R-:W-:Y:S01]  /*9e40*/  FMNMX3.FTZ R10, R10, R184, R182, !PT ;  /* 0x000000b80a0a7276 */ /* 0x018fe200078100b6 */
[----:B------:R-:W3:Y:S01]  /*9e50*/  SHFL.BFLY PT, R8, R11, 0x2, 0x1f ;  /* 0x0c401f000b087f89 */ /* 0x000ee200000e0000 */
[----:B------:R-:W-:Y:S02]  /*9e60*/  FMNMX3.FTZ R5, R5, R215, R236, !PT ;  /* 0x000000d705057276 */ /* 0x000fe400078100ec */
[----:B------:R-:W-:Y:S05]  /*9e70*/  FMNMX3.FTZ R4, R4, R238, R237, !PT ;  /* 0x000000ee04047276 */ /* 0x000fea00078100ed */
[----:B------:R-:W4:Y:S01]  /*9e80*/  SHFL.BFLY PT, R7, R10, 0x2, 0x1f ;  /* 0x0c401f000a077f89 */ /* 0x000f2200000e0000 */
[----:B------:R-:W-:Y:S02]  /*9e90*/  FMNMX3.FTZ R6, R5, R176, R175, !PT ;  /* 0x000000b005067276 */ /* 0x000fe400078100af */
[----:B------:R-:W-:Y:S05]  /*9ea0*/  FMNMX3.FTZ R5, R4, R214, R213, !PT ;  /* 0x000000d604057276 */ /* 0x000fea00078100d5 */
[----:B-1----:R-:W-:Y:S01]  /*9eb0*/  LDSM.16.MT88.4 R20, [R218+0x9000] ;  /* 0x00900000da14783b */ /* 0x002fe20000004200 */
[----:B------:R-:W-:Y:S02]  /*9ec0*/  FMNMX3.FTZ R6, R6, R173, R174, !PT ;  /* 0x000000ad06067276 */ /* 0x000fe400078100ae */
[----:B------:R-:W-:Y:S04]  /*9ed0*/  FMNMX3.FTZ R5, R5, R172, R171, !PT ;  /* 0x000000ac05057276 */ /* 0x000fe800078100ab */
[----:B------:R-:W-:Y:S01]  /*9ee0*/  FMNMX3.FTZ R5, R5, R170, R169, !PT ;  /* 0x000000aa05057276 */ /* 0x000fe200078100a9 */
[----:B------:R-:W1:Y:S08]  /*9ef0*/  SHFL.BFLY PT, R9, R6, 0x2, 0x1f ;  /* 0x0c401f0006097f89 */ /* 0x000e7000000e0000 */
[----:B------:R-:W5:Y:S08]  /*9f00*/  SHFL.BFLY PT, R4, R5, 0x2, 0x1f ;  /* 0x0c401f0005047f89 */ /* 0x000f7000000e0000 */
[----:B------:R-:W-:Y:S08]  /*9f10*/  LDSM.16.MT88.4 R36, [R216+0x9000] ;  /* 0x00900000d824783b */ /* 0x000ff00000004200 */
[----:B------:R-:W-:Y:S01]  /*9f20*/  LDSM.16.MT88.4 R52, [R218+0xa000] ;  /* 0x00a00000da34783b */ /* 0x000fe20000004200 */
[----:B---3--:R-:W-:Y:S02]  /*9f30*/  FMNMX.FTZ R8, R11, R8, !PT ;  /* 0x000000080b087209 */ /* 0x008fe40007810000 */
[----:B----4-:R-:W-:Y:S05]  /*9f40*/  FMNMX.FTZ R7, R10, R7, !PT ;  /* 0x000000070a077209 */ /* 0x010fea0007810000 */
[----:B------:R-:W3:Y:S01]  /*9f50*/  SHFL.BFLY PT, R168, R8, 0x1, 0x1f ;  /* 0x0c201f0008a87f89 */ /* 0x000ee200000e0000 */
[----:B-1----:R-:W-:Y:S07]  /*9f60*/  FMNMX.FTZ R6, R6, R9, !PT ;  /* 0x0000000906067209 */ /* 0x002fee0007810000 */
[----:B------:R-:W1:Y:S01]  /*9f70*/  SHFL.BFLY PT, R167, R7, 0x1, 0x1f ;  /* 0x0c201f0007a77f89 */ /* 0x000e6200000e0000 */
[----:B-----5:R-:W-:Y:S07]  /*9f80*/  FMNMX.FTZ R4, R5, R4, !PT ;  /* 0x0000000405047209 */ /* 0x020fee0007810000 */
[----:B------:R-:W4:Y:S08]  /*9f90*/  SHFL.BFLY PT, R166, R6, 0x1, 0x1f ;  /* 0x0c201f0006a67f89 */ /* 0x000f3000000e0000 */
[----:B------:R-:W5:Y:S01]  /*9fa0*/  SHFL.BFLY PT, R165, R4, 0x1, 0x1f ;  /* 0x0c201f0004a57f89 */ /* 0x000f6200000e0000 */
[----:B---3--:R-:W-:Y:S02]  /*9fb0*/  FMNMX.FTZ R168, R8, R168, !PT ;  /* 0x000000a808a87209 */ /* 0x008fe40007810000 */
[----:B-1----:R-:W-:Y:S03]  /*9fc0*/  FMNMX.FTZ R167, R7, R167, !PT ;  /* 0x000000a707a77209 */ /* 0x002fe60007810000 */
[C---:B------:R-:W-:Y:S01]  /*9fd0*/  FMUL.FTZ R208, R168.reuse, UR4 ;  /* 0x00000004a8d07c20 */ /* 0x040fe20008410000 */
[C---:B------:R-:W-:Y:S01]  /*9fe0*/  FSETP.NEU.FTZ.AND P0, PT, R168.reuse, -INF , PT ;  /* 0xff800000a800780b */ /* 0x040fe20003f1d000 */
[----:B------:R-:W-:Y:S01]  /*9ff0*/  FADD.FTZ R5, -R168, R3 ;  /* 0x00000003a8057221 */ /* 0x000fe20000010100 */
[----:B----4-:R-:W-:Y:S01]  /*a000*/  FMNMX.FTZ R166, R6, R166, !PT ;  /* 0x000000a606a67209 */ /* 0x010fe20007810000 */
[C---:B------:R-:W-:Y:S01]  /*a010*/  FMUL.FTZ R187, R167.reuse, UR4 ;  /* 0x00000004a7bb7c20 */ /* 0x040fe20008410000 */
[----:B------:R-:W-:Y:S01]  /*a020*/  FSEL R208, R208, RZ, P0 ;  /* 0x000000ffd0d07208 */ /* 0x000fe20000000000 */
[C---:B------:R-:W-:Y:S01]  /*a030*/  FADD.FTZ R3, -R167.reuse, R164 ;  /* 0x000000a4a7037221 */ /* 0x040fe20000010100 */
[----:B------:R-:W-:Y:S01]  /*a040*/  FSETP.NEU.FTZ.AND P0, PT, R167, -INF , PT ;  /* 0xff800000a700780b */ /* 0x000fe20003f1d000 */
[----:B------:R-:W-:Y:S01]  /*a050*/  FMUL.FTZ R5, R5, UR4 ;  /* 0x0000000405057c20 */ /* 0x000fe20008410000 */
[----:B-----5:R-:W-:Y:S01]  /*a060*/  FMNMX.FTZ R165, R4, R165, !PT ;  /* 0x000000a504a57209 */ /* 0x020fe20007810000 */
[--C-:B------:R-:W-:Y:S01]  /*a070*/  FFMA.FTZ R203, R177, UR4, -R208.reuse ;  /* 0x00000004b1cb7c23 */ /* 0x100fe200080108d0 */
[----:B------:R-:W-:Y:S01]  /*a080*/  FSEL R187, R187, RZ, P0 ;  /* 0x000000ffbbbb7208 */ /* 0x000fe20000000000 */
[----:B------:R-:W-:Y:S01]  /*a090*/  FMUL.FTZ R3, R3, UR4 ;  /* 0x0000000403037c20 */ /* 0x000fe20008410000 */
[C---:B------:R-:W-:Y:S01]  /*a0a0*/  FSETP.NEU.FTZ.AND P0, PT, R166.reuse, -INF , PT ;  /* 0xff800000a600780b */ /* 0x040fe20003f1d000 */
[----:B------:R-:W-:Y:S01]  /*a0b0*/  FMUL.FTZ R177, R165, UR4 ;  /* 0x00000004a5b17c20 */ /* 0x000fe20008410000 */
[--C-:B------:R-:W-:Y:S01]  /*a0c0*/  FFMA.FTZ R201, R195, UR4, -R208.reuse ;  /* 0x00000004c3c97c23 */ /* 0x100fe200080108d0 */
[--C-:B------:R-:W-:Y:S01]  /*a0d0*/  FFMA.FTZ R198, R179, UR4, -R187.reuse ;  /* 0x00000004b3c67c23 */ /* 0x100fe200080108bb */
[----:B------:R-:W-:Y:S01]  /*a0e0*/  FMUL.FTZ R179, R166, UR4 ;  /* 0x00000004a6b37c20 */ /* 0x000fe20008410000 */
[--C-:B------:R-:W-:Y:S01]  /*a0f0*/  FFMA.FTZ R202, R194, UR4, -R187.reuse ;  /* 0x00000004c2ca7c23 */ /* 0x100fe200080108bb */
[--C-:B------:R-:W-:Y:S01]  /*a100*/  FFMA.FTZ R200, R200, UR4, -R208.reuse ;  /* 0x00000004c8c87c23 */ /* 0x100fe200080108d0 */
[----:B------:R-:W-:Y:S01]  /*a110*/  FFMA.FTZ R199, R16, UR4, -R208 ;  /* 0x0000000410c77c23 */ /* 0x000fe200080108d0 */
[--C-:B------:R-:W-:Y:S01]  /*a120*/  FFMA.FTZ R197, R15, UR4, -R187.reuse ;  /* 0x000000040fc57c23 */ /* 0x100fe200080108bb */
[----:B------:R-:W-:Y:S01]  /*a130*/  FSEL R179, R179, RZ, P0 ;  /* 0x000000ffb3b37208 */ /* 0x000fe20000000000 */
[----:B------:R-:W-:Y:S01]  /*a140*/  FFMA.FTZ R196, R14, UR4, -R187 ;  /* 0x000000040ec47c23 */ /* 0x000fe200080108bb */
[C---:B------:R-:W-:Y:S01]  /*a150*/  FSETP.NEU.FTZ.AND P0, PT, R165.reuse, -INF , PT ;  /* 0xff800000a500780b */ /* 0x040fe20003f1d000 */
[----:B------:R-:W-:Y:S01]  /*a160*/  FADD.FTZ R2, -R166, R2 ;  /* 0x00000002a6027221 */ /* 0x000fe20000010100 */
[----:B------:R-:W-:Y:S01]  /*a170*/  FADD.FTZ R0, -R165, R0 ;  /* 0x00000000a5007221 */ /* 0x000fe20000010100 */
[----:B------:R-:W1:Y:S01]  /*a180*/  MUFU.EX2 R164, R5 ;  /* 0x0000000500a47308 */ /* 0x000e620000000800 */
[----:B------:R-:W-:Y:S01]  /*a190*/  FSEL R177, R177, RZ, P0 ;  /* 0x000000ffb1b17208 */ /* 0x000fe20000000000 */
[--C-:B------:R-:W-:Y:S01]  /*a1a0*/  FFMA.FTZ R195, R191, UR4, -R179.reuse ;  /* 0x00000004bfc37c23 */ /* 0x100fe200080108b3 */
[----:B------:R-:W-:Y:S01]  /*a1b0*/  FFMA.FTZ R194, R190, UR4, -R179 ;  /* 0x00000004bec27c23 */ /* 0x000fe200080108b3 */
[----:B------:R-:W-:Y:S01]  /*a1c0*/  FMUL.FTZ R2, R2, UR4 ;  /* 0x0000000402027c20 */ /* 0x000fe20008410000 */
[----:B------:R-:W-:Y:S01]  /*a1d0*/  FMUL.FTZ R0, R0, UR4 ;  /* 0x0000000400007c20 */ /* 0x000fe20008410000 */
[--C-:B------:R-:W-:Y:S01]  /*a1e0*/  FFMA.FTZ R191, R189, UR4, -R177.reuse ;  /* 0x00000004bdbf7c23 */ /* 0x100fe200080108b1 */
[----:B------:R-:W-:Y:S03]  /*a1f0*/  FFMA.FTZ R190, R188, UR4, -R177 ;  /* 0x00000004bcbe7c23 */ /* 0x000fe600080108b1 */
[----:B------:R-:W3:Y:S01]  /*a200*/  MUFU.EX2 R3, R3 ;  /* 0x0000000300037308 */ /* 0x000ee20000000800 */
[--C-:B------:R-:W-:Y:S01]  /*a210*/  FFMA.FTZ R193, R193, UR4, -R179.reuse ;  /* 0x00000004c1c17c23 */ /* 0x100fe200080108b3 */
[----:B------:R-:W-:Y:S01]  /*a220*/  FFMA.FTZ R192, R192, UR4, -R179 ;  /* 0x00000004c0c07c23 */ /* 0x000fe200080108b3 */
[--C-:B------:R-:W-:Y:S01]  /*a230*/  FFMA.FTZ R189, R13, UR4, -R177.reuse ;  /* 0x000000040dbd7c23 */ /* 0x100fe200080108b1 */
[----:B------:R-:W-:Y:S01]  /*a240*/  FFMA.FTZ R188, R12, UR4, -R177 ;  /* 0x000000040cbc7c23 */ /* 0x000fe200080108b1 */
        /* <DEDUP_REMOVED lines=12> */
[C---:B---3--:R-:W-:Y:S01]  /*a310*/  FMUL.FTZ R6, R3.reuse, R162 ;  /* 0x000000a203067220 */ /* 0x048fe20000410000 */
[C---:B------:R-:W-:Y:S01]  /*a320*/  FMUL.FTZ R7, R3.reuse, R163 ;  /* 0x000000a303077220 */ /* 0x040fe20000410000 */
[C---:B------:R-:W-:Y:S01]  /*a330*/  FMUL.FTZ R18, R3.reuse, R150 ;  /* 0x0000009603127220 */ /* 0x040fe20000410000 */
[C---:B------:R-:W-:Y:S01]  /*a340*/  FMUL.FTZ R19, R3.reuse, R151 ;  /* 0x0000009703137220 */ /* 0x040fe20000410000 */
[C---:B------:R-:W-:Y:S01]  /*a350*/  FMUL.FTZ R34, R3.reuse, R134 ;  /* 0x0000008603227220 */ /* 0x040fe20000410000 */
[C---:B------:R-:W-:Y:S01]  /*a360*/  FMUL.FTZ R35, R3.reuse, R135 ;  /* 0x0000008703237220 */ /* 0x040fe20000410000 */
[C---:B------:R-:W-:Y:S03]  /*a370*/  FMUL.FTZ R50, R3.reuse, R118 ;  /* 0x0000007603327220 */ /* 0x040fe60000410000 */
[----:B------:R-:W-:Y:S01]  /*a380*/  MUFU.EX2 R202, R202 ;  /* 0x000000ca00ca7308 */ /* 0x000fe20000000800 */
[----:B------:R-:W-:Y:S01]  /*a390*/  LDSM.16.MT88.4 R132, [R216+0x9c00] ;  /* 0x009c0000d884783b */ /* 0x000fe20000004200 */
[C---:B------:R-:W-:Y:S01]  /*a3a0*/  FMUL.FTZ R51, R3.reuse, R119 ;  /* 0x0000007703337220 */ /* 0x040fe20000410000 */
[C---:B------:R-:W-:Y:S01]  /*a3b0*/  FMUL.FTZ R64, R164.reuse, R100 ;  /* 0x00000064a4407220 */ /* 0x040fe20000410000 */
[----:B------:R-:W-:Y:S01]  /*a3c0*/  FMUL.FTZ R65, R164, R101 ;  /* 0x00000065a4417220 */ /* 0x000fe20000410000 */
[C---:B--2---:R-:W-:Y:S01]  /*a3d0*/  FMUL.FTZ R66, R3.reuse, R102 ;  /* 0x0000006603427220 */ /* 0x044fe20000410000 */
[----:B------:R-:W-:Y:S01]  /*a3e0*/  FMUL.FTZ R67, R3, R103 ;  /* 0x0000006703437220 */ /* 0x000fe20000410000 */
[--C-:B------:R-:W-:Y:S03]  /*a3f0*/  FFMA.FTZ R180, R180, UR4, -R187.reuse ;  /* 0x00000004b4b47c23 */ /* 0x100fe600080108bb */
[----:B------:R-:W2:Y:S01]  /*a400*/  MUFU.EX2 R198, R198 ;  /* 0x000000c600c67308 */ /* 0x000ea20000000800 */
[----:B-1----:R-:W-:Y:S01]  /*a410*/  F2FP.F16.F32.PACK_AB R160, R201, R203 ;  /* 0x000000cbc9a0723e */ /* 0x002fe200000000ff */
[----:B------:R-:W-:Y:S01]  /*a420*/  LDSM.16.MT88.4 R100, [R216+0xb000] ;  /* 0x00b00000d864783b */ /* 0x000fe20000004200 */
[--C-:B------:R-:W-:Y:S01]  /*a430*/  FFMA.FTZ R184, R184, UR4, -R187.reuse ;  /* 0x00000004b8b87c23 */ /* 0x100fe200080108bb */
[C---:B------:R-:W-:Y:S01]  /*a440*/  FMUL.FTZ R68, R164.reuse, R68 ;  /* 0x00000044a4447220 */ /* 0x040fe20000410000 */
[C---:B------:R-:W-:Y:S01]  /*a450*/  FMUL.FTZ R69, R164.reuse, R69 ;  /* 0x00000045a4457220 */ /* 0x040fe20000410000 */
[C---:B------:R-:W-:Y:S01]  /*a460*/  FMUL.FTZ R70, R3.reuse, R70 ;  /* 0x0000004603467220 */ /* 0x040fe20000410000 */
[C---:B------:R-:W-:Y:S03]  /*a470*/  FMUL.FTZ R71, R3.reuse, R71 ;  /* 0x0000004703477220 */ /* 0x040fe60000410000 */
[----:B------:R-:W-:Y:S01]  /*a480*/  MUFU.EX2 R200, R200 ;  /* 0x000000c800c87308 */ /* 0x000fe20000000800 */
[C---:B------:R-:W-:Y:S01]  /*a490*/  FMUL.FTZ R80, R164.reuse, R80 ;  /* 0x00000050a4507220 */ /* 0x040fe20000410000 */
[----:B------:R-:W-:Y:S01]  /*a4a0*/  LDSM.16.MT88.4 R116, [R218+0xa400] ;  /* 0x00a40000da74783b */ /* 0x000fe20000004200 */
[----:B------:R-:W-:Y:S01]  /*a4b0*/  FMUL.FTZ R81, R164, R81 ;  /* 0x00000051a4517220 */ /* 0x000fe20000410000 */
[C---:B------:R-:W-:Y:S01]  /*a4c0*/  FMUL.FTZ R82, R3.reuse, R82 ;  /* 0x0000005203527220 */ /* 0x040fe20000410000 */
[----:B------:R-:W-:Y:S01]  /*a4d0*/  FMUL.FTZ R83, R3, R83 ;  /* 0x0000005303537220 */ /* 0x000fe20000410000 */
[--C-:B------:R-:W-:Y:S01]  /*a4e0*/  FFMA.FTZ R204, R204, UR4, -R208.reuse ;  /* 0x00000004cccc7c23 */ /* 0x100fe200080108d0 */
[--C-:B------:R-:W-:Y:S03]  /*a4f0*/  FFMA.FTZ R206, R206, UR4, -R208.reuse ;  /* 0x00000004cece7c23 */ /* 0x100fe600080108d0 */
[----:B------:R-:W1:Y:S01]  /*a500*/  MUFU.EX2 R199, R199 ;  /* 0x000000c700c77308 */ /* 0x000e620000000800 */
[----:B--2---:R-:W-:Y:S01]  /*a510*/  F2FP.F16.F32.PACK_AB R161, R198, R202 ;  /* 0x000000cac6a1723e */ /* 0x004fe200000000ff */
[--C-:B------:R-:W-:Y:S01]  /*a520*/  FFMA.FTZ R205, R205, UR4, -R187.reuse ;  /* 0x00000004cdcd7c23 */ /* 0x100fe200080108bb */
[--C-:B------:R-:W-:Y:S01]  /*a530*/  FFMA.FTZ R207, R207, UR4, -R187.reuse ;  /* 0x00000004cfcf7c23 */ /* 0x100fe200080108bb */
[--C-:B------:R-:W-:Y:S01]  /*a540*/  FFMA.FTZ R209, R209, UR4, -R208.reuse ;  /* 0x00000004d1d17c23 */ /* 0x100fe200080108d0 */
[--C-:B------:R-:W-:Y:S01]  /*a550*/  FFMA.FTZ R210, R210, UR4, -R208.reuse ;  /* 0x00000004d2d27c23 */ /* 0x100fe200080108d0 */
[--C-:B------:R-:W-:Y:S01]  /*a560*/  FFMA.FTZ R212, R212, UR4, -R187.reuse ;  /* 0x00000004d4d47c23 */ /* 0x100fe200080108bb */
[--C-:B------:R-:W-:Y:S03]  /*a570*/  FFMA.FTZ R251, R251, UR4, -R208.reuse ;  /* 0x00000004fbfb7c23 */ /* 0x100fe600080108d0 */
[----:B------:R-:W-:Y:S01]  /*a580*/  MUFU.EX2 R197, R197 ;  /* 0x000000c500c57308 */ /* 0x000fe20000000800 */
[----:B------:R-:W-:Y:S01]  /*a590*/  FFMA.FTZ R252, R252, UR4, -R208 ;  /* 0x00000004fcfc7c23 */ /* 0x000fe200080108d0 */
[--C-:B------:R-:W-:Y:S01]  /*a5a0*/  FFMA.FTZ R250, R250, UR4, -R187.reuse ;  /* 0x00000004fafa7c23 */ /* 0x100fe200080108bb */
[--C-:B------:R-:W-:Y:S01]  /*a5b0*/  FFMA.FTZ R246, R246, UR4, -R187.reuse ;  /* 0x00000004f6f67c23 */ /* 0x100fe200080108bb */
[--C-:B------:R-:W-:Y:S01]  /*a5c0*/  FFMA.FTZ R249, R249, UR4, -R187.reuse ;  /* 0x00000004f9f97c23 */ /* 0x100fe200080108bb */
[----:B------:R-:W-:Y:S01]  /*a5d0*/  FFMA.FTZ R178, R178, UR4, -R187 ;  /* 0x00000004b2b27c23 */ /* 0x000fe200080108bb */
[C---:B------:R-:W-:Y:S01]  /*a5e0*/  FMUL.FTZ R84, R164.reuse, R84 ;  /* 0x00000054a4547220 */ /* 0x040fe20000410000 */
[C---:B------:R-:W-:Y:S03]  /*a5f0*/  FMUL.FTZ R85, R164.reuse, R85 ;  /* 0x00000055a4557220 */ /* 0x040fe60000410000 */
[----:B------:R-:W2:Y:S01]  /*a600*/  MUFU.EX2 R196, R196 ;  /* 0x000000c400c47308 */ /* 0x000ea20000000800 */
[----:B-1----:R-:W-:Y:S01]  /*a610*/  F2FP.F16.F32.PACK_AB R162, R199, R200 ;  /* 0x000000c8c7a2723e */ /* 0x002fe200000000ff */
[C---:B------:R-:W-:Y:S01]  /*a620*/  FMUL.FTZ R86, R3.reuse, R86 ;  /* 0x0000005603567220 */ /* 0x040fe20000410000 */
[C---:B------:R-:W-:Y:S01]  /*a630*/  FMUL.FTZ R87, R3.reuse, R87 ;  /* 0x0000005703577220 */ /* 0x040fe20000410000 */
[C---:B------:R-:W-:Y:S01]  /*a640*/  FMUL.FTZ R96, R164.reuse, R96 ;  /* 0x00000060a4607220 */ /* 0x040fe20000410000 */
[----:B------:R-:W-:Y:S01]  /*a650*/  FMUL.FTZ R97, R164, R97 ;  /* 0x00000061a4617220 */ /* 0x000fe20000410000 */
[C---:B------:R-:W-:Y:S01]  /*a660*/  FMUL.FTZ R98, R3.reuse, R98 ;  /* 0x0000006203627220 */ /* 0x040fe20000410000 */
[----:B------:R-:W-:Y:S03]  /*a670*/  FMUL.FTZ R99, R3, R99 ;  /* 0x0000006303637220 */ /* 0x000fe60000410000 */
[----:B------:R-:W1:Y:S01]  /*a680*/  MUFU.EX2 R2, R2 ;  /* 0x0000000200027308 */ /* 0x000e620000000800 */
[----:B------:R-:W-:Y:S01]  /*a690*/  FFMA.FTZ R175, R175, UR4, -R179 ;  /* 0x00000004afaf7c23 */ /* 0x000fe200080108b3 */
[----:B------:R-:W-:Y:S01]  /*a6a0*/  FFMA.FTZ R172, R172, UR4, -R177 ;  /* 0x00000004acac7c23 */ /* 0x000fe200080108b1 */
[--C-:B------:R-:W-:Y:S01]  /*a6b0*/  FFMA.FTZ R173, R173, UR4, -R179.reuse ;  /* 0x00000004adad7c23 */ /* 0x100fe200080108b3 */
[--C-:B------:R-:W-:Y:S01]  /*a6c0*/  FFMA.FTZ R239, R239, UR4, -R179.reuse ;  /* 0x00000004efef7c23 */ /* 0x100fe200080108b3 */
[--C-:B------:R-:W-:Y:S01]  /*a6d0*/  FFMA.FTZ R245, R245, UR4, -R179.reuse ;  /* 0x00000004f5f57c23 */ /* 0x100fe200080108b3 */
[----:B------:R-:W-:Y:S01]  /*a6e0*/  FFMA.FTZ R244, R244, UR4, -R179 ;  /* 0x00000004f4f47c23 */ /* 0x000fe200080108b3 */
[--C-:B------:R-:W-:Y:S03]  /*a6f0*/  FFMA.FTZ R248, R248, UR4, -R177.reuse ;  /* 0x00000004f8f87c23 */ /* 0x100fe600080108b1 */
[----:B------:R-:W3:Y:S01]  /*a700*/  MUFU.EX2 R0, R0 ;  /* 0x0000000000007308 */ /* 0x000ee20000000800 */
[----:B--2---:R-:W-:Y:S01]  /*a710*/  F2FP.F16.F32.PACK_AB R163, R196, R197 ;  /* 0x000000c5c4a3723e */ /* 0x004fe200000000ff */
[----:B------:R-:W-:Y:S01]  /*a720*/  FFMA.FTZ R247, R247, UR4, -R177 ;  /* 0x00000004f7f77c23 */ /* 0x000fe200080108b1 */
[--C-:B------:R-:W-:Y:S01]  /*a730*/  FFMA.FTZ R241, R241, UR4, -R179.reuse ;  /* 0x00000004f1f17c23 */ /* 0x100fe200080108b3 */
[----:B------:R-:W-:Y:S01]  /*a740*/  FFMA.FTZ R240, R240, UR4, -R179 ;  /* 0x00000004f0f07c23 */ /* 0x000fe200080108b3 */
[--C-:B------:R-:W-:Y:S01]  /*a750*/  FFMA.FTZ R238, R238, UR4, -R177.reuse ;  /* 0x00000004eeee7c23 */ /* 0x100fe200080108b1 */
[----:B------:R-:W-:Y:S01]  /*a760*/  FFMA.FTZ R237, R237, UR4, -R177 ;  /* 0x00000004eded7c23 */ /* 0x000fe200080108b1 */
[----:B------:R-:W-:Y:S01]  /*a770*/  FFMA.FTZ R215, R215, UR4, -R179 ;  /* 0x00000004d7d77c23 */ /* 0x000fe200080108b3 */
[-C--:B------:R-:W-:Y:S02]  /*a780*/  HMMA.16816.F32 R4, R160, R20.reuse, R4 ;  /* 0x00000014a004723c */ /* 0x080fe40000001804 */
[----:B------:R-:W-:Y:S03]  /*a790*/  MUFU.EX2 R195, R195 ;  /* 0x000000c300c37308 */ /* 0x000fe60000000800 */
[C---:B-1----:R-:W-:Y:S01]  /*a7a0*/  FMUL.FTZ R8, R2.reuse, R156 ;  /* 0x0000009c02087220 */ /* 0x042fe20000410000 */
[C---:B------:R-:W-:Y:S01]  /*a7b0*/  FMUL.FTZ R9, R2.reuse, R157 ;  /* 0x0000009d02097220 */ /* 0x040fe20000410000 */
[C---:B------:R-:W-:Y:S01]  /*a7c0*/  FMUL.FTZ R12, R2.reuse, R152 ;  /* 0x00000098020c7220 */ /* 0x040fe20000410000 */
[----:B------:R-:W-:Y:S04]  /*a7d0*/  FMUL.FTZ R13, R2, R153 ;  /* 0x00000099020d7220 */ /* 0x000fe80000410000 */
[----:B------:R-:W1:Y:S01]  /*a7e0*/  MUFU.EX2 R194, R194 ;  /* 0x000000c200c27308 */ /* 0x000e620000000800 */
[C---:B---3--:R-:W-:Y:S01]  /*a7f0*/  FMUL.FTZ R10, R0.reuse, R158 ;  /* 0x0000009e000a7220 */ /* 0x048fe20000410000 */
[C---:B------:R-:W-:Y:S01]  /*a800*/  FMUL.FTZ R11, R0.reuse, R159 ;  /* 0x0000009f000b7220 */ /* 0x040fe20000410000 */
[C---:B------:R-:W-:Y:S01]  /*a810*/  FMUL.FTZ R14, R0.reuse, R154 ;  /* 0x0000009a000e7220 */ /* 0x040fe20000410000 */
[----:B------:R-:W-:Y:S01]  /*a820*/  FMUL.FTZ R15, R0, R155 ;  /* 0x0000009b000f7220 */ /* 0x000fe20000410000 */
[----:B------:R-:W-:Y:S01]  /*a830*/  MOV R154, R17 ;  /* 0x00000011009a7202 */ /* 0x000fe20000000f00 */
[----:B------:R-:W-:Y:S01]  /*a840*/  FMUL.FTZ R17, R164, R149 ;  /* 0x00000095a4117220 */ /* 0x000fe20000410000 */
[C---:B------:R-:W-:Y:S03]  /*a850*/  FMUL.FTZ R44, R2.reuse, R120 ;  /* 0x00000078022c7220 */ /* 0x040fe60000410000 */
[----:B------:R-:W-:Y:S01]  /*a860*/  MUFU.EX2 R191, R191 ;  /* 0x000000bf00bf7308 */ /* 0x000fe20000000800 */
[----:B------:R-:W-:Y:S01]  /*a870*/  LDSM.16.MT88.4 R148, [R218+0x9c00] ;  /* 0x009c0000da94783b */ /* 0x000fe20000004200 */
[----:B------:R-:W-:Y:S01]  /*a880*/  FMUL.FTZ R45, R2, R121 ;  /* 0x00000079022d7220 */ /* 0x000fe20000410000 */
[C---:B------:R-:W-:Y:S01]  /*a890*/  FMUL.FTZ R46, R0.reuse, R122 ;  /* 0x0000007a002e7220 */ /* 0x040fe20000410000 */
[----:B------:R-:W-:Y:S01]  /*a8a0*/  FMUL.FTZ R47, R0, R123 ;  /* 0x0000007b002f7220 */ /* 0x000fe20000410000 */
[----:B------:R-:W-:Y:S01]  /*a8b0*/  FMUL.FTZ R61, R2, R105 ;  /* 0x00000069023d7220 */ /* 0x000fe20000410000 */
[C---:B------:R-:W-:Y:S01]  /*a8c0*/  FMUL.FTZ R62, R0.reuse, R106 ;  /* 0x0000006a003e7220 */ /* 0x040fe20000410000 */
[----:B------:R-:W-:Y:S03]  /*a8d0*/  FMUL.FTZ R63, R0, R107 ;  /* 0x0000006b003f7220 */ /* 0x000fe60000410000 */
[----:B------:R-:W2:Y:S01]  /*a8e0*/  MUFU.EX2 R190, R190 ;  /* 0x000000be00be7308 */ /* 0x000ea20000000800 */
[----:B-1----:R-:W-:Y:S01]  /*a8f0*/  F2FP.F16.F32.PACK_AB R156, R194, R195 ;  /* 0x000000c3c29c723e */ /* 0x002fe200000000ff */
[----:B------:R-:W-:Y:S01]  /*a900*/  LDSM.16.MT88.4 R120, [R218+0xa800] ;  /* 0x00a80000da78783b */ /* 0x000fe20000004200 */
[----:B------:R-:W-:Y:S01]  /*a910*/  MOV R152, R25 ;  /* 0x0000001900987202 */ /* 0x000fe20000000f00 */
[----:B------:R-:W-:Y:S01]  /*a920*/  FMUL.FTZ R25, R2, R141 ;  /* 0x0000008d02197220 */ /* 0x000fe20000410000 */
[----:B------:R-:W-:Y:S01]  /*a930*/  MOV R153, R24 ;  /* 0x0000001800997202 */ /* 0x000fe20000000f00 */
[C---:B------:R-:W-:Y:S01]  /*a940*/  FMUL.FTZ R30, R0.reuse, R138 ;  /* 0x0000008a001e7220 */ /* 0x040fe20000410000 */
[----:B------:R-:W-:Y:S03]  /*a950*/  FMUL.FTZ R31, R0, R139 ;  /* 0x0000008b001f7220 */ /* 0x000fe60000410000 */
        /* <DEDUP_REMOVED lines=10> */
[C---:B------:R-:W-:Y:S01]  /*aa00*/  FMUL.FTZ R76, R2.reuse, R76 ;  /* 0x0000004c024c7220 */ /* 0x040fe20000410000 */
[----:B------:R-:W-:Y:S01]  /*aa10*/  FMUL.FTZ R77, R2, R77 ;  /* 0x0000004d024d7220 */ /* 0x000fe20000410000 */
[C---:B------:R-:W-:Y:S01]  /*aa20*/  FMUL.FTZ R78, R0.reuse, R78 ;  /* 0x0000004e004e7220 */ /* 0x040fe20000410000 */
[----:B------:R-:W-:Y:S01]  /*aa30*/  FMUL.FTZ R79, R0, R79 ;  /* 0x0000004f004f7220 */ /* 0x000fe20000410000 */
[----:B------:R-:W-:Y:S01]  /*aa40*/  FMUL.FTZ R24, R2, R140 ;  /* 0x0000008c02187220 */ /* 0x000fe20000410000 */
[C---:B------:R-:W-:Y:S03]  /*aa50*/  FMUL.FTZ R26, R0.reuse, R142 ;  /* 0x0000008e001a7220 */ /* 0x040fe60000410000 */
[----:B------:R-:W-:Y:S01]  /*aa60*/  MUFU.EX2 R189, R189 ;  /* 0x000000bd00bd7308 */ /* 0x000fe20000000800 */
[----:B------:R-:W-:Y:S01]  /*aa70*/  FMUL.FTZ R27, R0, R143 ;  /* 0x0000008f001b7220 */ /* 0x000fe20000410000 */
[C---:B------:R-:W-:Y:S01]  /*aa80*/  FMUL.FTZ R28, R2.reuse, R136 ;  /* 0x00000088021c7220 */ /* 0x040fe20000410000 */
[C---:B------:R-:W-:Y:S01]  /*aa90*/  FMUL.FTZ R29, R2.reuse, R137 ;  /* 0x00000089021d7220 */ /* 0x040fe20000410000 */
[C---:B------:R-:W-:Y:S01]  /*aaa0*/  FMUL.FTZ R40, R2.reuse, R124 ;  /* 0x0000007c02287220 */ /* 0x040fe20000410000 */
[C---:B------:R-:W-:Y:S01]  /*aab0*/  FMUL.FTZ R56, R2.reuse, R108 ;  /* 0x0000006c02387220 */ /* 0x040fe20000410000 */
[----:B------:R-:W-:Y:S01]  /*aac0*/  FMUL.FTZ R57, R2, R109 ;  /* 0x0000006d02397220 */ /* 0x000fe20000410000 */
[----:B------:R-:W-:Y:S03]  /*aad0*/  FMUL.FTZ R58, R0, R110 ;  /* 0x0000006e003a7220 */ /* 0x000fe60000410000 */
[----:B------:R-:W2:Y:S01]  /*aae0*/  MUFU.EX2 R188, R188 ;  /* 0x000000bc00bc7308 */ /* 0x000ea20000000800 */
[----:B-1----:R-:W-:Y:S01]  /*aaf0*/  F2FP.F16.F32.PACK_AB R158, R192, R193 ;  /* 0x000000c1c09e723e */ /* 0x002fe200000000ff */
[----:B------:R-:W-:Y:S01]  /*ab00*/  FMUL.FTZ R59, R0, R111 ;  /* 0x0000006f003b7220 */ /* 0x000fe20000410000 */
[C---:B------:R-:W-:Y:S01]  /*ab10*/  FMUL.FTZ R60, R2.reuse, R104 ;  /* 0x00000068023c7220 */ /* 0x040fe20000410000 */
[----:B------:R-:W-:Y:S01]  /*ab20*/  FFMA.FTZ R104, R235, UR4, -R187 ;  /* 0x00000004eb687c23 */ /* 0x000fe200080108bb */
[--C-:B------:R-:W-:Y:S01]  /*ab30*/  FFMA.FTZ R235, R211, UR4, -R179.reuse ;  /* 0x00000004d3eb7c23 */ /* 0x100fe200080108b3 */
[C---:B------:R-:W-:Y:S01]  /*ab40*/  FMUL.FTZ R88, R2.reuse, R88 ;  /* 0x0000005802587220 */ /* 0x040fe20000410000 */
        /* <DEDUP_REMOVED lines=8> */
[----:B------:R-:W-:Y:S03]  /*abd0*/  FFMA.FTZ R236, R236, UR4, -R179 ;  /* 0x00000004ecec7c23 */ /* 0x000fe600080108b3 */
[----:B------:R-:W-:Y:S01]  /*abe0*/  MUFU.EX2 R138, R186 ;  /* 0x000000ba008a7308 */ /* 0x000fe20000000800 */
[----:B--2---:R-:W-:Y:S01]  /*abf0*/  F2FP.F16.F32.PACK_AB R159, R188, R189 ;  /* 0x000000bdbc9f723e */ /* 0x004fe200000000ff */
[--C-:B------:R-:W-:Y:S01]  /*ac00*/  FFMA.FTZ R214, R214, UR4, -R177.reuse ;  /* 0x00000004d6d67c23 */ /* 0x100fe200080108b1 */
[----:B------:R-:W-:Y:S01]  /*ac10*/  FFMA.FTZ R213, R213, UR4, -R177 ;  /* 0x00000004d5d57c23 */ /* 0x000fe200080108b1 */
[--C-:B------:R-:W-:Y:S01]  /*ac20*/  FFMA.FTZ R176, R176, UR4, -R179.reuse ;  /* 0x00000004b0b07c23 */ /* 0x100fe200080108b3 */
[----:B------:R-:W-:Y:S01]  /*ac30*/  FFMA.FTZ R179, R174, UR4, -R179 ;  /* 0x00000004aeb37c23 */ /* 0x000fe200080108b3 */
[--C-:B------:R-:W-:Y:S01]  /*ac40*/  FFMA.FTZ R171, R171, UR4, -R177.reuse ;  /* 0x00000004abab7c23 */ /* 0x100fe200080108b1 */
[----:B------:R-:W-:Y:S01]  /*ac50*/  ISETP.NE.AND P0, PT, R230, RZ, PT ;  /* 0x000000ffe600720c */ /* 0x000fe20003f05270 */
[C---:B------:R-:W-:Y:S02]  /*ac60*/  HMMA.16816.F32 R8, R156.reuse, R20, R8 ;  /* 0x000000149c08723c */ /* 0x040fe40000001808 */
[----:B------:R-:W-:Y:S02]  /*ac70*/  MUFU.EX2 R139, R184 ;  /* 0x000000b8008b7308 */ /* 0x000fe40000000800 */
[C---:B------:R-:W-:Y:S01]  /*ac80*/  FMUL.FTZ R20, R164.reuse, R144 ;  /* 0x00000090a4147220 */ /* 0x040fe20000410000 */
[----:B------:R-:W-:Y:S01]  /*ac90*/  FMUL.FTZ R21, R164, R145 ;  /* 0x00000091a4157220 */ /* 0x000fe20000410000 */
[----:B------:R-:W-:Y:S01]  /*aca0*/  FFMA.FTZ R170, R170, UR4, -R177 ;  /* 0x00000004aaaa7c23 */ /* 0x000fe200080108b1 */
[----:B------:R-:W-:Y:S01]  /*acb0*/  FFMA.FTZ R203, R164, R234, R203 ;  /* 0x000000eaa4cb7223 */ /* 0x000fe200000100cb */
[-C--:B------:R-:W-:Y:S04]  /*acc0*/  HMMA.16816.F32 R12, R156, R22.reuse, R12 ;  /* 0x000000169c0c723c */ /* 0x080fe8000000180c */
[----:B------:R1:W-:Y:S01]  /*acd0*/  MUFU.EX2 R211, R104 ;  /* 0x0000006800d37308 */ /* 0x0003e20000000800 */
[----:B------:R-:W-:Y:S01]  /*ace0*/  FFMA.FTZ R202, R3, R233, R202 ;  /* 0x000000e903ca7223 */ /* 0x000fe200000100ca */
[----:B------:R-:W-:Y:S01]  /*acf0*/  FFMA.FTZ R195, R2, R232, R195 ;  /* 0x000000e802c37223 */ /* 0x000fe200000100c3 */
[----:B------:R-:W-:Y:S01]  /*ad00*/  FFMA.FTZ R191, R0, R231, R191 ;  /* 0x000000e700bf7223 */ /* 0x000fe200000100bf */
[----:B------:R-:W-:Y:S01]  /*ad10*/  FADD.FTZ R203, R201, R203 ;  /* 0x000000cbc9cb7221 */ /* 0x000fe20000010000 */
[----:B------:R-:W-:Y:S01]  /*ad20*/  FADD.FTZ R202, R198, R202 ;  /* 0x000000cac6ca7221 */ /* 0x000fe20000010000 */
[C---:B------:R-:W-:Y:S04]  /*ad30*/  HMMA.16816.F32 R16, R160.reuse, R22, R16 ;  /* 0x00000016a010723c */ /* 0x040fe80000001810 */
[----:B------:R-:W2:Y:S01]  /*ad40*/  MUFU.EX2 R204, R204 ;  /* 0x000000cc00cc7308 */ /* 0x000ea20000000800 */
[C---:B------:R-:W-:Y:S01]  /*ad50*/  FMUL.FTZ R22, R3.reuse, R146 ;  /* 0x0000009203167220 */ /* 0x040fe20000410000 */
[----:B------:R-:W-:Y:S01]  /*ad60*/  FMUL.FTZ R23, R3, R147 ;  /* 0x0000009303177220 */ /* 0x000fe20000410000 */
[----:B------:R-:W-:Y:S01]  /*ad70*/  FADD.FTZ R195, R194, R195 ;  /* 0x000000c3c2c37221 */ /* 0x000fe20000010000 */
[----:B------:R-:W-:Y:S01]  /*ad80*/  FADD.FTZ R191, R190, R191 ;  /* 0x000000bfbebf7221 */ /* 0x000fe20000010000 */
[----:B------:R-:W-:Y:S05]  /*ad90*/  FADD.FTZ R203, R200, R203 ;  /* 0x000000cbc8cb7221 */ /* 0x000fea0000010000 */
[----:B------:R-:W-:Y:S01]  /*ada0*/  MUFU.EX2 R206, R206 ;  /* 0x000000ce00ce7308 */ /* 0x000fe20000000800 */
[--C-:B-1----:R-:W-:Y:S01]  /*adb0*/  FFMA.FTZ R104, R243, UR4, -R177.reuse ;  /* 0x00000004f3687c23 */ /* 0x102fe200080108b1 */
[--C-:B------:R-:W-:Y:S01]  /*adc0*/  FFMA.FTZ R243, R242, UR4, -R177.reuse ;  /* 0x00000004f2f37c23 */ /* 0x100fe200080108b1 */
[-C--:B------:R-:W-:Y:S03]  /*add0*/  HMMA.16816.F32 R20, R160, R36.reuse, R20 ;  /* 0x00000024a014723c */ /* 0x080fe60000001814 */
[----:B------:R-:W-:Y:S01]  /*ade0*/  FFMA.FTZ R177, R169, UR4, -R177 ;  /* 0x00000004a9b17c23 */ /* 0x000fe200080108b1 */
[----:B------:R-:W-:Y:S03]  /*adf0*/  FADD.FTZ R202, R197, R202 ;  /* 0x000000cac5ca7221 */ /* 0x000fe60000010000 */
[----:B------:R1:W-:Y:S01]  /*ae00*/  MUFU.EX2 R242, R104 ;  /* 0x0000006800f27308 */ /* 0x0003e20000000800 */
[----:B------:R-:W-:Y:S01]  /*ae10*/  FADD.FTZ R195, R193, R195 ;  /* 0x000000c3c1c37221 */ /* 0x000fe20000010000 */
[----:B------:R-:W-:Y:S01]  /*ae20*/  FADD.FTZ R191, R189, R191 ;  /* 0x000000bfbdbf7221 */ /* 0x000fe20000010000 */
[C---:B------:R-:W-:Y:S04]  /*ae30*/  HMMA.16816.F32 R24, R156.reuse, R36, R24 ;  /* 0x000000249c18723c */ /* 0x040fe80000001818 */
[C---:B------:R-:W-:Y:S01]  /*ae40*/  FMUL.FTZ R36, R164.reuse, R128 ;  /* 0x00000080a4247220 */ /* 0x040fe20000410000 */
[----:B------:R-:W-:Y:S02]  /*ae50*/  FMUL.FTZ R37, R164, R129 ;  /* 0x00000081a4257220 */ /* 0x000fe40000410000 */
[----:B------:R-:W3:Y:S01]  /*ae60*/  MUFU.EX2 R205, R205 ;  /* 0x000000cd00cd7308 */ /* 0x000ee20000000800 */
[----:B------:R-:W-:Y:S01]  /*ae70*/  FADD.FTZ R203, R199, R203 ;  /* 0x000000cbc7cb7221 */ /* 0x000fe20000010000 */
[-C--:B------:R-:W-:Y:S03]  /*ae80*/  HMMA.16816.F32 R28, R156, R38.reuse, R28 ;  /* 0x000000269c1c723c */ /* 0x080fe6000000181c */
[----:B------:R-:W-:Y:S01]  /*ae90*/  FADD.FTZ R202, R196, R202 ;  /* 0x000000cac4ca7221 */ /* 0x000fe20000010000 */
[----:B------:R-:W-:Y:S01]  /*aea0*/  FADD.FTZ R195, R192, R195 ;  /* 0x000000c3c0c37221 */ /* 0x000fe20000010000 */
[----:B------:R-:W-:Y:S01]  /*aeb0*/  FADD.FTZ R191, R188, R191 ;  /* 0x000000bfbcbf7221 */ /* 0x000fe20000010000 */
[----:B-1----:R-:W-:Y:S02]  /*aec0*/  LDSM.16.MT88.4 R104, [R218+0x9400] ;  /* 0x00940000da68783b */ /* 0x002fe40000004200 */
[----:B------:R-:W1:Y:S01]  /*aed0*/  MUFU.EX2 R207, R207 ;  /* 0x000000cf00cf7308 */ /* 0x000e620000000800 */
[C---:B------:R-:W-:Y:S04]  /*aee0*/  HMMA.16816.F32 R32, R160.reuse, R38, R32 ;  /* 0x00000026a020723c */ /* 0x040fe80000001820 */
[C---:B------:R-:W-:Y:S01]  /*aef0*/  FMUL.FTZ R38, R3.reuse, R130 ;  /* 0x0000008203267220 */ /* 0x040fe20000410000 */
[----:B------:R-:W-:Y:S01]  /*af00*/  FMUL.FTZ R39, R3, R131 ;  /* 0x0000008303277220 */ /* 0x000fe20000410000 */
[----:B--2---:R-:W-:Y:S01]  /*af10*/  FADD.FTZ R203, R204, R203 ;  /* 0x000000cbcccb7221 */ /* 0x004fe20000010000 */
[----:B------:R-:W2:Y:S02]  /*af20*/  LDSM.16.MT88.4 R128, [R216+0xa000] ;  /* 0x00a00000d880783b */ /* 0x000ea40000004200 */
[----:B------:R-:W4:Y:S01]  /*af30*/  MUFU.EX2 R209, R209 ;  /* 0x000000d100d17308 */ /* 0x000f220000000800 */
[----:B---3--:R-:W-:Y:S01]  /*af40*/  FADD.FTZ R202, R205, R202 ;  /* 0x000000cacdca7221 */ /* 0x008fe20000010000 */
[----:B------:R-:W-:Y:S01]  /*af50*/  FADD.FTZ R191, R242, R191 ;  /* 0x000000bff2bf7221 */ /* 0x000fe20000010000 */
[----:B------:R-:W-:Y:S01]  /*af60*/  FADD.FTZ R203, R206, R203 ;  /* 0x000000cbcecb7221 */ /* 0x000fe20000010000 */
[-C--:B------:R-:W-:Y:S03]  /*af70*/  HMMA.16816.F32 R36, R160, R52.reuse, R36 ;  /* 0x00000034a024723c */ /* 0x080fe60000001824 */
[----:B------:R-:W-:Y:S03]  /*af80*/  IADD3 R230, PT, PT, R230, -0x1, RZ ;  /* 0xffffffffe6e67810 */ /* 0x000fe60007ffe0ff */
[----:B------:R-:W3:Y:S01]  /*af90*/  MUFU.EX2 R210, R210 ;  /* 0x000000d200d27308 */ /* 0x000ee20000000800 */
[----:B-1----:R-:W-:Y:S01]  /*afa0*/  FADD.FTZ R202, R207, R202 ;  /* 0x000000cacfca7221 */ /* 0x002fe20000010000 */
[----:B------:R-:W-:Y:S01]  /*afb0*/  MOV R0, R165 ;  /* 0x000000a500007202 */ /* 0x000fe20000000f00 */
[C---:B------:R-:W-:Y:S04]  /*afc0*/  HMMA.16816.F32 R40, R156.reuse, R52, R40 ;  /* 0x000000349c28723c */ /* 0x040fe80000001828 */
[C---:B------:R-:W-:Y:S01]  /*afd0*/  FMUL.FTZ R52, R164.reuse, R112 ;  /* 0x00000070a4347220 */ /* 0x040fe20000410000 */
[----:B------:R-:W-:Y:S02]  /*afe0*/  FMUL.FTZ R53, R164, R113 ;  /* 0x00000071a4357220 */ /* 0x000fe40000410000 */
[----:B------:R-:W1:Y:S01]  /*aff0*/  MUFU.EX2 R212, R212 ;  /* 0x000000d400d47308 */ /* 0x000e620000000800 */
[----:B----4-:R-:W-:Y:S01]  /*b000*/  FADD.FTZ R203, R209, R203 ;  /* 0x000000cbd1cb7221 */ /* 0x010fe20000010000 */
[-C--:B------:R-:W-:Y:S03]  /*b010*/  HMMA.16816.F32 R44, R156, R54.reuse, R44 ;  /* 0x000000369c2c723c */ /* 0x080fe6000000182c */
[----:B------:R-:W-:Y:S01]  /*b020*/  MOV R2, R166 ;  /* 0x000000a600027202 */ /* 0x000fe20000000f00 */
[----:B---3--:R-:W-:Y:S04]  /*b030*/  FADD.FTZ R203, R210, R203 ;  /* 0x000000cbd2cb7221 */ /* 0x008fe80000010000 */
[----:B------:R-:W3:Y:S01]  /*b040*/  MUFU.EX2 R235, R235 ;  /* 0x000000eb00eb7308 */ /* 0x000ee20000000800 */
[----:B------:R-:W-:Y:S01]  /*b050*/  MOV R164, R167 ;  /* 0x000000a700a47202 */ /* 0x000fe20000000f00 */
[C---:B------:R-:W-:Y:S04]  /*b060*/  HMMA.16816.F32 R48, R160.reuse, R54, R48 ;  /* 0x00000036a030723c */ /* 0x040fe80000001830 */
[C---:B------:R-:W-:Y:S01]  /*b070*/  FMUL.FTZ R54, R3.reuse, R114 ;  /* 0x0000007203367220 */ /* 0x040fe20000410000 */
[----:B------:R-:W-:Y:S03]  /*b080*/  FMUL.FTZ R55, R3, R115 ;  /* 0x0000007303377220 */ /* 0x000fe60000410000 */
[----:B------:R-:W4:Y:S01]  /*b090*/  MUFU.EX2 R239, R239 ;  /* 0x000000ef00ef7308 */ /* 0x000f220000000800 */
[----:B------:R-:W5:Y:S01]  /*b0a0*/  LDSM.16.MT88.4 R112, [R218+0xb000] ;  /* 0x00b00000da70783b */ /* 0x000f620000004200 */
[----:B-1----:R-:W-:Y:S01]  /*b0b0*/  FADD.FTZ R202, R212, R202 ;  /* 0x000000cad4ca7221 */ /* 0x002fe20000010000 */
[----:B------:R-:W-:Y:S01]  /*b0c0*/  MOV R3, R168 ;  /* 0x000000a800037202 */ /* 0x000fe20000000f00 */
[-C--:B--2---:R-:W-:Y:S06]  /*b0d0*/  HMMA.16816.F32 R52, R160, R128.reuse, R52 ;  /* 0x00000080a034723c */ /* 0x084fec0000001834 */
[----:B------:R-:W1:Y:S01]  /*b0e0*/  MUFU.EX2 R243, R243 ;  /* 0x000000f300f37308 */ /* 0x000e620000000800 */
[----:B---3--:R-:W-:Y:S01]  /*b0f0*/  FADD.FTZ R195, R235, R195 ;  /* 0x000000c3ebc37221 */ /* 0x008fe20000010000 */
[----:B------:R-:W-:Y:S01]  /*b100*/  FADD.FTZ R202, R211, R202 ;  /* 0x000000cad3ca7221 */ /* 0x000fe20000010000 */
[C---:B------:R-:W-:Y:S07]  /*b110*/  HMMA.16816.F32 R56, R156.reuse, R128, R56 ;  /* 0x000000809c38723c */ /* 0x040fee0000001838 */
[----:B------:R-:W-:Y:S01]  /*b120*/  MUFU.EX2 R128, R180 ;  /* 0x000000b400807308 */ /* 0x000fe20000000800 */
[C---:B----4-:R-:W-:Y:S01]  /*b130*/  F2FP.F16.F32.PACK_AB R108, R239.reuse, R235 ;  /* 0x000000ebef6c723e */ /* 0x050fe200000000ff */
[----:B------:R-:W-:Y:S01]  /*b140*/  FADD.FTZ R195, R239, R195 ;  /* 0x000000c3efc37221 */ /* 0x000fe20000010000 */
[-C--:B------:R-:W-:Y:S07]  /*b150*/  HMMA.16816.F32 R60, R156, R130.reuse, R60 ;  /* 0x000000829c3c723c */ /* 0x080fee000000183c */
[----:B------:R-:W2:Y:S01]  /*b160*/  MUFU.EX2 R245, R245 ;  /* 0x000000f500f57308 */ /* 0x000ea20000000800 */
[C---:B-1----:R-:W-:Y:S01]  /*b170*/  F2FP.F16.F32.PACK_AB R109, R243.reuse, R242 ;  /* 0x000000f2f36d723e */ /* 0x042fe200000000ff */
[----:B------:R-:W-:Y:S01]  /*b180*/  FADD.FTZ R191, R243, R191 ;  /* 0x000000bff3bf7221 */ /* 0x000fe20000010000 */
[C---:B------:R-:W-:Y:S07]  /*b190*/  HMMA.16816.F32 R64, R160.reuse, R130, R64 ;  /* 0x00000082a040723c */ /* 0x040fee0000001840 */
[----:B------:R-:W-:Y:S10]  /*b1a0*/  MUFU.EX2 R131, R181 ;  /* 0x000000b500837308 */ /* 0x000ff40000000800 */
[----:B------:R-:W1:Y:S01]  /*b1b0*/  MUFU.EX2 R244, R244 ;  /* 0x000000f400f47308 */ /* 0x000e620000000800 */
[-C--:B-----5:R-:W-:Y:S03]  /*b1c0*/  HMMA.16816.F32 R68, R160, R112.reuse, R68 ;  /* 0x00000070a044723c */ /* 0x0a0fe60000001844 */
[----:B--2---:R-:W-:Y:S06]  /*b1d0*/  FADD.FTZ R195, R245, R195 ;  /* 0x000000c3f5c37221 */ /* 0x004fec0000010000 */
[----:B------:R-:W2:Y:S01]  /*b1e0*/  MUFU.EX2 R248, R248 ;  /* 0x000000f800f87308 */ /* 0x000ea20000000800 */
[C---:B------:R-:W-:Y:S09]  /*b1f0*/  HMMA.16816.F32 R72, R156.reuse, R112, R72 ;  /* 0x000000709c48723c */ /* 0x040ff20000001848 */
[----:B------:R-:W3:Y:S01]  /*b200*/  MUFU.EX2 R247, R247 ;  /* 0x000000f700f77308 */ /* 0x000ee20000000800 */
[-C--:B------:R-:W-:Y:S03]  /*b210*/  HMMA.16816.F32 R76, R156, R114.reuse, R76 ;  /* 0x000000729c4c723c */ /* 0x080fe6000000184c */
[C---:B-1----:R-:W-:Y:S01]  /*b220*/  F2FP.F16.F32.PACK_AB R110, R244.reuse, R245 ;  /* 0x000000f5f46e723e */ /* 0x042fe200000000ff */
[----:B------:R-:W-:Y:S05]  /*b230*/  FADD.FTZ R195, R244, R195 ;  /* 0x000000c3f4c37221 */ /* 0x000fea0000010000 */
[----:B------:R-:W1:Y:S01]  /*b240*/  MUFU.EX2 R251, R251 ;  /* 0x000000fb00fb7308 */ /* 0x000e620000000800 */
[C---:B------:R-:W-:Y:S01]  /*b250*/  HMMA.16816.F32 R80, R160.reuse, R114, R80 ;  /* 0x00000072a050723c */ /* 0x040fe20000001850 */
[----:B------:R-:W4:Y:S03]  /*b260*/  LDSM.16.MT88.4 R112, [R216+0x9400] ;  /* 0x00940000d870783b */ /* 0x000f260000004200 */
[----:B--2---:R-:W-:Y:S05]  /*b270*/  FADD.FTZ R191, R248, R191 ;  /* 0x000000bff8bf7221 */ /* 0x004fea0000010000 */
[----:B------:R-:W2:Y:S01]  /*b280*/  MUFU.EX2 R252, R252 ;  /* 0x000000fc00fc7308 */ /* 0x000ea20000000800 */
[-C--:B------:R-:W-:Y:S03]  /*b290*/  HMMA.16816.F32 R84, R160, R100.reuse, R84 ;  /* 0x00000064a054723c */ /* 0x080fe60000001854 */
[C---:B---3--:R-:W-:Y:S01]  /*b2a0*/  F2FP.F16.F32.PACK_AB R111, R247.reuse, R248 ;  /* 0x000000f8f76f723e */ /* 0x048fe200000000ff */
[----:B------:R-:W-:Y:S05]  /*b2b0*/  FADD.FTZ R191, R247, R191 ;  /* 0x000000bff7bf7221 */ /* 0x000fea0000010000 */
[----:B------:R-:W3:Y:S01]  /*b2c0*/  MUFU.EX2 R250, R250 ;  /* 0x000000fa00fa7308 */ /* 0x000ee20000000800 */
[C---:B------:R-:W-:Y:S04]  /*b2d0*/  HMMA.16816.F32 R88, R156.reuse, R100, R88 ;  /* 0x000000649c58723c */ /* 0x040fe80000001858 */
[----:B------:R-:W-:Y:S01]  /*b2e0*/  F2FP.F16.F32.PACK_AB R100, R206, R204 ;  /* 0x000000ccce64723e */ /* 0x000fe200000000ff */
[----:B-1----:R-:W-:Y:S01]  /*b2f0*/  FADD.FTZ R203, R251, R203 ;  /* 0x000000cbfbcb7221 */ /* 0x002fe20000010000 */
[----:B------:R-:W-:Y:S03]  /*b300*/  F2FP.F16.F32.PACK_AB R101, R207, R205 ;  /* 0x000000cdcf65723e */ /* 0x000fe600000000ff */
[----:B------:R-:W1:Y:S01]  /*b310*/  MUFU.EX2 R246, R246 ;  /* 0x000000f600f67308 */ /* 0x000e620000000800 */
[-C--:B------:R-:W-:Y:S03]  /*b320*/  HMMA.16816.F32 R92, R156, R102.reuse, R92 ;  /* 0x000000669c5c723c */ /* 0x080fe6000000185c */
[----:B--2---:R-:W-:Y:S06]  /*b330*/  FADD.FTZ R203, R252, R203 ;  /* 0x000000cbfccb7221 */ /* 0x004fec0000010000 */
[----:B------:R-:W-:Y:S01]  /*b340*/  MUFU.EX2 R249, R249 ;  /* 0x000000f900f97308 */ /* 0x000fe20000000800 */
[----:B------:R-:W-:Y:S04]  /*b350*/  HMMA.16816.F32 R96, R160, R102, R96 ;  /* 0x00000066a060723c */ /* 0x000fe80000001860 */
[----:B------:R-:W-:Y:S01]  /*b360*/  F2FP.F16.F32.PACK_AB R102, R210, R209 ;  /* 0x000000d1d266723e */ /* 0x000fe200000000ff */
[----:B---3--:R-:W-:Y:S01]  /*b370*/  FADD.FTZ R202, R250, R202 ;  /* 0x000000cafaca7221 */ /* 0x008fe20000010000 */
[----:B------:R-:W-:Y:S03]  /*b380*/  F2FP.F16.F32.PACK_AB R103, R211, R212 ;  /* 0x000000d4d367723e */ /* 0x000fe600000000ff */
[----:B------:R-:W2:Y:S01]  /*b390*/  MUFU.EX2 R241, R241 ;  /* 0x000000f100f17308 */ /* 0x000ea20000000800 */
[----:B-1----:R-:W-:Y:S03]  /*b3a0*/  FADD.FTZ R202, R246, R202 ;  /* 0x000000caf6ca7221 */ /* 0x002fe60000010000 */
[-C--:B------:R-:W-:Y:S06]  /*b3b0*/  HMMA.16816.F32 R4, R100, R104.reuse, R4 ;  /* 0x000000686404723c */ /* 0x080fec0000001804 */
[----:B------:R-:W1:Y:S02]  /*b3c0*/  MUFU.EX2 R240, R240 ;  /* 0x000000f000f07308 */ /* 0x000e640000000800 */
[C---:B------:R-:W-:Y:S08]  /*b3d0*/  HMMA.16816.F32 R8, R108.reuse, R104, R8 ;  /* 0x000000686c08723c */ /* 0x040ff00000001808 */
[----:B------:R-:W3:Y:S01]  /*b3e0*/  MUFU.EX2 R238, R238 ;  /* 0x000000ee00ee7308 */ /* 0x000ee20000000800 */
[----:B--2---:R-:W-:Y:S01]  /*b3f0*/  FADD.FTZ R195, R241, R195 ;  /* 0x000000c3f1c37221 */ /* 0x004fe20000010000 */
[-C--:B------:R-:W-:Y:S08]  /*b400*/  HMMA.16816.F32 R12, R108, R106.reuse, R12 ;  /* 0x0000006a6c0c723c */ /* 0x080ff0000000180c */
[----:B------:R-:W2:Y:S01]  /*b410*/  MUFU.EX2 R237, R237 ;  /* 0x000000ed00ed7308 */ /* 0x000ea20000000800 */
[----:B-1----:R-:W-:Y:S01]  /*b420*/  FADD.FTZ R195, R240, R195 ;  /* 0x000000c3f0c37221 */ /* 0x002fe20000010000 */
[C---:B------:R-:W-:Y:S01]  /*b430*/  HMMA.16816.F32 R16, R100.reuse, R106, R16 ;  /* 0x0000006a6410723c */ /* 0x040fe20000001810 */
[----:B------:R-:W1:Y:S07]  /*b440*/  LDSM.16.MT88.4 R104, [R216+0xa400] ;  /* 0x00a40000d868783b */ /* 0x000e6e0000004200 */
[----:B------:R-:W5:Y:S01]  /*b450*/  MUFU.EX2 R215, R215 ;  /* 0x000000d700d77308 */ /* 0x000f620000000800 */
[----:B---3--:R-:W-:Y:S01]  /*b460*/  FADD.FTZ R191, R238, R191 ;  /* 0x000000bfeebf7221 */ /* 0x008fe20000010000 */
[-C--:B----4-:R-:W-:Y:S08]  /*b470*/  HMMA.16816.F32 R20, R100, R112.reuse, R20 ;  /* 0x000000706414723c */ /* 0x090ff00000001814 */
[----:B------:R-:W3:Y:S01]  /*b480*/  MUFU.EX2 R236, R236 ;  /* 0x000000ec00ec7308 */ /* 0x000ee20000000800 */
[----:B--2---:R-:W-:Y:S01]  /*b490*/  FADD.FTZ R191, R237, R191 ;  /* 0x000000bfedbf7221 */ /* 0x004fe20000010000 */
[C---:B------:R-:W-:Y:S08]  /*b4a0*/  HMMA.16816.F32 R24, R108.reuse, R112, R24 ;  /* 0x000000706c18723c */ /* 0x040ff00000001818 */
[----:B------:R-:W2:Y:S01]  /*b4b0*/  MUFU.EX2 R214, R214 ;  /* 0x000000d600d67308 */ /* 0x000ea20000000800 */
[----:B-----5:R-:W-:Y:S01]  /*b4c0*/  FADD.FTZ R195, R215, R195 ;  /* 0x000000c3d7c37221 */ /* 0x020fe20000010000 */
[-C--:B------:R-:W-:Y:S08]  /*b4d0*/  HMMA.16816.F32 R28, R108, R114.reuse, R28 ;  /* 0x000000726c1c723c */ /* 0x080ff0000000181c */
[----:B------:R-:W4:Y:S01]  /*b4e0*/  MUFU.EX2 R213, R213 ;  /* 0x000000d500d57308 */ /* 0x000f220000000800 */
[----:B---3--:R-:W-:Y:S01]  /*b4f0*/  FADD.FTZ R195, R236, R195 ;  /* 0x000000c3ecc37221 */ /* 0x008fe20000010000 */
[C---:B------:R-:W-:Y:S01]  /*b500*/  HMMA.16816.F32 R32, R100.reuse, R114, R32 ;  /* 0x000000726420723c */ /* 0x040fe20000001820 */
[----:B------:R-:W3:Y:S07]  /*b510*/  LDSM.16.MT88.4 R112, [R218+0xb400] ;  /* 0x00b40000da70783b */ /* 0x000eee0000004200 */
[----:B------:R-:W5:Y:S01]  /*b520*/  MUFU.EX2 R136, R178 ;  /* 0x000000b200887308 */ /* 0x000f620000000800 */
[----:B--2---:R-:W-:Y:S01]  /*b530*/  FADD.FTZ R191, R214, R191 ;  /* 0x000000bfd6bf7221 */ /* 0x004fe20000010000 */
[-C--:B------:R-:W-:Y:S08]  /*b540*/  HMMA.16816.F32 R36, R100, R116.reuse, R36 ;  /* 0x000000746424723c */ /* 0x080ff00000001824 */
[----:B------:R-:W-:Y:S01]  /*b550*/  MUFU.EX2 R137, R175 ;  /* 0x000000af00897308 */ /* 0x000fe20000000800 */
[----:B----4-:R-:W-:Y:S01]  /*b560*/  FADD.FTZ R191, R213, R191 ;  /* 0x000000bfd5bf7221 */ /* 0x010fe20000010000 */
[C---:B------:R-:W-:Y:S08]  /*b570*/  HMMA.16816.F32 R40, R108.reuse, R116, R40 ;  /* 0x000000746c28723c */ /* 0x040ff00000001828 */
[----:B------:R2:W-:Y:S01]  /*b580*/  MUFU.EX2 R130, R172 ;  /* 0x000000ac00827308 */ /* 0x0005e20000000800 */
[--C-:B------:R-:W-:Y:S01]  /*b590*/  FFMA.FTZ R116, R154, UR4, -R208.reuse ;  /* 0x000000049a747c23 */ /* 0x100fe200080108d0 */
[-C--:B------:R-:W-:Y:S08]  /*b5a0*/  HMMA.16816.F32 R44, R108, R118.reuse, R44 ;  /* 0x000000766c2c723c */ /* 0x080ff0000000182c */
[----:B------:R4:W-:Y:S01]  /*b5b0*/  MUFU.EX2 R124, R116 ;  /* 0x00000074007c7308 */ /* 0x0009e20000000800 */
[C---:B------:R-:W-:Y:S09]  /*b5c0*/  HMMA.16816.F32 R48, R100.reuse, R118, R48 ;  /* 0x000000766430723c */ /* 0x040ff20000001830 */
[----:B------:R5:W-:Y:S01]  /*b5d0*/  MUFU.EX2 R140, R173 ;  /* 0x000000ad008c7308 */ /* 0x000be20000000800 */
[----:B--2---:R-:W-:Y:S01]  /*b5e0*/  F2FP.F16.F32.PACK_AB R172, R131, R127 ;  /* 0x0000007f83ac723e */ /* 0x004fe200000000ff */
[-C--:B-1----:R-:W-:Y:S08]  /*b5f0*/  HMMA.16816.F32 R52, R100, R104.reuse, R52 ;  /* 0x000000686434723c */ /* 0x082ff00000001834 */
[----:B------:R-:W1:Y:S01]  /*b600*/  MUFU.EX2 R129, R176 ;  /* 0x000000b000817308 */ /* 0x000e620000000800 */
[--C-:B----4-:R-:W-:Y:S01]  /*b610*/  FFMA.FTZ R116, R153, UR4, -R208.reuse ;  /* 0x0000000499747c23 */ /* 0x110fe200080108d0 */
[----:B------:R-:W-:Y:S01]  /*b620*/  FFMA.FTZ R208, R185, UR4, -R208 ;  /* 0x00000004b9d07c23 */ /* 0x000fe200080108d0 */
[C---:B------:R-:W-:Y:S07]  /*b630*/  HMMA.16816.F32 R56, R108.reuse, R104, R56 ;  /* 0x000000686c38723c */ /* 0x040fee0000001838 */
[----:B------:R2:W-:Y:S01]  /*b640*/  MUFU.EX2 R126, R116 ;  /* 0x00000074007e7308 */ /* 0x0005e20000000800 */
[--C-:B------:R-:W-:Y:S01]  /*b650*/  FFMA.FTZ R104, R152, UR4, -R187.reuse ;  /* 0x0000000498687c23 */ /* 0x100fe200080108bb */
[----:B------:R-:W-:Y:S01]  /*b660*/  FFMA.FTZ R187, R182, UR4, -R187 ;  /* 0x00000004b6bb7c23 */ /* 0x000fe200080108bb */
[----:B-----5:R-:W-:Y:S01]  /*b670*/  F2FP.F16.F32.PACK_AB R173, R136, R128 ;  /* 0x0000008088ad723e */ /* 0x020fe200000000ff */
[----:B------:R-:W-:Y:S01]  /*b680*/  LDSM.16.MT88.4 R180, [R216+0xac00] ;  /* 0x00ac0000d8b4783b */ /* 0x000fe20000004200 */
[-C--:B------:R-:W-:Y:S05]  /*b690*/  HMMA.16816.F32 R60, R108, R106.reuse, R60 ;  /* 0x0000006a6c3c723c */ /* 0x080fea000000183c */
[----:B------:R4:W-:Y:S01]  /*b6a0*/  MUFU.EX2 R125, R104 ;  /* 0x00000068007d7308 */ /* 0x0009e20000000800 */
[----:B-1----:R-:W-:Y:S02]  /*b6b0*/  F2FP.F16.F32.PACK_AB R176, R137, R129 ;  /* 0x0000008189b0723e */ /* 0x002fe400000000ff */
[C---:B------:R-:W-:Y:S07]  /*b6c0*/  HMMA.16816.F32 R64, R100.reuse, R106, R64 ;  /* 0x0000006a6440723c */ /* 0x040fee0000001840 */
[----:B------:R1:W5:Y:S01]  /*b6d0*/  MUFU.EX2 R141, R187 ;  /* 0x000000bb008d7308 */ /* 0x0003620000000800 */
[----:B--2---:R-:W2:Y:S01]  /*b6e0*/  LDSM.16.MT88.4 R116, [R216+0xb400] ;  /* 0x00b40000d874783b */ /* 0x004ea20000004200 */
[-C--:B---3--:R-:W-:Y:S08]  /*b6f0*/  HMMA.16816.F32 R68, R100, R112.reuse, R68 ;  /* 0x000000706444723c */ /* 0x088ff00000001844 */
[----:B------:R-:W3:Y:S01]  /*b700*/  MUFU.EX2 R208, R208 ;  /* 0x000000d000d07308 */ /* 0x000ee20000000800 */
[----:B----4-:R-:W4:Y:S01]  /*b710*/  LDSM.16.MT88.4 R104, [R218+0x9800] ;  /* 0x00980000da68783b */ /* 0x010f220000004200 */
[C---:B------:R-:W-:Y:S08]  /*b720*/  HMMA.16816.F32 R72, R108.reuse, R112, R72 ;  /* 0x000000706c48723c */ /* 0x040ff00000001848 */
[----:B------:R-:W-:Y:S01]  /*b730*/  MUFU.EX2 R171, R171 ;  /* 0x000000ab00ab7308 */ /* 0x000fe20000000800 */
[----:B-1----:R-:W-:Y:S01]  /*b740*/  LDSM.16.MT88.4 R184, [R218+0xbc00] ;  /* 0x00bc0000dab8783b */ /* 0x002fe20000004200 */
[----:B-----5:R-:W-:Y:S01]  /*b750*/  F2FP.F16.F32.PACK_AB R175, R141, R139 ;  /* 0x0000008b8daf723e */ /* 0x020fe200000000ff */
[-C--:B------:R-:W-:Y:S07]  /*b760*/  HMMA.16816.F32 R76, R108, R114.reuse, R76 ;  /* 0x000000726c4c723c */ /* 0x080fee000000184c */
[----:B------:R-:W1:Y:S01]  /*b770*/  MUFU.EX2 R142, R179 ;  /* 0x000000b3008e7308 */ /* 0x000e620000000800 */
[----:B---3--:R-:W-:Y:S01]  /*b780*/  F2FP.F16.F32.PACK_AB R174, R208, R138 ;  /* 0x0000008ad0ae723e */ /* 0x008fe200000000ff */
[C---:B------:R-:W-:Y:S01]  /*b790*/  HMMA.16816.F32 R80, R100.reuse, R114, R80 ;  /* 0x000000726450723c */ /* 0x040fe20000001850 */
[----:B------:R-:W3:Y:S07]  /*b7a0*/  LDSM.16.MT88.4 R112, [R216+0x9800] ;  /* 0x00980000d870783b */ /* 0x000eee0000004200 */
[----:B------:R-:W-:Y:S10]  /*b7b0*/  MUFU.EX2 R170, R170 ;  /* 0x000000aa00aa7308 */ /* 0x000ff40000000800 */
[----:B------:R5:W4:Y:S01]  /*b7c0*/  MUFU.EX2 R169, R177 ;  /* 0x000000b100a97308 */ /* 0x000b220000000800 */
[-C--:B--2---:R-:W-:Y:S03]  /*b7d0*/  HMMA.16816.F32 R84, R100, R116.reuse, R84 ;  /* 0x000000746454723c */ /* 0x084fe60000001854 */
[----:B-1----:R-:W-:Y:S05]  /*b7e0*/  F2FP.F16.F32.PACK_AB R178, R142, R140 ;  /* 0x0000008c8eb2723e */ /* 0x002fea00000000ff */
[C---:B------:R-:W-:Y:S08]  /*b7f0*/  HMMA.16816.F32 R88, R108.reuse, R116, R88 ;  /* 0x000000746c58723c */ /* 0x040ff00000001858 */
[-C--:B------:R-:W-:Y:S03]  /*b800*/  HMMA.16816.F32 R92, R108, R118.reuse, R92 ;  /* 0x000000766c5c723c */ /* 0x080fe6000000185c */
[----:B------:R-:W-:Y:S02]  /*b810*/  F2FP.F16.F32.PACK_AB R108, R240, R241 ;  /* 0x000000f1f06c723e */ /* 0x000fe400000000ff */
[----:B------:R-:W-:Y:S02]  /*b820*/  F2FP.F16.F32.PACK_AB R109, R237, R238 ;  /* 0x000000eeed6d723e */ /* 0x000fe400000000ff */
[----:B------:R-:W-:Y:S01]  /*b830*/  F2FP.F16.F32.PACK_AB R110, R236, R215 ;  /* 0x000000d7ec6e723e */ /* 0x000fe200000000ff */
[----:B------:R-:W-:Y:S01]  /*b840*/  HMMA.16816.F32 R96, R100, R118, R96 ;  /* 0x000000766460723c */ /* 0x000fe20000001860 */
[----:B------:R-:W-:Y:S03]  /*b850*/  LDSM.16.MT88.4 R116, [R216+0xb800] ;  /* 0x00b80000d874783b */ /* 0x000fe60000004200 */
[----:B------:R-:W-:Y:S02]  /*b860*/  F2FP.F16.F32.PACK_AB R100, R252, R251 ;  /* 0x000000fbfc64723e */ /* 0x000fe400000000ff */
[----:B------:R-:W-:Y:S02]  /*b870*/  F2FP.F16.F32.PACK_AB R101, R246, R250 ;  /* 0x000000faf665723e */ /* 0x000fe400000000ff */
[----:B------:R-:W-:Y:S02]  /*b880*/  F2FP.F16.F32.PACK_AB R102, R126, R124 ;  /* 0x0000007c7e66723e */ /* 0x000fe400000000ff */
[----:B------:R-:W-:Y:S02]  /*b890*/  F2FP.F16.F32.PACK_AB R103, R249, R125 ;  /* 0x0000007df967723e */ /* 0x000fe400000000ff */
[----:B------:R-:W-:Y:S02]  /*b8a0*/  F2FP.F16.F32.PACK_AB R111, R213, R214 ;  /* 0x000000d6d56f723e */ /* 0x000fe400000000ff */
[----:B-----5:R-:W-:Y:S02]  /*b8b0*/  F2FP.F16.F32.PACK_AB R177, R171, R130 ;  /* 0x00000082abb1723e */ /* 0x020fe400000000ff */
[----:B----4-:R-:W-:Y:S01]  /*b8c0*/  F2FP.F16.F32.PACK_AB R179, R169, R170 ;  /* 0x000000aaa9b3723e */ /* 0x010fe200000000ff */
[-C--:B------:R-:W-:Y:S08]  /*b8d0*/  HMMA.16816.F32 R4, R100, R104.reuse, R4 ;  /* 0x000000686404723c */ /* 0x080ff00000001804 */
[C---:B------:R-:W-:Y:S08]  /*b8e0*/  HMMA.16816.F32 R8, R108.reuse, R104, R8 ;  /* 0x000000686c08723c */ /* 0x040ff00000001808 */
[-C--:B------:R-:W-:Y:S08]  /*b8f0*/  HMMA.16816.F32 R12, R108, R106.reuse, R12 ;  /* 0x0000006a6c0c723c */ /* 0x080ff0000000180c */
[C---:B------:R-:W-:Y:S01]  /*b900*/  HMMA.16816.F32 R16, R100.reuse, R106, R16 ;  /* 0x0000006a6410723c */ /* 0x040fe20000001810 */
[----:B------:R-:W1:Y:S07]  /*b910*/  LDSM.16.MT88.4 R104, [R216+0xa800] ;  /* 0x00a80000d868783b */ /* 0x000e6e0000004200 */
[-C--:B---3--:R-:W-:Y:S08]  /*b920*/  HMMA.16816.F32 R20, R100, R112.reuse, R20 ;  /* 0x000000706414723c */ /* 0x088ff00000001814 */
        /* <DEDUP_REMOVED lines=16> */
[C---:B------:R-:W-:Y:S08]  /*ba30*/  HMMA.16816.F32 R80, R100.reuse, R114, R80 ;  /* 0x000000726450723c */ /* 0x040ff00000001850 */
[-C--:B------:R-:W-:Y:S08]  /*ba40*/  HMMA.16816.F32 R84, R100, R116.reuse, R84 ;  /* 0x000000746454723c */ /* 0x080ff00000001854 */
[C---:B------:R-:W-:Y:S08]  /*ba50*/  HMMA.16816.F32 R88, R108.reuse, R116, R88 ;  /* 0x000000746c58723c */ /* 0x040ff00000001858 */
[-C--:B------:R-:W-:Y:S08]  /*ba60*/  HMMA.16816.F32 R92, R108, R118.reuse, R92 ;  /* 0x000000766c5c723c */ /* 0x080ff0000000185c */
[----:B------:R-:W-:Y:S08]  /*ba70*/  HMMA.16816.F32 R96, R100, R118, R96 ;  /* 0x000000766460723c */ /* 0x000ff00000001860 */
[-C--:B------:R-:W-:Y:S01]  /*ba80*/  HMMA.16816.F32 R160, R172, R148.reuse, R4 ;  /* 0x00000094aca0723c */ /* 0x080fe20000001804 */
[----:B------:R-:W2:Y:S07]  /*ba90*/  LDSM.16.MT88.4 R4, [R216+0xbc00] ;  /* 0x00bc0000d804783b */ /* 0x000eae0000004200 */
[C---:B------:R-:W-:Y:S04]  /*baa0*/  HMMA.16816.F32 R156, R176.reuse, R148, R8 ;  /* 0x00000094b09c723c */ /* 0x040fe80000001808 */
[----:B------:R-:W-:Y:S02]  /*bab0*/  MOV R11, R142 ;  /* 0x0000008e000b7202 */ /* 0x000fe40000000f00 */
[----:B------:R-:W-:Y:S02]  /*bac0*/  MOV R10, R141 ;  /* 0x0000008d000a7202 */ /* 0x000fe40000000f00 */
[-C--:B------:R-:W-:Y:S03]  /*bad0*/  HMMA.16816.F32 R152, R176, R150.reuse, R12 ;  /* 0x00000096b098723c */ /* 0x080fe6000000180c */
[----:B------:R-:W-:Y:S02]  /*bae0*/  MOV R9, R140 ;  /* 0x0000008c00097202 */ /* 0x000fe40000000f00 */
[----:B------:R-:W-:Y:S02]  /*baf0*/  MOV R8, R139 ;  /* 0x0000008b00087202 */ /* 0x000fe40000000f00 */
[----:B------:R-:W-:Y:S01]  /*bb00*/  MOV R15, R138 ;  /* 0x0000008a000f7202 */ /* 0x000fe20000000f00 */
        /* <DEDUP_REMOVED lines=8> */
[----:B------:R-:W-:Y:S01]  /*bb90*/  FADD.FTZ R195, R18, R195 ;  /* 0x000000c312c37221 */ /* 0x000fe20000010000 */
[----:B------:R-:W-:Y:S01]  /*bba0*/  MOV R17, R128 ;  /* 0x0000008000117202 */ /* 0x000fe20000000f00 */
[----:B------:R-:W-:Y:S01]  /*bbb0*/  FADD.FTZ R191, R19, R191 ;  /* 0x000000bf13bf7221 */ /* 0x000fe20000010000 */
[----:B------:R-:W-:Y:S01]  /*bbc0*/  MOV R16, R127 ;  /* 0x0000007f00107202 */ /* 0x000fe20000000f00 */
[-C--:B------:R-:W-:Y:S03]  /*bbd0*/  HMMA.16816.F32 R136, R176, R134.reuse, R28 ;  /* 0x00000086b088723c */ /* 0x080fe6000000181c */
[----:B------:R-:W-:Y:S01]  /*bbe0*/  MOV R23, R126 ;  /* 0x0000007e00177202 */ /* 0x000fe20000000f00 */
[----:B------:R-:W-:Y:S01]  /*bbf0*/  FADD.FTZ R195, R14, R195 ;  /* 0x000000c30ec37221 */ /* 0x000fe20000010000 */
[----:B------:R-:W-:Y:S01]  /*bc00*/  MOV R22, R125 ;  /* 0x0000007d00167202 */ /* 0x000fe20000000f00 */
[----:B------:R-:W-:Y:S01]  /*bc10*/  FADD.FTZ R191, R171, R191 ;  /* 0x000000bfabbf7221 */ /* 0x000fe20000010000 */
[----:B------:R-:W-:Y:S01]  /*bc20*/  MOV R21, R124 ;  /* 0x0000007c00157202 */ /* 0x000fe20000000f00 */
[C---:B------:R-:W-:Y:S04]  /*bc30*/  HMMA.16816.F32 R132, R172.reuse, R134, R32 ;  /* 0x00000086ac84723c */ /* 0x040fe80000001820 */
[----:B------:R-:W-:Y:S01]  /*bc40*/  FADD.FTZ R203, R21, R203 ;  /* 0x000000cb15cb7221 */ /* 0x000fe20000010000 */
[----:B------:R-:W-:Y:S01]  /*bc50*/  FADD.FTZ R202, R22, R202 ;  /* 0x000000ca16ca7221 */ /* 0x000fe20000010000 */
[----:B------:R-:W-:Y:S01]  /*bc60*/  FADD.FTZ R195, R9, R195 ;  /* 0x000000c309c37221 */ /* 0x000fe20000010000 */
[----:B------:R-:W-:Y:S01]  /*bc70*/  FADD.FTZ R191, R170, R191 ;  /* 0x000000bfaabf7221 */ /* 0x000fe20000010000 */
[-C--:B-1----:R-:W-:Y:S03]  /*bc80*/  HMMA.16816.F32 R128, R172, R104.reuse, R36 ;  /* 0x00000068ac80723c */ /* 0x082fe60000001824 */
[----:B------:R-:W-:Y:S01]  /*bc90*/  FADD.FTZ R203, R23, R203 ;  /* 0x000000cb17cb7221 */ /* 0x000fe20000010000 */
[----:B------:R-:W-:Y:S01]  /*bca0*/  FADD.FTZ R202, R249, R202 ;  /* 0x000000caf9ca7221 */ /* 0x000fe20000010000 */
[----:B------:R-:W-:Y:S01]  /*bcb0*/  FADD.FTZ R232, R11, R195 ;  /* 0x000000c30be87221 */ /* 0x000fe20000010000 */
        /* <DEDUP_REMOVED lines=9> */
[C---:B------:R-:W-:Y:S04]  /*bd50*/  HMMA.16816.F32 R116, R172.reuse, R106, R48 ;  /* 0x0000006aac74723c */ /* 0x040fe80000001830 */
[----:B------:R-:W-:Y:S01]  /*bd60*/  FADD.FTZ R234, R208, R203 ;  /* 0x000000cbd0ea7221 */ /* 0x000fe20000010000 */
[----:B------:R-:W-:Y:S03]  /*bd70*/  FADD.FTZ R233, R10, R202 ;  /* 0x000000ca0ae97221 */ /* 0x000fe60000010000 */
        /* <DEDUP_REMOVED lines=13> */
[----:B------:R-:W-:Y:S11]  /*be50*/  @P0 BRA `(.L_x_437) ;  /* 0xffffffcc00280947 */ /* 0x000ff6000383ffff */
.L_x_436:
[----:B------:R-:W1:Y:S01]  /*be60*/  SHFL.BFLY PT, R2, R234, 0x2, 0x1f ;  /* 0x0c401f00ea027f89 */ /* 0x000e6200000e0000 */
[----:B------:R-:W2:Y:S01]  /*be70*/  S2UR UR5, SR_CgaCtaId ;  /* 0x00000000000579c3 */ /* 0x000ea20000008800 */
[----:B------:R-:W-:Y:S02]  /*be80*/  UMOV UR4, 0x400 ;  /* 0x0000040000047882 */ /* 0x000fe40000000000 */
[----:B------:R-:W3:Y:S04]  /*be90*/  SHFL.BFLY PT, R0, R233, 0x2, 0x1f ;  /* 0x0c401f00e9007f89 */ /* 0x000ee800000e0000 */
[----:B------:R-:W4:Y:S01]  /*bea0*/  SHFL.BFLY PT, R3, R232, 0x2, 0x1f ;  /* 0x0c401f00e8037f89 */ /* 0x000f2200000e0000 */
[----:B------:R-:W4:Y:S01]  /*beb0*/  S2UR UR7, SR_CTAID.Y ;  /* 0x00000000000779c3 */ /* 0x000f220000002600 */
[----:B------:R-:W4:Y:S07]  /*bec0*/  S2R R54, SR_CTAID.X ;  /* 0x0000000000367919 */ /* 0x000f2e0000002500 */
[----:B------:R-:W4:Y:S01]  /*bed0*/  S2UR UR6, SR_CTAID.Z ;  /* 0x00000000000679c3 */ /* 0x000f220000002700 */
[----:B-1----:R-:W-:Y:S01]  /*bee0*/  FADD.FTZ R234, R2, R234 ;  /* 0x000000ea02ea7221 */ /* 0x002fe20000010000 */
[----:B--2---:R-:W-:Y:S01]  /*bef0*/  ULEA UR5, UR5, UR4, 0x18 ;  /* 0x0000000405057291 */ /* 0x004fe2000f8ec0ff */
[----:B------:R-:W1:Y:S01]  /*bf00*/  SHFL.BFLY PT, R2, R231, 0x2, 0x1f ;  /* 0x0c401f00e7027f89 */ /* 0x000e6200000e0000 */
[----:B------:R-:W2:Y:S01]  /*bf10*/  LDCU.U8 UR4, c[0x0][0x549] ;  /* 0x0000a920ff0477ac */ /* 0x000ea20008000000 */
[----:B---3--:R-:W-:-:S02]  /*bf20*/  FADD.FTZ R233, R0, R233 ;  /* 0x000000e900e97221 */ /* 0x008fc40000010000 */
[----:B------:R-:W3:Y:S01]  /*bf30*/  S2R R0, SR_TID.X ;  /* 0x0000000000007919 */ /* 0x000ee20000002100 */
[----:B----4-:R-:W-:Y:S01]  /*bf40*/  FADD.FTZ R232, R3, R232 ;  /* 0x000000e803e87221 */ /* 0x010fe20000010000 */
[----:B------:R-:W4:Y:S04]  /*bf50*/  SHFL.BFLY PT, R6, R234, 0x1, 0x1f ;  /* 0x0c201f00ea067f89 */ /* 0x000f2800000e0000 */
[----:B------:R-:W5:Y:S04]  /*bf60*/  SHFL.BFLY PT, R5, R233, 0x1, 0x1f ;  /* 0x0c201f00e9057f89 */ /* 0x000f6800000e0000 */
[----:B------:R-:W5:Y:S01]  /*bf70*/  SHFL.BFLY PT, R11, R232, 0x1, 0x1f ;  /* 0x0c201f00e80b7f89 */ /* 0x000f6200000e0000 */
[----:B--2---:R-:W-:Y:S01]  /*bf80*/  ISETP.NE.AND P1, PT, RZ, UR4, PT ;  /* 0x00000004ff007c0c */ /* 0x004fe2000bf25270 */
[----:B------:R-:W2:Y:S01]  /*bf90*/  LDCU.U8 UR4, c[0x0][0x548] ;  /* 0x0000a900ff0477ac */ /* 0x000ea20008000000 */
[----:B-1----:R-:W-:-:S05]  /*bfa0*/  FADD.FTZ R231, R2, R231 ;  /* 0x000000e702e77221 */ /* 0x002fca0000010000 */
[----:B------:R-:W1:Y:S01]  /*bfb0*/  SHFL.BFLY PT, R10, R231, 0x1, 0x1f ;  /* 0x0c201f00e70a7f89 */ /* 0x000e6200000e0000 */
[----:B----4-:R-:W-:-:S05]  /*bfc0*/  FADD.FTZ R6, R234, R6 ;  /* 0x00000006ea067221 */ /* 0x010fca0000010000 */
[----:B------:R-:W4:Y:S01]  /*bfd0*/  @P1 LDC.64 R16, c[0x0][0x430] ;  /* 0x00010c00ff101b82 */ /* 0x000f220000000a00 */
[----:B------:R-:W-:Y:S02]  /*bfe0*/  @P1 MOV R31, 0x1 ;  /* 0x00000001001f1802 */ /* 0x000fe40000000f00 */
[C---:B---3--:R-:W-:Y:S01]  /*bff0*/  SHF.L.U32 R4, R0.reuse, 0x1, RZ ;  /* 0x0000000100047819 */ /* 0x048fe200000006ff */
[----:B-----5:R-:W-:Y:S01]  /*c000*/  FADD.FTZ R5, R233, R5 ;  /* 0x00000005e9057221 */ /* 0x020fe20000010000 */
[C---:B------:R-:W-:Y:S01]  /*c010*/  SHF.L.U32 R3, R0.reuse, 0x3, RZ ;  /* 0x0000000300037819 */ /* 0x040fe200000006ff */
[----:B------:R-:W3:Y:S01]  /*c020*/  MUFU.RCP R9, R6 ;  /* 0x0000000600097308 */ /* 0x000ee20000001000 */
[----:B------:R-:W-:Y:S01]  /*c030*/  SHF.L.U32 R2, R0, 0x4, RZ ;  /* 0x0000000400027819 */ /* 0x000fe200000006ff */
[----:B------:R-:W-:Y:S01]  /*c040*/  FADD.FTZ R11, R232, R11 ;  /* 0x0000000be80b7221 */ /* 0x000fe20000010000 */
[----:B------:R-:W-:Y:S02]  /*c050*/  LOP3.LUT R4, R4, 0x6, RZ, 0xc0, !PT ;  /* 0x0000000604047812 */ /* 0x000fe400078ec0ff */
[----:B------:R-:W-:-:S02]  /*c060*/  LOP3.LUT R7, R3, 0xc0, RZ, 0xc0, !PT ;  /* 0x000000c003077812 */ /* 0x000fc400078ec0ff */
[----:B------:R-:W-:Y:S01]  /*c070*/  LOP3.LUT R2, R4, 0x3e00, R2, 0xf8, !PT ;  /* 0x00003e0004027812 */ /* 0x000fe200078ef802 */
[----:B------:R-:W5:Y:S01]  /*c080*/  MUFU.RCP R8, R5 ;  /* 0x0000000500087308 */ /* 0x000f620000001000 */
[----:B------:R-:W-:Y:S02]  /*c090*/  LOP3.LUT R7, R7, 0x18, R0, 0xf8, !PT ;  /* 0x0000001807077812 */ /* 0x000fe400078ef800 */
[----:B------:R-:W-:Y:S02]  /*c0a0*/  LOP3.LUT R2, R2, 0x20, R3, 0xf8, !PT ;  /* 0x0000002002027812 */ /* 0x000fe400078ef803 */
[----:B------:R-:W-:Y:S01]  /*c0b0*/  FSETP.NE.FTZ.AND P5, PT, R6, RZ, PT ;  /* 0x000000ff0600720b */ /* 0x000fe20003fb5000 */
[----:B-1----:R-:W-:Y:S01]  /*c0c0*/  FADD.FTZ R4, R231, R10 ;  /* 0x0000000ae7047221 */ /* 0x002fe20000010000 */
[----:B------:R-:W-:Y:S02]  /*c0d0*/  LOP3.LUT R2, R2, R7, RZ, 0xfc, !PT ;  /* 0x0000000702027212 */ /* 0x000fe400078efcff */
[----:B------:R-:W1:Y:S01]  /*c0e0*/  MUFU.RCP R7, R11 ;  /* 0x0000000b00077308 */ /* 0x000e620000001000 */
[----:B------:R-:W-:Y:S01]  /*c0f0*/  FSETP.NE.FTZ.AND P4, PT, R5, RZ, PT ;  /* 0x000000ff0500720b */ /* 0x000fe20003f95000 */
[----:B----4-:R-:W-:Y:S01]  /*c100*/  @P1 IMAD R32, R17, R16, RZ ;  /* 0x0000001011201224 */ /* 0x010fe200078e02ff */
[----:B------:R-:W-:-:S02]  /*c110*/  FSETP.NE.FTZ.AND P3, PT, R11, RZ, PT ;  /* 0x000000ff0b00720b */ /* 0x000fc40003f75000 */
[----:B------:R-:W-:Y:S02]  /*c120*/  FSETP.NE.FTZ.AND P2, PT, R4, RZ, PT ;  /* 0x000000ff0400720b */ /* 0x000fe40003f55000 */
[----:B---3--:R-:W-:Y:S01]  /*c130*/  FSEL R9, R9, 1, P5 ;  /* 0x3f80000009097808 */ /* 0x008fe20002800000 */
[----:B------:R-:W3:Y:S01]  /*c140*/  MUFU.RCP R10, R4 ;  /* 0x00000004000a7308 */ /* 0x000ee20000001000 */
[----:B-----5:R-:W-:Y:S01]  /*c150*/  FSEL R8, R8, 1, P4 ;  /* 0x3f80000008087808 */ /* 0x020fe20002000000 */
[----:B------:R-:W4:Y:S01]  /*c160*/  @P5 LDC R30, c[0x0][0x458] ;  /* 0x00011600ff1e5b82 */ /* 0x000f220000000800 */
[----:B------:R-:W-:Y:S01]  /*c170*/  SHF.L.U32 R12, R0, 0x2, RZ ;  /* 0x00000002000c7819 */ /* 0x000fe200000006ff */
[C---:B------:R-:W-:Y:S01]  /*c180*/  FMUL.FTZ R160, R9.reuse, R160 ;  /* 0x000000a009a07220 */ /* 0x040fe20000410000 */
[C---:B------:R-:W-:Y:S01]  /*c190*/  FMUL.FTZ R161, R9.reuse, R161 ;  /* 0x000000a109a17220 */ /* 0x040fe20000410000 */
[C---:B------:R-:W-:Y:S01]  /*c1a0*/  FMUL.FTZ R162, R8.reuse, R162 ;  /* 0x000000a208a27220 */ /* 0x040fe20000410000 */
[C---:B------:R-:W-:Y:S01]  /*c1b0*/  FMUL.FTZ R163, R8.reuse, R163 ;  /* 0x000000a308a37220 */ /* 0x040fe20000410000 */
[----:B------:R-:W-:Y:S01]  /*c1c0*/  FMUL.FTZ R148, R9, R148 ;  /* 0x0000009409947220 */ /* 0x000fe20000410000 */
[----:B-1----:R-:W-:Y:S01]  /*c1d0*/  FSEL R7, R7, 1, P3 ;  /* 0x3f80000007077808 */ /* 0x002fe20001800000 */
[----:B------:R-:W-:Y:S01]  /*c1e0*/  FMUL.FTZ R149, R9, R149 ;  /* 0x0000009509957220 */ /* 0x000fe20000410000 */
[C---:B------:R-:W-:Y:S01]  /*c1f0*/  FMUL.FTZ R150, R8.reuse, R150 ;  /* 0x0000009608967220 */ /* 0x040fe20000410000 */
[----:B------:R-:W-:Y:S01]  /*c200*/  FMUL.FTZ R151, R8, R151 ;  /* 0x0000009708977220 */ /* 0x000fe20000410000 */
[----:B------:R-:W-:Y:S01]  /*c210*/  LOP3.LUT R13, R12, 0x20, RZ, 0xc0, !PT ;  /* 0x000000200c0d7812 */ /* 0x000fe200078ec0ff */
[C---:B------:R-:W-:Y:S01]  /*c220*/  FMUL.FTZ R156, R7.reuse, R156 ;  /* 0x0000009c079c7220 */ /* 0x040fe20000410000 */
[C---:B------:R-:W-:Y:S01]  /*c230*/  FMUL.FTZ R157, R7.reuse, R157 ;  /* 0x0000009d079d7220 */ /* 0x040fe20000410000 */
[----:B------:R-:W-:Y:S01]  /*c240*/  LEA R2, R2, UR5, 0x1 ;  /* 0x0000000502027c11 */ /* 0x000fe2000f8e08ff */
[C---:B------:R-:W-:Y:S01]  /*c250*/  FMUL.FTZ R152, R7.reuse, R152 ;  /* 0x0000009807987220 */ /* 0x040fe20000410000 */
[----:B---3--:R-:W-:Y:S01]  /*c260*/  FSEL R10, R10, 1, P2 ;  /* 0x3f8000000a0a7808 */ /* 0x008fe20001000000 */
[----:B------:R-:W-:Y:S01]  /*c270*/  FMUL.FTZ R153, R7, R153 ;  /* 0x0000009907997220 */ /* 0x000fe20000410000 */
        /* <DEDUP_REMOVED lines=44> */
[C---:B------:R-:W-:Y:S01]  /*c540*/  FMUL.FTZ R127, R10.reuse, R127 ;  /* 0x0000007f0a7f7220 */ /* 0x040fe20000410000 */
        /* <DEDUP_REMOVED lines=106> */
[----:B------:R-:W1:Y:S01]  /*cbf0*/  @P4 MUFU.LG2 R5, R5 ;  /* 0x0000000500054308 */ /* 0x000e620000000c00 */
[----:B------:R-:W-:Y:S01]  /*cc00*/  F2FP.F16.F32.PACK_AB R74, R75, R74 ;  /* 0x0000004a4b4a723e */ /* 0x000fe200000000ff */
[----:B------:R-:W-:Y:S01]  /*cc10*/  STS [R12+0x2030], R100 ;  /* 0x002030640c007388 */ /* 0x000fe20000000800 */
[----:B------:R-:W-:-:S02]  /*cc20*/  F2FP.F16.F32.PACK_AB R76, R77, R76 ;  /* 0x0000004c4d4c723e */ /* 0x000fc400000000ff */
[----:B------:R-:W-:Y:S01]  /*cc30*/  F2FP.F16.F32.PACK_AB R78, R79, R78 ;  /* 0x0000004e4f4e723e */ /* 0x000fe200000000ff */
[----:B------:R-:W-:Y:S01]  /*cc40*/  STS [R12+0x2230], R102 ;  /* 0x002230660c007388 */ /* 0x000fe20000000800 */
[----:B------:R-:W-:Y:S01]  /*cc50*/  F2FP.F16.F32.PACK_AB R84, R85, R84 ;  /* 0x000000545554723e */ /* 0x000fe200000000ff */
[----:B------:R3:W1:Y:S01]  /*cc60*/  @P5 MUFU.LG2 R25, R6 ;  /* 0x0000000600195308 */ /* 0x0006620000000c00 */
        /* <DEDUP_REMOVED lines=11> */
[--C-:B------:R-:W-:Y:S02]  /*cd20*/  SHF.R.U32.HI R28, RZ, 0x2, R0.reuse ;  /* 0x00000002ff1c7819 */ /* 0x100fe40000011600 */
[----:B---3--:R-:W-:Y:S01]  /*cd30*/  LOP3.LUT R6, R3, 0xd8, RZ, 0xc0, !PT ;  /* 0x000000d803067812 */ /* 0x008fe200078ec0ff */
[----:B------:R-:W-:Y:S03]  /*cd40*/  STS [R2+0x4000], R68 ;  /* 0x0040004402007388 */ /* 0x000fe60000000800 */
[----:B------:R-:W-:Y:S01]  /*cd50*/  LOP3.LUT R6, R6, 0x18, R0, 0x78, !PT ;  /* 0x0000001806067812 */ /* 0x000fe200078e7800 */
[----:B------:R-:W-:Y:S03]  /*cd60*/  STS [R2+0x4200], R70 ;  /* 0x0042004602007388 */ /* 0x000fe60000000800 */
[----:B------:R-:W-:Y:S01]  /*cd70*/  LOP3.LUT R6, R6, 0x1f20, R3, 0xf8, !PT ;  /* 0x00001f2006067812 */ /* 0x000fe200078ef803 */
        /* <DEDUP_REMOVED lines=10> */
[----:B---3--:R-:W3:Y:S03]  /*ce20*/  @P4 LDC R2, c[0x0][0x458] ;  /* 0x00011600ff024b82 */ /* 0x008ee60000000800 */
[----:B------:R-:W-:Y:S04]  /*ce30*/  STS [R14+0x5020], R88 ;  /* 0x005020580e007388 */ /* 0x000fe80000000800 */
[----:B------:R-:W-:Y:S04]  /*ce40*/  STS [R14+0x5220], R90 ;  /* 0x0052205a0e007388 */ /* 0x000fe80000000800 */
[----:B------:R2:W-:Y:S04]  /*ce50*/  STS [R12+0x5030], R7 ;  /* 0x005030070c007388 */ /* 0x0005e80000000800 */
[----:B------:R4:W-:Y:S01]  /*ce60*/  STS [R12+0x5230], R10 ;  /* 0x0052300a0c007388 */ /* 0x0009e20000000800 */
[----:B-----5:R-:W1:Y:S08]  /*ce70*/  LDC.64 R8, c[0x0][0x400] ;  /* 0x00010000ff087b82 */ /* 0x020e700000000a00 */
[----:B--2---:R-:W2:Y:S08]  /*ce80*/  @P1 LDC R7, c[0x0][0x430] ;  /* 0x00010c00ff071b82 */ /* 0x004eb00000000800 */
[----:B----4-:R-:W4:Y:S01]  /*ce90*/  LDC R10, c[0x0][0x434] ;  /* 0x00010d00ff0a7b82 */ /* 0x010f220000000800 */
[----:B------:R-:W-:Y:S05]  /*cea0*/  @P1 BRA `(.L_x_440) ;  /* 0x0000000000281947 */ /* 0x000fea0003800000 */
[----:B------:R-:W-:Y:S01]  /*ceb0*/  ISETP.NE.AND P0, PT, RZ, UR4, PT ;  /* 0x00000004ff007c0c */ /* 0x000fe2000bf05270 */
[----:B------:R-:W5:-:S12]  /*cec0*/  LDC R13, c[0x0][0x3e0] ;  /* 0x0000f800ff0d7b82 */ /* 0x000f580000000800 */
[----:B------:R-:W1:Y:S01]  /*ced0*/  @P0 LDC R32, c[0x0][0x454] ;  /* 0x00011500ff200b82 */ /* 0x000e620000000800 */
[----:B--2---:R-:W-:Y:S02]  /*cee0*/  @P0 MOV R7, 0x1 ;  /* 0x0000000100070802 */ /* 0x004fe40000000f00 */
[----:B------:R-:W-:-:S05]  /*cef0*/  @!P0 MOV R7, 0x1 ;  /* 0x0000000100078802 */ /* 0x000fca0000000f00 */
[----:B------:R-:W5:Y:S08]  /*cf00*/  @P0 LDC R31, c[0x0][0x454] ;  /* 0x00011500ff1f0b82 */ /* 0x000f700000000800 */
[----:B------:R-:W2:Y:S08]  /*cf10*/  @!P0 LDC R12, c[0x0][0x434] ;  /* 0x00010d00ff0c8b82 */ /* 0x000eb00000000800 */
[----:B------:R-:W1:Y:S01]  /*cf20*/  @!P0 LDC R32, c[0x0][0x434] ;  /* 0x00010d00ff208b82 */ /* 0x000e620000000800 */
[----:B-----5:R-:W-:-:S02]  /*cf30*/  @P0 IMAD R31, R31, R13, RZ ;  /* 0x0000000d1f1f0224 */ /* 0x020fc400078e02ff */
[----:B--2---:R-:W-:-:S07]  /*cf40*/  @!P0 IMAD R31, R12, R13, RZ ;  /* 0x0000000d0c1f8224 */ /* 0x004fce00078e02ff */
.L_x_440:
[----:B------:R-:W-:Y:S01]  /*cf50*/  BAR.SYNC.DEFER_BLOCKING 0x0 ;  /* 0x0000000000007b1d */ /* 0x000fe20000010000 */
[----:B------:R-:W-:Y:S01]  /*cf60*/  LEA R6, R6, UR5, 0x1 ;  /* 0x0000000506067c11 */ /* 0x000fe2000f8e08ff */
[----:B-1----:R-:W-:Y:S01]  /*cf70*/  @P4 FMUL.FTZ R5, R5, 0.69314718246459960938 ;  /* 0x3f31721805054820 */ /* 0x002fe20000410000 */
[----:B------:R-:W-:Y:S01]  /*cf80*/  MOV R29, RZ ;  /* 0x000000ff001d7202 */ /* 0x000fe20000000f00 */
[----:B----4-:R-:W-:Y:S01]  /*cf90*/  IMAD R33, R10, UR7, RZ ;  /* 0x000000070a217c24 */ /* 0x010fe2000f8e02ff */
[----:B------:R-:W-:Y:S01]  /*cfa0*/  ISETP.NE.AND P1, PT, RZ, UR4, !P1 ;  /* 0x00000004ff007c0c */ /* 0x000fe2000cf25270 */
[----:B------:R1:W4:Y:S02]  /*cfb0*/  @P2 MUFU.LG2 R27, R4 ;  /* 0x00000004001b2308 */ /* 0x0003240000000c00 */
[----:B------:R-:W5:Y:S01]  /*cfc0*/  @P3 LDC R24, c[0x0][0x458] ;  /* 0x00011600ff183b82 */ /* 0x000f620000000800 */
[----:B------:R-:W-:Y:S01]  /*cfd0*/  IMAD.WIDE.U32 R54, R54, 0x80, R28 ;  /* 0x0000008036367825 */ /* 0x000fe200078e001c */
[----:B------:R-:W-:Y:S01]  /*cfe0*/  MOV R29, 0x7f800000 ;  /* 0x7f800000001d7802 */ /* 0x000fe20000000f00 */
[----:B------:R-:W-:Y:S01]  /*cff0*/  BSSY.RECONVERGENT B0, `(.L_x_441) ;  /* 0x000004a000007945 */ /* 0x000fe20003800200 */
[----:B------:R-:W-:Y:S01]  /*d000*/  MOV R28, 0x7f800000 ;  /* 0x7f800000001c7802 */ /* 0x000fe20000000f00 */
[----:B---3--:R-:W-:Y:S01]  /*d010*/  @P4 FFMA.FTZ R28, R167, R2, R5 ;  /* 0x00000002a71c4223 */ /* 0x008fe20000010005 */
[----:B------:R-:W-:Y:S01]  /*d020*/  LOP3.LUT R42, R3, 0x18, RZ, 0xc0, !PT ;  /* 0x00000018032a7812 */ /* 0x000fe200078ec0ff */
[----:B------:R-:W3:Y:S01]  /*d030*/  @P3 MUFU.LG2 R26, R11 ;  /* 0x0000000b001a3308 */ /* 0x000ee20000000c00 */
[----:B------:R-:W5:Y:S01]  /*d040*/  LDC.64 R2, c[0x0][0x408] ;  /* 0x00010200ff027b82 */ /* 0x000f620000000a00 */
[----:B------:R-:W-:-:S03]  /*d050*/  MOV R43, RZ ;  /* 0x000000ff002b7202 */ /* 0x000fc60000000f00 */
[----:B------:R-:W-:-:S04]  /*d060*/  IMAD.WIDE.U32 R42, R8, UR7, R42 ;  /* 0x00000007082a7c25 */ /* 0x000fc8000f8e002a */
[----:B-1----:R-:W-:Y:S01]  /*d070*/  @P5 FMUL.FTZ R4, R25, 0.69314718246459960938 ;  /* 0x3f31721819045820 */ /* 0x002fe20000410000 */
[----:B------:R1:W1:Y:S01]  /*d080*/  LDS.128 R20, [R6] ;  /* 0x0000000006147984 */ /* 0x0002620000000c00 */
[----:B------:R-:W-:Y:S02]  /*d090*/  IMAD R25, R32, UR6, RZ ;  /* 0x0000000620197c24 */ /* 0x000fe4000f8e02ff */
[----:B----4-:R-:W-:Y:S01]  /*d0a0*/  @P2 FMUL.FTZ R27, R27, 0.69314718246459960938 ;  /* 0x3f3172181b1b2820 */ /* 0x010fe20000410000 */
[----:B------:R-:W-:Y:S01]  /*d0b0*/  @P5 FFMA.FTZ R29, R168, R30, R4 ;  /* 0x0000001ea81d5223 */ /* 0x000fe20000010004 */
[----:B------:R4:W1:Y:S01]  /*d0c0*/  LDS.128 R16, [R6+0x2000] ;  /* 0x0020000006107984 */ /* 0x0008620000000c00 */
[----:B------:R-:W1:Y:S01]  /*d0d0*/  LDC.64 R4, c[0x0][0x410] ;  /* 0x00010400ff047b82 */ /* 0x000e620000000a00 */
[----:B------:R-:W-:Y:S01]  /*d0e0*/  LOP3.LUT P5, RZ, R0, 0x3, RZ, 0xc0, !PT ;  /* 0x0000000300ff7812 */ /* 0x000fe200078ac0ff */
[----:B------:R-:W-:Y:S01]  /*d0f0*/  @!P1 IMAD R25, R31, UR7, R25 ;  /* 0x000000071f199c24 */ /* 0x000fe2000f8e0219 */
[----:B------:R4:W1:Y:S01]  /*d100*/  LDS.128 R12, [R6+0x4000] ;  /* 0x00400000060c7984 */ /* 0x0008620000000c00 */
[----:B--2---:R-:W-:Y:S01]  /*d110*/  IMAD R8, R227, R7, RZ ;  /* 0x00000007e3087224 */ /* 0x004fe200078e02ff */
[----:B------:R-:W-:Y:S01]  /*d120*/  SEL R30, R33, RZ, P1 ;  /* 0x000000ff211e7207 */ /* 0x000fe20000800000 */
[----:B---3--:R-:W-:Y:S01]  /*d130*/  @P3 FMUL.FTZ R26, R26, 0.69314718246459960938 ;  /* 0x3f3172181a1a3820 */ /* 0x008fe20000410000 */
[----:B------:R-:W-:Y:S01]  /*d140*/  SHF.R.S32.HI R33, RZ, 0x1f, R33 ;  /* 0x0000001fff217819 */ /* 0x000fe20000011421 */
[----:B------:R-:W2:Y:S01]  /*d150*/  @P2 LDC R11, c[0x0][0x458] ;  /* 0x00011600ff0b2b82 */ /* 0x000ea20000000800 */
[----:B------:R-:W-:Y:S01]  /*d160*/  IADD3 R30, P4, P0, R8, R30, R25 ;  /* 0x0000001e081e7210 */ /* 0x000fe2000789e019 */
[----:B------:R-:W-:Y:S01]  /*d170*/  IMAD R35, R9, UR7, R43 ;  /* 0x0000000709237c24 */ /* 0x000fe2000f8e022b */
[----:B------:R-:W-:-:S02]  /*d180*/  SHF.R.S32.HI R8, RZ, 0x1f, R8 ;  /* 0x0000001fff087819 */ /* 0x000fc40000011408 */
[----:B------:R-:W-:Y:S02]  /*d190*/  SEL R33, R33, RZ, P1 ;  /* 0x000000ff21217207 */ /* 0x000fe40000800000 */
[----:B------:R-:W-:Y:S02]  /*d1a0*/  SHF.R.S32.HI R25, RZ, 0x1f, R25 ;  /* 0x0000001fff197819 */ /* 0x000fe40000011419 */
[----:B------:R-:W-:Y:S01]  /*d1b0*/  MOV R32, 0x7f800000 ;  /* 0x7f80000000207802 */ /* 0x000fe20000000f00 */
[----:B-----5:R-:W-:Y:S01]  /*d1c0*/  @P3 FFMA.FTZ R32, R166, R24, R26 ;  /* 0x00000018a6203223 */ /* 0x020fe2000001001a */
[----:B------:R-:W-:Y:S02]  /*d1d0*/  MOV R31, 0x7f800000 ;  /* 0x7f800000001f7802 */ /* 0x000fe40000000f00 */
[----:B------:R-:W-:Y:S01]  /*d1e0*/  IADD3.X R33, PT, PT, R8, R33, R25, P4, P0 ;  /* 0x0000002108217210 */ /* 0x000fe200027e0419 */
[----:B--2---:R-:W-:Y:S01]  /*d1f0*/  @P2 FFMA.FTZ R31, R165, R11, R27 ;  /* 0x0000000ba51f2223 */ /* 0x004fe2000001001b */
[----:B-1--4-:R-:W-:Y:S06]  /*d200*/  @P5 BRA `(.L_x_442) ;  /* 0x0000000000a05947 */ /* 0x012fec0003800000 */
[--C-:B------:R-:W-:Y:S01]  /*d210*/  SHF.R.U32.HI R8, RZ, 0x1, R0.reuse ;  /* 0x00000001ff087819 */ /* 0x100fe20000011600 */
        /* <DEDUP_REMOVED lines=25> */
[----:B------:R-:W4:Y:S01]  /*d3b0*/  @!P3 LDC.64 R8, c[0x0][0x420] ;  /* 0x00010800ff08bb82 */ /* 0x000f220000000a00 */
[----:B-1----:R-:W-:Y:S02]  /*d3c0*/  @!P6 LEA R26, P2, R0, R26, 0x2 ;  /* 0x0000001a001ae211 */ /* 0x002fe400078410ff */
        /* <DEDUP_REMOVED lines=8> */
[----:B----4-:R-:W-:-:S03]  /*d450*/  @!P3 LEA R8, P0, R30, R8, 0x2 ;  /* 0x000000081e08b211 */ /* 0x010fc600078010ff */
[----:B------:R1:W-:Y:S01]  /*d460*/  @!P4 STG.E desc[UR26][R10.64], R32 ;  /* 0x000000200a00c986 */ /* 0x0003e2000c10191a */
[----:B------:R-:W-:-:S05]  /*d470*/  @!P3 LEA.HI.X R9, R30, R9, R33, 0x2, P0 ;  /* 0x000000091e09b211 */ /* 0x000fca00000f1421 */
[----:B------:R1:W-:Y:S04]  /*d480*/  @!P3 STG.E desc[UR26][R8.64], R31 ;  /* 0x0000001f0800b986 */ /* 0x0003e8000c10191a */
.L_x_442:
[----:B------:R-:W-:Y:S05]  /*d490*/  BSYNC.RECONVERGENT B0 ;  /* 0x0000000000007941 */ /* 0x000fea0003800200 */
.L_x_441:
[----:B------:R-:W-:Y:S01]  /*d4a0*/  IMAD.MOV.U32 R34, RZ, RZ, R42 ;  /* 0x000000ffff227224 */ /* 0x000fe200078e002a */
[----:B-1----:R-:W1:Y:S01]  /*d4b0*/  LDS.128 R28, [R6+0x800] ;  /* 0x00080000061c7984 */ /* 0x002e620000000c00 */
[----:B------:R-:W2:Y:S01]  /*d4c0*/  LDCU.64 UR4, c[0x0][0x3f0] ;  /* 0x00007e00ff0477ac */ /* 0x000ea20008000a00 */
[----:B------:R-:W-:Y:S02]  /*d4d0*/  IMAD R52, R55, R2, RZ ;  /* 0x0000000237347224 */ /* 0x000fe400078e02ff */
[----:B------:R-:W-:Y:S01]  /*d4e0*/  IMAD.WIDE.U32 R56, R4, UR6, R34 ;  /* 0x0000000604387c25 */ /* 0x000fe2000f8e0022 */
[----:B------:R-:W3:Y:S03]  /*d4f0*/  LDS.128 R24, [R6+0x2800] ;  /* 0x0028000006187984 */ /* 0x000ee60000000c00 */
[----:B------:R-:W-:Y:S01]  /*d500*/  IMAD R57, R5, UR6, R57 ;  /* 0x0000000605397c24 */ /* 0x000fe2000f8e0239 */
[----:B------:R-:W4:Y:S01]  /*d510*/  LDS.128 R8, [R6+0x4800] ;  /* 0x0048000006087984 */ /* 0x000f220000000c00 */
[----:B------:R-:W-:-:S02]  /*d520*/  IMAD R52, R54, R3, R52 ;  /* 0x0000000336347224 */ /* 0x000fc400078e0234 */
[----:B------:R-:W-:Y:S01]  /*d530*/  IMAD.WIDE.U32 R56, R54, R2, R56 ;  /* 0x0000000236387225 */ /* 0x000fe200078e0038 */
[----:B------:R-:W5:Y:S03]  /*d540*/  LDS.128 R40, [R6+0x1000] ;  /* 0x0010000006287984 */ /* 0x000f660000000c00 */
[----:B------:R-:W-:Y:S01]  /*d550*/  IMAD.SHL.U32 R0, R2, 0x40, RZ ;  /* 0x0000004002007824 */ /* 0x000fe200078e00ff */
[----:B------:R-:W5:Y:S01]  /*d560*/  LDS.128 R36, [R6+0x3000] ;  /* 0x0030000006247984 */ /* 0x000f620000000c00 */
[----:B------:R-:W-:Y:S02]  /*d570*/  IADD3 R52, PT, PT, R57, R52, RZ ;  /* 0x0000003439347210 */ /* 0x000fe40007ffe0ff */
[C---:B--2---:R-:W-:Y:S01]  /*d580*/  LEA R54, P0, R56.reuse, UR4, 0x1 ;  /* 0x0000000438367c11 */ /* 0x044fe2000f8008ff */
[----:B------:R-:W2:Y:S03]  /*d590*/  LDS.128 R32, [R6+0x5000] ;  /* 0x0050000006207984 */ /* 0x000ea60000000c00 */
[----:B------:R-:W-:Y:S01]  /*d5a0*/  LEA.HI.X R55, R56, UR5, R52, 0x1, P0 ;  /* 0x0000000538377c11 */ /* 0x000fe200080f0c34 */
[----:B------:R-:W2:Y:S01]  /*d5b0*/  LDS.128 R48, [R6+0x1800] ;  /* 0x0018000006307984 */ /* 0x000ea20000000c00 */
[----:B------:R-:W-:-:S02]  /*d5c0*/  LEA R56, P0, R2, R54, 0x7 ;  /* 0x0000003602387211 */ /* 0x000fc400078038ff */
[--C-:B------:R-:W-:Y:S01]  /*d5d0*/  SHF.L.U64.HI R52, R2, 0x6, R3.reuse ;  /* 0x0000000602347819 */ /* 0x100fe20000010203 */
[----:B------:R-:W2:Y:S01]  /*d5e0*/  LDS.128 R44, [R6+0x3800] ;  /* 0x00380000062c7984 */ /* 0x000ea20000000c00 */
[----:B------:R-:W-:Y:S02]  /*d5f0*/  IADD3 R58, P1, PT, R54, R0, RZ ;  /* 0x00000000363a7210 */ /* 0x000fe40007f3e0ff */
[----:B------:R-:W-:Y:S01]  /*d600*/  LEA.HI.X R57, R2, R55, R3, 0x7, P0 ;  /* 0x0000003702397211 */ /* 0x000fe200000f3c03 */
[----:B------:R-:W2:Y:S01]  /*d610*/  LDS.128 R4, [R6+0x5800] ;  /* 0x0058000006047984 */ /* 0x000ea20000000c00 */
[----:B------:R-:W-:Y:S02]  /*d620*/  IADD3 R2, P0, PT, R0, R56, RZ ;  /* 0x0000003800027210 */ /* 0x000fe40007f1e0ff */
[----:B------:R-:W-:Y:S01]  /*d630*/  IADD3.X R59, PT, PT, R55, R52, RZ, P1, !PT ;  /* 0x00000034373b7210 */ /* 0x000fe20000ffe4ff */
[----:B------:R-:W-:Y:S02]  /*d640*/  STG.E.128 desc[UR26][R54.64], R20 ;  /* 0x0000001436007986 */ /* 0x000fe4000c101d1a */
[----:B------:R-:W-:-:S02]  /*d650*/  IMAD.X R3, R52, 0x1, R57, P0 ;  /* 0x0000000134037824 */ /* 0x000fc400000e0639 */
[----:B------:R-:W-:Y:S04]  /*d660*/  STG.E.128 desc[UR26][R54.64+0x40], R16 ;  /* 0x0000401036007986 */ /* 0x000fe8000c101d1a */
[----:B------:R-:W-:Y:S04]  /*d670*/  STG.E.128 desc[UR26][R54.64+0x80], R12 ;  /* 0x0000800c36007986 */ /* 0x000fe8000c101d1a */
[----:B-1----:R-:W-:Y:S04]  /*d680*/  STG.E.128 desc[UR26][R58.64], R28 ;  /* 0x0000001c3a007986 */ /* 0x002fe8000c101d1a */
        /* <DEDUP_REMOVED lines=9> */
.L_x_443:
        /* <DEDUP_REMOVED lines=14> */
.L_x_1269:


//--------------------- .text._ZN5flash16flash_fwd_kernelI23Flash_fwd_kernel_traitsILi96ELi128ELi64ELi4ELb0ELb0EN7cutlass6half_tE19Flash_kernel_traitsILi96ELi128ELi64ELi4ES3_EELb1ELb1ELb0ELb0ELb0ELb1ELb0ELb0EEEvNS_16Flash_fwd_paramsE --------------------------
	.section	.text._ZN5flash16flash_fwd_kernelI23Flash_fwd_kernel_traitsILi96ELi128ELi64ELi4ELb0ELb0EN7cutlass6half_tE19Flash_kernel_traitsILi96ELi128ELi64ELi4ES3_EELb1ELb1ELb0ELb0ELb0ELb1ELb0ELb0EEEvNS_16Flash_fwd_paramsE,"ax",@progbits
	.align	128
        .global         _ZN5flash16flash_fwd_kernelI23Flash_fwd_kernel_traitsILi96ELi128ELi64ELi4ELb0ELb0EN7cutlass6half_tE19Flash_kernel_traitsILi96ELi128ELi64ELi4ES3_EELb1ELb1ELb0ELb0ELb0ELb1ELb0ELb0EEEvNS_16Flash_fwd_paramsE
        .type           _ZN5flash16flash_fwd_kernelI23Flash_fwd_kernel_traitsILi96ELi128ELi64ELi4ELb0ELb0EN7cutlass6half_tE19Flash_kernel_traitsILi96ELi128ELi64ELi4ES3_EELb1ELb1ELb0ELb0ELb0ELb1ELb0ELb0EEEvNS_16Flash_fwd_paramsE,@function
        .size           _ZN5flash16flash_fwd_kernelI23Flash_fwd_kernel_traitsILi96ELi128ELi64ELi4ELb0ELb0EN7cutlass6half_tE19Flash_kernel_traitsILi96ELi128ELi64ELi4ES3_EELb1ELb1ELb0ELb0ELb0ELb1ELb0ELb0EEEvNS_16Flash_fwd_paramsE,(.L_x_1270 - _ZN5flash16flash_fwd_kernelI23Flash_fwd_kernel_traitsILi96ELi128ELi64ELi4ELb0ELb0EN7cutlass6half_tE19Flash_kernel_traitsILi96ELi128ELi64ELi4ES3_EELb1ELb1ELb0ELb0ELb0ELb1ELb0ELb0EEEvNS_16Flash_fwd_paramsE)
        .other          _ZN5flash16flash_fwd_kernelI23Flash_fwd_kernel_traitsILi96ELi128ELi64ELi4ELb0ELb0EN7cutlass6half_tE19Flash_kernel_traitsILi96ELi128ELi64ELi4ES3_EELb1ELb1ELb0ELb0ELb0ELb1ELb0ELb0EEEvNS_16Flash_fwd_paramsE,@"STO_CUDA_ENTRY STV_DEFAULT"
_ZN5flash16flash_fwd_kernelI23Flash_fwd_kernel_traitsILi96ELi128ELi64ELi4ELb0ELb0EN7cutlass6half_tE19Flash_kernel_traitsILi96ELi128ELi64ELi4ES3_EELb1ELb1ELb0ELb0ELb0ELb1ELb0ELb0EEEvNS_16Flash_fwd_paramsE:
.text._ZN5flash16flash_fwd_kernelI23Flash_fwd_kernel_traitsILi96ELi128ELi64ELi4ELb0ELb0EN7cutlass6half_tE19Flash_kernel_traitsILi96ELi128ELi64ELi4ES3_EELb1ELb1ELb0ELb0ELb0ELb1ELb0ELb0EEEvNS_16Flash_fwd_paramsE:
[----:B------:R-:W1:Y:S01]  /*0000*/  LDC R1, c[0x0][0x37c] ;  /* 0x0000df00ff017b82 */ /* 0x000e620000000800 */
[----:B------:R-:W2:Y:S07]  /*0010*/  LDCU.U8 UR4, c[0x0][0x524] ;  /* 0x0000a480ff0477ac */ /* 0x000eae0008000000 */
[----:B------:R-:W3:Y:S01]  /*0020*/  LDC R128, c[0x0][0x518] ;  /* 0x00014600ff807b82 */ /* 0x000ee20000000800 */
[----:B-1----:R-:W-:Y:S01]  /*0030*/  VIADD R1, R1, 0xffffffe0 ;  /* 0xffffffe001017836 */ /* 0x002fe20000000000 */
[----:B------:R-:W1:Y:S01]  /*0040*/  LDCU.64 UR16, c[0x0][0x510] ;  /* 0x0000a200ff1077ac */ /* 0x000e620008000a00 */
[----:B------:R-:W4:Y:S05]  /*0050*/  LDCU.64 UR14, c[0x0][0x358] ;  /* 0x00006b00ff0e77ac */ /* 0x000f2a0008000a00 */
[----:B------:R-:W4:Y:S01]  /*0060*/  LDC R41, c[0x0][0x51c] ;  /* 0x00014700ff297b82 */ /* 0x000f220000000800 */
[----:B------:R-:W4:Y:S01]  /*0070*/  S2R R135, SR_CTAID.Y ;  /* 0x0000000000877919 */ /* 0x000f220000002600 */
[----:B------:R-:W4:Y:S01]  /*0080*/  LDCU.64 UR6, c[0x0][0x470] ;  /* 0x00008e00ff0677ac */ /* 0x000f220008000a00 */
[----:B------:R-:W4:Y:S01]  /*0090*/  S2R R134, SR_CTAID.Z ;  /* 0x0000000000867919 */ /* 0x000f220000002700 */
[----:B------:R-:W4:Y:S01]  /*00a0*/  S2R R184, SR_TID.X ;  /* 0x0000000000b87919 */ /* 0x000f220000002100 */
[----:B--2---:R-:W-:-:S03]  /*00b0*/  ISETP.NE.AND P3, PT, RZ, UR4, PT ;  /* 0x00000004ff007c0c */ /* 0x004fc6000bf65270 */
[----:B------:R-:W2:Y:S01]  /*00c0*/  S2UR UR8, SR_CTAID.X ;  /* 0x00000000000879c3 */ /* 0x000ea20000002500 */
[----:B------:R-:W2:Y:S01]  /*00d0*/  LDCU.64 UR4, c[0x0][0x478] ;  /* 0x00008f00ff0477ac */ /* 0x000ea20008000a00 */
[----:B-1----:R-:W-:Y:S02]  /*00e0*/  IMAD.U32 R8, RZ, RZ, UR16 ;  /* 0x00000010ff087e24 */ /* 0x002fe4000f8e00ff */
[----:B------:R-:W-:-:S04]  /*00f0*/  IMAD.U32 R9, RZ, RZ, UR17 ;  /* 0x00000011ff097e24 */ /* 0x000fc8000f8e00ff */
[----:B------:R-:W1:Y:S02]  /*0100*/  LDC.64 R2, c[0x0][0x460] ;  /* 0x00011800ff027b82 */ /* 0x000e640000000a00 */
[----:B---3--:R-:W-:Y:S01]  /*0110*/  @P3 IMAD.MOV.U32 R40, RZ, RZ, R128 ;  /* 0x000000ffff283224 */ /* 0x008fe200078e0080 */
[----:B----4-:R-:W3:Y:S05]  /*0120*/  @P3 LDG.E.64 R8, desc[UR14][R8.64] ;  /* 0x0000000e08083981 */ /* 0x010eea000c1e1b00 */
[----:B------:R-:W4:Y:S01]  /*0130*/  @P3 LDC R0, c[0x0][0x520] ;  /* 0x00014800ff003b82 */ /* 0x000f220000000800 */
[----:B------:R-:W4:Y:S01]  /*0140*/  @P3 LDG.E.64 R6, desc[UR14][R40.64] ;  /* 0x0000000e28063981 */ /* 0x000f22000c1e1b00 */
[----:B------:R-:W-:Y:S01]  /*0150*/  IMAD.MOV.U32 R233, RZ, RZ, -0x1 ;  /* 0xffffffffffe97424 */ /* 0x000fe200078e00ff */
[----:B--2---:R-:W-:-:S04]  /*0160*/  LOP3.LUT R5, R134, UR8, R135, 0xfe, !PT ;  /* 0x0000000886057c12 */ /* 0x004fc8000f8efe87 */
[----:B------:R-:W-:Y:S02]  /*0170*/  LOP3.LUT P4, RZ, R5, R184, RZ, 0xfc, !PT ;  /* 0x000000b805ff7212 */ /* 0x000fe4000788fcff */
[C---:B-1----:R-:W-:Y:S01]  /*0180*/  ISETP.NE.U32.AND P0, PT, R2.reuse, RZ, PT ;  /* 0x000000ff0200720c */ /* 0x042fe20003f05070 */
[----:B------:R-:W1:Y:S01]  /*0190*/  LDC.64 R4, c[0x0][0x460] ;  /* 0x00011800ff047b82 */ /* 0x000e620000000a00 */
[----:B------:R-:W-:Y:S02]  /*01a0*/  ISETP.NE.U32.AND P1, PT, R2, RZ, PT ;  /* 0x000000ff0200720c */ /* 0x000fe40003f25070 */
[C---:B------:R-:W-:Y:S02]  /*01b0*/  ISETP.NE.AND.EX P0, PT, R3.reuse, RZ, PT, P0 ;  /* 0x000000ff0300720c */ /* 0x040fe40003f05300 */
[----:B------:R-:W-:-:S05]  /*01c0*/  ISETP.NE.AND.EX P1, PT, R3, RZ, PT, P1 ;  /* 0x000000ff0300720c */ /* 0x000fca0003f25310 */
[----:B------:R-:W2:Y:S06]  /*01d0*/  @!P4 LDC.64 R14, c[0x0][0x528] ;  /* 0x00014a00ff0ecb82 */ /* 0x000eac0000000a00 */
[----:B------:R-:W-:Y:S01]  /*01e0*/  VOTEU.ANY UP0, P0 ;  /* 0x0000000000ff7886 */ /* 0x000fe20000000100 */
[----:B------:R-:W-:Y:S01]  /*01f0*/  PLOP3.LUT P0, PT, PT, PT, UP0, 0x80, 0x8 ;  /* 0x000000000008781c */ /* 0x000fe20003f0f008 */
[----:B-1----:R-:W-:Y:S01]  /*0200*/  IMAD.WIDE.U32 R4, R135, 0x4, R4 ;  /* 0x0000000487047825 */ /* 0x002fe200078e0004 */
[----:B---3--:R-:W-:Y:S02]  /*0210*/  @P3 R2UR UR16, R8 ;  /* 0x00000000081032ca */ /* 0x008fe400000e0000 */
[----:B------:R-:W-:-:S02]  /*0220*/  @P3 R2UR UR17, R9 ;  /* 0x00000000091132ca */ /* 0x000fc400000e0000 */
[----:B----4-:R-:W-:-:S05]  /*0230*/  @P3 IADD3 R128, P2, PT, R6, R0, RZ ;  /* 0x0000000006803210 */ /* 0x010fca0007f5e0ff */
[----:B------:R-:W-:Y:S01]  /*0240*/  @P3 IMAD.X R41, RZ, RZ, R7, P2 ;  /* 0x000000ffff293224 */ /* 0x000fe200010e0607 */
[----:B------:R-:W-:Y:S01]  /*0250*/  ISETP.NE.U32.AND P3, PT, RZ, UR4, PT ;  /* 0x00000004ff007c0c */ /* 0x000fe2000bf65070 */
[----:B------:R-:W-:Y:S02]  /*0260*/  @!P4 IMAD.MOV.U32 R40, RZ, RZ, R128 ;  /* 0x000000ffff28c224 */ /* 0x000fe400078e0080 */
[----:B------:R-:W-:Y:S01]  /*0270*/  IMAD.U32 R10, RZ, RZ, UR16 ;  /* 0x00000010ff0a7e24 */ /* 0x000fe2000f8e00ff */
[----:B------:R-:W-:Y:S01]  /*0280*/  ISETP.NE.AND.EX P3, PT, RZ, UR5, PT, P3 ;  /* 0x00000005ff007c0c */ /* 0x000fe2000bf65330 */
[----:B------:R-:W-:Y:S01]  /*0290*/  IMAD.U32 R11, RZ, RZ, UR17 ;  /* 0x00000011ff0b7e24 */ /* 0x000fe2000f8e00ff */
[----:B--2---:R-:W-:Y:S04]  /*02a0*/  @!P4 STG.E.64 desc[UR14][R14.64+0x8], R40 ;  /* 0x000008280e00c986 */ /* 0x004fe8000c101b0e */
[----:B------:R1:W-:Y:S01]  /*02b0*/  @!P4 STG.E.64 desc[UR14][R14.64], R10 ;  /* 0x0000000a0e00c986 */ /* 0x0003e2000c101b0e */
[----:B------:R-:W-:Y:S01]  /*02c0*/  ISETP.NE.U32.AND P4, PT, RZ, UR6, PT ;  /* 0x00000006ff007c0c */ /* 0x000fe2000bf85070 */
[----:B------:R-:W-:-:S02]  /*02d0*/  IMAD.SHL.U32 R7, R135, 0x4, RZ ;  /* 0x0000000487077824 */ /* 0x000fc400078e00ff */
[----:B------:R-:W2:Y:S01]  /*02e0*/  @P1 LDG.E R233, desc[UR14][R4.64] ;  /* 0x0000000e04e91981 */ /* 0x000ea2000c1e1900 */
[----:B------:R-:W-:-:S03]  /*02f0*/  ISETP.NE.AND.EX P4, PT, RZ, UR7, PT, P4 ;  /* 0x00000007ff007c0c */ /* 0x000fc6000bf85340 */
[----:B------:R3:W2:Y:S01]  /*0300*/  @P0 LDG.E R2, desc[UR14][R4.64+0x4] ;  /* 0x0000040e04020981 */ /* 0x0006a2000c1e1900 */
[----:B------:R-:W-:Y:S01]  /*0310*/  SHF.R.U32.HI R8, RZ, 0x1e, R135 ;  /* 0x0000001eff087819 */ /* 0x000fe20000011687 */
[----:B------:R-:W-:-:S08]  /*0320*/  IMAD.MOV.U32 R0, RZ, RZ, RZ ;  /* 0x000000ffff007224 */ /* 0x000fd000078e00ff */
[----:B------:R-:W-:-:S04]  /*0330*/  @P4 IADD3 R12, P2, PT, R7, UR6, RZ ;  /* 0x00000006070c4c10 */ /* 0x000fc8000ff5e0ff */
[----:B------:R-:W-:-:S05]  /*0340*/  @P4 IADD3.X R13, PT, PT, R8, UR7, RZ, P2, !PT ;  /* 0x00000007080d4c10 */ /* 0x000fca00097fe4ff */
[----:B------:R4:W5:Y:S01]  /*0350*/  @P4 LDG.E R0, desc[UR14][R12.64] ;  /* 0x0000000e0c004981 */ /* 0x000962000c1e1900 */
[----:B-1----:R-:W-:Y:S01]  /*0360*/  @P3 IADD3 R10, P1, PT, R7, UR4, RZ ;  /* 0x00000004070a3c10 */ /* 0x002fe2000ff3e0ff */
[----:B---3--:R-:W1:Y:S01]  /*0370*/  LDC.64 R4, c[0x0][0x468] ;  /* 0x00011a00ff047b82 */ /* 0x008e620000000a00 */
[----:B------:R-:W3:Y:S02]  /*0380*/  LDCU.U8 UR4, c[0x0][0x532] ;  /* 0x0000a640ff0477ac */ /* 0x000ee40008000000 */
[----:B------:R-:W-:Y:S01]  /*0390*/  @P3 IADD3.X R11, PT, PT, R8, UR5, RZ, P1, !PT ;  /* 0x00000005080b3c10 */ /* 0x000fe20008ffe4ff */
[----:B------:R-:W-:-:S04]  /*03a0*/  IMAD.MOV.U32 R9, RZ, RZ, -0x1 ;  /* 0xffffffffff097424 */ /* 0x000fc800078e00ff */
[----:B------:R4:W5:Y:S01]  /*03b0*/  @P3 LDG.E R131, desc[UR14][R10.64] ;  /* 0x0000000e0a833981 */ /* 0x000962000c1e1900 */
[----:B---3--:R-:W-:Y:S02]  /*03c0*/  ISETP.NE.AND P2, PT, RZ, UR4, PT ;  /* 0x00000004ff007c0c */ /* 0x008fe4000bf45270 */
[----:B-1----:R-:W-:-:S04]  /*03d0*/  ISETP.EQ.U32.AND P4, PT, R4, RZ, PT ;  /* 0x000000ff0400720c */ /* 0x002fc80003f82070 */
[----:B------:R-:W-:Y:S02]  /*03e0*/  ISETP.EQ.OR.EX P4, PT, R5, RZ, !P2, P4 ;  /* 0x000000ff0500720c */ /* 0x000fe40005782740 */
[----:B------:R-:W-:-:S05]  /*03f0*/  IADD3 R6, P1, PT, R7, R4, RZ ;  /* 0x0000000407067210 */ /* 0x000fca0007f3e0ff */
[----:B------:R-:W-:-:S06]  /*0400*/  IMAD.X R7, R8, 0x1, R5, P1 ;  /* 0x0000000108077824 */ /* 0x000fcc00008e0605 */
[----:B------:R4:W5:Y:S01]  /*0410*/  @!P4 LDG.E R9, desc[UR14][R6.64] ;  /* 0x0000000e0609c981 */ /* 0x000962000c1e1900 */
[----:B------:R-:W-:Y:S01]  /*0420*/  ISETP.NE.U32.AND P1, PT, R4, RZ, PT ;  /* 0x000000ff0400720c */ /* 0x000fe20003f25070 */
[----:B------:R-:W1:Y:S01]  /*0430*/  @!UP0 LDCU UR19, c[0x0][0x434] ;  /* 0x00008680ff1387ac */ /* 0x000e620008000800 */
[----:B------:R-:W3:Y:S02]  /*0440*/  @!P3 LDC R4, c[0x0][0x43c] ;  /* 0x00010f00ff04bb82 */ /* 0x000ee40000000800 */
[----:B------:R-:W-:Y:S01]  /*0450*/  ISETP.NE.AND.EX P1, PT, R5, RZ, PT, P1 ;  /* 0x000000ff0500720c */ /* 0x000fe20003f25310 */
[----:B------:R-:W-:-:S12]  /*0460*/  USHF.L.U32 UR13, UR8, 0x7, URZ ;  /* 0x00000007080d7899 */ /* 0x000fd800080006ff */
[----:B------:R-:W1:Y:S01]  /*0470*/  @!P1 LDC R5, c[0x0][0x438] ;  /* 0x00010e00ff059b82 */ /* 0x000e620000000800 */
[----:B--2---:R-:W-:-:S05]  /*0480*/  @P0 IMAD.IADD R2, R2, 0x1, -R233 ;  /* 0x0000000102020824 */ /* 0x004fca00078e0ae9 */
[----:B------:R-:W-:Y:S02]  /*0490*/  @P0 R2UR UR4, R2 ;  /* 0x00000000020402ca */ /* 0x000fe400000e0000 */
[----:B------:R-:W2:Y:S11]  /*04a0*/  @!P3 LDC.64 R2, c[0x0][0x488] ;  /* 0x00012200ff02bb82 */ /* 0x000eb60000000a00 */
[----:B-1----:R-:W-:-:S02]  /*04b0*/  @UP0 UMOV UR19, UR4 ;  /* 0x0000000400130c82 */ /* 0x002fc40008000000 */
[----:B------:R-:W-:-:S06]  /*04c0*/  UISETP.GT.AND UP0, UPT, UR19, UR13, UPT ;  /* 0x0000000d1300728c */ /* 0x000fcc000bf04270 */
[----:B------:R-:W-:Y:S01]  /*04d0*/  PLOP3.LUT P0, PT, PT, PT, UP0, 0x80, 0x8 ;  /* 0x000000000008781c */ /* 0x000fe20003f0f008 */
[----:B---34-:R-:W-:-:S12]  /*04e0*/  @!P1 BRA `(.L_x_444) ;  /* 0x00000000000c9947 */ /* 0x018fd80003800000 */
[----:B------:R-:W3:Y:S02]  /*04f0*/  @P2 LDG.E R8, desc[UR14][R6.64+0x4] ;  /* 0x0000040e06082981 */ /* 0x000ee4000c1e1900 */
[----:B---3-5:R-:W-:-:S06]  /*0500*/  @P2 IADD3 R5, PT, PT, R8, -R9, RZ ;  /* 0x8000000908052210 */ /* 0x028fcc0007ffe0ff */
[----:B------:R1:W5:Y:S02]  /*0510*/  @!P2 LDG.E R5, desc[UR14][R6.64] ;  /* 0x0000000e0605a981 */ /* 0x000364000c1e1900 */
.L_x_444:
[----:B------:R-:W-:Y:S05]  /*0520*/  @!P0 EXIT ;  /* 0x000000000000894d */ /* 0x000fea0003800000 */
[----:B------:R-:W3:Y:S01]  /*0530*/  LDC R130, c[0x0][0x508] ;  /* 0x00014200ff827b82 */ /* 0x000ee20000000800 */
[----:B--2---:R-:W-:Y:S01]  /*0540*/  @!P3 ISETP.NE.U32.AND P0, PT, R2, RZ, PT ;  /* 0x000000ff0200b20c */ /* 0x004fe20003f05070 */
[----:B------:R-:W-:Y:S01]  /*0550*/  UIADD3 UR8, UPT, UPT, UR8, 0x1, URZ ;  /* 0x0000000108087890 */ /* 0x000fe2000fffe0ff */
[----:B-----5:R-:W-:Y:S02]  /*0560*/  @P3 IMAD.IADD R131, R131, 0x1, -R0 ;  /* 0x0000000183833824 */ /* 0x020fe400078e0a00 */
[----:B------:R-:W-:-:S03]  /*0570*/  @!P3 ISETP.NE.AND.EX P0, PT, R3, RZ, PT, P0 ;  /* 0x000000ff0300b20c */ /* 0x000fc60003f05300 */
[----:B------:R-:W-:Y:S01]  /*0580*/  IMAD.U32 R2, RZ, RZ, UR8 ;  /* 0x00000008ff027e24 */ /* 0x000fe2000f8e00ff */
[----:B------:R-:W-:-:S04]  /*0590*/  @!P3 SEL R4, R4, RZ, P0 ;  /* 0x000000ff0404b207 */ /* 0x000fc80000000000 */
[----:B------:R-:W-:Y:S02]  /*05a0*/  @!P3 IADD3 R131, PT, PT, R4, R5, -R0 ;  /* 0x000000050483b210 */ /* 0x000fe40007ffe800 */
[----:B------:R-:W-:-:S03]  /*05b0*/  LEA R2, R2, -UR19, 0x7 ;  /* 0x8000001302027c11 */ /* 0x000fc6000f8e38ff */
[----:B------:R-:W-:-:S05]  /*05c0*/  VIADD R5, R131, 0x3f ;  /* 0x0000003f83057836 */ /* 0x000fca0000000000 */
[----:B------:R-:W-:Y:S02]  /*05d0*/  SHF.R.S32.HI R4, RZ, 0x1f, R5 ;  /* 0x0000001fff047819 */ /* 0x000fe40000011405 */
[----:B---3--:R-:W-:Y:S02]  /*05e0*/  IADD3 R3, PT, PT, R5, R130, R2 ;  /* 0x0000008205037210 */ /* 0x008fe40007ffe002 */
        /* <DEDUP_REMOVED lines=9> */
[----:B------:R-:W2:Y:S01]  /*0680*/  LDC.U8 R0, c[0x0][0x549] ;  /* 0x00015240ff007b82 */ /* 0x000ea20000000000 */
[C---:B------:R-:W-:Y:S01]  /*0690*/  ISETP.NE.AND P4, PT, R233.reuse, -0x1, PT ;  /* 0xffffffffe900780c */ /* 0x040fe20003f85270 */
[----:B------:R-:W-:Y:S01]  /*06a0*/  IMAD.SHL.U32 R9, R184, 0x8, RZ ;  /* 0x00000008b8097824 */ /* 0x000fe200078e00ff */
[----:B------:R-:W-:-:S04]  /*06b0*/  ISETP.NE.AND P2, PT, R233, -0x1, PT ;  /* 0xffffffffe900780c */ /* 0x000fc80003f45270 */
[----:B------:R-:W-:Y:S01]  /*06c0*/  LOP3.LUT R9, R9, 0x18, RZ, 0xc0, !PT ;  /* 0x0000001809097812 */ /* 0x000fe200078ec0ff */
[----:B------:R-:W3:Y:S08]  /*06d0*/  LDC.U8 R8, c[0x0][0x548] ;  /* 0x00015200ff087b82 */ /* 0x000ef00000000000 */
[----:B-1----:R-:W1:Y:S01]  /*06e0*/  @!P4 LDC.64 R6, c[0x0][0x400] ;  /* 0x00010000ff06cb82 */ /* 0x002e620000000a00 */
[----:B--2---:R-:W-:-:S07]  /*06f0*/  ISETP.NE.AND P3, PT, R0, RZ, PT ;  /* 0x000000ff0000720c */ /* 0x004fce0003f65270 */
[----:B------:R-:W2:Y:S01]  /*0700*/  @P4 LDC.64 R4, c[0x0][0x408] ;  /* 0x00010200ff044b82 */ /* 0x000ea20000000a00 */
[----:B------:R-:W4:Y:S01]  /*0710*/  S2R R0, SR_CTAID.X ;  /* 0x0000000000007919 */ /* 0x000f220000002500 */
[----:B---3--:R-:W-:-:S06]  /*0720*/  ISETP.NE.AND P1, PT, R8, RZ, !P3 ;  /* 0x000000ff0800720c */ /* 0x008fcc0005f25270 */
[----:B------:R-:W3:Y:S01]  /*0730*/  LDC R10, c[0x0][0x434] ;  /* 0x00010d00ff0a7b82 */ /* 0x000ee20000000800 */
[----:B-1----:R-:W-:-:S07]  /*0740*/  @!P4 IMAD.WIDE.U32 R14, R135, R6, RZ ;  /* 0x00000006870ec225 */ /* 0x002fce00078e00ff */
[----:B------:R-:W1:Y:S01]  /*0750*/  @P3 LDC.64 R2, c[0x0][0x430] ;  /* 0x00010c00ff023b82 */ /* 0x000e620000000a00 */
[----:B------:R-:W-:Y:S01]  /*0760*/  @P3 MOV R6, 0x1 ;  /* 0x0000000100063802 */ /* 0x000fe20000000f00 */
[----:B------:R-:W-:Y:S02]  /*0770*/  @!P4 IMAD R7, R135, R7, R15 ;  /* 0x000000078707c224 */ /* 0x000fe400078e020f */
[----:B--2---:R-:W-:-:S04]  /*0780*/  @P4 IMAD.WIDE.U32 R12, R233, R4, RZ ;  /* 0x00000004e90c4225 */ /* 0x004fc800078e00ff */
[----:B------:R-:W-:Y:S01]  /*0790*/  @!P4 IMAD.MOV.U32 R4, RZ, RZ, R14 ;  /* 0x000000ffff04c224 */ /* 0x000fe200078e000e */
[----:B------:R-:W-:Y:S01]  /*07a0*/  @P4 MOV R4, R12 ;  /* 0x0000000c00044202 */ /* 0x000fe20000000f00 */
[----:B------:R-:W-:Y:S02]  /*07b0*/  @P4 IMAD R7, R233, R5, R13 ;  /* 0x00000005e9074224 */ /* 0x000fe400078e020d */
[----:B---3--:R-:W-:Y:S01]  /*07c0*/  IMAD R10, R135, R10, RZ ;  /* 0x0000000a870a7224 */ /* 0x008fe200078e02ff */
[----:B------:R-:W-:Y:S01]  /*07d0*/  IADD3 R4, P0, PT, R9, R4, RZ ;  /* 0x0000000409047210 */ /* 0x000fe20007f1e0ff */
[----:B-1----:R-:W-:Y:S02]  /*07e0*/  @P3 IMAD R9, R2, R3, RZ ;  /* 0x0000000302093224 */ /* 0x002fe400078e02ff */
[----:B------:R-:W1:Y:S01]  /*07f0*/  @P3 LDC R3, c[0x0][0x430] ;  /* 0x00010c00ff033b82 */ /* 0x000e620000000800 */
[----:B----4-:R-:W-:Y:S09]  /*0800*/  @P3 BRA `(.L_x_446) ;  /* 0x0000000000283947 */ /* 0x010ff20003800000 */
[----:B------:R-:W-:Y:S01]  /*0810*/  ISETP.NE.AND P3, PT, R8, RZ, PT ;  /* 0x000000ff0800720c */ /* 0x000fe20003f65270 */
[----:B------:R-:W2:-:S12]  /*0820*/  LDC R11, c[0x0][0x3e0] ;  /* 0x0000f800ff0b7b82 */ /* 0x000e980000000800 */
[----:B------:R-:W3:Y:S01]  /*0830*/  @P3 LDC R9, c[0x0][0x454] ;  /* 0x00011500ff093b82 */ /* 0x000ee20000000800 */
[----:B-1----:R-:W-:Y:S02]  /*0840*/  @P3 MOV R3, 0x1 ;  /* 0x0000000100033802 */ /* 0x002fe40000000f00 */
[----:B------:R-:W-:-:S05]  /*0850*/  @!P3 MOV R3, 0x1 ;  /* 0x000000010003b802 */ /* 0x000fca0000000f00 */
[----:B------:R-:W2:Y:S08]  /*0860*/  @P3 LDC R6, c[0x0][0x454] ;  /* 0x00011500ff063b82 */ /* 0x000eb00000000800 */
[----:B------:R-:W1:Y:S08]  /*0870*/  @!P3 LDC R2, c[0x0][0x434] ;  /* 0x00010d00ff02bb82 */ /* 0x000e700000000800 */
[----:B------:R-:W4:Y:S01]  /*0880*/  @!P3 LDC R9, c[0x0][0x434] ;  /* 0x00010d00ff09bb82 */ /* 0x000f220000000800 */
[----:B--2---:R-:W-:-:S02]  /*0890*/  @P3 IMAD R6, R6, R11, RZ ;  /* 0x0000000b06063224 */ /* 0x004fc400078e02ff */
[----:B-1-3--:R-:W-:-:S07]  /*08a0*/  @!P3 IMAD R6, R2, R11, RZ ;  /* 0x0000000b0206b224 */ /* 0x00afce00078e02ff */
.L_x_446:
[----:B------:R-:W2:Y:S01]  /*08b0*/  LDCU.64 UR4, c[0x0][0x410] ;  /* 0x00008200ff0477ac */ /* 0x000ea20008000a00 */
[----:B------:R-:W-:Y:S01]  /*08c0*/  SHF.R.U32.HI R14, RZ, 0x2, R184 ;  /* 0x00000002ff0e7819 */ /* 0x000fe200000116b8 */
[----:B----4-:R-:W-:Y:S01]  /*08d0*/  IMAD R2, R134, R9, RZ ;  /* 0x0000000986027224 */ /* 0x010fe200078e02ff */
[----:B------:R-:W-:Y:S01]  /*08e0*/  SEL R9, R10, R233, !P2 ;  /* 0x000000e90a097207 */ /* 0x000fe20005000000 */
[----:B------:R-:W-:Y:S01]  /*08f0*/  UIADD3 UR19, UPT, UPT, -UR13, UR19, URZ ;  /* 0x000000130d137290 */ /* 0x000fe2000fffe1ff */
[----:B------:R-:W-:Y:S01]  /*0900*/  IMAD.X R5, RZ, RZ, R7, P0 ;  /* 0x000000ffff057224 */ /* 0x000fe200000e0607 */
[----:B------:R-:W-:Y:S01]  /*0910*/  LOP3.LUT P6, R184, R184, 0x3, RZ, 0xc0, !PT ;  /* 0x00000003b8b87812 */ /* 0x000fe200078cc0ff */
[----:B------:R-:W-:Y:S01]  /*0920*/  @!P1 IMAD R2, R135, R6, R2 ;  /* 0x0000000687029224 */ /* 0x000fe200078e0202 */
[----:B------:R-:W-:Y:S01]  /*0930*/  SHF.R.S32.HI R6, RZ, 0x1f, R9 ;  /* 0x0000001fff067819 */ /* 0x000fe20000011409 */
[C---:B------:R-:W-:Y:S01]  /*0940*/  VIADD R12, R14.reuse, 0x20 ;  /* 0x000000200e0c7836 */ /* 0x040fe20000000000 */
[C---:B------:R-:W-:Y:S01]  /*0950*/  ISETP.GE.AND P3, PT, R14.reuse, UR19, PT ;  /* 0x000000130e007c0c */ /* 0x040fe2000bf66270 */
[C---:B------:R-:W-:Y:S01]  /*0960*/  VIADD R10, R14.reuse, 0x40 ;  /* 0x000000400e0a7836 */ /* 0x040fe20000000000 */
[----:B------:R-:W-:Y:S01]  /*0970*/  SEL R9, R9, RZ, P1 ;  /* 0x000000ff09097207 */ /* 0x000fe20000800000 */
[----:B------:R-:W-:Y:S01]  /*0980*/  VIADD R8, R14, 0x60 ;  /* 0x000000600e087836 */ /* 0x000fe20000000000 */
[----:B------:R-:W-:Y:S01]  /*0990*/  SEL R6, R6, RZ, P1 ;  /* 0x000000ff06067207 */ /* 0x000fe20000800000 */
[----:B------:R-:W-:Y:S01]  /*09a0*/  IMAD.MOV.U32 R15, RZ, RZ, RZ ;  /* 0x000000ffff0f7224 */ /* 0x000fe200078e00ff */
[----:B------:R-:W-:Y:S01]  /*09b0*/  ISETP.GE.AND P1, PT, R12, UR19, PT ;  /* 0x000000130c007c0c */ /* 0x000fe2000bf26270 */
[----:B-1----:R-:W-:Y:S01]  /*09c0*/  IMAD R7, R3, UR13, RZ ;  /* 0x0000000d03077c24 */ /* 0x002fe2000f8e02ff */
[----:B------:R-:W-:Y:S01]  /*09d0*/  ISETP.GE.AND P2, PT, R10, UR19, PT ;  /* 0x000000130a007c0c */ /* 0x000fe2000bf46270 */
[----:B--2---:R-:W-:Y:S01]  /*09e0*/  IMAD.WIDE.U32 R4, R134, UR4, R4 ;  /* 0x0000000486047c25 */ /* 0x004fe2000f8e0004 */
[----:B------:R-:W-:Y:S01]  /*09f0*/  BSSY.RECONVERGENT B0, `(.L_x_447) ;  /* 0x0000013000007945 */ /* 0x000fe20003800200 */
[----:B------:R-:W-:-:S02]  /*0a00*/  ISETP.GE.AND P0, PT, R8, UR19, PT ;  /* 0x0000001308007c0c */ /* 0x000fc4000bf06270 */
[----:B------:R-:W-:Y:S01]  /*0a10*/  IMAD R135, R134, UR5, R5 ;  /* 0x0000000586877c24 */ /* 0x000fe2000f8e0205 */
[----:B------:R-:W-:Y:S01]  /*0a20*/  ISETP.NE.OR P5, PT, R184, RZ, P1 ;  /* 0x000000ffb800720c */ /* 0x000fe20000fa5670 */
[----:B------:R-:W-:Y:S01]  /*0a30*/  IMAD.WIDE.U32 R16, R0, 0x80, R14 ;  /* 0x0000008000107825 */ /* 0x000fe200078e000e */
        /* <DEDUP_REMOVED lines=14> */
.L_x_448:
[----:B------:R-:W-:Y:S05]  /*0b20*/  BSYNC.RECONVERGENT B0 ;  /* 0x0000000000007941 */ /* 0x000fea0003800200 */
.L_x_447:
[----:B------:R-:W-:Y:S01]  /*0b30*/  BSSY.RECONVERGENT B0, `(.L_x_449) ;  /* 0x0000013000007945 */ /* 0x000fe20003800200 */
[----:B------:R-:W-:Y:S02]  /*0b40*/  ISETP.NE.OR P3, PT, R184, RZ, P0 ;  /* 0x000000ffb800720c */ /* 0x000fe40000765670 */
[----:B------:R-:W-:Y:S01]  /*0b50*/  ISETP.GE.OR P6, PT, R14, UR19, P6 ;  /* 0x000000130e007c0c */ /* 0x000fe2000b7c6670 */
[----:B------:R-:W-:-:S12]  /*0b60*/  @P1 BRA `(.L_x_450) ;  /* 0x00000000003c1947 */ /* 0x000fd80003800000 */
        /* <DEDUP_REMOVED lines=15> */
.L_x_450:
[----:B------:R-:W-:Y:S05]  /*0c60*/  BSYNC.RECONVERGENT B0 ;  /* 0x0000000000007941 */ /* 0x000fea0003800200 */
.L_x_449:
        /* <DEDUP_REMOVED lines=17> */
.L_x_452:
[----:B------:R-:W-:Y:S05]  /*0d80*/  BSYNC.RECONVERGENT B0 ;  /* 0x0000000000007941 */ /* 0x000fea0003800200 */
.L_x_451:
[----:B------:R-:W-:Y:S01]  /*0d90*/  BSSY.RECONVERGENT B0, `(.L_x_453) ;  /* 0x0000014000007945 */ /* 0x000fe20003800200 */
[--C-:B------:R-:W-:Y:S02]  /*0da0*/  IADD3 R9, P2, P1, R7, R9, R2.reuse ;  /* 0x0000000907097210 */ /* 0x100fe4000795e002 */
[----:B------:R-:W-:Y:S02]  /*0db0*/  SHF.R.S32.HI R7, RZ, 0x1f, R7 ;  /* 0x0000001fff077819 */ /* 0x000fe40000011407 */
[----:B------:R-:W-:Y:S01]  /*0dc0*/  SHF.R.S32.HI R2, RZ, 0x1f, R2 ;  /* 0x0000001fff027819 */ /* 0x000fe20000011402 */
[----:B------:R-:W-:Y:S05]  /*0dd0*/  @P0 BRA `(.L_x_454) ;  /* 0x00000000003c0947 */ /* 0x000fea0003800000 */
[----:B------:R-:W4:Y:S01]  /*0de0*/  LDCU.64 UR6, c[0x0][0x408] ;  /* 0x00008100ff0677ac */ /* 0x000f220008000a00 */
[----:B------:R-:W-:Y:S01]  /*0df0*/  IADD3 R0, P0, PT, R16, 0x60, RZ ;  /* 0x0000006010007810 */ /* 0x000fe20007f1e0ff */
[----:B------:R-:W-:Y:S01]  /*0e00*/  IMAD.MOV.U32 R16, RZ, RZ, R4 ;  /* 0x000000ffff107224 */ /* 0x000fe200078e0004 */
[----:B------:R-:W5:Y:S03]  /*0e10*/  LDCU.64 UR4, c[0x0][0x3f0] ;  /* 0x00007e00ff0477ac */ /* 0x000f660008000a00 */
[----:B------:R-:W-:Y:S01]  /*0e20*/  IMAD.X R5, RZ, RZ, R17, P0 ;  /* 0x000000ffff057224 */ /* 0x000fe200000e0611 */
[----:B------:R-:W-:-:S03]  /*0e30*/  MOV R17, R135 ;  /* 0x0000008700117202 */ /* 0x000fc60000000f00 */
        /* <DEDUP_REMOVED lines=9> */
.L_x_454:
[----:B------:R-:W-:Y:S05]  /*0ed0*/  BSYNC.RECONVERGENT B0 ;  /* 0x0000000000007941 */ /* 0x000fea0003800200 */
.L_x_453:
[----:B------:R-:W-:Y:S01]  /*0ee0*/  BSSY.RECONVERGENT B0, `(.L_x_455) ;  /* 0x000000b000007945 */ /* 0x000fe20003800200 */
[----:B------:R-:W-:-:S03]  /*0ef0*/  IADD3.X R2, PT, PT, R7, R6, R2, P2, P1 ;  /* 0x0000000607027210 */ /* 0x000fc600017e2402 */
[----:B------:R-:W-:Y:S05]  /*0f00*/  @P6 BRA `(.L_x_456) ;  /* 0x0000000000206947 */ /* 0x000fea0003800000 */
[----:B------:R-:W5:Y:S01]  /*0f10*/  LDCU.64 UR4, c[0x0][0x420] ;  /* 0x00008400ff0477ac */ /* 0x000f620008000a00 */
[----:B------:R-:W-:Y:S02]  /*0f20*/  IMAD R0, R14, R3, RZ ;  /* 0x000000030e007224 */ /* 0x000fe400078e02ff */
[----:B------:R-:W-:-:S03]  /*0f30*/  IMAD.MOV.U32 R7, RZ, RZ, 0x7f800000 ;  /* 0x7f800000ff077424 */ /* 0x000fc600078e00ff */
[----:B----4-:R-:W-:-:S04]  /*0f40*/  IADD3 R5, P0, PT, R0, R9, RZ ;  /* 0x0000000900057210 */ /* 0x010fc80007f1e0ff */
[----:B------:R-:W-:Y:S02]  /*0f50*/  LEA.HI.X.SX32 R0, R0, R2, 0x1, P0 ;  /* 0x0000000200007211 */ /* 0x000fe400000f0eff */
[----:B-----5:R-:W-:-:S04]  /*0f60*/  LEA R4, P0, R5, UR4, 0x2 ;  /* 0x0000000405047c11 */ /* 0x020fc8000f8010ff */
[----:B------:R-:W-:-:S05]  /*0f70*/  LEA.HI.X R5, R5, UR5, R0, 0x2, P0 ;  /* 0x0000000505057c11 */ /* 0x000fca00080f1400 */
[----:B------:R4:W-:Y:S04]  /*0f80*/  STG.E desc[UR14][R4.64], R7 ;  /* 0x0000000704007986 */ /* 0x0009e8000c10190e */
.L_x_456:
[----:B------:R-:W-:Y:S05]  /*0f90*/  BSYNC.RECONVERGENT B0 ;  /* 0x0000000000007941 */ /* 0x000fea0003800200 */
.L_x_455:
[----:B------:R-:W-:Y:S04]  /*0fa0*/  BSSY.RECONVERGENT B0, `(.L_x_457) ;  /* 0x000000a000007945 */ /* 0x000fe80003800200 */
[----:B------:R-:W-:Y:S05]  /*0fb0*/  @P5 BRA `(.L_x_458) ;  /* 0x0000000000205947 */ /* 0x000fea0003800000 */
[----:B------:R-:W5:Y:S01]  /*0fc0*/  LDCU.64 UR4, c[0x0][0x420] ;  /* 0x00008400ff0477ac */ /* 0x000f620008000a00 */
[----:B------:R-:W-:Y:S02]  /*0fd0*/  IMAD R0, R12, R3, RZ ;  /* 0x000000030c007224 */ /* 0x000fe400078e02ff */
[----:B----4-:R-:W-:-:S03]  /*0fe0*/  IMAD.MOV.U32 R7, RZ, RZ, 0x7f800000 ;  /* 0x7f800000ff077424 */ /* 0x010fc600078e00ff */
[----:B------:R-:W-:-:S04]  /*0ff0*/  IADD3 R5, P0, PT, R0, R9, RZ ;  /* 0x0000000900057210 */ /* 0x000fc80007f1e0ff */
[----:B------:R-:W-:Y:S02]  /*1000*/  LEA.HI.X.SX32 R0, R0, R2, 0x1, P0 ;  /* 0x0000000200007211 */ /* 0x000fe400000f0eff */
[----:B-----5:R-:W-:-:S04]  /*1010*/  LEA R4, P0, R5, UR4, 0x2 ;  /* 0x0000000405047c11 */ /* 0x020fc8000f8010ff */
[----:B------:R-:W-:-:S05]  /*1020*/  LEA.HI.X R5, R5, UR5, R0, 0x2, P0 ;  /* 0x0000000505057c11 */ /* 0x000fca00080f1400 */
[----:B------:R4:W-:Y:S04]  /*1030*/  STG.E desc[UR14][R4.64], R7 ;  /* 0x0000000704007986 */ /* 0x0009e8000c10190e */
.L_x_458:
[----:B------:R-:W-:Y:S05]  /*1040*/  BSYNC.RECONVERGENT B0 ;  /* 0x0000000000007941 */ /* 0x000fea0003800200 */
.L_x_457:
        /* <DEDUP_REMOVED lines=10> */
.L_x_460:
[----:B------:R-:W-:Y:S05]  /*10f0*/  BSYNC.RECONVERGENT B0 ;  /* 0x0000000000007941 */ /* 0x000fea0003800200 */
.L_x_459:
        /* <DEDUP_REMOVED lines=10> */
.L_x_445:
[----:B------:R-:W-:Y:S02]  /*11a0*/  ISETP.NE.AND P0, PT, R233, -0x1, PT ;  /* 0xffffffffe900780c */ /* 0x000fe40003f05270 */
[----:B------:R-:W-:-:S11]  /*11b0*/  ISETP.NE.AND P2, PT, R9, -0x1, PT ;  /* 0xffffffff0900780c */ /* 0x000fd60003f45270 */
[----:B------:R-:W2:Y:S08]  /*11c0*/  @!P0 LDC.64 R4, c[0x0][0x398] ;  /* 0x0000e600ff048b82 */ /* 0x000eb00000000a00 */
[----:B------:R-:W3:Y:S01]  /*11d0*/  @P0 LDC.64 R2, c[0x0][0x3b0] ;  /* 0x0000ec00ff020b82 */ /* 0x000ee20000000a00 */
[----:B--2---:R-:W-:-:S04]  /*11e0*/  @!P0 IMAD.WIDE.U32 R12, R135, R4, RZ ;  /* 0x00000004870c8225 */ /* 0x004fc800078e00ff */
[----:B-1----:R-:W-:Y:S01]  /*11f0*/  @!P0 IMAD R6, R135, R5, R13 ;  /* 0x0000000587068224 */ /* 0x002fe200078e020d */
[----:B------:R-:W-:Y:S01]  /*1200*/  @!P0 MOV R27, R12 ;  /* 0x0000000c001b8202 */ /* 0x000fe20000000f00 */
[----:B---3--:R-:W-:-:S04]  /*1210*/  @P0 IMAD.WIDE.U32 R10, R233, R2, RZ ;  /* 0x00000002e90a0225 */ /* 0x008fc800078e00ff */
        /* <DEDUP_REMOVED lines=15> */
.L_x_461:
[----:B------:R-:W1:Y:S01]  /*1310*/  LDC.64 R2, c[0x0][0x3b8] ;  /* 0x0000ee00ff027b82 */ /* 0x000e620000000a00 */
[----:B------:R-:W-:-:S05]  /*1320*/  IADD3 R14, PT, PT, R0, R9, RZ ;  /* 0x00000009000e7210 */ /* 0x000fca0007ffe0ff */
[C---:B-1----:R-:W-:Y:S02]  /*1330*/  IMAD R7, R14.reuse, R3, RZ ;  /* 0x000000030e077224 */ /* 0x042fe400078e02ff */
[----:B------:R-:W-:-:S05]  /*1340*/  IMAD.WIDE.U32 R14, R14, R2, RZ ;  /* 0x000000020e0e7225 */ /* 0x000fca00078e00ff */
[----:B------:R-:W-:Y:S02]  /*1350*/  IADD3 R7, PT, PT, R15, R7, RZ ;  /* 0x000000070f077210 */ /* 0x000fe40007ffe0ff */
.L_x_462:
        /* <DEDUP_REMOVED lines=37> */
.L_x_463:
[----:B------:R-:W1:Y:S01]  /*15b0*/  LDC.64 R4, c[0x0][0x3c0] ;  /* 0x0000f000ff047b82 */ /* 0x000e620000000a00 */
[----:B------:R-:W-:-:S05]  /*15c0*/  IADD3 R0, PT, PT, R0, R9, RZ ;  /* 0x0000000900007210 */ /* 0x000fca0007ffe0ff */
[C---:B-1----:R-:W-:Y:S02]  /*15d0*/  IMAD R8, R0.reuse, R5, RZ ;  /* 0x0000000500087224 */ /* 0x042fe400078e02ff */
[----:B------:R-:W-:-:S05]  /*15e0*/  IMAD.WIDE.U32 R10, R0, R4, RZ ;  /* 0x00000004000a7225 */ /* 0x000fca00078e00ff */
[----:B------:R-:W-:-:S07]  /*15f0*/  IADD3 R8, PT, PT, R11, R8, RZ ;  /* 0x000000080b087210 */ /* 0x000fce0007ffe0ff */
.L_x_464:
[----:B------:R-:W-:Y:S01]  /*1600*/  UIADD3 UR12, UPT, UPT, -UR13, UR19, URZ ;  /* 0x000000130d0c7290 */ /* 0x000fe2000fffe1ff */
[----:B------:R-:W-:Y:S01]  /*1610*/  SHF.R.U32.HI R136, RZ, 0x2, R184 ;  /* 0x00000002ff887819 */ /* 0x000fe200000116b8 */
[----:B------:R-:W1:Y:S01]  /*1620*/  S2R R35, SR_CTAID.X ;  /* 0x0000000000237919 */ /* 0x000e620000002500 */
[----:B------:R-:W-:Y:S01]  /*1630*/  IMAD.SHL.U32 R234, R184, 0x8, RZ ;  /* 0x00000008b8ea7824 */ /* 0x000fe200078e00ff */
[----:B------:R-:W2:Y:S01]  /*1640*/  LDCU.128 UR4, c[0x0][0x3d0] ;  /* 0x00007a00ff0477ac */ /* 0x000ea20008000c00 */
[----:B------:R-:W-:Y:S01]  /*1650*/  IMAD.MOV.U32 R137, RZ, RZ, RZ ;  /* 0x000000ffff897224 */ /* 0x000fe200078e00ff */
[C---:B------:R-:W-:Y:S01]  /*1660*/  ISETP.GE.AND P4, PT, R136.reuse, UR12, PT ;  /* 0x0000000c88007c0c */ /* 0x040fe2000bf86270 */
[----:B------:R-:W-:Y:S01]  /*1670*/  VIADD R0, R136, 0x60 ;  /* 0x0000006088007836 */ /* 0x000fe20000000000 */
[----:B------:R-:W-:Y:S01]  /*1680*/  LOP3.LUT R26, R234, 0x18, RZ, 0xc0, !PT ;  /* 0x00000018ea1a7812 */ /* 0x000fe200078ec0ff */
[----:B------:R-:W3:Y:S01]  /*1690*/  LDCU.64 UR8, c[0x0][0x3c8] ;  /* 0x00007900ff0877ac */ /* 0x000ee20008000a00 */
[----:B------:R-:W-:Y:S01]  /*16a0*/  VIADD R9, R136, 0x40 ;  /* 0x0000004088097836 */ /* 0x000fe20000000000 */
[----:B------:R-:W4:Y:S01]  /*16b0*/  S2UR UR20, SR_CgaCtaId ;  /* 0x00000000001479c3 */ /* 0x000f220000008800 */
[----:B------:R-:W-:Y:S01]  /*16c0*/  ISETP.GE.AND P5, PT, R0, UR12, PT ;  /* 0x0000000c00007c0c */ /* 0x000fe2000bfa6270 */
[----:B------:R-:W-:Y:S01]  /*16d0*/  VIADD R0, R136, 0x20 ;  /* 0x0000002088007836 */ /* 0x000fe20000000000 */
[C---:B------:R-:W-:Y:S01]  /*16e0*/  IADD3 R10, P1, PT, R26.reuse, R10, RZ ;  /* 0x0000000a1a0a7210 */ /* 0x040fe20007f3e0ff */
[----:B------:R-:W5:Y:S01]  /*16f0*/  LDCU.64 UR10, c[0x0][0x388] ;  /* 0x00007100ff0a77ac */ /* 0x000f620008000a00 */
[----:B------:R-:W-:Y:S01]  /*1700*/  IADD3 R14, P2, PT, R26, R14, RZ ;  /* 0x0000000e1a0e7210 */ /* 0x000fe20007f5e0ff */
[----:B------:R-:W-:Y:S01]  /*1710*/  IMAD.SHL.U32 R129, R2, 0x40, RZ ;  /* 0x0000004002817824 */ /* 0x000fe200078e00ff */
[----:B------:R-:W-:Y:S01]  /*1720*/  ISETP.GE.AND P3, PT, R0, UR12, PT ;  /* 0x0000000c00007c0c */ /* 0x000fe2000bf66270 */
[----:B------:R-:W5:Y:S01]  /*1730*/  @!P4 LDC.64 R12, c[0x0][0x3b0] ;  /* 0x0000ec00ff0ccb82 */ /* 0x000f620000000a00 */
[----:B------:R-:W-:Y:S01]  /*1740*/  IMAD.X R11, RZ, RZ, R8, P1 ;  /* 0x000000ffff0b7224 */ /* 0x000fe200008e0608 */
[----:B------:R-:W-:Y:S01]  /*1750*/  IADD3 R26, P0, PT, R26, R27, RZ ;  /* 0x0000001b1a1a7210 */ /* 0x000fe20007f1e0ff */
[----:B------:R-:W-:Y:S01]  /*1760*/  IMAD.X R15, RZ, RZ, R7, P2 ;  /* 0x000000ffff0f7224 */ /* 0x000fe200010e0607 */
[----:B------:R-:W-:Y:S01]  /*1770*/  ISETP.GE.AND P6, PT, R9, UR12, PT ;  /* 0x0000000c09007c0c */ /* 0x000fe2000bfc6270 */
[----:B------:R-:W-:Y:S01]  /*1780*/  IMAD.WIDE.U32 R32, R136, R4, R10 ;  /* 0x0000000488207225 */ /* 0x000fe200078e000a */
[----:B------:R-:W-:Y:S01]  /*1790*/  LOP3.LUT R7, R234, 0xd8, RZ, 0xc0, !PT ;  /* 0x000000d8ea077812 */ /* 0x000fe200078ec0ff */
[----:B------:R-:W4:Y:S01]  /*17a0*/  S2R R238, SR_CTAID.X ;  /* 0x0000000000ee7919 */ /* 0x000f220000002500 */
[----:B------:R-:W4:Y:S01]  /*17b0*/  @!P4 LDC.64 R10, c[0x0][0x380] ;  /* 0x0000e000ff0acb82 */ /* 0x000f220000000a00 */
[----:B------:R-:W-:Y:S01]  /*17c0*/  IMAD.X R27, RZ, RZ, R6, P0 ;  /* 0x000000ffff1b7224 */ /* 0x000fe200000e0606 */
[----:B------:R-:W-:Y:S01]  /*17d0*/  LOP3.LUT R7, R7, 0x18, R184, 0x78, !PT ;  /* 0x0000001807077812 */ /* 0x000fe200078e78b8 */
[----:B------:R-:W-:Y:S01]  /*17e0*/  IMAD.WIDE.U32 R36, R136, R2, R14 ;  /* 0x0000000288247225 */ /* 0x000fe200078e000e */
[----:B------:R-:W-:-:S02]  /*17f0*/  SHF.R.S32.HI R6, RZ, 0x1f, R24 ;  /* 0x0000001fff067819 */ /* 0x000fc40000011418 */
[----:B------:R-:W-:Y:S01]  /*1800*/  LOP3.LUT R234, R7, 0x1f20, R234, 0xf8, !PT ;  /* 0x00001f2007ea7812 */ /* 0x000fe200078ef8ea */
[----:B-1----:R-:W-:Y:S01]  /*1810*/  IMAD.WIDE.U32 R34, R35, 0x80, R136 ;  /* 0x0000008023227825 */ /* 0x002fe200078e0088 */
[----:B------:R-:W1:Y:S01]  /*1820*/  @!P3 LDC.64 R8, c[0x0][0x3b0] ;  /* 0x0000ec00ff08bb82 */ /* 0x000e620000000a00 */
[----:B------:R-:W-:Y:S02]  /*1830*/  SHF.L.U64.HI R43, R2, 0x6, R3 ;  /* 0x00000006022b7819 */ /* 0x000fe40000010203 */
[----:B--2---:R-:W-:Y:S01]  /*1840*/  IMAD R231, R6, UR4, RZ ;  /* 0x0000000406e77c24 */ /* 0x004fe2000f8e02ff */
[----:B------:R-:W-:Y:S01]  /*1850*/  @!P3 IADD3 R23, P2, PT, R34, 0x20, RZ ;  /* 0x000000202217b810 */ /* 0x000fe20007f5e0ff */
[----:B---3--:R-:W-:Y:S01]  /*1860*/  IMAD.WIDE.U32 R26, R134, UR8, R26 ;  /* 0x00000008861a7c25 */ /* 0x008fe2000f8e001a */
[C---:B------:R-:W-:Y:S02]  /*1870*/  @!P6 IADD3 R16, P1, PT, R34.reuse, 0x40, RZ ;  /* 0x000000402210e810 */ /* 0x040fe40007f3e0ff */
[----:B------:R-:W-:Y:S01]  /*1880*/  @!P5 IADD3 R14, P0, PT, R34, 0x60, RZ ;  /* 0x00000060220ed810 */ /* 0x000fe20007f1e0ff */
[----:B-----5:R-:W-:Y:S01]  /*1890*/  @!P4 IMAD R28, R35, R12, RZ ;  /* 0x0000000c231cc224 */ /* 0x020fe200078e02ff */
[----:B------:R-:W-:Y:S01]  /*18a0*/  SHF.L.U64.HI R38, R2, 0x5, R3 ;  /* 0x0000000502267819 */ /* 0x000fe20000010203 */
[----:B------:R-:W-:Y:S01]  /*18b0*/  IMAD R27, R134, UR9, R27 ;  /* 0x00000009861b7c24 */ /* 0x000fe2000f8e021b */
[----:B------:R-:W2:Y:S01]  /*18c0*/  LDCU.64 UR8, c[0x0][0x390] ;  /* 0x00007200ff0877ac */ /* 0x000ea20008000a00 */
[----:B------:R-:W-:Y:S01]  /*18d0*/  @!P4 IMAD R28, R34, R13, R28 ;  /* 0x0000000d221cc224 */ /* 0x000fe200078e021c */
[----:B------:R-:W-:Y:S01]  /*18e0*/  SHF.R.U32.HI R186, RZ, 0x1, R184 ;  /* 0x00000001ffba7819 */ /* 0x000fe200000116b8 */
[----:B------:R-:W-:Y:S01]  /*18f0*/  IMAD R13, R6, UR6, RZ ;  /* 0x00000006060d7c24 */ /* 0x000fe2000f8e02ff */
[----:B------:R-:W-:Y:S01]  /*1900*/  LOP3.LUT R250, R184, 0x1f, RZ, 0xc0, !PT ;  /* 0x0000001fb8fa7812 */ /* 0x000fe200078ec0ff */
[----:B------:R-:W3:Y:S01]  /*1910*/  @!P3 LDC.64 R6, c[0x0][0x380] ;  /* 0x0000e000ff06bb82 */ /* 0x000ee20000000a00 */
[----:B------:R-:W-:-:S02]  /*1920*/  @!P3 IMAD.X R25, RZ, RZ, R35, P2 ;  /* 0x000000ffff19b224 */ /* 0x000fc400010e0623 */
[--C-:B------:R-:W-:Y:S02]  /*1930*/  @!P6 IMAD.X R17, RZ, RZ, R35.reuse, P1 ;  /* 0x000000ffff11e224 */ /* 0x100fe400008e0623 */
[----:B------:R-:W-:Y:S02]  /*1940*/  @!P5 IMAD.X R15, RZ, RZ, R35, P0 ;  /* 0x000000ffff0fd224 */ /* 0x000fe400000e0623 */
[----:B------:R-:W-:-:S04]  /*1950*/  @!P4 IMAD.WIDE.U32 R34, R34, R12, R26 ;  /* 0x0000000c2222c225 */ /* 0x000fc800078e001a */
[----:B------:R-:W-:Y:S02]  /*1960*/  IMAD R37, R136, R3, R37 ;  /* 0x0000000388257224 */ /* 0x000fe400078e0225 */
[--C-:B------:R-:W-:Y:S02]  /*1970*/  @!P3 IMAD.MOV.U32 R30, RZ, RZ, R26.reuse ;  /* 0x000000ffff1eb224 */ /* 0x100fe400078e001a */
[--C-:B------:R-:W-:Y:S02]  /*1980*/  @!P6 IMAD.MOV.U32 R20, RZ, RZ, R26.reuse ;  /* 0x000000ffff14e224 */ /* 0x100fe400078e001a */
[----:B------:R-:W-:Y:S01]  /*1990*/  @!P5 IMAD.MOV.U32 R18, RZ, RZ, R26 ;  /* 0x000000ffff12d224 */ /* 0x000fe200078e001a */
[----:B----4-:R-:W-:Y:S01]  /*19a0*/  @!P4 LEA R26, P0, R34, R10, 0x1 ;  /* 0x0000000a221ac211 */ /* 0x010fe200078008ff */
[----:B------:R-:W-:Y:S02]  /*19b0*/  @!P3 IMAD.MOV.U32 R31, RZ, RZ, R27 ;  /* 0x000000ffff1fb224 */ /* 0x000fe400078e001b */
[----:B------:R-:W-:-:S02]  /*19c0*/  IMAD R231, R24, UR5, R231 ;  /* 0x0000000518e77c24 */ /* 0x000fc4000f8e02e7 */
[----:B------:R-:W-:Y:S01]  /*19d0*/  IMAD.WIDE.U32 R36, R24, UR4, R36 ;  /* 0x0000000418247c25 */ /* 0x000fe2000f8e0024 */
[----:B------:R-:W-:Y:S02]  /*19e0*/  UMOV UR4, 0x400 ;  /* 0x0000040000047882 */ /* 0x000fe40000000000 */
[----:B------:R-:W-:Y:S01]  /*19f0*/  ULEA UR5, UR20, UR4, 0x18 ;  /* 0x0000000414057291 */ /* 0x000fe2000f8ec0ff */
[----:B------:R-:W-:Y:S01]  /*1a00*/  @!P4 IMAD.IADD R28, R35, 0x1, R28 ;  /* 0x00000001231cc824 */ /* 0x000fe200078e021c */
[----:B------:R-:W-:Y:S01]  /*1a10*/  LEA R232, P1, R36, UR10, 0x1 ;  /* 0x0000000a24e87c11 */ /* 0x000fe2000f8208ff */
[----:B-1----:R-:W-:Y:S02]  /*1a20*/  @!P3 IMAD R10, R25, R8, RZ ;  /* 0x00000008190ab224 */ /* 0x002fe400078e02ff */
[----:B------:R-:W-:Y:S01]  /*1a30*/  IMAD R22, R24, UR7, R13 ;  /* 0x0000000718167c24 */ /* 0x000fe2000f8e020d */
[----:B------:R-:W-:Y:S01]  /*1a40*/  LEA R234, R234, UR5, 0x1 ;  /* 0x00000005eaea7c11 */ /* 0x000fe2000f8e08ff */
[----:B------:R-:W1:Y:S01]  /*1a50*/  @!P6 LDC.64 R12, c[0x0][0x3b0] ;  /* 0x0000ec00ff0ceb82 */ /* 0x000e620000000a00 */
[----:B------:R-:W-:-:S02]  /*1a60*/  @!P6 IMAD.MOV.U32 R21, RZ, RZ, R27 ;  /* 0x000000ffff15e224 */ /* 0x000fc400078e001b */
[----:B------:R-:W-:Y:S01]  /*1a70*/  @!P5 IMAD.MOV.U32 R19, RZ, RZ, R27 ;  /* 0x000000ffff13d224 */ /* 0x000fe200078e001b */
[----:B------:R-:W-:Y:S01]  /*1a80*/  @!P4 LEA.HI.X R27, R34, R11, R28, 0x1, P0 ;  /* 0x0000000b221bc211 */ /* 0x000fe200000f0c1c */
[----:B------:R-:W-:Y:S02]  /*1a90*/  IMAD.IADD R231, R37, 0x1, R231 ;  /* 0x0000000125e77824 */ /* 0x000fe400078e02e7 */
[C---:B------:R-:W-:Y:S02]  /*1aa0*/  @!P3 IMAD R9, R23.reuse, R9, R10 ;  /* 0x000000091709b224 */ /* 0x040fe400078e020a */
[----:B------:R-:W-:Y:S01]  /*1ab0*/  @!P3 IMAD.WIDE.U32 R30, R23, R8, R30 ;  /* 0x00000008171eb225 */ /* 0x000fe200078e001e */
[----:B------:R-:W4:Y:S01]  /*1ac0*/  @!P5 LDC.64 R10, c[0x0][0x3b0] ;  /* 0x0000ec00ff0adb82 */ /* 0x000f220000000a00 */
[----:B------:R-:W-:Y:S01]  /*1ad0*/  LEA.HI.X R231, R36, UR11, R231, 0x1, P1 ;  /* 0x0000000b24e77c11 */ /* 0x000fe200088f0ce7 */
[----:B------:R-:W-:Y:S01]  /*1ae0*/  @!PT LDS RZ, [RZ] ;  /* 0x00000000fffff984 */ /* 0x000fe20000000800 */
[----:B------:R-:W-:Y:S01]  /*1af0*/  @!PT LDS RZ, [RZ] ;  /* 0x00000000fffff984 */ /* 0x000fe20000000800 */
[----:B------:R-:W-:Y:S01]  /*1b00*/  @!PT LDS RZ, [RZ] ;  /* 0x00000000fffff984 */ /* 0x000fe20000000800 */
[----:B------:R-:W-:Y:S01]  /*1b10*/  @!P4 LDGSTS.E.BYPASS.LTC128B.128 [R234], desc[UR14][R26.64] ;  /* 0x000000001aeacfae */ /* 0x000fe2000b981a0e */
[----:B------:R-:W-:Y:S01]  /*1b20*/  @!P3 IMAD.IADD R8, R31, 0x1, R9 ;  /* 0x000000011f08b824 */ /* 0x000fe200078e0209 */
[----:B---3--:R-:W-:Y:S01]  /*1b30*/  @!P3 LEA R28, P0, R30, R6, 0x1 ;  /* 0x000000061e1cb211 */ /* 0x008fe200078008ff */
[----:B------:R-:W-:Y:S01]  /*1b40*/  IMAD.U32 R36, RZ, RZ, UR18 ;  /* 0x00000012ff247e24 */ /* 0x000fe2000f8e00ff */
[----:B------:R-:W-:Y:S01]  /*1b50*/  @!P4 LDGSTS.E.BYPASS.LTC128B.128 [R234+0x2000], desc[UR14][R26.64+0x40] ;  /* 0x020000401aeacfae */ /* 0x000fe2000b981a0e */
[----:B------:R-:W-:Y:S01]  /*1b60*/  IMAD R33, R136, R5, R33 ;  /* 0x0000000588217224 */ /* 0x000fe200078e0221 */
[----:B------:R-:W-:Y:S01]  /*1b70*/  @!P3 LEA.HI.X R29, R30, R7, R8, 0x1, P0 ;  /* 0x000000071e1db211 */ /* 0x000fe200000f0c08 */
[----:B------:R-:W-:Y:S01]  /*1b80*/  VIADD R36, R36, 0xffffffff ;  /* 0xffffffff24247836 */ /* 0x000fe20000000000 */
[----:B------:R-:W3:Y:S01]  /*1b90*/  @!P6 LDC.64 R8, c[0x0][0x380] ;  /* 0x0000e000ff08eb82 */ /* 0x000ee20000000a00 */
[----:B------:R-:W-:Y:S01]  /*1ba0*/  @!P4 LDGSTS.E.BYPASS.LTC128B.128 [R234+0x4000], desc[UR14][R26.64+0x80] ;  /* 0x040000801aeacfae */ /* 0x000fe2000b981a0e */
[----:B------:R-:W-:-:S03]  /*1bb0*/  IMAD.WIDE.U32 R24, R24, UR6, R32 ;  /* 0x0000000618187c25 */ /* 0x000fc6000f8e0020 */
[----:B------:R-:W-:Y:S01]  /*1bc0*/  @!P3 LDGSTS.E.BYPASS.LTC128B.128 [R234+0x800], desc[UR14][R28.64] ;  /* 0x008000001ceabfae */ /* 0x000fe2000b981a0e */
[----:B------:R-:W-:Y:S01]  /*1bd0*/  IMAD R23, R36, -0x40, R131 ;  /* 0xffffffc024177824 */ /* 0x000fe200078e0283 */
[----:B--2---:R-:W-:Y:S01]  /*1be0*/  LEA R230, P1, R24, UR8, 0x1 ;  /* 0x0000000818e67c11 */ /* 0x004fe2000f8208ff */
[----:B------:R-:W2:Y:S01]  /*1bf0*/  @!P5 LDC.64 R6, c[0x0][0x380] ;  /* 0x0000e000ff06db82 */ /* 0x000ea20000000a00 */
[----:B-1----:R-:W-:Y:S01]  /*1c00*/  @!P6 IMAD R17, R17, R12, RZ ;  /* 0x0000000c1111e224 */ /* 0x002fe200078e02ff */
[----:B------:R-:W-:Y:S01]  /*1c10*/  @!P3 LDGSTS.E.BYPASS.LTC128B.128 [R234+0x2800], desc[UR14][R28.64+0x40] ;  /* 0x028000401ceabfae */ /* 0x000fe2000b981a0e */
[-C--:B------:R-:W-:Y:S01]  /*1c20*/  ISETP.GE.AND P4, PT, R136, R23.reuse, PT ;  /* 0x000000178800720c */ /* 0x080fe20003f86270 */
[----:B------:R-:W-:Y:S02]  /*1c30*/  IMAD.IADD R229, R25, 0x1, R22 ;  /* 0x0000000119e57824 */ /* 0x000fe400078e0216 */
[----:B------:R-:W-:Y:S01]  /*1c40*/  @!P3 LDGSTS.E.BYPASS.LTC128B.128 [R234+0x4800], desc[UR14][R28.64+0x80] ;  /* 0x048000801ceabfae */ /* 0x000fe2000b981a0e */
[----:B------:R-:W-:Y:S01]  /*1c50*/  ISETP.GE.AND P3, PT, R0, R23, PT ;  /* 0x000000170000720c */ /* 0x000fe20003f66270 */
[----:B------:R-:W-:Y:S01]  /*1c60*/  @!P6 IMAD R13, R16, R13, R17 ;  /* 0x0000000d100de224 */ /* 0x000fe200078e0211 */
[----:B------:R-:W-:Y:S01]  /*1c70*/  LEA.HI.X R229, R24, UR9, R229, 0x1, P1 ;  /* 0x0000000918e57c11 */ /* 0x000fe200088f0ce5 */
[----:B----4-:R-:W-:-:S02]  /*1c80*/  @!P5 IMAD R15, R15, R10, RZ ;  /* 0x0000000a0f0fd224 */ /* 0x010fc400078e02ff */
[----:B------:R-:W-:-:S04]  /*1c90*/  @!P6 IMAD.WIDE.U32 R20, R16, R12, R20 ;  /* 0x0000000c1014e225 */ /* 0x000fc800078e0014 */
[-C--:B------:R-:W-:Y:S02]  /*1ca0*/  IMAD R12, R43, R36.reuse, RZ ;  /* 0x000000242b0c7224 */ /* 0x080fe400078e02ff */
[----:B------:R-:W-:-:S04]  /*1cb0*/  IMAD.WIDE.U32 R16, R129, R36, RZ ;  /* 0x0000002481107225 */ /* 0x000fc800078e00ff */
[----:B------:R-:W-:Y:S01]  /*1cc0*/  @!P5 IMAD R11, R14, R11, R15 ;  /* 0x0000000b0e0bd224 */ /* 0x000fe200078e020f */
[----:B------:R-:W-:Y:S01]  /*1cd0*/  @!P4 LEA R24, P1, R16, R232, 0x1 ;  /* 0x000000e81018c211 */ /* 0x000fe200078208ff */
[----:B------:R-:W-:Y:S01]  /*1ce0*/  IMAD.IADD R15, R17, 0x1, R12 ;  /* 0x00000001110f7824 */ /* 0x000fe200078e020c */
[----:B---3--:R-:W-:Y:S01]  /*1cf0*/  @!P6 LEA R12, P2, R20, R8, 0x1 ;  /* 0x00000008140ce211 */ /* 0x008fe200078408ff */
[----:B------:R-:W-:-:S03]  /*1d00*/  @!P5 IMAD.WIDE.U32 R18, R14, R10, R18 ;  /* 0x0000000a0e12d225 */ /* 0x000fc600078e0012 */
[----:B------:R-:W-:Y:S01]  /*1d10*/  @!P4 LEA.HI.X R25, R16, R231, R15, 0x1, P1 ;  /* 0x000000e71019c211 */ /* 0x000fe200008f0c0f */
[----:B------:R-:W-:Y:S01]  /*1d20*/  IMAD.SHL.U32 R42, R2, 0x20, RZ ;  /* 0x00000020022a7824 */ /* 0x000fe200078e00ff */
[----:B--2---:R-:W-:Y:S01]  /*1d30*/  @!P5 LEA R6, P1, R18, R6, 0x1 ;  /* 0x000000061206d211 */ /* 0x004fe200078208ff */
[----:B------:R-:W-:Y:S02]  /*1d40*/  @!P6 IMAD.IADD R13, R21, 0x1, R13 ;  /* 0x00000001150de824 */ /* 0x000fe400078e020d */
[----:B------:R-:W-:Y:S01]  /*1d50*/  @!P5 IMAD.IADD R11, R19, 0x1, R11 ;  /* 0x00000001130bd824 */ /* 0x000fe200078e020b */
[----:B------:R-:W-:Y:S01]  /*1d60*/  @!P3 IADD3 R8, P0, PT, R42, R16, RZ ;  /* 0x000000102a08b210 */ /* 0x000fe20007f1e0ff */
[----:B------:R-:W-:Y:S01]  /*1d70*/  IMAD.SHL.U32 R212, R184, 0x20, RZ ;  /* 0x00000020b8d47824 */ /* 0x000fe200078e00ff */
[----:B------:R-:W-:Y:S01]  /*1d80*/  @!P6 LEA.HI.X R13, R20, R9, R13, 0x1, P2 ;  /* 0x00000009140de211 */ /* 0x000fe200010f0c0d */
[----:B------:R-:W-:Y:S01]  /*1d90*/  IMAD.SHL.U32 R9, R4, 0x40, RZ ;  /* 0x0000004004097824 */ /* 0x000fe200078e00ff */
[----:B------:R-:W-:Y:S01]  /*1da0*/  @!P5 LEA.HI.X R7, R18, R7, R11, 0x1, P1 ;  /* 0x000000071207d211 */ /* 0x000fe200008f0c0b */
[----:B------:R-:W-:Y:S01]  /*1db0*/  @!P3 IMAD.X R15, R38, 0x1, R15, P0 ;  /* 0x00000001260fb824 */ /* 0x000fe200000e060f */
[----:B------:R-:W-:Y:S01]  /*1dc0*/  @!P3 LEA R14, P0, R8, R232, 0x1 ;  /* 0x000000e8080eb211 */ /* 0x000fe200078008ff */
[----:B------:R-:W-:Y:S01]  /*1dd0*/  @!P6 LDGSTS.E.BYPASS.LTC128B.128 [R234+0x1000], desc[UR14][R12.64] ;  /* 0x010000000ceaefae */ /* 0x000fe2000b981a0e */
[----:B------:R-:W-:Y:S01]  /*1de0*/  ISETP.GE.AND P2, PT, R0, R23, PT ;  /* 0x000000170000720c */ /* 0x000fe20003f46270 */
[----:B------:R-:W-:Y:S01]  /*1df0*/  IMAD.SHL.U32 R185, R184, 0x4, RZ ;  /* 0x00000004b8b97824 */ /* 0x000fe200078e00ff */
[----:B------:R-:W-:Y:S01]  /*1e00*/  @!P3 LEA.HI.X R15, R8, R231, R15, 0x1, P0 ;  /* 0x000000e7080fb211 */ /* 0x000fe200000f0c0f */
[----:B------:R-:W-:Y:S01]  /*1e10*/  @!P6 LDGSTS.E.BYPASS.LTC128B.128 [R234+0x3000], desc[UR14][R12.64+0x40] ;  /* 0x030000400ceaefae */ /* 0x000fe2000b981a0e */
[----:B------:R-:W-:Y:S01]  /*1e20*/  SHF.L.U64.HI R11, R4, 0x6, R5 ;  /* 0x00000006040b7819 */ /* 0x000fe20000010205 */
[-C--:B------:R-:W-:Y:S01]  /*1e30*/  IMAD.WIDE.U32 R8, R9, R36.reuse, RZ ;  /* 0x0000002409087225 */ /* 0x080fe200078e00ff */
[C---:B------:R-:W-:Y:S01]  /*1e40*/  LOP3.LUT R10, R212.reuse, 0xc0, RZ, 0xc0, !PT ;  /* 0x000000c0d40a7812 */ /* 0x040fe200078ec0ff */
[----:B------:R1:W-:Y:S01]  /*1e50*/  @!P6 LDGSTS.E.BYPASS.LTC128B.128 [R234+0x5000], desc[UR14][R12.64+0x80] ;  /* 0x050000800ceaefae */ /* 0x0003e2000b981a0e */
[----:B------:R-:W-:Y:S01]  /*1e60*/  LOP3.LUT R39, R185, 0x18, RZ, 0xc0, !PT ;  /* 0x00000018b9277812 */ /* 0x000fe200078ec0ff */
[----:B------:R-:W-:Y:S01]  /*1e70*/  IMAD R11, R11, R36, RZ ;  /* 0x000000240b0b7224 */ /* 0x000fe200078e02ff */
[----:B------:R-:W-:Y:S01]  /*1e80*/  LOP3.LUT R133, R212, 0x120, RZ, 0xc0, !PT ;  /* 0x00000120d4857812 */ /* 0x000fe200078ec0ff */
[----:B------:R-:W-:Y:S01]  /*1e90*/  @!P5 LDGSTS.E.BYPASS.LTC128B.128 [R234+0x1800], desc[UR14][R6.64] ;  /* 0x0180000006eadfae */ /* 0x000fe2000b981a0e */
[----:B------:R-:W-:Y:S01]  /*1ea0*/  LOP3.LUT R39, R10, R39, RZ, 0xfc, !PT ;  /* 0x000000270a277212 */ /* 0x000fe200078efcff */
[----:B------:R-:W-:Y:S01]  /*1eb0*/  IMAD.IADD R0, R9, 0x1, R11 ;  /* 0x0000000109007824 */ /* 0x000fe200078e020b */
[C---:B------:R-:W-:Y:S01]  /*1ec0*/  LOP3.LUT R10, R184.reuse, 0x8, RZ, 0xc0, !PT ;  /* 0x00000008b80a7812 */ /* 0x040fe200078ec0ff */
[----:B------:R-:W-:Y:S01]  /*1ed0*/  @!P5 LDGSTS.E.BYPASS.LTC128B.128 [R234+0x3800], desc[UR14][R6.64+0x40] ;  /* 0x0380004006eadfae */ /* 0x000fe2000b981a0e */
[----:B------:R-:W-:Y:S01]  /*1ee0*/  IMAD.SHL.U32 R187, R184, 0x10, RZ ;  /* 0x00000010b8bb7824 */ /* 0x000fe200078e00ff */
[C---:B------:R-:W-:Y:S01]  /*1ef0*/  LOP3.LUT R132, R39.reuse, 0x8, R186, 0x78, !PT ;  /* 0x0000000827847812 */ /* 0x040fe200078e78ba */
[----:B------:R-:W-:Y:S01]  /*1f00*/  IMAD.MOV.U32 R40, RZ, RZ, 0x20 ;  /* 0x00000020ff287424 */ /* 0x000fe200078e00ff */
[----:B------:R2:W-:Y:S01]  /*1f10*/  @!P5 LDGSTS.E.BYPASS.LTC128B.128 [R234+0x5800], desc[UR14][R6.64+0x80] ;  /* 0x0580008006eadfae */ /* 0x0005e2000b981a0e */
[----:B------:R-:W-:-:S02]  /*1f20*/  LOP3.LUT R37, R39, R10, RZ, 0x3c, !PT ;  /* 0x0000000a27257212 */ /* 0x000fc400078e3cff */
[----:B------:R-:W-:Y:S01]  /*1f30*/  LOP3.LUT P6, RZ, R184, 0x4, RZ, 0xc0, !PT ;  /* 0x00000004b8ff7812 */ /* 0x000fe200078cc0ff */
[----:B------:R-:W-:Y:S01]  /*1f40*/  @!P4 LDGSTS.E.BYPASS.LTC128B.128 [R234+0x6000], desc[UR14][R24.64] ;  /* 0x0600000018eacfae */ /* 0x000fe2000b981a0e */
[----:B------:R-:W-:Y:S02]  /*1f50*/  LOP3.LUT R164, R132, R133, RZ, 0xfc, !PT ;  /* 0x0000008584a47212 */ /* 0x000fe400078efcff */
[----:B------:R-:W-:Y:S01]  /*1f60*/  SEL R40, R40, 0xffffffe0, !P6 ;  /* 0xffffffe028287807 */ /* 0x000fe20007000000 */
[----:B------:R-:W-:Y:S04]  /*1f70*/  @!P4 LDGSTS.E.BYPASS.LTC128B.128 [R234+0x7000], desc[UR14][R24.64+0x40] ;  /* 0x0700004018eacfae */ /* 0x000fe8000b981a0e */
[----:B------:R-:W-:Y:S01]  /*1f80*/  @!P4 LDGSTS.E.BYPASS.LTC128B.128 [R234+0x8000], desc[UR14][R24.64+0x80] ;  /* 0x0800008018eacfae */ /* 0x000fe2000b981a0e */
[----:B-1----:R-:W-:-:S03]  /*1f90*/  @!P4 LEA R12, P1, R8, R230, 0x1 ;  /* 0x000000e6080cc211 */ /* 0x002fc600078208ff */
[----:B------:R-:W-:Y:S01]  /*1fa0*/  @!P3 LDGSTS.E.BYPASS.LTC128B.128 [R234+0x6800], desc[UR14][R14.64] ;  /* 0x068000000eeabfae */ /* 0x000fe2000b981a0e */
[----:B------:R-:W-:-:S03]  /*1fb0*/  @!P4 LEA.HI.X R13, R8, R229, R0, 0x1, P1 ;  /* 0x000000e5080dc211 */ /* 0x000fc600008f0c00 */
[----:B------:R-:W-:Y:S04]  /*1fc0*/  @!P3 LDGSTS.E.BYPASS.LTC128B.128 [R234+0x7800], desc[UR14][R14.64+0x40] ;  /* 0x078000400eeabfae */ /* 0x000fe8000b981a0e */
[----:B------:R-:W-:Y:S01]  /*1fd0*/  @!P3 LDGSTS.E.BYPASS.LTC128B.128 [R234+0x8800], desc[UR14][R14.64+0x80] ;  /* 0x088000800eeabfae */ /* 0x000fe2000b981a0e */
[----:B--2---:R-:W-:-:S03]  /*1fe0*/  @!P2 LEA R6, P0, R4, R8, 0x5 ;  /* 0x000000080406a211 */ /* 0x004fc600078028ff */
[----:B------:R-:W0:Y:S01]  /*1ff0*/  LDGDEPBAR ;  /* 0x00000000000079af */ /* 0x000e220000000000 */
[----:B------:R-:W-:Y:S02]  /*2000*/  @!P2 LEA.HI.X R4, R4, R0, R5, 0x5, P0 ;  /* 0x000000000404a211 */ /* 0x000fe400000f2c05 */
[----:B------:R-:W-:Y:S02]  /*2010*/  LOP3.LUT R0, R212, 0x20, RZ, 0xc0, !PT ;  /* 0x00000020d4007812 */ /* 0x000fe400078ec0ff */
[----:B------:R-:W-:Y:S02]  /*2020*/  LOP3.LUT R5, R187, 0x3e00, RZ, 0xc0, !PT ;  /* 0x00003e00bb057812 */ /* 0x000fe400078ec0ff */
[----:B------:R-:W-:Y:S02]  /*2030*/  LOP3.LUT R0, R0, 0x100, R187, 0xf8, !PT ;  /* 0x0000010000007812 */ /* 0x000fe400078ef8bb */
[----:B------:R-:W-:Y:S02]  /*2040*/  @!P2 LEA R8, P0, R6, R230, 0x1 ;  /* 0x000000e60608a211 */ /* 0x000fe400078008ff */
[----:B------:R-:W-:Y:S01]  /*2050*/  IADD3 R5, PT, PT, R132, R133, R5 ;  /* 0x0000008584057210 */ /* 0x000fe20007ffe005 */
[----:B------:R-:W-:Y:S01]  /*2060*/  IMAD.IADD R141, R37, 0x1, R0 ;  /* 0x00000001258d7824 */ /* 0x000fe200078e0200 */
[----:B------:R-:W-:-:S02]  /*2070*/  @!P2 LEA.HI.X R9, R6, R229, R4, 0x1, P0 ;  /* 0x000000e50609a211 */ /* 0x000fc400000f0c04 */
[----:B------:R-:W-:Y:S02]  /*2080*/  LEA R139, R5, UR5, 0x1 ;  /* 0x00000005058b7c11 */ /* 0x000fe4000f8e08ff */
[----:B------:R-:W-:-:S03]  /*2090*/  LEA R141, R141, UR5, 0x1 ;  /* 0x000000058d8d7c11 */ /* 0x000fc6000f8e08ff */
[----:B------:R-:W-:Y:S01]  /*20a0*/  IMAD.IADD R138, R139, 0x1, R40 ;  /* 0x000000018b8a7824 */ /* 0x000fe200078e0228 */
[----:B------:R-:W-:-:S04]  /*20b0*/  DEPBAR.LE SB0, 0x0 ;  /* 0x000080000000791a */ /* 0x000fc80000000000 */
[----:B------:R-:W-:Y:S01]  /*20c0*/  BAR.SYNC.DEFER_BLOCKING 0x0 ;  /* 0x0000000000007b1d */ /* 0x000fe20000010000 */
[----:B------:R-:W-:-:S05]  /*20d0*/  IMAD.IADD R137, R141, 0x1, R40 ;  /* 0x000000018d897824 */ /* 0x000fca00078e0228 */
[----:B------:R-:W-:Y:S01]  /*20e0*/  @!PT LDS RZ, [RZ] ;  /* 0x00000000fffff984 */ /* 0x000fe20000000800 */
[----:B------:R-:W-:Y:S01]  /*20f0*/  @!PT LDS RZ, [RZ] ;  /* 0x00000000fffff984 */ /* 0x000fe20000000800 */
[----:B------:R-:W-:Y:S01]  /*2100*/  @!PT LDS RZ, [RZ] ;  /* 0x00000000fffff984 */ /* 0x000fe20000000800 */
[----:B------:R-:W-:Y:S04]  /*2110*/  @!P4 LDGSTS.E.BYPASS.LTC128B.128 [R234+0x9000], desc[UR14][R12.64] ;  /* 0x090000000ceacfae */ /* 0x000fe8000b981a0e */
[----:B------:R-:W-:Y:S04]  /*2120*/  @!P4 LDGSTS.E.BYPASS.LTC128B.128 [R234+0xa000], desc[UR14][R12.64+0x40] ;  /* 0x0a0000400ceacfae */ /* 0x000fe8000b981a0e */
        /* <DEDUP_REMOVED lines=13> */
[----:B------:R-:W-:Y:S04]  /*2200*/  LDSM.16.M88.4 R80, [R141+0x6000] ;  /* 0x006000008d50783b */ /* 0x000fe80000000200 */
[----:B------:R-:W3:Y:S04]  /*2210*/  LDSM.16.M88.4 R28, [R139+0x1000] ;  /* 0x001000008b1c783b */ /* 0x000ee80000000200 */
[----:B------:R-:W4:Y:S04]  /*2220*/  LDSM.16.M88.4 R64, [R141+0x6400] ;  /* 0x006400008d40783b */ /* 0x000f280000000200 */
[----:B------:R-:W5:Y:S04]  /*2230*/  LDSM.16.M88.4 R48, [R141+0x6800] ;  /* 0x006800008d30783b */ /* 0x000f680000000200 */
[----:B------:R-:W5:Y:S04]  /*2240*/  LDSM.16.M88.4 R124, [R141+0x6c00] ;  /* 0x006c00008d7c783b */ /* 0x000f680000000200 */
[----:B------:R-:W5:Y:S04]  /*2250*/  LDSM.16.M88.4 R120, [R139] ;  /* 0x000000008b78783b */ /* 0x000f680000000200 */
[----:B------:R-:W-:Y:S04]  /*2260*/  LDSM.16.M88.4 R108, [R137+0x6000] ;  /* 0x00600000896c783b */ /* 0x000fe80000000200 */
[----:B------:R-:W5:Y:S04]  /*2270*/  LDSM.16.M88.4 R112, [R138+0x1000] ;  /* 0x001000008a70783b */ /* 0x000f680000000200 */
[----:B------:R-:W5:Y:S04]  /*2280*/  LDSM.16.M88.4 R104, [R137+0x6400] ;  /* 0x006400008968783b */ /* 0x000f680000000200 */
[----:B------:R-:W5:Y:S04]  /*2290*/  LDSM.16.M88.4 R100, [R137+0x6800] ;  /* 0x006800008964783b */ /* 0x000f680000000200 */
[----:B------:R-:W5:Y:S01]  /*22a0*/  LDSM.16.M88.4 R96, [R137+0x6c00] ;  /* 0x006c00008960783b */ /* 0x000f620000000200 */
[C---:B---3--:R-:W-:Y:S03]  /*22b0*/  HMMA.16816.F32 R88, R28.reuse, R80, RZ ;  /* 0x000000501c58723c */ /* 0x048fe600000018ff */
[----:B------:R-:W3:Y:S04]  /*22c0*/  LDSM.16.M88.4 R116, [R138] ;  /* 0x000000008a74783b */ /* 0x000ee80000000200 */
[----:B------:R-:W-:Y:S01]  /*22d0*/  LDSM.16.M88.4 R20, [R139+0x3000] ;  /* 0x003000008b14783b */ /* 0x000fe20000000200 */
[C---:B------:R-:W-:Y:S03]  /*22e0*/  HMMA.16816.F32 R84, R28.reuse, R82, RZ ;  /* 0x000000521c54723c */ /* 0x040fe600000018ff */
[----:B------:R-:W3:Y:S04]  /*22f0*/  LDSM.16.M88.4 R16, [R141+0x7000] ;  /* 0x007000008d10783b */ /* 0x000ee80000000200 */
[----:B-1----:R-:W1:Y:S01]  /*2300*/  LDSM.16.M88.4 R12, [R141+0x7400] ;  /* 0x007400008d0c783b */ /* 0x002e620000000200 */
[C---:B----4-:R-:W-:Y:S03]  /*2310*/  HMMA.16816.F32 R72, R28.reuse, R64, RZ ;  /* 0x000000401c48723c */ /* 0x050fe600000018ff */
[----:B--2---:R-:W2:Y:S04]  /*2320*/  LDSM.16.M88.4 R8, [R141+0x7800] ;  /* 0x007800008d08783b */ /* 0x004ea80000000200 */
[----:B------:R-:W4:Y:S01]  /*2330*/  LDSM.16.M88.4 R4, [R141+0x7c00] ;  /* 0x007c00008d04783b */ /* 0x000f220000000200 */
[C---:B-----5:R-:W-:Y:S03]  /*2340*/  HMMA.16816.F32 R56, R28.reuse, R48, RZ ;  /* 0x000000301c38723c */ /* 0x060fe600000018ff */
[----:B------:R-:W5:Y:S04]  /*2350*/  LDSM.16.M88.4 R24, [R139+0x2000] ;  /* 0x002000008b18783b */ /* 0x000f680000000200 */
[----:B------:R-:W0:Y:S01]  /*2360*/  LDGDEPBAR ;  /* 0x00000000000079af */ /* 0x000e220000000000 */
        /* <DEDUP_REMOVED lines=31> */
[----:B------:R-:W-:Y:S07]  /*2560*/  LDSM.16.M88.4 R96, [R137+0x7400] ;  /* 0x007400008960783b */ /* 0x000fee0000000200 */
[C---:B------:R-:W-:Y:S08]  /*2570*/  HMMA.16816.F32 R88, R20.reuse, R16, R88 ;  /* 0x000000101458723c */ /* 0x040ff00000001858 */
        /* <DEDUP_REMOVED lines=8> */
[C---:B-----5:R-:W-:Y:S08]  /*2600*/  HMMA.16816.F32 R92, R24.reuse, R16, R92 ;  /* 0x00000010185c723c */ /* 0x060ff0000000185c */
[C---:B------:R-:W-:Y:S01]  /*2610*/  HMMA.16816.F32 R80, R24.reuse, R18, R80 ;  /* 0x000000121850723c */ /* 0x040fe20000001850 */
[----:B------:R-:W2:Y:S07]  /*2620*/  LDSM.16.M88.4 R16, [R137+0x7000] ;  /* 0x007000008910783b */ /* 0x000eae0000000200 */
[C---:B------:R-:W-:Y:S08]  /*2630*/  HMMA.16816.F32 R76, R24.reuse, R12, R76 ;  /* 0x0000000c184c723c */ /* 0x040ff0000000184c */
[C---:B------:R-:W-:Y:S01]  /*2640*/  HMMA.16816.F32 R64, R24.reuse, R14, R64 ;  /* 0x0000000e1840723c */ /* 0x040fe20000001840 */
[----:B------:R-:W3:Y:S07]  /*2650*/  LDSM.16.M88.4 R12, [R137+0x7800] ;  /* 0x00780000890c783b */ /* 0x000eee0000000200 */
[C---:B------:R-:W-:Y:S08]  /*2660*/  HMMA.16816.F32 R60, R24.reuse, R8, R60 ;  /* 0x00000008183c723c */ /* 0x040ff0000000183c */
[C---:B------:R-:W-:Y:S01]  /*2670*/  HMMA.16816.F32 R48, R24.reuse, R10, R48 ;  /* 0x0000000a1830723c */ /* 0x040fe20000001830 */
[----:B------:R-:W4:Y:S07]  /*2680*/  LDSM.16.M88.4 R8, [R137+0x7c00] ;  /* 0x007c00008908783b */ /* 0x000f2e0000000200 */
[C---:B------:R-:W-:Y:S01]  /*2690*/  HMMA.16816.F32 R112, R24.reuse, R4, R44 ;  /* 0x000000041870723c */ /* 0x040fe2000000182c */
[----:B------:R-:W-:Y:S07]  /*26a0*/  LDSM.16.M88.4 R44, [R141+0x8400] ;  /* 0x008400008d2c783b */ /* 0x000fee0000000200 */
[----:B------:R-:W-:Y:S01]  /*26b0*/  HMMA.16816.F32 R120, R24, R6, R120 ;  /* 0x000000061878723c */ /* 0x000fe20000001878 */
[----:B------:R-:W-:Y:S04]  /*26c0*/  LDSM.16.M88.4 R24, [R141+0x8c00] ;  /* 0x008c00008d18783b */ /* 0x000fe80000000200 */
[----:B------:R-:W-:Y:S03]  /*26d0*/  LDSM.16.M88.4 R4, [R141+0x8800] ;  /* 0x008800008d04783b */ /* 0x000fe60000000200 */
[C---:B-1----:R-:W-:Y:S01]  /*26e0*/  HMMA.16816.F32 R116, R20.reuse, R98, R68 ;  /* 0x000000621474723c */ /* 0x042fe20000001844 */
[----:B------:R-:W1:Y:S07]  /*26f0*/  LDSM.16.M88.4 R68, [R139+0x4000] ;  /* 0x004000008b44783b */ /* 0x000e6e0000000200 */
[C---:B--2---:R-:W-:Y:S08]  /*2700*/  HMMA.16816.F32 R88, R20.reuse, R16, R88 ;  /* 0x000000101458723c */ /* 0x044ff00000001858 */
[C---:B------:R-:W-:Y:S08]  /*2710*/  HMMA.16816.F32 R84, R20.reuse, R18, R84 ;  /* 0x000000121454723c */ /* 0x040ff00000001854 */
[C---:B---3--:R-:W-:Y:S08]  /*2720*/  HMMA.16816.F32 R56, R20.reuse, R12, R56 ;  /* 0x0000000c1438723c */ /* 0x048ff00000001838 */
[C---:B------:R-:W-:Y:S08]  /*2730*/  HMMA.16816.F32 R52, R20.reuse, R14, R52 ;  /* 0x0000000e1434723c */ /* 0x040ff00000001834 */
[C---:B----4-:R-:W-:Y:S08]  /*2740*/  HMMA.16816.F32 R32, R20.reuse, R8, R32 ;  /* 0x000000081420723c */ /* 0x050ff00000001820 */
[----:B------:R-:W-:Y:S08]  /*2750*/  HMMA.16816.F32 R28, R20, R10, R28 ;  /* 0x0000000a141c723c */ /* 0x000ff0000000181c */
        /* <DEDUP_REMOVED lines=8> */
[----:B------:R-:W2:Y:S07]  /*27e0*/  LDSM.16.M88.4 R8, [R138+0x5000] ;  /* 0x005000008a08783b */ /* 0x000eae0000000200 */
[C---:B------:R-:W-:Y:S08]  /*27f0*/  HMMA.16816.F32 R88, R108.reuse, R104, R88 ;  /* 0x000000686c58723c */ /* 0x040ff00000001858 */
[----:B------:R-:W-:Y:S08]  /*2800*/  HMMA.16816.F32 R84, R108, R106, R84 ;  /* 0x0000006a6c54723c */ /* 0x000ff00000001854 */
[C---:B-1----:R-:W-:Y:S08]  /*2810*/  HMMA.16816.F32 R92, R68.reuse, R104, R92 ;  /* 0x00000068445c723c */ /* 0x042ff0000000185c */
[----:B------:R-:W-:Y:S08]  /*2820*/  HMMA.16816.F32 R80, R68, R106, R80 ;  /* 0x0000006a4450723c */ /* 0x000ff00000001850 */
[-C--:B------:R-:W-:Y:S01]  /*2830*/  HMMA.16816.F32 R72, R20, R96.reuse, R72 ;  /* 0x000000601448723c */ /* 0x080fe20000001848 */
[----:B------:R-:W1:Y:S07]  /*2840*/  LDSM.16.M88.4 R20, [R137+0x8400] ;  /* 0x008400008914783b */ /* 0x000e6e0000000200 */
[C---:B------:R-:W-:Y:S08]  /*2850*/  HMMA.16816.F32 R76, R100.reuse, R96, R76 ;  /* 0x00000060644c723c */ /* 0x040ff0000000184c */
[----:B------:R-:W-:Y:S08]  /*2860*/  HMMA.16816.F32 R64, R100, R98, R64 ;  /* 0x000000626440723c */ /* 0x000ff00000001840 */
[-C--:B------:R-:W-:Y:S08]  /*2870*/  HMMA.16816.F32 R32, R108, R24.reuse, R32 ;  /* 0x000000186c20723c */ /* 0x080ff00000001820 */
[----:B------:R-:W-:Y:S01]  /*2880*/  HMMA.16816.F32 R112, R68, R24, R112 ;  /* 0x000000184470723c */ /* 0x000fe20000001870 */
[----:B------:R-:W3:Y:S01]  /*2890*/  LDC R24, c[0x0][0x3e0] ;  /* 0x0000f800ff187b82 */ /* 0x000ee20000000800 */
[----:B------:R-:W-:-:S05]  /*28a0*/  IMAD.U32 R25, RZ, RZ, UR18 ;  /* 0x00000012ff197e24 */ /* 0x000fca000f8e00ff */
[----:B------:R-:W-:Y:S01]  /*28b0*/  ISETP.NE.AND P5, PT, R25, 0x1, PT ;  /* 0x000000011900780c */ /* 0x000fe20003fa5270 */
[C---:B------:R-:W-:Y:S08]  /*28c0*/  HMMA.16816.F32 R56, R108.reuse, R4, R56 ;  /* 0x000000046c38723c */ /* 0x040ff00000001838 */
[----:B------:R-:W-:Y:S08]  /*28d0*/  HMMA.16816.F32 R52, R108, R6, R52 ;  /* 0x000000066c34723c */ /* 0x000ff00000001834 */
[----:B------:R-:W-:Y:S01]  /*28e0*/  HMMA.16816.F32 R60, R68, R4, R60 ;  /* 0x00000004443c723c */ /* 0x000fe2000000183c */
[----:B---3--:R-:W-:-:S04]  /*28f0*/  IMAD R24, R135, R24, R134 ;  /* 0x0000001887187224 */ /* 0x008fc800078e0286 */
[----:B------:R-:W-:-:S03]  /*2900*/  IMAD.SHL.U32 R25, R24, 0x20, RZ ;  /* 0x0000002018197824 */ /* 0x000fc600078e00ff */
[----:B------:R-:W-:Y:S01]  /*2910*/  HMMA.16816.F32 R48, R68, R6, R48 ;  /* 0x000000064430723c */ /* 0x000fe20000001830 */
[----:B------:R-:W3:Y:S01]  /*2920*/  LDSM.16.M88.4 R4, [R137+0x8800] ;  /* 0x008800008904783b */ /* 0x000ee20000000200 */
[----:B------:R-:W-:Y:S02]  /*2930*/  IADD3 R250, P1, P0, R25, R128, R250 ;  /* 0x0000008019fa7210 */ /* 0x000fe4000783e0fa */
[----:B------:R-:W-:-:S04]  /*2940*/  SHF.R.S32.HI R24, RZ, 0x1f, R25 ;  /* 0x0000001fff187819 */ /* 0x000fc80000011419 */
[----:B--2---:R-:W-:Y:S01]  /*2950*/  HMMA.16816.F32 R88, R8, R16, R88 ;  /* 0x000000100858723c */ /* 0x004fe20000001858 */
[----:B------:R-:W-:-:S07]  /*2960*/  IADD3.X R139, PT, PT, R24, R41, RZ, P1, P0 ;  /* 0x00000029188b7210 */ /* 0x000fce0000fe04ff */
[----:B------:R-:W-:Y:S08]  /*2970*/  HMMA.16816.F32 R92, R12, R16, R92 ;  /* 0x000000100c5c723c */ /* 0x000ff0000000185c */
[-C--:B------:R-:W-:Y:S08]  /*2980*/  HMMA.16816.F32 R84, R8, R18.reuse, R84 ;  /* 0x000000120854723c */ /* 0x080ff00000001854 */
[----:B------:R-:W-:Y:S01]  /*2990*/  HMMA.16816.F32 R80, R12, R18, R80 ;  /* 0x000000120c50723c */ /* 0x000fe20000001850 */
[----:B------:R2:W4:Y:S01]  /*29a0*/  LDSM.16.M88.4 R16, [R137+0x8c00] ;  /* 0x008c00008910783b */ /* 0x0005220000000200 */
[----:B------:R-:W-:-:S06]  /*29b0*/  DEPBAR.LE SB0, 0x0 ;  /* 0x000080000000791a */ /* 0x000fcc0000000000 */
[-C--:B------:R-:W-:Y:S08]  /*29c0*/  HMMA.16816.F32 R72, R108, R44.reuse, R72 ;  /* 0x0000002c6c48723c */ /* 0x080ff00000001848 */
[----:B------:R-:W-:Y:S01]  /*29d0*/  HMMA.16816.F32 R76, R68, R44, R76 ;  /* 0x0000002c444c723c */ /* 0x000fe2000000184c */
[----:B------:R-:W-:Y:S01]  /*29e0*/  IMAD.U32 R44, RZ, RZ, UR13 ;  /* 0x0000000dff2c7e24 */ /* 0x000fe2000f8e00ff */
[----:B------:R-:W-:-:S05]  /*29f0*/  SHF.R.U32.HI R45, RZ, 0x5, R184 ;  /* 0x00000005ff2d7819 */ /* 0x000fca00000116b8 */
[----:B------:R-:W-:Y:S01]  /*2a00*/  IMAD R238, R238, 0x8, R45 ;  /* 0x00000008eeee7824 */ /* 0x000fe200078e022d */
[-C--:B------:R-:W-:Y:S08]  /*2a10*/  HMMA.16816.F32 R116, R108, R46.reuse, R116 ;  /* 0x0000002e6c74723c */ /* 0x080ff00000001874 */
[----:B------:R-:W-:Y:S01]  /*2a20*/  HMMA.16816.F32 R64, R68, R46, R64 ;  /* 0x0000002e4440723c */ /* 0x000fe20000001840 */
[----:B------:R-:W-:-:S04]  /*2a30*/  LOP3.LUT R47, R186, 0x1f0, RZ, 0xc0, !PT ;  /* 0x000001f0ba2f7812 */ /* 0x000fc800078ec0ff */
[----:B------:R-:W-:Y:S02]  /*2a40*/  IADD3 R44, PT, PT, R47, 0x1, R44 ;  /* 0x000000012f2c7810 */ /* 0x000fe40007ffe02c */
[----:B------:R-:W-:Y:S01]  /*2a50*/  LOP3.LUT R47, R136, 0x7, RZ, 0xc0, !PT ;  /* 0x00000007882f7812 */ /* 0x000fe200078ec0ff */
[----:B------:R-:W-:Y:S03]  /*2a60*/  HMMA.16816.F32 R28, R108, R26, R28 ;  /* 0x0000001a6c1c723c */ /* 0x000fe6000000181c */
[----:B------:R-:W-:Y:S01]  /*2a70*/  IADD3 R47, PT, PT, R44, -UR19, R47 ;  /* 0x800000132c2f7c10 */ /* 0x000fe2000fffe02f */
[----:B------:R-:W-:-:S03]  /*2a80*/  IMAD.SHL.U32 R44, R184, 0x2, RZ ;  /* 0x00000002b82c7824 */ /* 0x000fc600078e00ff */
[--C-:B------:R-:W-:Y:S01]  /*2a90*/  IADD3 R130, PT, PT, R47, R130, R131.reuse ;  /* 0x000000822f827210 */ /* 0x100fe20007ffe083 */
[C---:B-1----:R-:W-:Y:S01]  /*2aa0*/  HMMA.16816.F32 R72, R8.reuse, R20, R72 ;  /* 0x000000140848723c */ /* 0x042fe20000001848 */
[----:B------:R-:W-:Y:S02]  /*2ab0*/  LOP3.LUT R169, R44, 0x6, RZ, 0xc0, !PT ;  /* 0x000000062ca97812 */ /* 0x000fe400078ec0ff */
[C---:B------:R-:W-:Y:S02]  /*2ac0*/  VIMNMX R216, PT, PT, R130.reuse, R131, PT ;  /* 0x0000008382d87248 */ /* 0x040fe40003fe0100 */
[----:B------:R-:W-:Y:S01]  /*2ad0*/  VIADDMNMX R215, R130, 0x8, R131, PT ;  /* 0x0000000882d77846 */ /* 0x000fe20003800183 */
[----:B------:R-:W-:Y:S01]  /*2ae0*/  IMAD R169, R36, 0x40, R169 ;  /* 0x0000004024a97824 */ /* 0x000fe200078e02a9 */
[C-C-:B------:R-:W-:Y:S01]  /*2af0*/  VIADDMNMX R214, R130.reuse, 0x40, R131.reuse, PT ;  /* 0x0000004082d67846 */ /* 0x140fe20003800183 */
[C---:B------:R-:W-:Y:S01]  /*2b00*/  HMMA.16816.F32 R116, R8.reuse, R22, R116 ;  /* 0x000000160874723c */ /* 0x040fe20000001874 */
[----:B------:R-:W-:Y:S01]  /*2b10*/  VIADDMNMX R213, R130, 0x48, R131, PT ;  /* 0x0000004882d57846 */ /* 0x000fe20003800183 */
[C---:B------:R-:W-:Y:S01]  /*2b20*/  VIADD R25, R169.reuse, 0x1 ;  /* 0x00000001a9197836 */ /* 0x040fe20000000000 */
[C---:B------:R-:W-:Y:S01]  /*2b30*/  ISETP.GE.AND P0, PT, R169.reuse, R216, PT ;  /* 0x000000d8a900720c */ /* 0x040fe20003f06270 */
[C---:B------:R-:W-:Y:S01]  /*2b40*/  VIADD R41, R169.reuse, 0x8 ;  /* 0x00000008a9297836 */ /* 0x040fe20000000000 */
[CC--:B------:R-:W-:Y:S01]  /*2b50*/  ISETP.GE.AND P3, PT, R169.reuse, R215.reuse, PT ;  /* 0x000000d7a900720c */ /* 0x0c0fe20003f66270 */
[----:B------:R-:W-:Y:S01]  /*2b60*/  VIADD R24, R169, 0x9 ;  /* 0x00000009a9187836 */ /* 0x000fe20000000000 */
[----:B--2---:R-:W-:Y:S01]  /*2b70*/  FSEL R137, R92, -INF , !P0 ;  /* 0xff8000005c897808 */ /* 0x004fe20004000000 */
[----:B---3--:R-:W-:Y:S01]  /*2b80*/  HMMA.16816.F32 R56, R8, R4, R56 ;  /* 0x000000040838723c */ /* 0x008fe20000001838 */
[----:B------:R-:W-:-:S02]  /*2b90*/  ISETP.GE.AND P0, PT, R25, R215, PT ;  /* 0x000000d71900720c */ /* 0x000fc40003f06270 */
[----:B------:R-:W-:Y:S02]  /*2ba0*/  ISETP.GE.AND P1, PT, R41, R216, PT ;  /* 0x000000d82900720c */ /* 0x000fe40003f26270 */
[----:B------:R-:W-:Y:S02]  /*2bb0*/  FSEL R100, R95, -INF , !P0 ;  /* 0xff8000005f647808 */ /* 0x000fe40004000000 */
[C---:B------:R-:W-:Y:S01]  /*2bc0*/  ISETP.GE.AND P0, PT, R24.reuse, R214, PT ;  /* 0x000000d61800720c */ /* 0x040fe20003f06270 */
[----:B------:R-:W-:Y:S01]  /*2bd0*/  HMMA.16816.F32 R52, R8, R6, R52 ;  /* 0x000000060834723c */ /* 0x000fe20000001834 */
[-C--:B------:R-:W-:Y:S02]  /*2be0*/  ISETP.GE.AND P4, PT, R24, R216.reuse, PT ;  /* 0x000000d81800720c */ /* 0x080fe40003f86270 */
[----:B------:R-:W-:Y:S02]  /*2bf0*/  FSEL R101, R80, -INF , !P1 ;  /* 0xff80000050657808 */ /* 0x000fe40004800000 */
[----:B------:R-:W-:-:S02]  /*2c00*/  ISETP.GE.AND P2, PT, R25, R216, PT ;  /* 0x000000d81900720c */ /* 0x000fc40003f46270 */
[----:B------:R-:W-:Y:S01]  /*2c10*/  FSEL R80, R85, -INF , !P0 ;  /* 0xff80000055507808 */ /* 0x000fe20004000000 */
[C---:B----4-:R-:W-:Y:S01]  /*2c20*/  HMMA.16816.F32 R32, R8.reuse, R16, R32 ;  /* 0x000000100820723c */ /* 0x050fe20000001820 */
[----:B------:R-:W-:Y:S02]  /*2c30*/  FSEL R102, R94, -INF , !P3 ;  /* 0xff8000005e667808 */ /* 0x000fe40005800000 */
[----:B------:R-:W-:Y:S02]  /*2c40*/  FSEL R131, R81, -INF , !P4 ;  /* 0xff80000051837808 */ /* 0x000fe40006000000 */
[----:B------:R-:W-:Y:S02]  /*2c50*/  FSEL R103, R93, -INF , !P2 ;  /* 0xff8000005d677808 */ /* 0x000fe40005000000 */
[----:B------:R-:W-:Y:S01]  /*2c60*/  ISETP.GE.AND P1, PT, R41, R214, PT ;  /* 0x000000d62900720c */ /* 0x000fe20003f26270 */
[----:B------:R-:W-:Y:S01]  /*2c70*/  HMMA.16816.F32 R28, R8, R18, R28 ;  /* 0x00000012081c723c */ /* 0x000fe2000000181c */
[----:B------:R-:W-:Y:S01]  /*2c80*/  VIADD R8, R169, 0x10 ;  /* 0x00000010a9087836 */ /* 0x000fe20000000000 */
[----:B------:R-:W-:Y:S01]  /*2c90*/  ISETP.GE.AND P3, PT, R41, R213, PT ;  /* 0x000000d52900720c */ /* 0x000fe20003f66270 */
[C---:B------:R-:W-:Y:S01]  /*2ca0*/  VIADD R9, R169.reuse, 0x11 ;  /* 0x00000011a9097836 */ /* 0x040fe20000000000 */
[----:B------:R-:W-:Y:S01]  /*2cb0*/  ISETP.GE.AND P4, PT, R24, R215, PT ;  /* 0x000000d71800720c */ /* 0x000fe20003f86270 */
[----:B------:R-:W-:Y:S01]  /*2cc0*/  VIADD R11, R169, 0x18 ;  /* 0x00000018a90b7836 */ /* 0x000fe20000000000 */
[----:B------:R-:W-:-:S02]  /*2cd0*/  ISETP.GE.AND P0, PT, R8, R213, PT ;  /* 0x000000d50800720c */ /* 0x000fc40003f06270 */
[C---:B------:R-:W-:Y:S01]  /*2ce0*/  HMMA.16816.F32 R76, R12.reuse, R20, R76 ;  /* 0x000000140c4c723c */ /* 0x040fe2000000184c */
[----:B------:R-:W-:Y:S01]  /*2cf0*/  ISETP.GE.AND P2, PT, R41, R215, PT ;  /* 0x000000d72900720c */ /* 0x000fe20003f46270 */
[----:B------:R-:W-:Y:S01]  /*2d00*/  VIADD R21, R169, 0x19 ;  /* 0x00000019a9157836 */ /* 0x000fe20000000000 */
[----:B------:R-:W-:Y:S02]  /*2d10*/  FSEL R10, R74, -INF , !P0 ;  /* 0xff8000004a0a7808 */ /* 0x000fe40004000000 */
[----:B------:R-:W-:Y:S02]  /*2d20*/  ISETP.GE.AND P0, PT, R9, R213, PT ;  /* 0x000000d50900720c */ /* 0x000fe40003f06270 */
[----:B------:R-:W-:Y:S01]  /*2d30*/  FSEL R130, R83, -INF , !P4 ;  /* 0xff80000053827808 */ /* 0x000fe20006000000 */
[----:B------:R-:W-:Y:S01]  /*2d40*/  HMMA.16816.F32 R64, R12, R22, R64 ;  /* 0x000000160c40723c */ /* 0x000fe20000001840 */
[----:B------:R-:W-:Y:S02]  /*2d50*/  FSEL R46, R84, -INF , !P1 ;  /* 0xff800000542e7808 */ /* 0x000fe40004800000 */
[----:B------:R-:W-:-:S02]  /*2d60*/  FSEL R86, R86, -INF , !P3 ;  /* 0xff80000056567808 */ /* 0x000fc40005800000 */
[----:B------:R-:W-:Y:S02]  /*2d70*/  FSEL R128, R82, -INF , !P2 ;  /* 0xff80000052807808 */ /* 0x000fe40005000000 */
[C---:B------:R-:W-:Y:S01]  /*2d80*/  ISETP.GE.AND P4, PT, R8.reuse, R216, PT ;  /* 0x000000d80800720c */ /* 0x040fe20003f86270 */
[C---:B------:R-:W-:Y:S01]  /*2d90*/  HMMA.16816.F32 R48, R12.reuse, R6, R48 ;  /* 0x000000060c30723c */ /* 0x040fe20000001830 */
[C---:B------:R-:W-:Y:S01]  /*2da0*/  ISETP.GE.AND P1, PT, R8.reuse, R215, PT ;  /* 0x000000d70800720c */ /* 0x040fe20003f26270 */
[C---:B------:R-:W-:Y:S01]  /*2db0*/  VIADD R6, R169.reuse, 0x20 ;  /* 0x00000020a9067836 */ /* 0x040fe20000000000 */
[-C--:B------:R-:W-:Y:S01]  /*2dc0*/  ISETP.GE.AND P3, PT, R8, R214.reuse, PT ;  /* 0x000000d60800720c */ /* 0x080fe20003f66270 */
[----:B------:R-:W-:Y:S01]  /*2dd0*/  VIADD R7, R169, 0x29 ;  /* 0x00000029a9077836 */ /* 0x000fe20000000000 */
[----:B------:R-:W-:Y:S02]  /*2de0*/  ISETP.GE.AND P2, PT, R24, R213, PT ;  /* 0x000000d51800720c */ /* 0x000fe40003f46270 */
[----:B------:R-:W-:Y:S01]  /*2df0*/  FSEL R8, R75, -INF , !P0 ;  /* 0xff8000004b087808 */ /* 0x000fe20004000000 */
[----:B------:R-:W-:Y:S01]  /*2e00*/  HMMA.16816.F32 R60, R12, R4, R60 ;  /* 0x000000040c3c723c */ /* 0x000fe2000000183c */
[----:B------:R-:W-:Y:S01]  /*2e10*/  ISETP.GE.AND P0, PT, R11, R214, PT ;  /* 0x000000d60b00720c */ /* 0x000fe20003f06270 */
[----:B------:R-:W-:Y:S01]  /*2e20*/  VIADD R5, R169, 0x21 ;  /* 0x00000021a9057836 */ /* 0x000fe20000000000 */
[----:B------:R-:W-:-:S02]  /*2e30*/  FSEL R82, R87, -INF , !P2 ;  /* 0xff80000057527808 */ /* 0x000fc40005000000 */
[----:B------:R-:W-:Y:S01]  /*2e40*/  FSEL R44, R72, -INF , !P3 ;  /* 0xff800000482c7808 */ /* 0x000fe20005800000 */
[----:B------:R-:W-:Y:S01]  /*2e50*/  BAR.SYNC.DEFER_BLOCKING 0x0 ;  /* 0x0000000000007b1d */ /* 0x000fe20000010000 */
[-C--:B------:R-:W-:Y:S01]  /*2e60*/  ISETP.GE.AND P2, PT, R9, R214.reuse, PT ;  /* 0x000000d60900720c */ /* 0x080fe20003f46270 */
[----:B------:R-:W-:Y:S01]  /*2e70*/  HMMA.16816.F32 R112, R12, R16, R112 ;  /* 0x000000100c70723c */ /* 0x000fe20000001870 */
[----:B------:R-:W-:Y:S01]  /*2e80*/  ISETP.GE.AND P3, PT, R25, R214, PT ;  /* 0x000000d61900720c */ /* 0x000fe20003f66270 */
[C---:B------:R-:W-:Y:S01]  /*2e90*/  VIADD R16, R169.reuse, 0x31 ;  /* 0x00000031a9107836 */ /* 0x040fe20000000000 */
[----:B------:R-:W-:Y:S01]  /*2ea0*/  FSEL R116, R116, -INF , !P0 ;  /* 0xff80000074747808 */ /* 0x000fe20004000000 */
[----:B------:R-:W-:Y:S01]  /*2eb0*/  VIADD R17, R169, 0x38 ;  /* 0x00000038a9117836 */ /* 0x000fe20000000000 */
[----:B------:R-:W-:Y:S02]  /*2ec0*/  ISETP.GE.AND P0, PT, R9, R216, PT ;  /* 0x000000d80900720c */ /* 0x000fe40003f06270 */
[----:B------:R-:W-:Y:S01]  /*2ed0*/  FSEL R181, R76, -INF , !P4 ;  /* 0xff8000004cb57808 */ /* 0x000fe20006000000 */
[----:B------:R-:W-:Y:S01]  /*2ee0*/  HMMA.16816.F32 R120, R68, R26, R120 ;  /* 0x0000001a4478723c */ /* 0x000fe20000001878 */
[----:B------:R-:W-:-:S02]  /*2ef0*/  ISETP.GE.AND P4, PT, R6, R214, PT ;  /* 0x000000d60600720c */ /* 0x000fc40003f86270 */
[----:B------:R-:W-:Y:S02]  /*2f00*/  FSEL R24, R73, -INF , !P2 ;  /* 0xff80000049187808 */ /* 0x000fe40005000000 */
[----:B------:R-:W-:Y:S02]  /*2f10*/  FSEL R72, R89, -INF , !P3 ;  /* 0xff80000059487808 */ /* 0x000fe40005800000 */
[-C--:B------:R-:W-:Y:S02]  /*2f20*/  ISETP.GE.AND P2, PT, R25, R213.reuse, PT ;  /* 0x000000d51900720c */ /* 0x080fe40003f46270 */
[----:B------:R-:W-:Y:S02]  /*2f30*/  ISETP.GE.AND P3, PT, R21, R214, PT ;  /* 0x000000d61500720c */ /* 0x000fe40003f66270 */
[----:B------:R-:W-:Y:S02]  /*2f40*/  FSEL R179, R77, -INF , !P0 ;  /* 0xff8000004db37808 */ /* 0x000fe40004000000 */
[----:B------:R-:W-:-:S02]  /*2f50*/  ISETP.GE.AND P0, PT, R6, R213, PT ;  /* 0x000000d50600720c */ /* 0x000fc40003f06270 */
[----:B------:R-:W-:Y:S02]  /*2f60*/  FSEL R196, R56, -INF , !P4 ;  /* 0xff80000038c47808 */ /* 0x000fe40006000000 */
[----:B------:R-:W-:Y:S02]  /*2f70*/  ISETP.GE.AND P4, PT, R11, R216, PT ;  /* 0x000000d80b00720c */ /* 0x000fe40003f86270 */
[----:B------:R-:W-:Y:S01]  /*2f80*/  FSEL R4, R91, -INF , !P2 ;  /* 0xff8000005b047808 */ /* 0x000fe20005000000 */
[----:B------:R-:W-:Y:S01]  /*2f90*/  HMMA.16816.F32 R12, R12, R18, R120 ;  /* 0x000000120c0c723c */ /* 0x000fe20000001878 */
[----:B------:R-:W-:Y:S02]  /*2fa0*/  FSEL R84, R117, -INF , !P3 ;  /* 0xff80000075547808 */ /* 0x000fe40005800000 */
[----:B------:R-:W-:Y:S02]  /*2fb0*/  ISETP.GE.AND P2, PT, R11, R213, PT ;  /* 0x000000d50b00720c */ /* 0x000fe40003f46270 */
[----:B------:R-:W-:Y:S01]  /*2fc0*/  ISETP.GE.AND P3, PT, R9, R215, PT ;  /* 0x000000d70900720c */ /* 0x000fe20003f66270 */
[----:B------:R-:W-:Y:S01]  /*2fd0*/  VIADD R9, R169, 0x28 ;  /* 0x00000028a9097836 */ /* 0x000fe20000000000 */
[----:B------:R-:W-:-:S02]  /*2fe0*/  FSEL R204, R58, -INF , !P0 ;  /* 0xff8000003acc7808 */ /* 0x000fc40004000000 */
[-C--:B------:R-:W-:Y:S02]  /*2ff0*/  ISETP.GE.AND P0, PT, R5, R213.reuse, PT ;  /* 0x000000d50500720c */ /* 0x080fe40003f06270 */
[----:B------:R-:W-:Y:S02]  /*3000*/  FSEL R191, R64, -INF , !P4 ;  /* 0xff80000040bf7808 */ /* 0x000fe40006000000 */
[----:B------:R-:W-:Y:S02]  /*3010*/  ISETP.GE.AND P4, PT, R7, R214, PT ;  /* 0x000000d60700720c */ /* 0x000fe40003f86270 */
[----:B------:R-:W-:Y:S02]  /*3020*/  FSEL R22, R118, -INF , !P2 ;  /* 0xff80000076167808 */ /* 0x000fe40005000000 */
[----:B------:R-:W-:Y:S02]  /*3030*/  ISETP.GE.AND P2, PT, R21, R213, PT ;  /* 0x000000d51500720c */ /* 0x000fe40003f46270 */
[----:B------:R-:W-:-:S02]  /*3040*/  FSEL R226, R59, -INF , !P0 ;  /* 0xff8000003be27808 */ /* 0x000fc40004000000 */
[----:B------:R-:W-:Y:S02]  /*3050*/  ISETP.GE.AND P0, PT, R9, R214, PT ;  /* 0x000000d60900720c */ /* 0x000fe40003f06270 */
        /* <DEDUP_REMOVED lines=9> */
[----:B------:R-:W-:Y:S02]  /*30f0*/  FSEL R194, R57, -INF , !P2 ;  /* 0xff80000039c27808 */ /* 0x000fe40005000000 */
[----:B------:R-:W-:-:S02]  /*3100*/  ISETP.GE.AND P1, PT, R21, R216, PT ;  /* 0x000000d81500720c */ /* 0x000fc40003f26270 */
[----:B------:R-:W-:Y:S01]  /*3110*/  ISETP.GE.AND P2, PT, R11, R215, PT ;  /* 0x000000d70b00720c */ /* 0x000fe20003f46270 */
[----:B------:R-:W-:Y:S01]  /*3120*/  VIADD R11, R169, 0x30 ;  /* 0x00000030a90b7836 */ /* 0x000fe20000000000 */
[----:B------:R-:W-:Y:S02]  /*3130*/  FSEL R236, R55, -INF , !P0 ;  /* 0xff80000037ec7808 */ /* 0x000fe40004000000 */
[----:B------:R-:W-:Y:S02]  /*3140*/  ISETP.GE.AND P0, PT, R7, R216, PT ;  /* 0x000000d80700720c */ /* 0x000fe40003f06270 */
[----:B------:R-:W-:Y:S02]  /*3150*/  FSEL R88, R88, -INF , !P4 ;  /* 0xff80000058587808 */ /* 0x000fe40006000000 */
[----:B------:R-:W-:Y:S02]  /*3160*/  FSEL R183, R65, -INF , !P1 ;  /* 0xff80000041b77808 */ /* 0x000fe40004800000 */
[----:B------:R-:W-:-:S02]  /*3170*/  ISETP.GE.AND P1, PT, R9, R213, PT ;  /* 0x000000d50900720c */ /* 0x000fc40003f26270 */
[----:B------:R-:W-:Y:S02]  /*3180*/  FSEL R203, R49, -INF , !P0 ;  /* 0xff80000031cb7808 */ /* 0x000fe40004000000 */
[----:B------:R-:W-:Y:S02]  /*3190*/  FMNMX3.FTZ R23, R88, R72, R46, !PT ;  /* 0x0000004858177276 */ /* 0x000fe4000781002e */
[----:B------:R-:W-:Y:S02]  /*31a0*/  ISETP.GE.AND P0, PT, R11, R214, PT ;  /* 0x000000d60b00720c */ /* 0x000fe40003f06270 */
[----:B------:R-:W-:Y:S02]  /*31b0*/  FSEL R228, R54, -INF , !P1 ;  /* 0xff80000036e47808 */ /* 0x000fe40004800000 */
[----:B------:R-:W-:Y:S02]  /*31c0*/  ISETP.GE.AND P1, PT, R6, R216, PT ;  /* 0x000000d80600720c */ /* 0x000fe40003f26270 */
[----:B------:R-:W-:-:S02]  /*31d0*/  FMNMX3.FTZ R23, R23, R80, R44, !PT ;  /* 0x0000005017177276 */ /* 0x000fc4000781002c */
[----:B------:R-:W-:Y:S02]  /*31e0*/  FSEL R190, R32, -INF , !P0 ;  /* 0xff80000020be7808 */ /* 0x000fe40004000000 */
[----:B------:R-:W-:Y:S02]  /*31f0*/  ISETP.GE.AND P4, PT, R16, R214, PT ;  /* 0x000000d61000720c */ /* 0x000fe40003f86270 */
[----:B------:R-:W-:Y:S02]  /*3200*/  ISETP.GE.AND P0, PT, R11, R213, PT ;  /* 0x000000d50b00720c */ /* 0x000fe40003f06270 */
[----:B------:R-:W-:Y:S02]  /*3210*/  FSEL R209, R60, -INF , !P1 ;  /* 0xff8000003cd17808 */ /* 0x000fe40004800000 */
[----:B------:R-:W-:Y:S02]  /*3220*/  FMNMX3.FTZ R23, R23, R24, R116, !PT ;  /* 0x0000001817177276 */ /* 0x000fe40007810074 */
[----:B------:R-:W-:-:S02]  /*3230*/  ISETP.GE.AND P1, PT, R9, R216, PT ;  /* 0x000000d80900720c */ /* 0x000fc40003f26270 */
[----:B------:R-:W-:Y:S02]  /*3240*/  FSEL R195, R33, -INF , !P4 ;  /* 0xff80000021c37808 */ /* 0x000fe40006000000 */
[----:B------:R-:W-:Y:S02]  /*3250*/  FSEL R193, R34, -INF , !P0 ;  /* 0xff80000022c17808 */ /* 0x000fe40004000000 */
[----:B------:R-:W-:Y:S02]  /*3260*/  ISETP.GE.AND P4, PT, R11, R216, PT ;  /* 0x000000d80b00720c */ /* 0x000fe40003f86270 */
[----:B------:R-:W-:Y:S02]  /*3270*/  ISETP.GE.AND P0, PT, R16, R213, PT ;  /* 0x000000d51000720c */ /* 0x000fe40003f06270 */
[----:B------:R-:W-:Y:S02]  /*3280*/  FMNMX3.FTZ R23, R23, R84, R196, !PT ;  /* 0x0000005417177276 */ /* 0x000fe400078100c4 */
[----:B------:R-:W-:-:S02]  /*3290*/  FSEL R205, R48, -INF , !P1 ;  /* 0xff80000030cd7808 */ /* 0x000fc40004800000 */
[----:B------:R-:W-:Y:S01]  /*32a0*/  ISETP.GE.AND P1, PT, R21, R215, PT ;  /* 0x000000d71500720c */ /* 0x000fe20003f26270 */
[----:B------:R-:W-:Y:S01]  /*32b0*/  VIADD R21, R169, 0x39 ;  /* 0x00000039a9157836 */ /* 0x000fe20000000000 */
[----:B------:R-:W-:Y:S02]  /*32c0*/  FSEL R173, R112, -INF , !P4 ;  /* 0xff80000070ad7808 */ /* 0x000fe40006000000 */
[----:B------:R-:W-:Y:S02]  /*32d0*/  FSEL R192, R35, -INF , !P0 ;  /* 0xff80000023c07808 */ /* 0x000fe40004000000 */
[----:B------:R-:W-:Y:S02]  /*32e0*/  ISETP.GE.AND P4, PT, R17, R214, PT ;  /* 0x000000d61100720c */ /* 0x000fe40003f86270 */
[----:B------:R-:W-:Y:S02]  /*32f0*/  ISETP.GE.AND P0, PT, R169, R213, PT ;  /* 0x000000d5a900720c */ /* 0x000fe40003f06270 */
[----:B------:R-:W-:-:S02]  /*3300*/  FMNMX3.FTZ R23, R23, R194, R240, !PT ;  /* 0x000000c217177276 */ /* 0x000fc400078100f0 */
[----:B------:R-:W-:Y:S02]  /*3310*/  FSEL R198, R28, -INF , !P4 ;  /* 0xff8000001cc67808 */ /* 0x000fe40006000000 */
[----:B------:R-:W-:Y:S02]  /*3320*/  ISETP.GE.AND P4, PT, R21, R214, PT ;  /* 0x000000d61500720c */ /* 0x000fe40003f86270 */
[----:B------:R-:W-:Y:S02]  /*3330*/  FSEL R90, R90, -INF , !P0 ;  /* 0xff8000005a5a7808 */ /* 0x000fe40004000000 */
[----:B------:R-:W-:Y:S02]  /*3340*/  FMNMX3.FTZ R23, R23, R206, R190, !PT ;  /* 0x000000ce17177276 */ /* 0x000fe400078100be */
[----:B------:R-:W-:Y:S02]  /*3350*/  FSEL R202, R29, -INF , !P4 ;  /* 0xff8000001dca7808 */ /* 0x000fe40006000000 */
[----:B------:R-:W-:-:S02]  /*3360*/  FMNMX3.FTZ R19, R90, R4, R86, !PT ;  /* 0x000000045a137276 */ /* 0x000fc40007810056 */
[----:B------:R-:W-:Y:S02]  /*3370*/  FMNMX3.FTZ R23, R23, R195, R198, !PT ;  /* 0x000000c317177276 */ /* 0x000fe400078100c6 */
[----:B------:R-:W-:Y:S02]  /*3380*/  ISETP.GE.AND P4, PT, R16, R216, PT ;  /* 0x000000d81000720c */ /* 0x000fe40003f86270 */
[----:B------:R-:W-:Y:S02]  /*3390*/  FMNMX3.FTZ R19, R19, R82, R10, !PT ;  /* 0x0000005213137276 */ /* 0x000fe4000781000a */
[----:B------:R-:W-:Y:S01]  /*33a0*/  FMNMX.FTZ R166, R202, R23, !PT ;  /* 0x00000017caa67209 */ /* 0x000fe20007810000 */
[----:B------:R-:W-:Y:S08]  /*33b0*/  @!P5 BRA `(.L_x_465) ;  /* 0x000000000054d947 */ /* 0x000ff00003800000 */
[----:B------:R-:W-:-:S04]  /*33c0*/  IMAD.U32 R18, RZ, RZ, UR18 ;  /* 0x00000012ff127e24 */ /* 0x000fc8000f8e00ff */
[----:B------:R-:W-:-:S04]  /*33d0*/  VIADD R18, R18, 0xfffffffe ;  /* 0xfffffffe12127836 */ /* 0x000fc80000000000 */
[-C--:B------:R-:W-:Y:S02]  /*33e0*/  IMAD R43, R43, R18.reuse, RZ ;  /* 0x000000122b2b7224 */ /* 0x080fe400078e02ff */
[----:B------:R-:W-:-:S05]  /*33f0*/  IMAD.WIDE.U32 R26, R129, R18, RZ ;  /* 0x00000012811a7225 */ /* 0x000fca00078e00ff */
[----:B------:R-:W-:Y:S02]  /*3400*/  IADD3 R43, PT, PT, R27, R43, RZ ;  /* 0x0000002b1b2b7210 */ /* 0x000fe40007ffe0ff */
[----:B------:R-:W-:-:S04]  /*3410*/  LEA R28, P0, R26, R232, 0x1 ;  /* 0x000000e81a1c7211 */ /* 0x000fc800078008ff */
[----:B------:R-:W-:Y:S02]  /*3420*/  LEA.HI.X R29, R26, R231, R43, 0x1, P0 ;  /* 0x000000e71a1d7211 */ /* 0x000fe400000f0c2b */
[----:B------:R-:W-:-:S03]  /*3430*/  IADD3 R26, P0, PT, R42, R26, RZ ;  /* 0x0000001a2a1a7210 */ /* 0x000fc60007f1e0ff */
[----:B------:R-:W-:Y:S01]  /*3440*/  @!PT LDS RZ, [RZ] ;  /* 0x00000000fffff984 */ /* 0x000fe20000000800 */
[----:B------:R-:W-:Y:S01]  /*3450*/  @!PT LDS RZ, [RZ] ;  /* 0x00000000fffff984 */ /* 0x000fe20000000800 */
[----:B------:R-:W-:Y:S01]  /*3460*/  @!PT LDS RZ, [RZ] ;  /* 0x00000000fffff984 */ /* 0x000fe20000000800 */
[----:B------:R1:W-:Y:S02]  /*3470*/  LDGSTS.E.BYPASS.LTC128B.128 [R234+0x6000], desc[UR14][R28.64] ;  /* 0x060000001cea7fae */ /* 0x0003e4000b981a0e */
[----:B------:R-:W-:Y:S01]  /*3480*/  IMAD.X R38, R38, 0x1, R43, P0 ;  /* 0x0000000126267824 */ /* 0x000fe200000e062b */
        /* <DEDUP_REMOVED lines=8> */
.L_x_465:
[----:B------:R-:W-:Y:S01]  /*3510*/  FMNMX3.FTZ R23, R19, R8, R22, !PT ;  /* 0x0000000813177276 */ /* 0x000fe20007810016 */
[----:B------:R-:W-:Y:S01]  /*3520*/  VIADD R218, R238, 0x4 ;  /* 0x00000004eeda7836 */ /* 0x000fe20000000000 */
[----:B------:R-:W-:Y:S01]  /*3530*/  FSEL R175, R113, -INF , !P4 ;  /* 0xff80000071af7808 */ /* 0x000fe20006000000 */
[----:B------:R-:W2:Y:S01]  /*3540*/  SHFL.BFLY PT, R19, R166, 0x2, 0x1f ;  /* 0x0c401f00a6137f89 */ /* 0x000ea200000e0000 */
[----:B------:R-:W-:Y:S01]  /*3550*/  FMNMX3.FTZ R23, R23, R20, R204, !PT ;  /* 0x0000001417177276 */ /* 0x000fe200078100cc */
[----:B------:R-:W-:Y:S01]  /*3560*/  IMAD.WIDE.U32 R218, R218, -0x326172a9, RZ ;  /* 0xcd9e8d57dada7825 */ /* 0x000fe200078e00ff */
[-C--:B------:R-:W-:Y:S01]  /*3570*/  ISETP.GE.AND P4, PT, R17, R213.reuse, PT ;  /* 0x000000d51100720c */ /* 0x080fe20003f86270 */
[----:B------:R-:W-:Y:S01]  /*3580*/  UIADD3 UR24, UPT, UPT, UR17, -0x4498517b, URZ ;  /* 0xbb67ae8511187890 */ /* 0x000fe2000fffe0ff */
[----:B------:R-:W-:Y:S01]  /*3590*/  FMNMX3.FTZ R18, R23, R226, R228, !PT ;  /* 0x000000e217127276 */ /* 0x000fe200078100e4 */
[----:B------:R-:W-:Y:S01]  /*35a0*/  IMAD.SHL.U32 R197, R36, 0x2, RZ ;  /* 0x0000000224c57824 */ /* 0x000fe200078e00ff */
[----:B------:R-:W-:Y:S01]  /*35b0*/  ISETP.GE.AND P0, PT, R21, R213, PT ;  /* 0x000000d51500720c */ /* 0x000fe20003f06270 */
[----:B------:R-:W-:Y:S01]  /*35c0*/  IMAD.WIDE.U32 R250, R250, -0x2daee0ad, RZ ;  /* 0xd2511f53fafa7825 */ /* 0x000fe200078e00ff */
[----:B------:R-:W-:Y:S01]  /*35d0*/  FSEL R199, R30, -INF , !P4 ;  /* 0xff8000001ec77808 */ /* 0x000fe20006000000 */
[----:B------:R-:W-:Y:S01]  /*35e0*/  UIADD3 UR7, UPT, UPT, UR16, -0x61c88647, URZ ;  /* 0x9e3779b910077890 */ /* 0x000fe2000fffe0ff */
[----:B------:R-:W-:Y:S01]  /*35f0*/  FMNMX3.FTZ R18, R18, R236, R193, !PT ;  /* 0x000000ec12127276 */ /* 0x000fe200078100c1 */
[----:B------:R-:W-:Y:S01]  /*3600*/  UIADD3 UR6, UPT, UPT, UR16, 0x3c6ef372, URZ ;  /* 0x3c6ef37210067890 */ /* 0x000fe2000fffe0ff */
[----:B------:R-:W-:Y:S01]  /*3610*/  FSEL R200, R31, -INF , !P0 ;  /* 0xff8000001fc87808 */ /* 0x000fe20004000000 */
[----:B------:R-:W-:Y:S01]  /*3620*/  UIADD3 UR23, UPT, UPT, UR17, 0x76cf5d0a, URZ ;  /* 0x76cf5d0a11177890 */ /* 0x000fe2000fffe0ff */
[----:B------:R-:W-:Y:S01]  /*3630*/  FMNMX3.FTZ R165, R18, R192, R199, !PT ;  /* 0x000000c012a57276 */ /* 0x000fe200078100c7 */
[----:B------:R-:W-:Y:S01]  /*3640*/  UIADD3 UR22, UPT, UPT, UR17, 0x32370b8f, URZ ;  /* 0x32370b8f11167890 */ /* 0x000fe2000fffe0ff */
[----:B------:R-:W-:Y:S01]  /*3650*/  ISETP.GE.AND P4, PT, R6, R215, PT ;  /* 0x000000d70600720c */ /* 0x000fe20003f86270 */
[----:B------:R-:W-:Y:S01]  /*3660*/  UIADD3 UR11, UPT, UPT, UR16, -0x255992d5, URZ ;  /* 0xdaa66d2b100b7890 */ /* 0x000fe2000fffe0ff */
[----:B------:R-:W-:Y:S01]  /*3670*/  FMNMX.FTZ R165, R200, R165, !PT ;  /* 0x000000a5c8a57209 */ /* 0x000fe20007810000 */
[----:B------:R-:W-:Y:S01]  /*3680*/  UIADD3 UR10, UPT, UPT, UR16, 0x78dde6e4, URZ ;  /* 0x78dde6e4100a7890 */ /* 0x000fe2000fffe0ff */
[----:B------:R-:W-:Y:S01]  /*3690*/  LOP3.LUT R244, R139, UR16, R219, 0x96, !PT ;  /* 0x000000108bf47c12 */ /* 0x000fe2000f8e96db */
[----:B------:R-:W-:Y:S01]  /*36a0*/  UIADD3 UR20, UPT, UPT, UR17, -0x56f99767, URZ ;  /* 0xa906689911147890 */ /* 0x000fe2000fffe0ff */
[----:B------:R-:W-:Y:S01]  /*36b0*/  LOP3.LUT R56, R197, UR17, R251, 0x96, !PT ;  /* 0x00000011c5387c12 */ /* 0x000fe2000f8e96fb */
[----:B------:R-:W3:Y:S01]  /*36c0*/  SHFL.BFLY PT, R6, R165, 0x2, 0x1f ;  /* 0x0c401f00a5067f89 */ /* 0x000ee200000e0000 */
[----:B--2---:R-:W-:Y:S01]  /*36d0*/  FMNMX.FTZ R166, R166, R19, !PT ;  /* 0x00000013a6a67209 */ /* 0x004fe20007810000 */
[----:B------:R-:W-:Y:S01]  /*36e0*/  IMAD.WIDE.U32 R244, R244, -0x2daee0ad, RZ ;  /* 0xd2511f53f4f47825 */ /* 0x000fe200078e00ff */
[----:B------:R-:W-:Y:S01]  /*36f0*/  FSEL R252, R66, -INF , !P2 ;  /* 0xff80000042fc7808 */ /* 0x000fe20005000000 */
[----:B------:R-:W2:Y:S01]  /*3700*/  LDCU UR13, c[0x0][0x45c] ;  /* 0x00008b80ff0d77ac */ /* 0x000ea20008000800 */
[-C--:B------:R-:W-:Y:S01]  /*3710*/  ISETP.GE.AND P0, PT, R5, R215.reuse, PT ;  /* 0x000000d70500720c */ /* 0x080fe20003f06270 */
[----:B------:R-:W-:Y:S01]  /*3720*/  IMAD.WIDE.U32 R56, R56, -0x326172a9, RZ ;  /* 0xcd9e8d5738387825 */ /* 0x000fe200078e00ff */
[----:B------:R-:W-:Y:S01]  /*3730*/  LOP3.LUT R242, R250, UR24, R245, 0x96, !PT ;  /* 0x00000018faf27c12 */ /* 0x000fe2000f8e96f5 */
[----:B------:R-:W4:Y:S01]  /*3740*/  SHFL.BFLY PT, R5, R166, 0x1, 0x1f ;  /* 0x0c201f00a6057f89 */ /* 0x000f2200000e0000 */
[-C--:B------:R-:W-:Y:S01]  /*3750*/  ISETP.GE.AND P2, PT, R7, R215.reuse, PT ;  /* 0x000000d70700720c */ /* 0x080fe20003f46270 */
[----:B------:R-:W-:Y:S01]  /*3760*/  IMAD.WIDE.U32 R238, R238, -0x326172a9, RZ ;  /* 0xcd9e8d57eeee7825 */ /* 0x000fe200078e00ff */
[----:B------:R-:W-:Y:S01]  /*3770*/  LOP3.LUT R7, R218, UR7, R57, 0x96, !PT ;  /* 0x00000007da077c12 */ /* 0x000fe2000f8e9639 */
[----:B------:R-:W-:Y:S01]  /*3780*/  UIADD3 UR21, UPT, UPT, UR17, -0x126145ec, URZ ;  /* 0xed9eba1411157890 */ /* 0x000fe2000fffe0ff */
[----:B------:R-:W-:Y:S01]  /*3790*/  FSEL R248, R79, -INF , !P3 ;  /* 0xff8000004ff87808 */ /* 0x000fe20005800000 */
[----:B------:R-:W-:Y:S01]  /*37a0*/  IMAD.WIDE.U32 R242, R242, -0x326172a9, RZ ;  /* 0xcd9e8d57f2f27825 */ /* 0x000fe200078e00ff */
[----:B------:R-:W-:Y:S01]  /*37b0*/  FSEL R222, R62, -INF , !P4 ;  /* 0xff8000003ede7808 */ /* 0x000fe20006000000 */
[----:B------:R-:W-:Y:S01]  /*37c0*/  UIADD3 UR8, UPT, UPT, UR16, -0x4ab325aa, URZ ;  /* 0xb54cda5610087890 */ /* 0x000fe2000fffe0ff */
[-C--:B------:R-:W-:Y:S01]  /*37d0*/  ISETP.GE.AND P3, PT, R9, R215.reuse, PT ;  /* 0x000000d70900720c */ /* 0x080fe20003f66270 */
[----:B------:R-:W-:Y:S01]  /*37e0*/  IMAD.WIDE.U32 R18, R7, -0x2daee0ad, RZ ;  /* 0xd2511f5307127825 */ /* 0x000fe200078e00ff */
[----:B------:R-:W-:Y:S01]  /*37f0*/  LOP3.LUT R26, R56, UR6, R243, 0x96, !PT ;  /* 0x00000006381a7c12 */ /* 0x000fe2000f8e96f3 */
[----:B------:R-:W-:Y:S01]  /*3800*/  UIADD3 UR9, UPT, UPT, UR16, 0x1715609d, URZ ;  /* 0x1715609d10097890 */ /* 0x000fe2000fffe0ff */
[-C--:B------:R-:W-:Y:S01]  /*3810*/  ISETP.GE.AND P4, PT, R16, R215.reuse, PT ;  /* 0x000000d71000720c */ /* 0x080fe20003f86270 */
[----:B------:R-:W-:Y:S01]  /*3820*/  UIADD3 UR19, UPT, UPT, UR17, 0x646e171e, URZ ;  /* 0x646e171e11137890 */ /* 0x000fe2000fffe0ff */
[----:B------:R-:W-:Y:S01]  /*3830*/  LOP3.LUT R7, R244, UR23, R19, 0x96, !PT ;  /* 0x00000017f4077c12 */ /* 0x000fe2000f8e9613 */
[----:B------:R-:W-:Y:S01]  /*3840*/  IMAD.WIDE.U32 R26, R26, -0x2daee0ad, RZ ;  /* 0xd2511f531a1a7825 */ /* 0x000fe200078e00ff */
[----:B---3--:R-:W-:Y:S01]  /*3850*/  FMNMX.FTZ R165, R165, R6, !PT ;  /* 0x00000006a5a57209 */ /* 0x008fe20007810000 */
[----:B------:R-:W-:Y:S01]  /*3860*/  STL.64 [R1], R2 ;  /* 0x0000000201007387 */ /* 0x000fe20000100a00 */
[----:B------:R-:W-:Y:S01]  /*3870*/  LEA R176, R164, UR5, 0x1 ;  /* 0x00000005a4b07c11 */ /* 0x000fe2000f8e08ff */
[----:B-1----:R-:W-:Y:S01]  /*3880*/  IMAD.WIDE.U32 R28, R7, -0x326172a9, RZ ;  /* 0xcd9e8d57071c7825 */ /* 0x002fe200078e00ff */
[----:B------:R-:W-:Y:S01]  /*3890*/  LOP3.LUT R18, R18, UR22, R27, 0x96, !PT ;  /* 0x0000001612127c12 */ /* 0x000fe2000f8e961b */
[----:B------:R-:W1:Y:S01]  /*38a0*/  SHFL.BFLY PT, R6, R165, 0x1, 0x1f ;  /* 0x0c201f00a5067f89 */ /* 0x000e6200000e0000 */
[----:B------:R-:W-:Y:S01]  /*38b0*/  FSEL R220, R63, -INF , !P0 ;  /* 0xff8000003fdc7808 */ /* 0x000fe20004000000 */
[----:B------:R-:W-:Y:S01]  /*38c0*/  VIADD R170, R176, 0x9020 ;  /* 0x00009020b0aa7836 */ /* 0x000fe20000000000 */
[----:B------:R-:W-:Y:S01]  /*38d0*/  LOP3.LUT R7, R242, UR11, R29, 0x96, !PT ;  /* 0x0000000bf2077c12 */ /* 0x000fe2000f8e961d */
[----:B------:R-:W-:Y:S01]  /*38e0*/  IMAD.WIDE.U32 R18, R18, -0x326172a9, RZ ;  /* 0xcd9e8d5712127825 */ /* 0x000fe200078e00ff */
[----:B------:R-:W-:Y:S01]  /*38f0*/  FSEL R210, R50, -INF , !P3 ;  /* 0xff80000032d27808 */ /* 0x000fe20005800000 */
[----:B------:R-:W-:Y:S01]  /*3900*/  LDSM.16.MT88.4 R148, [R176+0x9000] ;  /* 0x00900000b094783b */ /* 0x000fe20000004200 */
[----:B------:R-:W-:Y:S01]  /*3910*/  ISETP.GE.AND P0, PT, R17, R216, PT ;  /* 0x000000d81100720c */ /* 0x000fe20003f06270 */
[----:B------:R-:W-:Y:S01]  /*3920*/  VIADD R197, R197, 0x1 ;  /* 0x00000001c5c57836 */ /* 0x000fe20000000000 */
[----:B------:R-:W-:Y:S01]  /*3930*/  LOP3.LUT R16, R28, UR10, R19, 0x96, !PT ;  /* 0x0000000a1c107c12 */ /* 0x000fe2000f8e9613 */
[----:B------:R-:W-:Y:S01]  /*3940*/  IMAD.WIDE.U32 R28, R7, -0x2daee0ad, RZ ;  /* 0xd2511f53071c7825 */ /* 0x000fe200078e00ff */
[----:B------:R-:W-:Y:S01]  /*3950*/  ISETP.GE.AND P3, PT, R17, R215, PT ;  /* 0x000000d71100720c */ /* 0x000fe20003f66270 */
[----:B------:R-:W-:Y:S01]  /*3960*/  LDSM.16.MT88.4 R96, [R176+0xa000] ;  /* 0x00a00000b060783b */ /* 0x000fe20000004200 */
[----:B----4-:R-:W-:Y:S01]  /*3970*/  FMNMX.FTZ R166, R166, R5, !PT ;  /* 0x00000005a6a67209 */ /* 0x010fe20007810000 */
[----:B------:R-:W-:Y:S01]  /*3980*/  VIADD R5, R176, 0x9000 ;  /* 0x00009000b0057836 */ /* 0x000fe20000000000 */
[----:B------:R-:W-:Y:S01]  /*3990*/  FSEL R178, R67, -INF , !P1 ;  /* 0xff80000043b27808 */ /* 0x000fe20004800000 */
[----:B------:R-:W-:Y:S01]  /*39a0*/  IMAD.WIDE.U32 R16, R16, -0x2daee0ad, RZ ;  /* 0xd2511f5310107825 */ /* 0x000fe200078e00ff */
[----:B------:R-:W-:-:S03]  /*39b0*/  ISETP.GE.AND P1, PT, R11, R215, PT ;  /* 0x000000d70b00720c */ /* 0x000fc60003f26270 */
[----:B--2---:R-:W-:Y:S01]  /*39c0*/  FMUL.FTZ R211, R166, UR13 ;  /* 0x0000000da6d37c20 */ /* 0x004fe20008410000 */
[----:B------:R-:W-:Y:S01]  /*39d0*/  FSEL R172, R12, -INF , !P0 ;  /* 0xff8000000cac7808 */ /* 0x000fe20004000000 */
[----:B------:R-:W-:Y:S01]  /*39e0*/  @P6 VIADD R170, R5, 0xffffffe0 ;  /* 0xffffffe005aa6836 */ /* 0x000fe20000000000 */
[----:B------:R-:W-:Y:S01]  /*39f0*/  LOP3.LUT R5, R28, UR20, R17, 0x96, !PT ;  /* 0x000000141c057c12 */ /* 0x000fe2000f8e9611 */
[----:B------:R-:W-:Y:S01]  /*3a00*/  LDSM.16.MT88.4 R120, [R176+0xb000] ;  /* 0x00b00000b078783b */ /* 0x000fe20000004200 */
[----:B------:R-:W-:Y:S02]  /*3a10*/  FSEL R67, R114, -INF , !P1 ;  /* 0xff80000072437808 */ /* 0x000fe40004800000 */
[----:B-1----:R-:W-:Y:S01]  /*3a20*/  FMNMX.FTZ R165, R165, R6, !PT ;  /* 0x00000006a5a57209 */ /* 0x002fe20007810000 */
[----:B------:R-:W-:Y:S01]  /*3a30*/  IMAD.WIDE.U32 R32, R5, -0x326172a9, RZ ;  /* 0xcd9e8d5705207825 */ /* 0x000fe200078e00ff */
[----:B------:R-:W1:Y:S01]  /*3a40*/  LDC R6, c[0x0][0x4f8] ;  /* 0x00013e00ff067b82 */ /* 0x000e620000000800 */
[----:B------:R-:W-:Y:S01]  /*3a50*/  FMNMX3.FTZ R11, R102, R100, R128, !PT ;  /* 0x00000064660b7276 */ /* 0x000fe20007810080 */
[----:B------:R-:W-:Y:S01]  /*3a60*/  LDSM.16.MT88.4 R144, [R170+0x1000] ;  /* 0x00100000aa90783b */ /* 0x000fe20000004200 */
[----:B------:R-:W-:Y:S01]  /*3a70*/  IMAD.MOV.U32 R28, RZ, RZ, R32 ;  /* 0x000000ffff1c7224 */ /* 0x000fe200078e0020 */
[----:B------:R-:W-:Y:S01]  /*3a80*/  PRMT R7, R32, 0x7771, RZ ;  /* 0x0000777120077816 */ /* 0x000fe200000000ff */
[----:B------:R-:W-:Y:S01]  /*3a90*/  FMUL.FTZ R201, R165, UR13 ;  /* 0x0000000da5c97c20 */ /* 0x000fe20008410000 */
[----:B------:R-:W-:-:S02]  /*3aa0*/  ISETP.GE.AND P1, PT, R21, R216, PT ;  /* 0x000000d81500720c */ /* 0x000fc40003f26270 */
[----:B------:R-:W-:Y:S02]  /*3ab0*/  LOP3.LUT R28, R28, 0xff, RZ, 0xc0, !PT ;  /* 0x000000ff1c1c7812 */ /* 0x000fe400078ec0ff */
[----:B------:R-:W-:Y:S02]  /*3ac0*/  FMNMX3.FTZ R11, R11, R130, R182, !PT ;  /* 0x000000820b0b7276 */ /* 0x000fe400078100b6 */
[----:B------:R-:W-:Y:S02]  /*3ad0*/  PRMT R7, R28, 0x5410, R7 ;  /* 0x000054101c077816 */ /* 0x000fe40000000007 */
[----:B------:R-:W-:Y:S02]  /*3ae0*/  FMNMX3.FTZ R28, R137, R103, R101, !PT ;  /* 0x00000067891c7276 */ /* 0x000fe40007810065 */
[----:B------:R-:W-:Y:S02]  /*3af0*/  FSEL R171, R13, -INF , !P1 ;  /* 0xff8000000dab7808 */ /* 0x000fe40004800000 */
[----:B------:R-:W-:-:S02]  /*3b00*/  FMNMX3.FTZ R28, R28, R131, R181, !PT ;  /* 0x000000831c1c7276 */ /* 0x000fc400078100b5 */
[----:B------:R-:W-:Y:S02]  /*3b10*/  FMNMX3.FTZ R11, R11, R248, R252, !PT ;  /* 0x000000f80b0b7276 */ /* 0x000fe400078100fc */
[----:B------:R-:W-:Y:S02]  /*3b20*/  FSEL R208, R51, -INF , !P2 ;  /* 0xff80000033d07808 */ /* 0x000fe40005000000 */
[----:B-1----:R-:W-:Y:S02]  /*3b30*/  LOP3.LUT R58, R6, 0xff, RZ, 0xc0, !PT ;  /* 0x000000ff063a7812 */ /* 0x002fe400078ec0ff */
[----:B------:R-:W-:Y:S02]  /*3b40*/  FMNMX3.FTZ R6, R28, R179, R191, !PT ;  /* 0x000000b31c067276 */ /* 0x000fe400078100bf */
[----:B------:R-:W-:Y:S01]  /*3b50*/  FMNMX3.FTZ R11, R11, R178, R222, !PT ;  /* 0x000000b20b0b7276 */ /* 0x000fe200078100de */
[----:B------:R-:W-:Y:S01]  /*3b60*/  IMAD R58, R58, 0x10000, R58 ;  /* 0x000100003a3a7824 */ /* 0x000fe200078e023a */
[----:B------:R-:W-:-:S02]  /*3b70*/  FMNMX3.FTZ R6, R6, R183, R209, !PT ;  /* 0x000000b706067276 */ /* 0x000fc400078100d1 */
[----:B------:R-:W-:Y:S02]  /*3b80*/  FSETP.NEU.FTZ.AND P2, PT, R166, -INF , PT ;  /* 0xff800000a600780b */ /* 0x000fe40003f5d000 */
[----:B------:R-:W-:Y:S02]  /*3b90*/  FMNMX3.FTZ R6, R6, R207, R205, !PT ;  /* 0x000000cf06067276 */ /* 0x000fe400078100cd */
[----:B------:R-:W-:Y:S02]  /*3ba0*/  FMNMX3.FTZ R11, R11, R220, R210, !PT ;  /* 0x000000dc0b0b7276 */ /* 0x000fe400078100d2 */
[----:B------:R-:W-:Y:S02]  /*3bb0*/  FMNMX3.FTZ R12, R6, R203, R173, !PT ;  /* 0x000000cb060c7276 */ /* 0x000fe400078100ad */
[----:B------:R-:W-:Y:S02]  /*3bc0*/  FSEL R211, R211, RZ, P2 ;  /* 0x000000ffd3d37208 */ /* 0x000fe40001000000 */
[----:B------:R-:W-:-:S02]  /*3bd0*/  FMNMX3.FTZ R12, R12, R175, R172, !PT ;  /* 0x000000af0c0c7276 */ /* 0x000fc400078100ac */
[----:B------:R-:W-:Y:S01]  /*3be0*/  ISETP.GE.AND P2, PT, R21, R215, PT ;  /* 0x000000d71500720c */ /* 0x000fe20003f46270 */
[--C-:B------:R-:W-:Y:S01]  /*3bf0*/  FFMA.FTZ R51, R46, UR13, -R211.reuse ;  /* 0x0000000d2e337c23 */ /* 0x100fe200080108d3 */
[----:B------:R-:W-:Y:S01]  /*3c00*/  FMNMX.FTZ R12, R171, R12, !PT ;  /* 0x0000000cab0c7209 */ /* 0x000fe20007810000 */
[--C-:B------:R-:W-:Y:S01]  /*3c10*/  FFMA.FTZ R48, R80, UR13, -R211.reuse ;  /* 0x0000000d50307c23 */ /* 0x100fe200080108d3 */
[----:B------:R-:W-:Y:S01]  /*3c20*/  FSEL R65, R115, -INF , !P4 ;  /* 0xff80000073417808 */ /* 0x000fe20006000000 */
[----:B------:R-:W-:Y:S01]  /*3c30*/  FFMA.FTZ R55, R88, UR13, -R211 ;  /* 0x0000000d58377c23 */ /* 0x000fe200080108d3 */
[----:B------:R-:W-:Y:S01]  /*3c40*/  FSEL R66, R14, -INF , !P3 ;  /* 0xff8000000e427808 */ /* 0x000fe20005800000 */
[----:B------:R-:W1:Y:S01]  /*3c50*/  SHFL.BFLY PT, R9, R12, 0x2, 0x1f ;  /* 0x0c401f000c097f89 */ /* 0x000e6200000e0000 */
[----:B------:R-:W-:Y:S01]  /*3c60*/  FMNMX3.FTZ R11, R11, R208, R67, !PT ;  /* 0x000000d00b0b7276 */ /* 0x000fe20007810043 */
[--C-:B------:R-:W-:Y:S01]  /*3c70*/  FFMA.FTZ R52, R72, UR13, -R211.reuse ;  /* 0x0000000d48347c23 */ /* 0x100fe200080108d3 */
[----:B------:R-:W-:Y:S01]  /*3c80*/  FSETP.NEU.FTZ.AND P4, PT, R165, -INF , PT ;  /* 0xff800000a500780b */ /* 0x000fe20003f9d000 */
[----:B------:R-:W-:Y:S01]  /*3c90*/  MUFU.EX2 R51, R51 ;  /* 0x0000003300337308 */ /* 0x000fe20000000800 */
[----:B------:R-:W-:Y:S01]  /*3ca0*/  FSEL R64, R15, -INF , !P2 ;  /* 0xff8000000f407808 */ /* 0x000fe20005000000 */
[--C-:B------:R-:W-:Y:S01]  /*3cb0*/  FFMA.FTZ R47, R44, UR13, -R211.reuse ;  /* 0x0000000d2c2f7c23 */ /* 0x100fe200080108d3 */
[----:B------:R-:W-:Y:S01]  /*3cc0*/  FMNMX3.FTZ R11, R11, R65, R66, !PT ;  /* 0x000000410b0b7276 */ /* 0x000fe20007810042 */
[--C-:B------:R-:W-:Y:S01]  /*3cd0*/  FFMA.FTZ R44, R24, UR13, -R211.reuse ;  /* 0x0000000d182c7c23 */ /* 0x100fe200080108d3 */
[----:B------:R-:W-:Y:S01]  /*3ce0*/  FSEL R201, R201, RZ, P4 ;  /* 0x000000ffc9c97208 */ /* 0x000fe20002000000 */
[----:B------:R-:W-:Y:S01]  /*3cf0*/  FFMA.FTZ R43, R116, UR13, -R211 ;  /* 0x0000000d742b7c23 */ /* 0x000fe200080108d3 */
[----:B------:R-:W-:Y:S01]  /*3d00*/  FMNMX.FTZ R14, R64, R11, !PT ;  /* 0x0000000b400e7209 */ /* 0x000fe20007810000 */
[----:B------:R-:W-:Y:S01]  /*3d10*/  MUFU.EX2 R48, R48 ;  /* 0x0000003000307308 */ /* 0x000fe20000000800 */
[----:B------:R-:W-:Y:S01]  /*3d20*/  LOP3.LUT R246, R139, UR16, R239, 0x96, !PT ;  /* 0x000000108bf67c12 */ /* 0x000fe2000f8e96ef */
[--C-:B------:R-:W-:Y:S01]  /*3d30*/  FFMA.FTZ R49, R86, UR13, -R201.reuse ;  /* 0x0000000d56317c23 */ /* 0x100fe200080108c9 */
[----:B------:R-:W-:Y:S01]  /*3d40*/  FFMA.FTZ R46, R82, UR13, -R201 ;  /* 0x0000000d522e7c23 */ /* 0x000fe200080108c9 */
[----:B------:R-:W2:Y:S01]  /*3d50*/  SHFL.BFLY PT, R167, R14, 0x2, 0x1f ;  /* 0x0c401f000ea77f89 */ /* 0x000ea200000e0000 */
[----:B------:R-:W-:Y:S01]  /*3d60*/  LOP3.LUT R26, R26, UR21, R29, 0x96, !PT ;  /* 0x000000151a1a7c12 */ /* 0x000fe2000f8e961d */
[----:B------:R-:W-:-:S04]  /*3d70*/  IMAD.WIDE.U32 R246, R246, -0x2daee0ad, RZ ;  /* 0xd2511f53f6f67825 */ /* 0x000fc800078e00ff */
[--C-:B------:R-:W-:Y:S01]  /*3d80*/  FFMA.FTZ R53, R90, UR13, -R201.reuse ;  /* 0x0000000d5a357c23 */ /* 0x100fe200080108c9 */
[----:B------:R-:W-:Y:S01]  /*3d90*/  FFMA.FTZ R50, R4, UR13, -R201 ;  /* 0x0000000d04327c23 */ /* 0x000fe200080108c9 */
[----:B------:R-:W-:Y:S01]  /*3da0*/  MUFU.EX2 R49, R49 ;  /* 0x0000003100317308 */ /* 0x000fe20000000800 */
[----:B------:R-:W-:Y:S01]  /*3db0*/  IMAD.WIDE.U32 R26, R26, -0x326172a9, RZ ;  /* 0xcd9e8d571a1a7825 */ /* 0x000fe200078e00ff */
[----:B------:R-:W-:-:S03]  /*3dc0*/  PRMT R30, R32, 0x7773, RZ ;  /* 0x00007773201e7816 */ /* 0x000fc600000000ff */
[--C-:B------:R-:W-:Y:S01]  /*3dd0*/  FFMA.FTZ R41, R22, UR13, -R201.reuse ;  /* 0x0000000d16297c23 */ /* 0x100fe200080108c9 */
[----:B-1----:R-:W-:Y:S01]  /*3de0*/  FMNMX.FTZ R9, R12, R9, !PT ;  /* 0x000000090c097209 */ /* 0x002fe20007810000 */
[----:B------:R-:W-:Y:S01]  /*3df0*/  FFMA.FTZ R36, R20, UR13, -R201 ;  /* 0x0000000d14247c23 */ /* 0x000fe200080108c9 */
[----:B------:R-:W-:Y:S01]  /*3e00*/  PRMT R135, R32, 0x7772, RZ ;  /* 0x0000777220877816 */ /* 0x000fe200000000ff */
[----:B------:R-:W-:Y:S01]  /*3e10*/  FFMA.FTZ R38, R84, UR13, -R211 ;  /* 0x0000000d54267c23 */ /* 0x000fe200080108d3 */
[----:B------:R-:W1:Y:S01]  /*3e20*/  MUFU.EX2 R46, R46 ;  /* 0x0000002e002e7308 */ /* 0x000e620000000800 */
[----:B------:R-:W-:Y:S01]  /*3e30*/  LOP3.LUT R224, R250, UR24, R247, 0x96, !PT ;  /* 0x00000018fae07c12 */ /* 0x000fe2000f8e96f7 */
[----:B------:R-:W3:Y:S01]  /*3e40*/  SHFL.BFLY PT, R168, R9, 0x1, 0x1f ;  /* 0x0c201f0009a87f89 */ /* 0x000ee200000e0000 */
[----:B------:R-:W-:Y:S01]  /*3e50*/  LOP3.LUT R133, R26, UR8, R33, 0x96, !PT ;  /* 0x000000081a857c12 */ /* 0x000fe2000f8e9621 */
[--C-:B------:R-:W-:Y:S01]  /*3e60*/  FFMA.FTZ R45, R10, UR13, -R201.reuse ;  /* 0x0000000d0a2d7c23 */ /* 0x100fe200080108c9 */
[----:B------:R-:W-:Y:S01]  /*3e70*/  PRMT R135, R135, 0x5410, R30 ;  /* 0x0000541087877816 */ /* 0x000fe2000000001e */
[----:B------:R-:W-:Y:S01]  /*3e80*/  IMAD.WIDE.U32 R224, R224, -0x326172a9, RZ ;  /* 0xcd9e8d57e0e07825 */ /* 0x000fe200078e00ff */
[C---:B------:R-:W-:Y:S01]  /*3e90*/  LOP3.LUT R30, R133.reuse, 0xffff, RZ, 0xc0, !PT ;  /* 0x0000ffff851e7812 */ /* 0x040fe200078ec0ff */
[----:B------:R-:W-:Y:S01]  /*3ea0*/  MUFU.EX2 R53, R53 ;  /* 0x0000003500357308 */ /* 0x000fe20000000800 */
[----:B------:R-:W-:Y:S01]  /*3eb0*/  PRMT R26, R133, 0x7632, R26 ;  /* 0x00007632851a7816 */ /* 0x000fe2000000001a */
[--C-:B------:R-:W-:Y:S01]  /*3ec0*/  FFMA.FTZ R42, R8, UR13, -R201.reuse ;  /* 0x0000000d082a7c23 */ /* 0x100fe200080108c9 */
[----:B------:R-:W-:Y:S01]  /*3ed0*/  LOP3.LUT R135, R135, 0xff00ff, RZ, 0xc0, !PT ;  /* 0x00ff00ff87877812 */ /* 0x000fe200078ec0ff */
[----:B------:R-:W4:Y:S01]  /*3ee0*/  LDSM.16.MT88.4 R80, [R170] ;  /* 0x00000000aa50783b */ /* 0x000f220000004200 */
[----:B------:R-:W-:Y:S01]  /*3ef0*/  LOP3.LUT R5, R133, 0xff, RZ, 0xc0, !PT ;  /* 0x000000ff85057812 */ /* 0x000fe200078ec0ff */
[----:B------:R-:W-:Y:S01]  /*3f00*/  FFMA.FTZ R217, R228, UR13, -R201 ;  /* 0x0000000de4d97c23 */ /* 0x000fe200080108c9 */
[----:B------:R-:W-:Y:S01]  /*3f10*/  SHF.R.U32.HI R30, RZ, 0x8, R30 ;  /* 0x00000008ff1e7819 */ /* 0x000fe2000001161e */
[----:B------:R-:W3:Y:S01]  /*3f20*/  MUFU.EX2 R50, R50 ;  /* 0x0000003200327308 */ /* 0x000ee20000000800 */
[----:B------:R-:W-:Y:S01]  /*3f30*/  SHF.R.U32.HI R133, RZ, 0x18, R133 ;  /* 0x00000018ff857819 */ /* 0x000fe20000011685 */
[----:B------:R-:W-:Y:S01]  /*3f40*/  LDSM.16.MT88.4 R20, [R176+0xa400] ;  /* 0x00a40000b014783b */ /* 0x000fe20000004200 */
[----:B------:R-:W-:Y:S01]  /*3f50*/  LOP3.LUT R26, R26, 0xff, RZ, 0xc0, !PT ;  /* 0x000000ff1a1a7812 */ /* 0x000fe200078ec0ff */
[----:B------:R-:W-:Y:S01]  /*3f60*/  FFMA.FTZ R194, R194, UR13, -R211 ;  /* 0x0000000dc2c27c23 */ /* 0x000fe200080108d3 */
[----:B------:R-:W-:Y:S01]  /*3f70*/  LOP3.LUT R54, R238, UR7, R57, 0x96, !PT ;  /* 0x00000007ee367c12 */ /* 0x000fe2000f8e9639 */
[----:B------:R-:W-:Y:S01]  /*3f80*/  FFMA.FTZ R221, R226, UR13, -R201 ;  /* 0x0000000de2dd7c23 */ /* 0x000fe200080108c9 */
[----:B------:R-:W-:Y:S01]  /*3f90*/  LOP3.LUT R60, R56, UR6, R225, 0x96, !PT ;  /* 0x00000006383c7c12 */ /* 0x000fe2000f8e96e1 */
[----:B------:R-:W-:Y:S01]  /*3fa0*/  MUFU.EX2 R55, R55 ;  /* 0x0000003700377308 */ /* 0x000fe20000000800 */
[----:B------:R-:W-:Y:S01]  /*3fb0*/  LOP3.LUT R12, R18, UR9, R27, 0x96, !PT ;  /* 0x00000009120c7c12 */ /* 0x000fe2000f8e961b */
[----:B------:R-:W-:Y:S01]  /*3fc0*/  IMAD.WIDE.U32 R112, R54, -0x2daee0ad, RZ ;  /* 0xd2511f5336707825 */ /* 0x000fe200078e00ff */
[----:B------:R-:W-:-:S02]  /*3fd0*/  HSET2.LE.AND R135, R135, R58, PT ;  /* 0x0000003a87877233 */ /* 0x000fc40003803000 */
[----:B------:R-:W-:Y:S01]  /*3fe0*/  PRMT R5, R5, 0x5410, R30 ;  /* 0x0000541005057816 */ /* 0x000fe2000000001e */
[----:B------:R-:W-:Y:S01]  /*3ff0*/  IMAD.WIDE.U32 R60, R60, -0x2daee0ad, RZ ;  /* 0xd2511f533c3c7825 */ /* 0x000fe200078e00ff */
[----:B------:R-:W-:Y:S01]  /*4000*/  PRMT R133, R26, 0x5410, R133 ;  /* 0x000054101a857816 */ /* 0x000fe20000000085 */
[----:B------:R-:W3:Y:S01]  /*4010*/  MUFU.EX2 R52, R52 ;  /* 0x0000003400347308 */ /* 0x000ee20000000800 */
[----:B-1----:R-:W-:Y:S01]  /*4020*/  F2FP.F16.F32.PACK_AB R4, R46, R49 ;  /* 0x000000312e04723e */ /* 0x002fe200000000ff */
[----:B------:R-:W-:Y:S01]  /*4030*/  IMAD.WIDE.U32 R12, R12, -0x2daee0ad, RZ ;  /* 0xd2511f530c0c7825 */ /* 0x000fe200078e00ff */
[----:B--2---:R-:W-:Y:S01]  /*4040*/  FMNMX.FTZ R167, R14, R167, !PT ;  /* 0x000000a70ea77209 */ /* 0x004fe20007810000 */
[----:B------:R-:W-:Y:S01]  /*4050*/  LDSM.16.MT88.4 R28, [R176+0x9400] ;  /* 0x00940000b01c783b */ /* 0x000fe20000004200 */
[--C-:B------:R-:W-:Y:S01]  /*4060*/  HSET2.LE.AND R134, R7, R58.reuse, PT ;  /* 0x0000003a07867233 */ /* 0x100fe20003803000 */
[----:B------:R-:W-:Y:S01]  /*4070*/  IMAD.MOV.U32 R14, RZ, RZ, R12 ;  /* 0x000000ffff0e7224 */ /* 0x000fe200078e000c */
[----:B------:R-:W-:Y:S01]  /*4080*/  LOP3.LUT R135, R4, R135, RZ, 0xc0, !PT ;  /* 0x0000008704877212 */ /* 0x000fe200078ec0ff */
[----:B------:R-:W-:Y:S01]  /*4090*/  MUFU.EX2 R41, R41 ;  /* 0x0000002900297308 */ /* 0x000fe20000000800 */
[----:B------:R-:W-:Y:S01]  /*40a0*/  F2FP.F16.F32.PACK_AB R7, R48, R51 ;  /* 0x000000333007723e */ /* 0x000fe200000000ff */
[----:B------:R-:W-:Y:S01]  /*40b0*/  SHFL.BFLY PT, R62, R167, 0x1, 0x1f ;  /* 0x0c201f00a73e7f89 */ /* 0x000fe200000e0000 */
[----:B------:R-:W-:-:S02]  /*40c0*/  HSET2.LE.AND R5, R5, R58, PT ;  /* 0x0000003a05057233 */ /* 0x000fc40003803000 */
[----:B------:R-:W-:Y:S01]  /*40d0*/  HSET2.LE.AND R133, R133, R58, PT ;  /* 0x0000003a85857233 */ /* 0x000fe20003803000 */
[----:B------:R-:W-:Y:S01]  /*40e0*/  LDSM.16.MT88.4 R24, [R170+0x400] ;  /* 0x00040000aa18783b */ /* 0x000fe20000004200 */
[----:B---3--:R-:W-:Y:S01]  /*40f0*/  F2FP.F16.F32.PACK_AB R4, R50, R53 ;  /* 0x000000353204723e */ /* 0x008fe200000000ff */
[----:B------:R-:W1:Y:S01]  /*4100*/  MUFU.EX2 R36, R36 ;  /* 0x0000002400247308 */ /* 0x000e620000000800 */
[----:B------:R-:W-:Y:S02]  /*4110*/  F2FP.F16.F32.PACK_AB R132, R52, R55 ;  /* 0x000000373484723e */ /* 0x000fe400000000ff */
[----:B------:R-:W-:Y:S02]  /*4120*/  LOP3.LUT R68, R246, UR23, R113, 0x96, !PT ;  /* 0x00000017f6447c12 */ /* 0x000fe4000f8e9671 */
[----:B------:R-:W-:Y:S02]  /*4130*/  LOP3.LUT R112, R112, UR22, R61, 0x96, !PT ;  /* 0x0000001670707c12 */ /* 0x000fe4000f8e963d */
[C---:B------:R-:W-:Y:S01]  /*4140*/  PRMT R35, R12.reuse, 0x7773, RZ ;  /* 0x000077730c237816 */ /* 0x040fe200000000ff */
[----:B------:R-:W-:Y:S01]  /*4150*/  MUFU.EX2 R47, R47 ;  /* 0x0000002f002f7308 */ /* 0x000fe20000000800 */
[----:B------:R-:W-:Y:S01]  /*4160*/  PRMT R10, R12, 0x7772, RZ ;  /* 0x000077720c0a7816 */ /* 0x000fe200000000ff */
[----:B------:R-:W-:Y:S01]  /*4170*/  IMAD.WIDE.U32 R68, R68, -0x326172a9, RZ ;  /* 0xcd9e8d5744447825 */ /* 0x000fe200078e00ff */
[----:B------:R-:W-:-:S02]  /*4180*/  LOP3.LUT R33, R16, UR19, R13, 0x96, !PT ;  /* 0x0000001310217c12 */ /* 0x000fc4000f8e960d */
[----:B------:R-:W-:Y:S01]  /*4190*/  LOP3.LUT R134, R7, R134, RZ, 0xc0, !PT ;  /* 0x0000008607867212 */ /* 0x000fe200078ec0ff */
[----:B------:R-:W-:Y:S01]  /*41a0*/  IMAD.WIDE.U32 R112, R112, -0x326172a9, RZ ;  /* 0xcd9e8d5770707825 */ /* 0x000fe200078e00ff */
[----:B------:R-:W-:Y:S01]  /*41b0*/  LOP3.LUT R132, R132, R5, RZ, 0xc0, !PT ;  /* 0x0000000584847212 */ /* 0x000fe200078ec0ff */
[----:B------:R-:W-:Y:S01]  /*41c0*/  MUFU.EX2 R44, R44 ;  /* 0x0000002c002c7308 */ /* 0x000fe20000000800 */
[----:B------:R-:W-:Y:S01]  /*41d0*/  LOP3.LUT R133, R4, R133, RZ, 0xc0, !PT ;  /* 0x0000008504857212 */ /* 0x000fe200078ec0ff */
[----:B------:R-:W-:Y:S01]  /*41e0*/  LDSM.16.MT88.4 R16, [R170+0x1400] ;  /* 0x00140000aa10783b */ /* 0x000fe20000004200 */
[----:B------:R-:W-:Y:S02]  /*41f0*/  FMNMX.FTZ R168, R9, R168, !PT ;  /* 0x000000a809a87209 */ /* 0x000fe40007810000 */
[----:B------:R-:W-:Y:S01]  /*4200*/  PRMT R35, R10, 0x5410, R35 ;  /* 0x000054100a237816 */ /* 0x000fe20000000023 */
[----:B------:R-:W2:Y:S01]  /*4210*/  LDSM.16.MT88.4 R4, [R170+0x2000] ;  /* 0x00200000aa04783b */ /* 0x000ea20000004200 */
[C---:B------:R-:W-:Y:S01]  /*4220*/  LOP3.LUT R9, R33.reuse, 0xffff, RZ, 0xc0, !PT ;  /* 0x0000ffff21097812 */ /* 0x040fe200078ec0ff */
[----:B------:R-:W-:Y:S01]  /*4230*/  MUFU.EX2 R43, R43 ;  /* 0x0000002b002b7308 */ /* 0x000fe20000000800 */
[----:B------:R-:W-:Y:S01]  /*4240*/  PRMT R10, R33, 0x7632, R10 ;  /* 0x00007632210a7816 */ /* 0x000fe2000000000a */
[----:B------:R-:W-:Y:S01]  /*4250*/  FMUL.FTZ R174, R168, UR13 ;  /* 0x0000000da8ae7c20 */ /* 0x000fe20008410000 */
[----:B------:R-:W-:Y:S01]  /*4260*/  PRMT R11, R12, 0x7771, RZ ;  /* 0x000077710c0b7816 */ /* 0x000fe200000000ff */
[----:B------:R-:W-:Y:S01]  /*4270*/  HMMA.16816.F32 R156, R132, R148, RZ ;  /* 0x00000094849c723c */ /* 0x000fe200000018ff */
[----:B------:R-:W-:-:S02]  /*4280*/  LOP3.LUT R35, R35, 0xff00ff, RZ, 0xc0, !PT ;  /* 0x00ff00ff23237812 */ /* 0x000fc400078ec0ff */
[----:B------:R-:W-:Y:S01]  /*4290*/  LOP3.LUT R14, R14, 0xff, RZ, 0xc0, !PT ;  /* 0x000000ff0e0e7812 */ /* 0x000fe200078ec0ff */
[----:B------:R-:W3:Y:S01]  /*42a0*/  MUFU.EX2 R38, R38 ;  /* 0x0000002600267308 */ /* 0x000ee20000000800 */
[----:B------:R-:W-:Y:S02]  /*42b0*/  LOP3.LUT R12, R33, 0xff, RZ, 0xc0, !PT ;  /* 0x000000ff210c7812 */ /* 0x000fe400078ec0ff */
[----:B------:R-:W-:Y:S01]  /*42c0*/  SHF.R.U32.HI R9, RZ, 0x8, R9 ;  /* 0x00000008ff097819 */ /* 0x000fe20000011609 */
[C---:B----4-:R-:W-:Y:S01]  /*42d0*/  HMMA.16816.F32 R72, R132.reuse, R80, RZ ;  /* 0x000000508448723c */ /* 0x050fe200000018ff */
[----:B------:R-:W-:Y:S02]  /*42e0*/  LOP3.LUT R56, R224, UR11, R69, 0x96, !PT ;  /* 0x0000000be0387c12 */ /* 0x000fe4000f8e9645 */
[----:B------:R-:W-:Y:S01]  /*42f0*/  LOP3.LUT R61, R68, UR10, R113, 0x96, !PT ;  /* 0x0000000a443d7c12 */ /* 0x000fe2000f8e9671 */
[----:B------:R-:W-:Y:S01]  /*4300*/  MUFU.EX2 R45, R45 ;  /* 0x0000002d002d7308 */ /* 0x000fe20000000800 */
[----:B------:R-:W-:Y:S01]  /*4310*/  SHF.R.U32.HI R33, RZ, 0x18, R33 ;  /* 0x00000018ff217819 */ /* 0x000fe20000011621 */
[----:B------:R-:W-:Y:S01]  /*4320*/  IMAD.WIDE.U32 R114, R56, -0x2daee0ad, RZ ;  /* 0xd2511f5338727825 */ /* 0x000fe200078e00ff */
[----:B------:R-:W-:Y:S01]  /*4330*/  LOP3.LUT R10, R10, 0xff, RZ, 0xc0, !PT ;  /* 0x000000ff0a0a7812 */ /* 0x000fe200078ec0ff */
[C---:B------:R-:W-:Y:S01]  /*4340*/  HMMA.16816.F32 R88, R132.reuse, R96, RZ ;  /* 0x000000608458723c */ /* 0x040fe200000018ff */
[----:B------:R-:W-:Y:S01]  /*4350*/  PRMT R11, R14, 0x5410, R11 ;  /* 0x000054100e0b7816 */ /* 0x000fe2000000000b */
[----:B------:R-:W-:Y:S01]  /*4360*/  IMAD.WIDE.U32 R2, R61, -0x2daee0ad, RZ ;  /* 0xd2511f533d027825 */ /* 0x000fe200078e00ff */
[----:B------:R-:W-:Y:S01]  /*4370*/  PRMT R9, R12, 0x5410, R9 ;  /* 0x000054100c097816 */ /* 0x000fe20000000009 */
[----:B------:R-:W4:Y:S01]  /*4380*/  MUFU.EX2 R42, R42 ;  /* 0x0000002a002a7308 */ /* 0x000f220000000800 */
[----:B------:R-:W-:Y:S01]  /*4390*/  HSET2.LE.AND R35, R35, R58, PT ;  /* 0x0000003a23237233 */ /* 0x000fe20003803000 */
[----:B------:R-:W2:Y:S01]  /*43a0*/  LDSM.16.MT88.4 R12, [R176+0xb400] ;  /* 0x00b40000b00c783b */ /* 0x000ea20000004200 */
[----:B------:R-:W-:Y:S01]  /*43b0*/  PRMT R33, R10, 0x5410, R33 ;  /* 0x000054100a217816 */ /* 0x000fe20000000021 */
[----:B------:R-:W-:Y:S01]  /*43c0*/  HMMA.16816.F32 R104, R132, R144, RZ ;  /* 0x000000908468723c */ /* 0x000fe200000018ff */
[----:B-1----:R-:W-:-:S02]  /*43d0*/  F2FP.F16.F32.PACK_AB R8, R36, R41 ;  /* 0x000000292408723e */ /* 0x002fc400000000ff */
[--C-:B------:R-:W-:Y:S01]  /*43e0*/  HSET2.LE.AND R34, R11, R58.reuse, PT ;  /* 0x0000003a0b227233 */ /* 0x100fe20003803000 */
[----:B------:R-:W-:Y:S01]  /*43f0*/  MUFU.EX2 R217, R217 ;  /* 0x000000d900d97308 */ /* 0x000fe20000000800 */
[--C-:B------:R-:W-:Y:S02]  /*4400*/  HSET2.LE.AND R32, R9, R58.reuse, PT ;  /* 0x0000003a09207233 */ /* 0x100fe40003803000 */
[----:B------:R-:W-:Y:S01]  /*4410*/  LOP3.LUT R35, R8, R35, RZ, 0xc0, !PT ;  /* 0x0000002308237212 */ /* 0x000fe200078ec0ff */
[----:B------:R-:W-:Y:S01]  /*4420*/  HMMA.16816.F32 R116, R132, R120, RZ ;  /* 0x000000788474723c */ /* 0x000fe200000018ff */
[----:B---3--:R-:W-:Y:S02]  /*4430*/  F2FP.F16.F32.PACK_AB R11, R38, R43 ;  /* 0x0000002b260b723e */ /* 0x008fe400000000ff */
[----:B------:R-:W-:Y:S01]  /*4440*/  F2FP.F16.F32.PACK_AB R9, R44, R47 ;  /* 0x0000002f2c09723e */ /* 0x000fe200000000ff */
[----:B------:R-:W-:Y:S01]  /*4450*/  MUFU.EX2 R194, R194 ;  /* 0x000000c200c27308 */ /* 0x000fe20000000800 */
[----:B------:R-:W-:-:S02]  /*4460*/  HSET2.LE.AND R33, R33, R58, PT ;  /* 0x0000003a21217233 */ /* 0x000fc40003803000 */
[----:B----4-:R-:W-:Y:S01]  /*4470*/  F2FP.F16.F32.PACK_AB R8, R42, R45 ;  /* 0x0000002d2a08723e */ /* 0x010fe200000000ff */
[----:B--2---:R-:W-:Y:S01]  /*4480*/  HMMA.16816.F32 R124, R132, R4, RZ ;  /* 0x00000004847c723c */ /* 0x004fe200000018ff */
[----:B------:R-:W-:Y:S02]  /*4490*/  LOP3.LUT R84, R114, UR20, R3, 0x96, !PT ;  /* 0x0000001472547c12 */ /* 0x000fe4000f8e9603 */
[----:B------:R-:W-:Y:S01]  /*44a0*/  FMNMX.FTZ R167, R167, R62, !PT ;  /* 0x0000003ea7a77209 */ /* 0x000fe20007810000 */
[----:B------:R-:W-:Y:S01]  /*44b0*/  MUFU.EX2 R221, R221 ;  /* 0x000000dd00dd7308 */ /* 0x000fe20000000800 */
[----:B------:R-:W-:Y:S01]  /*44c0*/  LOP3.LUT R34, R11, R34, RZ, 0xc0, !PT ;  /* 0x000000220b227212 */ /* 0x000fe200078ec0ff */
[----:B------:R-:W-:Y:S01]  /*44d0*/  IMAD.WIDE.U32 R84, R84, -0x326172a9, RZ ;  /* 0xcd9e8d5754547825 */ /* 0x000fe200078e00ff */
[----:B------:R-:W-:-:S03]  /*44e0*/  LOP3.LUT R32, R9, R32, RZ, 0xc0, !PT ;  /* 0x0000002009207212 */ /* 0x000fc600078ec0ff */
[C---:B------:R-:W-:Y:S01]  /*44f0*/  FMUL.FTZ R177, R167.reuse, UR13 ;  /* 0x0000000da7b17c20 */ /* 0x040fe20008410000 */
[----:B------:R-:W-:Y:S01]  /*4500*/  LOP3.LUT R33, R8, R33, RZ, 0xc0, !PT ;  /* 0x0000002108217212 */ /* 0x000fe200078ec0ff */
[----:B------:R-:W-:Y:S01]  /*4510*/  IMAD.MOV.U32 R62, RZ, RZ, R84 ;  /* 0x000000ffff3e7224 */ /* 0x000fe200078e0054 */
[----:B------:R-:W-:Y:S01]  /*4520*/  FSETP.NEU.FTZ.AND P0, PT, R168, -INF , PT ;  /* 0xff800000a800780b */ /* 0x000fe20003f1d000 */
[----:B------:R-:W1:Y:S01]  /*4530*/  LDSM.16.MT88.4 R8, [R170+0x2400] ;  /* 0x00240000aa08783b */ /* 0x000e620000004200 */
[----:B------:R-:W-:Y:S01]  /*4540*/  LOP3.LUT R114, R60, UR21, R115, 0x96, !PT ;  /* 0x000000153c727c12 */ /* 0x000fe2000f8e9673 */
[----:B------:R-:W-:Y:S01]  /*4550*/  HMMA.16816.F32 R152, R132, R150, RZ ;  /* 0x000000968498723c */ /* 0x000fe200000018ff */
[----:B------:R-:W-:Y:S02]  /*4560*/  FSEL R174, R174, RZ, P0 ;  /* 0x000000ffaeae7208 */ /* 0x000fe40000000000 */
[----:B------:R-:W-:Y:S01]  /*4570*/  FSETP.NEU.FTZ.AND P0, PT, R167, -INF , PT ;  /* 0xff800000a700780b */ /* 0x000fe20003f1d000 */
[----:B------:R-:W-:Y:S01]  /*4580*/  IMAD.WIDE.U32 R114, R114, -0x326172a9, RZ ;  /* 0xcd9e8d5772727825 */ /* 0x000fe200078e00ff */
[----:B------:R-:W-:-:S03]  /*4590*/  PRMT R69, R84, 0x7771, RZ ;  /* 0x0000777154457816 */ /* 0x000fc600000000ff */
[--C-:B------:R-:W-:Y:S01]  /*45a0*/  FFMA.FTZ R54, R137, UR13, -R174.reuse ;  /* 0x0000000d89367c23 */ /* 0x100fe200080108ae */
[----:B------:R-:W-:Y:S01]  /*45b0*/  FSEL R177, R177, RZ, P0 ;  /* 0x000000ffb1b17208 */ /* 0x000fe20000000000 */
[--C-:B------:R-:W-:Y:S01]  /*45c0*/  FFMA.FTZ R57, R103, UR13, -R174.reuse ;  /* 0x0000000d67397c23 */ /* 0x100fe200080108ae */
[----:B------:R-:W-:Y:S01]  /*45d0*/  LOP3.LUT R62, R62, 0xff, RZ, 0xc0, !PT ;  /* 0x000000ff3e3e7812 */ /* 0x000fe200078ec0ff */
[--C-:B------:R-:W-:Y:S01]  /*45e0*/  FFMA.FTZ R59, R101, UR13, -R174.reuse ;  /* 0x0000000d653b7c23 */ /* 0x100fe200080108ae */
[--C-:B------:R-:W-:Y:S01]  /*45f0*/  FFMA.FTZ R56, R131, UR13, -R174.reuse ;  /* 0x0000000d83387c23 */ /* 0x100fe200080108ae */
[----:B------:R-:W-:Y:S01]  /*4600*/  FFMA.FTZ R61, R102, UR13, -R177 ;  /* 0x0000000d663d7c23 */ /* 0x000fe200080108b1 */
[----:B------:R-:W-:Y:S01]  /*4610*/  PRMT R69, R62, 0x5410, R69 ;  /* 0x000054103e457816 */ /* 0x000fe20000000045 */
[--C-:B------:R-:W-:Y:S01]  /*4620*/  FFMA.FTZ R60, R128, UR13, -R177.reuse ;  /* 0x0000000d803c7c23 */ /* 0x100fe200080108b1 */
[--C-:B------:R-:W-:Y:S01]  /*4630*/  FFMA.FTZ R63, R130, UR13, -R177.reuse ;  /* 0x0000000d823f7c23 */ /* 0x100fe200080108b1 */
[----:B------:R-:W-:Y:S01]  /*4640*/  FFMA.FTZ R62, R100, UR13, -R177 ;  /* 0x0000000d643e7c23 */ /* 0x000fe200080108b1 */
[C---:B------:R-:W-:Y:S01]  /*4650*/  PRMT R68, R84.reuse, 0x7773, RZ ;  /* 0x0000777354447816 */ /* 0x040fe200000000ff */
[C---:B------:R-:W-:Y:S01]  /*4660*/  HMMA.16816.F32 R76, R132.reuse, R82, RZ ;  /* 0x00000052844c723c */ /* 0x040fe200000018ff */
[----:B------:R-:W-:Y:S01]  /*4670*/  PRMT R71, R84, 0x7772, RZ ;  /* 0x0000777254477816 */ /* 0x000fe200000000ff */
[----:B------:R-:W-:Y:S01]  /*4680*/  MUFU.EX2 R54, R54 ;  /* 0x0000003600367308 */ /* 0x000fe20000000800 */
[--C-:B------:R-:W-:Y:S01]  /*4690*/  LOP3.LUT R70, R114, UR8, R85.reuse, 0x96, !PT ;  /* 0x0000000872467c12 */ /* 0x100fe2000f8e9655 */
[----:B------:R-:W-:Y:S01]  /*46a0*/  FFMA.FTZ R189, R181, UR13, -R174 ;  /* 0x0000000db5bd7c23 */ /* 0x000fe200080108ae */
[----:B------:R-:W-:Y:S01]  /*46b0*/  PRMT R71, R71, 0x5410, R68 ;  /* 0x0000541047477816 */ /* 0x000fe20000000044 */
[--C-:B------:R-:W-:Y:S01]  /*46c0*/  FFMA.FTZ R181, R191, UR13, -R174.reuse ;  /* 0x0000000dbfb57c23 */ /* 0x100fe200080108ae */
[C---:B------:R-:W-:Y:S01]  /*46d0*/  LOP3.LUT R68, R70.reuse, 0xffff, RZ, 0xc0, !PT ;  /* 0x0000ffff46447812 */ /* 0x040fe200078ec0ff */
[C---:B------:R-:W-:Y:S01]  /*46e0*/  HMMA.16816.F32 R92, R132.reuse, R98, RZ ;  /* 0x00000062845c723c */ /* 0x040fe200000018ff */
[C---:B------:R-:W-:Y:S01]  /*46f0*/  PRMT R85, R70.reuse, 0x7632, R85 ;  /* 0x0000763246557816 */ /* 0x040fe20000000055 */
[----:B------:R-:W2:Y:S01]  /*4700*/  MUFU.EX2 R57, R57 ;  /* 0x0000003900397308 */ /* 0x000ea20000000800 */
[----:B------:R-:W-:Y:S01]  /*4710*/  LOP3.LUT R84, R70, 0xff, RZ, 0xc0, !PT ;  /* 0x000000ff46547812 */ /* 0x000fe200078ec0ff */
[----:B------:R-:W-:Y:S01]  /*4720*/  FFMA.FTZ R180, R183, UR13, -R174 ;  /* 0x0000000db7b47c23 */ /* 0x000fe200080108ae */
[----:B------:R-:W-:Y:S01]  /*4730*/  SHF.R.U32.HI R70, RZ, 0x18, R70 ;  /* 0x00000018ff467819 */ /* 0x000fe20000011646 */
[----:B------:R-:W-:Y:S01]  /*4740*/  FFMA.FTZ R188, R179, UR13, -R174 ;  /* 0x0000000db3bc7c23 */ /* 0x000fe200080108ae */
[----:B------:R-:W-:Y:S01]  /*4750*/  SHF.R.U32.HI R87, RZ, 0x8, R68 ;  /* 0x00000008ff577819 */ /* 0x000fe20000011644 */
[C---:B------:R-:W-:Y:S01]  /*4760*/  HMMA.16816.F32 R108, R132.reuse, R146, RZ ;  /* 0x00000092846c723c */ /* 0x040fe200000018ff */
[----:B------:R-:W-:Y:S01]  /*4770*/  LOP3.LUT R85, R85, 0xff, RZ, 0xc0, !PT ;  /* 0x000000ff55557812 */ /* 0x000fe200078ec0ff */
[----:B------:R-:W-:Y:S01]  /*4780*/  MUFU.EX2 R59, R59 ;  /* 0x0000003b003b7308 */ /* 0x000fe20000000800 */
[----:B------:R-:W-:Y:S01]  /*4790*/  LOP3.LUT R71, R71, 0xff00ff, RZ, 0xc0, !PT ;  /* 0x00ff00ff47477812 */ /* 0x000fe200078ec0ff */
[----:B------:R-:W-:Y:S01]  /*47a0*/  FFMA.FTZ R179, R252, UR13, -R177 ;  /* 0x0000000dfcb37c23 */ /* 0x000fe200080108b1 */
[----:B------:R-:W-:Y:S01]  /*47b0*/  PRMT R87, R84, 0x5410, R87 ;  /* 0x0000541054577816 */ /* 0x000fe20000000057 */
[--C-:B------:R-:W-:Y:S01]  /*47c0*/  FFMA.FTZ R178, R178, UR13, -R177.reuse ;  /* 0x0000000db2b27c23 */ /* 0x100fe200080108b1 */
[----:B------:R-:W-:Y:S01]  /*47d0*/  PRMT R85, R85, 0x5410, R70 ;  /* 0x0000541055557816 */ /* 0x000fe20000000046 */
[C---:B------:R-:W-:Y:S01]  /*47e0*/  HMMA.16816.F32 R140, R132.reuse, R122, RZ ;  /* 0x0000007a848c723c */ /* 0x040fe200000018ff */
[--C-:B------:R-:W-:Y:S01]  /*47f0*/  HSET2.LE.AND R69, R69, R58.reuse, PT ;  /* 0x0000003a45457233 */ /* 0x100fe20003803000 */
[----:B------:R-:W3:Y:S01]  /*4800*/  MUFU.EX2 R56, R56 ;  /* 0x0000003800387308 */ /* 0x000ee20000000800 */
[--C-:B------:R-:W-:Y:S01]  /*4810*/  HSET2.LE.AND R71, R71, R58.reuse, PT ;  /* 0x0000003a47477233 */ /* 0x100fe20003803000 */
[--C-:B------:R-:W-:Y:S01]  /*4820*/  FFMA.FTZ R183, R182, UR13, -R177.reuse ;  /* 0x0000000db6b77c23 */ /* 0x100fe200080108b1 */
[--C-:B------:R-:W-:Y:S01]  /*4830*/  HSET2.LE.AND R87, R87, R58.reuse, PT ;  /* 0x0000003a57577233 */ /* 0x100fe20003803000 */
[----:B------:R-:W-:Y:S01]  /*4840*/  FFMA.FTZ R182, R248, UR13, -R177 ;  /* 0x0000000df8b67c23 */ /* 0x000fe200080108b1 */
[----:B------:R-:W-:Y:S01]  /*4850*/  HSET2.LE.AND R129, R85, R58, PT ;  /* 0x0000003a55817233 */ /* 0x000fe20003803000 */
[----:B------:R-:W-:Y:S01]  /*4860*/  HMMA.16816.F32 R132, R132, R6, RZ ;  /* 0x000000068484723c */ /* 0x000fe200000018ff */
[----:B--2---:R-:W-:Y:S01]  /*4870*/  F2FP.F16.F32.PACK_AB R128, R57, R54 ;  /* 0x000000363980723e */ /* 0x004fe200000000ff */
[----:B------:R-:W-:Y:S01]  /*4880*/  MUFU.EX2 R61, R61 ;  /* 0x0000003d003d7308 */ /* 0x000fe20000000800 */
[----:B------:R-:W-:Y:S01]  /*4890*/  LOP3.LUT R248, R197, UR17, R251, 0x96, !PT ;  /* 0x00000011c5f87c12 */ /* 0x000fe2000f8e96fb */
[--C-:B------:R-:W-:Y:S01]  /*48a0*/  FFMA.FTZ R191, R196, UR13, -R211.reuse ;  /* 0x0000000dc4bf7c23 */ /* 0x100fe200080108d3 */
[----:B------:R-:W-:Y:S01]  /*48b0*/  LOP3.LUT R128, R128, R87, RZ, 0xc0, !PT ;  /* 0x0000005780807212 */ /* 0x000fe200078ec0ff */
[--C-:B------:R-:W-:Y:S01]  /*48c0*/  FFMA.FTZ R196, R240, UR13, -R211.reuse ;  /* 0x0000000df0c47c23 */ /* 0x100fe200080108d3 */
[----:B------:R-:W-:Y:S01]  /*48d0*/  FFMA.FTZ R197, R206, UR13, -R211 ;  /* 0x0000000dcec57c23 */ /* 0x000fe200080108d3 */
[----:B------:R-:W-:Y:S01]  /*48e0*/  HMMA.16816.F32 R156, R32, R28, R156 ;  /* 0x0000001c209c723c */ /* 0x000fe2000000189c */
[----:B------:R-:W-:Y:S01]  /*48f0*/  IMAD.WIDE.U32 R248, R248, -0x326172a9, RZ ;  /* 0xcd9e8d57f8f87825 */ /* 0x000fe200078e00ff */
[----:B------:R-:W-:Y:S01]  /*4900*/  MUFU.EX2 R60, R60 ;  /* 0x0000003c003c7308 */ /* 0x000fe20000000800 */
[----:B---3--:R-:W-:-:S02]  /*4910*/  F2FP.F16.F32.PACK_AB R130, R56, R59 ;  /* 0x0000003b3882723e */ /* 0x008fc400000000ff */
[--C-:B------:R-:W-:Y:S01]  /*4920*/  FFMA.FTZ R206, R204, UR13, -R201.reuse ;  /* 0x0000000dccce7c23 */ /* 0x100fe200080108c9 */
[----:B------:R-:W-:Y:S01]  /*4930*/  FFMA.FTZ R204, R236, UR13, -R201 ;  /* 0x0000000deccc7c23 */ /* 0x000fe200080108c9 */
[--C-:B------:R-:W-:Y:S01]  /*4940*/  FFMA.FTZ R203, R203, UR13, -R174.reuse ;  /* 0x0000000dcbcb7c23 */ /* 0x100fe200080108ae */
[----:B------:R-:W-:Y:S01]  /*4950*/  LOP3.LUT R130, R130, R69, RZ, 0xc0, !PT ;  /* 0x0000004582827212 */ /* 0x000fe200078ec0ff */
[----:B------:R-:W-:Y:S01]  /*4960*/  HMMA.16816.F32 R72, R32, R24, R72 ;  /* 0x000000182048723c */ /* 0x000fe20000001848 */
[----:B------:R-:W-:Y:S01]  /*4970*/  FFMA.FTZ R210, R210, UR13, -R177 ;  /* 0x0000000dd2d27c23 */ /* 0x000fe200080108b1 */
[----:B------:R-:W2:Y:S01]  /*4980*/  MUFU.EX2 R63, R63 ;  /* 0x0000003f003f7308 */ /* 0x000ea20000000800 */
[----:B------:R-:W-:-:S05]  /*4990*/  FFMA.FTZ R209, R209, UR13, -R174 ;  /* 0x0000000dd1d17c23 */ /* 0x000fca00080108ae */
[C---:B------:R-:W-:Y:S02]  /*49a0*/  HMMA.16816.F32 R88, R32.reuse, R20, R88 ;  /* 0x000000142058723c */ /* 0x040fe40000001858 */
[----:B------:R-:W3:Y:S06]  /*49b0*/  MUFU.EX2 R62, R62 ;  /* 0x0000003e003e7308 */ /* 0x000eec0000000800 */
[----:B------:R-:W-:Y:S02]  /*49c0*/  HMMA.16816.F32 R104, R32, R16, R104 ;  /* 0x000000102068723c */ /* 0x000fe40000001868 */
[----:B------:R-:W-:Y:S01]  /*49d0*/  MUFU.EX2 R181, R181 ;  /* 0x000000b500b57308 */ /* 0x000fe20000000800 */
[----:B--2---:R-:W-:-:S04]  /*49e0*/  F2FP.F16.F32.PACK_AB R70, R63, R60 ;  /* 0x0000003c3f46723e */ /* 0x004fc800000000ff */
[----:B------:R-:W-:Y:S01]  /*49f0*/  LOP3.LUT R131, R70, R71, RZ, 0xc0, !PT ;  /* 0x0000004746837212 */ /* 0x000fe200078ec0ff */
[----:B------:R-:W-:Y:S02]  /*4a00*/  HMMA.16816.F32 R116, R32, R12, R116 ;  /* 0x0000000c2074723c */ /* 0x000fe40000001874 */
[----:B------:R-:W-:Y:S01]  /*4a10*/  MUFU.EX2 R180, R180 ;  /* 0x000000b400b47308 */ /* 0x000fe20000000800 */
[----:B---3--:R-:W-:-:S04]  /*4a20*/  F2FP.F16.F32.PACK_AB R68, R62, R61 ;  /* 0x0000003d3e44723e */ /* 0x008fc800000000ff */
[----:B------:R-:W-:Y:S01]  /*4a30*/  LOP3.LUT R129, R68, R129, RZ, 0xc0, !PT ;  /* 0x0000008144817212 */ /* 0x000fe200078ec0ff */
[C---:B-1----:R-:W-:Y:S02]  /*4a40*/  HMMA.16816.F32 R124, R32.reuse, R8, R124 ;  /* 0x00000008207c723c */ /* 0x042fe4000000187c */
[----:B------:R-:W-:Y:S06]  /*4a50*/  MUFU.EX2 R179, R179 ;  /* 0x000000b300b37308 */ /* 0x000fec0000000800 */
[C---:B------:R-:W-:Y:S02]  /*4a60*/  HMMA.16816.F32 R152, R32.reuse, R30, R152 ;  /* 0x0000001e2098723c */ /* 0x040fe40000001898 */
        /* <DEDUP_REMOVED lines=9> */
[----:B------:R-:W-:Y:S01]  /*4b00*/  HMMA.16816.F32 R132, R32, R10, R132 ;  /* 0x0000000a2084723c */ /* 0x000fe20000001884 */
[----:B------:R-:W-:Y:S01]  /*4b10*/  LOP3.LUT R32, R112, UR9, R115, 0x96, !PT ;  /* 0x0000000970207c12 */ /* 0x000fe2000f8e9673 */
[----:B------:R-:W-:Y:S04]  /*4b20*/  MUFU.EX2 R196, R196 ;  /* 0x000000c400c47308 */ /* 0x000fe80000000800 */
[----:B------:R-:W-:-:S02]  /*4b30*/  IMAD.WIDE.U32 R32, R32, -0x2daee0ad, RZ ;  /* 0xd2511f5320207825 */ /* 0x000fc400078e00ff */
[C---:B------:R-:W-:Y:S02]  /*4b40*/  HMMA.16816.F32 R160, R128.reuse, R148, RZ ;  /* 0x0000009480a0723c */ /* 0x040fe400000018ff */
[----:B------:R-:W-:Y:S06]  /*4b50*/  MUFU.EX2 R197, R197 ;  /* 0x000000c500c57308 */ /* 0x000fec0000000800 */
[C---:B------:R-:W-:Y:S02]  /*4b60*/  HMMA.16816.F32 R68, R128.reuse, R80, RZ ;  /* 0x000000508044723c */ /* 0x040fe400000018ff */
[----:B------:R-:W-:Y:S06]  /*4b70*/  MUFU.EX2 R204, R204 ;  /* 0x000000cc00cc7308 */ /* 0x000fec0000000800 */
[C---:B------:R-:W-:Y:S02]  /*4b80*/  HMMA.16816.F32 R84, R128.reuse, R96, RZ ;  /* 0x000000608054723c */ /* 0x040fe400000018ff */
[----:B------:R-:W-:Y:S06]  /*4b90*/  MUFU.EX2 R191, R191 ;  /* 0x000000bf00bf7308 */ /* 0x000fec0000000800 */
[C---:B------:R-:W-:Y:S02]  /*4ba0*/  HMMA.16816.F32 R100, R128.reuse, R144, RZ ;  /* 0x000000908064723c */ /* 0x040fe400000018ff */
[----:B------:R-:W1:Y:S06]  /*4bb0*/  MUFU.EX2 R206, R206 ;  /* 0x000000ce00ce7308 */ /* 0x000e6c0000000800 */
[C---:B------:R-:W-:Y:S02]  /*4bc0*/  HMMA.16816.F32 R112, R128.reuse, R120, RZ ;  /* 0x000000788070723c */ /* 0x040fe400000018ff */
[----:B------:R-:W-:Y:S06]  /*4bd0*/  MUFU.EX2 R203, R203 ;  /* 0x000000cb00cb7308 */ /* 0x000fec0000000800 */
[----:B------:R-:W-:Y:S02]  /*4be0*/  HMMA.16816.F32 R148, R128, R150, RZ ;  /* 0x000000968094723c */ /* 0x000fe400000018ff */
[----:B------:R-:W-:Y:S01]  /*4bf0*/  MUFU.EX2 R210, R210 ;  /* 0x000000d200d27308 */ /* 0x000fe20000000800 */
[----:B-1----:R-:W-:-:S05]  /*4c00*/  F2FP.F16.F32.PACK_AB R226, R221, R206 ;  /* 0x000000cedde2723e */ /* 0x002fca00000000ff */
[C---:B------:R-:W-:Y:S01]  /*4c10*/  HMMA.16816.F32 R80, R128.reuse, R82, RZ ;  /* 0x000000528050723c */ /* 0x040fe200000018ff */
[----:B------:R-:W-:Y:S01]  /*4c20*/  FFMA.FTZ R222, R222, UR13, -R177 ;  /* 0x0000000ddede7c23 */ /* 0x000fe200080108b1 */
[----:B------:R-:W-:Y:S06]  /*4c30*/  MUFU.EX2 R209, R209 ;  /* 0x000000d100d17308 */ /* 0x000fec0000000800 */
[C---:B------:R-:W-:Y:S08]  /*4c40*/  HMMA.16816.F32 R96, R128.reuse, R98, RZ ;  /* 0x000000628060723c */ /* 0x040ff000000018ff */
[C---:B------:R-:W-:Y:S08]  /*4c50*/  HMMA.16816.F32 R144, R128.reuse, R146, RZ ;  /* 0x000000928090723c */ /* 0x040ff000000018ff */
[C---:B------:R-:W-:Y:S08]  /*4c60*/  HMMA.16816.F32 R120, R128.reuse, R122, RZ ;  /* 0x0000007a8078723c */ /* 0x040ff000000018ff */
[----:B------:R-:W-:Y:S01]  /*4c70*/  HMMA.16816.F32 R136, R128, R4, RZ ;  /* 0x000000048088723c */ /* 0x000fe200000018ff */
[----:B------:R-:W-:-:S02]  /*4c80*/  LOP3.LUT R5, R2, UR19, R33, 0x96, !PT ;  /* 0x0000001302057c12 */ /* 0x000fc4000f8e9621 */
        /* <DEDUP_REMOVED lines=26> */
[----:B------:R-:W-:-:S02]  /*4e30*/  F2FP.F16.F32.PACK_AB R32, R182, R183 ;  /* 0x000000b7b620723e */ /* 0x000fc400000000ff */
[----:B------:R-:W-:Y:S02]  /*4e40*/  LOP3.LUT R4, R33, R4, RZ, 0xc0, !PT ;  /* 0x0000000421047212 */ /* 0x000fe400078ec0ff */
[----:B------:R-:W-:-:S07]  /*4e50*/  LOP3.LUT R5, R32, R5, RZ, 0xc0, !PT ;  /* 0x0000000520057212 */ /* 0x000fce00078ec0ff */
[C---:B------:R-:W-:Y:S01]  /*4e60*/  HMMA.16816.F32 R100, R4.reuse, R16, R100 ;  /* 0x000000100464723c */ /* 0x040fe20000001864 */
[----:B------:R-:W-:Y:S02]  /*4e70*/  LOP3.LUT R17, R218, UR7, R249, 0x96, !PT ;  /* 0x00000007da117c12 */ /* 0x000fe4000f8e96f9 */
[C---:B------:R-:W-:Y:S02]  /*4e80*/  LOP3.LUT R16, R248.reuse, UR6, R243, 0x96, !PT ;  /* 0x00000006f8107c12 */ /* 0x040fe4000f8e96f3 */
[----:B------:R-:W-:Y:S01]  /*4e90*/  LOP3.LUT R248, R248, UR6, R225, 0x96, !PT ;  /* 0x00000006f8f87c12 */ /* 0x000fe2000f8e96e1 */
[----:B------:R-:W-:Y:S02]  /*4ea0*/  IMAD.WIDE.U32 R32, R17, -0x2daee0ad, RZ ;  /* 0xd2511f5311207825 */ /* 0x000fe400078e00ff */
[----:B------:R-:W-:Y:S02]  /*4eb0*/  HMMA.16816.F32 R112, R4, R12, R112 ;  /* 0x0000000c0470723c */ /* 0x000fe40000001870 */
[----:B------:R-:W-:Y:S01]  /*4ec0*/  IMAD.WIDE.U32 R12, R16, -0x2daee0ad, RZ ;  /* 0xd2511f53100c7825 */ /* 0x000fe200078e00ff */
[----:B------:R-:W-:-:S04]  /*4ed0*/  LOP3.LUT R16, R244, UR23, R33, 0x96, !PT ;  /* 0x00000017f4107c12 */ /* 0x000fc8000f8e9621 */
[----:B------:R-:W-:Y:S01]  /*4ee0*/  LOP3.LUT R32, R32, UR22, R13, 0x96, !PT ;  /* 0x0000001620207c12 */ /* 0x000fe2000f8e960d */
[----:B------:R-:W-:Y:S01]  /*4ef0*/  IMAD.WIDE.U32 R16, R16, -0x326172a9, RZ ;  /* 0xcd9e8d5710107825 */ /* 0x000fe200078e00ff */
[----:B------:R-:W-:Y:S03]  /*4f00*/  HMMA.16816.F32 R136, R4, R8, R136 ;  /* 0x000000080488723c */ /* 0x000fe60000001888 */
        /* <DEDUP_REMOVED lines=10> */
[----:B------:R-:W-:-:S04]  /*4fb0*/  IMAD.WIDE.U32 R8, R8, -0x326172a9, RZ ;  /* 0xcd9e8d5708087825 */ /* 0x000fc800078e00ff */
[----:B------:R-:W-:Y:S01]  /*4fc0*/  IMAD.MOV.U32 R16, RZ, RZ, R8 ;  /* 0x000000ffff107224 */ /* 0x000fe200078e0008 */
[----:B------:R-:W-:Y:S01]  /*4fd0*/  LOP3.LUT R13, R240, UR8, R9, 0x96, !PT ;  /* 0x00000008f00d7c12 */ /* 0x000fe2000f8e9609 */
[C---:B------:R-:W-:Y:S01]  /*4fe0*/  HMMA.16816.F32 R68, R4.reuse, R24, R68 ;  /* 0x000000180444723c */ /* 0x040fe20000001844 */
[C---:B------:R-:W-:Y:S02]  /*4ff0*/  PRMT R12, R8.reuse, 0x7771, RZ ;  /* 0x00007771080c7816 */ /* 0x040fe400000000ff */
[C---:B------:R-:W-:Y:S02]  /*5000*/  PRMT R9, R8.reuse, 0x7773, RZ ;  /* 0x0000777308097816 */ /* 0x040fe400000000ff */
[----:B------:R-:W-:Y:S02]  /*5010*/  PRMT R8, R8, 0x7772, RZ ;  /* 0x0000777208087816 */ /* 0x000fe400000000ff */
[----:B------:R-:W-:Y:S01]  /*5020*/  LOP3.LUT R15, R16, 0xff, RZ, 0xc0, !PT ;  /* 0x000000ff100f7812 */ /* 0x000fe200078ec0ff */
[----:B------:R-:W-:Y:S01]  /*5030*/  HMMA.16816.F32 R84, R4, R20, R84 ;  /* 0x000000140454723c */ /* 0x000fe20000001854 */
[----:B------:R-:W-:-:S02]  /*5040*/  LOP3.LUT R16, R13, 0xffff, RZ, 0xc0, !PT ;  /* 0x0000ffff0d107812 */ /* 0x000fc400078ec0ff */
[----:B------:R-:W-:Y:S02]  /*5050*/  PRMT R14, R13, 0x7632, R14 ;  /* 0x000076320d0e7816 */ /* 0x000fe4000000000e */
[----:B------:R-:W-:Y:S02]  /*5060*/  PRMT R8, R8, 0x5410, R9 ;  /* 0x0000541008087816 */ /* 0x000fe40000000009 */
[----:B------:R-:W-:Y:S01]  /*5070*/  SHF.R.U32.HI R16, RZ, 0x8, R16 ;  /* 0x00000008ff107819 */ /* 0x000fe20000011610 */
[----:B------:R-:W-:Y:S01]  /*5080*/  HMMA.16816.F32 R148, R4, R30, R148 ;  /* 0x0000001e0494723c */ /* 0x000fe20000001894 */
[----:B------:R-:W-:Y:S01]  /*5090*/  LOP3.LUT R14, R14, 0xff, RZ, 0xc0, !PT ;  /* 0x000000ff0e0e7812 */ /* 0x000fe200078ec0ff */
[----:B------:R-:W1:Y:S01]  /*50a0*/  LDSM.16.MT88.4 R28, [R176+0x9800] ;  /* 0x00980000b01c783b */ /* 0x000e620000004200 */
[----:B------:R-:W-:Y:S02]  /*50b0*/  PRMT R9, R15, 0x5410, R12 ;  /* 0x000054100f097816 */ /* 0x000fe4000000000c */
[----:B------:R-:W-:-:S02]  /*50c0*/  LOP3.LUT R35, R13, 0xff, RZ, 0xc0, !PT ;  /* 0x000000ff0d237812 */ /* 0x000fc400078ec0ff */
[----:B------:R-:W-:Y:S01]  /*50d0*/  SHF.R.U32.HI R33, RZ, 0x18, R13 ;  /* 0x00000018ff217819 */ /* 0x000fe2000001160d */
[----:B------:R-:W-:Y:S01]  /*50e0*/  HMMA.16816.F32 R80, R4, R26, R80 ;  /* 0x0000001a0450723c */ /* 0x000fe20000001850 */
[----:B------:R-:W-:Y:S01]  /*50f0*/  PRMT R35, R35, 0x5410, R16 ;  /* 0x0000541023237816 */ /* 0x000fe20000000010 */
[----:B------:R-:W2:Y:S01]  /*5100*/  LDSM.16.MT88.4 R24, [R170+0x800] ;  /* 0x00080000aa18783b */ /* 0x000ea20000004200 */
[----:B------:R-:W-:-:S03]  /*5110*/  PRMT R33, R14, 0x5410, R33 ;  /* 0x000054100e217816 */ /* 0x000fc60000000021 */
[----:B------:R-:W-:Y:S02]  /*5120*/  LDSM.16.MT88.4 R12, [R176+0xb800] ;  /* 0x00b80000b00c783b */ /* 0x000fe40000004200 */
[C---:B------:R-:W-:Y:S02]  /*5130*/  HMMA.16816.F32 R96, R4.reuse, R22, R96 ;  /* 0x000000160460723c */ /* 0x040fe40000001860 */
[----:B------:R-:W3:Y:S06]  /*5140*/  LDSM.16.MT88.4 R20, [R176+0xa800] ;  /* 0x00a80000b014783b */ /* 0x000eec0000004200 */
[C---:B------:R-:W-:Y:S01]  /*5150*/  HMMA.16816.F32 R144, R4.reuse, R18, R144 ;  /* 0x000000120490723c */ /* 0x040fe20000001890 */
[----:B------:R-:W4:Y:S07]  /*5160*/  LDSM.16.MT88.4 R16, [R170+0x1800] ;  /* 0x00180000aa10783b */ /* 0x000f2e0000004200 */
[----:B------:R-:W-:Y:S01]  /*5170*/  HMMA.16816.F32 R128, R4, R10, R128 ;  /* 0x0000000a0480723c */ /* 0x000fe20000001880 */
[----:B------:R-:W-:-:S02]  /*5180*/  LOP3.LUT R5, R8, 0xff00ff, RZ, 0xc0, !PT ;  /* 0x00ff00ff08057812 */ /* 0x000fc400078ec0ff */
[--C-:B------:R-:W-:Y:S02]  /*5190*/  HSET2.LE.AND R6, R9, R58.reuse, PT ;  /* 0x0000003a09067233 */ /* 0x100fe40003803000 */
[----:B------:R-:W4:Y:S01]  /*51a0*/  LDSM.16.MT88.4 R8, [R170+0x2800] ;  /* 0x00280000aa08783b */ /* 0x000f220000004200 */
[----:B------:R-:W-:Y:S02]  /*51b0*/  F2FP.F16.F32.PACK_AB R7, R197, R196 ;  /* 0x000000c4c507723e */ /* 0x000fe400000000ff */
[----:B------:R-:W-:Y:S02]  /*51c0*/  HSET2.LE.AND R5, R5, R58, PT ;  /* 0x0000003a05057233 */ /* 0x000fe40003803000 */
[----:B------:R-:W-:Y:S02]  /*51d0*/  F2FP.F16.F32.PACK_AB R4, R204, R217 ;  /* 0x000000d9cc04723e */ /* 0x000fe400000000ff */
[----:B------:R-:W-:Y:S02]  /*51e0*/  LOP3.LUT R6, R7, R6, RZ, 0xc0, !PT ;  /* 0x0000000607067212 */ /* 0x000fe400078ec0ff */
[----:B------:R-:W-:-:S02]  /*51f0*/  LOP3.LUT R7, R4, R5, RZ, 0xc0, !PT ;  /* 0x0000000504077212 */ /* 0x000fc400078ec0ff */
[----:B------:R-:W-:Y:S02]  /*5200*/  HSET2.LE.AND R4, R35, R58, PT ;  /* 0x0000003a23047233 */ /* 0x000fe40003803000 */
[----:B------:R-:W-:-:S04]  /*5210*/  F2FP.F16.F32.PACK_AB R5, R194, R191 ;  /* 0x000000bfc205723e */ /* 0x000fc800000000ff */
[----:B------:R-:W-:Y:S02]  /*5220*/  LOP3.LUT R4, R5, R4, RZ, 0xc0, !PT ;  /* 0x0000000405047212 */ /* 0x000fe400078ec0ff */
[----:B------:R-:W-:-:S05]  /*5230*/  HSET2.LE.AND R5, R33, R58, PT ;  /* 0x0000003a21057233 */ /* 0x000fca0003803000 */
[----:B------:R-:W-:Y:S01]  /*5240*/  LOP3.LUT R5, R226, R5, RZ, 0xc0, !PT ;  /* 0x00000005e2057212 */ /* 0x000fe200078ec0ff */
[----:B------:R-:W-:-:S06]  /*5250*/  FFMA.FTZ R226, R207, UR13, -R174 ;  /* 0x0000000dcfe27c23 */ /* 0x000fcc00080108ae */
[C---:B-1----:R-:W-:Y:S08]  /*5260*/  HMMA.16816.F32 R156, R4.reuse, R28, R156 ;  /* 0x0000001c049c723c */ /* 0x042ff0000000189c */
[C---:B--2---:R-:W-:Y:S08]  /*5270*/  HMMA.16816.F32 R72, R4.reuse, R24, R72 ;  /* 0x000000180448723c */ /* 0x044ff00000001848 */
[C---:B---3--:R-:W-:Y:S08]  /*5280*/  HMMA.16816.F32 R88, R4.reuse, R20, R88 ;  /* 0x000000140458723c */ /* 0x048ff00000001858 */
[C---:B----4-:R-:W-:Y:S08]  /*5290*/  HMMA.16816.F32 R104, R4.reuse, R16, R104 ;  /* 0x000000100468723c */ /* 0x050ff00000001868 */
        /* <DEDUP_REMOVED lines=8> */
[----:B------:R-:W-:Y:S01]  /*5320*/  LOP3.LUT R4, R238, UR7, R249, 0x96, !PT ;  /* 0x00000007ee047c12 */ /* 0x000fe2000f8e96f9 */
[----:B------:R-:W-:-:S04]  /*5330*/  IMAD.WIDE.U32 R248, R248, -0x2daee0ad, RZ ;  /* 0xd2511f53f8f87825 */ /* 0x000fc800078e00ff */
[----:B------:R-:W-:Y:S01]  /*5340*/  FFMA.FTZ R207, R220, UR13, -R177 ;  /* 0x0000000ddccf7c23 */ /* 0x000fe200080108b1 */
[----:B------:R-:W-:Y:S01]  /*5350*/  MUFU.EX2 R226, R226 ;  /* 0x000000e200e27308 */ /* 0x000fe20000000800 */
        /* <DEDUP_REMOVED lines=12> */
[----:B------:R-:W-:Y:S01]  /*5420*/  FFMA.FTZ R224, R205, UR13, -R174 ;  /* 0x0000000dcde07c23 */ /* 0x000fe200080108ae */
[----:B------:R-:W-:-:S04]  /*5430*/  IMAD.WIDE.U32 R2, R4, -0x326172a9, RZ ;  /* 0xcd9e8d5704027825 */ /* 0x000fc800078e00ff */
[----:B------:R-:W-:Y:S01]  /*5440*/  FFMA.FTZ R205, R208, UR13, -R177 ;  /* 0x0000000dd0cd7c23 */ /* 0x000fe200080108b1 */
[----:B------:R-:W1:Y:S01]  /*5450*/  MUFU.EX2 R224, R224 ;  /* 0x000000e000e07308 */ /* 0x000e620000000800 */
[----:B------:R-:W-:Y:S01]  /*5460*/  IMAD.MOV.U32 R6, RZ, RZ, R2 ;  /* 0x000000ffff067224 */ /* 0x000fe200078e0002 */
[C---:B------:R-:W-:Y:S02]  /*5470*/  PRMT R5, R2.reuse, 0x7773, RZ ;  /* 0x0000777302057816 */ /* 0x040fe400000000ff */
[C---:B------:R-:W-:Y:S02]  /*5480*/  PRMT R4, R2.reuse, 0x7772, RZ ;  /* 0x0000777202047816 */ /* 0x040fe400000000ff */
[----:B------:R-:W-:Y:S02]  /*5490*/  PRMT R7, R2, 0x7771, RZ ;  /* 0x0000777102077816 */ /* 0x000fe400000000ff */
[----:B------:R-:W-:Y:S02]  /*54a0*/  PRMT R4, R4, 0x5410, R5 ;  /* 0x0000541004047816 */ /* 0x000fe40000000005 */
[----:B------:R-:W-:-:S02]  /*54b0*/  LOP3.LUT R5, R248, UR8, R3, 0x96, !PT ;  /* 0x00000008f8057c12 */ /* 0x000fc4000f8e9603 */
[----:B------:R2:W5:Y:S01]  /*54c0*/  LDL.LU.64 R2, [R1] ;  /* 0x0000000001027983 */ /* 0x0005620000300a00 */
[----:B------:R-:W-:Y:S01]  /*54d0*/  LOP3.LUT R6, R6, 0xff, RZ, 0xc0, !PT ;  /* 0x000000ff06067812 */ /* 0x000fe200078ec0ff */
[----:B------:R-:W3:Y:S01]  /*54e0*/  MUFU.EX2 R205, R205 ;  /* 0x000000cd00cd7308 */ /* 0x000ee20000000800 */
[----:B------:R-:W-:Y:S01]  /*54f0*/  LOP3.LUT R33, R5, 0xffff, RZ, 0xc0, !PT ;  /* 0x0000ffff05217812 */ /* 0x000fe200078ec0ff */
[----:B------:R-:W-:Y:S01]  /*5500*/  FFMA.FTZ R223, R190, UR13, -R211 ;  /* 0x0000000dbedf7c23 */ /* 0x000fe200080108d3 */
[----:B------:R-:W-:Y:S01]  /*5510*/  PRMT R7, R6, 0x5410, R7 ;  /* 0x0000541006077816 */ /* 0x000fe20000000007 */
[----:B------:R-:W-:Y:S01]  /*5520*/  FFMA.FTZ R190, R195, UR13, -R211 ;  /* 0x0000000dc3be7c23 */ /* 0x000fe200080108d3 */
[----:B------:R-:W-:Y:S01]  /*5530*/  LOP3.LUT R208, R5, 0xff, RZ, 0xc0, !PT ;  /* 0x000000ff05d07812 */ /* 0x000fe200078ec0ff */
[----:B------:R-:W-:Y:S01]  /*5540*/  FFMA.FTZ R193, R193, UR13, -R201 ;  /* 0x0000000dc1c17c23 */ /* 0x000fe200080108c9 */
[----:B------:R-:W-:Y:S01]  /*5550*/  PRMT R6, R5, 0x7632, R6 ;  /* 0x0000763205067816 */ /* 0x000fe20000000006 */
[----:B------:R-:W-:Y:S01]  /*5560*/  MUFU.EX2 R207, R207 ;  /* 0x000000cf00cf7308 */ /* 0x000fe20000000800 */
[----:B------:R-:W-:Y:S01]  /*5570*/  SHF.R.U32.HI R33, RZ, 0x8, R33 ;  /* 0x00000008ff217819 */ /* 0x000fe20000011621 */
[----:B------:R-:W-:Y:S01]  /*5580*/  FFMA.FTZ R192, R192, UR13, -R201 ;  /* 0x0000000dc0c07c23 */ /* 0x000fe200080108c9 */
[----:B------:R-:W-:Y:S01]  /*5590*/  SHF.R.U32.HI R5, RZ, 0x18, R5 ;  /* 0x00000018ff057819 */ /* 0x000fe20000011605 */
[--C-:B------:R-:W-:Y:S01]  /*55a0*/  FFMA.FTZ R195, R199, UR13, -R201.reuse ;  /* 0x0000000dc7c37c23 */ /* 0x100fe200080108c9 */
[----:B------:R-:W-:Y:S01]  /*55b0*/  LOP3.LUT R6, R6, 0xff, RZ, 0xc0, !PT ;  /* 0x000000ff06067812 */ /* 0x000fe200078ec0ff */
[----:B------:R-:W-:Y:S01]  /*55c0*/  FFMA.FTZ R200, R200, UR13, -R201 ;  /* 0x0000000dc8c87c23 */ /* 0x000fe200080108c9 */
[----:B------:R-:W-:Y:S01]  /*55d0*/  PRMT R33, R208, 0x5410, R33 ;  /* 0x00005410d0217816 */ /* 0x000fe20000000021 */
[----:B------:R-:W-:Y:S01]  /*55e0*/  FFMA.FTZ R198, R198, UR13, -R211 ;  /* 0x0000000dc6c67c23 */ /* 0x000fe200080108d3 */
[----:B------:R-:W4:Y:S01]  /*55f0*/  MUFU.EX2 R208, R222 ;  /* 0x000000de00d07308 */ /* 0x000f220000000800 */
[----:B------:R-:W-:Y:S01]  /*5600*/  PRMT R5, R6, 0x5410, R5 ;  /* 0x0000541006057816 */ /* 0x000fe20000000005 */
[----:B------:R-:W-:Y:S01]  /*5610*/  FFMA.FTZ R237, R202, UR13, -R211 ;  /* 0x0000000dcaed7c23 */ /* 0x000fe200080108d3 */
[--C-:B------:R-:W-:Y:S01]  /*5620*/  HSET2.LE.AND R6, R7, R58.reuse, PT ;  /* 0x0000003a07067233 */ /* 0x100fe20003803000 */
[----:B------:R-:W-:Y:S01]  /*5630*/  FADD.FTZ R54, R54, R57 ;  /* 0x0000003936367221 */ /* 0x000fe20000010000 */
[----:B------:R-:W-:Y:S01]  /*5640*/  LOP3.LUT R35, R4, 0xff00ff, RZ, 0xc0, !PT ;  /* 0x00ff00ff04237812 */ /* 0x000fe200078ec0ff */
[----:B------:R-:W-:Y:S01]  /*5650*/  FADD.FTZ R61, R61, R62 ;  /* 0x0000003e3d3d7221 */ /* 0x000fe20000010000 */
[----:B-1----:R-:W-:Y:S01]  /*5660*/  F2FP.F16.F32.PACK_AB R7, R203, R224 ;  /* 0x000000e0cb07723e */ /* 0x002fe200000000ff */
[----:B------:R-:W-:Y:S01]  /*5670*/  MUFU.EX2 R193, R193 ;  /* 0x000000c100c17308 */ /* 0x000fe20000000800 */
[----:B---3--:R-:W-:Y:S01]  /*5680*/  F2FP.F16.F32.PACK_AB R4, R205, R210 ;  /* 0x000000d2cd04723e */ /* 0x008fe200000000ff */
[----:B------:R-:W-:Y:S01]  /*5690*/  FADD.FTZ R52, R55, R52 ;  /* 0x0000003437347221 */ /* 0x000fe20000010000 */
[----:B------:R-:W-:Y:S01]  /*56a0*/  LOP3.LUT R6, R7, R6, RZ, 0xc0, !PT ;  /* 0x0000000607067212 */ /* 0x000fe200078ec0ff */
[----:B------:R-:W-:Y:S01]  /*56b0*/  FADD.FTZ R50, R53, R50 ;  /* 0x0000003235327221 */ /* 0x000fe20000010000 */
[--C-:B------:R-:W-:Y:S01]  /*56c0*/  HSET2.LE.AND R7, R35, R58.reuse, PT ;  /* 0x0000003a23077233 */ /* 0x100fe20003803000 */
[----:B------:R-:W-:Y:S01]  /*56d0*/  FADD.FTZ R59, R59, R54 ;  /* 0x000000363b3b7221 */ /* 0x000fe20000010000 */
[--C-:B------:R-:W-:Y:S01]  /*56e0*/  HSET2.LE.AND R5, R5, R58.reuse, PT ;  /* 0x0000003a05057233 */ /* 0x100fe20003803000 */
[----:B------:R-:W1:Y:S01]  /*56f0*/  MUFU.EX2 R192, R192 ;  /* 0x000000c000c07308 */ /* 0x000e620000000800 */
[----:B----4-:R-:W-:Y:S01]  /*5700*/  F2FP.F16.F32.PACK_AB R220, R207, R208 ;  /* 0x000000d0cfdc723e */ /* 0x010fe200000000ff */
[----:B------:R-:W-:Y:S01]  /*5710*/  FADD.FTZ R60, R60, R61 ;  /* 0x0000003d3c3c7221 */ /* 0x000fe20000010000 */
[----:B------:R-:W-:Y:S01]  /*5720*/  LOP3.LUT R7, R4, R7, RZ, 0xc0, !PT ;  /* 0x0000000704077212 */ /* 0x000fe200078ec0ff */
[----:B------:R-:W-:Y:S01]  /*5730*/  FADD.FTZ R51, R51, R52 ;  /* 0x0000003433337221 */ /* 0x000fe20000010000 */
[----:B------:R-:W-:Y:S01]  /*5740*/  HSET2.LE.AND R4, R33, R58, PT ;  /* 0x0000003a21047233 */ /* 0x000fe20003803000 */
[----:B------:R-:W-:Y:S01]  /*5750*/  FADD.FTZ R49, R49, R50 ;  /* 0x0000003231317221 */ /* 0x000fe20000010000 */
[----:B------:R-:W-:Y:S01]  /*5760*/  F2FP.F16.F32.PACK_AB R33, R226, R209 ;  /* 0x000000d1e221723e */ /* 0x000fe200000000ff */
[----:B------:R-:W-:Y:S01]  /*5770*/  MUFU.EX2 R195, R195 ;  /* 0x000000c300c37308 */ /* 0x000fe20000000800 */
[----:B------:R-:W-:Y:S01]  /*5780*/  LOP3.LUT R32, R32, UR9, R241, 0x96, !PT ;  /* 0x0000000920207c12 */ /* 0x000fe2000f8e96f1 */
[----:B------:R-:W-:Y:S01]  /*5790*/  FADD.FTZ R56, R56, R59 ;  /* 0x0000003b38387221 */ /* 0x000fe20000010000 */
[----:B------:R-:W-:Y:S01]  /*57a0*/  LOP3.LUT R4, R33, R4, RZ, 0xc0, !PT ;  /* 0x0000000421047212 */ /* 0x000fe200078ec0ff */
[----:B------:R-:W-:Y:S01]  /*57b0*/  FADD.FTZ R60, R63, R60 ;  /* 0x0000003c3f3c7221 */ /* 0x000fe20000010000 */
[----:B------:R-:W-:Y:S01]  /*57c0*/  LOP3.LUT R5, R220, R5, RZ, 0xc0, !PT ;  /* 0x00000005dc057212 */ /* 0x000fe200078ec0ff */
[----:B------:R-:W-:-:S04]  /*57d0*/  IMAD.WIDE.U32 R32, R32, -0x2daee0ad, RZ ;  /* 0xd2511f5320207825 */ /* 0x000fc800078e00ff */
[----:B------:R-:W-:Y:S01]  /*57e0*/  FADD.FTZ R48, R48, R51 ;  /* 0x0000003330307221 */ /* 0x000fe20000010000 */
[----:B------:R-:W3:Y:S01]  /*57f0*/  MUFU.EX2 R200, R200 ;  /* 0x000000c800c87308 */ /* 0x000ee20000000800 */
[----:B------:R-:W-:Y:S01]  /*5800*/  FADD.FTZ R46, R46, R49 ;  /* 0x000000312e2e7221 */ /* 0x000fe20000010000 */
[----:B------:R-:W-:Y:S01]  /*5810*/  FADD.FTZ R189, R189, R56 ;  /* 0x00000038bdbd7221 */ /* 0x000fe20000010000 */
[----:B------:R-:W-:Y:S01]  /*5820*/  LOP3.LUT R34, R34, UR19, R33, 0x96, !PT ;  /* 0x0000001322227c12 */ /* 0x000fe2000f8e9621 */
[C---:B------:R-:W-:Y:S01]  /*5830*/  HMMA.16816.F32 R96, R4.reuse, R22, R96 ;  /* 0x000000160460723c */ /* 0x040fe20000001860 */
[----:B------:R-:W-:Y:S01]  /*5840*/  PRMT R23, R32, 0x7772, RZ ;  /* 0x0000777220177816 */ /* 0x000fe200000000ff */
[----:B------:R-:W-:Y:S01]  /*5850*/  FADD.FTZ R183, R183, R60 ;  /* 0x0000003cb7b77221 */ /* 0x000fe20000010000 */
[----:B------:R-:W-:Y:S01]  /*5860*/  FADD.FTZ R47, R47, R48 ;  /* 0x000000302f2f7221 */ /* 0x000fe20000010000 */
[----:B------:R-:W-:Y:S01]  /*5870*/  MUFU.EX2 R223, R223 ;  /* 0x000000df00df7308 */ /* 0x000fe20000000800 */
[----:B------:R-:W-:Y:S01]  /*5880*/  FADD.FTZ R45, R45, R46 ;  /* 0x0000002e2d2d7221 */ /* 0x000fe20000010000 */
[----:B------:R-:W-:Y:S01]  /*5890*/  LOP3.LUT R242, R242, UR9, R249, 0x96, !PT ;  /* 0x00000009f2f27c12 */ /* 0x000fe2000f8e96f9 */
[----:B------:R-:W-:Y:S01]  /*58a0*/  FADD.FTZ R188, R188, R189 ;  /* 0x000000bdbcbc7221 */ /* 0x000fe20000010000 */
[C---:B------:R-:W-:Y:S01]  /*58b0*/  HMMA.16816.F32 R112, R4.reuse, R12, R112 ;  /* 0x0000000c0470723c */ /* 0x040fe20000001870 */
[----:B------:R-:W-:Y:S01]  /*58c0*/  PRMT R12, R32, 0x7773, RZ ;  /* 0x00007773200c7816 */ /* 0x000fe200000000ff */
[----:B------:R-:W-:Y:S01]  /*58d0*/  FADD.FTZ R182, R182, R183 ;  /* 0x000000b7b6b67221 */ /* 0x000fe20000010000 */
[----:B------:R-:W-:Y:S01]  /*58e0*/  PRMT R13, R32, 0x7771, RZ ;  /* 0x00007771200d7816 */ /* 0x000fe200000000ff */
[----:B------:R-:W4:Y:S01]  /*58f0*/  MUFU.EX2 R190, R190 ;  /* 0x000000be00be7308 */ /* 0x000f220000000800 */
[--C-:B------:R-:W-:Y:S01]  /*5900*/  PRMT R23, R23, 0x5410, R12.reuse ;  /* 0x0000541017177816 */ /* 0x100fe2000000000c */
[----:B------:R-:W-:Y:S01]  /*5910*/  FADD.FTZ R44, R44, R47 ;  /* 0x0000002f2c2c7221 */ /* 0x000fe20000010000 */
[C---:B------:R-:W-:Y:S01]  /*5920*/  PRMT R12, R34.reuse, 0x7632, R12 ;  /* 0x00007632220c7816 */ /* 0x040fe2000000000c */
[C---:B------:R-:W-:Y:S01]  /*5930*/  HMMA.16816.F32 R84, R4.reuse, R20, R84 ;  /* 0x000000140454723c */ /* 0x040fe20000001854 */
[----:B------:R-:W-:Y:S01]  /*5940*/  IMAD.MOV.U32 R20, RZ, RZ, R32 ;  /* 0x000000ffff147224 */ /* 0x000fe200078e0020 */
[----:B------:R-:W-:Y:S01]  /*5950*/  LOP3.LUT R21, R34, 0xffff, RZ, 0xc0, !PT ;  /* 0x0000ffff22157812 */ /* 0x000fe200078ec0ff */
[----:B------:R-:W-:Y:S01]  /*5960*/  FADD.FTZ R42, R42, R45 ;  /* 0x0000002d2a2a7221 */ /* 0x000fe20000010000 */
[----:B------:R-:W-:Y:S01]  /*5970*/  MUFU.EX2 R198, R198 ;  /* 0x000000c600c67308 */ /* 0x000fe20000000800 */
[----:B------:R-:W-:Y:S01]  /*5980*/  LOP3.LUT R12, R12, 0xff, RZ, 0xc0, !PT ;  /* 0x000000ff0c0c7812 */ /* 0x000fe200078ec0ff */
[----:B------:R-:W-:Y:S01]  /*5990*/  IMAD.WIDE.U32 R242, R242, -0x2daee0ad, RZ ;  /* 0xd2511f53f2f27825 */ /* 0x000fe200078e00ff */
[----:B------:R-:W-:Y:S01]  /*59a0*/  LOP3.LUT R20, R20, 0xff, RZ, 0xc0, !PT ;  /* 0x000000ff14147812 */ /* 0x000fe200078ec0ff */
[C---:B------:R-:W-:Y:S01]  /*59b0*/  HMMA.16816.F32 R120, R4.reuse, R14, R120 ;  /* 0x0000000e0478723c */ /* 0x040fe20000001878 */
[----:B------:R-:W-:Y:S01]  /*59c0*/  LOP3.LUT R14, R34, 0xff, RZ, 0xc0, !PT ;  /* 0x000000ff220e7812 */ /* 0x000fe200078ec0ff */
[----:B------:R-:W-:Y:S01]  /*59d0*/  FFMA.FTZ R248, R64, UR13, -R177 ;  /* 0x0000000d40f87c23 */ /* 0x000fe200080108b1 */
[----:B------:R-:W-:Y:S01]  /*59e0*/  SHF.R.U32.HI R21, RZ, 0x8, R21 ;  /* 0x00000008ff157819 */ /* 0x000fe20000011615 */
[----:B------:R-:W2:Y:S01]  /*59f0*/  MUFU.EX2 R237, R237 ;  /* 0x000000ed00ed7308 */ /* 0x000ea20000000800 */
[----:B------:R-:W-:Y:S01]  /*5a00*/  SHF.R.U32.HI R15, RZ, 0x18, R34 ;  /* 0x00000018ff0f7819 */ /* 0x000fe20000011622 */
[--C-:B------:R-:W-:Y:S01]  /*5a10*/  FFMA.FTZ R173, R173, UR13, -R174.reuse ;  /* 0x0000000dadad7c23 */ /* 0x100fe200080108ae */
[----:B------:R-:W-:Y:S01]  /*5a20*/  PRMT R13, R20, 0x5410, R13 ;  /* 0x00005410140d7816 */ /* 0x000fe2000000000d */
[C---:B------:R-:W-:Y:S01]  /*5a30*/  HMMA.16816.F32 R136, R4.reuse, R8, R136 ;  /* 0x000000080488723c */ /* 0x040fe20000001888 */
[----:B------:R-:W-:Y:S01]  /*5a40*/  PRMT R21, R14, 0x5410, R21 ;  /* 0x000054100e157816 */ /* 0x000fe20000000015 */
[--C-:B------:R-:W-:Y:S01]  /*5a50*/  FFMA.FTZ R202, R175, UR13, -R174.reuse ;  /* 0x0000000dafca7c23 */ /* 0x100fe200080108ae */
[----:B------:R-:W-:Y:S01]  /*5a60*/  LOP3.LUT R23, R23, 0xff00ff, RZ, 0xc0, !PT ;  /* 0x00ff00ff17177812 */ /* 0x000fe200078ec0ff */
[--C-:B------:R-:W-:Y:S01]  /*5a70*/  FFMA.FTZ R172, R172, UR13, -R174.reuse ;  /* 0x0000000dacac7c23 */ /* 0x100fe200080108ae */
[----:B------:R-:W-:Y:S01]  /*5a80*/  PRMT R15, R12, 0x5410, R15 ;  /* 0x000054100c0f7816 */ /* 0x000fe2000000000f */
[----:B------:R-:W-:Y:S01]  /*5a90*/  FFMA.FTZ R171, R171, UR13, -R174 ;  /* 0x0000000dabab7c23 */ /* 0x000fe200080108ae */
[--C-:B------:R-:W-:Y:S01]  /*5aa0*/  HSET2.LE.AND R13, R13, R58.reuse, PT ;  /* 0x0000003a0d0d7233 */ /* 0x100fe20003803000 */
[C---:B------:R-:W-:Y:S01]  /*5ab0*/  HMMA.16816.F32 R160, R4.reuse, R28, R160 ;  /* 0x0000001c04a0723c */ /* 0x040fe200000018a0 */
[--C-:B------:R-:W-:Y:S01]  /*5ac0*/  HSET2.LE.AND R23, R23, R58.reuse, PT ;  /* 0x0000003a17177233 */ /* 0x100fe20003803000 */
[----:B------:R-:W-:Y:S01]  /*5ad0*/  FFMA.FTZ R67, R67, UR13, -R177 ;  /* 0x0000000d43437c23 */ /* 0x000fe200080108b1 */
[--C-:B------:R-:W-:Y:S01]  /*5ae0*/  HSET2.LE.AND R21, R21, R58.reuse, PT ;  /* 0x0000003a15157233 */ /* 0x100fe20003803000 */
[----:B------:R-:W-:Y:S01]  /*5af0*/  FADD.FTZ R181, R181, R188 ;  /* 0x000000bcb5b57221 */ /* 0x000fe20000010000 */
[--C-:B------:R-:W-:Y:S01]  /*5b00*/  HSET2.LE.AND R15, R15, R58.reuse, PT ;  /* 0x0000003a0f0f7233 */ /* 0x100fe20003803000 */
[----:B------:R-:W-:Y:S01]  /*5b10*/  FADD.FTZ R179, R179, R182 ;  /* 0x000000b6b3b37221 */ /* 0x000fe20000010000 */
[----:B-1----:R-:W-:Y:S01]  /*5b20*/  F2FP.F16.F32.PACK_AB R12, R192, R193 ;  /* 0x000000c1c00c723e */ /* 0x002fe200000000ff */
[C---:B------:R-:W-:Y:S01]  /*5b30*/  HMMA.16816.F32 R148, R4.reuse, R30, R148 ;  /* 0x0000001e0494723c */ /* 0x040fe20000001894 */
[----:B---3--:R-:W-:Y:S01]  /*5b40*/  F2FP.F16.F32.PACK_AB R8, R200, R195 ;  /* 0x000000c3c808723e */ /* 0x008fe200000000ff */
[----:B------:R-:W1:Y:S01]  /*5b50*/  LDSM.16.MT88.4 R28, [R176+0x9c00] ;  /* 0x009c0000b01c783b */ /* 0x000e620000004200 */
[----:B----4-:R-:W-:Y:S01]  /*5b60*/  F2FP.F16.F32.PACK_AB R32, R190, R223 ;  /* 0x000000dfbe20723e */ /* 0x010fe200000000ff */
[----:B------:R-:W-:Y:S01]  /*5b70*/  FADD.FTZ R43, R43, R44 ;  /* 0x0000002c2b2b7221 */ /* 0x000fe20000010000 */
[----:B--2---:R-:W-:Y:S01]  /*5b80*/  F2FP.F16.F32.PACK_AB R34, R237, R198 ;  /* 0x000000c6ed22723e */ /* 0x004fe200000000ff */
[----:B------:R-:W-:Y:S01]  /*5b90*/  FADD.FTZ R41, R41, R42 ;  /* 0x0000002a29297221 */ /* 0x000fe20000010000 */
[----:B------:R-:W-:Y:S01]  /*5ba0*/  LOP3.LUT R32, R32, R21, RZ, 0xc0, !PT ;  /* 0x0000001520207212 */ /* 0x000fe200078ec0ff */
[C---:B------:R-:W-:Y:S01]  /*5bb0*/  HMMA.16816.F32 R68, R4.reuse, R24, R68 ;  /* 0x000000180444723c */ /* 0x040fe20000001844 */
[----:B------:R-:W-:Y:S01]  /*5bc0*/  LOP3.LUT R33, R12, R15, RZ, 0xc0, !PT ;  /* 0x0000000f0c217212 */ /* 0x000fe200078ec0ff */
[----:B------:R-:W-:Y:S01]  /*5bd0*/  MUFU.EX2 R248, R248 ;  /* 0x000000f800f87308 */ /* 0x000fe20000000800 */
[----:B------:R-:W-:Y:S01]  /*5be0*/  LOP3.LUT R34, R34, R13, RZ, 0xc0, !PT ;  /* 0x0000000d22227212 */ /* 0x000fe200078ec0ff */
[----:B------:R-:W-:Y:S01]  /*5bf0*/  FADD.FTZ R180, R180, R181 ;  /* 0x000000b5b4b47221 */ /* 0x000fe20000010000 */
[----:B------:R-:W-:Y:S01]  /*5c00*/  LOP3.LUT R35, R8, R23, RZ, 0xc0, !PT ;  /* 0x0000001708237212 */ /* 0x000fe200078ec0ff */
[----:B------:R-:W-:Y:S01]  /*5c10*/  LDSM.16.MT88.4 R12, [R170+0x1c00] ;  /* 0x001c0000aa0c783b */ /* 0x000fe20000004200 */
[----:B------:R-:W-:Y:S01]  /*5c20*/  LOP3.LUT R236, R236, UR19, R243, 0x96, !PT ;  /* 0x00000013ecec7c12 */ /* 0x000fe2000f8e96f3 */
[C---:B------:R-:W-:Y:S01]  /*5c30*/  HMMA.16816.F32 R80, R4.reuse, R26, R80 ;  /* 0x0000001a0450723c */ /* 0x040fe20000001850 */
[----:B------:R-:W-:Y:S01]  /*5c40*/  FADD.FTZ R179, R178, R179 ;  /* 0x000000b3b2b37221 */ /* 0x000fe20000010000 */
[----:B------:R-:W-:Y:S01]  /*5c50*/  LDSM.16.MT88.4 R24, [R176+0xac00] ;  /* 0x00ac0000b018783b */ /* 0x000fe20000004200 */
[----:B------:R-:W-:Y:S01]  /*5c60*/  FADD.FTZ R38, R38, R43 ;  /* 0x0000002b26267221 */ /* 0x000fe20000010000 */
[----:B------:R-:W-:Y:S01]  /*5c70*/  FADD.FTZ R41, R36, R41 ;  /* 0x0000002924297221 */ /* 0x000fe20000010000 */
[----:B------:R-:W-:Y:S01]  /*5c80*/  MUFU.EX2 R173, R173 ;  /* 0x000000ad00ad7308 */ /* 0x000fe20000000800 */
[----:B------:R-:W-:Y:S01]  /*5c90*/  LDSM.16.MT88.4 R20, [R176+0xbc00] ;  /* 0x00bc0000b014783b */ /* 0x000fe20000004200 */
[----:B------:R-:W-:Y:S01]  /*5ca0*/  PRMT R175, R242, 0x7772, RZ ;  /* 0x00007772f2af7816 */ /* 0x000fe200000000ff */
[C---:B------:R-:W-:Y:S01]  /*5cb0*/  HMMA.16816.F32 R100, R4.reuse, R16, R100 ;  /* 0x000000100464723c */ /* 0x040fe20000001864 */
[----:B------:R-:W-:Y:S01]  /*5cc0*/  PRMT R174, R236, 0x7632, R174 ;  /* 0x00007632ecae7816 */ /* 0x000fe200000000ae */
[----:B------:R-:W-:Y:S01]  /*5cd0*/  FADD.FTZ R209, R209, R180 ;  /* 0x000000b4d1d17221 */ /* 0x000fe20000010000 */
[----:B------:R-:W-:Y:S01]  /*5ce0*/  FADD.FTZ R208, R208, R179 ;  /* 0x000000b3d0d07221 */ /* 0x000fe20000010000 */
[----:B------:R-:W-:Y:S01]  /*5cf0*/  FADD.FTZ R191, R191, R38 ;  /* 0x00000026bfbf7221 */ /* 0x000fe20000010000 */
[----:B------:R-:W-:Y:S01]  /*5d00*/  MUFU.EX2 R202, R202 ;  /* 0x000000ca00ca7308 */ /* 0x000fe20000000800 */
[----:B------:R-:W-:Y:S01]  /*5d10*/  FADD.FTZ R206, R206, R41 ;  /* 0x00000029cece7221 */ /* 0x000fe20000010000 */
[----:B------:R-:W-:Y:S01]  /*5d20*/  FADD.FTZ R209, R226, R209 ;  /* 0x000000d1e2d17221 */ /* 0x000fe20000010000 */
[C---:B------:R-:W-:Y:S01]  /*5d30*/  HMMA.16816.F32 R144, R4.reuse, R18, R144 ;  /* 0x000000120490723c */ /* 0x040fe20000001890 */
[----:B------:R-:W2:Y:S01]  /*5d40*/  LDSM.16.MT88.4 R16, [R170+0xc00] ;  /* 0x000c0000aa10783b */ /* 0x000ea20000004200 */
[----:B------:R-:W-:Y:S01]  /*5d50*/  FADD.FTZ R207, R207, R208 ;  /* 0x000000d0cfcf7221 */ /* 0x000fe20000010000 */
[----:B------:R-:W-:Y:S01]  /*5d60*/  FADD.FTZ R191, R194, R191 ;  /* 0x000000bfc2bf7221 */ /* 0x000fe20000010000 */
[----:B------:R-:W-:Y:S01]  /*5d70*/  FADD.FTZ R206, R221, R206 ;  /* 0x000000ceddce7221 */ /* 0x000fe20000010000 */
[----:B------:R-:W-:Y:S01]  /*5d80*/  MUFU.EX2 R172, R172 ;  /* 0x000000ac00ac7308 */ /* 0x000fe20000000800 */
[----:B------:R-:W-:Y:S01]  /*5d90*/  FADD.FTZ R224, R224, R209 ;  /* 0x000000d1e0e07221 */ /* 0x000fe20000010000 */
[----:B------:R-:W-:Y:S01]  /*5da0*/  FADD.FTZ R210, R210, R207 ;  /* 0x000000cfd2d27221 */ /* 0x000fe20000010000 */
[----:B------:R-:W-:Y:S01]  /*5db0*/  HMMA.16816.F32 R128, R4, R10, R128 ;  /* 0x0000000a0480723c */ /* 0x000fe20000001880 */
[----:B------:R3:W4:Y:S01]  /*5dc0*/  LDSM.16.MT88.4 R8, [R170+0x2c00] ;  /* 0x002c0000aa08783b */ /* 0x0007220000004200 */
[--C-:B------:R-:W-:Y:S01]  /*5dd0*/  FFMA.FTZ R7, R66, UR13, -R177.reuse ;  /* 0x0000000d42077c23 */ /* 0x100fe200080108b1 */
[----:B------:R-:W-:Y:S01]  /*5de0*/  FFMA.FTZ R4, R65, UR13, -R177 ;  /* 0x0000000d41047c23 */ /* 0x000fe200080108b1 */
[C---:B------:R-:W-:Y:S01]  /*5df0*/  PRMT R66, R242.reuse, 0x7773, RZ ;  /* 0x00007773f2427816 */ /* 0x040fe200000000ff */
[----:B------:R-:W-:Y:S01]  /*5e00*/  MUFU.EX2 R171, R171 ;  /* 0x000000ab00ab7308 */ /* 0x000fe20000000800 */
[----:B------:R-:W-:Y:S01]  /*5e10*/  IMAD.MOV.U32 R6, RZ, RZ, R242 ;  /* 0x000000ffff067224 */ /* 0x000fe200078e00f2 */
[----:B------:R-:W-:Y:S01]  /*5e20*/  PRMT R5, R242, 0x7771, RZ ;  /* 0x00007771f2057816 */ /* 0x000fe200000000ff */
[----:B------:R-:W-:Y:S01]  /*5e30*/  FADD.FTZ R196, R196, R191 ;  /* 0x000000bfc4c47221 */ /* 0x000fe20000010000 */
[----:B------:R-:W-:Y:S01]  /*5e40*/  PRMT R66, R175, 0x5410, R66 ;  /* 0x00005410af427816 */ /* 0x000fe20000000042 */
[----:B------:R-:W-:Y:S01]  /*5e50*/  FADD.FTZ R217, R217, R206 ;  /* 0x000000ced9d97221 */ /* 0x000fe20000010000 */
[----:B------:R-:W-:Y:S01]  /*5e60*/  LOP3.LUT R6, R6, 0xff, RZ, 0xc0, !PT ;  /* 0x000000ff06067812 */ /* 0x000fe200078ec0ff */
[----:B------:R-:W-:Y:S01]  /*5e70*/  FADD.FTZ R224, R203, R224 ;  /* 0x000000e0cbe07221 */ /* 0x000fe20000010000 */
[----:B------:R2:W4:Y:S01]  /*5e80*/  MUFU.EX2 R65, R7 ;  /* 0x0000000700417308 */ /* 0x0005220000000800 */
[----:B------:R-:W-:Y:S01]  /*5e90*/  LOP3.LUT R177, R66, 0xff00ff, RZ, 0xc0, !PT ;  /* 0x00ff00ff42b17812 */ /* 0x000fe200078ec0ff */
[----:B------:R-:W-:Y:S01]  /*5ea0*/  FADD.FTZ R210, R205, R210 ;  /* 0x000000d2cdd27221 */ /* 0x000fe20000010000 */
[----:B------:R-:W-:Y:S01]  /*5eb0*/  PRMT R199, R6, 0x5410, R5 ;  /* 0x0000541006c77816 */ /* 0x000fe20000000005 */
[----:B------:R-:W-:Y:S01]  /*5ec0*/  FADD.FTZ R196, R197, R196 ;  /* 0x000000c4c5c47221 */ /* 0x000fe20000010000 */
[----:B------:R-:W-:Y:S01]  /*5ed0*/  FADD.FTZ R204, R204, R217 ;  /* 0x000000d9cccc7221 */ /* 0x000fe20000010000 */
[----:B-1----:R-:W-:Y:S01]  /*5ee0*/  HMMA.16816.F32 R156, R32, R28, R156 ;  /* 0x0000001c209c723c */ /* 0x002fe2000000189c */
[----:B------:R-:W-:Y:S01]  /*5ef0*/  UMOV UR13, 0xffffffff ;  /* 0xffffffff000d7882 */ /* 0x000fe20000000000 */
[----:B------:R-:W-:Y:S01]  /*5f00*/  MUFU.EX2 R67, R67 ;  /* 0x0000004300437308 */ /* 0x000fe20000000800 */
[----:B------:R-:W-:Y:S01]  /*5f10*/  HSET2.LE.AND R6, R199, R58, PT ;  /* 0x0000003ac7067233 */ /* 0x000fe20003803000 */
[----:B------:R-:W-:Y:S01]  /*5f20*/  FADD.FTZ R223, R223, R196 ;  /* 0x000000c4dfdf7221 */ /* 0x000fe20000010000 */
[----:B---3--:R-:W-:Y:S01]  /*5f30*/  LOP3.LUT R170, R236, 0xff, RZ, 0xc0, !PT ;  /* 0x000000ffecaa7812 */ /* 0x008fe200078ec0ff */
[----:B------:R-:W-:-:S02]  /*5f40*/  FADD.FTZ R193, R193, R204 ;  /* 0x000000ccc1c17221 */ /* 0x000fc40000010000 */
[----:B------:R-:W-:Y:S01]  /*5f50*/  FADD.FTZ R223, R190, R223 ;  /* 0x000000dfbedf7221 */ /* 0x000fe20000010000 */
[C---:B------:R-:W-:Y:S01]  /*5f60*/  HMMA.16816.F32 R152, R32.reuse, R30, R152 ;  /* 0x0000001e2098723c */ /* 0x040fe20000001898 */
[----:B------:R4:W1:Y:S01]  /*5f70*/  MUFU.EX2 R64, R4 ;  /* 0x0000000400407308 */ /* 0x0008620000000800 */
[----:B--2---:R-:W-:Y:S01]  /*5f80*/  LOP3.LUT R7, R236, 0xffff, RZ, 0xc0, !PT ;  /* 0x0000ffffec077812 */ /* 0x004fe200078ec0ff */
[----:B------:R-:W-:Y:S01]  /*5f90*/  FADD.FTZ R192, R192, R193 ;  /* 0x000000c1c0c07221 */ /* 0x000fe20000010000 */
[----:B------:R-:W-:Y:S01]  /*5fa0*/  SHF.R.U32.HI R236, RZ, 0x18, R236 ;  /* 0x00000018ffec7819 */ /* 0x000fe200000116ec */
[----:B------:R-:W-:Y:S01]  /*5fb0*/  FADD.FTZ R198, R198, R223 ;  /* 0x000000dfc6c67221 */ /* 0x000fe20000010000 */
[----:B------:R-:W-:Y:S01]  /*5fc0*/  SHF.R.U32.HI R175, RZ, 0x8, R7 ;  /* 0x00000008ffaf7819 */ /* 0x000fe20000011607 */
[----:B------:R-:W-:Y:S01]  /*5fd0*/  FADD.FTZ R195, R195, R192 ;  /* 0x000000c0c3c37221 */ /* 0x000fe20000010000 */
[----:B------:R-:W-:Y:S01]  /*5fe0*/  LOP3.LUT R7, R174, 0xff, RZ, 0xc0, !PT ;  /* 0x000000ffae077812 */ /* 0x000fe200078ec0ff */
[----:B------:R-:W-:Y:S01]  /*5ff0*/  HMMA.16816.F32 R72, R32, R16, R72 ;  /* 0x000000102048723c */ /* 0x000fe20000001848 */
[----:B------:R-:W-:Y:S01]  /*6000*/  PRMT R175, R170, 0x5410, R175 ;  /* 0x00005410aaaf7816 */ /* 0x000fe200000000af */
[----:B------:R-:W-:Y:S01]  /*6010*/  FADD.FTZ R237, R237, R198 ;  /* 0x000000c6eded7221 */ /* 0x000fe20000010000 */
[----:B------:R-:W-:Y:S01]  /*6020*/  PRMT R5, R7, 0x5410, R236 ;  /* 0x0000541007057816 */ /* 0x000fe200000000ec */
[----:B------:R-:W-:Y:S01]  /*6030*/  FADD.FTZ R235, R200, R195 ;  /* 0x000000c3c8eb7221 */ /* 0x000fe20000010000 */
[----:B------:R-:W-:-:S02]  /*6040*/  HSET2.LE.AND R7, R177, R58, PT ;  /* 0x0000003ab1077233 */ /* 0x000fc40003803000 */
[--C-:B------:R-:W-:Y:S01]  /*6050*/  HSET2.LE.AND R66, R175, R58.reuse, PT ;  /* 0x0000003aaf427233 */ /* 0x100fe20003803000 */
[C---:B------:R-:W-:Y:S01]  /*6060*/  HMMA.16816.F32 R76, R32.reuse, R18, R76 ;  /* 0x00000012204c723c */ /* 0x040fe2000000184c */
[----:B------:R-:W-:Y:S02]  /*6070*/  HSET2.LE.AND R5, R5, R58, PT ;  /* 0x0000003a05057233 */ /* 0x000fe40003803000 */
[----:B----4-:R-:W-:Y:S02]  /*6080*/  F2FP.F16.F32.PACK_AB R4, R248, R65 ;  /* 0x00000041f804723e */ /* 0x010fe400000000ff */
[----:B------:R-:W-:Y:S02]  /*6090*/  F2FP.F16.F32.PACK_AB R175, R171, R172 ;  /* 0x000000acabaf723e */ /* 0x000fe400000000ff */
[----:B------:R-:W-:Y:S01]  /*60a0*/  F2FP.F16.F32.PACK_AB R177, R202, R173 ;  /* 0x000000adcab1723e */ /* 0x000fe200000000ff */
[----:B------:R-:W-:Y:S01]  /*60b0*/  FADD.FTZ R173, R173, R224 ;  /* 0x000000e0adad7221 */ /* 0x000fe20000010000 */
[----:B-1----:R-:W-:Y:S01]  /*60c0*/  F2FP.F16.F32.PACK_AB R58, R64, R67 ;  /* 0x00000043403a723e */ /* 0x002fe200000000ff */
        /* <DEDUP_REMOVED lines=9> */
[----:B------:R-:W-:Y:S01]  /*6160*/  HMMA.16816.F32 R88, R32, R24, R88 ;  /* 0x000000182058723c */ /* 0x000fe20000001858 */
[----:B------:R-:W-:-:S02]  /*6170*/  FADD.FTZ R249, R171, R172 ;  /* 0x000000acabf97221 */ /* 0x000fc40000010000 */
[----:B------:R-:W-:-:S05]  /*6180*/  FADD.FTZ R248, R248, R65 ;  /* 0x00000041f8f87221 */ /* 0x000fca0000010000 */
        /* <DEDUP_REMOVED lines=25> */
[----:B------:R-:W-:Y:S01]  /*6320*/  SHF.R.U32.HI R186, RZ, 0x1, R184 ;  /* 0x00000001ffba7819 */ /* 0x000fe200000116b8 */
[----:B------:R-:W2:Y:S01]  /*6330*/  S2UR UR5, SR_CgaCtaId ;  /* 0x00000000000579c3 */ /* 0x000ea20000008800 */
[----:B------:R-:W-:Y:S01]  /*6340*/  IMAD.SHL.U32 R6, R184, 0x8, RZ ;  /* 0x00000008b8067824 */ /* 0x000fe200078e00ff */
[----:B------:R-:W-:-:S06]  /*6350*/  LOP3.LUT R241, R0, R37, RZ, 0xfc, !PT ;  /* 0x0000002500f17212 */ /* 0x000fcc00078efcff */
[----:B------:R-:W3:Y:S01]  /*6360*/  S2UR UR19, SR_CgaCtaId ;  /* 0x00000000001379c3 */ /* 0x000ee20000008800 */
[----:B-1----:R-:W-:-:S04]  /*6370*/  IMAD.WIDE.U32 R12, R7, R4, RZ ;  /* 0x00000004070c7225 */ /* 0x002fc800078e00ff */
[----:B------:R-:W-:-:S03]  /*6380*/  IMAD R8, R7, R5, R13 ;  /* 0x0000000507087224 */ /* 0x000fc600078e020d */
        /* <DEDUP_REMOVED lines=11> */
[----:B------:R-:W-:Y:S02]  /*6440*/  LOP3.LUT R9, R4, 0x3e00, R187, 0xf8, !PT ;  /* 0x00003e0004097812 */ /* 0x000fe400078ef8bb */
[----:B------:R-:W-:Y:S02]  /*6450*/  LOP3.LUT R5, R5, 0x1f20, R6, 0xf8, !PT ;  /* 0x00001f2005057812 */ /* 0x000fe400078ef806 */
[----:B------:R-:W-:-:S02]  /*6460*/  LOP3.LUT R4, R186, 0x8, RZ, 0xc0, !PT ;  /* 0x00000008ba047812 */ /* 0x000fc400078ec0ff */
[----:B------:R-:W-:Y:S02]  /*6470*/  LEA R14, P0, R7, R230, 0x1 ;  /* 0x000000e6070e7211 */ /* 0x000fe400078008ff */
        /* <DEDUP_REMOVED lines=11> */
[----:B------:R-:W-:Y:S01]  /*6530*/  LDGSTS.E.BYPASS.LTC128B.128 [R234+0xb000], desc[UR14][R16.64+0x80] ;  /* 0x0b00008010ea7fae */ /* 0x000fe2000b981a0e */
[----:B------:R-:W-:-:S03]  /*6540*/  IMAD.IADD R171, R40, 0x1, R217 ;  /* 0x0000000128ab7824 */ /* 0x000fc600078e02d9 */
[----:B------:R-:W-:Y:S04]  /*6550*/  LDGSTS.E.BYPASS.LTC128B.128 [R234+0x9800], desc[UR14][R14.64] ;  /* 0x098000000eea7fae */ /* 0x000fe8000b981a0e */
[----:B------:R-:W-:Y:S04]  /*6560*/  LDGSTS.E.BYPASS.LTC128B.128 [R234+0xa800], desc[UR14][R14.64+0x40] ;  /* 0x0a8000400eea7fae */ /* 0x000fe8000b981a0e */
[----:B------:R1:W-:Y:S04]  /*6570*/  LDGSTS.E.BYPASS.LTC128B.128 [R234+0xb800], desc[UR14][R14.64+0x80] ;  /* 0x0b8000800eea7fae */ /* 0x0003e8000b981a0e */
[----:B------:R-:W-:Y:S04]  /*6580*/  LDSM.16.M88.4 R176, [R241+0x6000] ;  /* 0x00600000f1b0783b */ /* 0x000fe80000000200 */
[----:B------:R-:W2:Y:S04]  /*6590*/  LDSM.16.M88.4 R48, [R217+0x1000] ;  /* 0x00100000d930783b */ /* 0x000ea80000000200 */
[----:B------:R-:W4:Y:S04]  /*65a0*/  LDSM.16.M88.4 R64, [R241+0x6400] ;  /* 0x00640000f140783b */ /* 0x000f280000000200 */
[----:B------:R-:W1:Y:S04]  /*65b0*/  LDSM.16.M88.4 R56, [R241+0x6800] ;  /* 0x00680000f138783b */ /* 0x000e680000000200 */
[----:B------:R-:W3:Y:S04]  /*65c0*/  LDSM.16.M88.4 R36, [R241+0x6c00] ;  /* 0x006c0000f124783b */ /* 0x000ee80000000200 */
[----:B------:R-:W3:Y:S04]  /*65d0*/  LDSM.16.M88.4 R44, [R217] ;  /* 0x00000000d92c783b */ /* 0x000ee80000000200 */
[----:B------:R-:W-:Y:S04]  /*65e0*/  LDSM.16.M88.4 R224, [R170+0x6000] ;  /* 0x00600000aae0783b */ /* 0x000fe80000000200 */
[----:B------:R-:W3:Y:S04]  /*65f0*/  LDSM.16.M88.4 R32, [R171+0x1000] ;  /* 0x00100000ab20783b */ /* 0x000ee80000000200 */
[----:B------:R-:W3:Y:S04]  /*6600*/  LDSM.16.M88.4 R220, [R170+0x6400] ;  /* 0x00640000aadc783b */ /* 0x000ee80000000200 */
[----:B------:R-:W3:Y:S04]  /*6610*/  LDSM.16.M88.4 R196, [R170+0x6800] ;  /* 0x00680000aac4783b */ /* 0x000ee80000000200 */
[----:B------:R-:W3:Y:S01]  /*6620*/  LDSM.16.M88.4 R192, [R170+0x6c00] ;  /* 0x006c0000aac0783b */ /* 0x000ee20000000200 */
[C---:B--2---:R-:W-:Y:S03]  /*6630*/  HMMA.16816.F32 R28, R48.reuse, R176, RZ ;  /* 0x000000b0301c723c */ /* 0x044fe600000018ff */
[----:B------:R-:W2:Y:S04]  /*6640*/  LDSM.16.M88.4 R188, [R171] ;  /* 0x00000000abbc783b */ /* 0x000ea80000000200 */
[----:B------:R-:W-:Y:S01]  /*6650*/  LDSM.16.M88.4 R40, [R217+0x3000] ;  /* 0x00300000d928783b */ /* 0x000fe20000000200 */
[C---:B------:R-:W-:Y:S03]  /*6660*/  HMMA.16816.F32 R24, R48.reuse, R178, RZ ;  /* 0x000000b23018723c */ /* 0x040fe600000018ff */
[----:B------:R-:W-:Y:S04]  /*6670*/  LDSM.16.M88.4 R208, [R241+0x7400] ;  /* 0x00740000f1d0783b */ /* 0x000fe80000000200 */
[----:B------:R-:W-:Y:S01]  /*6680*/  LDSM.16.M88.4 R204, [R241+0x7c00] ;  /* 0x007c0000f1cc783b */ /* 0x000fe20000000200 */
[C---:B----4-:R-:W-:Y:S03]  /*6690*/  HMMA.16816.F32 R20, R48.reuse, R64, RZ ;  /* 0x000000403014723c */ /* 0x050fe600000018ff */
[----:B------:R-:W-:Y:S04]  /*66a0*/  LDSM.16.M88.4 R200, [R217+0x2000] ;  /* 0x00200000d9c8783b */ /* 0x000fe80000000200 */
[----:B------:R-:W0:Y:S01]  /*66b0*/  LDGDEPBAR ;  /* 0x00000000000079af */ /* 0x000e220000000000 */
[C---:B-1----:R-:W-:Y:S08]  /*66c0*/  HMMA.16816.F32 R12, R48.reuse, R56, RZ ;  /* 0x00000038300c723c */ /* 0x042ff000000018ff */
[C---:B---3--:R-:W-:Y:S08]  /*66d0*/  HMMA.16816.F32 R4, R48.reuse, R36, RZ ;  /* 0x000000243004723c */ /* 0x048ff000000018ff */
        /* <DEDUP_REMOVED lines=20> */
[----:B------:R-:W3:Y:S07]  /*6820*/  LDSM.16.M88.4 R32, [R241+0x7800] ;  /* 0x00780000f120783b */ /* 0x000eee0000000200 */
[C---:B--2---:R-:W-:Y:S08]  /*6830*/  HMMA.16816.F32 R180, R188.reuse, R224, R180 ;  /* 0x000000e0bcb4723c */ /* 0x044ff000000018b4 */
[C---:B------:R-:W-:Y:S08]  /*6840*/  HMMA.16816.F32 R60, R188.reuse, R196, R60 ;  /* 0x000000c4bc3c723c */ /* 0x040ff0000000183c */
[C---:B------:R-:W-:Y:S08]  /*6850*/  HMMA.16816.F32 R176, R188.reuse, R226, R176 ;  /* 0x000000e2bcb0723c */ /* 0x040ff000000018b0 */
[C---:B------:R-:W-:Y:S01]  /*6860*/  HMMA.16816.F32 R56, R188.reuse, R198, R56 ;  /* 0x000000c6bc38723c */ /* 0x040fe20000001838 */
[----:B------:R-:W-:Y:S07]  /*6870*/  LDSM.16.M88.4 R196, [R171+0x3000] ;  /* 0x00300000abc4783b */ /* 0x000fee0000000200 */
[C---:B------:R-:W-:Y:S08]  /*6880*/  HMMA.16816.F32 R172, R188.reuse, R220, R172 ;  /* 0x000000dcbcac723c */ /* 0x040ff000000018ac */
[C---:B------:R-:W-:Y:S08]  /*6890*/  HMMA.16816.F32 R52, R188.reuse, R192, R52 ;  /* 0x000000c0bc34723c */ /* 0x040ff00000001834 */
[C---:B------:R-:W-:Y:S08]  /*68a0*/  HMMA.16816.F32 R64, R188.reuse, R222, R64 ;  /* 0x000000debc40723c */ /* 0x040ff00000001840 */
[----:B------:R-:W-:Y:S01]  /*68b0*/  HMMA.16816.F32 R44, R188, R194, R44 ;  /* 0x000000c2bc2c723c */ /* 0x000fe2000000182c */
[----:B------:R-:W-:Y:S04]  /*68c0*/  LDSM.16.M88.4 R192, [R170+0x7000] ;  /* 0x00700000aac0783b */ /* 0x000fe80000000200 */
[----:B------:R-:W-:Y:S03]  /*68d0*/  LDSM.16.M88.4 R188, [R170+0x7400] ;  /* 0x00740000aabc783b */ /* 0x000fe60000000200 */
        /* <DEDUP_REMOVED lines=21> */
[----:B------:R-:W4:Y:S03]  /*6a30*/  LDSM.16.M88.4 R204, [R217+0x5000] ;  /* 0x00500000d9cc783b */ /* 0x000f260000000200 */
[C---:B-1----:R-:W-:Y:S08]  /*6a40*/  HMMA.16816.F32 R12, R196.reuse, R40, R12 ;  /* 0x00000028c40c723c */ /* 0x042ff0000000180c */
[----:B------:R-:W-:Y:S08]  /*6a50*/  HMMA.16816.F32 R8, R196, R42, R8 ;  /* 0x0000002ac408723c */ /* 0x000ff00000001808 */
[C---:B--2---:R-:W-:Y:S08]  /*6a60*/  HMMA.16816.F32 R180, R32.reuse, R192, R180 ;  /* 0x000000c020b4723c */ /* 0x044ff000000018b4 */
[C---:B------:R-:W-:Y:S08]  /*6a70*/  HMMA.16816.F32 R176, R32.reuse, R194, R176 ;  /* 0x000000c220b0723c */ /* 0x040ff000000018b0 */
[C---:B------:R-:W-:Y:S08]  /*6a80*/  HMMA.16816.F32 R172, R32.reuse, R188, R172 ;  /* 0x000000bc20ac723c */ /* 0x040ff000000018ac */
[C---:B------:R-:W-:Y:S08]  /*6a90*/  HMMA.16816.F32 R64, R32.reuse, R190, R64 ;  /* 0x000000be2040723c */ /* 0x040ff00000001840 */
[C---:B------:R-:W-:Y:S08]  /*6aa0*/  HMMA.16816.F32 R60, R32.reuse, R40, R60 ;  /* 0x00000028203c723c */ /* 0x040ff0000000183c */
[C---:B------:R-:W-:Y:S01]  /*6ab0*/  HMMA.16816.F32 R56, R32.reuse, R42, R56 ;  /* 0x0000002a2038723c */ /* 0x040fe20000001838 */
[----:B------:R-:W-:Y:S07]  /*6ac0*/  LDSM.16.M88.4 R40, [R171+0x4000] ;  /* 0x00400000ab28783b */ /* 0x000fee0000000200 */
[C---:B------:R-:W-:Y:S08]  /*6ad0*/  HMMA.16816.F32 R52, R32.reuse, R36, R52 ;  /* 0x000000242034723c */ /* 0x040ff00000001834 */
[----:B------:R-:W-:Y:S01]  /*6ae0*/  HMMA.16816.F32 R44, R32, R38, R44 ;  /* 0x00000026202c723c */ /* 0x000fe2000000182c */
[----:B------:R-:W1:Y:S07]  /*6af0*/  LDSM.16.M88.4 R32, [R170+0x8000] ;  /* 0x00800000aa20783b */ /* 0x000e6e0000000200 */
[C---:B------:R-:W-:Y:S08]  /*6b00*/  HMMA.16816.F32 R4, R196.reuse, R36, R4 ;  /* 0x00000024c404723c */ /* 0x040ff00000001804 */
[C---:B------:R-:W-:Y:S01]  /*6b10*/  HMMA.16816.F32 R48, R196.reuse, R38, R48 ;  /* 0x00000026c430723c */ /* 0x040fe20000001830 */
[----:B------:R2:W1:Y:S07]  /*6b20*/  LDSM.16.M88.4 R36, [R171+0x5000] ;  /* 0x00500000ab24783b */ /* 0x00046e0000000200 */
[C---:B------:R-:W-:Y:S08]  /*6b30*/  HMMA.16816.F32 R28, R196.reuse, R192, R28 ;  /* 0x000000c0c41c723c */ /* 0x040ff0000000181c */
[C---:B------:R-:W-:Y:S01]  /*6b40*/  HMMA.16816.F32 R24, R196.reuse, R194, R24 ;  /* 0x000000c2c418723c */ /* 0x040fe20000001818 */
[----:B------:R-:W-:Y:S07]  /*6b50*/  LDSM.16.M88.4 R192, [R241+0x8800] ;  /* 0x00880000f1c0783b */ /* 0x000fee0000000200 */
[----:B------:R-:W-:Y:S01]  /*6b60*/  HMMA.16816.F32 R20, R196, R188, R20 ;  /* 0x000000bcc414723c */ /* 0x000fe20000001814 */
[----:B--2---:R-:W-:-:S07]  /*6b70*/  VIADD R171, R169, 0xffffffc9 ;  /* 0xffffffc9a9ab7836 */ /* 0x004fce0000000000 */
[----:B------:R-:W-:Y:S01]  /*6b80*/  HMMA.16816.F32 R16, R196, R190, R16 ;  /* 0x000000bec410723c */ /* 0x000fe20000001810 */
[----:B------:R-:W2:Y:S04]  /*6b90*/  LDSM.16.M88.4 R196, [R241+0x8400] ;  /* 0x00840000f1c4783b */ /* 0x000ea80000000200 */
[----:B------:R-:W2:Y:S03]  /*6ba0*/  LDSM.16.M88.4 R188, [R241+0x8c00] ;  /* 0x008c0000f1bc783b */ /* 0x000ea60000000200 */
[-C--:B---3--:R-:W-:Y:S08]  /*6bb0*/  HMMA.16816.F32 R180, R208, R200.reuse, R180 ;  /* 0x000000c8d0b4723c */ /* 0x088ff000000018b4 */
[----:B----4-:R-:W-:Y:S08]  /*6bc0*/  HMMA.16816.F32 R28, R204, R200, R28 ;  /* 0x000000c8cc1c723c */ /* 0x010ff0000000181c */
[-C--:B------:R-:W-:Y:S08]  /*6bd0*/  HMMA.16816.F32 R176, R208, R202.reuse, R176 ;  /* 0x000000cad0b0723c */ /* 0x080ff000000018b0 */
[----:B------:R-:W-:Y:S08]  /*6be0*/  HMMA.16816.F32 R24, R204, R202, R24 ;  /* 0x000000cacc18723c */ /* 0x000ff00000001818 */
[-C--:B-1----:R-:W-:Y:S08]  /*6bf0*/  HMMA.16816.F32 R180, R40, R32.reuse, R180 ;  /* 0x0000002028b4723c */ /* 0x082ff000000018b4 */
[----:B------:R-:W-:Y:S01]  /*6c00*/  HMMA.16816.F32 R28, R36, R32, R28 ;  /* 0x00000020241c723c */ /* 0x000fe2000000181c */
[----:B------:R-:W-:-:S02]  /*6c10*/  IMAD.U32 R32, RZ, RZ, UR18 ;  /* 0x00000012ff207e24 */ /* 0x000fc4000f8e00ff */
[----:B------:R-:W-:-:S03]  /*6c20*/  VIADD R33, R169, 0xffffffc0 ;  /* 0xffffffc0a9217836 */ /* 0x000fc60000000000 */
[----:B------:R-:W-:Y:S01]  /*6c30*/  ISETP.GE.U32.AND P5, PT, R32, 0x3, PT ;  /* 0x000000032000780c */ /* 0x000fe20003fa6070 */
[----:B------:R-:W-:Y:S01]  /*6c40*/  VIADD R32, R169, 0xffffffc1 ;  /* 0xffffffc1a9207836 */ /* 0x000fe20000000000 */
[C---:B--2---:R-:W-:Y:S01]  /*6c50*/  HMMA.16816.F32 R20, R204.reuse, R196, R20 ;  /* 0x000000c4cc14723c */ /* 0x044fe20000001814 */
[CC--:B------:R-:W-:Y:S02]  /*6c60*/  ISETP.GE.AND P3, PT, R33.reuse, R216.reuse, PT ;  /* 0x000000d82100720c */ /* 0x0c0fe40003f66270 */
[----:B------:R-:W-:Y:S02]  /*6c70*/  ISETP.GE.AND P0, PT, R33, R215, PT ;  /* 0x000000d72100720c */ /* 0x000fe40003f06270 */
[----:B------:R-:W-:Y:S02]  /*6c80*/  ISETP.GE.AND P4, PT, R32, R216, PT ;  /* 0x000000d82000720c */ /* 0x000fe40003f86270 */
[----:B------:R-:W-:Y:S01]  /*6c90*/  FSEL R222, R180, -INF , !P3 ;  /* 0xff800000b4de7808 */ /* 0x000fe20005800000 */
[----:B------:R-:W-:Y:S01]  /*6ca0*/  HMMA.16816.F32 R16, R204, R198, R16 ;  /* 0x000000c6cc10723c */ /* 0x000fe20000001810 */
[----:B------:R-:W-:Y:S01]  /*6cb0*/  FSEL R225, R181, -INF , !P4 ;  /* 0xff800000b5e17808 */ /* 0x000fe20006000000 */
[----:B------:R-:W-:Y:S01]  /*6cc0*/  VIADD R180, R169, 0xffffffc8 ;  /* 0xffffffc8a9b47836 */ /* 0x000fe20000000000 */
[----:B------:R-:W-:-:S02]  /*6cd0*/  ISETP.GE.AND P2, PT, R33, R214, PT ;  /* 0x000000d62100720c */ /* 0x000fc40003f46270 */
[----:B------:R-:W-:Y:S02]  /*6ce0*/  ISETP.GE.AND P1, PT, R33, R213, PT ;  /* 0x000000d52100720c */ /* 0x000fe40003f26270 */
[C---:B------:R-:W-:Y:S01]  /*6cf0*/  ISETP.GE.AND P3, PT, R32.reuse, R215, PT ;  /* 0x000000d72000720c */ /* 0x040fe20003f66270 */
[C---:B------:R-:W-:Y:S01]  /*6d00*/  HMMA.16816.F32 R172, R208.reuse, R196, R172 ;  /* 0x000000c4d0ac723c */ /* 0x040fe200000018ac */
[----:B------:R-:W-:Y:S02]  /*6d10*/  ISETP.GE.AND P4, PT, R32, R213, PT ;  /* 0x000000d52000720c */ /* 0x000fe40003f86270 */
[----:B------:R-:W-:Y:S02]  /*6d20*/  FSEL R30, R30, -INF , !P1 ;  /* 0xff8000001e1e7808 */ /* 0x000fe40004800000 */
[----:B------:R-:W-:Y:S02]  /*6d30*/  FSEL R31, R31, -INF , !P4 ;  /* 0xff8000001f1f7808 */ /* 0x000fe40006000000 */
[----:B------:R-:W-:Y:S01]  /*6d40*/  ISETP.GE.AND P1, PT, R180, R215, PT ;  /* 0x000000d7b400720c */ /* 0x000fe20003f26270 */
[----:B------:R-:W-:Y:S01]  /*6d50*/  HMMA.16816.F32 R64, R208, R198, R64 ;  /* 0x000000c6d040723c */ /* 0x000fe20000001840 */
[----:B------:R-:W1:Y:S01]  /*6d60*/  LDSM.16.M88.4 R196, [R170+0x8400] ;  /* 0x00840000aac4783b */ /* 0x000e620000000200 */
[----:B------:R-:W-:-:S02]  /*6d70*/  ISETP.GE.AND P4, PT, R171, R216, PT ;  /* 0x000000d8ab00720c */ /* 0x000fc40003f86270 */
[----:B------:R-:W-:Y:S02]  /*6d80*/  FSEL R28, R28, -INF , !P2 ;  /* 0xff8000001c1c7808 */ /* 0x000fe40005000000 */
[----:B------:R-:W-:Y:S02]  /*6d90*/  ISETP.GE.AND P2, PT, R180, R214, PT ;  /* 0x000000d6b400720c */ /* 0x000fe40003f46270 */
[-C--:B------:R-:W-:Y:S08]  /*6da0*/  HMMA.16816.F32 R176, R40, R34.reuse, R176 ;  /* 0x0000002228b0723c */ /* 0x080ff000000018b0 */
[----:B------:R-:W-:Y:S08]  /*6db0*/  HMMA.16816.F32 R24, R36, R34, R24 ;  /* 0x000000222418723c */ /* 0x000ff00000001818 */
[----:B------:R-:W-:Y:S03]  /*6dc0*/  HMMA.16816.F32 R60, R208, R192, R60 ;  /* 0x000000c0d03c723c */ /* 0x000fe6000000183c */
[----:B------:R-:W-:-:S02]  /*6dd0*/  FSEL R221, R177, -INF , !P4 ;  /* 0xff800000b1dd7808 */ /* 0x000fc40006000000 */
[----:B------:R-:W-:-:S03]  /*6de0*/  ISETP.GE.AND P4, PT, R171, R213, PT ;  /* 0x000000d5ab00720c */ /* 0x000fc60003f86270 */
[----:B------:R-:W-:Y:S03]  /*6df0*/  HMMA.16816.F32 R56, R208, R194, R56 ;  /* 0x000000c2d038723c */ /* 0x000fe60000001838 */
[----:B------:R-:W-:Y:S02]  /*6e00*/  FSEL R236, R24, -INF , !P2 ;  /* 0xff80000018ec7808 */ /* 0x000fe40005000000 */
[----:B------:R-:W-:-:S03]  /*6e10*/  FSEL R227, R27, -INF , !P4 ;  /* 0xff8000001be37808 */ /* 0x000fc60006000000 */
[C---:B------:R-:W-:Y:S08]  /*6e20*/  HMMA.16816.F32 R52, R208.reuse, R188, R52 ;  /* 0x000000bcd034723c */ /* 0x040ff00000001834 */
[----:B------:R-:W-:Y:S01]  /*6e30*/  HMMA.16816.F32 R44, R208, R190, R44 ;  /* 0x000000bed02c723c */ /* 0x000fe2000000182c */
[----:B------:R-:W-:Y:S02]  /*6e40*/  FSEL R209, R182, -INF , !P0 ;  /* 0xff800000b6d17808 */ /* 0x000fe40004000000 */
[----:B------:R-:W-:-:S02]  /*6e50*/  ISETP.GE.AND P0, PT, R32, R214, PT ;  /* 0x000000d62000720c */ /* 0x000fc40003f06270 */
[----:B------:R-:W2:Y:S01]  /*6e60*/  LDSM.16.M88.4 R32, [R170+0x8800] ;  /* 0x00880000aa20783b */ /* 0x000ea20000000200 */
[----:B------:R-:W-:Y:S02]  /*6e70*/  FSEL R211, R183, -INF , !P3 ;  /* 0xff800000b7d37808 */ /* 0x000fe40005800000 */
[C---:B------:R-:W-:Y:S01]  /*6e80*/  HMMA.16816.F32 R12, R204.reuse, R192, R12 ;  /* 0x000000c0cc0c723c */ /* 0x040fe2000000180c */
[----:B------:R-:W-:Y:S02]  /*6e90*/  FSEL R220, R29, -INF , !P0 ;  /* 0xff8000001ddc7808 */ /* 0x000fe40004000000 */
[C---:B------:R-:W-:Y:S02]  /*6ea0*/  ISETP.GE.AND P0, PT, R180.reuse, R213, PT ;  /* 0x000000d5b400720c */ /* 0x040fe40003f06270 */
[----:B------:R-:W-:Y:S02]  /*6eb0*/  ISETP.GE.AND P3, PT, R180, R216, PT ;  /* 0x000000d8b400720c */ /* 0x000fe40003f66270 */
[----:B------:R-:W-:Y:S01]  /*6ec0*/  FSEL R29, R26, -INF , !P0 ;  /* 0xff8000001a1d7808 */ /* 0x000fe20004000000 */
[----:B------:R-:W-:Y:S01]  /*6ed0*/  HMMA.16816.F32 R8, R204, R194, R8 ;  /* 0x000000c2cc08723c */ /* 0x000fe20000001808 */
[----:B------:R-:W-:Y:S01]  /*6ee0*/  FSEL R228, R176, -INF , !P3 ;  /* 0xff800000b0e47808 */ /* 0x000fe20005800000 */
[----:B------:R-:W-:Y:S01]  /*6ef0*/  VIADD R176, R169, 0xffffffd0 ;  /* 0xffffffd0a9b07836 */ /* 0x000fe20000000000 */
[----:B------:R-:W-:-:S04]  /*6f00*/  ISETP.GE.AND P3, PT, R171, R215, PT ;  /* 0x000000d7ab00720c */ /* 0x000fc80003f66270 */
[----:B------:R-:W-:Y:S01]  /*6f10*/  FSEL R179, R179, -INF , !P3 ;  /* 0xff800000b3b37808 */ /* 0x000fe20005800000 */
[----:B------:R-:W-:Y:S01]  /*6f20*/  HMMA.16816.F32 R4, R204, R188, R4 ;  /* 0x000000bccc04723c */ /* 0x000fe20000001804 */
[C---:B------:R-:W-:Y:S02]  /*6f30*/  ISETP.GE.AND P3, PT, R176.reuse, R216, PT ;  /* 0x000000d8b000720c */ /* 0x040fe40003f66270 */
[C---:B------:R-:W-:Y:S02]  /*6f40*/  ISETP.GE.AND P0, PT, R176.reuse, R215, PT ;  /* 0x000000d7b000720c */ /* 0x040fe40003f06270 */
[----:B------:R-:W-:-:S03]  /*6f50*/  ISETP.GE.AND P2, PT, R176, R214, PT ;  /* 0x000000d6b000720c */ /* 0x000fc60003f46270 */
[----:B------:R-:W-:Y:S01]  /*6f60*/  HMMA.16816.F32 R48, R204, R190, R48 ;  /* 0x000000becc30723c */ /* 0x000fe20000001830 */
[----:B------:R-:W-:Y:S02]  /*6f70*/  FSEL R207, R178, -INF , !P1 ;  /* 0xff800000b2cf7808 */ /* 0x000fe40004800000 */
[----:B------:R-:W-:Y:S01]  /*6f80*/  ISETP.GE.AND P1, PT, R171, R214, PT ;  /* 0x000000d6ab00720c */ /* 0x000fe20003f26270 */
[----:B------:R-:W-:-:S03]  /*6f90*/  VIADD R171, R169, 0xffffffd1 ;  /* 0xffffffd1a9ab7836 */ /* 0x000fc60000000000 */
[----:B------:R-:W-:Y:S01]  /*6fa0*/  FSEL R241, R25, -INF , !P1 ;  /* 0xff80000019f17808 */ /* 0x000fe20004800000 */
[----:B-1----:R-:W-:Y:S01]  /*6fb0*/  HMMA.16816.F32 R172, R40, R196, R172 ;  /* 0x000000c428ac723c */ /* 0x002fe200000018ac */
[----:B------:R-:W1:Y:S01]  /*6fc0*/  LDSM.16.M88.4 R24, [R170+0x8c00] ;  /* 0x008c0000aa18783b */ /* 0x000e620000000200 */
[----:B------:R-:W-:Y:S01]  /*6fd0*/  ISETP.GE.AND P4, PT, R171, R216, PT ;  /* 0x000000d8ab00720c */ /* 0x000fe20003f86270 */
[----:B------:R-:W-:-:S04]  /*6fe0*/  DEPBAR.LE SB0, 0x0 ;  /* 0x000080000000791a */ /* 0x000fc80000000000 */
[----:B------:R-:W-:Y:S01]  /*6ff0*/  ISETP.GE.AND P1, PT, R176, R213, PT ;  /* 0x000000d5b000720c */ /* 0x000fe20003f26270 */
[----:B------:R-:W-:Y:S08]  /*7000*/  HMMA.16816.F32 R20, R36, R196, R20 ;  /* 0x000000c42414723c */ /* 0x000ff00000001814 */
[----:B------:R-:W-:Y:S03]  /*7010*/  HMMA.16816.F32 R64, R40, R198, R64 ;  /* 0x000000c62840723c */ /* 0x000fe60000001840 */
[----:B------:R-:W-:Y:S01]  /*7020*/  FSEL R192, R172, -INF , !P3 ;  /* 0xff800000acc07808 */ /* 0x000fe20005800000 */
[----:B------:R-:W-:Y:S01]  /*7030*/  VIADD R172, R169, 0xffffffd8 ;  /* 0xffffffd8a9ac7836 */ /* 0x000fe20000000000 */
[----:B------:R-:W-:-:S02]  /*7040*/  ISETP.GE.AND P3, PT, R171, R215, PT ;  /* 0x000000d7ab00720c */ /* 0x000fc40003f66270 */
[----:B------:R-:W-:Y:S01]  /*7050*/  FSEL R183, R174, -INF , !P0 ;  /* 0xff800000aeb77808 */ /* 0x000fe20004000000 */
[----:B------:R-:W-:Y:S01]  /*7060*/  HMMA.16816.F32 R16, R36, R198, R16 ;  /* 0x000000c62410723c */ /* 0x000fe20000001810 */
[----:B------:R-:W-:Y:S02]  /*7070*/  ISETP.GE.AND P0, PT, R171, R214, PT ;  /* 0x000000d6ab00720c */ /* 0x000fe40003f06270 */
[----:B------:R-:W-:Y:S02]  /*7080*/  FSEL R196, R173, -INF , !P4 ;  /* 0xff800000adc47808 */ /* 0x000fe40006000000 */
[----:B------:R-:W-:Y:S01]  /*7090*/  ISETP.GE.AND P4, PT, R171, R213, PT ;  /* 0x000000d5ab00720c */ /* 0x000fe20003f86270 */
[----:B------:R-:W-:Y:S01]  /*70a0*/  VIADD R171, R169, 0xffffffd9 ;  /* 0xffffffd9a9ab7836 */ /* 0x000fe20000000000 */
[----:B------:R-:W-:Y:S01]  /*70b0*/  FSEL R189, R175, -INF , !P3 ;  /* 0xff800000afbd7808 */ /* 0x000fe20005800000 */
[----:B--2---:R-:W-:Y:S01]  /*70c0*/  HMMA.16816.F32 R60, R40, R32, R60 ;  /* 0x00000020283c723c */ /* 0x004fe2000000183c */
[----:B------:R-:W-:-:S02]  /*70d0*/  ISETP.GE.AND P3, PT, R172, R216, PT ;  /* 0x000000d8ac00720c */ /* 0x000fc40003f66270 */
[----:B------:R-:W-:Y:S02]  /*70e0*/  FSEL R224, R22, -INF , !P1 ;  /* 0xff80000016e07808 */ /* 0x000fe40004800000 */
[----:B------:R-:W-:Y:S01]  /*70f0*/  FSEL R198, R21, -INF , !P0 ;  /* 0xff80000015c67808 */ /* 0x000fe20004000000 */
[C---:B------:R-:W-:Y:S01]  /*7100*/  VIADD R21, R169.reuse, 0xffffffe0 ;  /* 0xffffffe0a9157836 */ /* 0x040fe20000000000 */
[C---:B------:R-:W-:Y:S01]  /*7110*/  ISETP.GE.AND P1, PT, R172.reuse, R215, PT ;  /* 0x000000d7ac00720c */ /* 0x040fe20003f26270 */
[C---:B------:R-:W-:Y:S01]  /*7120*/  HMMA.16816.F32 R12, R36.reuse, R32, R12 ;  /* 0x00000020240c723c */ /* 0x040fe2000000180c */
[----:B------:R-:W-:Y:S01]  /*7130*/  ISETP.GE.AND P0, PT, R172, R213, PT ;  /* 0x000000d5ac00720c */ /* 0x000fe20003f06270 */
[----:B------:R-:W-:Y:S01]  /*7140*/  IMAD.MOV.U32 R33, RZ, RZ, R228 ;  /* 0x000000ffff217224 */ /* 0x000fe200078e00e4 */
[----:B------:R-:W-:Y:S02]  /*7150*/  FSEL R206, R64, -INF , !P3 ;  /* 0xff80000040ce7808 */ /* 0x000fe40005800000 */
[----:B------:R-:W-:Y:S01]  /*7160*/  FSEL R193, R20, -INF , !P2 ;  /* 0xff80000014c17808 */ /* 0x000fe20005000000 */
[----:B------:R-:W-:Y:S01]  /*7170*/  VIADD R20, R169, 0xffffffe1 ;  /* 0xffffffe1a9147836 */ /* 0x000fe20000000000 */
[----:B------:R-:W-:Y:S01]  /*7180*/  ISETP.GE.AND P3, PT, R171, R215, PT ;  /* 0x000000d7ab00720c */ /* 0x000fe20003f66270 */
[----:B------:R-:W-:Y:S01]  /*7190*/  HMMA.16816.F32 R8, R36, R34, R8 ;  /* 0x000000222408723c */ /* 0x000fe20000001808 */
[----:B------:R-:W-:-:S02]  /*71a0*/  FSEL R197, R66, -INF , !P1 ;  /* 0xff80000042c57808 */ /* 0x000fc40004800000 */
[----:B------:R-:W-:Y:S02]  /*71b0*/  FSEL R252, R18, -INF , !P0 ;  /* 0xff80000012fc7808 */ /* 0x000fe40004000000 */
[-C--:B------:R-:W-:Y:S02]  /*71c0*/  ISETP.GE.AND P1, PT, R171, R214.reuse, PT ;  /* 0x000000d6ab00720c */ /* 0x080fe40003f26270 */
[----:B------:R-:W-:Y:S01]  /*71d0*/  ISETP.GE.AND P0, PT, R21, R215, PT ;  /* 0x000000d71500720c */ /* 0x000fe20003f06270 */
[-C--:B-1----:R-:W-:Y:S01]  /*71e0*/  HMMA.16816.F32 R52, R40, R24.reuse, R52 ;  /* 0x000000182834723c */ /* 0x082fe20000001834 */
[----:B------:R-:W-:Y:S02]  /*71f0*/  FSEL R199, R67, -INF , !P3 ;  /* 0xff80000043c77808 */ /* 0x000fe40005800000 */
[----:B------:R-:W-:Y:S01]  /*7200*/  FSEL R195, R17, -INF , !P1 ;  /* 0xff80000011c37808 */ /* 0x000fe20004800000 */
[----:B------:R-:W-:Y:S01]  /*7210*/  VIADD R17, R169, 0xffffffe8 ;  /* 0xffffffe8a9117836 */ /* 0x000fe20000000000 */
[----:B------:R-:W-:Y:S01]  /*7220*/  FSEL R67, R62, -INF , !P0 ;  /* 0xff8000003e437808 */ /* 0x000fe20004000000 */
[----:B------:R-:W-:Y:S01]  /*7230*/  BAR.SYNC.DEFER_BLOCKING 0x0 ;  /* 0x0000000000007b1d */ /* 0x000fe20000010000 */
[----:B------:R-:W-:Y:S01]  /*7240*/  ISETP.GE.AND P2, PT, R172, R214, PT ;  /* 0x000000d6ac00720c */ /* 0x000fe20003f46270 */
[----:B------:R-:W-:Y:S01]  /*7250*/  HMMA.16816.F32 R4, R36, R24, R4 ;  /* 0x000000182404723c */ /* 0x000fe20000001804 */
[----:B------:R-:W-:-:S02]  /*7260*/  ISETP.GE.AND P1, PT, R21, R213, PT ;  /* 0x000000d51500720c */ /* 0x000fc40003f26270 */
[-C--:B------:R-:W-:Y:S02]  /*7270*/  ISETP.GE.AND P0, PT, R20, R214.reuse, PT ;  /* 0x000000d61400720c */ /* 0x080fe40003f06270 */
[----:B------:R-:W-:Y:S01]  /*7280*/  FSEL R201, R16, -INF , !P2 ;  /* 0xff80000010c97808 */ /* 0x000fe20005000000 */
[----:B------:R-:W-:Y:S01]  /*7290*/  VIADD R16, R169, 0xffffffe9 ;  /* 0xffffffe9a9107836 */ /* 0x000fe20000000000 */
[----:B------:R-:W-:Y:S01]  /*72a0*/  FSEL R194, R14, -INF , !P1 ;  /* 0xff8000000ec27808 */ /* 0x000fe20004800000 */
[----:B------:R-:W-:Y:S01]  /*72b0*/  HMMA.16816.F32 R56, R40, R34, R56 ;  /* 0x000000222838723c */ /* 0x000fe20000001838 */
[----:B------:R-:W-:Y:S01]  /*72c0*/  FSEL R202, R13, -INF , !P0 ;  /* 0xff8000000dca7808 */ /* 0x000fe20004000000 */
[----:B------:R-:W-:Y:S01]  /*72d0*/  VIADD R13, R169, 0xfffffff0 ;  /* 0xfffffff0a90d7836 */ /* 0x000fe20000000000 */
[-C--:B------:R-:W-:Y:S02]  /*72e0*/  ISETP.GE.AND P2, PT, R21, R214.reuse, PT ;  /* 0x000000d61500720c */ /* 0x080fe40003f46270 */
[----:B------:R-:W-:-:S02]  /*72f0*/  ISETP.GE.AND P1, PT, R17, R214, PT ;  /* 0x000000d61100720c */ /* 0x000fc40003f26270 */
[----:B------:R-:W-:Y:S01]  /*7300*/  ISETP.GE.AND P0, PT, R17, R213, PT ;  /* 0x000000d51100720c */ /* 0x000fe20003f06270 */
[-C--:B------:R-:W-:Y:S01]  /*7310*/  HMMA.16816.F32 R40, R40, R26.reuse, R44 ;  /* 0x0000001a2828723c */ /* 0x080fe2000000182c */
[----:B------:R-:W-:Y:S01]  /*7320*/  FSEL R204, R12, -INF , !P2 ;  /* 0xff8000000ccc7808 */ /* 0x000fe20005000000 */
[----:B------:R-:W-:Y:S01]  /*7330*/  VIADD R12, R169, 0xfffffff1 ;  /* 0xfffffff1a90c7836 */ /* 0x000fe20000000000 */
[----:B------:R-:W-:Y:S02]  /*7340*/  FSEL R228, R8, -INF , !P1 ;  /* 0xff80000008e47808 */ /* 0x000fe40004800000 */
[----:B------:R-:W-:Y:S02]  /*7350*/  FSEL R208, R10, -INF , !P0 ;  /* 0xff8000000ad07808 */ /* 0x000fe40004000000 */
[----:B------:R-:W-:Y:S01]  /*7360*/  FSEL R240, R23, -INF , !P4 ;  /* 0xff80000017f07808 */ /* 0x000fe20006000000 */
[----:B------:R-:W-:Y:S01]  /*7370*/  HMMA.16816.F32 R24, R36, R26, R48 ;  /* 0x0000001a2418723c */ /* 0x000fe20000001830 */
[----:B------:R-:W-:-:S02]  /*7380*/  ISETP.GE.AND P0, PT, R13, R215, PT ;  /* 0x000000d70d00720c */ /* 0x000fc40003f06270 */
[----:B------:R-:W-:Y:S02]  /*7390*/  ISETP.GE.AND P1, PT, R13, R214, PT ;  /* 0x000000d60d00720c */ /* 0x000fe40003f26270 */
[----:B------:R-:W-:Y:S02]  /*73a0*/  ISETP.GE.AND P4, PT, R171, R216, PT ;  /* 0x000000d8ab00720c */ /* 0x000fe40003f86270 */
[----:B------:R-:W-:Y:S02]  /*73b0*/  FSEL R36, R54, -INF , !P0 ;  /* 0xff80000036247808 */ /* 0x000fe40004000000 */
[----:B------:R-:W-:Y:S01]  /*73c0*/  FSEL R173, R4, -INF , !P1 ;  /* 0xff80000004ad7808 */ /* 0x000fe20004800000 */
[----:B------:R-:W-:Y:S01]  /*73d0*/  VIADD R4, R169, 0xfffffff8 ;  /* 0xfffffff8a9047836 */ /* 0x000fe20000000000 */
[----:B------:R-:W-:Y:S01]  /*73e0*/  FSEL R210, R65, -INF , !P4 ;  /* 0xff80000041d27808 */ /* 0x000fe20006000000 */
[----:B------:R-:W-:Y:S01]  /*73f0*/  VIADD R169, R169, 0xfffffff9 ;  /* 0xfffffff9a9a97836 */ /* 0x000fe20000000000 */
[----:B------:R-:W-:-:S02]  /*7400*/  ISETP.GE.AND P0, PT, R12, R215, PT ;  /* 0x000000d70c00720c */ /* 0x000fc40003f06270 */
[----:B------:R-:W-:Y:S02]  /*7410*/  ISETP.GE.AND P4, PT, R171, R213, PT ;  /* 0x000000d5ab00720c */ /* 0x000fe40003f86270 */
[----:B------:R-:W-:Y:S02]  /*7420*/  ISETP.GE.AND P1, PT, R12, R214, PT ;  /* 0x000000d60c00720c */ /* 0x000fe40003f26270 */
        /* <DEDUP_REMOVED lines=9> */
[----:B------:R-:W-:-:S02]  /*74c0*/  FSEL R178, R56, -INF , !P2 ;  /* 0xff80000038b27808 */ /* 0x000fc40005000000 */
[----:B------:R-:W-:Y:S02]  /*74d0*/  FMNMX3.FTZ R5, R8, R33, R221, !PT ;  /* 0x0000002108057276 */ /* 0x000fe400078100dd */
        /* <DEDUP_REMOVED lines=8> */
[----:B------:R-:W-:Y:S02]  /*7560*/  FSEL R181, R59, -INF , !P2 ;  /* 0xff8000003bb57808 */ /* 0x000fe40005000000 */
[----:B------:R-:W-:Y:S02]  /*7570*/  ISETP.GE.AND P3, PT, R17, R215, PT ;  /* 0x000000d71100720c */ /* 0x000fe40003f66270 */
[----:B------:R-:W-:-:S02]  /*7580*/  ISETP.GE.AND P2, PT, R13, R216, PT ;  /* 0x000000d80d00720c */ /* 0x000fc40003f46270 */
[-C--:B------:R-:W-:Y:S02]  /*7590*/  ISETP.GE.AND P1, PT, R4, R215.reuse, PT ;  /* 0x000000d70400720c */ /* 0x080fe40003f26270 */
[----:B------:R-:W-:Y:S02]  /*75a0*/  FSEL R182, R24, -INF , !P0 ;  /* 0xff80000018b67808 */ /* 0x000fe40004000000 */
[----:B------:R-:W-:Y:S02]  /*75b0*/  FSEL R200, R15, -INF , !P4 ;  /* 0xff8000000fc87808 */ /* 0x000fe40006000000 */
[----:B------:R-:W-:Y:S02]  /*75c0*/  ISETP.GE.AND P0, PT, R169, R215, PT ;  /* 0x000000d7a900720c */ /* 0x000fe40003f06270 */
[----:B------:R-:W-:Y:S02]  /*75d0*/  ISETP.GE.AND P4, PT, R16, R216, PT ;  /* 0x000000d81000720c */ /* 0x000fe40003f86270 */
[----:B------:R-:W-:-:S02]  /*75e0*/  FMNMX3.FTZ R5, R5, R206, R210, !PT ;  /* 0x000000ce05057276 */ /* 0x000fc400078100d2 */
[----:B------:R-:W-:Y:S02]  /*75f0*/  FSEL R177, R58, -INF , !P3 ;  /* 0xff8000003ab17808 */ /* 0x000fe40005800000 */
[----:B------:R-:W-:Y:S02]  /*7600*/  FSEL R60, R52, -INF , !P2 ;  /* 0xff800000343c7808 */ /* 0x000fe40005000000 */
[----:B------:R-:W-:Y:S02]  /*7610*/  FSEL R50, R42, -INF , !P1 ;  /* 0xff8000002a327808 */ /* 0x000fe40004800000 */
[----:B------:R-:W-:Y:S02]  /*7620*/  ISETP.GE.AND P3, PT, R16, R214, PT ;  /* 0x000000d61000720c */ /* 0x000fe40003f66270 */
[-C--:B------:R-:W-:Y:S02]  /*7630*/  ISETP.GE.AND P2, PT, R12, R216.reuse, PT ;  /* 0x000000d80c00720c */ /* 0x080fe40003f46270 */
[----:B------:R-:W-:-:S02]  /*7640*/  ISETP.GE.AND P1, PT, R169, R216, PT ;  /* 0x000000d8a900720c */ /* 0x000fc40003f26270 */
[----:B------:R-:W-:Y:S02]  /*7650*/  FSEL R49, R43, -INF , !P0 ;  /* 0xff8000002b317808 */ /* 0x000fe40004000000 */
[----:B------:R-:W-:Y:S02]  /*7660*/  FSEL R188, R57, -INF , !P4 ;  /* 0xff80000039bc7808 */ /* 0x000fe40006000000 */
[----:B------:R-:W-:Y:S02]  /*7670*/  ISETP.GE.AND P0, PT, R169, R214, PT ;  /* 0x000000d6a900720c */ /* 0x000fe40003f06270 */
[----:B------:R-:W-:Y:S02]  /*7680*/  FMNMX3.FTZ R5, R5, R66, R170, !PT ;  /* 0x0000004205057276 */ /* 0x000fe400078100aa */
[----:B------:R-:W-:Y:S02]  /*7690*/  FSEL R226, R9, -INF , !P3 ;  /* 0xff80000009e27808 */ /* 0x000fe40005800000 */
[----:B------:R-:W-:-:S02]  /*76a0*/  FSEL R53, R53, -INF , !P2 ;  /* 0xff80000035357808 */ /* 0x000fc40005000000 */
[----:B------:R-:W-:Y:S02]  /*76b0*/  FSEL R63, R41, -INF , !P1 ;  /* 0xff800000293f7808 */ /* 0x000fe40004800000 */
[-C--:B------:R-:W-:Y:S02]  /*76c0*/  ISETP.GE.AND P4, PT, R16, R213.reuse, PT ;  /* 0x000000d51000720c */ /* 0x080fe40003f86270 */
[-C--:B------:R-:W-:Y:S02]  /*76d0*/  ISETP.GE.AND P3, PT, R13, R213.reuse, PT ;  /* 0x000000d50d00720c */ /* 0x080fe40003f66270 */
[-C--:B------:R-:W-:Y:S02]  /*76e0*/  ISETP.GE.AND P2, PT, R12, R213.reuse, PT ;  /* 0x000000d50c00720c */ /* 0x080fe40003f46270 */
[----:B------:R-:W-:Y:S02]  /*76f0*/  ISETP.GE.AND P1, PT, R4, R213, PT ;  /* 0x000000d50400720c */ /* 0x000fe40003f26270 */
[----:B------:R-:W-:-:S02]  /*7700*/  FSEL R175, R25, -INF , !P0 ;  /* 0xff80000019af7808 */ /* 0x000fc40004000000 */
[----:B------:R-:W-:Y:S01]  /*7710*/  FMNMX3.FTZ R9, R5, R178, R188, !PT ;  /* 0x000000b205097276 */ /* 0x000fe200078100bc */
[----:B------:R-:W-:Y:S08]  /*7720*/  @!P5 BRA `(.L_x_467) ;  /* 0x000000000058d947 */ /* 0x000ff00003800000 */
[----:B------:R-:W-:-:S04]  /*7730*/  IMAD.U32 R4, RZ, RZ, UR18 ;  /* 0x00000012ff047e24 */ /* 0x000fc8000f8e00ff */
[----:B------:R-:W-:-:S04]  /*7740*/  VIADD R4, R4, 0xfffffffd ;  /* 0xfffffffd04047836 */ /* 0x000fc80000000000 */
[----:B-----5:R-:W-:-:S04]  /*7750*/  IMAD.WIDE.U32 R12, R4, R2, RZ ;  /* 0x00000002040c7225 */ /* 0x020fc800078e00ff */
[----:B------:R-:W-:Y:S02]  /*7760*/  IMAD.SHL.U32 R5, R12, 0x40, RZ ;  /* 0x000000400c057824 */ /* 0x000fe400078e00ff */
[----:B------:R-:W-:-:S03]  /*7770*/  IMAD R4, R4, R3, R13 ;  /* 0x0000000304047224 */ /* 0x000fc600078e020d */
        /* <DEDUP_REMOVED lines=17> */
.L_x_467:
[----:B-1----:R-:W-:Y:S01]  /*7890*/  FMNMX3.FTZ R5, R9, R60, R53, !PT ;  /* 0x0000003c09057276 */ /* 0x002fe20007810035 */
[----:B------:R-:W-:Y:S01]  /*78a0*/  IMAD.MOV.U32 R24, RZ, RZ, R236 ;  /* 0x000000ffff187224 */ /* 0x000fe200078e00ec */
[----:B------:R-:W-:Y:S01]  /*78b0*/  FMNMX3.FTZ R8, R166, R28, R220, !PT ;  /* 0x0000001ca6087276 */ /* 0x000fe200078100dc */
[----:B------:R-:W-:Y:S01]  /*78c0*/  IMAD.U32 R203, RZ, RZ, UR18 ;  /* 0x00000012ffcb7e24 */ /* 0x000fe2000f8e00ff */
[----:B------:R-:W-:Y:S01]  /*78d0*/  FMNMX3.FTZ R5, R5, R64, R63, !PT ;  /* 0x0000004005057276 */ /* 0x000fe2000781003f */
[----:B------:R-:W-:Y:S01]  /*78e0*/  UIADD3 UR5, UPT, UPT, UR17, -0x4498517b, URZ ;  /* 0xbb67ae8511057890 */ /* 0x000fe2000fffe0ff */
[----:B------:R-:W-:Y:S01]  /*78f0*/  FMNMX3.FTZ R14, R167, R209, R211, !PT ;  /* 0x000000d1a70e7276 */ /* 0x000fe200078100d3 */
[----:B------:R-:W-:Y:S01]  /*7900*/  UMOV UR7, 0x400 ;  /* 0x0000040000077882 */ /* 0x000fe20000000000 */
[----:B------:R-:W-:Y:S01]  /*7910*/  LEA R203, R203, 0xfffffffc, 0x1 ;  /* 0xfffffffccbcb7811 */ /* 0x000fe200078e08ff */
[----:B------:R-:W1:Y:S01]  /*7920*/  SHFL.BFLY PT, R12, R5, 0x2, 0x1f ;  /* 0x0c401f00050c7f89 */ /* 0x000e6200000e0000 */
[----:B------:R-:W-:Y:S01]  /*7930*/  FMNMX3.FTZ R8, R8, R24, R241, !PT ;  /* 0x0000001808087276 */ /* 0x000fe200078100f1 */
[----:B------:R-:W-:Y:S01]  /*7940*/  UIADD3 UR6, UPT, UPT, UR16, -0x61c88647, URZ ;  /* 0x9e3779b910067890 */ /* 0x000fe2000fffe0ff */
[----:B------:R-:W-:Y:S01]  /*7950*/  FMNMX3.FTZ R14, R14, R207, R179, !PT ;  /* 0x000000cf0e0e7276 */ /* 0x000fe200078100b3 */
[----:B------:R-:W-:Y:S01]  /*7960*/  UIADD3 UR4, UPT, UPT, UR16, 0x3c6ef372, URZ ;  /* 0x3c6ef37210047890 */ /* 0x000fe2000fffe0ff */
[----:B------:R-:W-:Y:S01]  /*7970*/  LOP3.LUT R16, R203, UR17, R251, 0x96, !PT ;  /* 0x00000011cb107c12 */ /* 0x000fe2000f8e96fb */
[----:B------:R-:W-:Y:S01]  /*7980*/  UIADD3 UR22, UPT, UPT, UR17, 0x76cf5d0a, URZ ;  /* 0x76cf5d0a11167890 */ /* 0x000fe2000fffe0ff */
[----:B------:R-:W-:Y:S01]  /*7990*/  FMNMX3.FTZ R8, R8, R193, R198, !PT ;  /* 0x000000c108087276 */ /* 0x000fe200078100c6 */
[----:B------:R-:W-:Y:S01]  /*79a0*/  UIADD3 UR21, UPT, UPT, UR17, 0x32370b8f, URZ ;  /* 0x32370b8f11157890 */ /* 0x000fe2000fffe0ff */
[----:B------:R-:W-:Y:S01]  /*79b0*/  LOP3.LUT R190, R250, UR5, R247, 0x96, !PT ;  /* 0x00000005fabe7c12 */ /* 0x000fe2000f8e96f7 */
[----:B------:R-:W-:Y:S01]  /*79c0*/  IMAD.WIDE.U32 R16, R16, -0x326172a9, RZ ;  /* 0xcd9e8d5710107825 */ /* 0x000fe200078e00ff */
[----:B------:R-:W-:Y:S01]  /*79d0*/  LOP3.LUT R242, R250, UR5, R245, 0x96, !PT ;  /* 0x00000005faf27c12 */ /* 0x000fe2000f8e96f5 */
[----:B------:R-:W-:Y:S01]  /*79e0*/  ULEA UR5, UR19, UR7, 0x18 ;  /* 0x0000000713057291 */ /* 0x000fe2000f8ec0ff */
[----:B------:R-:W-:Y:S01]  /*79f0*/  FMNMX3.FTZ R14, R14, R183, R189, !PT ;  /* 0x000000b70e0e7276 */ /* 0x000fe200078100bd */
[----:B------:R-:W-:Y:S01]  /*7a00*/  IMAD.WIDE.U32 R190, R190, -0x326172a9, RZ ;  /* 0xcd9e8d57bebe7825 */ /* 0x000fe200078e00ff */
[----:B------:R-:W-:Y:S01]  /*7a10*/  FMNMX3.FTZ R15, R8, R201, R195, !PT ;  /* 0x000000c9080f7276 */ /* 0x000fe200078100c3 */
[----:B------:R-:W2:Y:S01]  /*7a20*/  LDCU UR23, c[0x0][0x45c] ;  /* 0x00008b80ff1777ac */ /* 0x000ea20008000800 */
[----:B------:R-:W-:Y:S01]  /*7a30*/  FMNMX3.FTZ R14, R14, R197, R199, !PT ;  /* 0x000000c50e0e7276 */ /* 0x000fe200078100c7 */
[----:B------:R-:W-:Y:S01]  /*7a40*/  IMAD.WIDE.U32 R242, R242, -0x326172a9, RZ ;  /* 0xcd9e8d57f2f27825 */ /* 0x000fe200078e00ff */
[----:B------:R-:W-:Y:S01]  /*7a50*/  FMNMX3.FTZ R15, R15, R204, R202, !PT ;  /* 0x000000cc0f0f7276 */ /* 0x000fe200078100ca */
[----:B------:R-:W-:Y:S01]  /*7a60*/  STL.64 [R1+0x18], R214 ;  /* 0x000018d601007387 */ /* 0x000fe20000100a00 */
[----:B------:R-:W-:Y:S01]  /*7a70*/  LEA R217, R164, UR5, 0x1 ;  /* 0x00000005a4d97c11 */ /* 0x000fe2000f8e08ff */
[----:B------:R-:W-:Y:S01]  /*7a80*/  UIADD3 UR20, UPT, UPT, UR17, -0x126145ec, URZ ;  /* 0xed9eba1411147890 */ /* 0x000fe2000fffe0ff */
[----:B------:R-:W-:Y:S01]  /*7a90*/  LOP3.LUT R4, R238, UR6, R17, 0x96, !PT ;  /* 0x00000006ee047c12 */ /* 0x000fe2000f8e9611 */
[----:B------:R-:W-:Y:S01]  /*7aa0*/  STL.64 [R1+0x10], R186 ;  /* 0x000010ba01007387 */ /* 0x000fe20000100a00 */
[----:B------:R-:W-:Y:S01]  /*7ab0*/  FMNMX3.FTZ R14, R14, R67, R171, !PT ;  /* 0x000000430e0e7276 */ /* 0x000fe200078100ab */
[----:B------:R-:W-:Y:S01]  /*7ac0*/  VIADD R62, R217, 0x9020 ;  /* 0x00009020d93e7836 */ /* 0x000fe20000000000 */
[----:B------:R-:W-:Y:S01]  /*7ad0*/  FMNMX3.FTZ R10, R15, R228, R226, !PT ;  /* 0x000000e40f0a7276 */ /* 0x000fe200078100e2 */
[----:B------:R-:W-:Y:S01]  /*7ae0*/  IMAD.WIDE.U32 R20, R4, -0x2daee0ad, RZ ;  /* 0xd2511f5304147825 */ /* 0x000fe200078e00ff */
[----:B-1----:R-:W-:Y:S01]  /*7af0*/  FMNMX.FTZ R12, R5, R12, !PT ;  /* 0x0000000c050c7209 */ /* 0x002fe20007810000 */
[----:B------:R-:W-:Y:S01]  /*7b00*/  STL.64 [R1+0x8], R184 ;  /* 0x000008b801007387 */ /* 0x000fe20000100a00 */
[----:B------:R-:W-:Y:S01]  /*7b10*/  FMNMX3.FTZ R14, R14, R177, R181, !PT ;  /* 0x000000b10e0e7276 */ /* 0x000fe200078100b5 */
[----:B------:R-:W-:Y:S01]  /*7b20*/  VIADD R5, R217, 0x9000 ;  /* 0x00009000d9057836 */ /* 0x000fe20000000000 */
[----:B------:R-:W-:Y:S01]  /*7b30*/  FMNMX3.FTZ R8, R165, R30, R31, !PT ;  /* 0x0000001ea5087276 */ /* 0x000fe2000781001f */
[----:B------:R-:W-:Y:S01]  /*7b40*/  SHFL.BFLY PT, R223, R12, 0x1, 0x1f ;  /* 0x0c201f000cdf7f89 */ /* 0x000fe200000e0000 */
[----:B------:R-:W-:Y:S01]  /*7b50*/  FMNMX3.FTZ R4, R10, R173, R174, !PT ;  /* 0x000000ad0a047276 */ /* 0x000fe200078100ae */
[----:B------:R-:W-:Y:S01]  /*7b60*/  @P6 VIADD R62, R5, 0xffffffe0 ;  /* 0xffffffe0053e6836 */ /* 0x000fe20000000000 */
[----:B------:R-:W-:Y:S01]  /*7b70*/  FMNMX3.FTZ R14, R14, R36, R47, !PT ;  /* 0x000000240e0e7276 */ /* 0x000fe2000781002f */
[----:B------:R-:W-:Y:S01]  /*7b80*/  UIADD3 UR19, UPT, UPT, UR17, -0x56f99767, URZ ;  /* 0xa906689911137890 */ /* 0x000fe2000fffe0ff */
[----:B------:R-:W-:Y:S01]  /*7b90*/  FMNMX3.FTZ R5, R8, R29, R227, !PT ;  /* 0x0000001d08057276 */ /* 0x000fe200078100e3 */
[----:B-----5:R-:W-:Y:S01]  /*7ba0*/  STL.64 [R1], R2 ;  /* 0x0000000201007387 */ /* 0x020fe20000100a00 */
[----:B------:R-:W-:-:S02]  /*7bb0*/  FMNMX3.FTZ R4, R4, R182, R175, !PT ;  /* 0x000000b604047276 */ /* 0x000fc400078100af */
[----:B------:R-:W-:Y:S02]  /*7bc0*/  FMNMX3.FTZ R14, R14, R50, R49, !PT ;  /* 0x000000320e0e7276 */ /* 0x000fe40007810031 */
[----:B------:R-:W-:Y:S02]  /*7bd0*/  FSEL R236, R11, -INF , !P4 ;  /* 0xff8000000bec7808 */ /* 0x000fe40006000000 */
[----:B------:R-:W-:Y:S01]  /*7be0*/  FMNMX3.FTZ R11, R5, R224, R240, !PT ;  /* 0x000000e0050b7276 */ /* 0x000fe200078100f0 */
[----:B------:R-:W-:Y:S01]  /*7bf0*/  SHFL.BFLY PT, R13, R14, 0x2, 0x1f ;  /* 0x0c401f000e0d7f89 */ /* 0x000fe200000e0000 */
[----:B------:R-:W-:Y:S02]  /*7c00*/  FSEL R180, R7, -INF , !P2 ;  /* 0xff80000007b47808 */ /* 0x000fe40005000000 */
[----:B------:R-:W-:Y:S01]  /*7c10*/  FMNMX3.FTZ R7, R11, R252, R205, !PT ;  /* 0x000000fc0b077276 */ /* 0x000fe200078100cd */
[----:B------:R-:W1:Y:S01]  /*7c20*/  SHFL.BFLY PT, R5, R4, 0x2, 0x1f ;  /* 0x0c401f0004057f89 */ /* 0x000e6200000e0000 */
[----:B------:R-:W-:-:S02]  /*7c30*/  ISETP.GE.AND P0, PT, R169, R213, PT ;  /* 0x000000d5a900720c */ /* 0x000fc40003f06270 */
[----:B------:R-:W-:Y:S02]  /*7c40*/  FMNMX3.FTZ R7, R7, R194, R200, !PT ;  /* 0x000000c207077276 */ /* 0x000fe400078100c8 */
[----:B------:R-:W-:Y:S02]  /*7c50*/  FSEL R176, R6, -INF , !P3 ;  /* 0xff80000006b07808 */ /* 0x000fe40005800000 */
[----:B------:R-:W-:Y:S02]  /*7c60*/  FMNMX3.FTZ R7, R7, R208, R236, !PT ;  /* 0x000000d007077276 */ /* 0x000fe400078100ec */
[----:B------:R-:W-:Y:S02]  /*7c70*/  FSEL R164, R26, -INF , !P1 ;  /* 0xff8000001aa47808 */ /* 0x000fe40004800000 */
[----:B------:R-:W-:Y:S02]  /*7c80*/  FSEL R172, R27, -INF , !P0 ;  /* 0xff8000001bac7808 */ /* 0x000fe40004000000 */
[----:B------:R-:W-:-:S02]  /*7c90*/  FMNMX3.FTZ R11, R7, R176, R180, !PT ;  /* 0x000000b0070b7276 */ /* 0x000fc400078100b4 */
[----:B------:R-:W-:Y:S02]  /*7ca0*/  LOP3.LUT R18, R16, UR4, R191, 0x96, !PT ;  /* 0x0000000410127c12 */ /* 0x000fe4000f8e96bf */
[----:B------:R-:W-:Y:S02]  /*7cb0*/  FMNMX3.FTZ R11, R11, R164, R172, !PT ;  /* 0x000000a40b0b7276 */ /* 0x000fe400078100ac */
[----:B------:R-:W-:Y:S01]  /*7cc0*/  LOP3.LUT R9, R218, UR6, R17, 0x96, !PT ;  /* 0x00000006da097c12 */ /* 0x000fe2000f8e9611 */
[----:B------:R-:W-:Y:S01]  /*7cd0*/  IMAD.WIDE.U32 R18, R18, -0x2daee0ad, RZ ;  /* 0xd2511f5312127825 */ /* 0x000fe200078e00ff */
[----:B------:R-:W-:Y:S02]  /*7ce0*/  LOP3.LUT R16, R16, UR4, R243, 0x96, !PT ;  /* 0x0000000410107c12 */ /* 0x000fe4000f8e96f3 */
[----:B------:R-:W-:Y:S02]  /*7cf0*/  LOP3.LUT R10, R246, UR22, R21, 0x96, !PT ;  /* 0x00000016f60a7c12 */ /* 0x000fe4000f8e9615 */
[----:B-1----:R-:W-:Y:S01]  /*7d00*/  FMNMX.FTZ R6, R4, R5, !PT ;  /* 0x0000000504067209 */ /* 0x002fe20007810000 */
[----:B------:R-:W-:Y:S01]  /*7d10*/  IMAD.WIDE.U32 R16, R16, -0x2daee0ad, RZ ;  /* 0xd2511f5310107825 */ /* 0x000fe200078e00ff */
[----:B------:R-:W1:Y:S01]  /*7d20*/  SHFL.BFLY PT, R4, R11, 0x2, 0x1f ;  /* 0x0c401f000b047f89 */ /* 0x000e6200000e0000 */
[----:B------:R-:W-:-:S02]  /*7d30*/  FMNMX.FTZ R13, R14, R13, !PT ;  /* 0x0000000d0e0d7209 */ /* 0x000fc40007810000 */
[----:B------:R-:W-:Y:S01]  /*7d40*/  LOP3.LUT R8, R20, UR21, R19, 0x96, !PT ;  /* 0x0000001514087c12 */ /* 0x000fe2000f8e9613 */
[----:B------:R-:W-:Y:S01]  /*7d50*/  IMAD.WIDE.U32 R20, R9, -0x2daee0ad, RZ ;  /* 0xd2511f5309147825 */ /* 0x000fe200078e00ff */
[----:B------:R-:W-:Y:S01]  /*7d60*/  FMNMX.FTZ R223, R12, R223, !PT ;  /* 0x000000df0cdf7209 */ /* 0x000fe20007810000 */
[----:B------:R-:W3:Y:S02]  /*7d70*/  SHFL.BFLY PT, R5, R6, 0x1, 0x1f ;  /* 0x0c201f0006057f89 */ /* 0x000ee400000e0000 */
[----:B------:R-:W-:Y:S01]  /*7d80*/  IMAD.WIDE.U32 R14, R10, -0x326172a9, RZ ;  /* 0xcd9e8d570a0e7825 */ /* 0x000fe200078e00ff */
[----:B------:R-:W-:Y:S01]  /*7d90*/  LOP3.LUT R9, R244, UR22, R21, 0x96, !PT ;  /* 0x00000016f4097c12 */ /* 0x000fe2000f8e9615 */
[----:B------:R-:W4:Y:S02]  /*7da0*/  SHFL.BFLY PT, R12, R13, 0x1, 0x1f ;  /* 0x0c201f000d0c7f89 */ /* 0x000f2400000e0000 */
[----:B--2---:R-:W-:Y:S01]  /*7db0*/  FMUL.FTZ R65, R223, UR23 ;  /* 0x00000017df417c20 */ /* 0x004fe20008410000 */
[----:B------:R-:W-:Y:S01]  /*7dc0*/  IMAD.WIDE.U32 R184, R8, -0x326172a9, RZ ;  /* 0xcd9e8d5708b87825 */ /* 0x000fe200078e00ff */
[----:B------:R-:W-:-:S02]  /*7dd0*/  LOP3.LUT R8, R20, UR21, R17, 0x96, !PT ;  /* 0x0000001514087c12 */ /* 0x000fc4000f8e9611 */
[----:B------:R-:W-:Y:S01]  /*7de0*/  LOP3.LUT R7, R190, UR11, R15, 0x96, !PT ;  /* 0x0000000bbe077c12 */ /* 0x000fe2000f8e960f */
[----:B------:R-:W-:Y:S01]  /*7df0*/  IMAD.WIDE.U32 R22, R9, -0x326172a9, RZ ;  /* 0xcd9e8d5709167825 */ /* 0x000fe200078e00ff */
[----:B------:R-:W-:Y:S02]  /*7e00*/  LOP3.LUT R10, R14, UR10, R185, 0x96, !PT ;  /* 0x0000000a0e0a7c12 */ /* 0x000fe4000f8e96b9 */
[----:B------:R-:W-:Y:S01]  /*7e10*/  FSETP.NEU.FTZ.AND P3, PT, R223, -INF , PT ;  /* 0xff800000df00780b */ /* 0x000fe20003f7d000 */
[----:B------:R-:W-:Y:S01]  /*7e20*/  IMAD.WIDE.U32 R8, R8, -0x326172a9, RZ ;  /* 0xcd9e8d5708087825 */ /* 0x000fe200078e00ff */
[----:B------:R-:W-:Y:S02]  /*7e30*/  LOP3.LUT R14, R242, UR11, R23, 0x96, !PT ;  /* 0x0000000bf20e7c12 */ /* 0x000fe4000f8e9617 */
[----:B------:R-:W-:Y:S01]  /*7e40*/  FSEL R65, R65, RZ, P3 ;  /* 0x000000ff41417208 */ /* 0x000fe20001800000 */
[----:B------:R-:W-:Y:S01]  /*7e50*/  IMAD.WIDE.U32 R20, R7, -0x2daee0ad, RZ ;  /* 0xd2511f5307147825 */ /* 0x000fe200078e00ff */
[----:B------:R-:W-:-:S02]  /*7e60*/  LOP3.LUT R7, R22, UR10, R9, 0x96, !PT ;  /* 0x0000000a16077c12 */ /* 0x000fc4000f8e9609 */
[----:B-1----:R-:W-:Y:S01]  /*7e70*/  FMNMX.FTZ R4, R11, R4, !PT ;  /* 0x000000040b047209 */ /* 0x002fe20007810000 */
[----:B------:R-:W-:Y:S01]  /*7e80*/  IMAD.WIDE.U32 R186, R10, -0x2daee0ad, RZ ;  /* 0xd2511f530aba7825 */ /* 0x000fe200078e00ff */
[----:B------:R-:W-:-:S03]  /*7e90*/  LOP3.LUT R10, R18, UR20, R21, 0x96, !PT ;  /* 0x00000014120a7c12 */ /* 0x000fc6000f8e9615 */
[--C-:B------:R-:W-:Y:S01]  /*7ea0*/  FFMA.FTZ R48, R222, UR23, -R65.reuse ;  /* 0x00000017de307c23 */ /* 0x100fe20008010841 */
[----:B------:R-:W-:Y:S01]  /*7eb0*/  FFMA.FTZ R45, R221, UR23, -R65 ;  /* 0x00000017dd2d7c23 */ /* 0x000fe20008010841 */
[----:B---3--:R-:W-:Y:S01]  /*7ec0*/  FMNMX.FTZ R221, R6, R5, !PT ;  /* 0x0000000506dd7209 */ /* 0x008fe20007810000 */
[----:B------:R-:W-:Y:S01]  /*7ed0*/  IMAD.WIDE.U32 R14, R14, -0x2daee0ad, RZ ;  /* 0xd2511f530e0e7825 */ /* 0x000fe200078e00ff */
[----:B------:R-:W-:-:S03]  /*7ee0*/  LOP3.LUT R9, R20, UR19, R187, 0x96, !PT ;  /* 0x0000001314097c12 */ /* 0x000fc6000f8e96bb */
[----:B------:R-:W-:Y:S01]  /*7ef0*/  FFMA.FTZ R57, R225, UR23, -R65 ;  /* 0x00000017e1397c23 */ /* 0x000fe20008010841 */
[----:B----4-:R-:W-:Y:S01]  /*7f00*/  FMNMX.FTZ R222, R13, R12, !PT ;  /* 0x0000000c0dde7209 */ /* 0x010fe20007810000 */
[----:B------:R-:W-:-:S04]  /*7f10*/  IMAD.WIDE.U32 R2, R10, -0x326172a9, RZ ;  /* 0xcd9e8d570a027825 */ /* 0x000fc800078e00ff */
[C---:B------:R-:W-:Y:S01]  /*7f20*/  FMUL.FTZ R5, R221.reuse, UR23 ;  /* 0x00000017dd057c20 */ /* 0x040fe20008410000 */
[----:B------:R-:W-:Y:S01]  /*7f30*/  FSETP.NEU.FTZ.AND P1, PT, R221, -INF , PT ;  /* 0xff800000dd00780b */ /* 0x000fe20003f3d000 */
[----:B------:R-:W-:Y:S01]  /*7f40*/  MUFU.EX2 R48, R48 ;  /* 0x0000003000307308 */ /* 0x000fe20000000800 */
[----:B------:R-:W-:-:S04]  /*7f50*/  IMAD.WIDE.U32 R10, R9, -0x326172a9, RZ ;  /* 0xcd9e8d57090a7825 */ /* 0x000fc800078e00ff */
[C---:B------:R-:W-:Y:S01]  /*7f60*/  FMUL.FTZ R56, R222.reuse, UR23 ;  /* 0x00000017de387c20 */ /* 0x040fe20008410000 */
[----:B------:R-:W1:Y:S01]  /*7f70*/  SHFL.BFLY PT, R9, R4, 0x1, 0x1f ;  /* 0x0c201f0004097f89 */ /* 0x000e6200000e0000 */
[----:B------:R-:W-:Y:S01]  /*7f80*/  FSETP.NEU.FTZ.AND P2, PT, R222, -INF , PT ;  /* 0xff800000de00780b */ /* 0x000fe20003f5d000 */
[----:B------:R-:W-:Y:S01]  /*7f90*/  IMAD.WIDE.U32 R214, R7, -0x2daee0ad, RZ ;  /* 0xd2511f5307d67825 */ /* 0x000fe200078e00ff */
[----:B------:R-:W-:-:S03]  /*7fa0*/  LOP3.LUT R7, R16, UR20, R15, 0x96, !PT ;  /* 0x0000001410077c12 */ /* 0x000fc6000f8e960f */
[----:B------:R-:W-:Y:S01]  /*7fb0*/  FFMA.FTZ R46, R33, UR23, -R65 ;  /* 0x00000017212e7c23 */ /* 0x000fe20008010841 */
[----:B------:R-:W-:Y:S01]  /*7fc0*/  FSEL R56, R56, RZ, P2 ;  /* 0x000000ff38387208 */ /* 0x000fe20001000000 */
[----:B------:R-:W-:Y:S01]  /*7fd0*/  IMAD.MOV.U32 R18, RZ, RZ, R10 ;  /* 0x000000ffff127224 */ /* 0x000fe200078e000a */
[----:B------:R-:W-:Y:S01]  /*7fe0*/  LOP3.LUT R20, R14, UR19, R215, 0x96, !PT ;  /* 0x000000130e147c12 */ /* 0x000fe2000f8e96d7 */
[----:B------:R-:W-:Y:S01]  /*7ff0*/  IMAD.WIDE.U32 R16, R7, -0x326172a9, RZ ;  /* 0xcd9e8d5707107825 */ /* 0x000fe200078e00ff */
[----:B------:R-:W-:-:S03]  /*8000*/  PRMT R6, R10, 0x7771, RZ ;  /* 0x000077710a067816 */ /* 0x000fc600000000ff */
[----:B------:R-:W-:Y:S01]  /*8010*/  FFMA.FTZ R43, R179, UR23, -R56 ;  /* 0x00000017b32b7c23 */ /* 0x000fe20008010838 */
[----:B------:R-:W-:Y:S01]  /*8020*/  FSEL R179, R5, RZ, P1 ;  /* 0x000000ff05b37208 */ /* 0x000fe20000800000 */
[----:B------:R-:W-:-:S04]  /*8030*/  IMAD.WIDE.U32 R20, R20, -0x326172a9, RZ ;  /* 0xcd9e8d5714147825 */ /* 0x000fc800078e00ff */
[----:B------:R-:W-:Y:S01]  /*8040*/  FFMA.FTZ R44, R207, UR23, -R56 ;  /* 0x00000017cf2c7c23 */ /* 0x000fe20008010838 */
[----:B------:R-:W-:Y:S01]  /*8050*/  LOP3.LUT R207, R8, UR9, R17, 0x96, !PT ;  /* 0x0000000908cf7c12 */ /* 0x000fe2000f8e9611 */
[----:B------:R-:W-:Y:S01]  /*8060*/  MUFU.EX2 R57, R57 ;  /* 0x0000003900397308 */ /* 0x000fe20000000800 */
[----:B------:R-:W-:Y:S01]  /*8070*/  FFMA.FTZ R41, R220, UR23, -R179 ;  /* 0x00000017dc297c23 */ /* 0x000fe200080108b3 */
[----:B------:R-:W-:Y:S01]  /*8080*/  LOP3.LUT R8, R16, UR8, R21, 0x96, !PT ;  /* 0x0000000810087c12 */ /* 0x000fe2000f8e9615 */
[----:B------:R-:W-:Y:S01]  /*8090*/  IMAD.MOV.U32 R16, RZ, RZ, R20 ;  /* 0x000000ffff107224 */ /* 0x000fe200078e0014 */
[----:B------:R-:W-:Y:S01]  /*80a0*/  PRMT R12, R10, 0x7773, RZ ;  /* 0x000077730a0c7816 */ /* 0x000fe200000000ff */
[--C-:B------:R-:W-:Y:S01]  /*80b0*/  FFMA.FTZ R40, R24, UR23, -R179.reuse ;  /* 0x0000001718287c23 */ /* 0x100fe200080108b3 */
[----:B------:R-:W-:Y:S01]  /*80c0*/  PRMT R7, R10, 0x7772, RZ ;  /* 0x000077720a077816 */ /* 0x000fe200000000ff */
[--C-:B------:R-:W-:Y:S01]  /*80d0*/  FFMA.FTZ R39, R241, UR23, -R179.reuse ;  /* 0x00000017f1277c23 */ /* 0x100fe200080108b3 */
[----:B------:R-:W-:Y:S01]  /*80e0*/  PRMT R10, R20, 0x7773, RZ ;  /* 0x00007773140a7816 */ /* 0x000fe200000000ff */
[----:B------:R-:W-:Y:S01]  /*80f0*/  MUFU.EX2 R44, R44 ;  /* 0x0000002c002c7308 */ /* 0x000fe20000000800 */
[----:B-1----:R-:W-:Y:S01]  /*8100*/  FMNMX.FTZ R220, R4, R9, !PT ;  /* 0x0000000904dc7209 */ /* 0x002fe20007810000 */
[----:B------:R-:W-:Y:S01]  /*8110*/  FFMA.FTZ R42, R28, UR23, -R179 ;  /* 0x000000171c2a7c23 */ /* 0x000fe200080108b3 */
[----:B------:R-:W1:Y:S01]  /*8120*/  LDC R9, c[0x0][0x4f8] ;  /* 0x00013e00ff097b82 */ /* 0x000e620000000800 */
[----:B------:R-:W-:Y:S01]  /*8130*/  PRMT R5, R20, 0x7772, RZ ;  /* 0x0000777214057816 */ /* 0x000fe200000000ff */
[--C-:B------:R-:W-:Y:S01]  /*8140*/  FFMA.FTZ R55, R209, UR23, -R56.reuse ;  /* 0x00000017d1377c23 */ /* 0x100fe20008010838 */
[----:B------:R-:W-:Y:S01]  /*8150*/  LOP3.LUT R15, R2, UR8, R11, 0x96, !PT ;  /* 0x00000008020f7c12 */ /* 0x000fe2000f8e960b */
[----:B------:R-:W-:Y:S01]  /*8160*/  FMUL.FTZ R169, R220, UR23 ;  /* 0x00000017dca97c20 */ /* 0x000fe20008410000 */
[----:B------:R-:W-:Y:S01]  /*8170*/  PRMT R14, R20, 0x7771, RZ ;  /* 0x00007771140e7816 */ /* 0x000fe200000000ff */
[----:B------:R-:W2:Y:S01]  /*8180*/  MUFU.EX2 R43, R43 ;  /* 0x0000002b002b7308 */ /* 0x000ea20000000800 */
[----:B------:R-:W-:Y:S01]  /*8190*/  LOP3.LUT R11, R16, 0xff, RZ, 0xc0, !PT ;  /* 0x000000ff100b7812 */ /* 0x000fe200078ec0ff */
[----:B------:R-:W-:Y:S01]  /*81a0*/  FFMA.FTZ R54, R211, UR23, -R56 ;  /* 0x00000017d3367c23 */ /* 0x000fe20008010838 */
[----:B------:R-:W-:Y:S01]  /*81b0*/  PRMT R5, R5, 0x5410, R10 ;  /* 0x0000541005057816 */ /* 0x000fe2000000000a */
[----:B------:R-:W-:Y:S01]  /*81c0*/  LDSM.16.MT88.4 R24, [R217+0x9000] ;  /* 0x00900000d918783b */ /* 0x000fe20000004200 */
[----:B------:R-:W-:-:S02]  /*81d0*/  LOP3.LUT R10, R15, 0xffff, RZ, 0xc0, !PT ;  /* 0x0000ffff0f0a7812 */ /* 0x000fc400078ec0ff */
[----:B------:R-:W-:Y:S01]  /*81e0*/  PRMT R16, R15, 0x7632, R16 ;  /* 0x000076320f107816 */ /* 0x000fe20000000010 */
[----:B------:R-:W-:Y:S01]  /*81f0*/  MUFU.EX2 R40, R40 ;  /* 0x0000002800287308 */ /* 0x000fe20000000800 */
[----:B------:R-:W-:Y:S01]  /*8200*/  PRMT R14, R11, 0x5410, R14 ;  /* 0x000054100b0e7816 */ /* 0x000fe2000000000e */
[----:B------:R-:W-:Y:S01]  /*8210*/  LDSM.16.MT88.4 R20, [R62] ;  /* 0x000000003e14783b */ /* 0x000fe20000004200 */
[----:B------:R-:W-:Y:S02]  /*8220*/  LOP3.LUT R13, R18, 0xff, RZ, 0xc0, !PT ;  /* 0x000000ff120d7812 */ /* 0x000fe400078ec0ff */
[----:B------:R-:W-:Y:S01]  /*8230*/  LOP3.LUT R11, R15, 0xff, RZ, 0xc0, !PT ;  /* 0x000000ff0f0b7812 */ /* 0x000fe200078ec0ff */
[----:B------:R-:W-:Y:S01]  /*8240*/  LDSM.16.MT88.4 R32, [R62+0x2000] ;  /* 0x002000003e20783b */ /* 0x000fe20000004200 */
[----:B------:R-:W-:Y:S01]  /*8250*/  SHF.R.U32.HI R4, RZ, 0x8, R10 ;  /* 0x00000008ff047819 */ /* 0x000fe2000001160a */
[----:B------:R-:W3:Y:S01]  /*8260*/  MUFU.EX2 R39, R39 ;  /* 0x0000002700277308 */ /* 0x000ee20000000800 */
[----:B------:R-:W-:-:S02]  /*8270*/  SHF.R.U32.HI R15, RZ, 0x18, R15 ;  /* 0x00000018ff0f7819 */ /* 0x000fc4000001160f */
[----:B------:R-:W-:Y:S02]  /*8280*/  LOP3.LUT R16, R16, 0xff, RZ, 0xc0, !PT ;  /* 0x000000ff10107812 */ /* 0x000fe400078ec0ff */
[----:B------:R-:W-:Y:S02]  /*8290*/  PRMT R7, R7, 0x5410, R12 ;  /* 0x0000541007077816 */ /* 0x000fe4000000000c */
[----:B------:R-:W-:Y:S01]  /*82a0*/  PRMT R6, R13, 0x5410, R6 ;  /* 0x000054100d067816 */ /* 0x000fe20000000006 */
[----:B------:R-:W-:Y:S01]  /*82b0*/  MUFU.EX2 R42, R42 ;  /* 0x0000002a002a7308 */ /* 0x000fe20000000800 */
[----:B------:R-:W-:Y:S02]  /*82c0*/  PRMT R4, R11, 0x5410, R4 ;  /* 0x000054100b047816 */ /* 0x000fe40000000004 */
[----:B------:R-:W-:Y:S02]  /*82d0*/  FSETP.NEU.FTZ.AND P0, PT, R220, -INF , PT ;  /* 0xff800000dc00780b */ /* 0x000fe40003f1d000 */
[----:B------:R-:W-:-:S02]  /*82e0*/  LOP3.LUT R13, R8, 0xffff, RZ, 0xc0, !PT ;  /* 0x0000ffff080d7812 */ /* 0x000fc400078ec0ff */
[C---:B------:R-:W-:Y:S01]  /*82f0*/  LOP3.LUT R12, R8.reuse, 0xff, RZ, 0xc0, !PT ;  /* 0x000000ff080c7812 */ /* 0x040fe200078ec0ff */
[----:B------:R-:W4:Y:S01]  /*8300*/  MUFU.EX2 R41, R41 ;  /* 0x0000002900297308 */ /* 0x000f220000000800 */
[----:B------:R-:W-:Y:S02]  /*8310*/  PRMT R11, R8, 0x7632, R11 ;  /* 0x00007632080b7816 */ /* 0x000fe4000000000b */
[----:B------:R-:W-:Y:S02]  /*8320*/  SHF.R.U32.HI R10, RZ, 0x18, R8 ;  /* 0x00000018ff0a7819 */ /* 0x000fe40000011608 */
[----:B------:R-:W-:Y:S02]  /*8330*/  PRMT R8, R16, 0x5410, R15 ;  /* 0x0000541010087816 */ /* 0x000fe4000000000f */
[----:B------:R-:W-:Y:S01]  /*8340*/  FSEL R16, R222, RZ, P2 ;  /* 0x000000ffde107208 */ /* 0x000fe20001000000 */
[----:B------:R-:W-:Y:S01]  /*8350*/  MUFU.EX2 R46, R46 ;  /* 0x0000002e002e7308 */ /* 0x000fe20000000800 */
[----:B-1----:R-:W-:-:S02]  /*8360*/  LOP3.LUT R9, R9, 0xff, RZ, 0xc0, !PT ;  /* 0x000000ff09097812 */ /* 0x002fc400078ec0ff */
[----:B------:R-:W-:Y:S01]  /*8370*/  FSEL R169, R169, RZ, P0 ;  /* 0x000000ffa9a97208 */ /* 0x000fe20000000000 */
[----:B------:R-:W-:Y:S01]  /*8380*/  FADD.FTZ R167, R167, -R16 ;  /* 0x80000010a7a77221 */ /* 0x000fe20000010000 */
[----:B------:R-:W-:Y:S01]  /*8390*/  LOP3.LUT R16, R7, 0xff00ff, RZ, 0xc0, !PT ;  /* 0x00ff00ff07107812 */ /* 0x000fe200078ec0ff */
[----:B------:R-:W-:Y:S01]  /*83a0*/  IMAD R61, R9, 0x10000, R9 ;  /* 0x00010000093d7824 */ /* 0x000fe200078e0209 */
[----:B------:R-:W-:Y:S01]  /*83b0*/  SHF.R.U32.HI R13, RZ, 0x8, R13 ;  /* 0x00000008ff0d7819 */ /* 0x000fe2000001160d */
[--C-:B------:R-:W-:Y:S01]  /*83c0*/  FFMA.FTZ R51, R29, UR23, -R169.reuse ;  /* 0x000000171d337c23 */ /* 0x100fe200080108a9 */
[--C-:B------:R-:W-:Y:S01]  /*83d0*/  FFMA.FTZ R52, R227, UR23, -R169.reuse ;  /* 0x00000017e3347c23 */ /* 0x100fe200080108a9 */
[--C-:B------:R-:W-:Y:S01]  /*83e0*/  FFMA.FTZ R38, R30, UR23, -R169.reuse ;  /* 0x000000171e267c23 */ /* 0x100fe200080108a9 */
[----:B------:R-:W-:Y:S01]  /*83f0*/  HSET2.LE.AND R7, R16, R61, PT ;  /* 0x0000003d10077233 */ /* 0x000fe20003803000 */
[----:B------:R-:W-:Y:S01]  /*8400*/  FFMA.FTZ R37, R31, UR23, -R169 ;  /* 0x000000171f257c23 */ /* 0x000fe200080108a9 */
[----:B--2---:R-:W-:Y:S01]  /*8410*/  F2FP.F16.F32.PACK_AB R16, R43, R44 ;  /* 0x0000002c2b10723e */ /* 0x004fe200000000ff */
[----:B------:R-:W-:Y:S01]  /*8420*/  MUFU.EX2 R51, R51 ;  /* 0x0000003300337308 */ /* 0x000fe20000000800 */
[----:B------:R-:W-:-:S02]  /*8430*/  PRMT R12, R12, 0x5410, R13 ;  /* 0x000054100c0c7816 */ /* 0x000fc4000000000d */
[----:B------:R-:W-:Y:S02]  /*8440*/  LOP3.LUT R7, R16, R7, RZ, 0xc0, !PT ;  /* 0x0000000710077212 */ /* 0x000fe400078ec0ff */
[----:B------:R-:W-:Y:S02]  /*8450*/  LOP3.LUT R16, R5, 0xff00ff, RZ, 0xc0, !PT ;  /* 0x00ff00ff05107812 */ /* 0x000fe400078ec0ff */
[----:B------:R-:W-:Y:S01]  /*8460*/  HSET2.LE.AND R14, R14, R61, PT ;  /* 0x0000003d0e0e7233 */ /* 0x000fe20003803000 */
[----:B------:R-:W1:Y:S01]  /*8470*/  MUFU.EX2 R52, R52 ;  /* 0x0000003400347308 */ /* 0x000e620000000800 */
[----:B---3--:R-:W-:Y:S02]  /*8480*/  F2FP.F16.F32.PACK_AB R5, R39, R40 ;  /* 0x000000282705723e */ /* 0x008fe400000000ff */
[----:B------:R-:W-:Y:S02]  /*8490*/  LOP3.LUT R11, R11, 0xff, RZ, 0xc0, !PT ;  /* 0x000000ff0b0b7812 */ /* 0x000fe400078ec0ff */
[----:B------:R-:W-:-:S02]  /*84a0*/  LOP3.LUT R30, R5, R14, RZ, 0xc0, !PT ;  /* 0x0000000e051e7212 */ /* 0x000fc400078ec0ff */
[--C-:B------:R-:W-:Y:S01]  /*84b0*/  HSET2.LE.AND R12, R12, R61.reuse, PT ;  /* 0x0000003d0c0c7233 */ /* 0x100fe20003803000 */
[----:B------:R-:W2:Y:S01]  /*84c0*/  MUFU.EX2 R45, R45 ;  /* 0x0000002d002d7308 */ /* 0x000ea20000000800 */
[----:B----4-:R-:W-:Y:S02]  /*84d0*/  F2FP.F16.F32.PACK_AB R5, R41, R42 ;  /* 0x0000002a2905723e */ /* 0x010fe400000000ff */
[----:B------:R-:W-:Y:S02]  /*84e0*/  PRMT R10, R11, 0x5410, R10 ;  /* 0x000054100b0a7816 */ /* 0x000fe4000000000a */
[----:B------:R-:W-:Y:S02]  /*84f0*/  FSEL R11, R221, RZ, P1 ;  /* 0x000000ffdd0b7208 */ /* 0x000fe40000800000 */
[----:B------:R-:W-:Y:S01]  /*8500*/  LOP3.LUT R28, R5, R12, RZ, 0xc0, !PT ;  /* 0x0000000c051c7212 */ /* 0x000fe200078ec0ff */
[----:B------:R-:W-:Y:S01]  /*8510*/  MUFU.EX2 R55, R55 ;  /* 0x0000003700377308 */ /* 0x000fe20000000800 */
[----:B------:R-:W-:Y:S01]  /*8520*/  HSET2.LE.AND R4, R4, R61, PT ;  /* 0x0000003d04047233 */ /* 0x000fe20003803000 */
[----:B------:R-:W-:Y:S01]  /*8530*/  FADD.FTZ R11, R166, -R11 ;  /* 0x8000000ba60b7221 */ /* 0x000fe20000010000 */
[----:B------:R-:W-:-:S02]  /*8540*/  F2FP.F16.F32.PACK_AB R5, R57, R48 ;  /* 0x000000303905723e */ /* 0x000fc400000000ff */
[----:B------:R-:W-:Y:S01]  /*8550*/  FSEL R13, R223, RZ, P3 ;  /* 0x000000ffdf0d7208 */ /* 0x000fe20001800000 */
[----:B------:R-:W-:Y:S01]  /*8560*/  FMUL.FTZ R11, R11, UR23 ;  /* 0x000000170b0b7c20 */ /* 0x000fe20008410000 */
[--C-:B------:R-:W-:Y:S01]  /*8570*/  HSET2.LE.AND R31, R16, R61.reuse, PT ;  /* 0x0000003d101f7233 */ /* 0x100fe20003803000 */
[----:B------:R-:W3:Y:S01]  /*8580*/  MUFU.EX2 R54, R54 ;  /* 0x0000003600367308 */ /* 0x000ee20000000800 */
[----:B-1----:R-:W-:Y:S01]  /*8590*/  F2FP.F16.F32.PACK_AB R14, R52, R51 ;  /* 0x00000033340e723e */ /* 0x002fe200000000ff */
[----:B------:R-:W-:Y:S01]  /*85a0*/  FADD.FTZ R168, R168, -R13 ;  /* 0x8000000da8a87221 */ /* 0x000fe20000010000 */
[----:B------:R-:W-:Y:S01]  /*85b0*/  LOP3.LUT R4, R5, R4, RZ, 0xc0, !PT ;  /* 0x0000000405047212 */ /* 0x000fe200078ec0ff */
[----:B------:R-:W-:Y:S01]  /*85c0*/  LDSM.16.MT88.4 R16, [R217+0xa000] ;  /* 0x00a00000d910783b */ /* 0x000fe20000004200 */
[--C-:B------:R-:W-:Y:S02]  /*85d0*/  HSET2.LE.AND R5, R8, R61.reuse, PT ;  /* 0x0000003d08057233 */ /* 0x100fe40003803000 */
[----:B------:R-:W-:Y:S01]  /*85e0*/  HSET2.LE.AND R6, R6, R61, PT ;  /* 0x0000003d06067233 */ /* 0x000fe20003803000 */
[----:B------:R-:W-:Y:S01]  /*85f0*/  MUFU.EX2 R38, R38 ;  /* 0x0000002600267308 */ /* 0x000fe20000000800 */
[----:B--2---:R-:W-:-:S02]  /*8600*/  F2FP.F16.F32.PACK_AB R9, R45, R46 ;  /* 0x0000002e2d09723e */ /* 0x004fc400000000ff */
[----:B------:R-:W-:Y:S02]  /*8610*/  HSET2.LE.AND R10, R10, R61, PT ;  /* 0x0000003d0a0a7233 */ /* 0x000fe40003803000 */
[----:B------:R-:W-:Y:S02]  /*8620*/  LOP3.LUT R31, R14, R31, RZ, 0xc0, !PT ;  /* 0x0000001f0e1f7212 */ /* 0x000fe400078ec0ff */
[----:B------:R-:W1:Y:S01]  /*8630*/  LDSM.16.MT88.4 R12, [R62+0x1000] ;  /* 0x001000003e0c783b */ /* 0x000e620000004200 */
[----:B------:R-:W2:Y:S01]  /*8640*/  MUFU.EX2 R37, R37 ;  /* 0x0000002500257308 */ /* 0x000ea20000000800 */
[----:B---3--:R-:W-:Y:S02]  /*8650*/  F2FP.F16.F32.PACK_AB R8, R54, R55 ;  /* 0x000000373608723e */ /* 0x008fe400000000ff */
[----:B------:R-:W-:Y:S02]  /*8660*/  FSEL R58, R220, RZ, P0 ;  /* 0x000000ffdc3a7208 */ /* 0x000fe40000000000 */
[----:B------:R-:W-:-:S02]  /*8670*/  LOP3.LUT R6, R9, R6, RZ, 0xc0, !PT ;  /* 0x0000000609067212 */ /* 0x000fc400078ec0ff */
[----:B------:R-:W-:Y:S01]  /*8680*/  LOP3.LUT R5, R8, R5, RZ, 0xc0, !PT ;  /* 0x0000000508057212 */ /* 0x000fe200078ec0ff */
[----:B------:R3:W4:Y:S01]  /*8690*/  MUFU.EX2 R59, R11 ;  /* 0x0000000b003b7308 */ /* 0x0007220000000800 */
[----:B------:R-:W-:Y:S01]  /*86a0*/  FADD.FTZ R58, R165, -R58 ;  /* 0x8000003aa53a7221 */ /* 0x000fe20000010000 */
[----:B--2---:R-:W-:-:S03]  /*86b0*/  F2FP.F16.F32.PACK_AB R29, R37, R38 ;  /* 0x00000026251d723e */ /* 0x004fc600000000ff */
[----:B------:R-:W-:Y:S01]  /*86c0*/  FMUL.FTZ R58, R58, UR23 ;  /* 0x000000173a3a7c20 */ /* 0x000fe20008410000 */
[----:B------:R-:W-:Y:S01]  /*86d0*/  LOP3.LUT R29, R29, R10, RZ, 0xc0, !PT ;  /* 0x0000000a1d1d7212 */ /* 0x000fe200078ec0ff */
[----:B------:R-:W-:Y:S01]  /*86e0*/  FMUL.FTZ R166, R168, UR23 ;  /* 0x00000017a8a67c20 */ /* 0x000fe20008410000 */
[----:B------:R-:W-:-:S03]  /*86f0*/  FMUL.FTZ R165, R167, UR23 ;  /* 0x00000017a7a57c20 */ /* 0x000fc60008410000 */
[----:B------:R-:W2:Y:S01]  /*8700*/  MUFU.EX2 R58, R58 ;  /* 0x0000003a003a7308 */ /* 0x000ea20000000800 */
[----:B---3--:R-:W3:Y:S01]  /*8710*/  LDSM.16.MT88.4 R8, [R217+0xb000] ;  /* 0x00b00000d908783b */ /* 0x008ee20000004200 */
[-C--:B----4-:R-:W-:Y:S01]  /*8720*/  FMUL.FTZ R104, R104, R59.reuse ;  /* 0x0000003b68687220 */ /* 0x090fe20000410000 */
[-C--:B------:R-:W-:Y:S01]  /*8730*/  FMUL.FTZ R105, R105, R59.reuse ;  /* 0x0000003b69697220 */ /* 0x080fe20000410000 */
[-C--:B------:R-:W-:Y:S01]  /*8740*/  FMUL.FTZ R116, R116, R59.reuse ;  /* 0x0000003b74747220 */ /* 0x080fe20000410000 */
[-C--:B------:R-:W-:Y:S01]  /*8750*/  FMUL.FTZ R117, R117, R59.reuse ;  /* 0x0000003b75757220 */ /* 0x080fe20000410000 */
[-C--:B------:R-:W-:Y:S01]  /*8760*/  FMUL.FTZ R156, R156, R59.reuse ;  /* 0x0000003b9c9c7220 */ /* 0x080fe20000410000 */
[-C--:B------:R-:W-:Y:S01]  /*8770*/  FMUL.FTZ R157, R157, R59.reuse ;  /* 0x0000003b9d9d7220 */ /* 0x080fe20000410000 */
[----:B------:R-:W4:Y:S01]  /*8780*/  MUFU.EX2 R166, R166 ;  /* 0x000000a600a67308 */ /* 0x000f220000000800 */
        /* <DEDUP_REMOVED lines=8> */
[-C--:B--2---:R-:W-:Y:S01]  /*8810*/  FMUL.FTZ R106, R106, R58.reuse ;  /* 0x0000003a6a6a7220 */ /* 0x084fe20000410000 */
[-C--:B------:R-:W-:Y:S01]  /*8820*/  FMUL.FTZ R107, R107, R58.reuse ;  /* 0x0000003a6b6b7220 */ /* 0x080fe20000410000 */
[--C-:B------:R-:W-:Y:S01]  /*8830*/  FFMA.FTZ R167, R193, UR23, -R179.reuse ;  /* 0x00000017c1a77c23 */ /* 0x100fe200080108b3 */
[--C-:B------:R-:W-:Y:S01]  /*8840*/  FFMA.FTZ R168, R198, UR23, -R179.reuse ;  /* 0x00000017c6a87c23 */ /* 0x100fe200080108b3 */
[--C-:B------:R-:W-:Y:S01]  /*8850*/  FFMA.FTZ R193, R201, UR23, -R179.reuse ;  /* 0x00000017c9c17c23 */ /* 0x100fe200080108b3 */
[----:B------:R-:W-:Y:S01]  /*8860*/  FFMA.FTZ R198, R195, UR23, -R179 ;  /* 0x00000017c3c67c23 */ /* 0x000fe200080108b3 */
[-C--:B------:R-:W-:Y:S01]  /*8870*/  FMUL.FTZ R118, R118, R58.reuse ;  /* 0x0000003a76767220 */ /* 0x080fe20000410000 */
[----:B------:R-:W-:Y:S01]  /*8880*/  FMUL.FTZ R119, R119, R58 ;  /* 0x0000003a77777220 */ /* 0x000fe20000410000 */
[-C--:B----4-:R-:W-:Y:S01]  /*8890*/  FMUL.FTZ R100, R100, R166.reuse ;  /* 0x000000a664647220 */ /* 0x090fe20000410000 */
[-C--:B------:R-:W-:Y:S01]  /*88a0*/  FMUL.FTZ R101, R101, R166.reuse ;  /* 0x000000a665657220 */ /* 0x080fe20000410000 */
[-C--:B------:R-:W-:Y:S01]  /*88b0*/  FMUL.FTZ R112, R112, R166.reuse ;  /* 0x000000a670707220 */ /* 0x080fe20000410000 */
[----:B------:R-:W-:Y:S01]  /*88c0*/  FMUL.FTZ R113, R113, R166 ;  /* 0x000000a671717220 */ /* 0x000fe20000410000 */
[-C--:B------:R-:W-:Y:S01]  /*88d0*/  FMUL.FTZ R158, R158, R58.reuse ;  /* 0x0000003a9e9e7220 */ /* 0x080fe20000410000 */
[-C--:B------:R-:W-:Y:S01]  /*88e0*/  FMUL.FTZ R159, R159, R58.reuse ;  /* 0x0000003a9f9f7220 */ /* 0x080fe20000410000 */
[-C--:B------:R-:W-:Y:S01]  /*88f0*/  FMUL.FTZ R154, R154, R58.reuse ;  /* 0x0000003a9a9a7220 */ /* 0x080fe20000410000 */
[-C--:B------:R-:W-:Y:S01]  /*8900*/  FMUL.FTZ R155, R155, R58.reuse ;  /* 0x0000003a9b9b7220 */ /* 0x080fe20000410000 */
[-C--:B-1----:R-:W-:Y:S01]  /*8910*/  FMUL.FTZ R102, R102, R165.reuse ;  /* 0x000000a566667220 */ /* 0x082fe20000410000 */
        /* <DEDUP_REMOVED lines=30> */
[-C--:B------:R-:W-:Y:S01]  /*8b00*/  HMMA.16816.F32 R104, R28, R12.reuse, R104 ;  /* 0x0000000c1c68723c */ /* 0x080fe20000001868 */
[-C--:B------:R-:W-:Y:S01]  /*8b10*/  FMUL.FTZ R120, R120, R166.reuse ;  /* 0x000000a678787220 */ /* 0x080fe20000410000 */
[----:B------:R-:W-:Y:S01]  /*8b20*/  FMUL.FTZ R121, R121, R166 ;  /* 0x000000a679797220 */ /* 0x000fe20000410000 */
[-C--:B------:R-:W-:Y:S01]  /*8b30*/  FMUL.FTZ R122, R122, R165.reuse ;  /* 0x000000a57a7a7220 */ /* 0x080fe20000410000 */
[----:B------:R-:W-:Y:S01]  /*8b40*/  FMUL.FTZ R123, R123, R165 ;  /* 0x000000a57b7b7220 */ /* 0x000fe20000410000 */
[----:B------:R-:W-:Y:S03]  /*8b50*/  MUFU.EX2 R193, R193 ;  /* 0x000000c100c17308 */ /* 0x000fe60000000800 */
[----:B------:R-:W-:Y:S01]  /*8b60*/  HMMA.16816.F32 R100, R4, R12, R100 ;  /* 0x0000000c0464723c */ /* 0x000fe20000001864 */
[----:B------:R-:W-:Y:S01]  /*8b70*/  IMAD.WIDE.U32 R12, R207, -0x2daee0ad, RZ ;  /* 0xd2511f53cf0c7825 */ /* 0x000fe200078e00ff */
[----:B------:R-:W-:-:S03]  /*8b80*/  UIADD3 UR7, UPT, UPT, UR17, 0x646e171e, URZ ;  /* 0x646e171e11077890 */ /* 0x000fc6000fffe0ff */
[----:B------:R-:W1:Y:S03]  /*8b90*/  MUFU.EX2 R198, R198 ;  /* 0x000000c600c67308 */ /* 0x000e660000000800 */
[-C--:B---3--:R-:W-:Y:S08]  /*8ba0*/  HMMA.16816.F32 R116, R28, R8.reuse, R116 ;  /* 0x000000081c74723c */ /* 0x088ff00000001874 */
[----:B------:R-:W-:Y:S01]  /*8bb0*/  HMMA.16816.F32 R112, R4, R8, R112 ;  /* 0x000000080470723c */ /* 0x000fe20000001870 */
[----:B------:R-:W-:Y:S01]  /*8bc0*/  IMAD.MOV.U32 R9, RZ, RZ, R12 ;  /* 0x000000ffff097224 */ /* 0x000fe200078e000c */
[----:B------:R-:W-:-:S06]  /*8bd0*/  PRMT R8, R12, 0x7772, RZ ;  /* 0x000077720c087816 */ /* 0x000fcc00000000ff */
[----:B------:R-:W-:Y:S01]  /*8be0*/  HMMA.16816.F32 R156, R28, R24, R156 ;  /* 0x000000181c9c723c */ /* 0x000fe2000000189c */
[----:B------:R-:W-:-:S07]  /*8bf0*/  LOP3.LUT R9, R9, 0xff, RZ, 0xc0, !PT ;  /* 0x000000ff09097812 */ /* 0x000fce00078ec0ff */
[----:B------:R-:W-:Y:S01]  /*8c00*/  HMMA.16816.F32 R152, R28, R26, R152 ;  /* 0x0000001a1c98723c */ /* 0x000fe20000001898 */
[----:B------:R-:W-:-:S07]  /*8c10*/  FMUL.FTZ R136, R136, R166 ;  /* 0x000000a688887220 */ /* 0x000fce0000410000 */
[----:B------:R-:W-:Y:S01]  /*8c20*/  HMMA.16816.F32 R72, R28, R20, R72 ;  /* 0x000000141c48723c */ /* 0x000fe20000001848 */
[----:B------:R-:W-:-:S07]  /*8c30*/  FMUL.FTZ R137, R137, R166 ;  /* 0x000000a689897220 */ /* 0x000fce0000410000 */
[----:B------:R-:W-:Y:S01]  /*8c40*/  HMMA.16816.F32 R76, R28, R22, R76 ;  /* 0x000000161c4c723c */ /* 0x000fe2000000184c */
[----:B------:R-:W-:-:S07]  /*8c50*/  FMUL.FTZ R138, R138, R165 ;  /* 0x000000a58a8a7220 */ /* 0x000fce0000410000 */
[----:B------:R-:W-:Y:S01]  /*8c60*/  HMMA.16816.F32 R88, R28, R16, R88 ;  /* 0x000000101c58723c */ /* 0x000fe20000001858 */
[----:B------:R-:W-:-:S07]  /*8c70*/  FMUL.FTZ R139, R139, R165 ;  /* 0x000000a58b8b7220 */ /* 0x000fce0000410000 */
[C---:B------:R-:W-:Y:S08]  /*8c80*/  HMMA.16816.F32 R92, R28.reuse, R18, R92 ;  /* 0x000000121c5c723c */ /* 0x040ff0000000185c */
[C---:B------:R-:W-:Y:S08]  /*8c90*/  HMMA.16816.F32 R108, R28.reuse, R14, R108 ;  /* 0x0000000e1c6c723c */ /* 0x040ff0000000186c */
[C---:B------:R-:W-:Y:S08]  /*8ca0*/  HMMA.16816.F32 R140, R28.reuse, R10, R140 ;  /* 0x0000000a1c8c723c */ /* 0x040ff0000000188c */
[C---:B------:R-:W-:Y:S08]  /*8cb0*/  HMMA.16816.F32 R124, R28.reuse, R32, R124 ;  /* 0x000000201c7c723c */ /* 0x040ff0000000187c */
[----:B------:R-:W-:Y:S01]  /*8cc0*/  HMMA.16816.F32 R132, R28, R34, R132 ;  /* 0x000000221c84723c */ /* 0x000fe20000001884 */
[----:B------:R-:W-:-:S02]  /*8cd0*/  IMAD.MOV.U32 R30, RZ, RZ, R214 ;  /* 0x000000ffff1e7224 */ /* 0x000fc400078e00d6 */
[-C--:B------:R-:W-:Y:S01]  /*8ce0*/  FMUL.FTZ R160, R160, R166.reuse ;  /* 0x000000a6a0a07220 */ /* 0x080fe20000410000 */
[-C--:B------:R-:W-:Y:S01]  /*8cf0*/  FMUL.FTZ R161, R161, R166.reuse ;  /* 0x000000a6a1a17220 */ /* 0x080fe20000410000 */
[-C--:B------:R-:W-:Y:S01]  /*8d00*/  FMUL.FTZ R162, R162, R165.reuse ;  /* 0x000000a5a2a27220 */ /* 0x080fe20000410000 */
[-C--:B------:R-:W-:Y:S01]  /*8d10*/  FMUL.FTZ R163, R163, R165.reuse ;  /* 0x000000a5a3a37220 */ /* 0x080fe20000410000 */
[-C--:B------:R-:W-:Y:S01]  /*8d20*/  FMUL.FTZ R148, R148, R166.reuse ;  /* 0x000000a694947220 */ /* 0x080fe20000410000 */
[-C--:B------:R-:W-:Y:S01]  /*8d30*/  FMUL.FTZ R149, R149, R166.reuse ;  /* 0x000000a695957220 */ /* 0x080fe20000410000 */
[C---:B------:R-:W-:Y:S01]  /*8d40*/  HMMA.16816.F32 R120, R4.reuse, R10, R120 ;  /* 0x0000000a0478723c */ /* 0x040fe20000001878 */
[----:B------:R-:W-:Y:S01]  /*8d50*/  PRMT R11, R12, 0x7773, RZ ;  /* 0x000077730c0b7816 */ /* 0x000fe200000000ff */
[-C--:B------:R-:W-:Y:S01]  /*8d60*/  FMUL.FTZ R150, R150, R165.reuse ;  /* 0x000000a596967220 */ /* 0x080fe20000410000 */
[----:B------:R-:W-:Y:S01]  /*8d70*/  PRMT R12, R12, 0x7771, RZ ;  /* 0x000077710c0c7816 */ /* 0x000fe200000000ff */
[-C--:B------:R-:W-:Y:S01]  /*8d80*/  FMUL.FTZ R151, R151, R165.reuse ;  /* 0x000000a597977220 */ /* 0x080fe20000410000 */
[----:B------:R-:W-:Y:S01]  /*8d90*/  LOP3.LUT R10, R30, UR7, R13, 0x96, !PT ;  /* 0x000000071e0a7c12 */ /* 0x000fe2000f8e960d */
[-C--:B------:R-:W-:Y:S01]  /*8da0*/  FMUL.FTZ R68, R68, R166.reuse ;  /* 0x000000a644447220 */ /* 0x080fe20000410000 */
[----:B------:R-:W-:Y:S01]  /*8db0*/  PRMT R12, R9, 0x5410, R12 ;  /* 0x00005410090c7816 */ /* 0x000fe2000000000c */
[-C--:B------:R-:W-:Y:S01]  /*8dc0*/  FMUL.FTZ R69, R69, R166.reuse ;  /* 0x000000a645457220 */ /* 0x080fe20000410000 */
[----:B------:R-:W-:Y:S01]  /*8dd0*/  PRMT R8, R8, 0x5410, R11 ;  /* 0x0000541008087816 */ /* 0x000fe2000000000b */
[-C--:B------:R-:W-:Y:S01]  /*8de0*/  FMUL.FTZ R70, R70, R165.reuse ;  /* 0x000000a546467220 */ /* 0x080fe20000410000 */
[C---:B------:R-:W-:Y:S01]  /*8df0*/  LOP3.LUT R13, R10.reuse, 0xffff, RZ, 0xc0, !PT ;  /* 0x0000ffff0a0d7812 */ /* 0x040fe200078ec0ff */
[-C--:B------:R-:W-:Y:S01]  /*8e00*/  FMUL.FTZ R71, R71, R165.reuse ;  /* 0x000000a547477220 */ /* 0x080fe20000410000 */
[----:B------:R-:W-:Y:S01]  /*8e10*/  PRMT R9, R10, 0x7632, R9 ;  /* 0x000076320a097816 */ /* 0x000fe20000000009 */
        /* <DEDUP_REMOVED lines=20> */
[----:B------:R-:W-:Y:S01]  /*8f60*/  HMMA.16816.F32 R136, R4, R32, R136 ;  /* 0x000000200488723c */ /* 0x000fe20000001888 */
[----:B------:R-:W-:Y:S01]  /*8f70*/  SHF.R.U32.HI R13, RZ, 0x8, R13 ;  /* 0x00000008ff0d7819 */ /* 0x000fe2000001160d */
[----:B------:R-:W-:Y:S01]  /*8f80*/  IMAD.MOV.U32 R31, RZ, RZ, R215 ;  /* 0x000000ffff1f7224 */ /* 0x000fe200078e00d7 */
[----:B------:R-:W-:Y:S01]  /*8f90*/  LOP3.LUT R9, R9, 0xff, RZ, 0xc0, !PT ;  /* 0x000000ff09097812 */ /* 0x000fe200078ec0ff */
[----:B------:R-:W-:Y:S01]  /*8fa0*/  FFMA.FTZ R201, R224, UR23, -R169 ;  /* 0x00000017e0c97c23 */ /* 0x000fe200080108a9 */
[----:B------:R-:W-:-:S02]  /*8fb0*/  HSET2.LE.AND R12, R12, R61, PT ;  /* 0x0000003d0c0c7233 */ /* 0x000fc40003803000 */
[----:B-1----:R-:W-:Y:S02]  /*8fc0*/  F2FP.F16.F32.PACK_AB R11, R198, R193 ;  /* 0x000000c1c60b723e */ /* 0x002fe400000000ff */
[----:B------:R-:W-:Y:S02]  /*8fd0*/  LOP3.LUT R8, R8, 0xff00ff, RZ, 0xc0, !PT ;  /* 0x00ff00ff08087812 */ /* 0x000fe400078ec0ff */
[----:B------:R-:W-:Y:S01]  /*8fe0*/  LOP3.LUT R28, R10, 0xff, RZ, 0xc0, !PT ;  /* 0x000000ff0a1c7812 */ /* 0x000fe200078ec0ff */
[C---:B------:R-:W-:Y:S01]  /*8ff0*/  HMMA.16816.F32 R160, R4.reuse, R24, R160 ;  /* 0x0000001804a0723c */ /* 0x040fe200000018a0 */
[----:B------:R-:W-:Y:S01]  /*9000*/  SHF.R.U32.HI R32, RZ, 0x18, R10 ;  /* 0x00000018ff207819 */ /* 0x000fe2000001160a */
[----:B------:R-:W-:Y:S01]  /*9010*/  MUFU.EX2 R167, R167 ;  /* 0x000000a700a77308 */ /* 0x000fe20000000800 */
[----:B------:R-:W-:Y:S01]  /*9020*/  PRMT R28, R28, 0x5410, R13 ;  /* 0x000054101c1c7816 */ /* 0x000fe2000000000d */
[--C-:B------:R-:W-:Y:S01]  /*9030*/  FFMA.FTZ R195, R252, UR23, -R169.reuse ;  /* 0x00000017fcc37c23 */ /* 0x100fe200080108a9 */
[----:B------:R-:W-:Y:S01]  /*9040*/  PRMT R32, R9, 0x5410, R32 ;  /* 0x0000541009207816 */ /* 0x000fe20000000020 */
[--C-:B------:R-:W-:Y:S01]  /*9050*/  FFMA.FTZ R240, R240, UR23, -R169.reuse ;  /* 0x00000017f0f07c23 */ /* 0x100fe200080108a9 */
[----:B------:R-:W-:Y:S01]  /*9060*/  LOP3.LUT R30, R11, R12, RZ, 0xc0, !PT ;  /* 0x0000000c0b1e7212 */ /* 0x000fe200078ec0ff */
[C---:B------:R-:W-:Y:S01]  /*9070*/  HMMA.16816.F32 R148, R4.reuse, R26, R148 ;  /* 0x0000001a0494723c */ /* 0x040fe20000001894 */
[----:B------:R-:W-:Y:S01]  /*9080*/  HSET2.LE.AND R31, R8, R61, PT ;  /* 0x0000003d081f7233 */ /* 0x000fe20003803000 */
[----:B------:R-:W1:Y:S04]  /*9090*/  LDSM.16.MT88.4 R24, [R217+0x9400] ;  /* 0x00940000d918783b */ /* 0x000e680000004200 */
[----:B------:R-:W-:Y:S02]  /*90a0*/  LDSM.16.MT88.4 R8, [R217+0xb400] ;  /* 0x00b40000d908783b */ /* 0x000fe40000004200 */
[C---:B------:R-:W-:Y:S01]  /*90b0*/  HMMA.16816.F32 R68, R4.reuse, R20, R68 ;  /* 0x000000140444723c */ /* 0x040fe20000001844 */
[----:B------:R-:W2:Y:S07]  /*90c0*/  MUFU.EX2 R168, R168 ;  /* 0x000000a800a87308 */ /* 0x000eae0000000800 */
[C---:B------:R-:W-:Y:S01]  /*90d0*/  HMMA.16816.F32 R80, R4.reuse, R22, R80 ;  /* 0x000000160450723c */ /* 0x040fe20000001850 */
[----:B------:R-:W3:Y:S07]  /*90e0*/  LDSM.16.MT88.4 R20, [R62+0x400] ;  /* 0x000400003e14783b */ /* 0x000eee0000004200 */
[----:B------:R-:W-:Y:S01]  /*90f0*/  HMMA.16816.F32 R84, R4, R16, R84 ;  /* 0x000000100454723c */ /* 0x000fe20000001854 */
[----:B------:R-:W-:-:S07]  /*9100*/  FFMA.FTZ R224, R205, UR23, -R169 ;  /* 0x00000017cde07c23 */ /* 0x000fce00080108a9 */
[C---:B------:R-:W-:Y:S01]  /*9110*/  HMMA.16816.F32 R96, R4.reuse, R18, R96 ;  /* 0x000000120460723c */ /* 0x040fe20000001860 */
[----:B------:R-:W4:Y:S07]  /*9120*/  LDSM.16.MT88.4 R16, [R217+0xa400] ;  /* 0x00a40000d910783b */ /* 0x000f2e0000004200 */
[C---:B------:R-:W-:Y:S01]  /*9130*/  HMMA.16816.F32 R144, R4.reuse, R14, R144 ;  /* 0x0000000e0490723c */ /* 0x040fe20000001890 */
[----:B------:R-:W4:Y:S07]  /*9140*/  LDSM.16.MT88.4 R12, [R62+0x1400] ;  /* 0x001400003e0c783b */ /* 0x000f2e0000004200 */
[----:B------:R-:W-:Y:S01]  /*9150*/  HMMA.16816.F32 R128, R4, R34, R128 ;  /* 0x000000220480723c */ /* 0x000fe20000001880 */
[----:B------:R-:W4:Y:S01]  /*9160*/  LDSM.16.MT88.4 R4, [R62+0x2400] ;  /* 0x002400003e04783b */ /* 0x000f220000004200 */
[----:B------:R-:W-:Y:S01]  /*9170*/  MUFU.EX2 R201, R201 ;  /* 0x000000c900c97308 */ /* 0x000fe20000000800 */
[----:B------:R-:W-:Y:S01]  /*9180*/  FFMA.FTZ R207, R206, UR23, -R65 ;  /* 0x00000017cecf7c23 */ /* 0x000fe20008010841 */
[----:B------:R-:W-:Y:S01]  /*9190*/  FFMA.FTZ R197, R197, UR23, -R56 ;  /* 0x00000017c5c57c23 */ /* 0x000fe20008010838 */
[----:B------:R-:W-:-:S02]  /*91a0*/  VIADD R203, R203, 0x1 ;  /* 0x00000001cbcb7836 */ /* 0x000fc40000000000 */
[----:B------:R-:W-:Y:S01]  /*91b0*/  FFMA.FTZ R202, R202, UR23, -R179 ;  /* 0x00000017caca7c23 */ /* 0x000fe200080108b3 */
[--C-:B------:R-:W-:Y:S01]  /*91c0*/  FFMA.FTZ R194, R194, UR23, -R169.reuse ;  /* 0x00000017c2c27c23 */ /* 0x100fe200080108a9 */
[----:B------:R-:W-:Y:S01]  /*91d0*/  FFMA.FTZ R209, R236, UR23, -R169 ;  /* 0x00000017ecd17c23 */ /* 0x000fe200080108a9 */
[----:B------:R1:W5:Y:S01]  /*91e0*/  LDL.LU.64 R214, [R1+0x18] ;  /* 0x0000180001d67983 */ /* 0x0003620000300a00 */
[----:B------:R-:W-:Y:S01]  /*91f0*/  MUFU.EX2 R195, R195 ;  /* 0x000000c300c37308 */ /* 0x000fe20000000800 */
[--C-:B------:R-:W-:Y:S01]  /*9200*/  HSET2.LE.AND R28, R28, R61.reuse, PT ;  /* 0x0000003d1c1c7233 */ /* 0x100fe20003803000 */
[--C-:B------:R-:W-:Y:S01]  /*9210*/  FFMA.FTZ R252, R192, UR23, -R65.reuse ;  /* 0x00000017c0fc7c23 */ /* 0x100fe20008010841 */
[----:B--2---:R-:W-:Y:S01]  /*9220*/  F2FP.F16.F32.PACK_AB R29, R168, R167 ;  /* 0x000000a7a81d723e */ /* 0x004fe200000000ff */
[--C-:B------:R-:W-:Y:S01]  /*9230*/  FFMA.FTZ R192, R210, UR23, -R65.reuse ;  /* 0x00000017d2c07c23 */ /* 0x100fe20008010841 */
[----:B------:R-:W-:Y:S01]  /*9240*/  FFMA.FTZ R205, R196, UR23, -R65 ;  /* 0x00000017c4cd7c23 */ /* 0x000fe20008010841 */
[--C-:B------:R-:W-:Y:S01]  /*9250*/  FFMA.FTZ R196, R199, UR23, -R56.reuse ;  /* 0x00000017c7c47c23 */ /* 0x100fe20008010838 */
[----:B------:R-:W-:Y:S01]  /*9260*/  LOP3.LUT R28, R29, R28, RZ, 0xc0, !PT ;  /* 0x0000001c1d1c7212 */ /* 0x000fe200078ec0ff */
[----:B------:R-:W2:Y:S01]  /*9270*/  MUFU.EX2 R224, R224 ;  /* 0x000000e000e07308 */ /* 0x000ea20000000800 */
[----:B------:R-:W-:Y:S01]  /*9280*/  HSET2.LE.AND R29, R32, R61, PT ;  /* 0x0000003d201d7233 */ /* 0x000fe20003803000 */
[--C-:B------:R-:W-:Y:S01]  /*9290*/  FFMA.FTZ R206, R183, UR23, -R56.reuse ;  /* 0x00000017b7ce7c23 */ /* 0x100fe20008010838 */
[----:B------:R-:W-:Y:S01]  /*92a0*/  FFMA.FTZ R183, R189, UR23, -R56 ;  /* 0x00000017bdb77c23 */ /* 0x000fe20008010838 */
[----:B------:R-:W-:Y:S01]  /*92b0*/  LOP3.LUT R203, R203, UR17, R251, 0x96, !PT ;  /* 0x00000011cbcb7c12 */ /* 0x000fe2000f8e96fb */
[--C-:B------:R-:W-:Y:S01]  /*92c0*/  FFMA.FTZ R189, R204, UR23, -R179.reuse ;  /* 0x00000017ccbd7c23 */ /* 0x100fe200080108b3 */
[--C-:B------:R-:W-:Y:S01]  /*92d0*/  FFMA.FTZ R199, R228, UR23, -R179.reuse ;  /* 0x00000017e4c77c23 */ /* 0x100fe200080108b3 */
[----:B------:R-:W-:Y:S01]  /*92e0*/  FFMA.FTZ R204, R226, UR23, -R179 ;  /* 0x00000017e2cc7c23 */ /* 0x000fe200080108b3 */
[----:B------:R-:W3:Y:S08]  /*92f0*/  MUFU.EX2 R240, R240 ;  /* 0x000000f000f07308 */ /* 0x000ef00000000800 */
[----:B------:R-:W-:Y:S01]  /*9300*/  MUFU.EX2 R207, R207 ;  /* 0x000000cf00cf7308 */ /* 0x000fe20000000800 */
[----:B--2---:R-:W-:-:S04]  /*9310*/  F2FP.F16.F32.PACK_AB R34, R224, R195 ;  /* 0x000000c3e022723e */ /* 0x004fc800000000ff */
[----:B------:R-:W-:-:S03]  /*9320*/  LOP3.LUT R31, R34, R31, RZ, 0xc0, !PT ;  /* 0x0000001f221f7212 */ /* 0x000fc600078ec0ff */
[----:B------:R-:W2:Y:S01]  /*9330*/  MUFU.EX2 R192, R192 ;  /* 0x000000c000c07308 */ /* 0x000ea20000000800 */
[----:B---3--:R-:W-:-:S04]  /*9340*/  F2FP.F16.F32.PACK_AB R32, R240, R201 ;  /* 0x000000c9f020723e */ /* 0x008fc800000000ff */
[----:B------:R-:W-:-:S03]  /*9350*/  LOP3.LUT R29, R32, R29, RZ, 0xc0, !PT ;  /* 0x0000001d201d7212 */ /* 0x000fc600078ec0ff */
[----:B------:R-:W-:Y:S04]  /*9360*/  MUFU.EX2 R197, R197 ;  /* 0x000000c500c57308 */ /* 0x000fe80000000800 */
[C---:B-1----:R-:W-:Y:S04]  /*9370*/  HMMA.16816.F32 R156, R28.reuse, R24, R156 ;  /* 0x000000181c9c723c */ /* 0x042fe8000000189c */
[----:B------:R-:W1:Y:S04]  /*9380*/  MUFU.EX2 R196, R196 ;  /* 0x000000c400c47308 */ /* 0x000e680000000800 */
[C---:B------:R-:W-:Y:S04]  /*9390*/  HMMA.16816.F32 R152, R28.reuse, R26, R152 ;  /* 0x0000001a1c98723c */ /* 0x040fe80000001898 */
[----:B------:R-:W-:Y:S04]  /*93a0*/  MUFU.EX2 R252, R252 ;  /* 0x000000fc00fc7308 */ /* 0x000fe80000000800 */
[C---:B------:R-:W-:Y:S04]  /*93b0*/  HMMA.16816.F32 R72, R28.reuse, R20, R72 ;  /* 0x000000141c48723c */ /* 0x040fe80000001848 */
[----:B------:R-:W3:Y:S04]  /*93c0*/  MUFU.EX2 R205, R205 ;  /* 0x000000cd00cd7308 */ /* 0x000ee80000000800 */
[C---:B------:R-:W-:Y:S04]  /*93d0*/  HMMA.16816.F32 R76, R28.reuse, R22, R76 ;  /* 0x000000161c4c723c */ /* 0x040fe8000000184c */
[----:B------:R-:W-:Y:S04]  /*93e0*/  MUFU.EX2 R206, R206 ;  /* 0x000000ce00ce7308 */ /* 0x000fe80000000800 */
[C---:B----4-:R-:W-:Y:S04]  /*93f0*/  HMMA.16816.F32 R88, R28.reuse, R16, R88 ;  /* 0x000000101c58723c */ /* 0x050fe80000001858 */
[----:B------:R-:W4:Y:S04]  /*9400*/  MUFU.EX2 R183, R183 ;  /* 0x000000b700b77308 */ /* 0x000f280000000800 */
[C---:B------:R-:W-:Y:S04]  /*9410*/  HMMA.16816.F32 R92, R28.reuse, R18, R92 ;  /* 0x000000121c5c723c */ /* 0x040fe8000000185c */
[----:B------:R-:W-:Y:S04]  /*9420*/  MUFU.EX2 R189, R189 ;  /* 0x000000bd00bd7308 */ /* 0x000fe80000000800 */
[C---:B------:R-:W-:Y:S04]  /*9430*/  HMMA.16816.F32 R104, R28.reuse, R12, R104 ;  /* 0x0000000c1c68723c */ /* 0x040fe80000001868 */
[----:B------:R-:W-:Y:S04]  /*9440*/  MUFU.EX2 R202, R202 ;  /* 0x000000ca00ca7308 */ /* 0x000fe80000000800 */
[C---:B------:R-:W-:Y:S04]  /*9450*/  HMMA.16816.F32 R108, R28.reuse, R14, R108 ;  /* 0x0000000e1c6c723c */ /* 0x040fe8000000186c */
[----:B------:R-:W-:Y:S04]  /*9460*/  MUFU.EX2 R194, R194 ;  /* 0x000000c200c27308 */ /* 0x000fe80000000800 */
[C---:B------:R-:W-:Y:S04]  /*9470*/  HMMA.16816.F32 R116, R28.reuse, R8, R116 ;  /* 0x000000081c74723c */ /* 0x040fe80000001874 */
[----:B------:R-:W-:Y:S04]  /*9480*/  MUFU.EX2 R199, R199 ;  /* 0x000000c700c77308 */ /* 0x000fe80000000800 */
[C---:B------:R-:W-:Y:S04]  /*9490*/  HMMA.16816.F32 R140, R28.reuse, R10, R140 ;  /* 0x0000000a1c8c723c */ /* 0x040fe8000000188c */
[----:B------:R-:W4:Y:S04]  /*94a0*/  MUFU.EX2 R204, R204 ;  /* 0x000000cc00cc7308 */ /* 0x000f280000000800 */
[C---:B------:R-:W-:Y:S04]  /*94b0*/  HMMA.16816.F32 R124, R28.reuse, R4, R124 ;  /* 0x000000041c7c723c */ /* 0x040fe8000000187c */
[----:B------:R-:W-:Y:S04]  /*94c0*/  MUFU.EX2 R209, R209 ;  /* 0x000000d100d17308 */ /* 0x000fe80000000800 */
[----:B------:R-:W-:Y:S01]  /*94d0*/  HMMA.16816.F32 R132, R28, R6, R132 ;  /* 0x000000061c84723c */ /* 0x000fe20000001884 */
[----:B------:R-:W-:Y:S01]  /*94e0*/  LOP3.LUT R28, R184, UR9, R3, 0x96, !PT ;  /* 0x00000009b81c7c12 */ /* 0x000fe2000f8e9603 */
[----:B------:R-:W-:-:S04]  /*94f0*/  IMAD.WIDE.U32 R184, R203, -0x326172a9, RZ ;  /* 0xcd9e8d57cbb87825 */ /* 0x000fc800078e00ff */
[--C-:B------:R-:W-:Y:S01]  /*9500*/  FFMA.FTZ R203, R200, UR23, -R169.reuse ;  /* 0x00000017c8cb7c23 */ /* 0x100fe200080108a9 */
[----:B------:R-:W-:Y:S01]  /*9510*/  FFMA.FTZ R200, R208, UR23, -R169 ;  /* 0x00000017d0c87c23 */ /* 0x000fe200080108a9 */
[----:B------:R-:W-:-:S04]  /*9520*/  IMAD.WIDE.U32 R2, R28, -0x2daee0ad, RZ ;  /* 0xd2511f531c027825 */ /* 0x000fc800078e00ff */
[----:B------:R-:W4:Y:S01]  /*9530*/  MUFU.EX2 R203, R203 ;  /* 0x000000cb00cb7308 */ /* 0x000f220000000800 */
[----:B------:R-:W-:Y:S01]  /*9540*/  IMAD.MOV.U32 R30, RZ, RZ, R2 ;  /* 0x000000ffff1e7224 */ /* 0x000fe200078e0002 */
[----:B------:R-:W-:Y:S02]  /*9550*/  PRMT R32, R2, 0x7771, RZ ;  /* 0x0000777102207816 */ /* 0x000fe400000000ff */
[----:B------:R-:W-:Y:S02]  /*9560*/  LOP3.LUT R28, R186, UR7, R3, 0x96, !PT ;  /* 0x00000007ba1c7c12 */ /* 0x000fe4000f8e9603 */
[----:B------:R-:W-:Y:S02]  /*9570*/  LOP3.LUT R31, R30, 0xff, RZ, 0xc0, !PT ;  /* 0x000000ff1e1f7812 */ /* 0x000fe400078ec0ff */
[----:B------:R-:W-:Y:S01]  /*9580*/  PRMT R34, R2, 0x7773, RZ ;  /* 0x0000777302227816 */ /* 0x000fe200000000ff */
[----:B------:R-:W4:Y:S01]  /*9590*/  MUFU.EX2 R200, R200 ;  /* 0x000000c800c87308 */ /* 0x000f220000000800 */
[----:B------:R-:W-:-:S02]  /*95a0*/  PRMT R32, R31, 0x5410, R32 ;  /* 0x000054101f207816 */ /* 0x000fc40000000020 */
[----:B------:R-:W-:Y:S02]  /*95b0*/  PRMT R29, R2, 0x7772, RZ ;  /* 0x00007772021d7816 */ /* 0x000fe400000000ff */
[C---:B------:R-:W-:Y:S02]  /*95c0*/  LOP3.LUT R31, R28.reuse, 0xffff, RZ, 0xc0, !PT ;  /* 0x0000ffff1c1f7812 */ /* 0x040fe400078ec0ff */
[C---:B------:R-:W-:Y:S02]  /*95d0*/  PRMT R33, R28.reuse, 0x7632, R33 ;  /* 0x000076321c217816 */ /* 0x040fe40000000021 */
[----:B------:R-:W-:Y:S02]  /*95e0*/  PRMT R29, R29, 0x5410, R34 ;  /* 0x000054101d1d7816 */ /* 0x000fe40000000022 */
[----:B------:R-:W-:Y:S02]  /*95f0*/  LOP3.LUT R30, R28, 0xff, RZ, 0xc0, !PT ;  /* 0x000000ff1c1e7812 */ /* 0x000fe400078ec0ff */
[----:B------:R-:W-:-:S02]  /*9600*/  SHF.R.U32.HI R35, RZ, 0x8, R31 ;  /* 0x00000008ff237819 */ /* 0x000fc4000001161f */
[----:B------:R-:W-:Y:S02]  /*9610*/  SHF.R.U32.HI R28, RZ, 0x18, R28 ;  /* 0x00000018ff1c7819 */ /* 0x000fe4000001161c */
[----:B------:R-:W-:Y:S02]  /*9620*/  LOP3.LUT R31, R33, 0xff, RZ, 0xc0, !PT ;  /* 0x000000ff211f7812 */ /* 0x000fe400078ec0ff */
[----:B------:R-:W-:Y:S02]  /*9630*/  LOP3.LUT R210, R29, 0xff00ff, RZ, 0xc0, !PT ;  /* 0x00ff00ff1dd27812 */ /* 0x000fe400078ec0ff */
[----:B------:R-:W-:Y:S02]  /*9640*/  HSET2.LE.AND R32, R32, R61, PT ;  /* 0x0000003d20207233 */ /* 0x000fe40003803000 */
[----:B------:R-:W-:Y:S02]  /*9650*/  PRMT R30, R30, 0x5410, R35 ;  /* 0x000054101e1e7816 */ /* 0x000fe40000000023 */
[----:B------:R-:W-:-:S02]  /*9660*/  PRMT R28, R31, 0x5410, R28 ;  /* 0x000054101f1c7816 */ /* 0x000fc4000000001c */
[----:B--2---:R-:W-:Y:S02]  /*9670*/  F2FP.F16.F32.PACK_AB R29, R192, R207 ;  /* 0x000000cfc01d723e */ /* 0x004fe400000000ff */
[--C-:B------:R-:W-:Y:S02]  /*9680*/  HSET2.LE.AND R35, R210, R61.reuse, PT ;  /* 0x0000003dd2237233 */ /* 0x100fe40003803000 */
[----:B------:R-:W-:Y:S02]  /*9690*/  LOP3.LUT R34, R29, R32, RZ, 0xc0, !PT ;  /* 0x000000201d227212 */ /* 0x000fe400078ec0ff */
[----:B-1----:R-:W-:Y:S02]  /*96a0*/  F2FP.F16.F32.PACK_AB R32, R196, R197 ;  /* 0x000000c5c420723e */ /* 0x002fe400000000ff */
[--C-:B------:R-:W-:Y:S02]  /*96b0*/  HSET2.LE.AND R30, R30, R61.reuse, PT ;  /* 0x0000003d1e1e7233 */ /* 0x100fe40003803000 */
[----:B------:R-:W-:-:S02]  /*96c0*/  HSET2.LE.AND R28, R28, R61, PT ;  /* 0x0000003d1c1c7233 */ /* 0x000fc40003803000 */
[----:B---3--:R-:W-:Y:S02]  /*96d0*/  F2FP.F16.F32.PACK_AB R29, R205, R252 ;  /* 0x000000fccd1d723e */ /* 0x008fe400000000ff */
[----:B----4-:R-:W-:Y:S02]  /*96e0*/  F2FP.F16.F32.PACK_AB R33, R183, R206 ;  /* 0x000000ceb721723e */ /* 0x010fe400000000ff */
[----:B------:R-:W-:Y:S02]  /*96f0*/  LOP3.LUT R35, R32, R35, RZ, 0xc0, !PT ;  /* 0x0000002320237212 */ /* 0x000fe400078ec0ff */
[----:B------:R-:W-:Y:S02]  /*9700*/  LOP3.LUT R32, R29, R30, RZ, 0xc0, !PT ;  /* 0x0000001e1d207212 */ /* 0x000fe400078ec0ff */
[----:B------:R-:W-:Y:S02]  /*9710*/  LOP3.LUT R33, R33, R28, RZ, 0xc0, !PT ;  /* 0x0000001c21217212 */ /* 0x000fe400078ec0ff */
[----:B------:R-:W-:-:S05]  /*9720*/  F2FP.F16.F32.PACK_AB R31, R204, R199 ;  /* 0x000000c7cc1f723e */ /* 0x000fca00000000ff */
        /* <DEDUP_REMOVED lines=15> */
[--C-:B------:R-:W-:Y:S01]  /*9820*/  FFMA.FTZ R211, R66, UR23, -R65.reuse ;  /* 0x0000001742d37c23 */ /* 0x100fe20008010841 */
[----:B------:R-:W-:Y:S01]  /*9830*/  FFMA.FTZ R66, R188, UR23, -R65 ;  /* 0x00000017bc427c23 */ /* 0x000fe20008010841 */
[----:B------:R-:W-:Y:S01]  /*9840*/  IMAD.WIDE.U32 R242, R242, -0x2daee0ad, RZ ;  /* 0xd2511f53f2f27825 */ /* 0x000fe200078e00ff */
[----:B------:R-:W-:-:S03]  /*9850*/  LOP3.LUT R18, R18, UR20, R13, 0x96, !PT ;  /* 0x0000001412127c12 */ /* 0x000fc6000f8e960d */
[----:B------:R-:W-:Y:S01]  /*9860*/  MUFU.EX2 R211, R211 ;  /* 0x000000d300d37308 */ /* 0x000fe20000000800 */
[----:B------:R-:W-:Y:S01]  /*9870*/  LOP3.LUT R12, R12, UR19, R243, 0x96, !PT ;  /* 0x000000130c0c7c12 */ /* 0x000fe2000f8e96f3 */
[----:B------:R-:W-:Y:S01]  /*9880*/  IMAD.WIDE.U32 R2, R18, -0x326172a9, RZ ;  /* 0xcd9e8d5712027825 */ /* 0x000fe200078e00ff */
[C---:B------:R-:W-:Y:S01]  /*9890*/  HMMA.16816.F32 R112, R32.reuse, R8, R112 ;  /* 0x000000082070723c */ /* 0x040fe20000001870 */
[----:B------:R-:W-:Y:S02]  /*98a0*/  LDSM.16.MT88.4 R16, [R217+0xa800] ;  /* 0x00a80000d910783b */ /* 0x000fe40000004200 */
[----:B------:R-:W-:Y:S02]  /*98b0*/  IMAD.WIDE.U32 R14, R12, -0x326172a9, RZ ;  /* 0xcd9e8d570c0e7825 */ /* 0x000fe400078e00ff */
[----:B------:R-:W-:Y:S02]  /*98c0*/  MUFU.EX2 R66, R66 ;  /* 0x0000004200427308 */ /* 0x000fe40000000800 */
[----:B------:R-:W-:Y:S01]  /*98d0*/  IMAD.MOV.U32 R12, RZ, RZ, R14 ;  /* 0x000000ffff0c7224 */ /* 0x000fe200078e000e */
[----:B------:R-:W-:Y:S01]  /*98e0*/  LOP3.LUT R8, R2, UR8, R15, 0x96, !PT ;  /* 0x0000000802087c12 */ /* 0x000fe2000f8e960f */
[----:B------:R-:W-:Y:S01]  /*98f0*/  HMMA.16816.F32 R120, R32, R10, R120 ;  /* 0x0000000a2078723c */ /* 0x000fe20000001878 */
[----:B------:R-:W-:-:S02]  /*9900*/  PRMT R11, R14, 0x7773, RZ ;  /* 0x000077730e0b7816 */ /* 0x000fc400000000ff */
[C---:B------:R-:W-:Y:S02]  /*9910*/  LOP3.LUT R10, R8.reuse, 0xffff, RZ, 0xc0, !PT ;  /* 0x0000ffff080a7812 */ /* 0x040fe400078ec0ff */
[C---:B------:R-:W-:Y:S02]  /*9920*/  LOP3.LUT R13, R8.reuse, 0xff, RZ, 0xc0, !PT ;  /* 0x000000ff080d7812 */ /* 0x040fe400078ec0ff */
[----:B------:R-:W-:Y:S01]  /*9930*/  SHF.R.U32.HI R10, RZ, 0x8, R10 ;  /* 0x00000008ff0a7819 */ /* 0x000fe2000001160a */
[----:B------:R-:W-:Y:S01]  /*9940*/  HMMA.16816.F32 R136, R32, R4, R136 ;  /* 0x000000042088723c */ /* 0x000fe20000001888 */
[----:B------:R-:W-:Y:S02]  /*9950*/  PRMT R5, R8, 0x7632, R5 ;  /* 0x0000763208057816 */ /* 0x000fe40000000005 */
[----:B------:R-:W-:Y:S02]  /*9960*/  PRMT R30, R14, 0x7772, RZ ;  /* 0x000077720e1e7816 */ /* 0x000fe400000000ff */
[----:B------:R-:W-:-:S02]  /*9970*/  PRMT R10, R13, 0x5410, R10 ;  /* 0x000054100d0a7816 */ /* 0x000fc4000000000a */
[----:B------:R-:W-:Y:S01]  /*9980*/  SHF.R.U32.HI R4, RZ, 0x18, R8 ;  /* 0x00000018ff047819 */ /* 0x000fe20000011608 */
[C---:B------:R-:W-:Y:S01]  /*9990*/  HMMA.16816.F32 R160, R32.reuse, R24, R160 ;  /* 0x0000001820a0723c */ /* 0x040fe200000018a0 */
[----:B------:R-:W-:Y:S02]  /*99a0*/  LOP3.LUT R5, R5, 0xff, RZ, 0xc0, !PT ;  /* 0x000000ff05057812 */ /* 0x000fe400078ec0ff */
[----:B------:R-:W-:Y:S02]  /*99b0*/  PRMT R30, R30, 0x5410, R11 ;  /* 0x000054101e1e7816 */ /* 0x000fe4000000000b */
[----:B------:R-:W-:Y:S02]  /*99c0*/  PRMT R9, R14, 0x7771, RZ ;  /* 0x000077710e097816 */ /* 0x000fe400000000ff */
[----:B------:R-:W-:Y:S01]  /*99d0*/  LOP3.LUT R12, R12, 0xff, RZ, 0xc0, !PT ;  /* 0x000000ff0c0c7812 */ /* 0x000fe200078ec0ff */
[----:B------:R-:W-:Y:S01]  /*99e0*/  HMMA.16816.F32 R148, R32, R26, R148 ;  /* 0x0000001a2094723c */ /* 0x000fe20000001894 */
[----:B------:R-:W-:Y:S01]  /*99f0*/  HSET2.LE.AND R10, R10, R61, PT ;  /* 0x0000003d0a0a7233 */ /* 0x000fe20003803000 */
[----:B------:R-:W1:Y:S01]  /*9a00*/  LDSM.16.MT88.4 R24, [R217+0x9800] ;  /* 0x00980000d918783b */ /* 0x000e620000004200 */
[----:B------:R-:W-:-:S02]  /*9a10*/  F2FP.F16.F32.PACK_AB R11, R202, R189 ;  /* 0x000000bdca0b723e */ /* 0x000fc400000000ff */
[----:B------:R-:W-:Y:S02]  /*9a20*/  PRMT R4, R5, 0x5410, R4 ;  /* 0x0000541005047816 */ /* 0x000fe40000000004 */
[----:B------:R-:W-:Y:S01]  /*9a30*/  PRMT R208, R12, 0x5410, R9 ;  /* 0x000054100cd07816 */ /* 0x000fe20000000009 */
[----:B------:R-:W-:Y:S01]  /*9a40*/  HMMA.16816.F32 R68, R32, R20, R68 ;  /* 0x000000142044723c */ /* 0x000fe20000001844 */
[----:B------:R-:W-:Y:S01]  /*9a50*/  LOP3.LUT R28, R11, R10, RZ, 0xc0, !PT ;  /* 0x0000000a0b1c7212 */ /* 0x000fe200078ec0ff */
[----:B------:R-:W-:Y:S01]  /*9a60*/  LDSM.16.MT88.4 R12, [R62+0x1800] ;  /* 0x001800003e0c783b */ /* 0x000fe20000004200 */
[----:B------:R-:W-:-:S03]  /*9a70*/  HSET2.LE.AND R29, R4, R61, PT ;  /* 0x0000003d041d7233 */ /* 0x000fc60003803000 */
[----:B------:R-:W-:Y:S02]  /*9a80*/  LDSM.16.MT88.4 R8, [R217+0xb800] ;  /* 0x00b80000d908783b */ /* 0x000fe40000004200 */
[C---:B------:R-:W-:Y:S02]  /*9a90*/  HMMA.16816.F32 R80, R32.reuse, R22, R80 ;  /* 0x000000162050723c */ /* 0x040fe40000001850 */
[----:B------:R-:W2:Y:S06]  /*9aa0*/  LDSM.16.MT88.4 R20, [R62+0x800] ;  /* 0x000800003e14783b */ /* 0x000eac0000004200 */
[----:B------:R-:W-:Y:S01]  /*9ab0*/  HMMA.16816.F32 R128, R32, R6, R128 ;  /* 0x000000062080723c */ /* 0x000fe20000001880 */
[----:B------:R-:W3:Y:S01]  /*9ac0*/  LDSM.16.MT88.4 R4, [R62+0x2800] ;  /* 0x002800003e04783b */ /* 0x000ee20000004200 */
[----:B------:R-:W-:-:S04]  /*9ad0*/  F2FP.F16.F32.PACK_AB R32, R203, R194 ;  /* 0x000000c2cb20723e */ /* 0x000fc800000000ff */
[----:B------:R-:W-:Y:S02]  /*9ae0*/  LOP3.LUT R29, R32, R29, RZ, 0xc0, !PT ;  /* 0x0000001d201d7212 */ /* 0x000fe400078ec0ff */
[----:B------:R-:W-:Y:S02]  /*9af0*/  LOP3.LUT R32, R30, 0xff00ff, RZ, 0xc0, !PT ;  /* 0x00ff00ff1e207812 */ /* 0x000fe400078ec0ff */
[----:B------:R-:W-:-:S05]  /*9b00*/  HSET2.LE.AND R30, R208, R61, PT ;  /* 0x0000003dd01e7233 */ /* 0x000fca0003803000 */
[----:B------:R-:W-:Y:S02]  /*9b10*/  LOP3.LUT R30, R31, R30, RZ, 0xc0, !PT ;  /* 0x0000001e1f1e7212 */ /* 0x000fe400078ec0ff */
[----:B------:R-:W-:Y:S02]  /*9b20*/  HSET2.LE.AND R31, R32, R61, PT ;  /* 0x0000003d201f7233 */ /* 0x000fe40003803000 */
[----:B------:R-:W-:-:S04]  /*9b30*/  F2FP.F16.F32.PACK_AB R32, R209, R200 ;  /* 0x000000c8d120723e */ /* 0x000fc800000000ff */
[----:B------:R-:W-:-:S07]  /*9b40*/  LOP3.LUT R31, R32, R31, RZ, 0xc0, !PT ;  /* 0x0000001f201f7212 */ /* 0x000fce00078ec0ff */
[C---:B-1----:R-:W-:Y:S08]  /*9b50*/  HMMA.16816.F32 R156, R28.reuse, R24, R156 ;  /* 0x000000181c9c723c */ /* 0x042ff0000000189c */
[C---:B------:R-:W-:Y:S08]  /*9b60*/  HMMA.16816.F32 R152, R28.reuse, R26, R152 ;  /* 0x0000001a1c98723c */ /* 0x040ff00000001898 */
[C---:B--2---:R-:W-:Y:S08]  /*9b70*/  HMMA.16816.F32 R72, R28.reuse, R20, R72 ;  /* 0x000000141c48723c */ /* 0x044ff00000001848 */
[C---:B------:R-:W-:Y:S08]  /*9b80*/  HMMA.16816.F32 R76, R28.reuse, R22, R76 ;  /* 0x000000161c4c723c */ /* 0x040ff0000000184c */
[C---:B------:R-:W-:Y:S08]  /*9b90*/  HMMA.16816.F32 R88, R28.reuse, R16, R88 ;  /* 0x000000101c58723c */ /* 0x040ff00000001858 */
[C---:B------:R-:W-:Y:S08]  /*9ba0*/  HMMA.16816.F32 R92, R28.reuse, R18, R92 ;  /* 0x000000121c5c723c */ /* 0x040ff0000000185c */
[C---:B------:R-:W-:Y:S08]  /*9bb0*/  HMMA.16816.F32 R104, R28.reuse, R12, R104 ;  /* 0x0000000c1c68723c */ /* 0x040ff00000001868 */
[C---:B------:R-:W-:Y:S08]  /*9bc0*/  HMMA.16816.F32 R108, R28.reuse, R14, R108 ;  /* 0x0000000e1c6c723c */ /* 0x040ff0000000186c */
[C---:B------:R-:W-:Y:S08]  /*9bd0*/  HMMA.16816.F32 R116, R28.reuse, R8, R116 ;  /* 0x000000081c74723c */ /* 0x040ff00000001874 */
[C---:B------:R-:W-:Y:S08]  /*9be0*/  HMMA.16816.F32 R140, R28.reuse, R10, R140 ;  /* 0x0000000a1c8c723c */ /* 0x040ff0000000188c */
[C---:B---3--:R-:W-:Y:S08]  /*9bf0*/  HMMA.16816.F32 R124, R28.reuse, R4, R124 ;  /* 0x000000041c7c723c */ /* 0x048ff0000000187c */
[----:B------:R-:W-:Y:S01]  /*9c00*/  HMMA.16816.F32 R132, R28, R6, R132 ;  /* 0x000000061c84723c */ /* 0x000fe20000001884 */
[----:B------:R-:W-:-:S02]  /*9c10*/  LOP3.LUT R28, R238, UR6, R185, 0x96, !PT ;  /* 0x00000006ee1c7c12 */ /* 0x000fc4000f8e96b9 */
        /* <DEDUP_REMOVED lines=11> */
[----:B------:R-:W-:-:S03]  /*9cd0*/  LOP3.LUT R28, R30, UR20, R191, 0x96, !PT ;  /* 0x000000141e1c7c12 */ /* 0x000fc6000f8e96bf */
[----:B------:R-:W-:Y:S01]  /*9ce0*/  FFMA.FTZ R191, R178, UR23, -R65 ;  /* 0x00000017b2bf7c23 */ /* 0x000fe20008010841 */
[--C-:B------:R-:W-:Y:S01]  /*9cf0*/  FFMA.FTZ R178, R67, UR23, -R56.reuse ;  /* 0x0000001743b27c23 */ /* 0x100fe20008010838 */
[--C-:B------:R-:W-:Y:S01]  /*9d00*/  FFMA.FTZ R67, R171, UR23, -R56.reuse ;  /* 0x00000017ab437c23 */ /* 0x100fe20008010838 */
[----:B------:R-:W-:Y:S01]  /*9d10*/  LOP3.LUT R29, R190, UR19, R227, 0x96, !PT ;  /* 0x00000013be1d7c12 */ /* 0x000fe2000f8e96e3 */
[----:B------:R-:W-:Y:S01]  /*9d20*/  FFMA.FTZ R190, R170, UR23, -R65 ;  /* 0x00000017aabe7c23 */ /* 0x000fe20008010841 */
[----:B------:R-:W-:Y:S01]  /*9d30*/  IMAD.WIDE.U32 R186, R28, -0x326172a9, RZ ;  /* 0xcd9e8d571cba7825 */ /* 0x000fe200078e00ff */
[----:B------:R-:W1:Y:S03]  /*9d40*/  MUFU.EX2 R191, R191 ;  /* 0x000000bf00bf7308 */ /* 0x000e660000000800 */
[--C-:B------:R-:W-:Y:S01]  /*9d50*/  FFMA.FTZ R170, R177, UR23, -R56.reuse ;  /* 0x00000017b1aa7c23 */ /* 0x100fe20008010838 */
[----:B------:R-:W-:Y:S01]  /*9d60*/  FFMA.FTZ R177, R181, UR23, -R56 ;  /* 0x00000017b5b17c23 */ /* 0x000fe20008010838 */
[----:B------:R-:W-:-:S04]  /*9d70*/  IMAD.WIDE.U32 R32, R29, -0x326172a9, RZ ;  /* 0xcd9e8d571d207825 */ /* 0x000fc800078e00ff */
[----:B------:R-:W-:Y:S01]  /*9d80*/  IMAD.MOV.U32 R28, RZ, RZ, R32 ;  /* 0x000000ffff1c7224 */ /* 0x000fe200078e0020 */
[C---:B------:R-:W-:Y:S01]  /*9d90*/  PRMT R30, R32.reuse, 0x7773, RZ ;  /* 0x00007773201e7816 */ /* 0x040fe200000000ff */
[----:B------:R-:W2:Y:S01]  /*9da0*/  MUFU.EX2 R190, R190 ;  /* 0x000000be00be7308 */ /* 0x000ea20000000800 */
[----:B------:R-:W-:Y:S01]  /*9db0*/  PRMT R29, R32, 0x7772, RZ ;  /* 0x00007772201d7816 */ /* 0x000fe200000000ff */
[----:B------:R-:W-:Y:S01]  /*9dc0*/  IMAD.MOV.U32 R35, RZ, RZ, R187 ;  /* 0x000000ffff237224 */ /* 0x000fe200078e00bb */
[----:B------:R-:W-:Y:S02]  /*9dd0*/  LOP3.LUT R31, R28, 0xff, RZ, 0xc0, !PT ;  /* 0x000000ff1c1f7812 */ /* 0x000fe400078ec0ff */
[----:B------:R-:W-:Y:S02]  /*9de0*/  PRMT R29, R29, 0x5410, R30 ;  /* 0x000054101d1d7816 */ /* 0x000fe4000000001e */
[----:B------:R-:W-:Y:S01]  /*9df0*/  PRMT R30, R32, 0x7771, RZ ;  /* 0x00007771201e7816 */ /* 0x000fe200000000ff */
[----:B------:R-:W-:Y:S01]  /*9e00*/  MUFU.EX2 R170, R170 ;  /* 0x000000aa00aa7308 */ /* 0x000fe20000000800 */
[----:B------:R-:W-:-:S02]  /*9e10*/  LOP3.LUT R32, R186, UR8, R33, 0x96, !PT ;  /* 0x00000008ba207c12 */ /* 0x000fc4000f8e9621 */
[----:B------:R-:W-:Y:S02]  /*9e20*/  PRMT R30, R31, 0x5410, R30 ;  /* 0x000054101f1e7816 */ /* 0x000fe4000000001e */
[C---:B------:R-:W-:Y:S02]  /*9e30*/  LOP3.LUT R28, R32.reuse, 0xffff, RZ, 0xc0, !PT ;  /* 0x0000ffff201c7812 */ /* 0x040fe400078ec0ff */
[C---:B------:R-:W-:Y:S01]  /*9e40*/  LOP3.LUT R33, R32.reuse, 0xff, RZ, 0xc0, !PT ;  /* 0x000000ff20217812 */ /* 0x040fe200078ec0ff */
[----:B------:R-:W3:Y:S01]  /*9e50*/  MUFU.EX2 R177, R177 ;  /* 0x000000b100b17308 */ /* 0x000ee20000000800 */
[----:B------:R-:W-:Y:S02]  /*9e60*/  SHF.R.U32.HI R28, RZ, 0x8, R28 ;  /* 0x00000008ff1c7819 */ /* 0x000fe4000001161c */
[----:B------:R-:W-:Y:S02]  /*9e70*/  PRMT R31, R32, 0x7632, R31 ;  /* 0x00007632201f7816 */ /* 0x000fe4000000001f */
[----:B------:R-:W-:-:S02]  /*9e80*/  PRMT R28, R33, 0x5410, R28 ;  /* 0x00005410211c7816 */ /* 0x000fc4000000001c */
[----:B------:R-:W-:Y:S01]  /*9e90*/  LOP3.LUT R34, R29, 0xff00ff, RZ, 0xc0, !PT ;  /* 0x00ff00ff1d227812 */ /* 0x000fe200078ec0ff */
[----:B------:R-:W-:Y:S01]  /*9ea0*/  MUFU.EX2 R178, R178 ;  /* 0x000000b200b27308 */ /* 0x000fe20000000800 */
[----:B------:R-:W-:Y:S02]  /*9eb0*/  HSET2.LE.AND R30, R30, R61, PT ;  /* 0x0000003d1e1e7233 */ /* 0x000fe40003803000 */
[----:B-1----:R-:W-:Y:S02]  /*9ec0*/  F2FP.F16.F32.PACK_AB R29, R66, R191 ;  /* 0x000000bf421d723e */ /* 0x002fe400000000ff */
[----:B------:R-:W-:Y:S02]  /*9ed0*/  SHF.R.U32.HI R32, RZ, 0x18, R32 ;  /* 0x00000018ff207819 */ /* 0x000fe40000011620 */
[----:B------:R-:W-:Y:S01]  /*9ee0*/  LOP3.LUT R31, R31, 0xff, RZ, 0xc0, !PT ;  /* 0x000000ff1f1f7812 */ /* 0x000fe200078ec0ff */
[----:B------:R-:W1:Y:S01]  /*9ef0*/  MUFU.EX2 R67, R67 ;  /* 0x0000004300437308 */ /* 0x000e620000000800 */
[----:B------:R-:W-:-:S02]  /*9f00*/  LOP3.LUT R30, R29, R30, RZ, 0xc0, !PT ;  /* 0x0000001e1d1e7212 */ /* 0x000fc400078ec0ff */
[--C-:B------:R-:W-:Y:S02]  /*9f10*/  HSET2.LE.AND R28, R28, R61.reuse, PT ;  /* 0x0000003d1c1c7233 */ /* 0x100fe40003803000 */
[----:B------:R-:W-:Y:S02]  /*9f20*/  PRMT R32, R31, 0x5410, R32 ;  /* 0x000054101f207816 */ /* 0x000fe40000000020 */
[----:B--2---:R-:W-:Y:S02]  /*9f30*/  F2FP.F16.F32.PACK_AB R29, R190, R211 ;  /* 0x000000d3be1d723e */ /* 0x004fe400000000ff */
[--C-:B------:R-:W-:Y:S02]  /*9f40*/  HSET2.LE.AND R31, R34, R61.reuse, PT ;  /* 0x0000003d221f7233 */ /* 0x100fe40003803000 */
[----:B------:R-:W-:Y:S02]  /*9f50*/  LOP3.LUT R28, R29, R28, RZ, 0xc0, !PT ;  /* 0x0000001c1d1c7212 */ /* 0x000fe400078ec0ff */
[----:B------:R-:W-:-:S02]  /*9f60*/  HSET2.LE.AND R29, R32, R61, PT ;  /* 0x0000003d201d7233 */ /* 0x000fc40003803000 */
[----:B---3--:R-:W-:Y:S02]  /*9f70*/  F2FP.F16.F32.PACK_AB R34, R177, R170 ;  /* 0x000000aab122723e */ /* 0x008fe400000000ff */
[----:B-1----:R-:W-:Y:S02]  /*9f80*/  F2FP.F16.F32.PACK_AB R32, R67, R178 ;  /* 0x000000b24320723e */ /* 0x002fe400000000ff */
[----:B------:R-:W-:Y:S01]  /*9f90*/  LOP3.LUT R31, R34, R31, RZ, 0xc0, !PT ;  /* 0x0000001f221f7212 */ /* 0x000fe200078ec0ff */
[----:B------:R-:W-:Y:S01]  /*9fa0*/  IMAD.MOV.U32 R34, RZ, RZ, R186 ;  /* 0x000000ffff227224 */ /* 0x000fe200078e00ba */
[----:B------:R-:W-:Y:S01]  /*9fb0*/  LOP3.LUT R29, R32, R29, RZ, 0xc0, !PT ;  /* 0x0000001d201d7212 */ /* 0x000fe200078ec0ff */
[----:B------:R1:W5:Y:S01]  /*9fc0*/  LDL.LU.64 R186, [R1+0x10] ;  /* 0x0000100001ba7983 */ /* 0x0003620000300a00 */
[----:B------:R-:W-:Y:S02]  /*9fd0*/  IMAD.MOV.U32 R32, RZ, RZ, R184 ;  /* 0x000000ffff207224 */ /* 0x000fe400078e00b8 */
[----:B------:R-:W-:-:S02]  /*9fe0*/  IMAD.MOV.U32 R33, RZ, RZ, R185 ;  /* 0x000000ffff217224 */ /* 0x000fc400078e00b9 */
[----:B------:R1:W5:Y:S01]  /*9ff0*/  LDL.LU.64 R184, [R1+0x8] ;  /* 0x0000080001b87983 */ /* 0x0003620000300a00 */
[C---:B------:R-:W-:Y:S01]  /*a000*/  HMMA.16816.F32 R160, R28.reuse, R24, R160 ;  /* 0x000000181ca0723c */ /* 0x040fe200000018a0 */
[----:B------:R-:W-:Y:S02]  /*a010*/  IMAD.MOV.U32 R24, RZ, RZ, R2 ;  /* 0x000000ffff187224 */ /* 0x000fe400078e0002 */
[----:B------:R-:W-:Y:S02]  /*a020*/  IMAD.MOV.U32 R25, RZ, RZ, R3 ;  /* 0x000000ffff197224 */ /* 0x000fe400078e0003 */
[----:B------:R1:W5:Y:S01]  /*a030*/  LDL.LU.64 R2, [R1] ;  /* 0x0000000001027983 */ /* 0x0003620000300a00 */
[--C-:B------:R-:W-:Y:S01]  /*a040*/  FFMA.FTZ R171, R182, UR23, -R179.reuse ;  /* 0x00000017b6ab7c23 */ /* 0x100fe200080108b3 */
[----:B------:R-:W-:Y:S01]  /*a050*/  FFMA.FTZ R182, R175, UR23, -R179 ;  /* 0x00000017afb67c23 */ /* 0x000fe200080108b3 */
[C---:B------:R-:W-:Y:S01]  /*a060*/  HMMA.16816.F32 R100, R28.reuse, R12, R100 ;  /* 0x0000000c1c64723c */ /* 0x040fe20000001864 */
[----:B------:R-:W-:Y:S01]  /*a070*/  LOP3.LUT R12, R210, UR9, R25, 0x96, !PT ;  /* 0x00000009d20c7c12 */ /* 0x000fe2000f8e9619 */
[--C-:B------:R-:W-:Y:S01]  /*a080*/  FFMA.FTZ R175, R176, UR23, -R169.reuse ;  /* 0x00000017b0af7c23 */ /* 0x100fe200080108a9 */
[----:B------:R-:W-:Y:S01]  /*a090*/  FFMA.FTZ R176, R180, UR23, -R169 ;  /* 0x00000017b4b07c23 */ /* 0x000fe200080108a9 */
[--C-:B------:R-:W-:Y:S01]  /*a0a0*/  FFMA.FTZ R173, R173, UR23, -R179.reuse ;  /* 0x00000017adad7c23 */ /* 0x100fe200080108b3 */
[----:B------:R-:W-:Y:S01]  /*a0b0*/  FFMA.FTZ R174, R174, UR23, -R179 ;  /* 0x00000017aeae7c23 */ /* 0x000fe200080108b3 */
[----:B------:R-:W-:Y:S01]  /*a0c0*/  IMAD.WIDE.U32 R12, R12, -0x2daee0ad, RZ ;  /* 0xd2511f530c0c7825 */ /* 0x000fe200078e00ff */
[----:B------:R-:W-:Y:S01]  /*a0d0*/  MUFU.EX2 R171, R171 ;  /* 0x000000ab00ab7308 */ /* 0x000fe20000000800 */
[C---:B------:R-:W-:Y:S02]  /*a0e0*/  HMMA.16816.F32 R112, R28.reuse, R8, R112 ;  /* 0x000000081c70723c */ /* 0x040fe40000001870 */
[--C-:B------:R-:W-:Y:S01]  /*a0f0*/  FFMA.FTZ R164, R164, UR23, -R169.reuse ;  /* 0x00000017a4a47c23 */ /* 0x100fe200080108a9 */
[----:B------:R-:W-:Y:S01]  /*a100*/  FFMA.FTZ R169, R172, UR23, -R169 ;  /* 0x00000017aca97c23 */ /* 0x000fe200080108a9 */
[----:B------:R-:W-:Y:S01]  /*a110*/  PRMT R8, R12, 0x7772, RZ ;  /* 0x000077720c087816 */ /* 0x000fe200000000ff */
[----:B------:R-:W-:Y:S01]  /*a120*/  IMAD.MOV.U32 R181, RZ, RZ, R35 ;  /* 0x000000ffffb57224 */ /* 0x000fe200078e0023 */
[----:B------:R-:W-:Y:S01]  /*a130*/  LOP3.LUT R242, R242, UR7, R13, 0x96, !PT ;  /* 0x00000007f2f27c12 */ /* 0x000fe2000f8e960d */
[----:B------:R-:W-:Y:S01]  /*a140*/  IMAD.MOV.U32 R180, RZ, RZ, R34 ;  /* 0x000000ffffb47224 */ /* 0x000fe200078e0022 */
[----:B------:R-:W-:Y:S01]  /*a150*/  MUFU.EX2 R175, R175 ;  /* 0x000000af00af7308 */ /* 0x000fe20000000800 */
[C---:B------:R-:W-:Y:S01]  /*a160*/  HMMA.16816.F32 R120, R28.reuse, R10, R120 ;  /* 0x0000000a1c78723c */ /* 0x040fe20000001878 */
[C---:B------:R-:W-:Y:S01]  /*a170*/  PRMT R11, R12.reuse, 0x7773, RZ ;  /* 0x000077730c0b7816 */ /* 0x040fe200000000ff */
[----:B------:R-:W-:Y:S01]  /*a180*/  IMAD.MOV.U32 R10, RZ, RZ, R12 ;  /* 0x000000ffff0a7224 */ /* 0x000fe200078e000c */
[----:B------:R-:W-:Y:S01]  /*a190*/  PRMT R9, R12, 0x7771, RZ ;  /* 0x000077710c097816 */ /* 0x000fe200000000ff */
[----:B------:R-:W-:Y:S01]  /*a1a0*/  FFMA.FTZ R48, R249, R166, R48 ;  /* 0x000000a6f9307223 */ /* 0x000fe20000010030 */
[----:B------:R-:W-:Y:S01]  /*a1b0*/  PRMT R8, R8, 0x5410, R11 ;  /* 0x0000541008087816 */ /* 0x000fe2000000000b */
[----:B------:R-:W-:Y:S01]  /*a1c0*/  FFMA.FTZ R55, R248, R165, R55 ;  /* 0x000000a5f8377223 */ /* 0x000fe20000010037 */
[----:B------:R-:W2:Y:S01]  /*a1d0*/  MUFU.EX2 R176, R176 ;  /* 0x000000b000b07308 */ /* 0x000ea20000000800 */
[C---:B------:R-:W-:Y:S01]  /*a1e0*/  PRMT R11, R242.reuse, 0x7632, R11 ;  /* 0x00007632f20b7816 */ /* 0x040fe2000000000b */
[C---:B------:R-:W-:Y:S01]  /*a1f0*/  HMMA.16816.F32 R136, R28.reuse, R4, R136 ;  /* 0x000000041c88723c */ /* 0x040fe20000001888 */
[C---:B------:R-:W-:Y:S01]  /*a200*/  LOP3.LUT R12, R242.reuse, 0xffff, RZ, 0xc0, !PT ;  /* 0x0000fffff20c7812 */ /* 0x040fe200078ec0ff */
[----:B------:R-:W-:Y:S01]  /*a210*/  FFMA.FTZ R42, R237, R59, R42 ;  /* 0x0000003bed2a7223 */ /* 0x000fe2000001002a */
[----:B------:R-:W-:Y:S01]  /*a220*/  LOP3.LUT R5, R242, 0xff, RZ, 0xc0, !PT ;  /* 0x000000fff2057812 */ /* 0x000fe200078ec0ff */
[----:B------:R-:W-:Y:S01]  /*a230*/  FFMA.FTZ R38, R235, R58, R38 ;  /* 0x0000003aeb267223 */ /* 0x000fe20000010026 */
[----:B------:R-:W-:Y:S01]  /*a240*/  SHF.R.U32.HI R242, RZ, 0x18, R242 ;  /* 0x00000018fff27819 */ /* 0x000fe200000116f2 */
[----:B------:R-:W-:Y:S01]  /*a250*/  MUFU.EX2 R173, R173 ;  /* 0x000000ad00ad7308 */ /* 0x000fe20000000800 */
[----:B------:R-:W-:Y:S01]  /*a260*/  LOP3.LUT R11, R11, 0xff, RZ, 0xc0, !PT ;  /* 0x000000ff0b0b7812 */ /* 0x000fe200078ec0ff */
[C---:B------:R-:W-:Y:S01]  /*a270*/  HMMA.16816.F32 R144, R28.reuse, R14, R144 ;  /* 0x0000000e1c90723c */ /* 0x040fe20000001890 */
[----:B------:R-:W-:Y:S01]  /*a280*/  SHF.R.U32.HI R12, RZ, 0x8, R12 ;  /* 0x00000008ff0c7819 */ /* 0x000fe2000001160c */
[----:B------:R-:W-:Y:S01]  /*a290*/  IMAD.MOV.U32 R15, RZ, RZ, R33 ;  /* 0x000000ffff0f7224 */ /* 0x000fe200078e0021 */
[----:B------:R-:W-:Y:S01]  /*a2a0*/  PRMT R242, R11, 0x5410, R242 ;  /* 0x000054100bf27816 */ /* 0x000fe200000000f2 */
[----:B------:R-:W-:Y:S01]  /*a2b0*/  IMAD.MOV.U32 R14, RZ, RZ, R32 ;  /* 0x000000ffff0e7224 */ /* 0x000fe200078e0020 */
[----:B------:R-:W-:Y:S01]  /*a2c0*/  LOP3.LUT R4, R10, 0xff, RZ, 0xc0, !PT ;  /* 0x000000ff0a047812 */ /* 0x000fe200078ec0ff */
[----:B------:R-:W3:Y:S01]  /*a2d0*/  MUFU.EX2 R174, R174 ;  /* 0x000000ae00ae7308 */ /* 0x000ee20000000800 */
[----:B------:R-:W-:Y:S01]  /*a2e0*/  LOP3.LUT R10, R8, 0xff00ff, RZ, 0xc0, !PT ;  /* 0x00ff00ff080a7812 */ /* 0x000fe200078ec0ff */
[C---:B------:R-:W-:Y:S01]  /*a2f0*/  HMMA.16816.F32 R128, R28.reuse, R6, R128 ;  /* 0x000000061c80723c */ /* 0x040fe20000001880 */
[----:B------:R-:W-:Y:S01]  /*a300*/  PRMT R8, R5, 0x5410, R12 ;  /* 0x0000541005087816 */ /* 0x000fe2000000000c */
[----:B------:R-:W-:Y:S01]  /*a310*/  FADD.FTZ R57, R57, R48 ;  /* 0x0000003039397221 */ /* 0x000fe20000010000 */
[--C-:B------:R-:W-:Y:S01]  /*a320*/  HSET2.LE.AND R33, R242, R61.reuse, PT ;  /* 0x0000003df2217233 */ /* 0x100fe20003803000 */
[----:B------:R-:W-:Y:S01]  /*a330*/  FADD.FTZ R55, R54, R55 ;  /* 0x0000003736377221 */ /* 0x000fe20000010000 */
[----:B--2---:R-:W-:Y:S01]  /*a340*/  F2FP.F16.F32.PACK_AB R6, R176, R175 ;  /* 0x000000afb006723e */ /* 0x004fe200000000ff */
[----:B------:R-:W2:Y:S01]  /*a350*/  MUFU.EX2 R182, R182 ;  /* 0x000000b600b67308 */ /* 0x000ea20000000800 */
[----:B------:R-:W-:Y:S01]  /*a360*/  PRMT R4, R4, 0x5410, R9 ;  /* 0x0000541004047816 */ /* 0x000fe20000000009 */
[C---:B------:R-:W-:Y:S01]  /*a370*/  HMMA.16816.F32 R148, R28.reuse, R26, R148 ;  /* 0x0000001a1c94723c */ /* 0x040fe20000001894 */
[--C-:B------:R-:W-:Y:S01]  /*a380*/  HSET2.LE.AND R8, R8, R61.reuse, PT ;  /* 0x0000003d08087233 */ /* 0x100fe20003803000 */
[----:B------:R-:W-:Y:S01]  /*a390*/  FADD.FTZ R41, R41, R42 ;  /* 0x0000002a29297221 */ /* 0x000fe20000010000 */
[----:B------:R-:W-:Y:S01]  /*a3a0*/  LOP3.LUT R33, R6, R33, RZ, 0xc0, !PT ;  /* 0x0000002106217212 */ /* 0x000fe200078ec0ff */
[----:B------:R-:W-:Y:S01]  /*a3b0*/  FADD.FTZ R38, R37, R38 ;  /* 0x0000002625267221 */ /* 0x000fe20000010000 */
[----:B------:R-:W-:Y:S01]  /*a3c0*/  LOP3.LUT R6, R14, UR9, R181, 0x96, !PT ;  /* 0x000000090e067c12 */ /* 0x000fe2000f8e96b5 */
[----:B------:R-:W-:Y:S01]  /*a3d0*/  MUFU.EX2 R164, R164 ;  /* 0x000000a400a47308 */ /* 0x000fe20000000800 */
[----:B---3--:R-:W-:Y:S01]  /*a3e0*/  F2FP.F16.F32.PACK_AB R7, R174, R173 ;  /* 0x000000adae07723e */ /* 0x008fe200000000ff */
[C---:B------:R-:W-:Y:S01]  /*a3f0*/  HMMA.16816.F32 R68, R28.reuse, R20, R68 ;  /* 0x000000141c44723c */ /* 0x040fe20000001844 */
[--C-:B------:R-:W-:Y:S01]  /*a400*/  HSET2.LE.AND R4, R4, R61.reuse, PT ;  /* 0x0000003d04047233 */ /* 0x100fe20003803000 */
[----:B------:R-:W3:Y:S01]  /*a410*/  LDSM.16.MT88.4 R24, [R217+0x9c00] ;  /* 0x009c0000d918783b */ /* 0x000ee20000004200 */
[----:B------:R-:W-:Y:S01]  /*a420*/  LOP3.LUT R32, R7, R8, RZ, 0xc0, !PT ;  /* 0x0000000807207212 */ /* 0x000fe200078ec0ff */
[----:B------:R-:W-:Y:S01]  /*a430*/  IMAD.WIDE.U32 R6, R6, -0x2daee0ad, RZ ;  /* 0xd2511f5306067825 */ /* 0x000fe200078e00ff */
[--C-:B------:R-:W-:Y:S01]  /*a440*/  HSET2.LE.AND R10, R10, R61.reuse, PT ;  /* 0x0000003d0a0a7233 */ /* 0x100fe20003803000 */
[----:B------:R-:W4:Y:S01]  /*a450*/  MUFU.EX2 R169, R169 ;  /* 0x000000a900a97308 */ /* 0x000f220000000800 */
[----:B--2---:R-:W-:Y:S01]  /*a460*/  F2FP.F16.F32.PACK_AB R5, R182, R171 ;  /* 0x000000abb605723e */ /* 0x004fe200000000ff */
[C---:B------:R-:W-:Y:S01]  /*a470*/  HMMA.16816.F32 R80, R28.reuse, R22, R80 ;  /* 0x000000161c50723c */ /* 0x040fe20000001850 */
[----:B------:R-:W-:Y:S01]  /*a480*/  LOP3.LUT R226, R226, UR7, R7, 0x96, !PT ;  /* 0x00000007e2e27c12 */ /* 0x000fe2000f8e9607 */
[----:B------:R-:W2:Y:S01]  /*a490*/  LDSM.16.MT88.4 R20, [R62+0xc00] ;  /* 0x000c00003e14783b */ /* 0x000ea20000004200 */
[----:B------:R-:W-:Y:S01]  /*a4a0*/  LOP3.LUT R34, R5, R4, RZ, 0xc0, !PT ;  /* 0x0000000405227212 */ /* 0x000fe200078ec0ff */
[----:B------:R-:W-:Y:S01]  /*a4b0*/  IMAD.MOV.U32 R4, RZ, RZ, R6 ;  /* 0x000000ffff047224 */ /* 0x000fe200078e0006 */
[----:B------:R-:W-:Y:S01]  /*a4c0*/  PRMT R5, R6, 0x7772, RZ ;  /* 0x0000777206057816 */ /* 0x000fe200000000ff */
[----:B------:R-:W-:Y:S01]  /*a4d0*/  LDSM.16.MT88.4 R12, [R62+0x1c00] ;  /* 0x001c00003e0c783b */ /* 0x000fe20000004200 */
[----:B------:R-:W-:Y:S01]  /*a4e0*/  FADD.FTZ R46, R46, R57 ;  /* 0x000000392e2e7221 */ /* 0x000fe20000010000 */
[C---:B------:R-:W-:Y:S01]  /*a4f0*/  HMMA.16816.F32 R84, R28.reuse, R16, R84 ;  /* 0x000000101c54723c */ /* 0x040fe20000001854 */
[----:B------:R-:W-:Y:S01]  /*a500*/  LOP3.LUT R7, R4, 0xff, RZ, 0xc0, !PT ;  /* 0x000000ff04077812 */ /* 0x000fe200078ec0ff */
[----:B------:R-:W-:Y:S01]  /*a510*/  FADD.FTZ R44, R44, R55 ;  /* 0x000000372c2c7221 */ /* 0x000fe20000010000 */
[----:B------:R-:W-:Y:S01]  /*a520*/  FADD.FTZ R40, R40, R41 ;  /* 0x0000002928287221 */ /* 0x000fe20000010000 */
[----:B------:R-:W-:Y:S01]  /*a530*/  FADD.FTZ R51, R51, R38 ;  /* 0x0000002633337221 */ /* 0x000fe20000010000 */
[----:B------:R-:W-:Y:S01]  /*a540*/  FADD.FTZ R45, R45, R46 ;  /* 0x0000002e2d2d7221 */ /* 0x000fe20000010000 */
[----:B------:R-:W-:Y:S01]  /*a550*/  FADD.FTZ R43, R43, R44 ;  /* 0x0000002c2b2b7221 */ /* 0x000fe20000010000 */
[----:B----4-:R-:W-:Y:S01]  /*a560*/  F2FP.F16.F32.PACK_AB R35, R169, R164 ;  /* 0x000000a4a923723e */ /* 0x010fe200000000ff */
[----:B------:R-:W-:Y:S01]  /*a570*/  HMMA.16816.F32 R96, R28, R18, R96 ;  /* 0x000000121c60723c */ /* 0x000fe20000001860 */
[C---:B------:R-:W-:Y:S01]  /*a580*/  PRMT R30, R6.reuse, 0x7771, RZ ;  /* 0x00007771061e7816 */ /* 0x040fe200000000ff */
[----:B------:R-:W4:Y:S01]  /*a590*/  LDSM.16.MT88.4 R16, [R217+0xac00] ;  /* 0x00ac0000d910783b */ /* 0x000f220000004200 */
[----:B------:R-:W-:Y:S01]  /*a5a0*/  PRMT R28, R6, 0x7773, RZ ;  /* 0x00007773061c7816 */ /* 0x000fe200000000ff */
[----:B------:R-:W-:Y:S01]  /*a5b0*/  FADD.FTZ R40, R39, R40 ;  /* 0x0000002827287221 */ /* 0x000fe20000010000 */
[----:B------:R-:W-:Y:S01]  /*a5c0*/  LOP3.LUT R35, R35, R10, RZ, 0xc0, !PT ;  /* 0x0000000a23237212 */ /* 0x000fe200078ec0ff */
[----:B------:R-:W-:Y:S01]  /*a5d0*/  FADD.FTZ R52, R52, R51 ;  /* 0x0000003334347221 */ /* 0x000fe20000010000 */
[----:B------:R-:W-:Y:S01]  /*a5e0*/  PRMT R28, R5, 0x5410, R28 ;  /* 0x00005410051c7816 */ /* 0x000fe2000000001c */
[----:B------:R-:W1:Y:S01]  /*a5f0*/  LDSM.16.MT88.4 R8, [R217+0xbc00] ;  /* 0x00bc0000d908783b */ /* 0x000e620000004200 */
[----:B------:R-:W-:Y:S01]  /*a600*/  PRMT R30, R7, 0x5410, R30 ;  /* 0x00005410071e7816 */ /* 0x000fe2000000001e */
[----:B------:R-:W-:Y:S01]  /*a610*/  FADD.FTZ R252, R252, R45 ;  /* 0x0000002dfcfc7221 */ /* 0x000fe20000010000 */
[----:B------:R-:W-:Y:S01]  /*a620*/  FADD.FTZ R206, R206, R43 ;  /* 0x0000002bcece7221 */ /* 0x000fe20000010000 */
[----:B------:R3:W1:Y:S01]  /*a630*/  LDSM.16.MT88.4 R4, [R62+0x2c00] ;  /* 0x002c00003e04783b */ /* 0x0006620000004200 */
[----:B------:R-:W-:Y:S01]  /*a640*/  FADD.FTZ R167, R167, R40 ;  /* 0x00000028a7a77221 */ /* 0x000fe20000010000 */
[----:B------:R-:W-:Y:S01]  /*a650*/  FADD.FTZ R201, R201, R52 ;  /* 0x00000034c9c97221 */ /* 0x000fe20000010000 */
[----:B------:R-:W-:Y:S01]  /*a660*/  FFMA.FTZ R31, R36, UR23, -R56 ;  /* 0x00000017241f7c23 */ /* 0x000fe20008010838 */
[----:B------:R-:W-:Y:S01]  /*a670*/  FADD.FTZ R252, R205, R252 ;  /* 0x000000fccdfc7221 */ /* 0x000fe20000010000 */
[----:B------:R-:W-:Y:S01]  /*a680*/  FADD.FTZ R206, R183, R206 ;  /* 0x000000ceb7ce7221 */ /* 0x000fe20000010000 */
[----:B------:R-:W-:Y:S01]  /*a690*/  FADD.FTZ R168, R168, R167 ;  /* 0x000000a7a8a87221 */ /* 0x000fe20000010000 */
[----:B------:R-:W-:Y:S01]  /*a6a0*/  FADD.FTZ R240, R240, R201 ;  /* 0x000000c9f0f07221 */ /* 0x000fe20000010000 */
[--C-:B------:R-:W-:Y:S01]  /*a6b0*/  FFMA.FTZ R36, R50, UR23, -R56.reuse ;  /* 0x0000001732247c23 */ /* 0x100fe20008010838 */
[----:B------:R-:W-:Y:S01]  /*a6c0*/  FFMA.FTZ R49, R49, UR23, -R56 ;  /* 0x0000001731317c23 */ /* 0x000fe20008010838 */
[--C-:B------:R-:W-:Y:S01]  /*a6d0*/  FFMA.FTZ R60, R60, UR23, -R65.reuse ;  /* 0x000000173c3c7c23 */ /* 0x100fe20008010841 */
[--C-:B------:R-:W-:Y:S01]  /*a6e0*/  FFMA.FTZ R53, R53, UR23, -R65.reuse ;  /* 0x0000001735357c23 */ /* 0x100fe20008010841 */
[--C-:B------:R-:W-:Y:S01]  /*a6f0*/  FFMA.FTZ R64, R64, UR23, -R65.reuse ;  /* 0x0000001740407c23 */ /* 0x100fe20008010841 */
[----:B------:R-:W-:Y:S01]  /*a700*/  FFMA.FTZ R63, R63, UR23, -R65 ;  /* 0x000000173f3f7c23 */ /* 0x000fe20008010841 */
[----:B------:R-:W-:Y:S01]  /*a710*/  PRMT R50, R226, 0x7632, R50 ;  /* 0x00007632e2327816 */ /* 0x000fe20000000032 */
[----:B------:R-:W-:Y:S01]  /*a720*/  FADD.FTZ R207, R207, R252 ;  /* 0x000000fccfcf7221 */ /* 0x000fe20000010000 */
[----:B------:R-:W-:Y:S01]  /*a730*/  FADD.FTZ R197, R197, R206 ;  /* 0x000000cec5c57221 */ /* 0x000fe20000010000 */
[----:B------:R-:W-:Y:S01]  /*a740*/  FADD.FTZ R193, R193, R168 ;  /* 0x000000a8c1c17221 */ /* 0x000fe20000010000 */
[----:B------:R-:W-:Y:S01]  /*a750*/  FADD.FTZ R195, R195, R240 ;  /* 0x000000f0c3c37221 */ /* 0x000fe20000010000 */
[----:B------:R-:W-:Y:S01]  /*a760*/  FFMA.FTZ R29, R47, UR23, -R56 ;  /* 0x000000172f1d7c23 */ /* 0x000fe20008010838 */
[----:B------:R-:W-:Y:S01]  /*a770*/  MUFU.EX2 R36, R36 ;  /* 0x0000002400247308 */ /* 0x000fe20000000800 */
[----:B------:R-:W-:Y:S01]  /*a780*/  FADD.FTZ R192, R192, R207 ;  /* 0x000000cfc0c07221 */ /* 0x000fe20000010000 */
[----:B------:R-:W-:Y:S01]  /*a790*/  FADD.FTZ R197, R196, R197 ;  /* 0x000000c5c4c57221 */ /* 0x000fe20000010000 */
[----:B------:R-:W-:Y:S01]  /*a7a0*/  FADD.FTZ R198, R198, R193 ;  /* 0x000000c1c6c67221 */ /* 0x000fe20000010000 */
[----:B------:R-:W-:Y:S01]  /*a7b0*/  FADD.FTZ R195, R224, R195 ;  /* 0x000000c3e0c37221 */ /* 0x000fe20000010000 */
[----:B------:R-:W-:Y:S01]  /*a7c0*/  LOP3.LUT R56, R226, 0xffff, RZ, 0xc0, !PT ;  /* 0x0000ffffe2387812 */ /* 0x000fe200078ec0ff */
[----:B------:R-:W-:Y:S01]  /*a7d0*/  FADD.FTZ R211, R211, R192 ;  /* 0x000000c0d3d37221 */ /* 0x000fe20000010000 */
[----:B------:R-:W-:Y:S01]  /*a7e0*/  FADD.FTZ R178, R178, R197 ;  /* 0x000000c5b2b27221 */ /* 0x000fe20000010000 */
[----:B------:R2:W-:Y:S01]  /*a7f0*/  MUFU.EX2 R47, R31 ;  /* 0x0000001f002f7308 */ /* 0x0005e20000000800 */
[----:B------:R-:W-:Y:S01]  /*a800*/  FADD.FTZ R189, R189, R198 ;  /* 0x000000c6bdbd7221 */ /* 0x000fe20000010000 */
[----:B------:R-:W-:Y:S01]  /*a810*/  FADD.FTZ R194, R194, R195 ;  /* 0x000000c3c2c27221 */ /* 0x000fe20000010000 */
[----:B------:R-:W-:Y:S01]  /*a820*/  SHF.R.U32.HI R56, RZ, 0x8, R56 ;  /* 0x00000008ff387819 */ /* 0x000fe20000011638 */
[----:B------:R-:W-:Y:S01]  /*a830*/  FADD.FTZ R190, R190, R211 ;  /* 0x000000d3bebe7221 */ /* 0x000fe20000010000 */
[----:B------:R-:W-:Y:S01]  /*a840*/  LOP3.LUT R65, R226, 0xff, RZ, 0xc0, !PT ;  /* 0x000000ffe2417812 */ /* 0x000fe200078ec0ff */
[----:B------:R-:W-:Y:S01]  /*a850*/  FADD.FTZ R67, R67, R178 ;  /* 0x000000b243437221 */ /* 0x000fe20000010000 */
[----:B------:R-:W-:Y:S01]  /*a860*/  SHF.R.U32.HI R226, RZ, 0x18, R226 ;  /* 0x00000018ffe27819 */ /* 0x000fe200000116e2 */
[----:B------:R-:W4:Y:S01]  /*a870*/  MUFU.EX2 R49, R49 ;  /* 0x0000003100317308 */ /* 0x000f220000000800 */
[----:B------:R-:W-:Y:S01]  /*a880*/  FADD.FTZ R202, R202, R189 ;  /* 0x000000bdcaca7221 */ /* 0x000fe20000010000 */
[----:B------:R-:W-:Y:S01]  /*a890*/  FADD.FTZ R203, R203, R194 ;  /* 0x000000c2cbcb7221 */ /* 0x000fe20000010000 */
[----:B------:R-:W-:Y:S01]  /*a8a0*/  PRMT R56, R65, 0x5410, R56 ;  /* 0x0000541041387816 */ /* 0x000fe20000000038 */
[----:B------:R-:W-:Y:S01]  /*a8b0*/  FADD.FTZ R191, R191, R190 ;  /* 0x000000bebfbf7221 */ /* 0x000fe20000010000 */
[----:B---3--:R-:W-:Y:S01]  /*a8c0*/  LOP3.LUT R62, R28, 0xff00ff, RZ, 0xc0, !PT ;  /* 0x00ff00ff1c3e7812 */ /* 0x008fe200078ec0ff */
[----:B------:R-:W-:Y:S01]  /*a8d0*/  FADD.FTZ R170, R170, R67 ;  /* 0x00000043aaaa7221 */ /* 0x000fe20000010000 */
[----:B------:R-:W-:Y:S01]  /*a8e0*/  FADD.FTZ R199, R199, R202 ;  /* 0x000000cac7c77221 */ /* 0x000fe20000010000 */
[----:B------:R-:W-:Y:S01]  /*a8f0*/  MUFU.EX2 R60, R60 ;  /* 0x0000003c003c7308 */ /* 0x000fe20000000800 */
[----:B--2---:R-:W-:Y:S01]  /*a900*/  LOP3.LUT R31, R50, 0xff, RZ, 0xc0, !PT ;  /* 0x000000ff321f7812 */ /* 0x004fe200078ec0ff */
[----:B------:R-:W-:Y:S01]  /*a910*/  FADD.FTZ R200, R200, R203 ;  /* 0x000000cbc8c87221 */ /* 0x000fe20000010000 */
[--C-:B------:R-:W-:Y:S01]  /*a920*/  HSET2.LE.AND R30, R30, R61.reuse, PT ;  /* 0x0000003d1e1e7233 */ /* 0x100fe20003803000 */
[----:B------:R-:W-:Y:S01]  /*a930*/  FADD.FTZ R191, R66, R191 ;  /* 0x000000bf42bf7221 */ /* 0x000fe20000010000 */
[----:B------:R-:W-:Y:S01]  /*a940*/  PRMT R28, R31, 0x5410, R226 ;  /* 0x000054101f1c7816 */ /* 0x000fe200000000e2 */
[----:B------:R-:W-:Y:S01]  /*a950*/  FADD.FTZ R170, R177, R170 ;  /* 0x000000aab1aa7221 */ /* 0x000fe20000010000 */
[--C-:B------:R-:W-:Y:S01]  /*a960*/  HSET2.LE.AND R31, R62, R61.reuse, PT ;  /* 0x0000003d3e1f7233 */ /* 0x100fe20003803000 */
[----:B------:R-:W-:Y:S01]  /*a970*/  MUFU.EX2 R53, R53 ;  /* 0x0000003500357308 */ /* 0x000fe20000000800 */
[--C-:B------:R-:W-:Y:S01]  /*a980*/  HSET2.LE.AND R56, R56, R61.reuse, PT ;  /* 0x0000003d38387233 */ /* 0x100fe20003803000 */
[----:B------:R-:W-:Y:S01]  /*a990*/  FADD.FTZ R204, R204, R199 ;  /* 0x000000c7cccc7221 */ /* 0x000fe20000010000 */
[----:B------:R-:W-:Y:S01]  /*a9a0*/  HSET2.LE.AND R61, R28, R61, PT ;  /* 0x0000003d1c3d7233 */ /* 0x000fe20003803000 */
[----:B------:R-:W-:Y:S01]  /*a9b0*/  FADD.FTZ R200, R209, R200 ;  /* 0x000000c8d1c87221 */ /* 0x000fe20000010000 */
[----:B----4-:R-:W-:Y:S01]  /*a9c0*/  F2FP.F16.F32.PACK_AB R28, R49, R36 ;  /* 0x00000024311c723e */ /* 0x010fe200000000ff */
[----:B------:R-:W-:Y:S01]  /*a9d0*/  HMMA.16816.F32 R156, R32, R24, R156 ;  /* 0x00000018209c723c */ /* 0x000fe2000000189c */
[----:B------:R-:W-:Y:S01]  /*a9e0*/  FADD.FTZ R173, R173, R204 ;  /* 0x000000ccadad7221 */ /* 0x000fe20000010000 */
[----:B------:R-:W-:Y:S01]  /*a9f0*/  MUFU.EX2 R64, R64 ;  /* 0x0000004000407308 */ /* 0x000fe20000000800 */
[----:B------:R-:W-:Y:S01]  /*aa00*/  LOP3.LUT R31, R28, R31, RZ, 0xc0, !PT ;  /* 0x0000001f1c1f7212 */ /* 0x000fe200078ec0ff */
[----:B------:R-:W-:Y:S01]  /*aa10*/  FADD.FTZ R175, R175, R200 ;  /* 0x000000c8afaf7221 */ /* 0x000fe20000010000 */
[----:B------:R-:W-:Y:S01]  /*aa20*/  FADD.FTZ R174, R174, R173 ;  /* 0x000000adaeae7221 */ /* 0x000fe20000010000 */
[----:B------:R-:W-:-:S02]  /*aa30*/  IMAD.MOV.U32 R165, RZ, RZ, R220 ;  /* 0x000000ffffa57224 */ /* 0x000fc400078e00dc */
[C---:B------:R-:W-:Y:S01]  /*aa40*/  HMMA.16816.F32 R152, R32.reuse, R26, R152 ;  /* 0x0000001a2098723c */ /* 0x040fe20000001898 */
[----:B------:R-:W-:Y:S01]  /*aa50*/  FADD.FTZ R175, R176, R175 ;  /* 0x000000afb0af7221 */ /* 0x000fe20000010000 */
[----:B------:R-:W2:Y:S01]  /*aa60*/  MUFU.EX2 R63, R63 ;  /* 0x0000003f003f7308 */ /* 0x000ea20000000800 */
[----:B------:R-:W-:Y:S01]  /*aa70*/  FADD.FTZ R171, R171, R174 ;  /* 0x000000aeabab7221 */ /* 0x000fe20000010000 */
[----:B------:R-:W-:Y:S02]  /*aa80*/  IMAD.MOV.U32 R166, RZ, RZ, R221 ;  /* 0x000000ffffa67224 */ /* 0x000fe400078e00dd */
[----:B------:R-:W-:Y:S01]  /*aa90*/  FADD.FTZ R164, R164, R175 ;  /* 0x000000afa4a47221 */ /* 0x000fe20000010000 */
[----:B------:R-:W-:Y:S02]  /*aaa0*/  IMAD.MOV.U32 R167, RZ, RZ, R222 ;  /* 0x000000ffffa77224 */ /* 0x000fe400078e00de */
[----:B------:R-:W-:Y:S01]  /*aab0*/  FADD.FTZ R237, R182, R171 ;  /* 0x000000abb6ed7221 */ /* 0x000fe20000010000 */
[----:B------:R-:W-:Y:S01]  /*aac0*/  HMMA.16816.F32 R72, R32, R20, R72 ;  /* 0x000000142048723c */ /* 0x000fe20000001848 */
[----:B------:R-:W-:Y:S01]  /*aad0*/  FADD.FTZ R235, R169, R164 ;  /* 0x000000a4a9eb7221 */ /* 0x000fe20000010000 */
[----:B------:R3:W4:Y:S01]  /*aae0*/  MUFU.EX2 R50, R29 ;  /* 0x0000001d00327308 */ /* 0x0007220000000800 */
[----:B------:R-:W-:-:S05]  /*aaf0*/  IMAD.MOV.U32 R168, RZ, RZ, R223 ;  /* 0x000000ffffa87224 */ /* 0x000fca00078e00df */
[----:B------:R-:W-:Y:S01]  /*ab00*/  HMMA.16816.F32 R76, R32, R22, R76 ;  /* 0x00000016204c723c */ /* 0x000fe2000000184c */
[----:B--2---:R-:W-:-:S04]  /*ab10*/  F2FP.F16.F32.PACK_AB R65, R63, R64 ;  /* 0x000000403f41723e */ /* 0x004fc800000000ff */
[----:B------:R-:W-:-:S03]  /*ab20*/  LOP3.LUT R30, R65, R30, RZ, 0xc0, !PT ;  /* 0x0000001e411e7212 */ /* 0x000fc600078ec0ff */
[----:B------:R-:W-:Y:S01]  /*ab30*/  HMMA.16816.F32 R88, R32, R16, R88 ;  /* 0x000000102058723c */ /* 0x000fe20000001858 */
[----:B---3--:R-:W-:Y:S01]  /*ab40*/  F2FP.F16.F32.PACK_AB R29, R53, R60 ;  /* 0x0000003c351d723e */ /* 0x008fe200000000ff */
[----:B------:R-:W-:-:S03]  /*ab50*/  FADD.FTZ R60, R60, R191 ;  /* 0x000000bf3c3c7221 */ /* 0x000fc60000010000 */
[----:B------:R-:W-:-:S03]  /*ab60*/  LOP3.LUT R28, R29, R56, RZ, 0xc0, !PT ;  /* 0x000000381d1c7212 */ /* 0x000fc600078ec0ff */
[----:B------:R-:W-:Y:S01]  /*ab70*/  HMMA.16816.F32 R92, R32, R18, R92 ;  /* 0x00000012205c723c */ /* 0x000fe2000000185c */
[----:B------:R-:W-:-:S04]  /*ab80*/  FADD.FTZ R53, R53, R60 ;  /* 0x0000003c35357221 */ /* 0x000fc80000010000 */
[----:B------:R-:W-:-:S03]  /*ab90*/  FADD.FTZ R64, R64, R53 ;  /* 0x0000003540407221 */ /* 0x000fc60000010000 */
[----:B------:R-:W-:Y:S01]  /*aba0*/  HMMA.16816.F32 R104, R32, R12, R104 ;  /* 0x0000000c2068723c */ /* 0x000fe20000001868 */
[----:B------:R-:W-:-:S07]  /*abb0*/  FADD.FTZ R249, R63, R64 ;  /* 0x000000403ff97221 */ /* 0x000fce0000010000 */
[C---:B------:R-:W-:Y:S08]  /*abc0*/  HMMA.16816.F32 R108, R32.reuse, R14, R108 ;  /* 0x0000000e206c723c */ /* 0x040ff0000000186c */
[C---:B-1----:R-:W-:Y:S08]  /*abd0*/  HMMA.16816.F32 R116, R32.reuse, R8, R116 ;  /* 0x000000082074723c */ /* 0x042ff00000001874 */
[C---:B------:R-:W-:Y:S08]  /*abe0*/  HMMA.16816.F32 R140, R32.reuse, R10, R140 ;  /* 0x0000000a208c723c */ /* 0x040ff0000000188c */
[C---:B------:R-:W-:Y:S08]  /*abf0*/  HMMA.16816.F32 R124, R32.reuse, R4, R124 ;  /* 0x00000004207c723c */ /* 0x040ff0000000187c */
[----:B------:R-:W-:Y:S01]  /*ac00*/  HMMA.16816.F32 R132, R32, R6, R132 ;  /* 0x000000062084723c */ /* 0x000fe20000001884 */
[----:B----4-:R-:W-:Y:S01]  /*ac10*/  F2FP.F16.F32.PACK_AB R32, R50, R47 ;  /* 0x0000002f3220723e */ /* 0x010fe200000000ff */
[----:B------:R-:W-:-:S03]  /*ac20*/  FADD.FTZ R47, R47, R170 ;  /* 0x000000aa2f2f7221 */ /* 0x000fc60000010000 */
[----:B------:R-:W-:Y:S01]  /*ac30*/  LOP3.LUT R29, R32, R61, RZ, 0xc0, !PT ;  /* 0x0000003d201d7212 */ /* 0x000fe200078ec0ff */
[----:B------:R-:W-:-:S04]  /*ac40*/  FADD.FTZ R47, R50, R47 ;  /* 0x0000002f322f7221 */ /* 0x000fc80000010000 */
[----:B------:R-:W-:Y:S02]  /*ac50*/  FADD.FTZ R36, R36, R47 ;  /* 0x0000002f24247221 */ /* 0x000fe40000010000 */
[----:B------:R-:W-:Y:S02]  /*ac60*/  HMMA.16816.F32 R160, R28, R24, R160 ;  /* 0x000000181ca0723c */ /* 0x000fe400000018a0 */
        /* <DEDUP_REMOVED lines=18> */
[----:B-----5:R-:W-:Y:S01]  /*ad90*/  SHF.R.U32.HI R186, RZ, 0x1, R184 ;  /* 0x00000001ffba7819 */ /* 0x020fe200000116b8 */
[C---:B------:R-:W-:Y:S02]  /*ada0*/  IMAD.SHL.U32 R212, R184.reuse, 0x20, RZ ;  /* 0x00000020b8d47824 */ /* 0x040fe400078e00ff */
[----:B------:R-:W-:Y:S02]  /*adb0*/  IMAD.SHL.U32 R185, R184, 0x4, RZ ;  /* 0x00000004b8b97824 */ /* 0x000fe400078e00ff */
[----:B------:R-:W-:Y:S01]  /*adc0*/  IMAD.MOV.U32 R224, RZ, RZ, 0x20 ;  /* 0x00000020ffe07424 */ /* 0x000fe200078e00ff */
[C---:B------:R-:W-:Y:S02]  /*add0*/  LOP3.LUT R0, R212.reuse, 0x120, RZ, 0xc0, !PT ;  /* 0x00000120d4007812 */ /* 0x040fe400078ec0ff */
[----:B------:R-:W-:Y:S02]  /*ade0*/  LOP3.LUT R10, R212, 0xc0, RZ, 0xc0, !PT ;  /* 0x000000c0d40a7812 */ /* 0x000fe400078ec0ff */
[----:B------:R-:W-:-:S02]  /*adf0*/  LOP3.LUT R225, R0, 0x3e00, R187, 0xf8, !PT ;  /* 0x00003e0000e17812 */ /* 0x000fc400078ef8bb */
[----:B------:R-:W-:Y:S02]  /*ae00*/  LOP3.LUT R0, R212, 0x20, RZ, 0xc0, !PT ;  /* 0x00000020d4007812 */ /* 0x000fe400078ec0ff */
[----:B------:R-:W-:Y:S02]  /*ae10*/  SEL R224, R224, 0xffffffe0, !P6 ;  /* 0xffffffe0e0e07807 */ /* 0x000fe40007000000 */
[----:B------:R-:W-:Y:S01]  /*ae20*/  LOP3.LUT R0, R0, 0x100, R187, 0xf8, !PT ;  /* 0x0000010000007812 */ /* 0x000fe200078ef8bb */
[----:B-1----:R-:W-:-:S04]  /*ae30*/  IMAD.WIDE.U32 R12, R7, R4, RZ ;  /* 0x00000004070c7225 */ /* 0x002fc800078e00ff */
[----:B------:R-:W-:Y:S01]  /*ae40*/  IMAD R6, R7, R5, R13 ;  /* 0x0000000507067224 */ /* 0x000fe200078e020d */
[----:B------:R-:W-:Y:S01]  /*ae50*/  LOP3.LUT R7, R185, 0x18, RZ, 0xc0, !PT ;  /* 0x00000018b9077812 */ /* 0x000fe200078ec0ff */
[C---:B------:R-:W-:Y:S01]  /*ae60*/  IMAD.SHL.U32 R9, R12.reuse, 0x40, RZ ;  /* 0x000000400c097824 */ /* 0x040fe200078e00ff */
[----:B------:R-:W-:Y:S01]  /*ae70*/  BAR.SYNC.DEFER_BLOCKING 0x0 ;  /* 0x0000000000007b1d */ /* 0x000fe20000010000 */
[C---:B------:R-:W-:Y:S02]  /*ae80*/  LEA R14, P1, R12.reuse, R230, 0x7 ;  /* 0x000000e60c0e7211 */ /* 0x040fe400078238ff */
[----:B------:R-:W-:Y:S02]  /*ae90*/  SHF.L.U64.HI R8, R12, 0x6, R6 ;  /* 0x000000060c087819 */ /* 0x000fe40000010206 */
[----:B------:R-:W-:Y:S02]  /*aea0*/  LEA R9, P0, R4, R9, 0x5 ;  /* 0x0000000904097211 */ /* 0x000fe400078028ff */
[----:B------:R-:W-:-:S02]  /*aeb0*/  LOP3.LUT R7, R10, R7, RZ, 0xfc, !PT ;  /* 0x000000070a077212 */ /* 0x000fc400078efcff */
[----:B------:R-:W-:Y:S02]  /*aec0*/  LEA.HI.X R8, R4, R8, R5, 0x5, P0 ;  /* 0x0000000804087211 */ /* 0x000fe400000f2c05 */
[----:B------:R-:W-:Y:S02]  /*aed0*/  LOP3.LUT R4, R186, 0x8, RZ, 0xc0, !PT ;  /* 0x00000008ba047812 */ /* 0x000fe400078ec0ff */
[----:B------:R-:W-:Y:S02]  /*aee0*/  LOP3.LUT R227, R7, 0x8, R184, 0x78, !PT ;  /* 0x0000000807e37812 */ /* 0x000fe400078e78b8 */
[----:B------:R-:W-:Y:S02]  /*aef0*/  LEA R10, P0, R9, R230, 0x1 ;  /* 0x000000e6090a7211 */ /* 0x000fe400078008ff */
[----:B------:R-:W-:Y:S02]  /*af00*/  LEA.HI.X R15, R12, R229, R6, 0x7, P1 ;  /* 0x000000e50c0f7211 */ /* 0x000fe400008f3c06 */
[----:B------:R-:W-:-:S02]  /*af10*/  LOP3.LUT R225, R225, R7, R4, 0xf6, !PT ;  /* 0x00000007e1e17212 */ /* 0x000fc400078ef604 */
[----:B------:R-:W-:Y:S02]  /*af20*/  LOP3.LUT R227, R0, R227, RZ, 0xfc, !PT ;  /* 0x000000e300e37212 */ /* 0x000fe400078efcff */
        /* <DEDUP_REMOVED lines=8> */
[C---:B------:R-:W-:Y:S02]  /*afb0*/  IMAD.IADD R36, R224.reuse, 0x1, R225 ;  /* 0x00000001e0247824 */ /* 0x040fe400078e02e1 */
[----:B------:R-:W-:Y:S01]  /*afc0*/  LDGSTS.E.BYPASS.LTC128B.128 [R234+0xb000], desc[UR14][R14.64+0x80] ;  /* 0x0b0000800eea7fae */ /* 0x000fe2000b981a0e */
[----:B------:R-:W-:-:S02]  /*afd0*/  IMAD.IADD R37, R224, 0x1, R227 ;  /* 0x00000001e0257824 */ /* 0x000fc400078e02e3 */
[C---:B------:R-:W-:Y:S01]  /*afe0*/  IMAD.IADD R228, R224.reuse, 0x1, R225 ;  /* 0x00000001e0e47824 */ /* 0x040fe200078e02e1 */
[----:B------:R-:W-:Y:S01]  /*aff0*/  LDGSTS.E.BYPASS.LTC128B.128 [R234+0x9800], desc[UR14][R10.64] ;  /* 0x098000000aea7fae */ /* 0x000fe2000b981a0e */
[C---:B------:R-:W-:Y:S02]  /*b000*/  IMAD.IADD R226, R224.reuse, 0x1, R227 ;  /* 0x00000001e0e27824 */ /* 0x040fe400078e02e3 */
[----:B------:R-:W-:Y:S01]  /*b010*/  IMAD.IADD R224, R224, 0x1, R225 ;  /* 0x00000001e0e07824 */ /* 0x000fe200078e02e1 */
[----:B------:R-:W-:Y:S04]  /*b020*/  LDGSTS.E.BYPASS.LTC128B.128 [R234+0xa800], desc[UR14][R10.64+0x40] ;  /* 0x0a8000400aea7fae */ /* 0x000fe8000b981a0e */
[----:B------:R1:W-:Y:S04]  /*b030*/  LDGSTS.E.BYPASS.LTC128B.128 [R234+0xb800], desc[UR14][R10.64+0x80] ;  /* 0x0b8000800aea7fae */ /* 0x0003e8000b981a0e */
[----:B------:R-:W-:Y:S04]  /*b040*/  LDSM.16.M88.4 R180, [R227+0x6000] ;  /* 0x00600000e3b4783b */ /* 0x000fe80000000200 */
[----:B------:R-:W2:Y:S04]  /*b050*/  LDSM.16.M88.4 R4, [R225+0x1000] ;  /* 0x00100000e104783b */ /* 0x000ea80000000200 */
[----:B------:R-:W3:Y:S04]  /*b060*/  LDSM.16.M88.4 R172, [R227+0x6400] ;  /* 0x00640000e3ac783b */ /* 0x000ee80000000200 */
[----:B------:R-:W4:Y:S04]  /*b070*/  LDSM.16.M88.4 R164, [R227+0x6800] ;  /* 0x00680000e3a4783b */ /* 0x000f280000000200 */
[----:B------:R-:W1:Y:S04]  /*b080*/  LDSM.16.M88.4 R56, [R227+0x6c00] ;  /* 0x006c0000e338783b */ /* 0x000e680000000200 */
[----:B------:R-:W-:Y:S04]  /*b090*/  LDSM.16.M88.4 R40, [R37+0x6000] ;  /* 0x006000002528783b */ /* 0x000fe80000000200 */
[----:B------:R-:W1:Y:S04]  /*b0a0*/  LDSM.16.M88.4 R64, [R36+0x1000] ;  /* 0x001000002440783b */ /* 0x000e680000000200 */
[----:B------:R-:W1:Y:S04]  /*b0b0*/  LDSM.16.M88.4 R52, [R37+0x6400] ;  /* 0x006400002534783b */ /* 0x000e680000000200 */
[----:B------:R-:W1:Y:S04]  /*b0c0*/  LDSM.16.M88.4 R48, [R37+0x6800] ;  /* 0x006800002530783b */ /* 0x000e680000000200 */
[----:B------:R-:W1:Y:S04]  /*b0d0*/  LDSM.16.M88.4 R44, [R37+0x6c00] ;  /* 0x006c0000252c783b */ /* 0x000e680000000200 */
[----:B------:R-:W1:Y:S01]  /*b0e0*/  LDSM.16.M88.4 R60, [R225] ;  /* 0x00000000e13c783b */ /* 0x000e620000000200 */
[C---:B--2---:R-:W-:Y:S03]  /*b0f0*/  HMMA.16816.F32 R32, R4.reuse, R180, RZ ;  /* 0x000000b40420723c */ /* 0x044fe600000018ff */
[----:B------:R-:W2:Y:S04]  /*b100*/  LDSM.16.M88.4 R36, [R36] ;  /* 0x000000002424783b */ /* 0x000ea80000000200 */
[----:B------:R-:W-:Y:S01]  /*b110*/  LDSM.16.M88.4 R208, [R225+0x3000] ;  /* 0x00300000e1d0783b */ /* 0x000fe20000000200 */
[C---:B---3--:R-:W-:Y:S03]  /*b120*/  HMMA.16816.F32 R24, R4.reuse, R172, RZ ;  /* 0x000000ac0418723c */ /* 0x048fe600000018ff */
[----:B------:R-:W3:Y:S04]  /*b130*/  LDSM.16.M88.4 R204, [R227+0x7000] ;  /* 0x00700000e3cc783b */ /* 0x000ee80000000200 */
[----:B------:R-:W3:Y:S01]  /*b140*/  LDSM.16.M88.4 R200, [R227+0x7400] ;  /* 0x00740000e3c8783b */ /* 0x000ee20000000200 */
[C---:B----4-:R-:W-:Y:S03]  /*b150*/  HMMA.16816.F32 R16, R4.reuse, R164, RZ ;  /* 0x000000a40410723c */ /* 0x050fe600000018ff */
[----:B------:R-:W-:Y:S04]  /*b160*/  LDSM.16.M88.4 R196, [R227+0x7800] ;  /* 0x00780000e3c4783b */ /* 0x000fe80000000200 */
[----:B------:R-:W-:Y:S01]  /*b170*/  LDSM.16.M88.4 R192, [R228+0x3000] ;  /* 0x00300000e4c0783b */ /* 0x000fe20000000200 */
[C---:B-1----:R-:W-:Y:S03]  /*b180*/  HMMA.16816.F32 R8, R4.reuse, R56, RZ ;  /* 0x000000380408723c */ /* 0x042fe600000018ff */
[----:B------:R-:W0:Y:S05]  /*b190*/  LDGDEPBAR ;  /* 0x00000000000079af */ /* 0x000e2a0000000000 */
        /* <DEDUP_REMOVED lines=20> */
[----:B------:R-:W-:Y:S07]  /*b2e0*/  LDSM.16.M88.4 R56, [R226+0x7000] ;  /* 0x00700000e238783b */ /* 0x000fee0000000200 */
[C---:B--2---:R-:W-:Y:S08]  /*b2f0*/  HMMA.16816.F32 R188, R36.reuse, R40, R188 ;  /* 0x0000002824bc723c */ /* 0x044ff000000018bc */
[C---:B------:R-:W-:Y:S08]  /*b300*/  HMMA.16816.F32 R176, R36.reuse, R52, R176 ;  /* 0x0000003424b0723c */ /* 0x040ff000000018b0 */
[C---:B------:R-:W-:Y:S08]  /*b310*/  HMMA.16816.F32 R168, R36.reuse, R48, R168 ;  /* 0x0000003024a8723c */ /* 0x040ff000000018a8 */
[C---:B------:R-:W-:Y:S08]  /*b320*/  HMMA.16816.F32 R64, R36.reuse, R44, R64 ;  /* 0x0000002c2440723c */ /* 0x040ff00000001840 */
[C---:B------:R-:W-:Y:S01]  /*b330*/  HMMA.16816.F32 R180, R36.reuse, R42, R180 ;  /* 0x0000002a24b4723c */ /* 0x040fe200000018b4 */
[----:B------:R-:W1:Y:S07]  /*b340*/  LDSM.16.M88.4 R40, [R227+0x7c00] ;  /* 0x007c0000e328783b */ /* 0x000e6e0000000200 */
[C---:B------:R-:W-:Y:S01]  /*b350*/  HMMA.16816.F32 R172, R36.reuse, R54, R172 ;  /* 0x0000003624ac723c */ /* 0x040fe200000018ac */
[----:B------:R-:W-:Y:S07]  /*b360*/  LDSM.16.M88.4 R52, [R226+0x7400] ;  /* 0x00740000e234783b */ /* 0x000fee0000000200 */
[C---:B------:R-:W-:Y:S01]  /*b370*/  HMMA.16816.F32 R164, R36.reuse, R50, R164 ;  /* 0x0000003224a4723c */ /* 0x040fe200000018a4 */
[----:B------:R-:W-:Y:S07]  /*b380*/  LDSM.16.M88.4 R48, [R226+0x7800] ;  /* 0x00780000e230783b */ /* 0x000fee0000000200 */
[----:B------:R-:W-:Y:S01]  /*b390*/  HMMA.16816.F32 R60, R36, R46, R60 ;  /* 0x0000002e243c723c */ /* 0x000fe2000000183c */
[----:B------:R-:W2:Y:S04]  /*b3a0*/  LDSM.16.M88.4 R36, [R225+0x2000] ;  /* 0x00200000e124783b */ /* 0x000ea80000000200 */
[----:B------:R-:W4:Y:S03]  /*b3b0*/  LDSM.16.M88.4 R44, [R226+0x7c00] ;  /* 0x007c0000e22c783b */ /* 0x000f260000000200 */
[C---:B---3--:R-:W-:Y:S08]  /*b3c0*/  HMMA.16816.F32 R32, R208.reuse, R204, R32 ;  /* 0x000000ccd020723c */ /* 0x048ff00000001820 */
[C---:B------:R-:W-:Y:S08]  /*b3d0*/  HMMA.16816.F32 R24, R208.reuse, R200, R24 ;  /* 0x000000c8d018723c */ /* 0x040ff00000001818 */
[C---:B-1----:R-:W-:Y:S08]  /*b3e0*/  HMMA.16816.F32 R8, R208.reuse, R40, R8 ;  /* 0x00000028d008723c */ /* 0x042ff00000001808 */
[C---:B------:R-:W-:Y:S08]  /*b3f0*/  HMMA.16816.F32 R4, R208.reuse, R42, R4 ;  /* 0x0000002ad004723c */ /* 0x040ff00000001804 */
[----:B------:R-:W-:Y:S08]  /*b400*/  HMMA.16816.F32 R16, R208, R196, R16 ;  /* 0x000000c4d010723c */ /* 0x000ff00000001810 */
[C---:B--2---:R-:W-:Y:S08]  /*b410*/  HMMA.16816.F32 R64, R36.reuse, R40, R64 ;  /* 0x000000282440723c */ /* 0x044ff00000001840 */
[----:B------:R-:W-:Y:S01]  /*b420*/  HMMA.16816.F32 R60, R36, R42, R60 ;  /* 0x0000002a243c723c */ /* 0x000fe2000000183c */
[----:B------:R-:W1:Y:S07]  /*b430*/  LDSM.16.M88.4 R40, [R228+0x2000] ;  /* 0x00200000e428783b */ /* 0x000e6e0000000200 */
        /* <DEDUP_REMOVED lines=13> */
[----:B------:R-:W3:Y:S03]  /*b510*/  LDSM.16.M88.4 R196, [R227+0x8800] ;  /* 0x00880000e3c4783b */ /* 0x000ee60000000200 */
[C---:B------:R-:W-:Y:S08]  /*b520*/  HMMA.16816.F32 R32, R192.reuse, R56, R32 ;  /* 0x00000038c020723c */ /* 0x040ff00000001820 */
[C---:B------:R-:W-:Y:S08]  /*b530*/  HMMA.16816.F32 R28, R192.reuse, R58, R28 ;  /* 0x0000003ac01c723c */ /* 0x040ff0000000181c */
[C---:B------:R-:W-:Y:S08]  /*b540*/  HMMA.16816.F32 R24, R192.reuse, R52, R24 ;  /* 0x00000034c018723c */ /* 0x040ff00000001818 */
[C---:B------:R-:W-:Y:S08]  /*b550*/  HMMA.16816.F32 R20, R192.reuse, R54, R20 ;  /* 0x00000036c014723c */ /* 0x040ff00000001814 */
[C---:B----4-:R-:W-:Y:S08]  /*b560*/  HMMA.16816.F32 R8, R192.reuse, R44, R8 ;  /* 0x0000002cc008723c */ /* 0x050ff00000001808 */
[C---:B------:R-:W-:Y:S08]  /*b570*/  HMMA.16816.F32 R16, R192.reuse, R48, R16 ;  /* 0x00000030c010723c */ /* 0x040ff00000001810 */
[C---:B------:R-:W-:Y:S08]  /*b580*/  HMMA.16816.F32 R12, R192.reuse, R50, R12 ;  /* 0x00000032c00c723c */ /* 0x040ff0000000180c */
[----:B------:R-:W-:Y:S01]  /*b590*/  HMMA.16816.F32 R4, R192, R46, R4 ;  /* 0x0000002ec004723c */ /* 0x000fe20000001804 */
[----:B------:R-:W4:Y:S07]  /*b5a0*/  LDSM.16.M88.4 R192, [R227+0x8c00] ;  /* 0x008c0000e3c0783b */ /* 0x000f2e0000000200 */
[C---:B-1----:R-:W-:Y:S08]  /*b5b0*/  HMMA.16816.F32 R188, R40.reuse, R56, R188 ;  /* 0x0000003828bc723c */ /* 0x042ff000000018bc */
[C---:B------:R-:W-:Y:S01]  /*b5c0*/  HMMA.16816.F32 R180, R40.reuse, R58, R180 ;  /* 0x0000003a28b4723c */ /* 0x040fe200000018b4 */
        /* <DEDUP_REMOVED lines=8> */
[----:B------:R-:W-:Y:S01]  /*b650*/  HMMA.16816.F32 R164, R40, R50, R164 ;  /* 0x0000003228a4723c */ /* 0x000fe200000018a4 */
[----:B------:R-:W1:Y:S04]  /*b660*/  LDSM.16.M88.4 R48, [R226+0x8000] ;  /* 0x00800000e230783b */ /* 0x000e680000000200 */
[----:B------:R-:W1:Y:S03]  /*b670*/  LDSM.16.M88.4 R40, [R226+0x8800] ;  /* 0x00880000e228783b */ /* 0x000e660000000200 */
[-C--:B--2---:R-:W-:Y:S08]  /*b680*/  HMMA.16816.F32 R24, R36, R200.reuse, R24 ;  /* 0x000000c82418723c */ /* 0x084ff00000001818 */
[----:B------:R-:W-:Y:S08]  /*b690*/  HMMA.16816.F32 R176, R208, R200, R176 ;  /* 0x000000c8d0b0723c */ /* 0x000ff000000018b0 */
[C---:B------:R-:W-:Y:S08]  /*b6a0*/  HMMA.16816.F32 R32, R36.reuse, R204, R32 ;  /* 0x000000cc2420723c */ /* 0x040ff00000001820 */
[C---:B------:R-:W-:Y:S08]  /*b6b0*/  HMMA.16816.F32 R28, R36.reuse, R206, R28 ;  /* 0x000000ce241c723c */ /* 0x040ff0000000181c */
[C---:B------:R-:W-:Y:S08]  /*b6c0*/  HMMA.16816.F32 R20, R36.reuse, R202, R20 ;  /* 0x000000ca2414723c */ /* 0x040ff00000001814 */
[C---:B---3--:R-:W-:Y:S08]  /*b6d0*/  HMMA.16816.F32 R16, R36.reuse, R196, R16 ;  /* 0x000000c42410723c */ /* 0x048ff00000001810 */
[C---:B------:R-:W-:Y:S08]  /*b6e0*/  HMMA.16816.F32 R12, R36.reuse, R198, R12 ;  /* 0x000000c6240c723c */ /* 0x040ff0000000180c */
[C---:B----4-:R-:W-:Y:S08]  /*b6f0*/  HMMA.16816.F32 R8, R36.reuse, R192, R8 ;  /* 0x000000c02408723c */ /* 0x050ff00000001808 */
[----:B------:R-:W-:Y:S01]  /*b700*/  HMMA.16816.F32 R4, R36, R194, R4 ;  /* 0x000000c22404723c */ /* 0x000fe20000001804 */
[----:B------:R-:W2:Y:S01]  /*b710*/  LDSM.16.M88.4 R36, [R226+0x8c00] ;  /* 0x008c0000e224783b */ /* 0x000ea20000000200 */
[----:B------:R-:W-:-:S06]  /*b720*/  DEPBAR.LE SB0, 0x0 ;  /* 0x000080000000791a */ /* 0x000fcc0000000000 */
[C---:B------:R-:W-:Y:S08]  /*b730*/  HMMA.16816.F32 R168, R208.reuse, R196, R168 ;  /* 0x000000c4d0a8723c */ /* 0x040ff000000018a8 */
[----:B------:R-:W-:Y:S08]  /*b740*/  HMMA.16816.F32 R164, R208, R198, R164 ;  /* 0x000000c6d0a4723c */ /* 0x000ff000000018a4 */
[-C--:B-1----:R-:W-:Y:S08]  /*b750*/  HMMA.16816.F32 R24, R52, R44.reuse, R24 ;  /* 0x0000002c3418723c */ /* 0x082ff00000001818 */
[----:B------:R-:W-:Y:S01]  /*b760*/  HMMA.16816.F32 R176, R56, R44, R176 ;  /* 0x0000002c38b0723c */ /* 0x000fe200000018b0 */
[----:B------:R-:W-:-:S02]  /*b770*/  IMAD.SHL.U32 R45, R184, 0x2, RZ ;  /* 0x00000002b82d7824 */ /* 0x000fc400078e00ff */
[----:B------:R-:W-:-:S03]  /*b780*/  IMAD.U32 R44, RZ, RZ, UR18 ;  /* 0x00000012ff2c7e24 */ /* 0x000fc6000f8e00ff */
[----:B------:R-:W-:Y:S02]  /*b790*/  LOP3.LUT R45, R45, 0x6, RZ, 0xc0, !PT ;  /* 0x000000062d2d7812 */ /* 0x000fe400078ec0ff */
[----:B------:R-:W-:Y:S08]  /*b7a0*/  HMMA.16816.F32 R64, R208, R192, R64 ;  /* 0x000000c0d040723c */ /* 0x000ff00000001840 */
[----:B------:R-:W-:Y:S08]  /*b7b0*/  HMMA.16816.F32 R32, R52, R48, R32 ;  /* 0x000000303420723c */ /* 0x000ff00000001820 */
[C---:B------:R-:W-:Y:S08]  /*b7c0*/  HMMA.16816.F32 R188, R208.reuse, R204, R188 ;  /* 0x000000ccd0bc723c */ /* 0x040ff000000018bc */
[----:B------:R-:W-:Y:S08]  /*b7d0*/  HMMA.16816.F32 R172, R208, R202, R172 ;  /* 0x000000cad0ac723c */ /* 0x000ff000000018ac */
[C---:B------:R-:W-:Y:S08]  /*b7e0*/  HMMA.16816.F32 R16, R52.reuse, R40, R16 ;  /* 0x000000283410723c */ /* 0x040ff00000001810 */
[----:B------:R-:W-:Y:S08]  /*b7f0*/  HMMA.16816.F32 R12, R52, R42, R12 ;  /* 0x0000002a340c723c */ /* 0x000ff0000000180c */
[----:B------:R-:W-:Y:S08]  /*b800*/  HMMA.16816.F32 R168, R56, R40, R168 ;  /* 0x0000002838a8723c */ /* 0x000ff000000018a8 */
[----:B------:R-:W-:Y:S08]  /*b810*/  HMMA.16816.F32 R28, R52, R50, R28 ;  /* 0x00000032341c723c */ /* 0x000ff0000000181c */
[----:B------:R-:W-:Y:S01]  /*b820*/  HMMA.16816.F32 R40, R56, R42, R164 ;  /* 0x0000002a3828723c */ /* 0x000fe200000018a4 */
[----:B------:R-:W-:-:S02]  /*b830*/  IMAD R167, R44, 0x40, R45 ;  /* 0x000000402ca77824 */ /* 0x000fc400078e022d */
[----:B------:R-:W-:Y:S02]  /*b840*/  IMAD.U32 R45, RZ, RZ, UR18 ;  /* 0x00000012ff2d7e24 */ /* 0x000fe4000f8e00ff */
[C---:B------:R-:W-:Y:S02]  /*b850*/  VIADD R44, R167.reuse, 0xffffff40 ;  /* 0xffffff40a72c7836 */ /* 0x040fe40000000000 */
[C---:B------:R-:W-:Y:S01]  /*b860*/  VIADD R240, R167.reuse, 0xffffff41 ;  /* 0xffffff41a7f07836 */ /* 0x040fe20000000000 */
[C---:B------:R-:W-:Y:S01]  /*b870*/  HMMA.16816.F32 R20, R52.reuse, R46, R20 ;  /* 0x0000002e3414723c */ /* 0x040fe20000001814 */
[C---:B------:R-:W-:Y:S01]  /*b880*/  VIADD R200, R167.reuse, 0xffffff48 ;  /* 0xffffff48a7c87836 */ /* 0x040fe20000000000 */
[-C--:B------:R-:W-:Y:S01]  /*b890*/  ISETP.GE.AND P2, PT, R44, R213.reuse, PT ;  /* 0x000000d52c00720c */ /* 0x080fe20003f46270 */
[C---:B------:R-:W-:Y:S01]  /*b8a0*/  VIADD R202, R167.reuse, 0xffffff58 ;  /* 0xffffff58a7ca7836 */ /* 0x040fe20000000000 */
[-C--:B------:R-:W-:Y:S01]  /*b8b0*/  ISETP.GE.AND P3, PT, R240, R214.reuse, PT ;  /* 0x000000d6f000720c */ /* 0x080fe20003f66270 */
[C---:B------:R-:W-:Y:S01]  /*b8c0*/  VIADD R228, R167.reuse, 0xffffff59 ;  /* 0xffffff59a7e47836 */ /* 0x040fe20000000000 */
[----:B------:R-:W-:Y:S01]  /*b8d0*/  ISETP.GE.AND P4, PT, R44, R214, PT ;  /* 0x000000d62c00720c */ /* 0x000fe20003f86270 */
[C---:B------:R-:W-:Y:S01]  /*b8e0*/  VIADD R252, R167.reuse, 0xffffff68 ;  /* 0xffffff68a7fc7836 */ /* 0x040fe20000000000 */
[----:B--2---:R-:W-:Y:S01]  /*b8f0*/  HMMA.16816.F32 R8, R52, R36, R8 ;  /* 0x000000243408723c */ /* 0x004fe20000001808 */
[----:B------:R-:W-:Y:S01]  /*b900*/  ISETP.GE.AND P1, PT, R240, R213, PT ;  /* 0x000000d5f000720c */ /* 0x000fe20003f26270 */
[----:B------:R-:W-:Y:S01]  /*b910*/  VIADD R242, R167, 0xffffff69 ;  /* 0xffffff69a7f27836 */ /* 0x000fe20000000000 */
[----:B------:R-:W-:-:S02]  /*b920*/  ISETP.NE.AND P0, PT, R45, 0x3, PT ;  /* 0x000000032d00780c */ /* 0x000fc40003f05270 */
[----:B------:R-:W-:Y:S01]  /*b930*/  FSEL R35, R35, -INF , !P1 ;  /* 0xff80000023237808 */ /* 0x000fe20004800000 */
[----:B------:R-:W-:Y:S01]  /*b940*/  BAR.SYNC.DEFER_BLOCKING 0x0 ;  /* 0x0000000000007b1d */ /* 0x000fe20000010000 */
[----:B------:R-:W-:Y:S01]  /*b950*/  ISETP.GE.AND P5, PT, R228, R214, PT ;  /* 0x000000d6e400720c */ /* 0x000fe20003fa6270 */
[----:B------:R-:W-:Y:S01]  /*b960*/  HMMA.16816.F32 R64, R56, R36, R64 ;  /* 0x000000243840723c */ /* 0x000fe20000001840 */
[----:B------:R-:W-:Y:S01]  /*b970*/  FSEL R37, R34, -INF , !P2 ;  /* 0xff80000022257808 */ /* 0x000fe20005000000 */
[C---:B------:R-:W-:Y:S01]  /*b980*/  VIADD R34, R167.reuse, 0xffffff70 ;  /* 0xffffff70a7227836 */ /* 0x040fe20000000000 */
[----:B------:R-:W-:Y:S01]  /*b990*/  ISETP.GE.AND P2, PT, R200, R213, PT ;  /* 0x000000d5c800720c */ /* 0x000fe20003f46270 */
[----:B------:R-:W-:-:S04]  /*b9a0*/  VIADD R36, R167, 0xffffff71 ;  /* 0xffffff71a7247836 */ /* 0x000fc80000000000 */
[----:B------:R-:W-:Y:S01]  /*b9b0*/  HMMA.16816.F32 R4, R52, R38, R4 ;  /* 0x000000263404723c */ /* 0x000fe20000001804 */
[C---:B------:R-:W-:Y:S02]  /*b9c0*/  VIADD R53, R167.reuse, 0xffffff50 ;  /* 0xffffff50a7357836 */ /* 0x040fe40000000000 */
[----:B------:R-:W-:-:S05]  /*b9d0*/  VIADD R52, R167, 0xffffff61 ;  /* 0xffffff61a7347836 */ /* 0x000fca0000000000 */
[----:B------:R-:W-:Y:S01]  /*b9e0*/  HMMA.16816.F32 R188, R56, R48, R188 ;  /* 0x0000003038bc723c */ /* 0x000fe200000018bc */
[----:B------:R-:W-:Y:S02]  /*b9f0*/  FSEL R49, R33, -INF , !P3 ;  /* 0xff80000021317808 */ /* 0x000fe40005800000 */
[----:B------:R-:W-:Y:S01]  /*ba00*/  FSEL R33, R30, -INF , !P2 ;  /* 0xff8000001e217808 */ /* 0x000fe20005000000 */
[----:B------:R-:W-:Y:S01]  /*ba10*/  VIADD R30, R167, 0xffffff78 ;  /* 0xffffff78a71e7836 */ /* 0x000fe20000000000 */
[----:B------:R-:W-:-:S03]  /*ba20*/  ISETP.GE.AND P2, PT, R53, R213, PT ;  /* 0x000000d53500720c */ /* 0x000fc60003f46270 */
[----:B------:R-:W-:Y:S01]  /*ba30*/  HMMA.16816.F32 R172, R56, R46, R172 ;  /* 0x0000002e38ac723c */ /* 0x000fe200000018ac */
[C---:B------:R-:W-:Y:S01]  /*ba40*/  VIADD R46, R167.reuse, 0xffffff49 ;  /* 0xffffff49a72e7836 */ /* 0x040fe20000000000 */
[----:B------:R-:W-:Y:S01]  /*ba50*/  FSEL R47, R32, -INF , !P4 ;  /* 0xff800000202f7808 */ /* 0x000fe20006000000 */
[----:B------:R-:W-:Y:S01]  /*ba60*/  VIADD R32, R167, 0xffffff51 ;  /* 0xffffff51a7207836 */ /* 0x000fe20000000000 */
[-C--:B------:R-:W-:Y:S02]  /*ba70*/  ISETP.GE.AND P4, PT, R200, R214.reuse, PT ;  /* 0x000000d6c800720c */ /* 0x080fe40003f86270 */
[----:B------:R-:W-:Y:S02]  /*ba80*/  FSEL R54, R26, -INF , !P2 ;  /* 0xff8000001a367808 */ /* 0x000fe40005000000 */
[-C--:B------:R-:W-:Y:S01]  /*ba90*/  ISETP.GE.AND P3, PT, R46, R214.reuse, PT ;  /* 0x000000d62e00720c */ /* 0x080fe20003f66270 */
        /* <DEDUP_REMOVED lines=9> */
[----:B------:R-:W-:Y:S02]  /*bb30*/  FMNMX3.FTZ R20, R221, R47, R49, !PT ;  /* 0x0000002fdd147276 */ /* 0x000fe40007810031 */
[----:B------:R-:W-:Y:S02]  /*bb40*/  FSEL R31, R31, -INF , !P1 ;  /* 0xff8000001f1f7808 */ /* 0x000fe40004800000 */
[----:B------:R-:W-:Y:S01]  /*bb50*/  ISETP.GE.AND P1, PT, R32, R213, PT ;  /* 0x000000d52000720c */ /* 0x000fe20003f26270 */
[----:B------:R-:W-:Y:S01]  /*bb60*/  HMMA.16816.F32 R180, R56, R50, R180 ;  /* 0x0000003238b4723c */ /* 0x000fe200000018b4 */
[----:B------:R-:W-:Y:S01]  /*bb70*/  FSEL R55, R24, -INF , !P4 ;  /* 0xff80000018377808 */ /* 0x000fe20006000000 */
[----:B------:R-:W-:Y:S01]  /*bb80*/  VIADD R24, R167, 0xffffff60 ;  /* 0xffffff60a7187836 */ /* 0x000fe20000000000 */
[----:B------:R-:W-:Y:S01]  /*bb90*/  FSEL R28, R21, -INF , !P5 ;  /* 0xff800000151c7808 */ /* 0x000fe20006800000 */
[----:B------:R-:W-:Y:S01]  /*bba0*/  VIADD R167, R167, 0xffffff79 ;  /* 0xffffff79a7a77836 */ /* 0x000fe20000000000 */
[----:B------:R-:W-:-:S02]  /*bbb0*/  FSEL R197, R25, -INF , !P3 ;  /* 0xff80000019c57808 */ /* 0x000fc40005800000 */
[----:B------:R-:W-:Y:S01]  /*bbc0*/  FMNMX3.FTZ R21, R20, R45, R29, !PT ;  /* 0x0000002d14157276 */ /* 0x000fe2000781001d */
[----:B------:R-:W-:Y:S01]  /*bbd0*/  HMMA.16816.F32 R60, R56, R38, R60 ;  /* 0x00000026383c723c */ /* 0x000fe2000000183c */
[----:B------:R-:W-:Y:S01]  /*bbe0*/  FSEL R27, R27, -INF , !P1 ;  /* 0xff8000001b1b7808 */ /* 0x000fe20004800000 */
[----:B------:R-:W-:Y:S01]  /*bbf0*/  IMAD.MOV.U32 R56, RZ, RZ, R228 ;  /* 0x000000ffff387224 */ /* 0x000fe200078e00e4 */
[----:B------:R-:W-:Y:S02]  /*bc00*/  ISETP.GE.AND P1, PT, R202, R213, PT ;  /* 0x000000d5ca00720c */ /* 0x000fe40003f26270 */
[-C--:B------:R-:W-:Y:S02]  /*bc10*/  ISETP.GE.AND P2, PT, R252, R214.reuse, PT ;  /* 0x000000d6fc00720c */ /* 0x080fe40003f46270 */
[-C--:B------:R-:W-:Y:S02]  /*bc20*/  ISETP.GE.AND P4, PT, R24, R214.reuse, PT ;  /* 0x000000d61800720c */ /* 0x080fe40003f86270 */
[----:B------:R-:W-:-:S02]  /*bc30*/  ISETP.GE.AND P3, PT, R52, R214, PT ;  /* 0x000000d63400720c */ /* 0x000fc40003f66270 */
[----:B------:R-:W-:Y:S02]  /*bc40*/  FMNMX3.FTZ R21, R21, R55, R197, !PT ;  /* 0x0000003715157276 */ /* 0x000fe400078100c5 */
[----:B------:R-:W-:Y:S02]  /*bc50*/  FSEL R236, R22, -INF , !P1 ;  /* 0xff80000016ec7808 */ /* 0x000fe40004800000 */
[----:B------:R-:W-:Y:S02]  /*bc60*/  FSEL R225, R12, -INF , !P2 ;  /* 0xff8000000ce17808 */ /* 0x000fe40005000000 */
[----:B------:R-:W-:Y:S02]  /*bc70*/  ISETP.GE.AND P1, PT, R242, R214, PT ;  /* 0x000000d6f200720c */ /* 0x000fe40003f26270 */
[----:B------:R-:W-:Y:S02]  /*bc80*/  FSEL R243, R16, -INF , !P4 ;  /* 0xff80000010f37808 */ /* 0x000fe40006000000 */
[----:B------:R-:W-:-:S02]  /*bc90*/  FSEL R241, R17, -INF , !P3 ;  /* 0xff80000011f17808 */ /* 0x000fc40005800000 */
[----:B------:R-:W-:Y:S02]  /*bca0*/  FMNMX3.FTZ R12, R21, R210, R28, !PT ;  /* 0x000000d2150c7276 */ /* 0x000fe4000781001c */
[-C--:B------:R-:W-:Y:S02]  /*bcb0*/  ISETP.GE.AND P5, PT, R34, R214.reuse, PT ;  /* 0x000000d62200720c */ /* 0x080fe40003fa6270 */
[-C--:B------:R-:W-:Y:S02]  /*bcc0*/  ISETP.GE.AND P4, PT, R36, R214.reuse, PT ;  /* 0x000000d62400720c */ /* 0x080fe40003f86270 */
[-C--:B------:R-:W-:Y:S02]  /*bcd0*/  ISETP.GE.AND P3, PT, R30, R214.reuse, PT ;  /* 0x000000d61e00720c */ /* 0x080fe40003f66270 */
[----:B------:R-:W-:Y:S02]  /*bce0*/  ISETP.GE.AND P2, PT, R167, R214, PT ;  /* 0x000000d6a700720c */ /* 0x000fe40003f46270 */
[----:B------:R-:W-:-:S02]  /*bcf0*/  FSEL R214, R13, -INF , !P1 ;  /* 0xff8000000dd67808 */ /* 0x000fc40004800000 */
[----:B------:R-:W-:Y:S02]  /*bd00*/  FMNMX3.FTZ R12, R12, R243, R241, !PT ;  /* 0x000000f30c0c7276 */ /* 0x000fe400078100f1 */
[----:B------:R-:W-:Y:S02]  /*bd10*/  FSEL R211, R8, -INF , !P5 ;  /* 0xff80000008d37808 */ /* 0x000fe40006800000 */
[----:B------:R-:W-:Y:S02]  /*bd20*/  FSEL R206, R9, -INF , !P4 ;  /* 0xff80000009ce7808 */ /* 0x000fe40006000000 */
[----:B------:R-:W-:Y:S02]  /*bd30*/  FMNMX3.FTZ R8, R12, R225, R214, !PT ;  /* 0x000000e10c087276 */ /* 0x000fe400078100d6 */
[----:B------:R-:W-:Y:S02]  /*bd40*/  FSEL R204, R4, -INF , !P3 ;  /* 0xff80000004cc7808 */ /* 0x000fe40005800000 */
[----:B------:R-:W-:-:S02]  /*bd50*/  ISETP.GE.AND P1, PT, R56, R213, PT ;  /* 0x000000d53800720c */ /* 0x000fc40003f26270 */
[----:B------:R-:W-:Y:S02]  /*bd60*/  FSEL R203, R5, -INF , !P2 ;  /* 0xff80000005cb7808 */ /* 0x000fe40005000000 */
[----:B------:R-:W-:Y:S02]  /*bd70*/  FMNMX3.FTZ R4, R8, R211, R206, !PT ;  /* 0x000000d308047276 */ /* 0x000fe400078100ce */
[----:B------:R-:W-:Y:S02]  /*bd80*/  FSEL R22, R23, -INF , !P1 ;  /* 0xff80000017167808 */ /* 0x000fe40004800000 */
[----:B------:R-:W-:Y:S01]  /*bd90*/  FMNMX3.FTZ R4, R4, R204, R203, !PT ;  /* 0x000000cc04047276 */ /* 0x000fe200078100cb */
[----:B------:R-:W-:Y:S06]  /*bda0*/  @!P0 BRA `(.L_x_468) ;  /* 0x0000000000588947 */ /* 0x000fec0003800000 */
[----:B------:R-:W-:-:S04]  /*bdb0*/  IMAD.U32 R8, RZ, RZ, UR18 ;  /* 0x00000012ff087e24 */ /* 0x000fc8000f8e00ff */
        /* <DEDUP_REMOVED lines=21> */
.L_x_468:
[----:B------:R-:W-:Y:S01]  /*bf10*/  FMNMX3.FTZ R2, R220, R37, R35, !PT ;  /* 0x00000025dc027276 */ /* 0x000fe20007810023 */
[----:B------:R-:W-:Y:S01]  /*bf20*/  IMAD.MOV.U32 R58, RZ, RZ, R236 ;  /* 0x000000ffff3a7224 */ /* 0x000fe200078e00ec */
[----:B------:R-:W-:Y:S01]  /*bf30*/  ISETP.GE.AND P3, PT, R24, R213, PT ;  /* 0x000000d51800720c */ /* 0x000fe20003f66270 */
[----:B------:R-:W2:Y:S01]  /*bf40*/  SHFL.BFLY PT, R5, R4, 0x2, 0x1f ;  /* 0x0c401f0004057f89 */ /* 0x000ea200000e0000 */
[----:B------:R-:W-:Y:S01]  /*bf50*/  FMNMX3.FTZ R2, R2, R33, R31, !PT ;  /* 0x0000002102027276 */ /* 0x000fe2000781001f */
[----:B------:R-:W-:Y:S01]  /*bf60*/  IMAD.U32 R236, RZ, RZ, UR18 ;  /* 0x00000012ffec7e24 */ /* 0x000fe2000f8e00ff */
[-C--:B------:R-:W-:Y:S01]  /*bf70*/  ISETP.GE.AND P2, PT, R52, R213.reuse, PT ;  /* 0x000000d53400720c */ /* 0x080fe20003f46270 */
[----:B------:R-:W-:Y:S01]  /*bf80*/  UIADD3 UR4, UPT, UPT, UR17, -0x4498517b, URZ ;  /* 0xbb67ae8511047890 */ /* 0x000fe2000fffe0ff */
[----:B------:R-:W-:Y:S01]  /*bf90*/  FMNMX3.FTZ R2, R2, R54, R27, !PT ;  /* 0x0000003602027276 */ /* 0x000fe2000781001b */
[----:B------:R-:W-:Y:S01]  /*bfa0*/  IMAD.SHL.U32 R236, R236, 0x2, RZ ;  /* 0x00000002ecec7824 */ /* 0x000fe200078e00ff */
[-C--:B------:R-:W-:Y:S01]  /*bfb0*/  ISETP.GE.AND P1, PT, R252, R213.reuse, PT ;  /* 0x000000d5fc00720c */ /* 0x080fe20003f26270 */
[----:B------:R-:W-:Y:S01]  /*bfc0*/  UIADD3 UR7, UPT, UPT, UR16, 0x3c6ef372, URZ ;  /* 0x3c6ef37210077890 */ /* 0x000fe2000fffe0ff */
[-C--:B------:R-:W-:Y:S01]  /*bfd0*/  ISETP.GE.AND P0, PT, R242, R213.reuse, PT ;  /* 0x000000d5f200720c */ /* 0x080fe20003f06270 */
[----:B------:R-:W-:Y:S01]  /*bfe0*/  UIADD3 UR6, UPT, UPT, UR16, -0x61c88647, URZ ;  /* 0x9e3779b910067890 */ /* 0x000fe2000fffe0ff */
[----:B------:R-:W-:Y:S01]  /*bff0*/  FSEL R228, R18, -INF , !P3 ;  /* 0xff80000012e47808 */ /* 0x000fe20005800000 */
[----:B------:R-:W-:Y:S01]  /*c000*/  UIADD3 UR21, UPT, UPT, UR17, 0x76cf5d0a, URZ ;  /* 0x76cf5d0a11157890 */ /* 0x000fe2000fffe0ff */
[----:B------:R-:W-:Y:S01]  /*c010*/  FSEL R224, R19, -INF , !P2 ;  /* 0xff80000013e07808 */ /* 0x000fe20005000000 */
[----:B------:R-:W-:Y:S01]  /*c020*/  UIADD3 UR20, UPT, UPT, UR17, 0x32370b8f, URZ ;  /* 0x32370b8f11147890 */ /* 0x000fe2000fffe0ff */
[----:B------:R-:W-:Y:S01]  /*c030*/  FMNMX3.FTZ R3, R2, R58, R22, !PT ;  /* 0x0000003a02037276 */ /* 0x000fe20007810016 */
[----:B------:R-:W3:Y:S01]  /*c040*/  LDCU UR22, c[0x0][0x45c] ;  /* 0x00008b80ff1677ac */ /* 0x000ee20008000800 */
[----:B------:R-:W-:Y:S01]  /*c050*/  FSEL R226, R14, -INF , !P1 ;  /* 0xff8000000ee27808 */ /* 0x000fe20004800000 */
[----:B------:R-:W-:Y:S01]  /*c060*/  STL.64 [R1], R184 ;  /* 0x000000b801007387 */ /* 0x000fe20000100a00 */
[----:B------:R-:W-:Y:S01]  /*c070*/  FSEL R227, R15, -INF , !P0 ;  /* 0xff8000000fe37808 */ /* 0x000fe20004000000 */
[----:B------:R-:W-:Y:S01]  /*c080*/  UIADD3 UR13, UPT, UPT, UR17, -0x56f99767, URZ ;  /* 0xa9066899110d7890 */ /* 0x000fe2000fffe0ff */
[-C--:B------:R-:W-:Y:S01]  /*c090*/  ISETP.GE.AND P3, PT, R34, R213.reuse, PT ;  /* 0x000000d52200720c */ /* 0x080fe20003f66270 */
[----:B------:R-:W-:Y:S01]  /*c0a0*/  UIADD3 UR19, UPT, UPT, UR17, -0x126145ec, URZ ;  /* 0xed9eba1411137890 */ /* 0x000fe2000fffe0ff */
[-C--:B------:R-:W-:Y:S01]  /*c0b0*/  ISETP.GE.AND P2, PT, R36, R213.reuse, PT ;  /* 0x000000d52400720c */ /* 0x080fe20003f46270 */
[----:B------:R-:W-:Y:S01]  /*c0c0*/  IMAD.MOV.U32 R59, RZ, RZ, R197 ;  /* 0x000000ffff3b7224 */ /* 0x000fe200078e00c5 */
[----:B------:R-:W-:Y:S01]  /*c0d0*/  FMNMX3.FTZ R2, R3, R228, R224, !PT ;  /* 0x000000e403027276 */ /* 0x000fe200078100e0 */
[----:B------:R-:W4:Y:S01]  /*c0e0*/  LDC R199, c[0x0][0x4f8] ;  /* 0x00013e00ffc77b82 */ /* 0x000f220000000800 */
[-C--:B------:R-:W-:Y:S01]  /*c0f0*/  ISETP.GE.AND P1, PT, R30, R213.reuse, PT ;  /* 0x000000d51e00720c */ /* 0x080fe20003f26270 */
[----:B------:R-:W-:Y:S01]  /*c100*/  IMAD.MOV.U32 R57, RZ, RZ, R202 ;  /* 0x000000ffff397224 */ /* 0x000fe200078e00ca */
[----:B------:R-:W-:Y:S01]  /*c110*/  ISETP.GE.AND P0, PT, R167, R213, PT ;  /* 0x000000d5a700720c */ /* 0x000fe20003f06270 */
[----:B-1----:R-:W-:Y:S01]  /*c120*/  IMAD.MOV.U32 R20, RZ, RZ, R200 ;  /* 0x000000ffff147224 */ /* 0x002fe200078e00c8 */
[----:B------:R-:W-:Y:S01]  /*c130*/  FSEL R207, R10, -INF , !P3 ;  /* 0xff8000000acf7808 */ /* 0x000fe20005800000 */
[----:B------:R-:W-:Y:S01]  /*c140*/  VIADD R200, R217, 0x9020 ;  /* 0x00009020d9c87836 */ /* 0x000fe20000000000 */
[----:B------:R-:W-:-:S02]  /*c150*/  FSEL R209, R11, -INF , !P2 ;  /* 0xff8000000bd17808 */ /* 0x000fc40005000000 */
[----:B------:R-:W-:Y:S02]  /*c160*/  FMNMX3.FTZ R2, R2, R226, R227, !PT ;  /* 0x000000e202027276 */ /* 0x000fe400078100e3 */
[----:B------:R-:W-:Y:S02]  /*c170*/  FSEL R205, R6, -INF , !P1 ;  /* 0xff80000006cd7808 */ /* 0x000fe40004800000 */
[----:B------:R-:W-:Y:S01]  /*c180*/  FSEL R201, R7, -INF , !P0 ;  /* 0xff80000007c97808 */ /* 0x000fe20004000000 */
[----:B------:R-:W-:Y:S01]  /*c190*/  VIADD R7, R236, 0xfffffffa ;  /* 0xfffffffaec077836 */ /* 0x000fe20000000000 */
[----:B------:R-:W-:Y:S02]  /*c1a0*/  FMNMX3.FTZ R2, R2, R207, R209, !PT ;  /* 0x000000cf02027276 */ /* 0x000fe400078100d1 */
[----:B--2---:R-:W-:Y:S02]  /*c1b0*/  FMNMX.FTZ R5, R4, R5, !PT ;  /* 0x0000000504057209 */ /* 0x004fe40007810000 */
[----:B------:R-:W-:-:S02]  /*c1c0*/  FMNMX3.FTZ R3, R2, R205, R201, !PT ;  /* 0x000000cd02037276 */ /* 0x000fc400078100c9 */
[----:B------:R-:W-:Y:S01]  /*c1d0*/  LOP3.LUT R6, R7, UR17, R251, 0x96, !PT ;  /* 0x0000001107067c12 */ /* 0x000fe2000f8e96fb */
[----:B------:R-:W1:Y:S01]  /*c1e0*/  SHFL.BFLY PT, R166, R5, 0x1, 0x1f ;  /* 0x0c201f0005a67f89 */ /* 0x000e6200000e0000 */
[----:B------:R-:W-:Y:S02]  /*c1f0*/  LOP3.LUT R4, R250, UR4, R245, 0x96, !PT ;  /* 0x00000004fa047c12 */ /* 0x000fe4000f8e96f5 */
[----:B------:R-:W-:Y:S01]  /*c200*/  MOV R213, R22 ;  /* 0x0000001600d57202 */ /* 0x000fe20000000f00 */
[----:B------:R-:W2:Y:S01]  /*c210*/  SHFL.BFLY PT, R2, R3, 0x2, 0x1f ;  /* 0x0c401f0003027f89 */ /* 0x000ea200000e0000 */
[----:B------:R-:W-:Y:S01]  /*c220*/  IMAD.WIDE.U32 R50, R6, -0x326172a9, RZ ;  /* 0xcd9e8d5706327825 */ /* 0x000fe200078e00ff */
[----:B----4-:R-:W-:Y:S02]  /*c230*/  LOP3.LUT R199, R199, 0xff, RZ, 0xc0, !PT ;  /* 0x000000ffc7c77812 */ /* 0x010fe400078ec0ff */
[----:B------:R-:W-:Y:S01]  /*c240*/  ISETP.GE.AND P2, PT, R44, R216, PT ;  /* 0x000000d82c00720c */ /* 0x000fe20003f46270 */
[----:B------:R-:W-:Y:S01]  /*c250*/  IMAD.WIDE.U32 R12, R4, -0x326172a9, RZ ;  /* 0xcd9e8d57040c7825 */ /* 0x000fe200078e00ff */
[----:B------:R-:W-:-:S02]  /*c260*/  LOP3.LUT R4, R218, UR6, R51, 0x96, !PT ;  /* 0x00000006da047c12 */ /* 0x000fc4000f8e9633 */
[----:B------:R-:W-:Y:S01]  /*c270*/  ISETP.GE.AND P5, PT, R240, R216, PT ;  /* 0x000000d8f000720c */ /* 0x000fe20003fa6270 */
[----:B------:R-:W-:Y:S01]  /*c280*/  IMAD R199, R199, 0x10000, R199 ;  /* 0x00010000c7c77824 */ /* 0x000fe200078e02c7 */
[----:B------:R-:W-:Y:S01]  /*c290*/  LOP3.LUT R6, R50, UR7, R13, 0x96, !PT ;  /* 0x0000000732067c12 */ /* 0x000fe2000f8e960d */
[----:B------:R-:W-:-:S04]  /*c2a0*/  IMAD.WIDE.U32 R8, R4, -0x2daee0ad, RZ ;  /* 0xd2511f5304087825 */ /* 0x000fc800078e00ff */
[----:B------:R-:W-:Y:S01]  /*c2b0*/  IMAD.WIDE.U32 R6, R6, -0x2daee0ad, RZ ;  /* 0xd2511f5306067825 */ /* 0x000fe200078e00ff */
[----:B------:R-:W-:Y:S02]  /*c2c0*/  LOP3.LUT R4, R244, UR21, R9, 0x96, !PT ;  /* 0x00000015f4047c12 */ /* 0x000fe4000f8e9609 */
[----:B-1----:R-:W-:Y:S02]  /*c2d0*/  FMNMX.FTZ R166, R5, R166, !PT ;  /* 0x000000a605a67209 */ /* 0x002fe40007810000 */
[----:B--2---:R-:W-:-:S03]  /*c2e0*/  FMNMX.FTZ R2, R3, R2, !PT ;  /* 0x0000000203027209 */ /* 0x004fc60007810000 */
[----:B---3--:R-:W-:Y:S01]  /*c2f0*/  FMUL.FTZ R208, R166, UR22 ;  /* 0x00000016a6d07c20 */ /* 0x008fe20008410000 */
[----:B------:R-:W-:Y:S01]  /*c300*/  LOP3.LUT R3, R8, UR20, R7, 0x96, !PT ;  /* 0x0000001408037c12 */ /* 0x000fe2000f8e9607 */
[----:B------:R-:W-:Y:S01]  /*c310*/  IMAD.WIDE.U32 R8, R4, -0x326172a9, RZ ;  /* 0xcd9e8d5704087825 */ /* 0x000fe200078e00ff */
[----:B------:R-:W-:Y:S01]  /*c320*/  FSETP.NEU.FTZ.AND P1, PT, R166, -INF , PT ;  /* 0xff800000a600780b */ /* 0x000fe20003f3d000 */
[----:B------:R-:W1:Y:S02]  /*c330*/  SHFL.BFLY PT, R165, R2, 0x1, 0x1f ;  /* 0x0c201f0002a57f89 */ /* 0x000e6400000e0000 */
[----:B------:R-:W-:Y:S01]  /*c340*/  IMAD.WIDE.U32 R38, R3, -0x326172a9, RZ ;  /* 0xcd9e8d5703267825 */ /* 0x000fe200078e00ff */
[----:B------:R-:W-:Y:S02]  /*c350*/  LOP3.LUT R4, R12, UR11, R9, 0x96, !PT ;  /* 0x0000000b0c047c12 */ /* 0x000fe4000f8e9609 */
[----:B------:R-:W-:Y:S02]  /*c360*/  FSEL R208, R208, RZ, P1 ;  /* 0x000000ffd0d07208 */ /* 0x000fe40000800000 */
[----:B------:R-:W-:Y:S01]  /*c370*/  LOP3.LUT R3, R8, UR10, R39, 0x96, !PT ;  /* 0x0000000a08037c12 */ /* 0x000fe2000f8e9627 */
[----:B------:R-:W-:Y:S01]  /*c380*/  IMAD.WIDE.U32 R4, R4, -0x2daee0ad, RZ ;  /* 0xd2511f5304047825 */ /* 0x000fe200078e00ff */
[----:B------:R-:W-:-:S03]  /*c390*/  FSEL R198, R166, RZ, P1 ;  /* 0x000000ffa6c67208 */ /* 0x000fc60000800000 */
[--C-:B------:R-:W-:Y:S01]  /*c3a0*/  FFMA.FTZ R194, R49, UR22, -R208.reuse ;  /* 0x0000001631c27c23 */ /* 0x100fe200080108d0 */
[----:B------:R-:W-:Y:S01]  /*c3b0*/  FFMA.FTZ R196, R47, UR22, -R208 ;  /* 0x000000162fc47c23 */ /* 0x000fe200080108d0 */
[----:B------:R-:W-:Y:S01]  /*c3c0*/  IMAD.WIDE.U32 R184, R3, -0x2daee0ad, RZ ;  /* 0xd2511f5303b87825 */ /* 0x000fe200078e00ff */
[----:B------:R-:W-:-:S03]  /*c3d0*/  LOP3.LUT R3, R6, UR19, R5, 0x96, !PT ;  /* 0x0000001306037c12 */ /* 0x000fc6000f8e9605 */
[----:B------:R-:W-:Y:S01]  /*c3e0*/  FADD.FTZ R198, R221, -R198 ;  /* 0x800000c6ddc67221 */ /* 0x000fe20000010000 */
[--C-:B------:R-:W-:Y:S01]  /*c3f0*/  FFMA.FTZ R193, R45, UR22, -R208.reuse ;  /* 0x000000162dc17c23 */ /* 0x100fe200080108d0 */
[----:B------:R-:W-:Y:S01]  /*c400*/  FFMA.FTZ R192, R29, UR22, -R208 ;  /* 0x000000161dc07c23 */ /* 0x000fe200080108d0 */
[----:B------:R-:W-:Y:S01]  /*c410*/  LOP3.LUT R8, R4, UR13, R185, 0x96, !PT ;  /* 0x0000000d04087c12 */ /* 0x000fe2000f8e96b9 */
[----:B------:R-:W-:-:S04]  /*c420*/  IMAD.WIDE.U32 R48, R3, -0x326172a9, RZ ;  /* 0xcd9e8d5703307825 */ /* 0x000fc800078e00ff */
[----:B------:R-:W-:Y:S01]  /*c430*/  FMUL.FTZ R198, R198, UR22 ;  /* 0x00000016c6c67c20 */ /* 0x000fe20008410000 */
[----:B------:R-:W-:Y:S01]  /*c440*/  MUFU.EX2 R196, R196 ;  /* 0x000000c400c47308 */ /* 0x000fe20000000800 */
[----:B------:R-:W-:Y:S01]  /*c450*/  ISETP.GE.AND P1, PT, R44, R215, PT ;  /* 0x000000d72c00720c */ /* 0x000fe20003f26270 */
[----:B------:R-:W-:Y:S01]  /*c460*/  IMAD.WIDE.U32 R8, R8, -0x326172a9, RZ ;  /* 0xcd9e8d5708087825 */ /* 0x000fe200078e00ff */
[----:B-1----:R-:W-:-:S03]  /*c470*/  FMNMX.FTZ R165, R2, R165, !PT ;  /* 0x000000a502a57209 */ /* 0x002fc60007810000 */
[----:B------:R-:W-:Y:S01]  /*c480*/  IMAD.MOV.U32 R6, RZ, RZ, R8 ;  /* 0x000000ffff067224 */ /* 0x000fe200078e0008 */
[C---:B------:R-:W-:Y:S01]  /*c490*/  PRMT R4, R8.reuse, 0x7771, RZ ;  /* 0x0000777108047816 */ /* 0x040fe200000000ff */
[----:B------:R-:W1:Y:S01]  /*c4a0*/  MUFU.EX2 R198, R198 ;  /* 0x000000c600c67308 */ /* 0x000e620000000800 */
[C---:B------:R-:W-:Y:S01]  /*c4b0*/  FSETP.NEU.FTZ.AND P0, PT, R165.reuse, -INF , PT ;  /* 0xff800000a500780b */ /* 0x040fe20003f1d000 */
[C---:B------:R-:W-:Y:S01]  /*c4c0*/  FMUL.FTZ R202, R165.reuse, UR22 ;  /* 0x00000016a5ca7c20 */ /* 0x040fe20008410000 */
[C---:B------:R-:W-:Y:S01]  /*c4d0*/  PRMT R5, R8.reuse, 0x7773, RZ ;  /* 0x0000777308057816 */ /* 0x040fe200000000ff */
[----:B------:R-:W-:Y:S01]  /*c4e0*/  IMAD.MOV.U32 R221, RZ, RZ, R28 ;  /* 0x000000ffffdd7224 */ /* 0x000fe200078e001c */
[----:B------:R-:W-:Y:S02]  /*c4f0*/  PRMT R12, R8, 0x7772, RZ ;  /* 0x00007772080c7816 */ /* 0x000fe400000000ff */
[----:B------:R-:W-:Y:S01]  /*c500*/  LOP3.LUT R8, R48, UR8, R9, 0x96, !PT ;  /* 0x0000000830087c12 */ /* 0x000fe2000f8e9609 */
[----:B------:R-:W-:Y:S01]  /*c510*/  MUFU.EX2 R194, R194 ;  /* 0x000000c200c27308 */ /* 0x000fe20000000800 */
[----:B------:R-:W-:-:S02]  /*c520*/  FSEL R9, R165, RZ, P0 ;  /* 0x000000ffa5097208 */ /* 0x000fc40000000000 */
[----:B------:R-:W-:Y:S02]  /*c530*/  IADD3 R2, PT, PT, R217, 0x9000, RZ ;  /* 0x00009000d9027810 */ /* 0x000fe40007ffe0ff */
[----:B------:R-:W-:Y:S01]  /*c540*/  FSEL R202, R202, RZ, P0 ;  /* 0x000000ffcaca7208 */ /* 0x000fe20000000000 */
[----:B------:R-:W-:Y:S01]  /*c550*/  FADD.FTZ R9, R220, -R9 ;  /* 0x80000009dc097221 */ /* 0x000fe20000010000 */
[----:B------:R-:W-:Y:S01]  /*c560*/  LOP3.LUT R7, R6, 0xff, RZ, 0xc0, !PT ;  /* 0x000000ff06077812 */ /* 0x000fe200078ec0ff */
[----:B------:R-:W-:Y:S01]  /*c570*/  @P6 VIADD R200, R2, 0xffffffe0 ;  /* 0xffffffe002c86836 */ /* 0x000fe20000000000 */
[----:B------:R-:W-:Y:S01]  /*c580*/  MUFU.EX2 R193, R193 ;  /* 0x000000c100c17308 */ /* 0x000fe20000000800 */
[----:B------:R-:W-:Y:S01]  /*c590*/  FMUL.FTZ R197, R9, UR22 ;  /* 0x0000001609c57c20 */ /* 0x000fe20008410000 */
[--C-:B------:R-:W-:Y:S01]  /*c5a0*/  FFMA.FTZ R3, R33, UR22, -R202.reuse ;  /* 0x0000001621037c23 */ /* 0x100fe200080108ca */
[--C-:B------:R-:W-:Y:S01]  /*c5b0*/  FFMA.FTZ R2, R31, UR22, -R202.reuse ;  /* 0x000000161f027c23 */ /* 0x100fe200080108ca */
[--C-:B------:R-:W-:Y:S01]  /*c5c0*/  FFMA.FTZ R164, R37, UR22, -R202.reuse ;  /* 0x0000001625a47c23 */ /* 0x100fe200080108ca */
[----:B------:R-:W-:Y:S01]  /*c5d0*/  FFMA.FTZ R195, R35, UR22, -R202 ;  /* 0x0000001623c37c23 */ /* 0x000fe200080108ca */
[----:B------:R-:W-:Y:S01]  /*c5e0*/  IMAD.MOV.U32 R220, RZ, RZ, R24 ;  /* 0x000000ffffdc7224 */ /* 0x000fe200078e0018 */
[--C-:B------:R-:W-:Y:S01]  /*c5f0*/  PRMT R12, R12, 0x5410, R5.reuse ;  /* 0x000054100c0c7816 */ /* 0x100fe20000000005 */
[----:B------:R-:W2:Y:S01]  /*c600*/  MUFU.EX2 R197, R197 ;  /* 0x000000c500c57308 */ /* 0x000ea20000000800 */
[C---:B------:R-:W-:Y:S01]  /*c610*/  LOP3.LUT R10, R8.reuse, 0xffff, RZ, 0xc0, !PT ;  /* 0x0000ffff080a7812 */ /* 0x040fe200078ec0ff */
[-C--:B-1----:R-:W-:Y:S01]  /*c620*/  FMUL.FTZ R21, R153, R198.reuse ;  /* 0x000000c699157220 */ /* 0x082fe20000410000 */
[----:B------:R-:W-:Y:S01]  /*c630*/  PRMT R5, R8, 0x7632, R5 ;  /* 0x0000763208057816 */ /* 0x000fe20000000005 */
[-C--:B------:R-:W-:Y:S01]  /*c640*/  FMUL.FTZ R45, R77, R198.reuse ;  /* 0x000000c64d2d7220 */ /* 0x080fe20000410000 */
[----:B------:R-:W-:Y:S01]  /*c650*/  PRMT R4, R7, 0x5410, R4 ;  /* 0x0000541007047816 */ /* 0x000fe20000000004 */
[-C--:B------:R-:W-:Y:S01]  /*c660*/  FMUL.FTZ R16, R156, R198.reuse ;  /* 0x000000c69c107220 */ /* 0x080fe20000410000 */
[----:B------:R-:W-:Y:S01]  /*c670*/  LOP3.LUT R7, R8, 0xff, RZ, 0xc0, !PT ;  /* 0x000000ff08077812 */ /* 0x000fe200078ec0ff */
[----:B------:R-:W1:Y:S01]  /*c680*/  MUFU.EX2 R192, R192 ;  /* 0x000000c000c07308 */ /* 0x000e620000000800 */
[----:B------:R-:W-:Y:S01]  /*c690*/  SHF.R.U32.HI R10, RZ, 0x8, R10 ;  /* 0x00000008ff0a7819 */ /* 0x000fe2000001160a */
[-C--:B------:R-:W-:Y:S01]  /*c6a0*/  FMUL.FTZ R17, R157, R198.reuse ;  /* 0x000000c69d117220 */ /* 0x080fe20000410000 */
[----:B------:R-:W-:Y:S01]  /*c6b0*/  SHF.R.U32.HI R8, RZ, 0x18, R8 ;  /* 0x00000018ff087819 */ /* 0x000fe20000011608 */
[----:B------:R-:W-:Y:S01]  /*c6c0*/  FMUL.FTZ R44, R76, R198 ;  /* 0x000000c64c2c7220 */ /* 0x000fe20000410000 */
[----:B------:R-:W-:Y:S01]  /*c6d0*/  LOP3.LUT R5, R5, 0xff, RZ, 0xc0, !PT ;  /* 0x000000ff05057812 */ /* 0x000fe200078ec0ff */
[----:B------:R-:W-:Y:S01]  /*c6e0*/  IMAD.MOV.U32 R156, RZ, RZ, R38 ;  /* 0x000000ffff9c7224 */ /* 0x000fe200078e0026 */
[----:B------:R-:W-:Y:S01]  /*c6f0*/  MOV R153, R32 ;  /* 0x0000002000997202 */ /* 0x000fe20000000f00 */
[----:B------:R-:W-:Y:S01]  /*c700*/  MUFU.EX2 R3, R3 ;  /* 0x0000000300037308 */ /* 0x000fe20000000800 */
[----:B--2---:R-:W-:Y:S01]  /*c710*/  FMUL.FTZ R23, R155, R197 ;  /* 0x000000c59b177220 */ /* 0x004fe20000410000 */
[----:B------:R-:W-:-:S02]  /*c720*/  IMAD.MOV.U32 R155, RZ, RZ, R46 ;  /* 0x000000ffff9b7224 */ /* 0x000fc400078e002e */
[-C--:B------:R-:W-:Y:S01]  /*c730*/  FMUL.FTZ R46, R78, R197.reuse ;  /* 0x000000c54e2e7220 */ /* 0x080fe20000410000 */
[----:B------:R-:W-:Y:S02]  /*c740*/  IMAD.MOV.U32 R78, RZ, RZ, R54 ;  /* 0x000000ffff4e7224 */ /* 0x000fe400078e0036 */
[-C--:B------:R-:W-:Y:S01]  /*c750*/  FMUL.FTZ R54, R94, R197.reuse ;  /* 0x000000c55e367220 */ /* 0x080fe20000410000 */
[----:B------:R-:W-:Y:S01]  /*c760*/  MOV R94, R220 ;  /* 0x000000dc005e7202 */ /* 0x000fe20000000f00 */
[----:B------:R-:W-:Y:S01]  /*c770*/  IMAD.MOV.U32 R220, RZ, RZ, R213 ;  /* 0x000000ffffdc7224 */ /* 0x000fe200078e00d5 */
[----:B------:R-:W2:Y:S01]  /*c780*/  MUFU.EX2 R2, R2 ;  /* 0x0000000200027308 */ /* 0x000ea20000000800 */
[----:B------:R-:W-:Y:S02]  /*c790*/  IMAD.MOV.U32 R213, RZ, RZ, R55 ;  /* 0x000000ffffd57224 */ /* 0x000fe400078e0037 */
[----:B------:R-:W-:Y:S01]  /*c7a0*/  FMUL.FTZ R55, R95, R197 ;  /* 0x000000c55f377220 */ /* 0x000fe20000410000 */
[----:B------:R-:W-:Y:S01]  /*c7b0*/  LOP3.LUT R12, R12, 0xff00ff, RZ, 0xc0, !PT ;  /* 0x00ff00ff0c0c7812 */ /* 0x000fe200078ec0ff */
[----:B------:R-:W-:Y:S01]  /*c7c0*/  IMAD.MOV.U32 R95, RZ, RZ, R56 ;  /* 0x000000ffff5f7224 */ /* 0x000fe200078e0038 */
[----:B------:R-:W-:Y:S01]  /*c7d0*/  PRMT R10, R7, 0x5410, R10 ;  /* 0x00005410070a7816 */ /* 0x000fe2000000000a */
[----:B------:R-:W-:Y:S01]  /*c7e0*/  FMUL.FTZ R56, R104, R198 ;  /* 0x000000c668387220 */ /* 0x000fe20000410000 */
[----:B------:R-:W-:Y:S01]  /*c7f0*/  PRMT R8, R5, 0x5410, R8 ;  /* 0x0000541005087816 */ /* 0x000fe20000000008 */
[----:B------:R-:W-:Y:S01]  /*c800*/  MUFU.EX2 R164, R164 ;  /* 0x000000a400a47308 */ /* 0x000fe20000000800 */
[----:B------:R-:W-:-:S02]  /*c810*/  IMAD.MOV.U32 R104, RZ, RZ, R57 ;  /* 0x000000ffff687224 */ /* 0x000fc400078e0039 */
[----:B------:R-:W-:Y:S01]  /*c820*/  FMUL.FTZ R57, R105, R198 ;  /* 0x000000c669397220 */ /* 0x000fe20000410000 */
[----:B------:R-:W-:Y:S02]  /*c830*/  IMAD.MOV.U32 R77, RZ, RZ, R153 ;  /* 0x000000ffff4d7224 */ /* 0x000fe400078e0099 */
[-C--:B------:R-:W-:Y:S01]  /*c840*/  FMUL.FTZ R18, R158, R197.reuse ;  /* 0x000000c59e127220 */ /* 0x080fe20000410000 */
[-C--:B------:R-:W-:Y:S01]  /*c850*/  FMUL.FTZ R19, R159, R197.reuse ;  /* 0x000000c59f137220 */ /* 0x080fe20000410000 */
[----:B------:R-:W-:Y:S01]  /*c860*/  IMAD.MOV.U32 R105, RZ, RZ, R58 ;  /* 0x000000ffff697224 */ /* 0x000fe200078e003a */
[----:B------:R-:W-:Y:S01]  /*c870*/  HSET2.LE.AND R15, R12, R199, PT ;  /* 0x000000c70c0f7233 */ /* 0x000fe20003803000 */
[----:B------:R-:W3:Y:S01]  /*c880*/  MUFU.EX2 R195, R195 ;  /* 0x000000c300c37308 */ /* 0x000ee20000000800 */
[----:B------:R-:W-:Y:S02]  /*c890*/  IMAD.MOV.U32 R158, RZ, RZ, R30 ;  /* 0x000000ffff9e7224 */ /* 0x000fe400078e001e */
[----:B------:R-:W-:Y:S01]  /*c8a0*/  FMUL.FTZ R22, R154, R197 ;  /* 0x000000c59a167220 */ /* 0x000fe20000410000 */
[----:B------:R-:W-:-:S02]  /*c8b0*/  IMAD.MOV.U32 R159, RZ, RZ, R27 ;  /* 0x000000ffff9f7224 */ /* 0x000fc400078e001b */
[----:B------:R-:W-:Y:S01]  /*c8c0*/  FMUL.FTZ R58, R106, R197 ;  /* 0x000000c56a3a7220 */ /* 0x000fe20000410000 */
[--C-:B------:R-:W-:Y:S01]  /*c8d0*/  HSET2.LE.AND R4, R4, R199.reuse, PT ;  /* 0x000000c704047233 */ /* 0x100fe20003803000 */
[----:B------:R-:W-:Y:S01]  /*c8e0*/  IMAD.MOV.U32 R157, RZ, RZ, R39 ;  /* 0x000000ffff9d7224 */ /* 0x000fe200078e0027 */
[----:B-1----:R-:W-:Y:S01]  /*c8f0*/  F2FP.F16.F32.PACK_AB R5, R192, R193 ;  /* 0x000000c1c005723e */ /* 0x002fe200000000ff */
[----:B------:R-:W-:Y:S01]  /*c900*/  IMAD.MOV.U32 R154, RZ, RZ, R36 ;  /* 0x000000ffff9a7224 */ /* 0x000fe200078e0024 */
[----:B--2---:R-:W-:Y:S01]  /*c910*/  F2FP.F16.F32.PACK_AB R12, R2, R3 ;  /* 0x00000003020c723e */ /* 0x004fe200000000ff */
[----:B------:R-:W-:Y:S01]  /*c920*/  FMUL.FTZ R28, R72, R198 ;  /* 0x000000c6481c7220 */ /* 0x000fe20000410000 */
[--C-:B------:R-:W-:Y:S01]  /*c930*/  HSET2.LE.AND R10, R10, R199.reuse, PT ;  /* 0x000000c70a0a7233 */ /* 0x100fe20003803000 */
[----:B------:R-:W-:Y:S01]  /*c940*/  IMAD.MOV.U32 R106, RZ, RZ, R59 ;  /* 0x000000ffff6a7224 */ /* 0x000fe200078e003b */
[----:B------:R-:W-:Y:S01]  /*c950*/  F2FP.F16.F32.PACK_AB R9, R194, R196 ;  /* 0x000000c4c209723e */ /* 0x000fe200000000ff */
[----:B------:R-:W-:Y:S01]  /*c960*/  FMUL.FTZ R76, R116, R198 ;  /* 0x000000c6744c7220 */ /* 0x000fe20000410000 */
[----:B------:R-:W-:Y:S01]  /*c970*/  HSET2.LE.AND R8, R8, R199, PT ;  /* 0x000000c708087233 */ /* 0x000fe20003803000 */
[----:B------:R-:W-:Y:S01]  /*c980*/  IMAD.MOV.U32 R72, RZ, RZ, R52 ;  /* 0x000000ffff487224 */ /* 0x000fe200078e0034 */
[----:B---3--:R-:W-:Y:S01]  /*c990*/  F2FP.F16.F32.PACK_AB R13, R195, R164 ;  /* 0x000000a4c30d723e */ /* 0x008fe200000000ff */
[----:B------:R-:W-:Y:S01]  /*c9a0*/  FMUL.FTZ R29, R73, R198 ;  /* 0x000000c6491d7220 */ /* 0x000fe20000410000 */
[----:B------:R-:W-:-:S02]  /*c9b0*/  IMAD.MOV.U32 R116, RZ, RZ, R77 ;  /* 0x000000ffff747224 */ /* 0x000fc400078e004d */
[-C--:B------:R-:W-:Y:S01]  /*c9c0*/  FMUL.FTZ R52, R92, R198.reuse ;  /* 0x000000c65c347220 */ /* 0x080fe20000410000 */
[----:B------:R-:W-:Y:S02]  /*c9d0*/  IMAD.MOV.U32 R73, RZ, RZ, R53 ;  /* 0x000000ffff497224 */ /* 0x000fe400078e0035 */
[-C--:B------:R-:W-:Y:S01]  /*c9e0*/  FMUL.FTZ R77, R117, R198.reuse ;  /* 0x000000c6754d7220 */ /* 0x080fe20000410000 */
[----:B------:R-:W-:Y:S02]  /*c9f0*/  IMAD.MOV.U32 R39, RZ, RZ, R20 ;  /* 0x000000ffff277224 */ /* 0x000fe400078e0014 */
[-C--:B------:R-:W-:Y:S01]  /*ca00*/  FMUL.FTZ R31, R75, R197.reuse ;  /* 0x000000c54b1f7220 */ /* 0x080fe20000410000 */
[-C--:B------:R-:W-:Y:S01]  /*ca10*/  FMUL.FTZ R36, R88, R198.reuse ;  /* 0x000000c658247220 */ /* 0x080fe20000410000 */
[----:B------:R-:W-:Y:S01]  /*ca20*/  FMUL.FTZ R47, R79, R197 ;  /* 0x000000c54f2f7220 */ /* 0x000fe20000410000 */
[----:B------:R-:W-:Y:S01]  /*ca30*/  FMUL.FTZ R53, R93, R198 ;  /* 0x000000c65d357220 */ /* 0x000fe20000410000 */
[----:B------:R-:W-:Y:S01]  /*ca40*/  IMAD.MOV.U32 R153, RZ, RZ, R159 ;  /* 0x000000ffff997224 */ /* 0x000fe200078e009f */
[----:B------:R-:W-:Y:S01]  /*ca50*/  MOV R117, R78 ;  /* 0x0000004e00757202 */ /* 0x000fe20000000f00 */
[----:B------:R-:W-:Y:S01]  /*ca60*/  IMAD.MOV.U32 R92, RZ, RZ, R158 ;  /* 0x000000ffff5c7224 */ /* 0x000fe200078e009e */
[----:B------:R-:W-:Y:S01]  /*ca70*/  LOP3.LUT R15, R12, R15, RZ, 0xc0, !PT ;  /* 0x0000000f0c0f7212 */ /* 0x000fe200078ec0ff */
[----:B------:R-:W-:Y:S01]  /*ca80*/  FMUL.FTZ R20, R152, R198 ;  /* 0x000000c698147220 */ /* 0x000fe20000410000 */
[----:B------:R-:W-:-:S02]  /*ca90*/  IMAD.MOV.U32 R88, RZ, RZ, R155 ;  /* 0x000000ffff587224 */ /* 0x000fc400078e009b */
[-C--:B------:R-:W-:Y:S01]  /*caa0*/  FMUL.FTZ R75, R111, R197.reuse ;  /* 0x000000c56f4b7220 */ /* 0x080fe20000410000 */
[----:B------:R-:W-:Y:S02]  /*cab0*/  IMAD.MOV.U32 R93, RZ, RZ, R154 ;  /* 0x000000ffff5d7224 */ /* 0x000fe400078e009a */
[-C--:B------:R-:W-:Y:S01]  /*cac0*/  FMUL.FTZ R78, R118, R197.reuse ;  /* 0x000000c5764e7220 */ /* 0x080fe20000410000 */
[----:B------:R-:W-:Y:S02]  /*cad0*/  IMAD.MOV.U32 R158, RZ, RZ, R156 ;  /* 0x000000ffff9e7224 */ /* 0x000fe400078e009c */
[----:B------:R-:W-:Y:S01]  /*cae0*/  FMUL.FTZ R79, R119, R197 ;  /* 0x000000c5774f7220 */ /* 0x000fe20000410000 */
        /* <DEDUP_REMOVED lines=8> */
[----:B------:R-:W-:-:S02]  /*cb70*/  IMAD.MOV.U32 R155, RZ, RZ, R51 ;  /* 0x000000ffff9b7224 */ /* 0x000fc400078e0033 */
[-C--:B------:R-:W-:Y:S01]  /*cb80*/  FMUL.FTZ R59, R107, R197.reuse ;  /* 0x000000c56b3b7220 */ /* 0x080fe20000410000 */
[----:B------:R-:W-:Y:S01]  /*cb90*/  IMAD.MOV.U32 R119, RZ, RZ, R106 ;  /* 0x000000ffff777224 */ /* 0x000fe200078e006a */
[----:B------:R-:W1:Y:S01]  /*cba0*/  LDSM.16.MT88.4 R4, [R217+0x9000] ;  /* 0x00900000d904783b */ /* 0x000e620000004200 */
[----:B------:R-:W-:Y:S02]  /*cbb0*/  IMAD.MOV.U32 R118, RZ, RZ, R105 ;  /* 0x000000ffff767224 */ /* 0x000fe400078e0069 */
[-C--:B------:R-:W-:Y:S01]  /*cbc0*/  FMUL.FTZ R38, R90, R197.reuse ;  /* 0x000000c55a267220 */ /* 0x080fe20000410000 */
[----:B------:R-:W-:Y:S01]  /*cbd0*/  IMAD.MOV.U32 R111, RZ, RZ, R104 ;  /* 0x000000ffff6f7224 */ /* 0x000fe200078e0068 */
[----:B------:R-:W2:Y:S01]  /*cbe0*/  LDSM.16.MT88.4 R8, [R200] ;  /* 0x00000000c808783b */ /* 0x000ea20000004200 */
[----:B------:R-:W-:Y:S02]  /*cbf0*/  IMAD.MOV.U32 R90, RZ, RZ, R39 ;  /* 0x000000ffff5a7224 */ /* 0x000fe400078e0027 */
[----:B------:R-:W-:Y:S01]  /*cc00*/  FMUL.FTZ R39, R91, R197 ;  /* 0x000000c55b277220 */ /* 0x000fe20000410000 */
[----:B------:R-:W-:Y:S01]  /*cc10*/  IMAD.MOV.U32 R91, RZ, RZ, R73 ;  /* 0x000000ffff5b7224 */ /* 0x000fe200078e0049 */
[----:B------:R-:W3:Y:S01]  /*cc20*/  LDSM.16.MT88.4 R24, [R217+0xa000] ;  /* 0x00a00000d918783b */ /* 0x000ee20000004200 */
[-C--:B------:R-:W-:Y:S01]  /*cc30*/  FMUL.FTZ R37, R89, R198.reuse ;  /* 0x000000c659257220 */ /* 0x080fe20000410000 */
[----:B------:R-:W-:Y:S01]  /*cc40*/  FMUL.FTZ R73, R109, R198 ;  /* 0x000000c66d497220 */ /* 0x000fe20000410000 */
[----:B------:R-:W-:Y:S01]  /*cc50*/  MOV R89, R72 ;  /* 0x0000004800597202 */ /* 0x000fe20000000f00 */
[----:B------:R-:W4:Y:S01]  /*cc60*/  LDSM.16.MT88.4 R32, [R200+0x1000] ;  /* 0x00100000c820783b */ /* 0x000f220000004200 */
[----:B------:R-:W-:-:S02]  /*cc70*/  IMAD.MOV.U32 R109, RZ, RZ, R92 ;  /* 0x000000ffff6d7224 */ /* 0x000fc400078e005c */
[-C--:B------:R-:W-:Y:S01]  /*cc80*/  FMUL.FTZ R72, R108, R198.reuse ;  /* 0x000000c66c487220 */ /* 0x080fe20000410000 */
[-C--:B------:R-:W-:Y:S01]  /*cc90*/  FMUL.FTZ R92, R140, R198.reuse ;  /* 0x000000c68c5c7220 */ /* 0x080fe20000410000 */
[----:B------:R-:W4:Y:S01]  /*cca0*/  LDSM.16.MT88.4 R48, [R217+0xb000] ;  /* 0x00b00000d930783b */ /* 0x000f220000004200 */
[----:B------:R-:W-:Y:S01]  /*ccb0*/  IMAD.MOV.U32 R108, RZ, RZ, R94 ;  /* 0x000000ffff6c7224 */ /* 0x000fe200078e005e */
[----:B------:R-:W-:Y:S01]  /*ccc0*/  MOV R140, R93 ;  /* 0x0000005d008c7202 */ /* 0x000fe20000000f00 */
[----:B------:R-:W-:Y:S01]  /*ccd0*/  FMUL.FTZ R93, R141, R198 ;  /* 0x000000c68d5d7220 */ /* 0x000fe20000410000 */
[----:B------:R-:W4:Y:S01]  /*cce0*/  LDSM.16.MT88.4 R104, [R200+0x2000] ;  /* 0x00200000c868783b */ /* 0x000f220000004200 */
[-C--:B------:R-:W-:Y:S01]  /*ccf0*/  FMUL.FTZ R94, R142, R197.reuse ;  /* 0x000000c58e5e7220 */ /* 0x080fe20000410000 */
[----:B------:R-:W-:Y:S02]  /*cd00*/  IMAD.MOV.U32 R141, RZ, RZ, R88 ;  /* 0x000000ffff8d7224 */ /* 0x000fe400078e0058 */
[----:B------:R-:W-:Y:S01]  /*cd10*/  FMUL.FTZ R30, R74, R197 ;  /* 0x000000c54a1e7220 */ /* 0x000fe20000410000 */
[----:B------:R-:W-:-:S02]  /*cd20*/  IMAD.MOV.U32 R142, RZ, RZ, R90 ;  /* 0x000000ffff8e7224 */ /* 0x000fc400078e005a */
[-C--:B------:R-:W-:Y:S01]  /*cd30*/  FMUL.FTZ R88, R124, R198.reuse ;  /* 0x000000c67c587220 */ /* 0x080fe20000410000 */
[-C--:B------:R-:W-:Y:S01]  /*cd40*/  FMUL.FTZ R74, R110, R197.reuse ;  /* 0x000000c56e4a7220 */ /* 0x080fe20000410000 */
[----:B------:R-:W-:Y:S02]  /*cd50*/  IMAD.MOV.U32 R124, RZ, RZ, R89 ;  /* 0x000000ffff7c7224 */ /* 0x000fe400078e0059 */
[-C--:B------:R-:W-:Y:S01]  /*cd60*/  FMUL.FTZ R89, R125, R198.reuse ;  /* 0x000000c67d597220 */ /* 0x080fe20000410000 */
[----:B------:R-:W-:Y:S02]  /*cd70*/  IMAD.MOV.U32 R110, RZ, RZ, R95 ;  /* 0x000000ffff6e7224 */ /* 0x000fe400078e005f */
[-C--:B------:R-:W-:Y:S01]  /*cd80*/  FMUL.FTZ R95, R143, R197.reuse ;  /* 0x000000c58f5f7220 */ /* 0x080fe20000410000 */
[----:B------:R-:W-:Y:S02]  /*cd90*/  IMAD.MOV.U32 R125, RZ, RZ, R91 ;  /* 0x000000ffff7d7224 */ /* 0x000fe400078e005b */
[-C--:B------:R-:W-:Y:S01]  /*cda0*/  FMUL.FTZ R90, R126, R197.reuse ;  /* 0x000000c57e5a7220 */ /* 0x080fe20000410000 */
[----:B------:R-:W-:Y:S01]  /*cdb0*/  FMUL.FTZ R91, R127, R197 ;  /* 0x000000c57f5b7220 */ /* 0x000fe20000410000 */
[----:B------:R-:W-:Y:S01]  /*cdc0*/  ISETP.GE.AND P3, PT, R142, R215, PT ;  /* 0x000000d78e00720c */ /* 0x000fe20003f66270 */
[-C--:B------:R-:W-:Y:S01]  /*cdd0*/  FMUL.FTZ R132, R132, R198.reuse ;  /* 0x000000c684847220 */ /* 0x080fe20000410000 */
[----:B------:R-:W-:Y:S01]  /*cde0*/  FMUL.FTZ R133, R133, R198 ;  /* 0x000000c685857220 */ /* 0x000fe20000410000 */
[-C--:B------:R-:W-:Y:S01]  /*cdf0*/  FMUL.FTZ R134, R134, R197.reuse ;  /* 0x000000c586867220 */ /* 0x080fe20000410000 */
[----:B------:R-:W-:Y:S01]  /*ce00*/  FMUL.FTZ R135, R135, R197 ;  /* 0x000000c587877220 */ /* 0x000fe20000410000 */
[-C--:B------:R-:W-:Y:S01]  /*ce10*/  ISETP.GE.AND P4, PT, R142, R216.reuse, PT ;  /* 0x000000d88e00720c */ /* 0x080fe20003f86270 */
[----:B------:R-:W-:Y:S01]  /*ce20*/  IMAD.MOV.U32 R127, RZ, RZ, R111 ;  /* 0x000000ffff7f7224 */ /* 0x000fe200078e006f */
[-C--:B------:R-:W-:Y:S01]  /*ce30*/  ISETP.GE.AND P0, PT, R240, R215.reuse, PT ;  /* 0x000000d7f000720c */ /* 0x080fe20003f06270 */
[----:B------:R-:W-:Y:S01]  /*ce40*/  IMAD.MOV.U32 R126, RZ, RZ, R110 ;  /* 0x000000ffff7e7224 */ /* 0x000fe200078e006e */
[----:B------:R-:W-:Y:S01]  /*ce50*/  FSEL R110, R188, -INF , !P2 ;  /* 0xff800000bc6e7808 */ /* 0x000fe20005000000 */
[----:B------:R-:W-:Y:S01]  /*ce60*/  IMAD.MOV.U32 R142, RZ, RZ, R124 ;  /* 0x000000ffff8e7224 */ /* 0x000fe200078e007c */
[----:B------:R-:W-:Y:S01]  /*ce70*/  FSEL R111, R190, -INF , !P1 ;  /* 0xff800000be6f7808 */ /* 0x000fe20004800000 */
[----:B------:R-:W-:Y:S01]  /*ce80*/  IMAD.MOV.U32 R124, RZ, RZ, R117 ;  /* 0x000000ffff7c7224 */ /* 0x000fe200078e0075 */
[C---:B------:R-:W-:Y:S01]  /*ce90*/  ISETP.GE.AND P2, PT, R141.reuse, R216, PT ;  /* 0x000000d88d00720c */ /* 0x040fe20003f46270 */
[----:B-1----:R-:W-:Y:S01]  /*cea0*/  HMMA.16816.F32 R16, R12, R4, R16 ;  /* 0x000000040c10723c */ /* 0x002fe20000001810 */
[----:B------:R-:W-:Y:S01]  /*ceb0*/  ISETP.GE.AND P1, PT, R141, R215, PT ;  /* 0x000000d78d00720c */ /* 0x000fe20003f26270 */
[----:B------:R-:W-:Y:S01]  /*cec0*/  IMAD.MOV.U32 R141, RZ, RZ, R109 ;  /* 0x000000ffff8d7224 */ /* 0x000fe200078e006d */
[----:B------:R-:W-:Y:S01]  /*ced0*/  MOV R143, R140 ;  /* 0x0000008c008f7202 */ /* 0x000fe20000000f00 */
[----:B------:R-:W-:Y:S01]  /*cee0*/  IMAD.MOV.U32 R140, RZ, RZ, R108 ;  /* 0x000000ffff8c7224 */ /* 0x000fe200078e006c */
[----:B------:R-:W-:-:S02]  /*cef0*/  FSEL R117, R182, -INF , !P3 ;  /* 0xff800000b6757808 */ /* 0x000fc40005800000 */
[-C--:B------:R-:W-:Y:S01]  /*cf00*/  ISETP.GE.AND P3, PT, R116, R215.reuse, PT ;  /* 0x000000d77400720c */ /* 0x080fe20003f66270 */
[C---:B------:R-:W-:Y:S01]  /*cf10*/  HMMA.16816.F32 R20, R12.reuse, R6, R20 ;  /* 0x000000060c14723c */ /* 0x040fe20000001814 */
[----:B------:R-:W-:Y:S01]  /*cf20*/  FSEL R108, R189, -INF , !P5 ;  /* 0xff800000bd6c7808 */ /* 0x000fe20006800000 */
[----:B------:R-:W-:Y:S01]  /*cf30*/  IMAD.MOV.U32 R188, RZ, RZ, R143 ;  /* 0x000000ffffbc7224 */ /* 0x000fe200078e008f */
[----:B------:R-:W-:Y:S02]  /*cf40*/  FSEL R109, R191, -INF , !P0 ;  /* 0xff800000bf6d7808 */ /* 0x000fe40004000000 */
[CC--:B------:R-:W-:Y:S02]  /*cf50*/  ISETP.GE.AND P5, PT, R125.reuse, R216.reuse, PT ;  /* 0x000000d87d00720c */ /* 0x0c0fe40003fa6270 */
[----:B------:R-:W-:Y:S01]  /*cf60*/  ISETP.GE.AND P0, PT, R125, R215, PT ;  /* 0x000000d77d00720c */ /* 0x000fe20003f06270 */
[----:B--2---:R-:W-:Y:S01]  /*cf70*/  HMMA.16816.F32 R28, R12, R8, R28 ;  /* 0x000000080c1c723c */ /* 0x004fe2000000181c */
[----:B------:R-:W-:Y:S01]  /*cf80*/  FSEL R180, R180, -INF , !P4 ;  /* 0xff800000b4b47808 */ /* 0x000fe20006000000 */
[----:B------:R-:W-:Y:S01]  /*cf90*/  IMAD.MOV.U32 R125, RZ, RZ, R119 ;  /* 0x000000ffff7d7224 */ /* 0x000fe200078e0077 */
[----:B------:R-:W-:-:S02]  /*cfa0*/  ISETP.GE.AND P4, PT, R116, R216, PT ;  /* 0x000000d87400720c */ /* 0x000fc40003f86270 */
[----:B------:R-:W-:Y:S01]  /*cfb0*/  FSEL R116, R181, -INF , !P2 ;  /* 0xff800000b5747808 */ /* 0x000fe20005000000 */
[----:B------:R-:W-:Y:S01]  /*cfc0*/  IMAD.MOV.U32 R190, RZ, RZ, R125 ;  /* 0x000000ffffbe7224 */ /* 0x000fe200078e007d */
[----:B------:R-:W-:Y:S01]  /*cfd0*/  FSEL R119, R183, -INF , !P1 ;  /* 0xff800000b7777808 */ /* 0x000fe20004800000 */
[C---:B------:R-:W-:Y:S01]  /*cfe0*/  HMMA.16816.F32 R44, R12.reuse, R10, R44 ;  /* 0x0000000a0c2c723c */ /* 0x040fe2000000182c */
[----:B------:R-:W-:Y:S01]  /*cff0*/  IMAD.MOV.U32 R125, RZ, RZ, R124 ;  /* 0x000000ffff7d7224 */ /* 0x000fe200078e007c */
[C---:B------:R-:W-:Y:S01]  /*d000*/  ISETP.GE.AND P2, PT, R127.reuse, R216, PT ;  /* 0x000000d87f00720c */ /* 0x040fe20003f46270 */
[----:B------:R-:W-:Y:S01]  /*d010*/  IMAD.MOV.U32 R124, RZ, RZ, R153 ;  /* 0x000000ffff7c7224 */ /* 0x000fe200078e0099 */
[----:B------:R-:W-:Y:S01]  /*d020*/  ISETP.GE.AND P1, PT, R127, R215, PT ;  /* 0x000000d77f00720c */ /* 0x000fe20003f26270 */
[----:B------:R-:W-:Y:S01]  /*d030*/  IMAD.MOV.U32 R127, RZ, RZ, R155 ;  /* 0x000000ffff7f7224 */ /* 0x000fe200078e009b */
[----:B------:R-:W-:Y:S02]  /*d040*/  MOV R189, R141 ;  /* 0x0000008d00bd7202 */ /* 0x000fe40000000f00 */
[----:B---3--:R-:W-:Y:S01]  /*d050*/  HMMA.16816.F32 R36, R12, R24, R36 ;  /* 0x000000180c24723c */ /* 0x008fe20000001824 */
[----:B------:R-:W-:-:S02]  /*d060*/  FSEL R141, R174, -INF , !P1 ;  /* 0xff800000ae8d7808 */ /* 0x000fc40004800000 */
[----:B------:R-:W-:-:S04]  /*d070*/  ISETP.GE.AND P1, PT, R142, R215, PT ;  /* 0x000000d78e00720c */ /* 0x000fc80003f26270 */
[----:B------:R-:W-:Y:S01]  /*d080*/  FSEL R155, R171, -INF , !P1 ;  /* 0xff800000ab9b7808 */ /* 0x000fe20004800000 */
[----:B------:R-:W-:Y:S01]  /*d090*/  HMMA.16816.F32 R52, R12, R26, R52 ;  /* 0x0000001a0c34723c */ /* 0x000fe20000001834 */
[----:B------:R-:W-:-:S07]  /*d0a0*/  ISETP.GE.AND P1, PT, R188, R216, PT ;  /* 0x000000d8bc00720c */ /* 0x000fce0003f26270 */
[C---:B----4-:R-:W-:Y:S08]  /*d0b0*/  HMMA.16816.F32 R56, R12.reuse, R32, R56 ;  /* 0x000000200c38723c */ /* 0x050ff00000001838 */
[C---:B------:R-:W-:Y:S08]  /*d0c0*/  HMMA.16816.F32 R72, R12.reuse, R34, R72 ;  /* 0x000000220c48723c */ /* 0x040ff00000001848 */
[C---:B------:R-:W-:Y:S08]  /*d0d0*/  HMMA.16816.F32 R76, R12.reuse, R48, R76 ;  /* 0x000000300c4c723c */ /* 0x040ff0000000184c */
[C---:B------:R-:W-:Y:S08]  /*d0e0*/  HMMA.16816.F32 R92, R12.reuse, R50, R92 ;  /* 0x000000320c5c723c */ /* 0x040ff0000000185c */
[C---:B------:R-:W-:Y:S08]  /*d0f0*/  HMMA.16816.F32 R88, R12.reuse, R104, R88 ;  /* 0x000000680c58723c */ /* 0x040ff00000001858 */
[----:B------:R-:W-:Y:S01]  /*d100*/  HMMA.16816.F32 R12, R12, R106, R132 ;  /* 0x0000006a0c0c723c */ /* 0x000fe20000001884 */
[----:B------:R-:W-:-:S02]  /*d110*/  FSEL R135, R179, -INF , !P3 ;  /* 0xff800000b3877808 */ /* 0x000fc40005800000 */
[-C--:B------:R-:W-:Y:S02]  /*d120*/  ISETP.GE.AND P3, PT, R140, R216.reuse, PT ;  /* 0x000000d88c00720c */ /* 0x080fe40003f66270 */
[----:B------:R-:W-:Y:S01]  /*d130*/  FSEL R132, R176, -INF , !P5 ;  /* 0xff800000b0847808 */ /* 0x000fe20006800000 */
[----:B------:R-:W-:Y:S01]  /*d140*/  IMAD.MOV.U32 R176, RZ, RZ, R125 ;  /* 0x000000ffffb07224 */ /* 0x000fe200078e007d */
[----:B------:R-:W-:Y:S02]  /*d150*/  FSEL R133, R178, -INF , !P0 ;  /* 0xff800000b2857808 */ /* 0x000fe40004000000 */
[C---:B------:R-:W-:Y:S02]  /*d160*/  ISETP.GE.AND P5, PT, R126.reuse, R216, PT ;  /* 0x000000d87e00720c */ /* 0x040fe40003fa6270 */
[----:B------:R-:W-:Y:S01]  /*d170*/  ISETP.GE.AND P0, PT, R126, R215, PT ;  /* 0x000000d77e00720c */ /* 0x000fe20003f06270 */
[----:B------:R-:W-:Y:S01]  /*d180*/  IMAD.MOV.U32 R126, RZ, RZ, R154 ;  /* 0x000000ffff7e7224 */ /* 0x000fe200078e009a */
[----:B------:R-:W-:-:S02]  /*d190*/  FSEL R154, R168, -INF , !P3 ;  /* 0xff800000a89a7808 */ /* 0x000fc40005800000 */
[-C--:B------:R-:W-:Y:S02]  /*d1a0*/  ISETP.GE.AND P3, PT, R242, R216.reuse, PT ;  /* 0x000000d8f200720c */ /* 0x080fe40003f66270 */
[----:B------:R-:W-:Y:S01]  /*d1b0*/  FSEL R134, R177, -INF , !P4 ;  /* 0xff800000b1867808 */ /* 0x000fe20006000000 */
[----:B------:R-:W-:Y:S01]  /*d1c0*/  IMAD.MOV.U32 R177, RZ, RZ, R176 ;  /* 0x000000ffffb17224 */ /* 0x000fe200078e00b0 */
        /* <DEDUP_REMOVED lines=8> */
[----:B------:R-:W-:Y:S02]  /*d250*/  FMNMX3.FTZ R41, R41, R180, R116, !PT ;  /* 0x000000b429297276 */ /* 0x000fe40007810074 */
[----:B------:R-:W-:-:S02]  /*d260*/  FMNMX3.FTZ R40, R222, R111, R109, !PT ;  /* 0x0000006fde287276 */ /* 0x000fc4000781006d */
[----:B------:R-:W-:Y:S01]  /*d270*/  FSEL R140, R172, -INF , !P2 ;  /* 0xff800000ac8c7808 */ /* 0x000fe20005000000 */
[----:B------:R-:W-:Y:S01]  /*d280*/  IMAD.MOV.U32 R172, RZ, RZ, R126 ;  /* 0x000000ffffac7224 */ /* 0x000fe200078e007e */
[----:B------:R-:W-:Y:S02]  /*d290*/  ISETP.GE.AND P2, PT, R142, R216, PT ;  /* 0x000000d88e00720c */ /* 0x000fe40003f46270 */
[----:B------:R-:W-:Y:S01]  /*d2a0*/  FSEL R142, R173, -INF , !P5 ;  /* 0xff800000ad8e7808 */ /* 0x000fe20006800000 */
[----:B------:R-:W-:Y:S01]  /*d2b0*/  IMAD.MOV.U32 R173, RZ, RZ, R127 ;  /* 0x000000ffffad7224 */ /* 0x000fe200078e007f */
[----:B------:R-:W-:Y:S02]  /*d2c0*/  FMNMX3.FTZ R41, R41, R132, R134, !PT ;  /* 0x0000008429297276 */ /* 0x000fe40007810086 */
[----:B------:R-:W-:Y:S02]  /*d2d0*/  FMNMX3.FTZ R40, R40, R117, R119, !PT ;  /* 0x0000007528287276 */ /* 0x000fe40007810077 */
[----:B------:R-:W-:-:S02]  /*d2e0*/  FSEL R240, R169, -INF , !P2 ;  /* 0xff800000a9f07808 */ /* 0x000fc40005000000 */
[----:B------:R-:W-:Y:S02]  /*d2f0*/  FMNMX3.FTZ R41, R41, R140, R142, !PT ;  /* 0x0000008c29297276 */ /* 0x000fe4000781008e */
[----:B------:R-:W-:Y:S02]  /*d300*/  FMNMX3.FTZ R40, R40, R133, R135, !PT ;  /* 0x0000008528287276 */ /* 0x000fe40007810087 */
[----:B------:R-:W-:Y:S02]  /*d310*/  ISETP.GE.AND P2, PT, R152, R216, PT ;  /* 0x000000d89800720c */ /* 0x000fe40003f46270 */
[----:B------:R-:W-:Y:S02]  /*d320*/  ISETP.GE.AND P5, PT, R252, R215, PT ;  /* 0x000000d7fc00720c */ /* 0x000fe40003fa6270 */
[----:B------:R-:W-:Y:S02]  /*d330*/  FMNMX3.FTZ R41, R41, R154, R240, !PT ;  /* 0x0000009a29297276 */ /* 0x000fe400078100f0 */
[----:B------:R-:W-:-:S02]  /*d340*/  FMNMX3.FTZ R40, R40, R141, R143, !PT ;  /* 0x0000008d28287276 */ /* 0x000fc4000781008f */
[-C--:B------:R-:W-:Y:S02]  /*d350*/  ISETP.GE.AND P3, PT, R152, R215.reuse, PT ;  /* 0x000000d79800720c */ /* 0x080fe40003f66270 */
[----:B------:R-:W-:Y:S01]  /*d360*/  MOV R125, R124 ;  /* 0x0000007c007d7202 */ /* 0x000fe20000000f00 */
[----:B------:R-:W-:Y:S01]  /*d370*/  IMAD.MOV.U32 R124, RZ, RZ, R118 ;  /* 0x000000ffff7c7224 */ /* 0x000fe200078e0076 */
[----:B------:R-:W-:Y:S01]  /*d380*/  FSEL R152, R64, -INF , !P2 ;  /* 0xff80000040987808 */ /* 0x000fe20005000000 */
[----:B------:R-:W-:Y:S01]  /*d390*/  IMAD.MOV.U32 R64, RZ, RZ, R156 ;  /* 0x000000ffff407224 */ /* 0x000fe200078e009c */
[----:B------:R-:W-:Y:S02]  /*d3a0*/  ISETP.GE.AND P0, PT, R189, R216, PT ;  /* 0x000000d8bd00720c */ /* 0x000fe40003f06270 */
[----:B------:R-:W-:Y:S02]  /*d3b0*/  FSEL R252, R42, -INF , !P5 ;  /* 0xff8000002afc7808 */ /* 0x000fe40006800000 */
[----:B------:R-:W-:-:S02]  /*d3c0*/  ISETP.GE.AND P2, PT, R188, R215, PT ;  /* 0x000000d7bc00720c */ /* 0x000fc40003f46270 */
[----:B------:R-:W-:Y:S02]  /*d3d0*/  FSEL R118, R43, -INF , !P4 ;  /* 0xff8000002b767808 */ /* 0x000fe40006000000 */
[----:B------:R-:W-:Y:S01]  /*d3e0*/  ISETP.GE.AND P5, PT, R167, R216, PT ;  /* 0x000000d8a700720c */ /* 0x000fe20003fa6270 */
[----:B------:R-:W-:Y:S01]  /*d3f0*/  IMAD.MOV.U32 R216, RZ, RZ, R190 ;  /* 0x000000ffffd87224 */ /* 0x000fe200078e00be */
[----:B------:R-:W-:Y:S01]  /*d400*/  FSEL R188, R65, -INF , !P1 ;  /* 0xff80000041bc7808 */ /* 0x000fe20004800000 */
[----:B------:R-:W-:Y:S01]  /*d410*/  IMAD.MOV.U32 R65, RZ, RZ, R157 ;  /* 0x000000ffff417224 */ /* 0x000fe200078e009d */
[----:B------:R-:W-:Y:S01]  /*d420*/  FMNMX3.FTZ R41, R41, R242, R178, !PT ;  /* 0x000000f229297276 */ /* 0x000fe200078100b2 */
[----:B------:R-:W-:Y:S01]  /*d430*/  IMAD.MOV.U32 R190, RZ, RZ, R213 ;  /* 0x000000ffffbe7224 */ /* 0x000fe200078e00d5 */
[----:B------:R-:W-:Y:S02]  /*d440*/  FMNMX3.FTZ R43, R40, R153, R155, !PT ;  /* 0x00000099282b7276 */ /* 0x000fe4000781009b */
[----:B------:R-:W-:-:S02]  /*d450*/  ISETP.GE.AND P1, PT, R189, R215, PT ;  /* 0x000000d7bd00720c */ /* 0x000fc40003f26270 */
[----:B------:R-:W-:Y:S02]  /*d460*/  FSEL R191, R60, -INF , !P0 ;  /* 0xff8000003cbf7808 */ /* 0x000fe40004000000 */
[----:B------:R-:W-:Y:S02]  /*d470*/  ISETP.GE.AND P0, PT, R167, R215, PT ;  /* 0x000000d7a700720c */ /* 0x000fe40003f06270 */
[----:B------:R-:W-:Y:S02]  /*d480*/  FSEL R182, R61, -INF , !P5 ;  /* 0xff8000003db67808 */ /* 0x000fe40006800000 */
[----:B------:R-:W-:Y:S02]  /*d490*/  FMNMX3.FTZ R41, R41, R152, R188, !PT ;  /* 0x0000009829297276 */ /* 0x000fe400078100bc */
[----:B------:R-:W-:Y:S01]  /*d4a0*/  FSEL R189, R66, -INF , !P3 ;  /* 0xff80000042bd7808 */ /* 0x000fe20005800000 */
[----:B------:R-:W-:Y:S01]  /*d4b0*/  IMAD.MOV.U32 R66, RZ, RZ, R158 ;  /* 0x000000ffff427224 */ /* 0x000fe200078e009e */
[----:B------:R-:W-:-:S02]  /*d4c0*/  FSEL R179, R67, -INF , !P2 ;  /* 0xff80000043b37808 */ /* 0x000fc40005000000 */
[----:B------:R-:W-:Y:S02]  /*d4d0*/  FMNMX3.FTZ R40, R43, R252, R118, !PT ;  /* 0x000000fc2b287276 */ /* 0x000fe40007810076 */
[----:B------:R-:W-:Y:S02]  /*d4e0*/  FMNMX3.FTZ R41, R41, R191, R182, !PT ;  /* 0x000000bf29297276 */ /* 0x000fe400078100b6 */
[----:B------:R-:W-:Y:S02]  /*d4f0*/  FSEL R183, R62, -INF , !P1 ;  /* 0xff8000003eb77808 */ /* 0x000fe40004800000 */
[----:B------:R-:W-:Y:S01]  /*d500*/  FSEL R181, R63, -INF , !P0 ;  /* 0xff8000003fb57808 */ /* 0x000fe20004000000 */
[----:B------:R-:W1:Y:S01]  /*d510*/  SHFL.BFLY PT, R42, R41, 0x2, 0x1f ;  /* 0x0c401f00292a7f89 */ /* 0x000e6200000e0000 */
[----:B------:R-:W-:Y:S02]  /*d520*/  FMNMX3.FTZ R40, R40, R189, R179, !PT ;  /* 0x000000bd28287276 */ /* 0x000fe400078100b3 */
[----:B------:R-:W-:-:S02]  /*d530*/  LOP3.LUT R60, R250, UR4, R247, 0x96, !PT ;  /* 0x00000004fa3c7c12 */ /* 0x000fc4000f8e96f7 */
[----:B------:R-:W-:Y:S02]  /*d540*/  FMNMX3.FTZ R43, R40, R183, R181, !PT ;  /* 0x000000b7282b7276 */ /* 0x000fe400078100b5 */
[----:B------:R-:W-:Y:S01]  /*d550*/  MOV R67, R159 ;  /* 0x0000009f00437202 */ /* 0x000fe20000000f00 */
[----:B------:R-:W-:Y:S01]  /*d560*/  IMAD.WIDE.U32 R126, R60, -0x326172a9, RZ ;  /* 0xcd9e8d573c7e7825 */ /* 0x000fe200078e00ff */
[----:B------:R-:W-:Y:S01]  /*d570*/  LOP3.LUT R60, R238, UR6, R173, 0x96, !PT ;  /* 0x00000006ee3c7c12 */ /* 0x000fe2000f8e96ad */
[----:B------:R-:W2:Y:S03]  /*d580*/  SHFL.BFLY PT, R40, R43, 0x2, 0x1f ;  /* 0x0c401f002b287f89 */ /* 0x000ea600000e0000 */
[----:B------:R-:W-:Y:S01]  /*d590*/  LOP3.LUT R61, R172, UR7, R127, 0x96, !PT ;  /* 0x00000007ac3d7c12 */ /* 0x000fe2000f8e967f */
[----:B------:R-:W-:-:S04]  /*d5a0*/  IMAD.WIDE.U32 R62, R60, -0x2daee0ad, RZ ;  /* 0xd2511f533c3e7825 */ /* 0x000fc800078e00ff */
[----:B------:R-:W-:Y:S01]  /*d5b0*/  IMAD.WIDE.U32 R158, R61, -0x2daee0ad, RZ ;  /* 0xd2511f533d9e7825 */ /* 0x000fe200078e00ff */
[----:B------:R-:W-:-:S03]  /*d5c0*/  LOP3.LUT R60, R246, UR21, R63, 0x96, !PT ;  /* 0x00000015f63c7c12 */ /* 0x000fc6000f8e963f */
[----:B------:R-:W-:Y:S01]  /*d5d0*/  IMAD.MOV.U32 R63, RZ, RZ, R127 ;  /* 0x000000ffff3f7224 */ /* 0x000fe200078e007f */
[----:B-1----:R-:W-:Y:S01]  /*d5e0*/  FMNMX.FTZ R41, R41, R42, !PT ;  /* 0x0000002a29297209 */ /* 0x002fe20007810000 */
[----:B------:R-:W-:Y:S01]  /*d5f0*/  IMAD.WIDE.U32 R156, R60, -0x326172a9, RZ ;  /* 0xcd9e8d573c9c7825 */ /* 0x000fe200078e00ff */
[----:B------:R-:W-:-:S03]  /*d600*/  LOP3.LUT R42, R62, UR20, R159, 0x96, !PT ;  /* 0x000000143e2a7c12 */ /* 0x000fc6000f8e969f */
[----:B------:R-:W-:Y:S01]  /*d610*/  IMAD.MOV.U32 R62, RZ, RZ, R126 ;  /* 0x000000ffff3e7224 */ /* 0x000fe200078e007e */
[----:B------:R-:W1:Y:S01]  /*d620*/  SHFL.BFLY PT, R168, R41, 0x1, 0x1f ;  /* 0x0c201f0029a87f89 */ /* 0x000e6200000e0000 */
[----:B------:R-:W-:Y:S01]  /*d630*/  IMAD.WIDE.U32 R126, R42, -0x326172a9, RZ ;  /* 0xcd9e8d572a7e7825 */ /* 0x000fe200078e00ff */
[----:B--2---:R-:W-:Y:S02]  /*d640*/  FMNMX.FTZ R40, R43, R40, !PT ;  /* 0x000000282b287209 */ /* 0x004fe40007810000 */
[----:B------:R-:W-:Y:S02]  /*d650*/  LOP3.LUT R43, R62, UR11, R157, 0x96, !PT ;  /* 0x0000000b3e2b7c12 */ /* 0x000fe4000f8e969d */
[----:B------:R-:W-:Y:S01]  /*d660*/  LOP3.LUT R156, R156, UR10, R127, 0x96, !PT ;  /* 0x0000000a9c9c7c12 */ /* 0x000fe2000f8e967f */
[----:B------:R-:W2:Y:S02]  /*d670*/  SHFL.BFLY PT, R167, R40, 0x1, 0x1f ;  /* 0x0c201f0028a77f89 */ /* 0x000ea400000e0000 */
[----:B------:R-:W-:-:S04]  /*d680*/  IMAD.WIDE.U32 R60, R43, -0x2daee0ad, RZ ;  /* 0xd2511f532b3c7825 */ /* 0x000fc800078e00ff */
[----:B------:R-:W-:Y:S01]  /*d690*/  IMAD.WIDE.U32 R156, R156, -0x2daee0ad, RZ ;  /* 0xd2511f539c9c7825 */ /* 0x000fe200078e00ff */
[----:B------:R-:W-:-:S04]  /*d6a0*/  LOP3.LUT R158, R158, UR19, R61, 0x96, !PT ;  /* 0x000000139e9e7c12 */ /* 0x000fc8000f8e963d */
[----:B------:R-:W-:Y:S01]  /*d6b0*/  LOP3.LUT R60, R60, UR13, R157, 0x96, !PT ;  /* 0x0000000d3c3c7c12 */ /* 0x000fe2000f8e969d */
[----:B------:R-:W-:Y:S01]  /*d6c0*/  IMAD.WIDE.U32 R158, R158, -0x326172a9, RZ ;  /* 0xcd9e8d579e9e7825 */ /* 0x000fe200078e00ff */
[----:B-1----:R-:W-:-:S03]  /*d6d0*/  FMNMX.FTZ R168, R41, R168, !PT ;  /* 0x000000a829a87209 */ /* 0x002fc60007810000 */
[----:B------:R-:W-:Y:S01]  /*d6e0*/  IMAD.WIDE.U32 R60, R60, -0x326172a9, RZ ;  /* 0xcd9e8d573c3c7825 */ /* 0x000fe200078e00ff */
[----:B------:R-:W-:-:S03]  /*d6f0*/  FSETP.NEU.FTZ.AND P1, PT, R168, -INF , PT ;  /* 0xff800000a800780b */ /* 0x000fc60003f3d000 */
[----:B------:R-:W-:Y:S01]  /*d700*/  FMUL.FTZ R213, R168, UR22 ;  /* 0x00000016a8d57c20 */ /* 0x000fe20008410000 */
[C---:B------:R-:W-:Y:S02]  /*d710*/  PRMT R42, R60.reuse, 0x7773, RZ ;  /* 0x000077733c2a7816 */ /* 0x040fe400000000ff */
[----:B------:R-:W-:Y:S02]  /*d720*/  PRMT R41, R60, 0x7772, RZ ;  /* 0x000077723c297816 */ /* 0x000fe400000000ff */
[----:B--2---:R-:W-:Y:S01]  /*d730*/  FMNMX.FTZ R167, R40, R167, !PT ;  /* 0x000000a728a77209 */ /* 0x004fe20007810000 */
[----:B------:R-:W-:Y:S01]  /*d740*/  IMAD.MOV.U32 R40, RZ, RZ, R60 ;  /* 0x000000ffff287224 */ /* 0x000fe200078e003c */
[----:B------:R-:W-:Y:S02]  /*d750*/  PRMT R41, R41, 0x5410, R42 ;  /* 0x0000541029297816 */ /* 0x000fe4000000002a */
[----:B------:R-:W-:Y:S02]  /*d760*/  LOP3.LUT R42, R158, UR8, R61, 0x96, !PT ;  /* 0x000000089e2a7c12 */ /* 0x000fe4000f8e963d */
[----:B------:R-:W-:-:S02]  /*d770*/  LOP3.LUT R43, R40, 0xff, RZ, 0xc0, !PT ;  /* 0x000000ff282b7812 */ /* 0x000fc400078ec0ff */
[----:B------:R-:W-:Y:S02]  /*d780*/  PRMT R60, R60, 0x7771, RZ ;  /* 0x000077713c3c7816 */ /* 0x000fe400000000ff */
[----:B------:R-:W-:Y:S02]  /*d790*/  FSEL R213, R213, RZ, P1 ;  /* 0x000000ffd5d57208 */ /* 0x000fe40000800000 */
[----:B------:R-:W-:Y:S02]  /*d7a0*/  LOP3.LUT R40, R42, 0xffff, RZ, 0xc0, !PT ;  /* 0x0000ffff2a287812 */ /* 0x000fe400078ec0ff */
[----:B------:R-:W-:Y:S01]  /*d7b0*/  PRMT R60, R43, 0x5410, R60 ;  /* 0x000054102b3c7816 */ /* 0x000fe2000000003c */
[--C-:B------:R-:W-:Y:S01]  /*d7c0*/  FFMA.FTZ R173, R180, UR22, -R213.reuse ;  /* 0x00000016b4ad7c23 */ /* 0x100fe200080108d5 */
[----:B------:R-:W-:Y:S01]  /*d7d0*/  SHF.R.U32.HI R40, RZ, 0x8, R40 ;  /* 0x00000008ff287819 */ /* 0x000fe20000011628 */
[C---:B------:R-:W-:Y:S01]  /*d7e0*/  FMUL.FTZ R180, R167.reuse, UR22 ;  /* 0x00000016a7b47c20 */ /* 0x040fe20008410000 */
[----:B------:R-:W-:Y:S01]  /*d7f0*/  LOP3.LUT R43, R42, 0xff, RZ, 0xc0, !PT ;  /* 0x000000ff2a2b7812 */ /* 0x000fe200078ec0ff */
[--C-:B------:R-:W-:Y:S01]  /*d800*/  FFMA.FTZ R172, R116, UR22, -R213.reuse ;  /* 0x0000001674ac7c23 */ /* 0x100fe200080108d5 */
[----:B------:R-:W-:Y:S01]  /*d810*/  FSETP.NEU.FTZ.AND P0, PT, R167, -INF , PT ;  /* 0xff800000a700780b */ /* 0x000fe20003f1d000 */
[--C-:B------:R-:W-:Y:S01]  /*d820*/  FFMA.FTZ R176, R110, UR22, -R213.reuse ;  /* 0x000000166eb07c23 */ /* 0x100fe200080108d5 */
[----:B------:R-:W-:Y:S01]  /*d830*/  PRMT R40, R43, 0x5410, R40 ;  /* 0x000054102b287816 */ /* 0x000fe20000000028 */
[----:B------:R-:W-:Y:S01]  /*d840*/  FFMA.FTZ R174, R108, UR22, -R213 ;  /* 0x000000166cae7c23 */ /* 0x000fe200080108d5 */
[----:B------:R-:W-:Y:S01]  /*d850*/  PRMT R43, R42, 0x7632, R43 ;  /* 0x000076322a2b7816 */ /* 0x000fe2000000002b */
[----:B------:R-:W-:Y:S01]  /*d860*/  IMAD.MOV.U32 R116, RZ, RZ, R62 ;  /* 0x000000ffff747224 */ /* 0x000fe200078e003e */
[----:B------:R-:W-:Y:S01]  /*d870*/  FSEL R180, R180, RZ, P0 ;  /* 0x000000ffb4b47208 */ /* 0x000fe20000000000 */
[----:B------:R-:W-:Y:S01]  /*d880*/  MUFU.EX2 R173, R173 ;  /* 0x000000ad00ad7308 */ /* 0x000fe20000000800 */
[----:B------:R-:W-:-:S02]  /*d890*/  FSEL R175, R167, RZ, P0 ;  /* 0x000000ffa7af7208 */ /* 0x000fc40000000000 */
[----:B------:R-:W-:Y:S02]  /*d8a0*/  SHF.R.U32.HI R42, RZ, 0x18, R42 ;  /* 0x00000018ff2a7819 */ /* 0x000fe4000001162a */
[----:B------:R-:W-:Y:S02]  /*d8b0*/  LOP3.LUT R43, R43, 0xff, RZ, 0xc0, !PT ;  /* 0x000000ff2b2b7812 */ /* 0x000fe400078ec0ff */
[----:B------:R-:W-:Y:S01]  /*d8c0*/  FSEL R62, R168, RZ, P1 ;  /* 0x000000ffa83e7208 */ /* 0x000fe20000800000 */
[----:B------:R-:W1:Y:S01]  /*d8d0*/  MUFU.EX2 R172, R172 ;  /* 0x000000ac00ac7308 */ /* 0x000e620000000800 */
[----:B------:R-:W-:Y:S01]  /*d8e0*/  FFMA.FTZ R169, R119, UR22, -R180 ;  /* 0x0000001677a97c23 */ /* 0x000fe200080108b4 */
[----:B------:R-:W-:Y:S01]  /*d8f0*/  FADD.FTZ R175, R222, -R175 ;  /* 0x800000afdeaf7221 */ /* 0x000fe20000010000 */
[----:B------:R-:W-:Y:S01]  /*d900*/  PRMT R42, R43, 0x5410, R42 ;  /* 0x000054102b2a7816 */ /* 0x000fe2000000002a */
[----:B------:R-:W-:Y:S02]  /*d910*/  IMAD.MOV.U32 R119, RZ, RZ, R178 ;  /* 0x000000ffff777224 */ /* 0x000fe400078e00b2 */
[----:B------:R-:W-:Y:S01]  /*d920*/  FFMA.FTZ R171, R111, UR22, -R180 ;  /* 0x000000166fab7c23 */ /* 0x000fe200080108b4 */
[----:B------:R-:W-:Y:S01]  /*d930*/  FADD.FTZ R43, R223, -R62 ;  /* 0x8000003edf2b7221 */ /* 0x000fe20000010000 */
[--C-:B------:R-:W-:Y:S01]  /*d940*/  FFMA.FTZ R178, R109, UR22, -R180.reuse ;  /* 0x000000166db27c23 */ /* 0x100fe200080108b4 */
[----:B------:R-:W-:Y:S01]  /*d950*/  FMUL.FTZ R175, R175, UR22 ;  /* 0x00000016afaf7c20 */ /* 0x000fe20008410000 */
[----:B------:R-:W-:Y:S01]  /*d960*/  MUFU.EX2 R176, R176 ;  /* 0x000000b000b07308 */ /* 0x000fe20000000800 */
[----:B------:R-:W-:Y:S01]  /*d970*/  FMUL.FTZ R43, R43, UR22 ;  /* 0x000000162b2b7c20 */ /* 0x000fe20008410000 */
[----:B------:R-:W-:Y:S01]  /*d980*/  FFMA.FTZ R170, R117, UR22, -R180 ;  /* 0x0000001675aa7c23 */ /* 0x000fe200080108b4 */
[----:B------:R-:W-:Y:S01]  /*d990*/  MOV R215, R216 ;  /* 0x000000d800d77202 */ /* 0x000fe20000000f00 */
[----:B------:R-:W-:Y:S01]  /*d9a0*/  IMAD.MOV.U32 R216, RZ, RZ, R177 ;  /* 0x000000ffffd87224 */ /* 0x000fe200078e00b1 */
[----:B------:R-:W-:Y:S01]  /*d9b0*/  MOV R110, R184 ;  /* 0x000000b8006e7202 */ /* 0x000fe20000000f00 */
[----:B------:R-:W-:-:S02]  /*d9c0*/  IMAD.MOV.U32 R111, RZ, RZ, R185 ;  /* 0x000000ffff6f7224 */ /* 0x000fc400078e00b9 */
[----:B------:R-:W2:Y:S08]  /*d9d0*/  MUFU.EX2 R174, R174 ;  /* 0x000000ae00ae7308 */ /* 0x000eb00000000800 */
[----:B------:R-:W-:Y:S08]  /*d9e0*/  MUFU.EX2 R171, R171 ;  /* 0x000000ab00ab7308 */ /* 0x000ff00000000800 */
[----:B------:R-:W3:Y:S01]  /*d9f0*/  MUFU.EX2 R178, R178 ;  /* 0x000000b200b27308 */ /* 0x000ee20000000800 */
[----:B------:R-:W-:-:S07]  /*da00*/  LOP3.LUT R62, R41, 0xff00ff, RZ, 0xc0, !PT ;  /* 0x00ff00ff293e7812 */ /* 0x000fce00078ec0ff */
[----:B------:R-:W-:Y:S01]  /*da10*/  MUFU.EX2 R177, R43 ;  /* 0x0000002b00b17308 */ /* 0x000fe20000000800 */
[----:B------:R-:W-:-:S07]  /*da20*/  HSET2.LE.AND R60, R60, R199, PT ;  /* 0x000000c73c3c7233 */ /* 0x000fce0003803000 */
[----:B------:R-:W4:Y:S01]  /*da30*/  MUFU.EX2 R175, R175 ;  /* 0x000000af00af7308 */ /* 0x000f220000000800 */
[----:B-1----:R-:W-:-:S07]  /*da40*/  F2FP.F16.F32.PACK_AB R41, R172, R173 ;  /* 0x000000adac29723e */ /* 0x002fce00000000ff */
[----:B------:R-:W-:Y:S01]  /*da50*/  MUFU.EX2 R170, R170 ;  /* 0x000000aa00aa7308 */ /* 0x000fe20000000800 */
[----:B------:R-:W-:-:S07]  /*da60*/  IMAD.MOV.U32 R222, RZ, RZ, R110 ;  /* 0x000000ffffde7224 */ /* 0x000fce00078e006e */
[----:B------:R-:W1:Y:S01]  /*da70*/  MUFU.EX2 R169, R169 ;  /* 0x000000a900a97308 */ /* 0x000e620000000800 */
[----:B------:R-:W-:Y:S02]  /*da80*/  LOP3.LUT R110, R41, R60, RZ, 0xc0, !PT ;  /* 0x0000003c296e7212 */ /* 0x000fe400078ec0ff */
[--C-:B------:R-:W-:Y:S02]  /*da90*/  HSET2.LE.AND R40, R40, R199.reuse, PT ;  /* 0x000000c728287233 */ /* 0x100fe40003803000 */
[--C-:B------:R-:W-:Y:S01]  /*daa0*/  HSET2.LE.AND R42, R42, R199.reuse, PT ;  /* 0x000000c72a2a7233 */ /* 0x100fe20003803000 */
[--C-:B------:R-:W-:Y:S01]  /*dab0*/  FFMA.FTZ R210, R210, UR22, -R208.reuse ;  /* 0x00000016d2d27c23 */ /* 0x100fe200080108d0 */
[----:B--2---:R-:W-:Y:S01]  /*dac0*/  F2FP.F16.F32.PACK_AB R41, R174, R176 ;  /* 0x000000b0ae29723e */ /* 0x004fe200000000ff */
[----:B------:R-:W-:Y:S01]  /*dad0*/  FFMA.FTZ R221, R221, UR22, -R208 ;  /* 0x00000016dddd7c23 */ /* 0x000fe200080108d0 */
[----:B---3--:R-:W-:Y:S01]  /*dae0*/  F2FP.F16.F32.PACK_AB R109, R178, R171 ;  /* 0x000000abb26d723e */ /* 0x008fe200000000ff */
[----:B----4-:R-:W-:Y:S01]  /*daf0*/  FMUL.FTZ R43, R163, R175 ;  /* 0x000000afa32b7220 */ /* 0x010fe20000410000 */
[----:B------:R-:W-:Y:S01]  /*db00*/  LOP3.LUT R108, R41, R40, RZ, 0xc0, !PT ;  /* 0x00000028296c7212 */ /* 0x000fe200078ec0ff */
[----:B------:R-:W-:Y:S01]  /*db10*/  FMUL.FTZ R40, R160, R177 ;  /* 0x000000b1a0287220 */ /* 0x000fe20000410000 */
[----:B------:R-:W-:Y:S01]  /*db20*/  IMAD.MOV.U32 R223, RZ, RZ, R111 ;  /* 0x000000ffffdf7224 */ /* 0x000fe200078e006f */
[----:B------:R-:W-:Y:S01]  /*db30*/  HSET2.LE.AND R111, R62, R199, PT ;  /* 0x000000c73e6f7233 */ /* 0x000fe20003803000 */
[----:B------:R-:W-:Y:S01]  /*db40*/  IMAD.MOV.U32 R160, RZ, RZ, R66 ;  /* 0x000000ffffa07224 */ /* 0x000fe200078e0042 */
[----:B------:R-:W-:Y:S01]  /*db50*/  LOP3.LUT R109, R109, R42, RZ, 0xc0, !PT ;  /* 0x0000002a6d6d7212 */ /* 0x000fe200078ec0ff */
[----:B------:R-:W-:Y:S01]  /*db60*/  IMAD.MOV.U32 R163, RZ, RZ, R65 ;  /* 0x000000ffffa37224 */ /* 0x000fe200078e0041 */
[----:B-1----:R-:W-:Y:S01]  /*db70*/  F2FP.F16.F32.PACK_AB R60, R169, R170 ;  /* 0x000000aaa93c723e */ /* 0x002fe200000000ff */
[----:B------:R-:W-:Y:S01]  /*db80*/  FMUL.FTZ R42, R162, R175 ;  /* 0x000000afa22a7220 */ /* 0x000fe20000410000 */
[----:B------:R-:W-:-:S02]  /*db90*/  IMAD.MOV.U32 R162, RZ, RZ, R64 ;  /* 0x000000ffffa27224 */ /* 0x000fc400078e0040 */
[-C--:B------:R-:W-:Y:S01]  /*dba0*/  FMUL.FTZ R41, R161, R177.reuse ;  /* 0x000000b1a1297220 */ /* 0x080fe20000410000 */
[-C--:B------:R-:W-:Y:S01]  /*dbb0*/  FMUL.FTZ R64, R84, R177.reuse ;  /* 0x000000b154407220 */ /* 0x080fe20000410000 */
[----:B------:R-:W-:Y:S01]  /*dbc0*/  IMAD.MOV.U32 R161, RZ, RZ, R67 ;  /* 0x000000ffffa17224 */ /* 0x000fe200078e0043 */
[----:B------:R-:W-:Y:S01]  /*dbd0*/  LOP3.LUT R84, R160, UR9, R163, 0x96, !PT ;  /* 0x00000009a0547c12 */ /* 0x000fe2000f8e96a3 */
[----:B------:R-:W-:Y:S01]  /*dbe0*/  FMUL.FTZ R65, R85, R177 ;  /* 0x000000b155417220 */ /* 0x000fe20000410000 */
[----:B------:R-:W-:Y:S01]  /*dbf0*/  LOP3.LUT R111, R60, R111, RZ, 0xc0, !PT ;  /* 0x0000006f3c6f7212 */ /* 0x000fe200078ec0ff */
[-C--:B------:R-:W-:Y:S01]  /*dc00*/  FMUL.FTZ R66, R86, R175.reuse ;  /* 0x000000af56427220 */ /* 0x080fe20000410000 */
[----:B------:R-:W-:Y:S01]  /*dc10*/  FMUL.FTZ R67, R87, R175 ;  /* 0x000000af57437220 */ /* 0x000fe20000410000 */
[-C--:B------:R-:W-:Y:S01]  /*dc20*/  FMUL.FTZ R96, R96, R177.reuse ;  /* 0x000000b160607220 */ /* 0x080fe20000410000 */
[----:B------:R-:W-:Y:S01]  /*dc30*/  FMUL.FTZ R97, R97, R177 ;  /* 0x000000b161617220 */ /* 0x000fe20000410000 */
[-C--:B------:R-:W-:Y:S01]  /*dc40*/  FMUL.FTZ R98, R98, R175.reuse ;  /* 0x000000af62627220 */ /* 0x080fe20000410000 */
[----:B------:R-:W-:Y:S01]  /*dc50*/  FMUL.FTZ R99, R99, R175 ;  /* 0x000000af63637220 */ /* 0x000fe20000410000 */
[----:B------:R-:W-:Y:S01]  /*dc60*/  UIADD3 UR4, UPT, UPT, UR17, 0x646e171e, URZ ;  /* 0x646e171e11047890 */ /* 0x000fe2000fffe0ff */
[----:B------:R-:W-:Y:S01]  /*dc70*/  IMAD.WIDE.U32 R86, R84, -0x2daee0ad, RZ ;  /* 0xd2511f5354567825 */ /* 0x000fe200078e00ff */
[----:B------:R-:W-:Y:S01]  /*dc80*/  MUFU.EX2 R210, R210 ;  /* 0x000000d200d27308 */ /* 0x000fe20000000800 */
[C---:B------:R-:W-:Y:S02]  /*dc90*/  HMMA.16816.F32 R64, R108.reuse, R24, R64 ;  /* 0x000000186c40723c */ /* 0x040fe40000001840 */
[-C--:B------:R-:W-:Y:S01]  /*dca0*/  FMUL.FTZ R60, R68, R177.reuse ;  /* 0x000000b1443c7220 */ /* 0x080fe20000410000 */
[----:B------:R-:W-:Y:S01]  /*dcb0*/  IMAD.MOV.U32 R117, RZ, RZ, R63 ;  /* 0x000000ffff757224 */ /* 0x000fe200078e003f */
[----:B------:R-:W-:Y:S01]  /*dcc0*/  MOV R84, R86 ;  /* 0x0000005600547202 */ /* 0x000fe20000000f00 */
[--C-:B------:R-:W-:Y:S01]  /*dcd0*/  FFMA.FTZ R190, R190, UR22, -R208.reuse ;  /* 0x00000016bebe7c23 */ /* 0x100fe200080108d0 */
[----:B------:R-:W-:Y:S01]  /*dce0*/  FFMA.FTZ R215, R215, UR22, -R208 ;  /* 0x00000016d7d77c23 */ /* 0x000fe200080108d0 */
[----:B------:R-:W-:Y:S01]  /*dcf0*/  FFMA.FTZ R220, R220, UR22, -R202 ;  /* 0x00000016dcdc7c23 */ /* 0x000fe200080108ca */
[----:B------:R-:W1:Y:S01]  /*dd00*/  MUFU.EX2 R221, R221 ;  /* 0x000000dd00dd7308 */ /* 0x000e620000000800 */
[----:B------:R-:W-:Y:S01]  /*dd10*/  HMMA.16816.F32 R24, R108, R26, R96 ;  /* 0x0000001a6c18723c */ /* 0x000fe20000001860 */
[----:B------:R-:W-:Y:S01]  /*dd20*/  LOP3.LUT R96, R222, UR4, R87, 0x96, !PT ;  /* 0x00000004de607c12 */ /* 0x000fe2000f8e9657 */
[----:B------:R-:W-:Y:S01]  /*dd30*/  FMUL.FTZ R61, R69, R177 ;  /* 0x000000b1453d7220 */ /* 0x000fe20000410000 */
[-C--:B------:R-:W-:Y:S01]  /*dd40*/  FMUL.FTZ R62, R70, R175.reuse ;  /* 0x000000af463e7220 */ /* 0x080fe20000410000 */
[----:B------:R-:W-:Y:S01]  /*dd50*/  FMUL.FTZ R63, R71, R175 ;  /* 0x000000af473f7220 */ /* 0x000fe20000410000 */
[-C--:B------:R-:W-:Y:S01]  /*dd60*/  FMUL.FTZ R80, R80, R177.reuse ;  /* 0x000000b150507220 */ /* 0x080fe20000410000 */
[----:B------:R-:W-:Y:S01]  /*dd70*/  FMUL.FTZ R81, R81, R177 ;  /* 0x000000b151517220 */ /* 0x000fe20000410000 */
[-C--:B------:R-:W-:Y:S01]  /*dd80*/  FMUL.FTZ R82, R82, R175.reuse ;  /* 0x000000af52527220 */ /* 0x080fe20000410000 */
[----:B------:R-:W-:Y:S01]  /*dd90*/  FMUL.FTZ R83, R83, R175 ;  /* 0x000000af53537220 */ /* 0x000fe20000410000 */
[----:B------:R-:W-:-:S02]  /*dda0*/  IMAD.MOV.U32 R223, RZ, RZ, R124 ;  /* 0x000000ffffdf7224 */ /* 0x000fc400078e007c */
[-C--:B------:R-:W-:Y:S01]  /*ddb0*/  FMUL.FTZ R68, R100, R177.reuse ;  /* 0x000000b164447220 */ /* 0x080fe20000410000 */
[----:B------:R-:W-:Y:S01]  /*ddc0*/  PRMT R98, R86, 0x7771, RZ ;  /* 0x0000777156627816 */ /* 0x000fe200000000ff */
[----:B------:R-:W-:Y:S01]  /*ddd0*/  FFMA.FTZ R216, R216, UR22, -R202 ;  /* 0x00000016d8d87c23 */ /* 0x000fe200080108ca */
[----:B------:R-:W-:Y:S01]  /*dde0*/  LOP3.LUT R124, R96, 0xffff, RZ, 0xc0, !PT ;  /* 0x0000ffff607c7812 */ /* 0x000fe200078ec0ff */
[--C-:B------:R-:W-:Y:S01]  /*ddf0*/  FFMA.FTZ R142, R142, UR22, -R213.reuse ;  /* 0x000000168e8e7c23 */ /* 0x100fe200080108d5 */
[----:B------:R-:W-:Y:S01]  /*de00*/  LOP3.LUT R99, R84, 0xff, RZ, 0xc0, !PT ;  /* 0x000000ff54637812 */ /* 0x000fe200078ec0ff */
[--C-:B------:R-:W-:Y:S01]  /*de10*/  FFMA.FTZ R140, R140, UR22, -R213.reuse ;  /* 0x000000168c8c7c23 */ /* 0x100fe200080108d5 */
[----:B------:R-:W-:Y:S01]  /*de20*/  PRMT R100, R86, 0x7773, RZ ;  /* 0x0000777356647816 */ /* 0x000fe200000000ff */
[----:B------:R-:W-:Y:S01]  /*de30*/  FFMA.FTZ R132, R132, UR22, -R213 ;  /* 0x0000001684847c23 */ /* 0x000fe200080108d5 */
[----:B------:R-:W-:Y:S01]  /*de40*/  PRMT R97, R86, 0x7772, RZ ;  /* 0x0000777256617816 */ /* 0x000fe200000000ff */
[-C--:B------:R-:W-:Y:S01]  /*de50*/  FMUL.FTZ R69, R101, R177.reuse ;  /* 0x000000b165457220 */ /* 0x080fe20000410000 */
[C---:B------:R-:W-:Y:S01]  /*de60*/  HMMA.16816.F32 R60, R108.reuse, R8, R60 ;  /* 0x000000086c3c723c */ /* 0x040fe2000000183c */
[----:B------:R-:W-:Y:S01]  /*de70*/  LOP3.LUT R101, R96, 0xff, RZ, 0xc0, !PT ;  /* 0x000000ff60657812 */ /* 0x000fe200078ec0ff */
[-C--:B------:R-:W-:Y:S01]  /*de80*/  FMUL.FTZ R148, R148, R177.reuse ;  /* 0x000000b194947220 */ /* 0x080fe20000410000 */
[----:B------:R-:W-:Y:S01]  /*de90*/  SHF.R.U32.HI R124, RZ, 0x8, R124 ;  /* 0x00000008ff7c7819 */ /* 0x000fe2000001167c */
[----:B------:R-:W-:Y:S01]  /*dea0*/  FMUL.FTZ R149, R149, R177 ;  /* 0x000000b195957220 */ /* 0x000fe20000410000 */
[----:B------:R-:W-:Y:S01]  /*deb0*/  PRMT R98, R99, 0x5410, R98 ;  /* 0x0000541063627816 */ /* 0x000fe20000000062 */
[-C--:B------:R-:W-:Y:S01]  /*dec0*/  FMUL.FTZ R150, R150, R175.reuse ;  /* 0x000000af96967220 */ /* 0x080fe20000410000 */
[-C--:B------:R-:W-:Y:S01]  /*ded0*/  FMUL.FTZ R151, R151, R175.reuse ;  /* 0x000000af97977220 */ /* 0x080fe20000410000 */
[C---:B------:R-:W-:Y:S01]  /*dee0*/  HMMA.16816.F32 R8, R108.reuse, R10, R80 ;  /* 0x0000000a6c08723c */ /* 0x040fe20000001850 */
        /* <DEDUP_REMOVED lines=24> */
[----:B------:R-:W-:Y:S01]  /*e070*/  PRMT R124, R101, 0x5410, R124 ;  /* 0x00005410657c7816 */ /* 0x000fe2000000007c */
[----:B------:R-:W-:Y:S01]  /*e080*/  FFMA.FTZ R134, R134, UR22, -R213 ;  /* 0x0000001686867c23 */ /* 0x000fe200080108d5 */
[----:B------:R-:W-:Y:S01]  /*e090*/  SHF.R.U32.HI R136, RZ, 0x18, R96 ;  /* 0x00000018ff887819 */ /* 0x000fe20000011660 */
[--C-:B------:R-:W-:Y:S01]  /*e0a0*/  FFMA.FTZ R141, R141, UR22, -R180.reuse ;  /* 0x000000168d8d7c23 */ /* 0x100fe200080108b4 */
[----:B------:R-:W-:Y:S01]  /*e0b0*/  LOP3.LUT R99, R99, 0xff, RZ, 0xc0, !PT ;  /* 0x000000ff63637812 */ /* 0x000fe200078ec0ff */
[----:B------:R-:W-:Y:S01]  /*e0c0*/  FFMA.FTZ R143, R143, UR22, -R180 ;  /* 0x000000168f8f7c23 */ /* 0x000fe200080108b4 */
[--C-:B------:R-:W-:Y:S01]  /*e0d0*/  HSET2.LE.AND R98, R98, R199.reuse, PT ;  /* 0x000000c762627233 */ /* 0x100fe20003803000 */
[C---:B------:R-:W-:Y:S01]  /*e0e0*/  HMMA.16816.F32 R40, R108.reuse, R4, R40 ;  /* 0x000000046c28723c */ /* 0x040fe20000001828 */
[----:B-1----:R-:W-:Y:S01]  /*e0f0*/  F2FP.F16.F32.PACK_AB R101, R221, R210 ;  /* 0x000000d2dd65723e */ /* 0x002fe200000000ff */
[----:B------:R-:W-:Y:S01]  /*e100*/  IMAD.MOV.U32 R160, RZ, RZ, R119 ;  /* 0x000000ffffa07224 */ /* 0x000fe200078e0077 */
[----:B------:R-:W-:Y:S01]  /*e110*/  LOP3.LUT R96, R97, 0xff00ff, RZ, 0xc0, !PT ;  /* 0x00ff00ff61607812 */ /* 0x000fe200078ec0ff */
[----:B------:R-:W-:Y:S01]  /*e120*/  IMAD.MOV.U32 R161, RZ, RZ, R118 ;  /* 0x000000ffffa17224 */ /* 0x000fe200078e0076 */
[----:B------:R-:W-:Y:S01]  /*e130*/  PRMT R136, R99, 0x5410, R136 ;  /* 0x0000541063887816 */ /* 0x000fe20000000088 */
[----:B------:R-:W-:Y:S01]  /*e140*/  IMAD.MOV.U32 R162, RZ, RZ, R116 ;  /* 0x000000ffffa27224 */ /* 0x000fe200078e0074 */
[----:B------:R-:W-:Y:S01]  /*e150*/  LDSM.16.MT88.4 R112, [R217+0xa400] ;  /* 0x00a40000d970783b */ /* 0x000fe20000004200 */
[C---:B------:R-:W-:Y:S01]  /*e160*/  HMMA.16816.F32 R4, R108.reuse, R6, R148 ;  /* 0x000000066c04723c */ /* 0x040fe20000001894 */
[----:B------:R-:W-:Y:S01]  /*e170*/  IMAD.MOV.U32 R150, RZ, RZ, R126 ;  /* 0x000000ffff967224 */ /* 0x000fe200078e007e */
[----:B------:R-:W-:Y:S01]  /*e180*/  LOP3.LUT R126, R101, R98, RZ, 0xc0, !PT ;  /* 0x00000062657e7212 */ /* 0x000fe200078ec0ff */
[----:B------:R-:W-:Y:S01]  /*e190*/  IMAD.MOV.U32 R151, RZ, RZ, R127 ;  /* 0x000000ffff977224 */ /* 0x000fe200078e007f */
[--C-:B------:R-:W-:Y:S01]  /*e1a0*/  HSET2.LE.AND R127, R96, R199.reuse, PT ;  /* 0x000000c7607f7233 */ /* 0x100fe20003803000 */
[----:B------:R-:W-:Y:S01]  /*e1b0*/  IMAD.MOV.U32 R163, RZ, RZ, R117 ;  /* 0x000000ffffa37224 */ /* 0x000fe200078e0075 */
[----:B------:R-:W-:Y:S02]  /*e1c0*/  LDSM.16.MT88.4 R100, [R217+0xb400] ;  /* 0x00b40000d964783b */ /* 0x000fe40000004200 */
[C---:B------:R-:W-:Y:S01]  /*e1d0*/  HMMA.16816.F32 R68, R108.reuse, R32, R68 ;  /* 0x000000206c44723c */ /* 0x040fe20000001844 */
[----:B------:R-:W-:Y:S01]  /*e1e0*/  FFMA.FTZ R223, R223, UR22, -R202 ;  /* 0x00000016dfdf7c23 */ /* 0x000fe200080108ca */
[----:B------:R-:W-:Y:S04]  /*e1f0*/  LDSM.16.MT88.4 R116, [R200+0x400] ;  /* 0x00040000c874783b */ /* 0x000fe80000004200 */
[----:B------:R-:W-:Y:S02]  /*e200*/  LDSM.16.MT88.4 R96, [R200+0x2400] ;  /* 0x00240000c860783b */ /* 0x000fe40000004200 */
[C---:B------:R-:W-:Y:S01]  /*e210*/  HMMA.16816.F32 R80, R108.reuse, R48, R80 ;  /* 0x000000306c50723c */ /* 0x040fe20000001850 */
[--C-:B------:R-:W-:Y:S01]  /*e220*/  FFMA.FTZ R133, R133, UR22, -R180.reuse ;  /* 0x0000001685857c23 */ /* 0x100fe200080108b4 */
[----:B------:R-:W-:Y:S01]  /*e230*/  FFMA.FTZ R135, R135, UR22, -R180 ;  /* 0x0000001687877c23 */ /* 0x000fe200080108b4 */
[----:B------:R-:W-:Y:S01]  /*e240*/  UIADD3 UR23, UPT, UPT, UR17, -0x4498517b, URZ ;  /* 0xbb67ae8511177890 */ /* 0x000fe2000fffe0ff */
[----:B------:R1:W5:Y:S01]  /*e250*/  LDL.LU.64 R184, [R1] ;  /* 0x0000000001b87983 */ /* 0x0003620000300a00 */
[----:B------:R-:W-:Y:S01]  /*e260*/  MUFU.EX2 R190, R190 ;  /* 0x000000be00be7308 */ /* 0x000fe20000000800 */
[----:B------:R-:W-:Y:S01]  /*e270*/  FFMA.FTZ R222, R125, UR22, -R202 ;  /* 0x000000167dde7c23 */ /* 0x000fe200080108ca */
[----:B------:R-:W-:Y:S01]  /*e280*/  HSET2.LE.AND R124, R124, R199, PT ;  /* 0x000000c77c7c7233 */ /* 0x000fe20003803000 */
[----:B------:R-:W-:Y:S01]  /*e290*/  HMMA.16816.F32 R84, R108, R104, R84 ;  /* 0x000000686c54723c */ /* 0x000fe20000001854 */
[----:B------:R-:W-:Y:S01]  /*e2a0*/  LOP3.LUT R158, R150, UR9, R159, 0x96, !PT ;  /* 0x00000009969e7c12 */ /* 0x000fe2000f8e969f */
[--C-:B------:R-:W-:Y:S01]  /*e2b0*/  FFMA.FTZ R241, R241, UR22, -R208.reuse ;  /* 0x00000016f1f17c23 */ /* 0x100fe200080108d0 */
[----:B------:R-:W-:Y:S01]  /*e2c0*/  LOP3.LUT R138, R250, UR23, R245, 0x96, !PT ;  /* 0x00000017fa8a7c12 */ /* 0x000fe2000f8e96f5 */
[----:B------:R-:W-:Y:S01]  /*e2d0*/  FFMA.FTZ R225, R225, UR22, -R208 ;  /* 0x00000016e1e17c23 */ /* 0x000fe200080108d0 */
[----:B------:R-:W2:Y:S01]  /*e2e0*/  MUFU.EX2 R215, R215 ;  /* 0x000000d700d77308 */ /* 0x000ea20000000800 */
[----:B------:R-:W-:-:S04]  /*e2f0*/  IMAD.WIDE.U32 R158, R158, -0x2daee0ad, RZ ;  /* 0xd2511f539e9e7825 */ /* 0x000fc800078e00ff */
[----:B------:R-:W-:Y:S01]  /*e300*/  FFMA.FTZ R214, R214, UR22, -R208 ;  /* 0x00000016d6d67c23 */ /* 0x000fe200080108d0 */
[C---:B------:R-:W-:Y:S01]  /*e310*/  HMMA.16816.F32 R32, R108.reuse, R34, R144 ;  /* 0x000000226c20723c */ /* 0x040fe20000001890 */
[----:B------:R-:W-:Y:S01]  /*e320*/  MOV R144, R162 ;  /* 0x000000a200907202 */ /* 0x000fe20000000f00 */
[----:B------:R-:W-:Y:S02]  /*e330*/  IMAD.MOV.U32 R145, RZ, RZ, R163 ;  /* 0x000000ffff917224 */ /* 0x000fe400078e00a3 */
[--C-:B------:R-:W-:Y:S01]  /*e340*/  FFMA.FTZ R228, R228, UR22, -R202.reuse ;  /* 0x00000016e4e47c23 */ /* 0x100fe200080108ca */
[----:B------:R-:W-:Y:S01]  /*e350*/  IMAD.WIDE.U32 R138, R138, -0x326172a9, RZ ;  /* 0xcd9e8d578a8a7825 */ /* 0x000fe200078e00ff */
[----:B------:R-:W-:Y:S03]  /*e360*/  MUFU.EX2 R223, R223 ;  /* 0x000000df00df7308 */ /* 0x000fe60000000800 */
[----:B------:R-:W-:Y:S01]  /*e370*/  FFMA.FTZ R227, R227, UR22, -R202 ;  /* 0x00000016e3e37c23 */ /* 0x000fe200080108ca */
[----:B------:R-:W-:Y:S01]  /*e380*/  FFMA.FTZ R154, R154, UR22, -R213 ;  /* 0x000000169a9a7c23 */ /* 0x000fe200080108d5 */
[----:B------:R-:W-:Y:S01]  /*e390*/  HMMA.16816.F32 R48, R108, R50, R120 ;  /* 0x000000326c30723c */ /* 0x000fe20000001878 */
[----:B------:R-:W3:Y:S01]  /*e3a0*/  LDSM.16.MT88.4 R120, [R217+0x9400] ;  /* 0x00940000d978783b */ /* 0x000ee20000004200 */
[----:B------:R-:W-:-:S02]  /*e3b0*/  IMAD.MOV.U32 R157, RZ, RZ, R145 ;  /* 0x000000ffff9d7224 */ /* 0x000fc400078e0091 */
[--C-:B------:R-:W-:Y:S01]  /*e3c0*/  FFMA.FTZ R252, R252, UR22, -R180.reuse ;  /* 0x00000016fcfc7c23 */ /* 0x100fe200080108b4 */
[--C-:B------:R-:W-:Y:S01]  /*e3d0*/  FFMA.FTZ R153, R153, UR22, -R180.reuse ;  /* 0x0000001699997c23 */ /* 0x100fe200080108b4 */
[----:B------:R-:W4:Y:S01]  /*e3e0*/  MUFU.EX2 R220, R220 ;  /* 0x000000dc00dc7308 */ /* 0x000f220000000800 */
[----:B--2---:R-:W-:Y:S01]  /*e3f0*/  F2FP.F16.F32.PACK_AB R125, R215, R190 ;  /* 0x000000bed77d723e */ /* 0x004fe200000000ff */
[----:B------:R-:W-:Y:S01]  /*e400*/  FFMA.FTZ R155, R155, UR22, -R180 ;  /* 0x000000169b9b7c23 */ /* 0x000fe200080108b4 */
[----:B------:R-:W-:Y:S01]  /*e410*/  HMMA.16816.F32 R104, R108, R106, R128 ;  /* 0x0000006a6c68723c */ /* 0x000fe20000001880 */
[----:B------:R-:W2:Y:S01]  /*e420*/  LDSM.16.MT88.4 R108, [R200+0x1400] ;  /* 0x00140000c86c783b */ /* 0x000ea20000004200 */
[----:B------:R-:W-:Y:S01]  /*e430*/  LOP3.LUT R124, R125, R124, RZ, 0xc0, !PT ;  /* 0x0000007c7d7c7212 */ /* 0x000fe200078ec0ff */
[--C-:B------:R-:W-:Y:S01]  /*e440*/  FFMA.FTZ R211, R211, UR22, -R208.reuse ;  /* 0x00000016d3d37c23 */ /* 0x100fe200080108d0 */
[----:B------:R-:W-:Y:S01]  /*e450*/  HSET2.LE.AND R125, R136, R199, PT ;  /* 0x000000c7887d7233 */ /* 0x000fe20003803000 */
[----:B------:R-:W-:Y:S01]  /*e460*/  MUFU.EX2 R216, R216 ;  /* 0x000000d800d87308 */ /* 0x000fe20000000800 */
[----:B------:R-:W-:Y:S01]  /*e470*/  PRMT R130, R158, 0x7773, RZ ;  /* 0x000077739e827816 */ /* 0x000fe200000000ff */
[--C-:B------:R-:W-:Y:S01]  /*e480*/  FFMA.FTZ R206, R206, UR22, -R208.reuse ;  /* 0x00000016cece7c23 */ /* 0x100fe200080108d0 */
[--C-:B------:R-:W-:Y:S01]  /*e490*/  FFMA.FTZ R204, R204, UR22, -R208.reuse ;  /* 0x00000016cccc7c23 */ /* 0x100fe200080108d0 */
[----:B------:R-:W-:Y:S01]  /*e4a0*/  FFMA.FTZ R203, R203, UR22, -R208 ;  /* 0x00000016cbcb7c23 */ /* 0x000fe200080108d0 */
[--C-:B------:R-:W-:Y:S01]  /*e4b0*/  FFMA.FTZ R207, R207, UR22, -R202.reuse ;  /* 0x00000016cfcf7c23 */ /* 0x100fe200080108ca */
[----:B------:R-:W-:Y:S01]  /*e4c0*/  FFMA.FTZ R205, R205, UR22, -R202 ;  /* 0x00000016cdcd7c23 */ /* 0x000fe200080108ca */
[----:B------:R-:W-:Y:S01]  /*e4d0*/  FFMA.FTZ R188, R188, UR22, -R213 ;  /* 0x00000016bcbc7c23 */ /* 0x000fe200080108d5 */
[----:B------:R-:W1:Y:S01]  /*e4e0*/  MUFU.EX2 R222, R222 ;  /* 0x000000de00de7308 */ /* 0x000e620000000800 */
[----:B----4-:R-:W-:Y:S01]  /*e4f0*/  F2FP.F16.F32.PACK_AB R128, R220, R223 ;  /* 0x000000dfdc80723e */ /* 0x010fe200000000ff */
[----:B------:R-:W-:Y:S01]  /*e500*/  FFMA.FTZ R177, R249, R177, R176 ;  /* 0x000000b1f9b17223 */ /* 0x000fe200000100b0 */
[----:B------:R-:W-:Y:S01]  /*e510*/  FFMA.FTZ R171, R248, R175, R171 ;  /* 0x000000aff8ab7223 */ /* 0x000fe200000100ab */
[----:B------:R-:W-:Y:S01]  /*e520*/  FFMA.FTZ R237, R237, R198, R196 ;  /* 0x000000c6eded7223 */ /* 0x000fe200000100c4 */
[----:B------:R-:W-:Y:S01]  /*e530*/  LOP3.LUT R127, R128, R127, RZ, 0xc0, !PT ;  /* 0x0000007f807f7212 */ /* 0x000fe200078ec0ff */
[----:B------:R-:W-:Y:S01]  /*e540*/  FFMA.FTZ R164, R235, R197, R164 ;  /* 0x000000c5eba47223 */ /* 0x000fe200000100a4 */
[----:B------:R-:W-:Y:S01]  /*e550*/  FADD.FTZ R174, R174, R177 ;  /* 0x000000b1aeae7221 */ /* 0x000fe20000010000 */
[----:B------:R-:W-:Y:S01]  /*e560*/  MUFU.EX2 R150, R140 ;  /* 0x0000008c00967308 */ /* 0x000fe20000000800 */
[----:B------:R-:W-:Y:S01]  /*e570*/  FADD.FTZ R171, R178, R171 ;  /* 0x000000abb2ab7221 */ /* 0x000fe20000010000 */
[----:B------:R-:W-:Y:S01]  /*e580*/  FADD.FTZ R194, R194, R237 ;  /* 0x000000edc2c27221 */ /* 0x000fe20000010000 */
[----:B------:R-:W-:Y:S01]  /*e590*/  FADD.FTZ R164, R195, R164 ;  /* 0x000000a4c3a47221 */ /* 0x000fe20000010000 */
[----:B------:R-:W-:Y:S01]  /*e5a0*/  FFMA.FTZ R181, R181, UR22, -R180 ;  /* 0x00000016b5b57c23 */ /* 0x000fe200080108b4 */
[----:B------:R-:W-:Y:S01]  /*e5b0*/  FADD.FTZ R173, R173, R174 ;  /* 0x000000aeadad7221 */ /* 0x000fe20000010000 */
[----:B------:R-:W-:Y:S01]  /*e5c0*/  FADD.FTZ R170, R170, R171 ;  /* 0x000000abaaaa7221 */ /* 0x000fe20000010000 */
[----:B------:R-:W-:Y:S01]  /*e5d0*/  FADD.FTZ R193, R193, R194 ;  /* 0x000000c2c1c17221 */ /* 0x000fe20000010000 */
[----:B------:R-:W4:Y:S01]  /*e5e0*/  MUFU.EX2 R142, R142 ;  /* 0x0000008e008e7308 */ /* 0x000f220000000800 */
[----:B-1----:R-:W-:Y:S01]  /*e5f0*/  F2FP.F16.F32.PACK_AB R128, R222, R216 ;  /* 0x000000d8de80723e */ /* 0x002fe200000000ff */
[----:B------:R-:W-:Y:S01]  /*e600*/  FADD.FTZ R3, R3, R164 ;  /* 0x000000a403037221 */ /* 0x000fe20000010000 */
[----:B------:R-:W-:Y:S01]  /*e610*/  FADD.FTZ R173, R172, R173 ;  /* 0x000000adacad7221 */ /* 0x000fe20000010000 */
[----:B------:R-:W-:Y:S01]  /*e620*/  FADD.FTZ R170, R169, R170 ;  /* 0x000000aaa9aa7221 */ /* 0x000fe20000010000 */
[----:B------:R-:W-:Y:S01]  /*e630*/  LOP3.LUT R125, R128, R125, RZ, 0xc0, !PT ;  /* 0x0000007d807d7212 */ /* 0x000fe200078ec0ff */
[----:B------:R-:W-:Y:S01]  /*e640*/  FADD.FTZ R193, R192, R193 ;  /* 0x000000c1c0c17221 */ /* 0x000fe20000010000 */
[----:B------:R-:W-:Y:S01]  /*e650*/  LOP3.LUT R128, R156, UR4, R159, 0x96, !PT ;  /* 0x000000049c807c12 */ /* 0x000fe2000f8e969f */
[----:B------:R-:W-:Y:S01]  /*e660*/  MUFU.EX2 R162, R132 ;  /* 0x0000008400a27308 */ /* 0x000fe20000000800 */
[----:B------:R-:W-:-:S02]  /*e670*/  IMAD.MOV.U32 R156, RZ, RZ, R144 ;  /* 0x000000ffff9c7224 */ /* 0x000fc400078e0090 */
[----:B------:R-:W-:Y:S01]  /*e680*/  FADD.FTZ R3, R2, R3 ;  /* 0x0000000302037221 */ /* 0x000fe20000010000 */
[----:B------:R-:W-:Y:S01]  /*e690*/  PRMT R129, R128, 0x7632, R129 ;  /* 0x0000763280817816 */ /* 0x000fe20000000081 */
[C---:B---3--:R-:W-:Y:S01]  /*e6a0*/  HMMA.16816.F32 R16, R124.reuse, R120, R16 ;  /* 0x000000787c10723c */ /* 0x048fe20000001810 */
[----:B------:R-:W-:Y:S01]  /*e6b0*/  FADD.FTZ R190, R190, R193 ;  /* 0x000000c1bebe7221 */ /* 0x000fe20000010000 */
[----:B------:R-:W-:Y:S01]  /*e6c0*/  FADD.FTZ R3, R216, R3 ;  /* 0x00000003d8037221 */ /* 0x000fe20000010000 */
[----:B------:R-:W1:Y:S02]  /*e6d0*/  MUFU.EX2 R149, R134 ;  /* 0x0000008600957308 */ /* 0x000e640000000800 */
[----:B------:R-:W-:Y:S01]  /*e6e0*/  FADD.FTZ R215, R215, R190 ;  /* 0x000000bed7d77221 */ /* 0x000fe20000010000 */
[----:B------:R-:W-:Y:S02]  /*e6f0*/  FADD.FTZ R222, R222, R3 ;  /* 0x00000003dede7221 */ /* 0x000fe40000010000 */
[----:B------:R-:W-:Y:S01]  /*e700*/  HMMA.16816.F32 R20, R124, R122, R20 ;  /* 0x0000007a7c14723c */ /* 0x000fe20000001814 */
[----:B------:R-:W-:Y:S01]  /*e710*/  FADD.FTZ R210, R210, R215 ;  /* 0x000000d7d2d27221 */ /* 0x000fe20000010000 */
[----:B------:R-:W-:Y:S01]  /*e720*/  FADD.FTZ R223, R223, R222 ;  /* 0x000000dedfdf7221 */ /* 0x000fe20000010000 */
[----:B------:R-:W-:Y:S02]  /*e730*/  MUFU.EX2 R151, R141 ;  /* 0x0000008d00977308 */ /* 0x000fe40000000800 */
[----:B------:R-:W-:Y:S01]  /*e740*/  FADD.FTZ R221, R221, R210 ;  /* 0x000000d2dddd7221 */ /* 0x000fe20000010000 */
[----:B------:R-:W-:-:S02]  /*e750*/  FADD.FTZ R223, R220, R223 ;  /* 0x000000dfdcdf7221 */ /* 0x000fc40000010000 */
[C---:B------:R-:W-:Y:S03]  /*e760*/  HMMA.16816.F32 R28, R124.reuse, R116, R28 ;  /* 0x000000747c1c723c */ /* 0x040fe6000000181c */
[----:B------:R-:W3:Y:S05]  /*e770*/  MUFU.EX2 R140, R143 ;  /* 0x0000008f008c7308 */ /* 0x000eea0000000800 */
[C---:B------:R-:W-:Y:S03]  /*e780*/  HMMA.16816.F32 R44, R124.reuse, R118, R44 ;  /* 0x000000767c2c723c */ /* 0x040fe6000000182c */
[----:B------:R-:W-:Y:S05]  /*e790*/  MUFU.EX2 R163, R133 ;  /* 0x0000008500a37308 */ /* 0x000fea0000000800 */
[C---:B------:R-:W-:Y:S03]  /*e7a0*/  HMMA.16816.F32 R36, R124.reuse, R112, R36 ;  /* 0x000000707c24723c */ /* 0x040fe60000001824 */
[----:B------:R-:W3:Y:S05]  /*e7b0*/  MUFU.EX2 R148, R135 ;  /* 0x0000008700947308 */ /* 0x000eea0000000800 */
[C---:B------:R-:W-:Y:S03]  /*e7c0*/  HMMA.16816.F32 R52, R124.reuse, R114, R52 ;  /* 0x000000727c34723c */ /* 0x040fe60000001834 */
[----:B------:R-:W-:Y:S05]  /*e7d0*/  MUFU.EX2 R241, R241 ;  /* 0x000000f100f17308 */ /* 0x000fea0000000800 */
[C---:B--2---:R-:W-:Y:S03]  /*e7e0*/  HMMA.16816.F32 R56, R124.reuse, R108, R56 ;  /* 0x0000006c7c38723c */ /* 0x044fe60000001838 */
[----:B------:R-:W-:Y:S05]  /*e7f0*/  MUFU.EX2 R225, R225 ;  /* 0x000000e100e17308 */ /* 0x000fea0000000800 */
[C---:B------:R-:W-:Y:S03]  /*e800*/  HMMA.16816.F32 R72, R124.reuse, R110, R72 ;  /* 0x0000006e7c48723c */ /* 0x040fe60000001848 */
[----:B------:R-:W2:Y:S05]  /*e810*/  MUFU.EX2 R214, R214 ;  /* 0x000000d600d67308 */ /* 0x000eaa0000000800 */
[C---:B------:R-:W-:Y:S03]  /*e820*/  HMMA.16816.F32 R76, R124.reuse, R100, R76 ;  /* 0x000000647c4c723c */ /* 0x040fe6000000184c */
[----:B------:R-:W-:Y:S05]  /*e830*/  MUFU.EX2 R228, R228 ;  /* 0x000000e400e47308 */ /* 0x000fea0000000800 */
[C---:B------:R-:W-:Y:S03]  /*e840*/  HMMA.16816.F32 R92, R124.reuse, R102, R92 ;  /* 0x000000667c5c723c */ /* 0x040fe6000000185c */
[----:B------:R-:W-:Y:S05]  /*e850*/  MUFU.EX2 R227, R227 ;  /* 0x000000e300e37308 */ /* 0x000fea0000000800 */
[C---:B------:R-:W-:Y:S03]  /*e860*/  HMMA.16816.F32 R88, R124.reuse, R96, R88 ;  /* 0x000000607c58723c */ /* 0x040fe60000001858 */
[----:B------:R-:W-:Y:S05]  /*e870*/  MUFU.EX2 R252, R252 ;  /* 0x000000fc00fc7308 */ /* 0x000fea0000000800 */
[----:B------:R-:W-:Y:S01]  /*e880*/  HMMA.16816.F32 R12, R124, R98, R12 ;  /* 0x000000627c0c723c */ /* 0x000fe2000000180c */
[----:B------:R-:W-:Y:S01]  /*e890*/  IMAD.MOV.U32 R124, RZ, RZ, R158 ;  /* 0x000000ffff7c7224 */ /* 0x000fe200078e009e */
[----:B------:R-:W-:-:S02]  /*e8a0*/  PRMT R126, R158, 0x7771, RZ ;  /* 0x000077719e7e7816 */ /* 0x000fc400000000ff */
[----:B------:R-:W-:Y:S01]  /*e8b0*/  PRMT R125, R158, 0x7772, RZ ;  /* 0x000077729e7d7816 */ /* 0x000fe200000000ff */
[----:B------:R-:W-:Y:S01]  /*e8c0*/  MUFU.EX2 R211, R211 ;  /* 0x000000d300d37308 */ /* 0x000fe20000000800 */
[----:B------:R-:W-:Y:S02]  /*e8d0*/  LOP3.LUT R127, R124, 0xff, RZ, 0xc0, !PT ;  /* 0x000000ff7c7f7812 */ /* 0x000fe400078ec0ff */
[----:B------:R-:W-:Y:S02]  /*e8e0*/  PRMT R125, R125, 0x5410, R130 ;  /* 0x000054107d7d7816 */ /* 0x000fe40000000082 */
[----:B------:R-:W-:Y:S02]  /*e8f0*/  PRMT R126, R127, 0x5410, R126 ;  /* 0x000054107f7e7816 */ /* 0x000fe4000000007e */
[C---:B------:R-:W-:Y:S01]  /*e900*/  LOP3.LUT R127, R128.reuse, 0xffff, RZ, 0xc0, !PT ;  /* 0x0000ffff807f7812 */ /* 0x040fe200078ec0ff */
[----:B------:R-:W-:Y:S01]  /*e910*/  MUFU.EX2 R206, R206 ;  /* 0x000000ce00ce7308 */ /* 0x000fe20000000800 */
[----:B------:R-:W-:-:S02]  /*e920*/  LOP3.LUT R124, R128, 0xff, RZ, 0xc0, !PT ;  /* 0x000000ff807c7812 */ /* 0x000fc400078ec0ff */
[----:B------:R-:W-:Y:S02]  /*e930*/  SHF.R.U32.HI R131, RZ, 0x8, R127 ;  /* 0x00000008ff837819 */ /* 0x000fe4000001167f */
[----:B------:R-:W-:Y:S02]  /*e940*/  LOP3.LUT R130, R125, 0xff00ff, RZ, 0xc0, !PT ;  /* 0x00ff00ff7d827812 */ /* 0x000fe400078ec0ff */
[----:B------:R-:W-:Y:S01]  /*e950*/  PRMT R124, R124, 0x5410, R131 ;  /* 0x000054107c7c7816 */ /* 0x000fe20000000083 */
[----:B------:R-:W-:Y:S01]  /*e960*/  MUFU.EX2 R204, R204 ;  /* 0x000000cc00cc7308 */ /* 0x000fe20000000800 */
[----:B------:R-:W-:Y:S02]  /*e970*/  HSET2.LE.AND R126, R126, R199, PT ;  /* 0x000000c77e7e7233 */ /* 0x000fe40003803000 */
[----:B----4-:R-:W-:Y:S02]  /*e980*/  F2FP.F16.F32.PACK_AB R125, R142, R150 ;  /* 0x000000968e7d723e */ /* 0x010fe400000000ff */
[----:B------:R-:W-:-:S02]  /*e990*/  SHF.R.U32.HI R128, RZ, 0x18, R128 ;  /* 0x00000018ff807819 */ /* 0x000fc40000011680 */
[----:B------:R-:W-:Y:S01]  /*e9a0*/  LOP3.LUT R127, R129, 0xff, RZ, 0xc0, !PT ;  /* 0x000000ff817f7812 */ /* 0x000fe200078ec0ff */
[----:B------:R-:W-:Y:S01]  /*e9b0*/  MUFU.EX2 R203, R203 ;  /* 0x000000cb00cb7308 */ /* 0x000fe20000000800 */
[----:B------:R-:W-:Y:S02]  /*e9c0*/  LOP3.LUT R126, R125, R126, RZ, 0xc0, !PT ;  /* 0x0000007e7d7e7212 */ /* 0x000fe400078ec0ff */
[--C-:B------:R-:W-:Y:S02]  /*e9d0*/  HSET2.LE.AND R124, R124, R199.reuse, PT ;  /* 0x000000c77c7c7233 */ /* 0x100fe40003803000 */
[----:B------:R-:W-:Y:S02]  /*e9e0*/  PRMT R128, R127, 0x5410, R128 ;  /* 0x000054107f807816 */ /* 0x000fe40000000080 */
[----:B-1----:R-:W-:Y:S01]  /*e9f0*/  F2FP.F16.F32.PACK_AB R125, R149, R162 ;  /* 0x000000a2957d723e */ /* 0x002fe200000000ff */
[----:B------:R-:W-:Y:S01]  /*ea00*/  MUFU.EX2 R207, R207 ;  /* 0x000000cf00cf7308 */ /* 0x000fe20000000800 */
[----:B------:R-:W-:-:S02]  /*ea10*/  HSET2.LE.AND R127, R130, R199, PT ;  /* 0x000000c7827f7233 */ /* 0x000fc40003803000 */
[----:B------:R-:W-:Y:S02]  /*ea20*/  LOP3.LUT R124, R125, R124, RZ, 0xc0, !PT ;  /* 0x0000007c7d7c7212 */ /* 0x000fe400078ec0ff */
[----:B------:R-:W-:Y:S02]  /*ea30*/  HSET2.LE.AND R125, R128, R199, PT ;  /* 0x000000c7807d7233 */ /* 0x000fe40003803000 */
[----:B---3--:R-:W-:Y:S02]  /*ea40*/  F2FP.F16.F32.PACK_AB R130, R140, R151 ;  /* 0x000000978c82723e */ /* 0x008fe400000000ff */
[----:B------:R-:W-:Y:S02]  /*ea50*/  F2FP.F16.F32.PACK_AB R128, R148, R163 ;  /* 0x000000a39480723e */ /* 0x000fe400000000ff */
[----:B------:R-:W-:Y:S02]  /*ea60*/  LOP3.LUT R127, R130, R127, RZ, 0xc0, !PT ;  /* 0x0000007f827f7212 */ /* 0x000fe400078ec0ff */
[----:B------:R-:W-:-:S02]  /*ea70*/  LOP3.LUT R125, R128, R125, RZ, 0xc0, !PT ;  /* 0x0000007d807d7212 */ /* 0x000fc400078ec0ff */
[----:B------:R-:W1:Y:S05]  /*ea80*/  LDSM.16.MT88.4 R128, [R217+0x9800] ;  /* 0x00980000d980783b */ /* 0x000e6a0000004200 */
[C---:B------:R-:W-:Y:S01]  /*ea90*/  HMMA.16816.F32 R40, R124.reuse, R120, R40 ;  /* 0x000000787c28723c */ /* 0x040fe20000001828 */
[----:B------:R-:W-:Y:S02]  /*eaa0*/  VIADD R121, R236, 0xfffffffb ;  /* 0xfffffffbec797836 */ /* 0x000fe40000000000 */
[----:B------:R-:W-:Y:S01]  /*eab0*/  FFMA.FTZ R236, R243, UR22, -R208 ;  /* 0x00000016f3ec7c23 */ /* 0x000fe200080108d0 */
[--C-:B------:R-:W-:Y:S01]  /*eac0*/  FFMA.FTZ R243, R224, UR22, -R202.reuse ;  /* 0x00000016e0f37c23 */ /* 0x100fe200080108ca */
[--C-:B------:R-:W-:Y:S01]  /*ead0*/  FFMA.FTZ R224, R226, UR22, -R202.reuse ;  /* 0x00000016e2e07c23 */ /* 0x100fe200080108ca */
[----:B------:R-:W-:Y:S01]  /*eae0*/  IMAD.MOV.U32 R226, RZ, RZ, R161 ;  /* 0x000000ffffe27224 */ /* 0x000fe200078e00a1 */
[----:B------:R-:W-:Y:S01]  /*eaf0*/  LOP3.LUT R146, R121, UR17, R251, 0x96, !PT ;  /* 0x0000001179927c12 */ /* 0x000fe2000f8e96fb */
[----:B------:R-:W-:Y:S01]  /*eb00*/  FFMA.FTZ R208, R209, UR22, -R202 ;  /* 0x00000016d1d07c23 */ /* 0x000fe200080108ca */
[----:B------:R-:W-:Y:S01]  /*eb10*/  HMMA.16816.F32 R60, R124, R116, R60 ;  /* 0x000000747c3c723c */ /* 0x000fe2000000183c */
[----:B------:R-:W-:Y:S01]  /*eb20*/  MUFU.EX2 R236, R236 ;  /* 0x000000ec00ec7308 */ /* 0x000fe20000000800 */
[----:B------:R-:W-:Y:S01]  /*eb30*/  FFMA.FTZ R226, R226, UR22, -R180 ;  /* 0x00000016e2e27c23 */ /* 0x000fe200080108b4 */
[----:B------:R-:W-:-:S04]  /*eb40*/  IMAD.WIDE.U32 R146, R146, -0x326172a9, RZ ;  /* 0xcd9e8d5792927825 */ /* 0x000fc800078e00ff */
[----:B------:R-:W-:Y:S01]  /*eb50*/  FFMA.FTZ R202, R201, UR22, -R202 ;  /* 0x00000016c9ca7c23 */ /* 0x000fe200080108ca */
[----:B------:R-:W-:Y:S01]  /*eb60*/  LOP3.LUT R117, R218, UR6, R147, 0x96, !PT ;  /* 0x00000006da757c12 */ /* 0x000fe2000f8e9693 */
[----:B------:R-:W-:Y:S01]  /*eb70*/  HMMA.16816.F32 R64, R124, R112, R64 ;  /* 0x000000707c40723c */ /* 0x000fe20000001840 */
[----:B------:R-:W-:Y:S01]  /*eb80*/  LOP3.LUT R116, R146, UR7, R139, 0x96, !PT ;  /* 0x0000000792747c12 */ /* 0x000fe2000f8e968b */
[----:B------:R-:W-:Y:S02]  /*eb90*/  MUFU.EX2 R243, R243 ;  /* 0x000000f300f37308 */ /* 0x000fe40000000800 */
[----:B------:R-:W-:-:S04]  /*eba0*/  IMAD.WIDE.U32 R136, R117, -0x2daee0ad, RZ ;  /* 0xd2511f5375887825 */ /* 0x000fc800078e00ff */
[----:B------:R-:W-:Y:S01]  /*ebb0*/  IMAD.WIDE.U32 R112, R116, -0x2daee0ad, RZ ;  /* 0xd2511f5374707825 */ /* 0x000fe200078e00ff */
[----:B------:R-:W-:Y:S01]  /*ebc0*/  LOP3.LUT R116, R244, UR21, R137, 0x96, !PT ;  /* 0x00000015f4747c12 */ /* 0x000fe2000f8e9689 */
[----:B------:R-:W-:Y:S01]  /*ebd0*/  HMMA.16816.F32 R68, R124, R108, R68 ;  /* 0x0000006c7c44723c */ /* 0x000fe20000001844 */
[----:B------:R-:W3:Y:S02]  /*ebe0*/  MUFU.EX2 R224, R224 ;  /* 0x000000e000e07308 */ /* 0x000ee40000000800 */
[----:B------:R-:W-:Y:S01]  /*ebf0*/  LOP3.LUT R136, R136, UR20, R113, 0x96, !PT ;  /* 0x0000001488887c12 */ /* 0x000fe2000f8e9671 */
[----:B------:R-:W-:-:S04]  /*ec00*/  IMAD.WIDE.U32 R116, R116, -0x326172a9, RZ ;  /* 0xcd9e8d5774747825 */ /* 0x000fc800078e00ff */
[----:B------:R-:W-:Y:S01]  /*ec10*/  IMAD.WIDE.U32 R136, R136, -0x326172a9, RZ ;  /* 0xcd9e8d5788887825 */ /* 0x000fe200078e00ff */
[----:B------:R-:W-:Y:S01]  /*ec20*/  LOP3.LUT R108, R138, UR11, R117, 0x96, !PT ;  /* 0x0000000b8a6c7c12 */ /* 0x000fe2000f8e9675 */
[----:B------:R-:W-:Y:S01]  /*ec30*/  HMMA.16816.F32 R32, R124, R110, R32 ;  /* 0x0000006e7c20723c */ /* 0x000fe20000001820 */
[----:B--2---:R-:W-:Y:S01]  /*ec40*/  F2FP.F16.F32.PACK_AB R117, R214, R225 ;  /* 0x000000e1d675723e */ /* 0x004fe200000000ff */
[----:B------:R-:W-:Y:S01]  /*ec50*/  MUFU.EX2 R226, R226 ;  /* 0x000000e200e27308 */ /* 0x000fe20000000800 */
[----:B------:R-:W-:Y:S01]  /*ec60*/  LOP3.LUT R138, R116, UR10, R137, 0x96, !PT ;  /* 0x0000000a748a7c12 */ /* 0x000fe2000f8e9689 */
[----:B------:R-:W-:-:S04]  /*ec70*/  IMAD.WIDE.U32 R108, R108, -0x2daee0ad, RZ ;  /* 0xd2511f536c6c7825 */ /* 0x000fc800078e00ff */
[----:B------:R-:W-:Y:S01]  /*ec80*/  IMAD.WIDE.U32 R138, R138, -0x2daee0ad, RZ ;  /* 0xd2511f538a8a7825 */ /* 0x000fe200078e00ff */
[----:B------:R-:W-:Y:S01]  /*ec90*/  LOP3.LUT R144, R112, UR19, R109, 0x96, !PT ;  /* 0x0000001370907c12 */ /* 0x000fe2000f8e966d */
[----:B------:R-:W-:Y:S01]  /*eca0*/  HMMA.16816.F32 R80, R124, R100, R80 ;  /* 0x000000647c50723c */ /* 0x000fe20000001850 */
[----:B---3--:R-:W-:Y:S01]  /*ecb0*/  F2FP.F16.F32.PACK_AB R135, R227, R224 ;  /* 0x000000e0e387723e */ /* 0x008fe200000000ff */
[----:B------:R-:W-:Y:S01]  /*ecc0*/  MUFU.EX2 R208, R208 ;  /* 0x000000d000d07308 */ /* 0x000fe20000000800 */
[----:B------:R-:W-:Y:S01]  /*ecd0*/  LOP3.LUT R108, R108, UR13, R139, 0x96, !PT ;  /* 0x0000000d6c6c7c12 */ /* 0x000fe2000f8e968b */
[----:B------:R-:W-:-:S04]  /*ece0*/  IMAD.WIDE.U32 R144, R144, -0x326172a9, RZ ;  /* 0xcd9e8d5790907825 */ /* 0x000fc800078e00ff */
[----:B------:R-:W-:Y:S01]  /*ecf0*/  IMAD.WIDE.U32 R110, R108, -0x326172a9, RZ ;  /* 0xcd9e8d576c6e7825 */ /* 0x000fe200078e00ff */
[C---:B------:R-:W-:Y:S01]  /*ed00*/  HMMA.16816.F32 R48, R124.reuse, R102, R48 ;  /* 0x000000667c30723c */ /* 0x040fe20000001830 */
[----:B------:R-:W-:Y:S01]  /*ed10*/  LOP3.LUT R136, R136, UR9, R145, 0x96, !PT ;  /* 0x0000000988887c12 */ /* 0x000fe2000f8e9691 */
[----:B------:R2:W-:Y:S01]  /*ed20*/  MUFU.EX2 R201, R205 ;  /* 0x000000cd00c97308 */ /* 0x0005e20000000800 */
[----:B------:R-:W-:Y:S01]  /*ed30*/  IMAD.MOV.U32 R108, RZ, RZ, R110 ;  /* 0x000000ffff6c7224 */ /* 0x000fe200078e006e */
[----:B------:R-:W-:Y:S02]  /*ed40*/  LOP3.LUT R100, R144, UR8, R111, 0x96, !PT ;  /* 0x0000000890647c12 */ /* 0x000fe4000f8e966f */
[----:B------:R-:W-:Y:S01]  /*ed50*/  PRMT R101, R110, 0x7773, RZ ;  /* 0x000077736e657816 */ /* 0x000fe200000000ff */
[----:B------:R-:W-:Y:S01]  /*ed60*/  IMAD.WIDE.U32 R136, R136, -0x2daee0ad, RZ ;  /* 0xd2511f5388887825 */ /* 0x000fe200078e00ff */
[C---:B------:R-:W-:Y:S01]  /*ed70*/  LOP3.LUT R103, R100.reuse, 0xffff, RZ, 0xc0, !PT ;  /* 0x0000ffff64677812 */ /* 0x040fe200078ec0ff */
[----:B------:R-:W-:Y:S01]  /*ed80*/  HMMA.16816.F32 R24, R124, R114, R24 ;  /* 0x000000727c18723c */ /* 0x000fe20000001818 */
[----:B------:R-:W3:Y:S01]  /*ed90*/  LDSM.16.MT88.4 R112, [R200+0x1800] ;  /* 0x00180000c870783b */ /* 0x000ee20000004200 */
[----:B------:R-:W-:Y:S01]  /*eda0*/  LOP3.LUT R102, R100, 0xff, RZ, 0xc0, !PT ;  /* 0x000000ff64667812 */ /* 0x000fe200078ec0ff */
[----:B------:R-:W-:Y:S01]  /*edb0*/  MUFU.EX2 R202, R202 ;  /* 0x000000ca00ca7308 */ /* 0x000fe20000000800 */
[----:B------:R-:W-:-:S02]  /*edc0*/  SHF.R.U32.HI R103, RZ, 0x8, R103 ;  /* 0x00000008ff677819 */ /* 0x000fc40000011667 */
[----:B------:R-:W-:Y:S02]  /*edd0*/  PRMT R116, R110, 0x7772, RZ ;  /* 0x000077726e747816 */ /* 0x000fe400000000ff */
[C---:B------:R-:W-:Y:S01]  /*ede0*/  HMMA.16816.F32 R8, R124.reuse, R118, R8 ;  /* 0x000000767c08723c */ /* 0x040fe20000001808 */
[----:B------:R-:W-:Y:S01]  /*edf0*/  PRMT R102, R102, 0x5410, R103 ;  /* 0x0000541066667816 */ /* 0x000fe20000000067 */
[----:B--2---:R-:W-:Y:S01]  /*ee00*/  FFMA.FTZ R205, R152, UR22, -R213 ;  /* 0x0000001698cd7c23 */ /* 0x004fe200080108d5 */
[----:B------:R-:W-:Y:S02]  /*ee10*/  PRMT R118, R110, 0x7771, RZ ;  /* 0x000077716e767816 */ /* 0x000fe400000000ff */
[----:B------:R-:W-:Y:S02]  /*ee20*/  LOP3.LUT R103, R108, 0xff, RZ, 0xc0, !PT ;  /* 0x000000ff6c677812 */ /* 0x000fe400078ec0ff */
[----:B------:R-:W2:Y:S01]  /*ee30*/  LDSM.16.MT88.4 R108, [R217+0xb800] ;  /* 0x00b80000d96c783b */ /* 0x000ea20000004200 */
[----:B------:R-:W-:Y:S01]  /*ee40*/  HMMA.16816.F32 R84, R124, R96, R84 ;  /* 0x000000607c54723c */ /* 0x000fe20000001854 */
[----:B------:R-:W-:Y:S01]  /*ee50*/  PRMT R97, R100, 0x7632, R97 ;  /* 0x0000763264617816 */ /* 0x000fe20000000061 */
[----:B------:R-:W-:Y:S01]  /*ee60*/  MUFU.EX2 R205, R205 ;  /* 0x000000cd00cd7308 */ /* 0x000fe20000000800 */
[----:B------:R-:W-:-:S02]  /*ee70*/  PRMT R116, R116, 0x5410, R101 ;  /* 0x0000541074747816 */ /* 0x000fc40000000065 */
[----:B------:R-:W-:Y:S02]  /*ee80*/  SHF.R.U32.HI R96, RZ, 0x18, R100 ;  /* 0x00000018ff607819 */ /* 0x000fe40000011664 */
[----:B------:R-:W-:Y:S01]  /*ee90*/  LOP3.LUT R97, R97, 0xff, RZ, 0xc0, !PT ;  /* 0x000000ff61617812 */ /* 0x000fe200078ec0ff */
[C---:B------:R-:W-:Y:S01]  /*eea0*/  HMMA.16816.F32 R4, R124.reuse, R122, R4 ;  /* 0x0000007a7c04723c */ /* 0x040fe20000001804 */
[----:B------:R-:W-:Y:S01]  /*eeb0*/  PRMT R118, R103, 0x5410, R118 ;  /* 0x0000541067767816 */ /* 0x000fe20000000076 */
[----:B------:R-:W4:Y:S01]  /*eec0*/  LDSM.16.MT88.4 R120, [R200+0x800] ;  /* 0x00080000c878783b */ /* 0x000f220000004200 */
[----:B------:R-:W-:Y:S02]  /*eed0*/  PRMT R96, R97, 0x5410, R96 ;  /* 0x0000541061607816 */ /* 0x000fe40000000060 */
[----:B------:R-:W-:Y:S02]  /*eee0*/  LOP3.LUT R116, R116, 0xff00ff, RZ, 0xc0, !PT ;  /* 0x00ff00ff74747812 */ /* 0x000fe400078ec0ff */
[--C-:B------:R-:W-:Y:S01]  /*eef0*/  HSET2.LE.AND R102, R102, R199.reuse, PT ;  /* 0x000000c766667233 */ /* 0x100fe20003803000 */
[----:B------:R-:W-:Y:S01]  /*ef00*/  HMMA.16816.F32 R104, R124, R98, R104 ;  /* 0x000000627c68723c */ /* 0x000fe20000001868 */
[--C-:B------:R-:W-:Y:S01]  /*ef10*/  HSET2.LE.AND R133, R96, R199.reuse, PT ;  /* 0x000000c760857233 */ /* 0x100fe20003803000 */
[----:B------:R-:W-:Y:S01]  /*ef20*/  IMAD.MOV.U32 R127, RZ, RZ, R157 ;  /* 0x000000ffff7f7224 */ /* 0x000fe200078e009d */
[--C-:B------:R-:W-:Y:S01]  /*ef30*/  HSET2.LE.AND R118, R118, R199.reuse, PT ;  /* 0x000000c776767233 */ /* 0x100fe20003803000 */
[----:B------:R-:W-:Y:S01]  /*ef40*/  LDSM.16.MT88.4 R96, [R200+0x2800] ;  /* 0x00280000c860783b */ /* 0x000fe20000004200 */
[----:B------:R-:W-:-:S02]  /*ef50*/  HSET2.LE.AND R116, R116, R199, PT ;  /* 0x000000c774747233 */ /* 0x000fc40003803000 */
[----:B------:R-:W-:Y:S01]  /*ef60*/  F2FP.F16.F32.PACK_AB R101, R241, R236 ;  /* 0x000000ecf165723e */ /* 0x000fe200000000ff */
[----:B------:R-:W-:Y:S01]  /*ef70*/  FADD.FTZ R236, R236, R221 ;  /* 0x000000ddecec7221 */ /* 0x000fe20000010000 */
[----:B------:R-:W-:Y:S01]  /*ef80*/  F2FP.F16.F32.PACK_AB R124, R243, R228 ;  /* 0x000000e4f37c723e */ /* 0x000fe200000000ff */
[----:B------:R-:W-:Y:S01]  /*ef90*/  FADD.FTZ R228, R228, R223 ;  /* 0x000000dfe4e47221 */ /* 0x000fe20000010000 */
[----:B------:R-:W-:Y:S01]  /*efa0*/  LOP3.LUT R132, R101, R102, RZ, 0xc0, !PT ;  /* 0x0000006665847212 */ /* 0x000fe200078ec0ff */
[----:B------:R-:W-:Y:S01]  /*efb0*/  FADD.FTZ R236, R241, R236 ;  /* 0x000000ecf1ec7221 */ /* 0x000fe20000010000 */
[----:B------:R-:W-:Y:S01]  /*efc0*/  LOP3.LUT R133, R124, R133, RZ, 0xc0, !PT ;  /* 0x000000857c857212 */ /* 0x000fe200078ec0ff */
[----:B------:R-:W4:Y:S01]  /*efd0*/  LDSM.16.MT88.4 R100, [R217+0xa800] ;  /* 0x00a80000d964783b */ /* 0x000f220000004200 */
[----:B------:R-:W-:Y:S01]  /*efe0*/  LOP3.LUT R134, R117, R118, RZ, 0xc0, !PT ;  /* 0x0000007675867212 */ /* 0x000fe200078ec0ff */
[----:B------:R-:W-:Y:S01]  /*eff0*/  FADD.FTZ R243, R243, R228 ;  /* 0x000000e4f3f37221 */ /* 0x000fe20000010000 */
[----:B------:R-:W-:Y:S01]  /*f000*/  LOP3.LUT R135, R135, R116, RZ, 0xc0, !PT ;  /* 0x0000007487877212 */ /* 0x000fe200078ec0ff */
[----:B------:R-:W-:Y:S01]  /*f010*/  FADD.FTZ R225, R225, R236 ;  /* 0x000000ece1e17221 */ /* 0x000fe20000010000 */
[----:B------:R-:W-:Y:S01]  /*f020*/  MOV R126, R156 ;  /* 0x0000009c007e7202 */ /* 0x000fe20000000f00 */
[----:B------:R-:W-:Y:S01]  /*f030*/  FADD.FTZ R224, R224, R243 ;  /* 0x000000f3e0e07221 */ /* 0x000fe20000010000 */
[----:B------:R-:W-:Y:S01]  /*f040*/  LOP3.LUT R138, R138, UR4, R137, 0x96, !PT ;  /* 0x000000048a8a7c12 */ /* 0x000fe2000f8e9689 */
[----:B------:R-:W-:-:S02]  /*f050*/  FADD.FTZ R214, R214, R225 ;  /* 0x000000e1d6d67221 */ /* 0x000fc40000010000 */
[----:B-1----:R-:W-:Y:S01]  /*f060*/  HMMA.16816.F32 R156, R132, R128, R16 ;  /* 0x00000080849c723c */ /* 0x002fe20000001810 */
[----:B------:R-:W-:-:S07]  /*f070*/  FADD.FTZ R224, R227, R224 ;  /* 0x000000e0e3e07221 */ /* 0x000fce0000010000 */
[----:B---3--:R-:W-:Y:S01]  /*f080*/  HMMA.16816.F32 R16, R132, R114, R72 ;  /* 0x000000728410723c */ /* 0x008fe20000001848 */
[----:B------:R-:W-:Y:S01]  /*f090*/  IMAD.MOV.U32 R75, RZ, RZ, R127 ;  /* 0x000000ffff4b7224 */ /* 0x000fe200078e007f */
[----:B------:R-:W-:Y:S01]  /*f0a0*/  LOP3.LUT R72, R238, UR6, R147, 0x96, !PT ;  /* 0x00000006ee487c12 */ /* 0x000fe2000f8e9693 */
[----:B------:R-:W-:-:S03]  /*f0b0*/  IMAD.MOV.U32 R74, RZ, RZ, R126 ;  /* 0x000000ffff4a7224 */ /* 0x000fc600078e007e */
[----:B------:R-:W-:Y:S02]  /*f0c0*/  LOP3.LUT R146, R146, UR7, R75, 0x96, !PT ;  /* 0x0000000792927c12 */ /* 0x000fe4000f8e964b */
[C---:B--2---:R-:W-:Y:S01]  /*f0d0*/  HMMA.16816.F32 R116, R132.reuse, R108, R76 ;  /* 0x0000006c8474723c */ /* 0x044fe2000000184c */
[----:B------:R-:W-:Y:S02]  /*f0e0*/  IMAD.MOV.U32 R78, RZ, RZ, R142 ;  /* 0x000000ffff4e7224 */ /* 0x000fe400078e008e */
[--C-:B------:R-:W-:Y:S01]  /*f0f0*/  FFMA.FTZ R76, R240, UR22, -R213.reuse ;  /* 0x00000016f04c7c23 */ /* 0x100fe200080108d5 */
[----:B------:R-:W-:Y:S02]  /*f100*/  IMAD.MOV.U32 R77, RZ, RZ, R140 ;  /* 0x000000ffff4d7224 */ /* 0x000fe400078e008c */
[----:B------:R-:W-:Y:S01]  /*f110*/  FFMA.FTZ R240, R242, UR22, -R213 ;  /* 0x00000016f2f07c23 */ /* 0x000fe200080108d5 */
[----:B------:R-:W-:Y:S01]  /*f120*/  IMAD.WIDE.U32 R146, R146, -0x2daee0ad, RZ ;  /* 0xd2511f5392927825 */ /* 0x000fe200078e00ff */
[----:B------:R-:W-:Y:S01]  /*f130*/  MUFU.EX2 R79, R154 ;  /* 0x0000009a004f7308 */ /* 0x000fe20000000800 */
[----:B------:R-:W-:Y:S02]  /*f140*/  HMMA.16816.F32 R140, R132, R110, R92 ;  /* 0x0000006e848c723c */ /* 0x000fe4000000185c */
[----:B------:R-:W-:Y:S01]  /*f150*/  IMAD.WIDE.U32 R92, R72, -0x2daee0ad, RZ ;  /* 0xd2511f53485c7825 */ /* 0x000fe200078e00ff */
[----:B------:R-:W-:-:S04]  /*f160*/  MOV R95, R160 ;  /* 0x000000a0005f7202 */ /* 0x000fc80000000f00 */
[----:B------:R-:W-:Y:S01]  /*f170*/  LOP3.LUT R72, R246, UR21, R93, 0x96, !PT ;  /* 0x00000015f6487c12 */ /* 0x000fe2000f8e965d */
[----:B------:R-:W-:Y:S01]  /*f180*/  FFMA.FTZ R242, R95, UR22, -R213 ;  /* 0x000000165ff27c23 */ /* 0x000fe200080108d5 */
[----:B------:R-:W-:Y:S01]  /*f190*/  LOP3.LUT R92, R92, UR20, R147, 0x96, !PT ;  /* 0x000000145c5c7c12 */ /* 0x000fe2000f8e9693 */
[----:B------:R-:W-:Y:S01]  /*f1a0*/  MUFU.EX2 R240, R240 ;  /* 0x000000f000f07308 */ /* 0x000fe20000000800 */
[----:B------:R-:W-:Y:S01]  /*f1b0*/  HMMA.16816.F32 R20, R132, R130, R20 ;  /* 0x000000828414723c */ /* 0x000fe20000001814 */
[----:B------:R-:W-:-:S04]  /*f1c0*/  IMAD.WIDE.U32 R160, R72, -0x326172a9, RZ ;  /* 0xcd9e8d5748a07825 */ /* 0x000fc800078e00ff */
[----:B------:R-:W-:Y:S01]  /*f1d0*/  IMAD.WIDE.U32 R92, R92, -0x326172a9, RZ ;  /* 0xcd9e8d575c5c7825 */ /* 0x000fe200078e00ff */
[----:B------:R-:W-:Y:S01]  /*f1e0*/  LOP3.LUT R72, R74, UR11, R161, 0x96, !PT ;  /* 0x0000000b4a487c12 */ /* 0x000fe2000f8e96a1 */
[----:B------:R-:W1:Y:S01]  /*f1f0*/  MUFU.EX2 R242, R242 ;  /* 0x000000f200f27308 */ /* 0x000e620000000800 */
[----:B----4-:R-:W-:Y:S02]  /*f200*/  HMMA.16816.F32 R28, R132, R120, R28 ;  /* 0x00000078841c723c */ /* 0x010fe4000000181c */
[----:B------:R-:W-:Y:S01]  /*f210*/  LOP3.LUT R160, R160, UR10, R93, 0x96, !PT ;  /* 0x0000000aa0a07c12 */ /* 0x000fe2000f8e965d */
[----:B------:R-:W-:-:S04]  /*f220*/  IMAD.WIDE.U32 R72, R72, -0x2daee0ad, RZ ;  /* 0xd2511f5348487825 */ /* 0x000fc800078e00ff */
[----:B------:R-:W-:Y:S01]  /*f230*/  IMAD.WIDE.U32 R160, R160, -0x2daee0ad, RZ ;  /* 0xd2511f53a0a07825 */ /* 0x000fe200078e00ff */
[----:B------:R-:W-:Y:S01]  /*f240*/  LOP3.LUT R94, R146, UR19, R73, 0x96, !PT ;  /* 0x00000013925e7c12 */ /* 0x000fe2000f8e9649 */
[----:B------:R-:W-:Y:S01]  /*f250*/  HMMA.16816.F32 R44, R132, R122, R44 ;  /* 0x0000007a842c723c */ /* 0x000fe2000000182c */
[----:B------:R-:W-:Y:S02]  /*f260*/  LDSM.16.MT88.4 R144, [R200+0x1c00] ;  /* 0x001c0000c890783b */ /* 0x000fe40000004200 */
[----:B------:R-:W-:Y:S01]  /*f270*/  LOP3.LUT R72, R72, UR13, R161, 0x96, !PT ;  /* 0x0000000d48487c12 */ /* 0x000fe2000f8e96a1 */
[----:B------:R-:W-:Y:S01]  /*f280*/  IMAD.WIDE.U32 R94, R94, -0x326172a9, RZ ;  /* 0xcd9e8d575e5e7825 */ /* 0x000fe200078e00ff */
[----:B------:R-:W-:-:S03]  /*f290*/  UIADD3 UR13, UPT, UPT, UR18, -0x4, URZ ;  /* 0xfffffffc120d7890 */ /* 0x000fc6000fffe0ff */
[----:B------:R-:W-:Y:S01]  /*f2a0*/  IMAD.WIDE.U32 R74, R72, -0x326172a9, RZ ;  /* 0xcd9e8d57484a7825 */ /* 0x000fe200078e00ff */
[----:B------:R-:W-:Y:S02]  /*f2b0*/  HMMA.16816.F32 R36, R132, R100, R36 ;  /* 0x000000648424723c */ /* 0x000fe40000001824 */
[C---:B------:R-:W-:Y:S02]  /*f2c0*/  PRMT R72, R74.reuse, 0x7773, RZ ;  /* 0x000077734a487816 */ /* 0x040fe400000000ff */
[----:B------:R-:W-:-:S04]  /*f2d0*/  PRMT R73, R74, 0x7772, RZ ;  /* 0x000077724a497816 */ /* 0x000fc800000000ff */
[----:B------:R-:W-:Y:S01]  /*f2e0*/  HMMA.16816.F32 R52, R132, R102, R52 ;  /* 0x000000668434723c */ /* 0x000fe20000001834 */
[----:B------:R-:W-:Y:S01]  /*f2f0*/  PRMT R73, R73, 0x5410, R72 ;  /* 0x0000541049497816 */ /* 0x000fe20000000048 */
[----:B------:R-:W-:Y:S01]  /*f300*/  IMAD.MOV.U32 R72, RZ, RZ, R74 ;  /* 0x000000ffff487224 */ /* 0x000fe200078e004a */
[----:B------:R-:W-:-:S05]  /*f310*/  PRMT R74, R74, 0x7771, RZ ;  /* 0x000077714a4a7816 */ /* 0x000fca00000000ff */
[C---:B------:R-:W-:Y:S08]  /*f320*/  HMMA.16816.F32 R56, R132.reuse, R112, R56 ;  /* 0x000000708438723c */ /* 0x040ff00000001838 */
[C---:B------:R-:W-:Y:S01]  /*f330*/  HMMA.16816.F32 R124, R132.reuse, R96, R88 ;  /* 0x00000060847c723c */ /* 0x040fe20000001858 */
[----:B------:R-:W-:Y:S02]  /*f340*/  IMAD.MOV.U32 R89, RZ, RZ, R77 ;  /* 0x000000ffff597224 */ /* 0x000fe400078e004d */
[----:B------:R-:W-:Y:S01]  /*f350*/  IMAD.MOV.U32 R90, RZ, RZ, R78 ;  /* 0x000000ffff5a7224 */ /* 0x000fe200078e004e */
[----:B------:R-:W-:Y:S01]  /*f360*/  LOP3.LUT R78, R73, 0xff00ff, RZ, 0xc0, !PT ;  /* 0x00ff00ff494e7812 */ /* 0x000fe200078ec0ff */
[----:B------:R-:W-:Y:S01]  /*f370*/  IMAD.MOV.U32 R88, RZ, RZ, R150 ;  /* 0x000000ffff587224 */ /* 0x000fe200078e0096 */
[----:B-1----:R-:W-:Y:S01]  /*f380*/  F2FP.F16.F32.PACK_AB R73, R242, R240 ;  /* 0x000000f0f249723e */ /* 0x002fe200000000ff */
[----:B------:R-:W-:Y:S01]  /*f390*/  IMAD.MOV.U32 R91, RZ, RZ, R151 ;  /* 0x000000ffff5b7224 */ /* 0x000fe200078e0097 */
[----:B------:R-:W-:Y:S01]  /*f3a0*/  HMMA.16816.F32 R12, R132, R98, R12 ;  /* 0x00000062840c723c */ /* 0x000fe2000000180c */
[----:B------:R1:W-:Y:S01]  /*f3b0*/  MUFU.EX2 R133, R76 ;  /* 0x0000004c00857308 */ /* 0x0003e20000000800 */
[----:B------:R-:W-:-:S07]  /*f3c0*/  F2FP.F16.F32.PACK_AB R135, R202, R201 ;  /* 0x000000c9ca87723e */ /* 0x000fce00000000ff */
[----:B------:R-:W-:Y:S08]  /*f3d0*/  MUFU.EX2 R132, R153 ;  /* 0x0000009900847308 */ /* 0x000ff00000000800 */
[----:B------:R-:W2:Y:S01]  /*f3e0*/  MUFU.EX2 R134, R155 ;  /* 0x0000009b00867308 */ /* 0x000ea20000000800 */
[----:B-1----:R-:W-:Y:S02]  /*f3f0*/  LOP3.LUT R76, R94, UR8, R75, 0x96, !PT ;  /* 0x000000085e4c7c12 */ /* 0x002fe4000f8e964b */
[----:B------:R-:W-:-:S02]  /*f400*/  LOP3.LUT R75, R72, 0xff, RZ, 0xc0, !PT ;  /* 0x000000ff484b7812 */ /* 0x000fc400078ec0ff */
[C---:B------:R-:W-:Y:S02]  /*f410*/  LOP3.LUT R72, R76.reuse, 0xffff, RZ, 0xc0, !PT ;  /* 0x0000ffff4c487812 */ /* 0x040fe400078ec0ff */
[----:B------:R-:W-:Y:S02]  /*f420*/  PRMT R74, R75, 0x5410, R74 ;  /* 0x000054104b4a7816 */ /* 0x000fe4000000004a */
[C---:B------:R-:W-:Y:S02]  /*f430*/  LOP3.LUT R77, R76.reuse, 0xff, RZ, 0xc0, !PT ;  /* 0x000000ff4c4d7812 */ /* 0x040fe400078ec0ff */
[----:B------:R-:W-:Y:S02]  /*f440*/  SHF.R.U32.HI R72, RZ, 0x8, R72 ;  /* 0x00000008ff487819 */ /* 0x000fe40000011648 */
[----:B------:R-:W-:Y:S02]  /*f450*/  PRMT R75, R76, 0x7632, R75 ;  /* 0x000076324c4b7816 */ /* 0x000fe4000000004b */
[----:B------:R-:W-:-:S02]  /*f460*/  PRMT R72, R77, 0x5410, R72 ;  /* 0x000054104d487816 */ /* 0x000fc40000000048 */
[--C-:B------:R-:W-:Y:S01]  /*f470*/  HSET2.LE.AND R74, R74, R199.reuse, PT ;  /* 0x000000c74a4a7233 */ /* 0x100fe20003803000 */
[----:B--2---:R-:W-:Y:S01]  /*f480*/  IMAD.MOV.U32 R209, RZ, RZ, R134 ;  /* 0x000000ffffd17224 */ /* 0x004fe200078e0086 */
[----:B------:R-:W-:Y:S02]  /*f490*/  SHF.R.U32.HI R76, RZ, 0x18, R76 ;  /* 0x00000018ff4c7819 */ /* 0x000fe4000001164c */
[----:B------:R-:W-:Y:S02]  /*f4a0*/  LOP3.LUT R75, R75, 0xff, RZ, 0xc0, !PT ;  /* 0x000000ff4b4b7812 */ /* 0x000fe400078ec0ff */
[----:B------:R-:W-:Y:S02]  /*f4b0*/  LOP3.LUT R74, R73, R74, RZ, 0xc0, !PT ;  /* 0x0000004a494a7212 */ /* 0x000fe400078ec0ff */
[----:B------:R-:W-:Y:S02]  /*f4c0*/  HSET2.LE.AND R72, R72, R199, PT ;  /* 0x000000c748487233 */ /* 0x000fe40003803000 */
[----:B------:R-:W-:-:S02]  /*f4d0*/  PRMT R76, R75, 0x5410, R76 ;  /* 0x000054104b4c7816 */ /* 0x000fc4000000004c */
[----:B------:R-:W-:Y:S02]  /*f4e0*/  F2FP.F16.F32.PACK_AB R73, R133, R79 ;  /* 0x0000004f8549723e */ /* 0x000fe400000000ff */
[--C-:B------:R-:W-:Y:S02]  /*f4f0*/  HSET2.LE.AND R75, R78, R199.reuse, PT ;  /* 0x000000c74e4b7233 */ /* 0x100fe40003803000 */
[----:B------:R-:W-:Y:S02]  /*f500*/  LOP3.LUT R72, R73, R72, RZ, 0xc0, !PT ;  /* 0x0000004849487212 */ /* 0x000fe400078ec0ff */
[----:B------:R-:W-:Y:S02]  /*f510*/  HSET2.LE.AND R73, R76, R199, PT ;  /* 0x000000c74c497233 */ /* 0x000fe40003803000 */
[----:B------:R-:W-:Y:S02]  /*f520*/  F2FP.F16.F32.PACK_AB R78, R226, R252 ;  /* 0x000000fce24e723e */ /* 0x000fe400000000ff */
[----:B------:R-:W-:-:S02]  /*f530*/  F2FP.F16.F32.PACK_AB R76, R134, R132 ;  /* 0x00000084864c723e */ /* 0x000fc400000000ff */
[----:B------:R-:W-:Y:S02]  /*f540*/  LOP3.LUT R75, R78, R75, RZ, 0xc0, !PT ;  /* 0x0000004b4e4b7212 */ /* 0x000fe400078ec0ff */
[----:B------:R-:W-:Y:S02]  /*f550*/  LOP3.LUT R73, R76, R73, RZ, 0xc0, !PT ;  /* 0x000000494c497212 */ /* 0x000fe400078ec0ff */
[----:B------:R-:W-:Y:S02]  /*f560*/  PRMT R76, R136, 0x7772, RZ ;  /* 0x00007772884c7816 */ /* 0x000fe400000000ff */
[----:B------:R-:W-:Y:S02]  /*f570*/  SHF.R.U32.HI R78, RZ, 0x18, R138 ;  /* 0x00000018ff4e7819 */ /* 0x000fe4000001168a */
[----:B------:R-:W-:Y:S01]  /*f580*/  LOP3.LUT R77, R138, 0xff, RZ, 0xc0, !PT ;  /* 0x000000ff8a4d7812 */ /* 0x000fe200078ec0ff */
[C---:B------:R-:W-:Y:S08]  /*f590*/  HMMA.16816.F32 R64, R72.reuse, R100, R64 ;  /* 0x000000644840723c */ /* 0x040ff00000001840 */
[C---:B------:R-:W-:Y:S08]  /*f5a0*/  HMMA.16816.F32 R24, R72.reuse, R102, R24 ;  /* 0x000000664818723c */ /* 0x040ff00000001818 */
[----:B------:R-:W-:Y:S01]  /*f5b0*/  HMMA.16816.F32 R100, R72, R112, R68 ;  /* 0x000000704864723c */ /* 0x000fe20000001844 */
[----:B------:R-:W-:Y:S01]  /*f5c0*/  IMAD.MOV.U32 R70, RZ, RZ, R136 ;  /* 0x000000ffff467224 */ /* 0x000fe200078e0088 */
[----:B------:R-:W-:-:S02]  /*f5d0*/  PRMT R69, R136, 0x7773, RZ ;  /* 0x0000777388457816 */ /* 0x000fc400000000ff */
[----:B------:R-:W-:Y:S02]  /*f5e0*/  PRMT R68, R136, 0x7771, RZ ;  /* 0x0000777188447816 */ /* 0x000fe400000000ff */
[----:B------:R-:W-:Y:S02]  /*f5f0*/  PRMT R71, R138, 0x7632, R71 ;  /* 0x000076328a477816 */ /* 0x000fe40000000047 */
[C---:B------:R-:W-:Y:S01]  /*f600*/  HMMA.16816.F32 R32, R72.reuse, R114, R32 ;  /* 0x000000724820723c */ /* 0x040fe20000001820 */
[----:B------:R-:W-:Y:S02]  /*f610*/  PRMT R69, R76, 0x5410, R69 ;  /* 0x000054104c457816 */ /* 0x000fe40000000045 */
[----:B------:R-:W-:Y:S02]  /*f620*/  LOP3.LUT R71, R71, 0xff, RZ, 0xc0, !PT ;  /* 0x000000ff47477812 */ /* 0x000fe400078ec0ff */
[----:B------:R-:W-:Y:S02]  /*f630*/  LOP3.LUT R76, R138, 0xffff, RZ, 0xc0, !PT ;  /* 0x0000ffff8a4c7812 */ /* 0x000fe400078ec0ff */
[----:B------:R-:W-:Y:S01]  /*f640*/  PRMT R78, R71, 0x5410, R78 ;  /* 0x00005410474e7816 */ /* 0x000fe2000000004e */
[----:B------:R-:W-:Y:S01]  /*f650*/  HMMA.16816.F32 R48, R72, R110, R48 ;  /* 0x0000006e4830723c */ /* 0x000fe20000001830 */
[----:B------:R-:W-:Y:S01]  /*f660*/  IMAD.MOV.U32 R110, RZ, RZ, R79 ;  /* 0x000000ffff6e7224 */ /* 0x000fe200078e004f */
[----:B------:R-:W-:Y:S01]  /*f670*/  LOP3.LUT R79, R70, 0xff, RZ, 0xc0, !PT ;  /* 0x000000ff464f7812 */ /* 0x000fe200078ec0ff */
[----:B------:R-:W-:Y:S01]  /*f680*/  IMAD.MOV.U32 R111, RZ, RZ, R88 ;  /* 0x000000ffff6f7224 */ /* 0x000fe200078e0058 */
[----:B------:R-:W-:-:S02]  /*f690*/  LOP3.LUT R88, R69, 0xff00ff, RZ, 0xc0, !PT ;  /* 0x00ff00ff45587812 */ /* 0x000fc400078ec0ff */
[----:B------:R-:W-:Y:S02]  /*f6a0*/  PRMT R68, R79, 0x5410, R68 ;  /* 0x000054104f447816 */ /* 0x000fe40000000044 */
[C---:B------:R-:W-:Y:S01]  /*f6b0*/  HMMA.16816.F32 R112, R72.reuse, R108, R80 ;  /* 0x0000006c4870723c */ /* 0x040fe20000001850 */
[----:B------:R-:W1:Y:S01]  /*f6c0*/  LDSM.16.MT88.4 R80, [R200+0xc00] ;  /* 0x000c0000c850783b */ /* 0x000e620000004200 */
[----:B------:R-:W-:Y:S01]  /*f6d0*/  MOV R109, R149 ;  /* 0x00000095006d7202 */ /* 0x000fe20000000f00 */
[----:B------:R-:W-:Y:S01]  /*f6e0*/  IMAD.MOV.U32 R108, RZ, RZ, R148 ;  /* 0x000000ffff6c7224 */ /* 0x000fe200078e0094 */
[--C-:B------:R-:W-:Y:S01]  /*f6f0*/  HSET2.LE.AND R134, R68, R199.reuse, PT ;  /* 0x000000c744867233 */ /* 0x100fe20003803000 */
[----:B------:R-:W2:Y:S01]  /*f700*/  LDSM.16.MT88.4 R148, [R217+0x9c00] ;  /* 0x009c0000d994783b */ /* 0x000ea20000004200 */
[----:B------:R-:W-:Y:S02]  /*f710*/  SHF.R.U32.HI R76, RZ, 0x8, R76 ;  /* 0x00000008ff4c7819 */ /* 0x000fe4000001164c */
[----:B------:R-:W-:Y:S01]  /*f720*/  HMMA.16816.F32 R136, R72, R96, R84 ;  /* 0x000000604888723c */ /* 0x000fe20000001854 */
[----:B------:R-:W3:Y:S01]  /*f730*/  LDSM.16.MT88.4 R68, [R217+0xac00] ;  /* 0x00ac0000d944783b */ /* 0x000ee20000004200 */
[----:B------:R-:W-:Y:S01]  /*f740*/  PRMT R76, R77, 0x5410, R76 ;  /* 0x000054104d4c7816 */ /* 0x000fe2000000004c */
[----:B------:R-:W-:Y:S01]  /*f750*/  IMAD.MOV.U32 R86, RZ, RZ, R133 ;  /* 0x000000ffff567224 */ /* 0x000fe200078e0085 */
[--C-:B------:R-:W-:Y:S01]  /*f760*/  HSET2.LE.AND R88, R88, R199.reuse, PT ;  /* 0x000000c758587233 */ /* 0x100fe20003803000 */
[----:B------:R-:W-:Y:S01]  /*f770*/  IMAD.MOV.U32 R87, RZ, RZ, R132 ;  /* 0x000000ffff577224 */ /* 0x000fe200078e0084 */
[----:B------:R-:W-:-:S02]  /*f780*/  HSET2.LE.AND R78, R78, R199, PT ;  /* 0x000000c74e4e7233 */ /* 0x000fc40003803000 */
[----:B------:R-:W-:Y:S01]  /*f790*/  HSET2.LE.AND R76, R76, R199, PT ;  /* 0x000000c74c4c7233 */ /* 0x000fe20003803000 */
[C---:B------:R-:W-:Y:S01]  /*f7a0*/  HMMA.16816.F32 R40, R72.reuse, R128, R40 ;  /* 0x000000804828723c */ /* 0x040fe20000001828 */
[----:B------:R-:W-:Y:S01]  /*f7b0*/  F2FP.F16.F32.PACK_AB R79, R206, R211 ;  /* 0x000000d3ce4f723e */ /* 0x000fe200000000ff */
[----:B------:R-:W-:Y:S01]  /*f7c0*/  FADD.FTZ R211, R211, R214 ;  /* 0x000000d6d3d37221 */ /* 0x000fe20000010000 */
[----:B------:R-:W-:Y:S01]  /*f7d0*/  F2FP.F16.F32.PACK_AB R133, R208, R207 ;  /* 0x000000cfd085723e */ /* 0x000fe200000000ff */
[----:B------:R-:W-:Y:S01]  /*f7e0*/  FADD.FTZ R207, R207, R224 ;  /* 0x000000e0cfcf7221 */ /* 0x000fe20000010000 */
[----:B------:R-:W-:Y:S01]  /*f7f0*/  F2FP.F16.F32.PACK_AB R77, R203, R204 ;  /* 0x000000cccb4d723e */ /* 0x000fe200000000ff */
[----:B------:R-:W-:Y:S01]  /*f800*/  FADD.FTZ R211, R206, R211 ;  /* 0x000000d3ced37221 */ /* 0x000fe20000010000 */
[----:B------:R-:W-:Y:S01]  /*f810*/  LOP3.LUT R132, R79, R76, RZ, 0xc0, !PT ;  /* 0x0000004c4f847212 */ /* 0x000fe200078ec0ff */
[----:B------:R-:W-:Y:S01]  /*f820*/  HMMA.16816.F32 R4, R72, R130, R4 ;  /* 0x000000824804723c */ /* 0x000fe20000001804 */
[----:B------:R-:W-:Y:S01]  /*f830*/  LOP3.LUT R133, R133, R78, RZ, 0xc0, !PT ;  /* 0x0000004e85857212 */ /* 0x000fe200078ec0ff */
[----:B------:R-:W-:Y:S01]  /*f840*/  FADD.FTZ R208, R208, R207 ;  /* 0x000000cfd0d07221 */ /* 0x000fe20000010000 */
[----:B------:R-:W-:Y:S01]  /*f850*/  LOP3.LUT R134, R77, R134, RZ, 0xc0, !PT ;  /* 0x000000864d867212 */ /* 0x000fe200078ec0ff */
[----:B------:R-:W-:Y:S01]  /*f860*/  FADD.FTZ R204, R204, R211 ;  /* 0x000000d3cccc7221 */ /* 0x000fe20000010000 */
[----:B------:R-:W-:Y:S01]  /*f870*/  LOP3.LUT R135, R135, R88, RZ, 0xc0, !PT ;  /* 0x0000005887877212 */ /* 0x000fe200078ec0ff */
[----:B------:R-:W-:-:S02]  /*f880*/  FADD.FTZ R201, R201, R208 ;  /* 0x000000d0c9c97221 */ /* 0x000fc40000010000 */
[----:B------:R-:W-:Y:S01]  /*f890*/  HMMA.16816.F32 R60, R72, R120, R60 ;  /* 0x00000078483c723c */ /* 0x000fe2000000183c */
[----:B------:R-:W-:Y:S01]  /*f8a0*/  FADD.FTZ R237, R203, R204 ;  /* 0x000000cccbed7221 */ /* 0x000fe20000010000 */
[----:B------:R-:W-:-:S06]  /*f8b0*/  FADD.FTZ R235, R202, R201 ;  /* 0x000000c9caeb7221 */ /* 0x000fcc0000010000 */
[----:B-1----:R-:W-:Y:S01]  /*f8c0*/  HMMA.16816.F32 R76, R132, R82, R44 ;  /* 0x00000052844c723c */ /* 0x002fe2000000182c */
[----:B------:R-:W-:Y:S01]  /*f8d0*/  LOP3.LUT R44, R92, UR9, R95, 0x96, !PT ;  /* 0x000000095c2c7c12 */ /* 0x000fe2000f8e965f */
[----:B------:R-:W-:-:S04]  /*f8e0*/  IMAD.MOV.U32 R47, RZ, RZ, R89 ;  /* 0x000000ffff2f7224 */ /* 0x000fc800078e0059 */
[----:B------:R-:W-:Y:S02]  /*f8f0*/  IMAD.WIDE.U32 R44, R44, -0x2daee0ad, RZ ;  /* 0xd2511f532c2c7825 */ /* 0x000fe400078e00ff */
[----:B------:R-:W-:Y:S01]  /*f900*/  HMMA.16816.F32 R8, R72, R122, R8 ;  /* 0x0000007a4808723c */ /* 0x000fe20000001808 */
[----:B------:R1:W4:Y:S02]  /*f910*/  LDSM.16.MT88.4 R120, [R217+0xbc00] ;  /* 0x00bc0000d978783b */ /* 0x0003240000004200 */
[----:B------:R-:W-:-:S04]  /*f920*/  LOP3.LUT R160, R160, UR4, R45, 0x96, !PT ;  /* 0x00000004a0a07c12 */ /* 0x000fc8000f8e962d */
[----:B------:R-:W-:Y:S01]  /*f930*/  PRMT R45, R160, 0x7632, R45 ;  /* 0x00007632a02d7816 */ /* 0x000fe2000000002d */
[----:B------:R-:W-:Y:S08]  /*f940*/  HMMA.16816.F32 R128, R72, R98, R104 ;  /* 0x000000624880723c */ /* 0x000ff00000001868 */
[----:B------:R-:W-:Y:S01]  /*f950*/  HMMA.16816.F32 R72, R132, R80, R28 ;  /* 0x000000508448723c */ /* 0x000fe2000000181c */
[--C-:B------:R-:W-:Y:S01]  /*f960*/  FFMA.FTZ R29, R191, UR22, -R213.reuse ;  /* 0x00000016bf1d7c23 */ /* 0x100fe200080108d5 */
[----:B------:R-:W-:Y:S01]  /*f970*/  FFMA.FTZ R30, R182, UR22, -R213 ;  /* 0x00000016b61e7c23 */ /* 0x000fe200080108d5 */
[----:B------:R-:W-:-:S02]  /*f980*/  IMAD.MOV.U32 R213, RZ, RZ, R90 ;  /* 0x000000ffffd57224 */ /* 0x000fc400078e005a */
[----:B------:R-:W-:Y:S01]  /*f990*/  FFMA.FTZ R31, R189, UR22, -R180 ;  /* 0x00000016bd1f7c23 */ /* 0x000fe200080108b4 */
[----:B------:R-:W-:Y:S01]  /*f9a0*/  IMAD.MOV.U32 R182, RZ, RZ, R91 ;  /* 0x000000ffffb67224 */ /* 0x000fe200078e005b */
[----:B------:R-:W-:Y:S01]  /*f9b0*/  MOV R189, R108 ;  /* 0x0000006c00bd7202 */ /* 0x000fe20000000f00 */
[----:B------:R-:W-:Y:S01]  /*f9c0*/  IMAD.MOV.U32 R191, RZ, RZ, R110 ;  /* 0x000000ffffbf7224 */ /* 0x000fe200078e006e */
[----:B--2---:R-:W-:Y:S01]  /*f9d0*/  HMMA.16816.F32 R152, R132, R150, R20 ;  /* 0x000000968498723c */ /* 0x004fe20000001814 */
[----:B------:R2:W4:Y:S01]  /*f9e0*/  LDSM.16.MT88.4 R20, [R200+0x2c00] ;  /* 0x002c0000c814783b */ /* 0x0005220000004200 */
[----:B------:R2:W-:Y:S01]  /*f9f0*/  MUFU.EX2 R28, R188 ;  /* 0x000000bc001c7308 */ /* 0x0005e20000000800 */
[----:B-1----:R-:W-:-:S05]  /*fa00*/  MOV R217, R86 ;  /* 0x0000005600d97202 */ /* 0x002fca0000000f00 */
[----:B---3--:R-:W-:Y:S01]  /*fa10*/  HMMA.16816.F32 R88, R132, R68, R36 ;  /* 0x000000448458723c */ /* 0x008fe20000001824 */
[C---:B------:R-:W-:Y:S01]  /*fa20*/  PRMT R38, R44.reuse, 0x7773, RZ ;  /* 0x000077732c267816 */ /* 0x040fe200000000ff */
[----:B------:R-:W-:Y:S01]  /*fa30*/  FFMA.FTZ R36, R183, UR22, -R180 ;  /* 0x00000016b7247c23 */ /* 0x000fe200080108b4 */
[----:B------:R-:W-:Y:S01]  /*fa40*/  PRMT R37, R44, 0x7772, RZ ;  /* 0x000077722c257816 */ /* 0x000fe200000000ff */
[----:B------:R-:W-:Y:S01]  /*fa50*/  MUFU.EX2 R29, R29 ;  /* 0x0000001d001d7308 */ /* 0x000fe20000000800 */
[----:B------:R-:W-:-:S03]  /*fa60*/  LOP3.LUT R39, R160, 0xff, RZ, 0xc0, !PT ;  /* 0x000000ffa0277812 */ /* 0x000fc600078ec0ff */
[C---:B------:R-:W-:Y:S01]  /*fa70*/  HMMA.16816.F32 R92, R132.reuse, R70, R52 ;  /* 0x00000046845c723c */ /* 0x040fe20000001834 */
[----:B------:R-:W-:Y:S02]  /*fa80*/  IMAD.MOV.U32 R55, RZ, RZ, R109 ;  /* 0x000000ffff377224 */ /* 0x000fe400078e006d */
[----:B------:R-:W-:Y:S01]  /*fa90*/  IMAD.MOV.U32 R54, RZ, RZ, R163 ;  /* 0x000000ffff367224 */ /* 0x000fe200078e00a3 */
[----:B------:R-:W1:Y:S01]  /*faa0*/  MUFU.EX2 R30, R30 ;  /* 0x0000001e001e7308 */ /* 0x000e620000000800 */
[----:B------:R-:W-:Y:S02]  /*fab0*/  IMAD.MOV.U32 R53, RZ, RZ, R162 ;  /* 0x000000ffff357224 */ /* 0x000fe400078e00a2 */
[----:B------:R-:W-:Y:S01]  /*fac0*/  FADD.FTZ R170, R54, R170 ;  /* 0x000000aa36aa7221 */ /* 0x000fe20000010000 */
[----:B--2---:R-:W-:Y:S02]  /*fad0*/  IMAD.MOV.U32 R200, RZ, RZ, R111 ;  /* 0x000000ffffc87224 */ /* 0x004fe400078e006f */
[----:B------:R-:W-:Y:S01]  /*fae0*/  FADD.FTZ R173, R53, R173 ;  /* 0x000000ad35ad7221 */ /* 0x000fe20000010000 */
[C---:B------:R-:W-:Y:S01]  /*faf0*/  HMMA.16816.F32 R108, R132.reuse, R146, R16 ;  /* 0x00000092846c723c */ /* 0x040fe20000001810 */
[----:B------:R-:W-:Y:S01]  /*fb00*/  PRMT R18, R37, 0x5410, R38 ;  /* 0x0000541025127816 */ /* 0x000fe20000000026 */
[----:B------:R-:W-:Y:S01]  /*fb10*/  FFMA.FTZ R38, R179, UR22, -R180 ;  /* 0x00000016b3267c23 */ /* 0x000fe200080108b4 */
[----:B------:R-:W-:Y:S01]  /*fb20*/  MUFU.EX2 R31, R31 ;  /* 0x0000001f001f7308 */ /* 0x000fe20000000800 */
[----:B------:R-:W-:Y:S01]  /*fb30*/  IMAD.MOV.U32 R17, RZ, RZ, R44 ;  /* 0x000000ffff117224 */ /* 0x000fe200078e002c */
[----:B------:R-:W-:Y:S01]  /*fb40*/  LOP3.LUT R19, R160, 0xffff, RZ, 0xc0, !PT ;  /* 0x0000ffffa0137812 */ /* 0x000fe200078ec0ff */
[----:B------:R-:W-:Y:S01]  /*fb50*/  FADD.FTZ R173, R55, R173 ;  /* 0x000000ad37ad7221 */ /* 0x000fe20000010000 */
[----:B------:R-:W-:Y:S01]  /*fb60*/  PRMT R16, R44, 0x7771, RZ ;  /* 0x000077712c107816 */ /* 0x000fe200000000ff */
[----:B------:R-:W-:Y:S01]  /*fb70*/  FADD.FTZ R170, R189, R170 ;  /* 0x000000aabdaa7221 */ /* 0x000fe20000010000 */
[----:B------:R-:W-:Y:S01]  /*fb80*/  LOP3.LUT R17, R17, 0xff, RZ, 0xc0, !PT ;  /* 0x000000ff11117812 */ /* 0x000fe200078ec0ff */
[----:B------:R-:W-:Y:S01]  /*fb90*/  FADD.FTZ R173, R200, R173 ;  /* 0x000000adc8ad7221 */ /* 0x000fe20000010000 */
[----:B------:R-:W-:Y:S01]  /*fba0*/  MUFU.EX2 R36, R36 ;  /* 0x0000002400247308 */ /* 0x000fe20000000800 */
[----:B------:R-:W-:Y:S01]  /*fbb0*/  SHF.R.U32.HI R44, RZ, 0x8, R19 ;  /* 0x00000008ff2c7819 */ /* 0x000fe20000011613 */
[----:B------:R-:W-:Y:S01]  /*fbc0*/  FADD.FTZ R170, R182, R170 ;  /* 0x000000aab6aa7221 */ /* 0x000fe20000010000 */
[----:B------:R-:W-:Y:S01]  /*fbd0*/  SHF.R.U32.HI R160, RZ, 0x18, R160 ;  /* 0x00000018ffa07819 */ /* 0x000fe200000116a0 */
[----:B------:R-:W-:Y:S01]  /*fbe0*/  IMAD.MOV.U32 R188, RZ, RZ, R87 ;  /* 0x000000ffffbc7224 */ /* 0x000fe200078e0057 */
[----:B------:R-:W-:Y:S01]  /*fbf0*/  LOP3.LUT R19, R45, 0xff, RZ, 0xc0, !PT ;  /* 0x000000ff2d137812 */ /* 0x000fe200078ec0ff */
[----:B------:R-:W-:Y:S01]  /*fc00*/  FADD.FTZ R173, R213, R173 ;  /* 0x000000add5ad7221 */ /* 0x000fe20000010000 */
[----:B------:R-:W-:Y:S01]  /*fc10*/  PRMT R16, R17, 0x5410, R16 ;  /* 0x0000541011107816 */ /* 0x000fe20000000010 */
[----:B------:R-:W2:Y:S01]  /*fc20*/  MUFU.EX2 R37, R181 ;  /* 0x000000b500257308 */ /* 0x000ea20000000800 */
[----:B------:R-:W-:Y:S01]  /*fc30*/  LOP3.LUT R18, R18, 0xff00ff, RZ, 0xc0, !PT ;  /* 0x00ff00ff12127812 */ /* 0x000fe200078ec0ff */
[----:B------:R-:W-:Y:S01]  /*fc40*/  FADD.FTZ R170, R47, R170 ;  /* 0x000000aa2faa7221 */ /* 0x000fe20000010000 */
[----:B------:R-:W-:Y:S01]  /*fc50*/  PRMT R44, R39, 0x5410, R44 ;  /* 0x00005410272c7816 */ /* 0x000fe2000000002c */
[----:B------:R-:W-:Y:S01]  /*fc60*/  FADD.FTZ R173, R191, R173 ;  /* 0x000000adbfad7221 */ /* 0x000fe20000010000 */
[----:B------:R-:W-:Y:S01]  /*fc70*/  PRMT R160, R19, 0x5410, R160 ;  /* 0x0000541013a07816 */ /* 0x000fe200000000a0 */
[----:B------:R-:W-:Y:S01]  /*fc80*/  FADD.FTZ R170, R188, R170 ;  /* 0x000000aabcaa7221 */ /* 0x000fe20000010000 */
[--C-:B------:R-:W-:Y:S01]  /*fc90*/  HSET2.LE.AND R39, R16, R199.reuse, PT ;  /* 0x000000c710277233 */ /* 0x100fe20003803000 */
[----:B------:R-:W3:Y:S01]  /*fca0*/  MUFU.EX2 R38, R38 ;  /* 0x0000002600267308 */ /* 0x000ee20000000800 */
[--C-:B------:R-:W-:Y:S01]  /*fcb0*/  HSET2.LE.AND R19, R18, R199.reuse, PT ;  /* 0x000000c712137233 */ /* 0x100fe20003803000 */
[----:B------:R-:W-:Y:S01]  /*fcc0*/  FADD.FTZ R173, R217, R173 ;  /* 0x000000add9ad7221 */ /* 0x000fe20000010000 */
[--C-:B------:R-:W-:Y:S01]  /*fcd0*/  HSET2.LE.AND R16, R44, R199.reuse, PT ;  /* 0x000000c72c107233 */ /* 0x100fe20003803000 */
[----:B------:R-:W-:Y:S01]  /*fce0*/  FADD.FTZ R3, R209, R170 ;  /* 0x000000aad1037221 */ /* 0x000fe20000010000 */
[----:B------:R-:W-:Y:S01]  /*fcf0*/  HSET2.LE.AND R17, R160, R199, PT ;  /* 0x000000c7a0117233 */ /* 0x000fe20003803000 */
[----:B------:R-:W-:Y:S01]  /*fd00*/  FADD.FTZ R173, R240, R173 ;  /* 0x000000adf0ad7221 */ /* 0x000fe20000010000 */
[----:B-1----:R-:W-:Y:S01]  /*fd10*/  F2FP.F16.F32.PACK_AB R18, R30, R29 ;  /* 0x0000001d1e12723e */ /* 0x002fe200000000ff */
[----:B------:R-:W-:Y:S01]  /*fd20*/  FADD.FTZ R3, R252, R3 ;  /* 0x00000003fc037221 */ /* 0x000fe20000010000 */
[----:B--2---:R-:W-:Y:S01]  /*fd30*/  F2FP.F16.F32.PACK_AB R46, R37, R36 ;  /* 0x00000024252e723e */ /* 0x004fe200000000ff */
[C---:B------:R-:W-:Y:S01]  /*fd40*/  HMMA.16816.F32 R156, R132.reuse, R148, R156 ;  /* 0x00000094849c723c */ /* 0x040fe2000000189c */
[----:B------:R-:W-:Y:S01]  /*fd50*/  F2FP.F16.F32.PACK_AB R45, R28, R205 ;  /* 0x000000cd1c2d723e */ /* 0x000fe200000000ff */
[----:B------:R-:W-:Y:S01]  /*fd60*/  FADD.FTZ R242, R242, R173 ;  /* 0x000000adf2f27221 */ /* 0x000fe20000010000 */
[----:B------:R-:W-:Y:S01]  /*fd70*/  LOP3.LUT R18, R18, R39, RZ, 0xc0, !PT ;  /* 0x0000002712127212 */ /* 0x000fe200078ec0ff */
[----:B------:R-:W-:Y:S01]  /*fd80*/  FADD.FTZ R226, R226, R3 ;  /* 0x00000003e2e27221 */ /* 0x000fe20000010000 */
[----:B------:R-:W-:Y:S01]  /*fd90*/  LOP3.LUT R19, R46, R19, RZ, 0xc0, !PT ;  /* 0x000000132e137212 */ /* 0x000fe200078ec0ff */
[----:B------:R-:W-:Y:S01]  /*fda0*/  FADD.FTZ R205, R205, R242 ;  /* 0x000000f2cdcd7221 */ /* 0x000fe20000010000 */
[----:B---3--:R-:W-:Y:S01]  /*fdb0*/  F2FP.F16.F32.PACK_AB R44, R38, R31 ;  /* 0x0000001f262c723e */ /* 0x008fe200000000ff */
[----:B------:R-:W-:Y:S01]  /*fdc0*/  HMMA.16816.F32 R104, R132, R144, R56 ;  /* 0x000000908468723c */ /* 0x000fe20000001838 */
[----:B------:R-:W-:Y:S01]  /*fdd0*/  LOP3.LUT R16, R45, R16, RZ, 0xc0, !PT ;  /* 0x000000102d107212 */ /* 0x000fe200078ec0ff */
[----:B------:R-:W-:Y:S01]  /*fde0*/  FADD.FTZ R31, R31, R226 ;  /* 0x000000e21f1f7221 */ /* 0x000fe20000010000 */
[----:B------:R-:W-:Y:S01]  /*fdf0*/  LOP3.LUT R17, R44, R17, RZ, 0xc0, !PT ;  /* 0x000000112c117212 */ /* 0x000fe200078ec0ff */
[----:B------:R-:W-:-:S02]  /*fe00*/  FADD.FTZ R28, R28, R205 ;  /* 0x000000cd1c1c7221 */ /* 0x000fc40000010000 */
[----:B------:R-:W-:Y:S02]  /*fe10*/  FADD.FTZ R31, R38, R31 ;  /* 0x0000001f261f7221 */ /* 0x000fe40000010000 */
[----:B----4-:R-:W-:Y:S01]  /*fe20*/  HMMA.16816.F32 R116, R132, R120, R116 ;  /* 0x000000788474723c */ /* 0x010fe20000001874 */
[----:B------:R-:W-:Y:S01]  /*fe30*/  FADD.FTZ R29, R29, R28 ;  /* 0x0000001c1d1d7221 */ /* 0x000fe20000010000 */
[----:B------:R-:W-:-:S03]  /*fe40*/  FADD.FTZ R36, R36, R31 ;  /* 0x0000001f24247221 */ /* 0x000fc60000010000 */
[----:B------:R-:W-:Y:S01]  /*fe50*/  FADD.FTZ R249, R30, R29 ;  /* 0x0000001d1ef97221 */ /* 0x000fe20000010000 */
[----:B------:R-:W-:Y:S02]  /*fe60*/  FADD.FTZ R248, R37, R36 ;  /* 0x0000002425f87221 */ /* 0x000fe40000010000 */
[C---:B------:R-:W-:Y:S08]  /*fe70*/  HMMA.16816.F32 R84, R16.reuse, R68, R64 ;  /* 0x000000441054723c */ /* 0x040ff00000001840 */
[----:B------:R-:W-:Y:S08]  /*fe80*/  HMMA.16816.F32 R96, R16, R70, R24 ;  /* 0x000000461060723c */ /* 0x000ff00000001818 */
[C---:B------:R-:W-:Y:S08]  /*fe90*/  HMMA.16816.F32 R140, R132.reuse, R122, R140 ;  /* 0x0000007a848c723c */ /* 0x040ff0000000188c */
        /* <DEDUP_REMOVED lines=11> */
[----:B------:R-:W-:-:S15]  /*ff50*/  HMMA.16816.F32 R128, R16, R22, R128 ;  /* 0x000000161080723c */ /* 0x000fde0000001880 */
[----:B------:R-:W-:-:S05]  /*ff60*/  NOP ;  /* 0x0000000000007918 */ /* 0x000fca0000000000 */
.L_x_466:
[----:B------:R-:W-:-:S09]  /*ff70*/  UISETP.GE.AND UP0, UPT, UR13, URZ, UPT ;  /* 0x000000ff0d00728c */ /* 0x000fd2000bf06270 */
[----:B------:R-:W-:Y:S05]  /*ff80*/  BRA.U !UP0, `(.L_x_469) ;  /* 0x0000004108887547 */ /* 0x000fea000b800000 */
[----:B------:R-:W1:Y:S01]  /*ff90*/  LDCU.64 UR6, c[0x0][0x3c0] ;  /* 0x00007800ff0677ac */ /* 0x000e620008000a00 */
[----:B-----5:R-:W-:Y:S01]  /*ffa0*/  IMAD.SHL.U32 R2, R184, 0x4, RZ ;  /* 0x00000004b8027824 */ /* 0x020fe200078e00ff */
[C---:B------:R-:W-:Y:S01]  /*ffb0*/  LOP3.LUT R3, R212.reuse, 0xc0, RZ, 0xc0, !PT ;  /* 0x000000c0d4037812 */ /* 0x040fe200078ec0ff */
[----:B------:R-:W2:Y:S01]  /*ffc0*/  S2UR UR19, SR_CgaCtaId ;  /* 0x00000000001379c3 */ /* 0x000ea20000008800 */
[----:B------:R-:W3:Y:S01]  /*ffd0*/  S2R R236, SR_TID.X ;  /* 0x0000000000ec7919 */ /* 0x000ee20000002100 */
[----:B------:R-:W-:Y:S01]  /*ffe0*/  UIADD3 UR4, UPT, UPT, UR16, -0x61c88647, URZ ;  /* 0x9e3779b910047890 */ /* 0x000fe2000fffe0ff */
[----:B------:R-:W-:Y:S01]  /*fff0*/  LOP3.LUT R3, R3, 0x18, R2, 0xf8, !PT ;  /* 0x0000001803037812 */ /* 0x000fe200078ef802 */
[----:B------:R-:W-:Y:S01]  /*10000*/  IMAD.MOV.U32 R171, RZ, RZ, 0x20 ;  /* 0x00000020ffab7424 */ /* 0x000fe200078e00ff */
[----:B------:R-:W-:Y:S01]  /*10010*/  LOP3.LUT R212, R212, 0x120, RZ, 0xc0, !PT ;  /* 0x00000120d4d47812 */ /* 0x000fe200078ec0ff */
[----:B------:R-:W-:Y:S01]  /*10020*/  UIADD3 UR20, UPT, UPT, UR16, 0x3c6ef372, URZ ;  /* 0x3c6ef37210147890 */ /* 0x000fe2000fffe0ff */
[----:B------:R-:W-:Y:S01]  /*10030*/  SHF.R.U32.HI R2, RZ, 0x1, R184 ;  /* 0x00000001ff027819 */ /* 0x000fe200000116b8 */
[----:B------:R-:W-:Y:S01]  /*10040*/  IMAD.MOV.U32 R169, RZ, RZ, R168 ;  /* 0x000000ffffa97224 */ /* 0x000fe200078e00a8 */
[----:B------:R-:W-:Y:S01]  /*10050*/  LOP3.LUT R5, R3, 0x8, R184, 0x78, !PT ;  /* 0x0000000803057812 */ /* 0x000fe200078e78b8 */
[----:B------:R-:W-:Y:S01]  /*10060*/  UMOV UR21, 0x400 ;  /* 0x0000040000157882 */ /* 0x000fe20000000000 */
[----:B------:R-:W-:-:S02]  /*10070*/  LOP3.LUT R212, R212, 0x3e00, R187, 0xf8, !PT ;  /* 0x00003e00d4d47812 */ /* 0x000fc400078ef8bb */
[----:B------:R-:W-:Y:S01]  /*10080*/  LOP3.LUT R3, R3, 0x8, R2, 0x78, !PT ;  /* 0x0000000803037812 */ /* 0x000fe200078e7802 */
[----:B------:R-:W-:Y:S01]  /*10090*/  IMAD.MOV.U32 R2, RZ, RZ, R167 ;  /* 0x000000ffff027224 */ /* 0x000fe200078e00a7 */
[----:B-1----:R-:W-:Y:S01]  /*100a0*/  USHF.L.U64.HI UR18, UR6, 0x5, UR7 ;  /* 0x0000000506127899 */ /* 0x002fe20008010207 */
[----:B------:R-:W-:Y:S01]  /*100b0*/  LOP3.LUT R228, R238, UR4, RZ, 0x3c, !PT ;  /* 0x00000004eee47c12 */ /* 0x000fe2000f8e3cff */
[----:B------:R-:W-:Y:S01]  /*100c0*/  USHF.L.U32 UR25, UR6, 0x5, URZ ;  /* 0x0000000506197899 */ /* 0x000fe200080006ff */
[----:B------:R-:W-:Y:S01]  /*100d0*/  LOP3.LUT R226, R0, R5, RZ, 0xfc, !PT ;  /* 0x0000000500e27212 */ /* 0x000fe200078efcff */
[----:B------:R-:W-:Y:S01]  /*100e0*/  UIADD3 UR6, UPT, UPT, UR17, -0x4498517b, URZ ;  /* 0xbb67ae8511067890 */ /* 0x000fe2000fffe0ff */
[----:B------:R-:W-:Y:S01]  /*100f0*/  LOP3.LUT R224, R212, R3, RZ, 0xfc, !PT ;  /* 0x00000003d4e07212 */ /* 0x000fe200078efcff */
[----:B------:R-:W-:Y:S01]  /*10100*/  IMAD.MOV.U32 R0, RZ, RZ, R165 ;  /* 0x000000ffff007224 */ /* 0x000fe200078e00a5 */
[----:B------:R-:W-:Y:S01]  /*10110*/  SEL R171, R171, 0xffffffe0, !P6 ;  /* 0xffffffe0abab7807 */ /* 0x000fe20007000000 */
[----:B------:R-:W-:Y:S01]  /*10120*/  IMAD.MOV.U32 R3, RZ, RZ, R166 ;  /* 0x000000ffff037224 */ /* 0x000fe200078e00a6 */
[----:B------:R-:W-:Y:S01]  /*10130*/  LEA R226, R226, UR5, 0x1 ;  /* 0x00000005e2e27c11 */ /* 0x000fe2000f8e08ff */
[----:B--2---:R-:W-:Y:S01]  /*10140*/  ULEA UR19, UR19, UR21, 0x18 ;  /* 0x0000001513137291 */ /* 0x004fe2000f8ec0ff */
[----:B------:R-:W-:-:S02]  /*10150*/  LOP3.LUT R240, R250, UR6, R247, 0x96, !PT ;  /* 0x00000006faf07c12 */ /* 0x000fc4000f8e96f7 */
[----:B------:R-:W-:Y:S01]  /*10160*/  LOP3.LUT R238, R250, UR6, R245, 0x96, !PT ;  /* 0x00000006faee7c12 */ /* 0x000fe2000f8e96f5 */
[----:B------:R-:W-:Y:S01]  /*10170*/  IMAD.IADD R225, R171, 0x1, R226 ;  /* 0x00000001abe17824 */ /* 0x000fe200078e02e2 */
[----:B------:R-:W-:Y:S01]  /*10180*/  LEA R224, R224, UR5, 0x1 ;  /* 0x00000005e0e07c11 */ /* 0x000fe2000f8e08ff */
[----:B------:R-:W-:Y:S01]  /*10190*/  IMAD.WIDE.U32 R240, R240, -0x326172a9, RZ ;  /* 0xcd9e8d57f0f07825 */ /* 0x000fe200078e00ff */
[----:B------:R-:W-:Y:S01]  /*101a0*/  LOP3.LUT R227, R218, UR4, RZ, 0x3c, !PT ;  /* 0x00000004dae37c12 */ /* 0x000fe2000f8e3cff */
[----:B------:R-:W1:Y:S02]  /*101b0*/  LDCU UR4, c[0x0][0x45c] ;  /* 0x00008b80ff0477ac */ /* 0x000e640008000800 */
[----:B------:R-:W-:Y:S01]  /*101c0*/  IMAD.WIDE.U32 R238, R238, -0x326172a9, RZ ;  /* 0xcd9e8d57eeee7825 */ /* 0x000fe200078e00ff */
[----:B------:R-:W-:Y:S01]  /*101d0*/  LOP3.LUT R243, R241, UR20, RZ, 0x3c, !PT ;  /* 0x00000014f1f37c12 */ /* 0x000fe2000f8e3cff */
[----:B------:R-:W2:Y:S02]  /*101e0*/  LDCU.64 UR6, c[0x0][0x3c0] ;  /* 0x00007800ff0677ac */ /* 0x000ea40008000a00 */
[----:B------:R-:W-:Y:S01]  /*101f0*/  IMAD.IADD R171, R171, 0x1, R224 ;  /* 0x00000001abab7824 */ /* 0x000fe200078e02e0 */
[----:B------:R-:W-:Y:S01]  /*10200*/  LOP3.LUT R242, R239, UR20, RZ, 0x3c, !PT ;  /* 0x00000014eff27c12 */ /* 0x000fe2000f8e3cff */
[----:B---3--:R-:W-:Y:S06]  /*10210*/  BRA `(.L_x_470) ;  /* 0x00000000005c7947 */ /* 0x008fec0003800000 */
.L_x_472:
[----:B------:R-:W1:Y:S01]  /*10220*/  LDC.64 R164, c[0x0][0x3b8] ;  /* 0x0000ee00ffa47b82 */ /* 0x000e620000000a00 */
[----:B------:R-:W-:Y:S06]  /*10230*/  UIADD3 UR5, UPT, UPT, UR13, -0x1, URZ ;  /* 0xffffffff0d057890 */ /* 0x000fec000fffe0ff */
[----:B-1----:R-:W-:Y:S04]  /*10240*/  IMAD.WIDE.U32 R172, R164, UR5, RZ ;  /* 0x00000005a4ac7c25 */ /* 0x002fe8000f8e00ff */
[----:B------:R-:W-:Y:S01]  /*10250*/  IMAD R166, R165, UR5, R173 ;  /* 0x00000005a5a67c24 */ /* 0x000fe2000f8e02ad */
[CC--:B------:R-:W-:Y:S01]  /*10260*/  LEA R174, P1, R172.reuse, R232.reuse, 0x7 ;  /* 0x000000e8acae7211 */ /* 0x0c0fe200078238ff */
        /* <DEDUP_REMOVED lines=18> */
.L_x_470:
[----:B------:R-:W-:Y:S04]  /*10390*/  DEPBAR.LE SB0, 0x0 ;  /* 0x000080000000791a */ /* 0x000fe80000000000 */
[----:B------:R-:W-:Y:S01]  /*103a0*/  BAR.SYNC.DEFER_BLOCKING 0x0 ;  /* 0x0000000000007b1d */ /* 0x000fe20000010000 */
[----:B--2---:R-:W-:Y:S04]  /*103b0*/  UIMAD.WIDE.U32 UR22, UR13, UR6, URZ ;  /* 0x000000060d1672a5 */ /* 0x004fe8000f8e00ff */
        /* <DEDUP_REMOVED lines=23> */
[----:B------:R-:W3:Y:S08]  /*10530*/  LDSM.16.M88.4 R172, [R226+0x6000] ;  /* 0x00600000e2ac783b */ /* 0x000ef00000000200 */
[----:B------:R-:W4:Y:S08]  /*10540*/  LDSM.16.M88.4 R176, [R224+0x1000] ;  /* 0x00100000e0b0783b */ /* 0x000f300000000200 */
[----:B------:R-:W5:Y:S08]  /*10550*/  LDSM.16.M88.4 R180, [R226+0x6400] ;  /* 0x00640000e2b4783b */ /* 0x000f700000000200 */
[----:B------:R-:W0:Y:S08]  /*10560*/  LDGDEPBAR ;  /* 0x00000000000079af */ /* 0x000e300000000000 */
[----:B------:R-:W1:Y:S08]  /*10570*/  LDSM.16.M88.4 R184, [R226+0x6800] ;  /* 0x00680000e2b8783b */ /* 0x000e700000000200 */
[----:B------:R-:W1:Y:S01]  /*10580*/  LDSM.16.M88.4 R188, [R226+0x6c00] ;  /* 0x006c0000e2bc783b */ /* 0x000e620000000200 */
[-C--:B---3--:R-:W-:Y:S07]  /*10590*/  HMMA.16816.F32 R4, R164, R172.reuse, RZ ;  /* 0x000000aca404723c */ /* 0x088fee00000018ff */
[----:B------:R-:W-:Y:S01]  /*105a0*/  LDSM.16.M88.4 R192, [R171] ;  /* 0x00000000abc0783b */ /* 0x000fe20000000200 */
[C---:B----4-:R-:W-:Y:S07]  /*105b0*/  HMMA.16816.F32 R8, R176.reuse, R172, RZ ;  /* 0x000000acb008723c */ /* 0x050fee00000018ff */
[----:B------:R-:W-:Y:S01]  /*105c0*/  LDSM.16.M88.4 R196, [R171+0x1000] ;  /* 0x00100000abc4783b */ /* 0x000fe20000000200 */
[-C--:B------:R-:W-:Y:S07]  /*105d0*/  HMMA.16816.F32 R12, R176, R174.reuse, RZ ;  /* 0x000000aeb00c723c */ /* 0x080fee00000018ff */
[----:B------:R-:W-:Y:S01]  /*105e0*/  LDSM.16.M88.4 R200, [R225+0x6400] ;  /* 0x00640000e1c8783b */ /* 0x000fe20000000200 */
[C---:B------:R-:W-:Y:S07]  /*105f0*/  HMMA.16816.F32 R16, R164.reuse, R174, RZ ;  /* 0x000000aea410723c */ /* 0x040fee00000018ff */
[----:B------:R-:W3:Y:S01]  /*10600*/  LDSM.16.M88.4 R172, [R225+0x6000] ;  /* 0x00600000e1ac783b */ /* 0x000ee20000000200 */
[-C--:B-----5:R-:W-:Y:S07]  /*10610*/  HMMA.16816.F32 R20, R164, R180.reuse, RZ ;  /* 0x000000b4a414723c */ /* 0x0a0fee00000018ff */
[----:B------:R-:W4:Y:S01]  /*10620*/  LDSM.16.M88.4 R204, [R225+0x6800] ;  /* 0x00680000e1cc783b */ /* 0x000f220000000200 */
[C---:B------:R-:W-:Y:S07]  /*10630*/  HMMA.16816.F32 R24, R176.reuse, R180, RZ ;  /* 0x000000b4b018723c */ /* 0x040fee00000018ff */
[----:B--2---:R-:W-:Y:S01]  /*10640*/  LDSM.16.M88.4 R208, [R224+0x2000] ;  /* 0x00200000e0d0783b */ /* 0x004fe20000000200 */
[-C--:B------:R-:W-:Y:S07]  /*10650*/  HMMA.16816.F32 R28, R176, R182.reuse, RZ ;  /* 0x000000b6b01c723c */ /* 0x080fee00000018ff */
[----:B------:R-:W-:Y:S01]  /*10660*/  LDSM.16.M88.4 R212, [R226+0x7000] ;  /* 0x00700000e2d4783b */ /* 0x000fe20000000200 */
[C---:B------:R-:W-:Y:S07]  /*10670*/  HMMA.16816.F32 R32, R164.reuse, R182, RZ ;  /* 0x000000b6a420723c */ /* 0x040fee00000018ff */
[----:B------:R-:W2:Y:S01]  /*10680*/  LDSM.16.M88.4 R180, [R225+0x6c00] ;  /* 0x006c0000e1b4783b */ /* 0x000ea20000000200 */
[-C--:B-1----:R-:W-:Y:S07]  /*10690*/  HMMA.16816.F32 R36, R164, R184.reuse, RZ ;  /* 0x000000b8a424723c */ /* 0x082fee00000018ff */
[----:B------:R-:W1:Y:S01]  /*106a0*/  LDSM.16.M88.4 R216, [R224+0x3000] ;  /* 0x00300000e0d8783b */ /* 0x000e620000000200 */
[C---:B------:R-:W-:Y:S07]  /*106b0*/  HMMA.16816.F32 R40, R176.reuse, R184, RZ ;  /* 0x000000b8b028723c */ /* 0x040fee00000018ff */
[----:B------:R-:W5:Y:S01]  /*106c0*/  LDSM.16.M88.4 R220, [R226+0x7400] ;  /* 0x00740000e2dc783b */ /* 0x000f620000000200 */
        /* <DEDUP_REMOVED lines=9> */
[-C--:B---3--:R-:W-:Y:S01]  /*10760*/  HMMA.16816.F32 R4, R192, R172.reuse, R4 ;  /* 0x000000acc004723c */ /* 0x088fe20000001804 */
[----:B------:R-:W-:Y:S07]  /*10770*/  LDSM.16.M88.4 R188, [R225+0x7400] ;  /* 0x00740000e1bc783b */ /* 0x000fee0000000200 */
[C---:B------:R-:W-:Y:S08]  /*10780*/  HMMA.16816.F32 R8, R196.reuse, R172, R8 ;  /* 0x000000acc408723c */ /* 0x040ff00000001808 */
[-C--:B------:R-:W-:Y:S08]  /*10790*/  HMMA.16816.F32 R12, R196, R174.reuse, R12 ;  /* 0x000000aec40c723c */ /* 0x080ff0000000180c */
[C---:B------:R-:W-:Y:S01]  /*107a0*/  HMMA.16816.F32 R16, R192.reuse, R174, R16 ;  /* 0x000000aec010723c */ /* 0x040fe20000001810 */
[----:B------:R-:W3:Y:S07]  /*107b0*/  LDSM.16.M88.4 R172, [R226+0x7c00] ;  /* 0x007c0000e2ac783b */ /* 0x000eee0000000200 */
        /* <DEDUP_REMOVED lines=15> */
[----:B------:R-:W2:Y:S07]  /*108b0*/  LDSM.16.M88.4 R180, [R225+0x7000] ;  /* 0x00700000e1b4783b */ /* 0x000eae0000000200 */
[-C--:B------:R-:W-:Y:S01]  /*108c0*/  HMMA.16816.F32 R4, R208, R212.reuse, R4 ;  /* 0x000000d4d004723c */ /* 0x080fe20000001804 */
[----:B------:R-:W4:Y:S07]  /*108d0*/  LDSM.16.M88.4 R192, [R225+0x7800] ;  /* 0x00780000e1c0783b */ /* 0x000f2e0000000200 */
[C---:B-1----:R-:W-:Y:S08]  /*108e0*/  HMMA.16816.F32 R8, R216.reuse, R212, R8 ;  /* 0x000000d4d808723c */ /* 0x042ff00000001808 */
[-C--:B------:R-:W-:Y:S08]  /*108f0*/  HMMA.16816.F32 R12, R216, R214.reuse, R12 ;  /* 0x000000d6d80c723c */ /* 0x080ff0000000180c */
[C---:B------:R-:W-:Y:S01]  /*10900*/  HMMA.16816.F32 R16, R208.reuse, R214, R16 ;  /* 0x000000d6d010723c */ /* 0x040fe20000001810 */
[----:B------:R-:W-:Y:S07]  /*10910*/  LDSM.16.M88.4 R212, [R225+0x8c00] ;  /* 0x008c0000e1d4783b */ /* 0x000fee0000000200 */
[-C--:B-----5:R-:W-:Y:S08]  /*10920*/  HMMA.16816.F32 R20, R208, R220.reuse, R20 ;  /* 0x000000dcd014723c */ /* 0x0a0ff00000001814 */
[C---:B------:R-:W-:Y:S08]  /*10930*/  HMMA.16816.F32 R24, R216.reuse, R220, R24 ;  /* 0x000000dcd818723c */ /* 0x040ff00000001818 */
[-C--:B------:R-:W-:Y:S08]  /*10940*/  HMMA.16816.F32 R28, R216, R222.reuse, R28 ;  /* 0x000000ded81c723c */ /* 0x080ff0000000181c */
[C---:B------:R-:W-:Y:S08]  /*10950*/  HMMA.16816.F32 R32, R208.reuse, R222, R32 ;  /* 0x000000ded020723c */ /* 0x040ff00000001820 */
[-C--:B------:R-:W-:Y:S08]  /*10960*/  HMMA.16816.F32 R36, R208, R164.reuse, R36 ;  /* 0x000000a4d024723c */ /* 0x080ff00000001824 */
[C---:B------:R-:W-:Y:S08]  /*10970*/  HMMA.16816.F32 R40, R216.reuse, R164, R40 ;  /* 0x000000a4d828723c */ /* 0x040ff00000001828 */
[-C--:B------:R-:W-:Y:S08]  /*10980*/  HMMA.16816.F32 R44, R216, R166.reuse, R44 ;  /* 0x000000a6d82c723c */ /* 0x080ff0000000182c */
[C---:B------:R-:W-:Y:S01]  /*10990*/  HMMA.16816.F32 R48, R208.reuse, R166, R48 ;  /* 0x000000a6d030723c */ /* 0x040fe20000001830 */
[----:B------:R-:W1:Y:S07]  /*109a0*/  LDSM.16.M88.4 R164, [R225+0x7c00] ;  /* 0x007c0000e1a4783b */ /* 0x000e6e0000000200 */
[-C--:B---3--:R-:W-:Y:S08]  /*109b0*/  HMMA.16816.F32 R52, R208, R172.reuse, R52 ;  /* 0x000000acd034723c */ /* 0x088ff00000001834 */
[C---:B------:R-:W-:Y:S08]  /*109c0*/  HMMA.16816.F32 R56, R216.reuse, R172, R56 ;  /* 0x000000acd838723c */ /* 0x040ff00000001838 */
[-C--:B------:R-:W-:Y:S08]  /*109d0*/  HMMA.16816.F32 R60, R216, R174.reuse, R60 ;  /* 0x000000aed83c723c */ /* 0x080ff0000000183c */
[----:B------:R-:W-:Y:S01]  /*109e0*/  HMMA.16816.F32 R64, R208, R174, R64 ;  /* 0x000000aed040723c */ /* 0x000fe20000001840 */
[----:B------:R-:W3:Y:S07]  /*109f0*/  LDSM.16.M88.4 R172, [R224+0x4000] ;  /* 0x00400000e0ac783b */ /* 0x000eee0000000200 */
[-C--:B--2---:R-:W-:Y:S01]  /*10a00*/  HMMA.16816.F32 R4, R176, R180.reuse, R4 ;  /* 0x000000b4b004723c */ /* 0x084fe20000001804 */
[----:B------:R-:W-:Y:S07]  /*10a10*/  LDSM.16.M88.4 R208, [R225+0x8800] ;  /* 0x00880000e1d0783b */ /* 0x000fee0000000200 */
        /* <DEDUP_REMOVED lines=19> */
[----:B------:R-:W1:Y:S07]  /*10b50*/  LDSM.16.M88.4 R164, [R226+0x8800] ;  /* 0x00880000e2a4783b */ /* 0x000e6e0000000200 */
[-C--:B---3--:R-:W-:Y:S01]  /*10b60*/  HMMA.16816.F32 R4, R172, R196.reuse, R4 ;  /* 0x000000c4ac04723c */ /* 0x088fe20000001804 */
[----:B------:R-:W3:Y:S01]  /*10b70*/  LDSM.16.M88.4 R176, [R226+0x8c00] ;  /* 0x008c0000e2b0783b */ /* 0x000ee20000000200 */
[----:B------:R-:W-:Y:S06]  /*10b80*/  DEPBAR.LE SB0, 0x0 ;  /* 0x000080000000791a */ /* 0x000fec0000000000 */
[C---:B------:R-:W-:Y:S01]  /*10b90*/  HMMA.16816.F32 R8, R200.reuse, R196, R8 ;  /* 0x000000c4c808723c */ /* 0x040fe20000001808 */
[----:B------:R-:W-:Y:S07]  /*10ba0*/  BAR.SYNC.DEFER_BLOCKING 0x0 ;  /* 0x0000000000007b1d */ /* 0x000fee0000010000 */
        /* <DEDUP_REMOVED lines=28> */
[C---:B------:R-:W-:Y:S08]  /*10d70*/  HMMA.16816.F32 R32, R184.reuse, R206, R32 ;  /* 0x000000ceb820723c */ /* 0x040ff00000001820 */
[-C--:B------:R-:W-:Y:S08]  /*10d80*/  HMMA.16816.F32 R36, R184, R208.reuse, R36 ;  /* 0x000000d0b824723c */ /* 0x080ff00000001824 */
        /* <DEDUP_REMOVED lines=19> */
[----:B------:R-:W-:Y:S11]  /*10ec0*/  HMMA.16816.F32 R64, R184, R214, R64 ;  /* 0x000000d6b840723c */ /* 0x000ff60000001840 */
[----:B------:R-:W-:Y:S08]  /*10ed0*/  @!UPT UIADD3 URZ, UPT, UPT, URZ, URZ, URZ ;  /* 0x000000fffffff290 */ /* 0x000ff0000fffe0ff */
[----:B------:R-:W-:Y:S01]  /*10ee0*/  FMNMX3.FTZ R209, R168, R64, R65, !PT ;  /* 0x00000040a8d17276 */ /* 0x000fe20007810041 */
[----:B------:R-:W-:Y:S06]  /*10ef0*/  BRA.U.ANY UP0, `(.L_x_472) ;  /* 0xfffffff100c87547 */ /* 0x000fec000b93ffff */
.L_x_471:
[----:B------:R-:W-:Y:S01]  /*10f00*/  FMNMX3.FTZ R252, R252, R66, R67, !PT ;  /* 0x00000042fcfc7276 */ /* 0x000fe20007810043 */
[----:B------:R-:W2:Y:S01]  /*10f10*/  SHFL.BFLY PT, R166, R209, 0x2, 0x1f ;  /* 0x0c401f00d1a67f89 */ /* 0x000ea200000e0000 */
[----:B------:R-:W-:Y:S01]  /*10f20*/  FMNMX3.FTZ R170, R170, R56, R57, !PT ;  /* 0x00000038aaaa7276 */ /* 0x000fe20007810039 */
[----:B------:R-:W-:Y:S01]  /*10f30*/  IMAD.MOV.U32 R184, RZ, RZ, R236 ;  /* 0x000000ffffb87224 */ /* 0x000fe200078e00ec */
[----:B------:R-:W-:Y:S05]  /*10f40*/  USHF.L.U32 UR26, UR13, 0x1, URZ ;  /* 0x000000010d1a7899 */ /* 0x000fea00080006ff */
[----:B-1----:R-:W1:Y:S01]  /*10f50*/  SHFL.BFLY PT, R165, R252, 0x2, 0x1f ;  /* 0x0c401f00fca57f89 */ /* 0x002e6200000e0000 */
[----:B------:R-:W-:Y:S01]  /*10f60*/  FMNMX3.FTZ R177, R170, R60, R61, !PT ;  /* 0x0000003caab17276 */ /* 0x000fe2000781003d */
[C---:B------:R-:W-:Y:S01]  /*10f70*/  IMAD.SHL.U32 R185, R184.reuse, 0x4, RZ ;  /* 0x00000004b8b97824 */ /* 0x040fe200078e00ff */
[----:B------:R-:W-:Y:S01]  /*10f80*/  SHF.R.U32.HI R186, RZ, 0x1, R184 ;  /* 0x00000001ffba7819 */ /* 0x000fe200000116b8 */
[----:B------:R-:W-:Y:S01]  /*10f90*/  IMAD.SHL.U32 R172, R184, 0x20, RZ ;  /* 0x00000020b8ac7824 */ /* 0x000fe200078e00ff */
[----:B------:R-:W-:Y:S03]  /*10fa0*/  UIADD3 UR23, UPT, UPT, UR17, 0x32370b8f, URZ ;  /* 0x32370b8f11177890 */ /* 0x000fe6000fffe0ff */
[----:B------:R-:W3:Y:S01]  /*10fb0*/  SHFL.BFLY PT, R164, R177, 0x2, 0x1f ;  /* 0x0c401f00b1a47f89 */ /* 0x000ee200000e0000 */
[----:B------:R-:W-:Y:S01]  /*10fc0*/  UIADD3 UR24, UPT, UPT, UR17, 0x76cf5d0a, URZ ;  /* 0x76cf5d0a11187890 */ /* 0x000fe2000fffe0ff */
[----:B------:R-:W4:Y:S01]  /*10fd0*/  LDC R202, c[0x0][0x4f8] ;  /* 0x00013e00ffca7b82 */ /* 0x000f220000000800 */
[----:B------:R-:W-:Y:S01]  /*10fe0*/  UMOV UR5, UR19 ;  /* 0x0000001300057c82 */ /* 0x000fe20008000000 */
[----:B------:R-:W-:Y:S02]  /*10ff0*/  UIADD3 UR21, UPT, UPT, UR17, -0x56f99767, URZ ;  /* 0xa906689911157890 */ /* 0x000fe4000fffe0ff */
[----:B------:R-:W-:Y:S02]  /*11000*/  UIADD3 UR22, UPT, UPT, UR17, -0x126145ec, URZ ;  /* 0xed9eba1411167890 */ /* 0x000fe4000fffe0ff */
[----:B------:R-:W-:Y:S02]  /*11010*/  UIADD3 UR20, UPT, UPT, UR17, 0x646e171e, URZ ;  /* 0x646e171e11147890 */ /* 0x000fe4000fffe0ff */
[----:B------:R-:W-:Y:S02]  /*11020*/  UISETP.NE.AND UP0, UPT, UR13, URZ, UPT ;  /* 0x000000ff0d00728c */ /* 0x000fe4000bf05270 */
[----:B------:R-:W-:Y:S01]  /*11030*/  UIADD3 UR13, UPT, UPT, UR13, -0x1, URZ ;  /* 0xffffffff0d0d7890 */ /* 0x000fe2000fffe0ff */
[----:B----4-:R-:W-:Y:S02]  /*11040*/  LOP3.LUT R202, R202, 0xff, RZ, 0xc0, !PT ;  /* 0x000000ffcaca7812 */ /* 0x010fe400078ec0ff */
[----:B--2---:R-:W-:Y:S02]  /*11050*/  FMNMX.FTZ R173, R209, R166, !PT ;  /* 0x000000a6d1ad7209 */ /* 0x004fe40007810000 */
[----:B-1----:R-:W-:Y:S01]  /*11060*/  FMNMX.FTZ R178, R252, R165, !PT ;  /* 0x000000a5fcb27209 */ /* 0x002fe20007810000 */
[----:B------:R-:W-:Y:S01]  /*11070*/  IMAD.U32 R165, RZ, RZ, UR17 ;  /* 0x00000011ffa57e24 */ /* 0x000fe2000f8e00ff */
[----:B---3--:R-:W-:Y:S01]  /*11080*/  FMNMX.FTZ R175, R177, R164, !PT ;  /* 0x000000a4b1af7209 */ /* 0x008fe20007810000 */
[----:B------:R-:W1:Y:S01]  /*11090*/  SHFL.BFLY PT, R168, R173, 0x1, 0x1f ;  /* 0x0c201f00ada87f89 */ /* 0x000e6200000e0000 */
[----:B------:R-:W-:Y:S02]  /*110a0*/  IMAD R202, R202, 0x10000, R202 ;  /* 0x00010000caca7824 */ /* 0x000fe400078e02ca */
[----:B------:R-:W-:Y:S05]  /*110b0*/  LOP3.LUT R176, R251, UR26, R165, 0x96, !PT ;  /* 0x0000001afbb07c12 */ /* 0x000fea000f8e96a5 */
[----:B------:R-:W2:Y:S01]  /*110c0*/  SHFL.BFLY PT, R167, R178, 0x1, 0x1f ;  /* 0x0c201f00b2a77f89 */ /* 0x000ea200000e0000 */
[----:B------:R-:W-:Y:S01]  /*110d0*/  LOP3.LUT R165, R185, 0x18, RZ, 0xc0, !PT ;  /* 0x00000018b9a57812 */ /* 0x000fe200078ec0ff */
[----:B------:R-:W-:Y:S06]  /*110e0*/  UIADD3 UR26, UPT, UPT, UR26, 0x1, URZ ;  /* 0x000000011a1a7890 */ /* 0x000fec000fffe0ff */
[----:B------:R-:W3:Y:S01]  /*110f0*/  SHFL.BFLY PT, R166, R175, 0x1, 0x1f ;  /* 0x0c201f00afa67f89 */ /* 0x000ee200000e0000 */
[----:B------:R-:W-:Y:S01]  /*11100*/  LOP3.LUT R164, R165, 0xc0, R172, 0xf8, !PT ;  /* 0x000000c0a5a47812 */ /* 0x000fe200078ef8ac */
[----:B------:R-:W-:Y:S05]  /*11110*/  IMAD.WIDE.U32 R176, R176, -0x326172a9, RZ ;  /* 0xcd9e8d57b0b07825 */ /* 0x000fea00078e00ff */
[C---:B------:R-:W-:Y:S02]  /*11120*/  LOP3.LUT R170, R177.reuse, R228, RZ, 0x3c, !PT ;  /* 0x000000e4b1aa7212 */ /* 0x040fe400078e3cff */
[----:B------:R-:W-:Y:S02]  /*11130*/  LOP3.LUT R177, R177, R227, RZ, 0x3c, !PT ;  /* 0x000000e3b1b17212 */ /* 0x000fe400078e3cff */
[----:B------:R-:W-:Y:S01]  /*11140*/  LOP3.LUT R174, R176, R243, RZ, 0x3c, !PT ;  /* 0x000000f3b0ae7212 */ /* 0x000fe200078e3cff */
[----:B------:R-:W-:Y:S01]  /*11150*/  IMAD.WIDE.U32 R214, R170, -0x2daee0ad, RZ ;  /* 0xd2511f53aad67825 */ /* 0x000fe200078e00ff */
[----:B------:R-:W-:Y:S02]  /*11160*/  LOP3.LUT R176, R176, R242, RZ, 0x3c, !PT ;  /* 0x000000f2b0b07212 */ /* 0x000fe400078e3cff */
[----:B-1----:R-:W-:Y:S01]  /*11170*/  FMNMX.FTZ R168, R173, R168, !PT ;  /* 0x000000a8ada87209 */ /* 0x002fe20007810000 */
[----:B------:R-:W-:Y:S01]  /*11180*/  IMAD.WIDE.U32 R210, R177, -0x2daee0ad, RZ ;  /* 0xd2511f53b1d27825 */ /* 0x000fe200078e00ff */
[----:B------:R-:W-:Y:S02]  /*11190*/  LOP3.LUT R173, R186, 0x8, RZ, 0xc0, !PT ;  /* 0x00000008baad7812 */ /* 0x000fe400078ec0ff */
[----:B--2---:R-:W-:Y:S01]  /*111a0*/  FMNMX.FTZ R167, R178, R167, !PT ;  /* 0x000000a7b2a77209 */ /* 0x004fe20007810000 */
[----:B------:R-:W-:Y:S01]  /*111b0*/  FADD.FTZ R165, -R168, R169 ;  /* 0x000000a9a8a57221 */ /* 0x000fe20000010100 */
[----:B------:R-:W-:Y:S01]  /*111c0*/  FMNMX3.FTZ R169, R0, R10, R11, !PT ;  /* 0x0000000a00a97276 */ /* 0x000fe2000781000b */
[----:B------:R-:W-:Y:S01]  /*111d0*/  FMUL.FTZ R206, R168, UR4 ;  /* 0x00000004a8ce7c20 */ /* 0x000fe20008410000 */
[----:B---3--:R-:W-:Y:S01]  /*111e0*/  FMNMX.FTZ R166, R175, R166, !PT ;  /* 0x000000a6afa67209 */ /* 0x008fe20007810000 */
[----:B------:R-:W-:Y:S01]  /*111f0*/  FADD.FTZ R2, -R167, R2 ;  /* 0x00000002a7027221 */ /* 0x000fe20000010100 */
[----:B------:R-:W-:Y:S01]  /*11200*/  FMNMX3.FTZ R169, R169, R14, R15, !PT ;  /* 0x0000000ea9a97276 */ /* 0x000fe2000781000f */
[----:B------:R-:W-:Y:S01]  /*11210*/  FMUL.FTZ R207, R167, UR4 ;  /* 0x00000004a7cf7c20 */ /* 0x000fe20008410000 */
[----:B------:R-:W-:Y:S01]  /*11220*/  LOP3.LUT R173, R164, R173, RZ, 0x3c, !PT ;  /* 0x000000ada4ad7212 */ /* 0x000fe200078e3cff */
[----:B------:R-:W-:Y:S01]  /*11230*/  FMUL.FTZ R164, R165, UR4 ;  /* 0x00000004a5a47c20 */ /* 0x000fe20008410000 */
[----:B------:R-:W-:Y:S01]  /*11240*/  FMUL.FTZ R165, R2, UR4 ;  /* 0x0000000402a57c20 */ /* 0x000fe20008410000 */
[----:B------:R-:W-:Y:S01]  /*11250*/  FMNMX3.FTZ R169, R169, R26, R27, !PT ;  /* 0x0000001aa9a97276 */ /* 0x000fe2000781001b */
[----:B------:R-:W-:Y:S01]  /*11260*/  FADD.FTZ R2, -R166, R3 ;  /* 0x00000003a6027221 */ /* 0x000fe20000010100 */
[----:B------:R-:W-:Y:S01]  /*11270*/  FSETP.NEU.FTZ.AND P0, PT, R168, -INF , PT ;  /* 0xff800000a800780b */ /* 0x000fe20003f1d000 */
[----:B------:R1:W-:Y:S01]  /*11280*/  MUFU.EX2 R3, R165 ;  /* 0x000000a500037308 */ /* 0x0003e20000000800 */
[----:B------:R-:W-:Y:S01]  /*11290*/  FMNMX3.FTZ R169, R169, R30, R31, !PT ;  /* 0x0000001ea9a97276 */ /* 0x000fe2000781001f */
[----:B------:R-:W-:Y:S01]  /*112a0*/  FMUL.FTZ R170, R2, UR4 ;  /* 0x0000000402aa7c20 */ /* 0x000fe20008410000 */
[----:B------:R-:W-:Y:S01]  /*112b0*/  FSEL R206, R206, RZ, P0 ;  /* 0x000000ffcece7208 */ /* 0x000fe20000000000 */
[----:B------:R-:W-:Y:S01]  /*112c0*/  IMAD.WIDE.U32 R174, R174, -0x2daee0ad, RZ ;  /* 0xd2511f53aeae7825 */ /* 0x000fe200078e00ff */
[----:B------:R-:W-:Y:S02]  /*112d0*/  FMNMX3.FTZ R169, R169, R42, R43, !PT ;  /* 0x0000002aa9a97276 */ /* 0x000fe4000781002b */
[----:B------:R-:W-:Y:S01]  /*112e0*/  FSETP.NEU.FTZ.AND P0, PT, R167, -INF , PT ;  /* 0xff800000a700780b */ /* 0x000fe20003f1d000 */
[--C-:B------:R-:W-:Y:S01]  /*112f0*/  FFMA.FTZ R187, R16, UR4, -R206.reuse ;  /* 0x0000000410bb7c23 */ /* 0x100fe200080108ce */
[----:B------:R-:W-:Y:S01]  /*11300*/  FMNMX3.FTZ R169, R169, R46, R47, !PT ;  /* 0x0000002ea9a97276 */ /* 0x000fe2000781002f */
[----:B------:R2:W3:Y:S01]  /*11310*/  MUFU.EX2 R2, R170 ;  /* 0x000000aa00027308 */ /* 0x0004e20000000800 */
[--C-:B------:R-:W-:Y:S01]  /*11320*/  FFMA.FTZ R193, R4, UR4, -R206.reuse ;  /* 0x0000000404c17c23 */ /* 0x100fe200080108ce */
[----:B------:R-:W-:Y:S01]  /*11330*/  IMAD.WIDE.U32 R176, R176, -0x2daee0ad, RZ ;  /* 0xd2511f53b0b07825 */ /* 0x000fe200078e00ff */
[----:B------:R-:W-:Y:S02]  /*11340*/  FMNMX3.FTZ R16, R169, R58, R59, !PT ;  /* 0x0000003aa9107276 */ /* 0x000fe4000781003b */
[----:B------:R-:W-:Y:S01]  /*11350*/  LOP3.LUT R178, R246, UR24, R215, 0x96, !PT ;  /* 0x00000018f6b27c12 */ /* 0x000fe2000f8e96d7 */
[--C-:B------:R-:W-:Y:S01]  /*11360*/  FFMA.FTZ R188, R17, UR4, -R206.reuse ;  /* 0x0000000411bc7c23 */ /* 0x100fe200080108ce */
[----:B-1----:R-:W-:Y:S01]  /*11370*/  FMNMX3.FTZ R165, R16, R62, R63, !PT ;  /* 0x0000003e10a57276 */ /* 0x002fe2000781003f */
[----:B------:R-:W-:Y:S01]  /*11380*/  FFMA.FTZ R191, R5, UR4, -R206 ;  /* 0x0000000405bf7c23 */ /* 0x000fe200080108ce */
[----:B------:R-:W-:Y:S01]  /*11390*/  FSEL R207, R207, RZ, P0 ;  /* 0x000000ffcfcf7208 */ /* 0x000fe20000000000 */
[----:B------:R-:W-:Y:S01]  /*113a0*/  IMAD.WIDE.U32 R178, R178, -0x326172a9, RZ ;  /* 0xcd9e8d57b2b27825 */ /* 0x000fe200078e00ff */
[----:B------:R-:W-:Y:S01]  /*113b0*/  LOP3.LUT R214, R214, UR23, R175, 0x96, !PT ;  /* 0x00000017d6d67c12 */ /* 0x000fe2000f8e96af */
[----:B------:R-:W1:Y:S01]  /*113c0*/  SHFL.BFLY PT, R16, R165, 0x2, 0x1f ;  /* 0x0c401f00a5107f89 */ /* 0x000e6200000e0000 */
[----:B------:R-:W-:Y:S01]  /*113d0*/  LOP3.LUT R210, R210, UR23, R177, 0x96, !PT ;  /* 0x00000017d2d27c12 */ /* 0x000fe2000f8e96b1 */
[----:B------:R-:W-:Y:S01]  /*113e0*/  FFMA.FTZ R189, R18, UR4, -R207 ;  /* 0x0000000412bd7c23 */ /* 0x000fe200080108cf */
[----:B------:R-:W-:Y:S01]  /*113f0*/  LOP3.LUT R173, R173, 0x120, R172, 0xf8, !PT ;  /* 0x00000120adad7812 */ /* 0x000fe200078ef8ac */
[----:B------:R-:W-:Y:S01]  /*11400*/  IMAD.WIDE.U32 R214, R214, -0x326172a9, RZ ;  /* 0xcd9e8d57d6d67825 */ /* 0x000fe200078e00ff */
[----:B------:R-:W-:Y:S01]  /*11410*/  LOP3.LUT P0, RZ, R184, 0x4, RZ, 0xc0, !PT ;  /* 0x00000004b8ff7812 */ /* 0x000fe2000780c0ff */
[----:B------:R-:W-:Y:S01]  /*11420*/  MUFU.EX2 R193, R193 ;  /* 0x000000c100c17308 */ /* 0x000fe20000000800 */
[----:B------:R-:W-:Y:S01]  /*11430*/  LOP3.LUT R17, R244, UR24, R211, 0x96, !PT ;  /* 0x00000018f4117c12 */ /* 0x000fe2000f8e96d3 */
[----:B------:R-:W-:Y:S01]  /*11440*/  IMAD.WIDE.U32 R210, R210, -0x326172a9, RZ ;  /* 0xcd9e8d57d2d27825 */ /* 0x000fe200078e00ff */
[----:B--2---:R-:W-:Y:S03]  /*11450*/  LEA R170, R173, UR5, 0x1 ;  /* 0x00000005adaa7c11 */ /* 0x004fe6000f8e08ff */
[----:B------:R-:W-:Y:S01]  /*11460*/  FFMA.FTZ R190, R19, UR4, -R207 ;  /* 0x0000000413be7c23 */ /* 0x000fe200080108cf */
[----:B------:R-:W-:Y:S01]  /*11470*/  IMAD.WIDE.U32 R208, R17, -0x326172a9, RZ ;  /* 0xcd9e8d5711d07825 */ /* 0x000fe200078e00ff */
[----:B------:R-:W-:Y:S02]  /*11480*/  LOP3.LUT R18, R240, UR11, R179, 0x96, !PT ;  /* 0x0000000bf0127c12 */ /* 0x000fe4000f8e96b3 */
[----:B------:R-:W-:Y:S01]  /*11490*/  MUFU.EX2 R189, R189 ;  /* 0x000000bd00bd7308 */ /* 0x000fe20000000800 */
[----:B------:R-:W-:Y:S01]  /*114a0*/  LOP3.LUT R212, R178, UR10, R215, 0x96, !PT ;  /* 0x0000000ab2d47c12 */ /* 0x000fe2000f8e96d7 */
[----:B------:R-:W-:Y:S01]  /*114b0*/  VIADD R19, R170, 0x9000 ;  /* 0x00009000aa137836 */ /* 0x000fe20000000000 */
[----:B------:R-:W-:Y:S01]  /*114c0*/  LOP3.LUT R17, R238, UR11, R209, 0x96, !PT ;  /* 0x0000000bee117c12 */ /* 0x000fe2000f8e96d1 */
[----:B------:R-:W-:Y:S01]  /*114d0*/  VIADD R169, R170, 0x9020 ;  /* 0x00009020aaa97836 */ /* 0x000fe20000000000 */
[----:B------:R-:W-:Y:S01]  /*114e0*/  LOP3.LUT R208, R208, UR10, R211, 0x96, !PT ;  /* 0x0000000ad0d07c12 */ /* 0x000fe2000f8e96d3 */
[----:B------:R-:W-:Y:S02]  /*114f0*/  @P0 VIADD R169, R19, 0xffffffe0 ;  /* 0xffffffe013a90836 */ /* 0x000fe40000000000 */
[----:B------:R-:W-:Y:S01]  /*11500*/  FMUL.FTZ R205, R166, UR4 ;  /* 0x00000004a6cd7c20 */ /* 0x000fe20008410000 */
[----:B------:R-:W-:Y:S01]  /*11510*/  IMAD.WIDE.U32 R18, R18, -0x2daee0ad, RZ ;  /* 0xd2511f5312127825 */ /* 0x000fe200078e00ff */
[----:B------:R-:W-:Y:S01]  /*11520*/  FSETP.NEU.FTZ.AND P0, PT, R166, -INF , PT ;  /* 0xff800000a600780b */ /* 0x000fe20003f1d000 */
[----:B------:R-:W2:Y:S01]  /*11530*/  MUFU.EX2 R190, R190 ;  /* 0x000000be00be7308 */ /* 0x000ea20000000800 */
[----:B-1----:R-:W-:Y:S01]  /*11540*/  FMNMX.FTZ R4, R165, R16, !PT ;  /* 0x00000010a5047209 */ /* 0x002fe20007810000 */
[----:B------:R-:W-:Y:S01]  /*11550*/  IMAD.WIDE.U32 R212, R212, -0x2daee0ad, RZ ;  /* 0xd2511f53d4d47825 */ /* 0x000fe200078e00ff */
[----:B------:R-:W-:Y:S02]  /*11560*/  LOP3.LUT R218, R174, UR22, R19, 0x96, !PT ;  /* 0x00000016aeda7c12 */ /* 0x000fe4000f8e9613 */
[----:B------:R-:W-:Y:S01]  /*11570*/  FSEL R205, R205, RZ, P0 ;  /* 0x000000ffcdcd7208 */ /* 0x000fe20000000000 */
[----:B------:R-:W1:Y:S01]  /*11580*/  SHFL.BFLY PT, R165, R4, 0x1, 0x1f ;  /* 0x0c201f0004a57f89 */ /* 0x000e6200000e0000 */
[----:B------:R-:W-:Y:S01]  /*11590*/  IMAD.WIDE.U32 R16, R17, -0x2daee0ad, RZ ;  /* 0xd2511f5311107825 */ /* 0x000fe200078e00ff */
[----:B------:R-:W-:Y:S02]  /*115a0*/  LOP3.LUT R5, R18, UR21, R213, 0x96, !PT ;  /* 0x0000001512057c12 */ /* 0x000fe4000f8e96d5 */
[----:B------:R-:W4:Y:S01]  /*115b0*/  MUFU.EX2 R191, R191 ;  /* 0x000000bf00bf7308 */ /* 0x000f220000000800 */
[----:B------:R-:W-:Y:S01]  /*115c0*/  FFMA.FTZ R196, R6, UR4, -R207 ;  /* 0x0000000406c47c23 */ /* 0x000fe200080108cf */
[----:B------:R-:W-:Y:S01]  /*115d0*/  IMAD.WIDE.U32 R208, R208, -0x2daee0ad, RZ ;  /* 0xd2511f53d0d07825 */ /* 0x000fe200078e00ff */
[----:B------:R-:W-:Y:S02]  /*115e0*/  LOP3.LUT R216, R176, UR22, R17, 0x96, !PT ;  /* 0x00000016b0d87c12 */ /* 0x000fe4000f8e9611 */
[----:B------:R-:W5:Y:S01]  /*115f0*/  LDSM.16.MT88.4 R176, [R170+0x9000] ;  /* 0x00900000aab0783b */ /* 0x000f620000004200 */
[----:B------:R-:W-:Y:S01]  /*11600*/  IMAD.WIDE.U32 R218, R218, -0x326172a9, RZ ;  /* 0xcd9e8d57dada7825 */ /* 0x000fe200078e00ff */
[----:B------:R-:W-:Y:S03]  /*11610*/  LOP3.LUT R18, R16, UR21, R209, 0x96, !PT ;  /* 0x0000001510127c12 */ /* 0x000fe6000f8e96d1 */
[----:B------:R-:W-:Y:S01]  /*11620*/  MUFU.EX2 R187, R187 ;  /* 0x000000bb00bb7308 */ /* 0x000fe20000000800 */
[----:B------:R-:W-:Y:S01]  /*11630*/  FFMA.FTZ R192, R7, UR4, -R207 ;  /* 0x0000000407c07c23 */ /* 0x000fe200080108cf */
[----:B------:R-:W-:Y:S04]  /*11640*/  IMAD.WIDE.U32 R172, R5, -0x326172a9, RZ ;  /* 0xcd9e8d5705ac7825 */ /* 0x000fe800078e00ff */
[--C-:B------:R-:W-:Y:S01]  /*11650*/  FFMA.FTZ R195, R8, UR4, -R205.reuse ;  /* 0x0000000408c37c23 */ /* 0x100fe200080108cd */
[----:B------:R-:W-:Y:S01]  /*11660*/  FFMA.FTZ R194, R9, UR4, -R205 ;  /* 0x0000000409c27c23 */ /* 0x000fe200080108cd */
[----:B------:R-:W-:Y:S01]  /*11670*/  IMAD.WIDE.U32 R18, R18, -0x326172a9, RZ ;  /* 0xcd9e8d5712127825 */ /* 0x000fe200078e00ff */
[----:B------:R-:W-:Y:S01]  /*11680*/  LOP3.LUT R5, R218, UR8, R173, 0x96, !PT ;  /* 0x00000008da057c12 */ /* 0x000fe2000f8e96ad */
[----:B------:R-:W-:Y:S01]  /*11690*/  MUFU.EX2 R188, R188 ;  /* 0x000000bc00bc7308 */ /* 0x000fe20000000800 */
[----:B------:R-:W-:Y:S01]  /*116a0*/  MOV R6, R172 ;  /* 0x000000ac00067202 */ /* 0x000fe20000000f00 */
[----:B------:R-:W-:Y:S01]  /*116b0*/  IMAD.WIDE.U32 R216, R216, -0x326172a9, RZ ;  /* 0xcd9e8d57d8d87825 */ /* 0x000fe200078e00ff */
[----:B------:R-:W-:Y:S02]  /*116c0*/  PRMT R183, R18, 0x7772, RZ ;  /* 0x0000777212b77816 */ /* 0x000fe400000000ff */
[----:B-1----:R-:W-:Y:S01]  /*116d0*/  FMNMX.FTZ R165, R4, R165, !PT ;  /* 0x000000a504a57209 */ /* 0x002fe20007810000 */
[--C-:B------:R-:W-:Y:S01]  /*116e0*/  FFMA.FTZ R198, R12, UR4, -R205.reuse ;  /* 0x000000040cc67c23 */ /* 0x100fe200080108cd */
[----:B------:R-:W-:Y:S03]  /*116f0*/  PRMT R4, R18, 0x7773, RZ ;  /* 0x0000777312047816 */ /* 0x000fe600000000ff */
[----:B------:R-:W-:Y:S01]  /*11700*/  MUFU.EX2 R196, R196 ;  /* 0x000000c400c47308 */ /* 0x000fe20000000800 */
[C---:B------:R-:W-:Y:S01]  /*11710*/  FSETP.NEU.FTZ.AND P0, PT, R165.reuse, -INF , PT ;  /* 0xff800000a500780b */ /* 0x040fe20003f1d000 */
[----:B------:R-:W-:Y:S01]  /*11720*/  FMUL.FTZ R204, R165, UR4 ;  /* 0x00000004a5cc7c20 */ /* 0x000fe20008410000 */
[--C-:B------:R-:W-:Y:S01]  /*11730*/  PRMT R183, R183, 0x5410, R4.reuse ;  /* 0x00005410b7b77816 */ /* 0x100fe20000000004 */
[----:B------:R-:W-:Y:S01]  /*11740*/  FFMA.FTZ R201, R13, UR4, -R205 ;  /* 0x000000040dc97c23 */ /* 0x000fe200080108cd */
[----:B------:R-:W-:Y:S01]  /*11750*/  PRMT R4, R5, 0x7632, R4 ;  /* 0x0000763205047816 */ /* 0x000fe20000000004 */
[----:B------:R-:W-:Y:S01]  /*11760*/  IMAD.MOV.U32 R8, RZ, RZ, R18 ;  /* 0x000000ffff087224 */ /* 0x000fe200078e0012 */
[----:B------:R-:W-:Y:S03]  /*11770*/  FSEL R204, R204, RZ, P0 ;  /* 0x000000ffcccc7208 */ /* 0x000fe60000000000 */
[----:B------:R-:W-:Y:S01]  /*11780*/  MUFU.EX2 R192, R192 ;  /* 0x000000c000c07308 */ /* 0x000fe20000000800 */
[----:B------:R-:W-:Y:S01]  /*11790*/  PRMT R16, R172, 0x7773, RZ ;  /* 0x00007773ac107816 */ /* 0x000fe200000000ff */
[----:B---3--:R-:W-:Y:S01]  /*117a0*/  FMUL.FTZ R12, R2, R152 ;  /* 0x00000098020c7220 */ /* 0x008fe20000410000 */
[----:B------:R-:W-:Y:S01]  /*117b0*/  PRMT R175, R172, 0x7772, RZ ;  /* 0x00007772acaf7816 */ /* 0x000fe200000000ff */
[--C-:B------:R-:W-:Y:S01]  /*117c0*/  FFMA.FTZ R197, R11, UR4, -R204.reuse ;  /* 0x000000040bc57c23 */ /* 0x100fe200080108cc */
[----:B------:R-:W-:Y:S01]  /*117d0*/  LOP3.LUT R11, R5, 0xffff, RZ, 0xc0, !PT ;  /* 0x0000ffff050b7812 */ /* 0x000fe200078ec0ff */
[--C-:B------:R-:W-:Y:S01]  /*117e0*/  FFMA.FTZ R199, R10, UR4, -R204.reuse ;  /* 0x000000040ac77c23 */ /* 0x100fe200080108cc */
[----:B------:R-:W-:Y:S03]  /*117f0*/  SHF.R.U32.HI R173, RZ, 0x18, R5 ;  /* 0x00000018ffad7819 */ /* 0x000fe60000011605 */
[----:B------:R-:W-:Y:S01]  /*11800*/  MUFU.EX2 R195, R195 ;  /* 0x000000c300c37308 */ /* 0x000fe20000000800 */
[----:B------:R-:W-:Y:S01]  /*11810*/  LOP3.LUT R4, R4, 0xff, RZ, 0xc0, !PT ;  /* 0x000000ff04047812 */ /* 0x000fe200078ec0ff */
[--C-:B------:R-:W-:Y:S01]  /*11820*/  FFMA.FTZ R200, R14, UR4, -R204.reuse ;  /* 0x000000040ec87c23 */ /* 0x100fe200080108cc */
[----:B------:R-:W-:Y:S01]  /*11830*/  LOP3.LUT R181, R216, UR8, R19, 0x96, !PT ;  /* 0x00000008d8b57c12 */ /* 0x000fe2000f8e9613 */
[----:B------:R-:W-:Y:S01]  /*11840*/  FFMA.FTZ R203, R15, UR4, -R204 ;  /* 0x000000040fcb7c23 */ /* 0x000fe200080108cc */
[----:B------:R-:W-:Y:S01]  /*11850*/  LOP3.LUT R10, R6, 0xff, RZ, 0xc0, !PT ;  /* 0x000000ff060a7812 */ /* 0x000fe200078ec0ff */
[----:B------:R-:W-:Y:S01]  /*11860*/  FMUL.FTZ R13, R2, R153 ;  /* 0x00000099020d7220 */ /* 0x000fe20000410000 */
[----:B------:R-:W-:Y:S03]  /*11870*/  LOP3.LUT R6, R5, 0xff, RZ, 0xc0, !PT ;  /* 0x000000ff05067812 */ /* 0x000fe600078ec0ff */
[----:B------:R-:W-:Y:S01]  /*11880*/  MUFU.EX2 R194, R194 ;  /* 0x000000c200c27308 */ /* 0x000fe20000000800 */
[----:B------:R-:W-:Y:S01]  /*11890*/  SHF.R.U32.HI R5, RZ, 0x8, R11 ;  /* 0x00000008ff057819 */ /* 0x000fe2000001160b */
[----:B------:R-:W-:Y:S01]  /*118a0*/  FMUL.FTZ R19, R3, R151 ;  /* 0x0000009703137220 */ /* 0x000fe20000410000 */
[----:B------:R-:W-:Y:S01]  /*118b0*/  PRMT R175, R175, 0x5410, R16 ;  /* 0x00005410afaf7816 */ /* 0x000fe20000000010 */
[C---:B------:R-:W-:Y:S01]  /*118c0*/  FMUL.FTZ R70, R3.reuse, R70 ;  /* 0x0000004603467220 */ /* 0x040fe20000410000 */
[----:B------:R-:W-:Y:S01]  /*118d0*/  PRMT R173, R4, 0x5410, R173 ;  /* 0x0000541004ad7816 */ /* 0x000fe200000000ad */
[----:B------:R-:W-:Y:S01]  /*118e0*/  FMUL.FTZ R71, R3, R71 ;  /* 0x0000004703477220 */ /* 0x000fe20000410000 */
[C---:B------:R-:W-:Y:S03]  /*118f0*/  PRMT R4, R181.reuse, 0x7632, R4 ;  /* 0x00007632b5047816 */ /* 0x040fe60000000004 */
[----:B------:R-:W-:Y:S01]  /*11900*/  MUFU.EX2 R199, R199 ;  /* 0x000000c700c77308 */ /* 0x000fe20000000800 */
[----:B------:R-:W-:Y:S01]  /*11910*/  PRMT R5, R6, 0x5410, R5 ;  /* 0x0000541006057816 */ /* 0x000fe20000000005 */
[C---:B------:R-:W-:Y:S01]  /*11920*/  FMUL.FTZ R72, R2.reuse, R72 ;  /* 0x0000004802487220 */ /* 0x040fe20000410000 */
[----:B------:R-:W-:Y:S01]  /*11930*/  LOP3.LUT R6, R181, 0xff, RZ, 0xc0, !PT ;  /* 0x000000ffb5067812 */ /* 0x000fe200078ec0ff */
[C---:B------:R-:W-:Y:S01]  /*11940*/  FMUL.FTZ R73, R2.reuse, R73 ;  /* 0x0000004902497220 */ /* 0x040fe20000410000 */
[----:B------:R-:W-:Y:S01]  /*11950*/  LOP3.LUT R175, R175, 0xff00ff, RZ, 0xc0, !PT ;  /* 0x00ff00ffafaf7812 */ /* 0x000fe200078ec0ff */
[----:B------:R-:W-:Y:S01]  /*11960*/  FMUL.FTZ R76, R2, R76 ;  /* 0x0000004c024c7220 */ /* 0x000fe20000410000 */
[----:B------:R-:W-:Y:S03]  /*11970*/  LOP3.LUT R11, R181, 0xffff, RZ, 0xc0, !PT ;  /* 0x0000ffffb50b7812 */ /* 0x000fe600078ec0ff */
[----:B------:R-:W-:Y:S01]  /*11980*/  MUFU.EX2 R197, R197 ;  /* 0x000000c500c57308 */ /* 0x000fe20000000800 */
[----:B------:R-:W-:Y:S01]  /*11990*/  LOP3.LUT R4, R4, 0xff, RZ, 0xc0, !PT ;  /* 0x000000ff04047812 */ /* 0x000fe200078ec0ff */
[----:B------:R-:W-:Y:S01]  /*119a0*/  FMUL.FTZ R77, R2, R77 ;  /* 0x0000004d024d7220 */ /* 0x000fe20000410000 */
[----:B------:R-:W-:Y:S01]  /*119b0*/  SHF.R.U32.HI R181, RZ, 0x18, R181 ;  /* 0x00000018ffb57819 */ /* 0x000fe200000116b5 */
[--C-:B------:R-:W-:Y:S01]  /*119c0*/  FFMA.FTZ R58, R58, UR4, -R204.reuse ;  /* 0x000000043a3a7c23 */ /* 0x100fe200080108cc */
[--C-:B------:R-:W-:Y:S01]  /*119d0*/  HSET2.LE.AND R175, R175, R202.reuse, PT ;  /* 0x000000caafaf7233 */ /* 0x100fe20003803000 */
[----:B------:R-:W-:Y:S01]  /*119e0*/  FFMA.FTZ R59, R59, UR4, -R204 ;  /* 0x000000043b3b7c23 */ /* 0x000fe200080108cc */
[----:B------:R-:W-:Y:S03]  /*119f0*/  PRMT R181, R4, 0x5410, R181 ;  /* 0x0000541004b57816 */ /* 0x000fe600000000b5 */
[----:B------:R-:W1:Y:S01]  /*11a00*/  MUFU.EX2 R164, R164 ;  /* 0x000000a400a47308 */ /* 0x000e620000000800 */
[----:B--2---:R-:W-:Y:S01]  /*11a10*/  F2FP.F16.F32.PACK_AB R4, R190, R189 ;  /* 0x000000bdbe04723e */ /* 0x004fe200000000ff */
[C---:B------:R-:W-:Y:S01]  /*11a20*/  FMUL.FTZ R86, R3.reuse, R86 ;  /* 0x0000005603567220 */ /* 0x040fe20000410000 */
[----:B------:R-:W-:Y:S01]  /*11a30*/  PRMT R7, R172, 0x7771, RZ ;  /* 0x00007771ac077816 */ /* 0x000fe200000000ff */
[----:B------:R-:W-:Y:S01]  /*11a40*/  FMUL.FTZ R87, R3, R87 ;  /* 0x0000005703577220 */ /* 0x000fe20000410000 */
[----:B------:R-:W-:Y:S01]  /*11a50*/  LOP3.LUT R175, R4, R175, RZ, 0xc0, !PT ;  /* 0x000000af04af7212 */ /* 0x000fe200078ec0ff */
[----:B------:R-:W-:Y:S01]  /*11a60*/  FADD.FTZ R4, -R165, R0 ;  /* 0x00000000a5047221 */ /* 0x000fe20000010100 */
[----:B------:R-:W-:Y:S03]  /*11a70*/  SHF.R.U32.HI R11, RZ, 0x8, R11 ;  /* 0x00000008ff0b7819 */ /* 0x000fe6000001160b */
[----:B------:R-:W-:Y:S01]  /*11a80*/  MUFU.EX2 R198, R198 ;  /* 0x000000c600c67308 */ /* 0x000fe20000000800 */
[----:B------:R-:W-:Y:S01]  /*11a90*/  PRMT R7, R10, 0x5410, R7 ;  /* 0x000054100a077816 */ /* 0x000fe20000000007 */
[----:B------:R-:W-:Y:S01]  /*11aa0*/  FMUL.FTZ R0, R4, UR4 ;  /* 0x0000000404007c20 */ /* 0x000fe20008410000 */
[----:B------:R-:W-:Y:S01]  /*11ab0*/  PRMT R11, R6, 0x5410, R11 ;  /* 0x00005410060b7816 */ /* 0x000fe2000000000b */
[C---:B------:R-:W-:Y:S01]  /*11ac0*/  FMUL.FTZ R88, R2.reuse, R88 ;  /* 0x0000005802587220 */ /* 0x040fe20000410000 */
[--C-:B------:R-:W-:Y:S01]  /*11ad0*/  HSET2.LE.AND R172, R5, R202.reuse, PT ;  /* 0x000000ca05ac7233 */ /* 0x100fe20003803000 */
[----:B------:R-:W-:Y:S01]  /*11ae0*/  FMUL.FTZ R89, R2, R89 ;  /* 0x0000005902597220 */ /* 0x000fe20000410000 */
[----:B----4-:R-:W-:Y:S03]  /*11af0*/  F2FP.F16.F32.PACK_AB R5, R191, R193 ;  /* 0x000000c1bf05723e */ /* 0x010fe600000000ff */
[----:B------:R-:W-:Y:S01]  /*11b00*/  MUFU.EX2 R201, R201 ;  /* 0x000000c900c97308 */ /* 0x000fe20000000800 */
[--C-:B------:R-:W-:Y:S01]  /*11b10*/  HSET2.LE.AND R174, R7, R202.reuse, PT ;  /* 0x000000ca07ae7233 */ /* 0x100fe20003803000 */
[C---:B-1----:R-:W-:Y:S01]  /*11b20*/  FMUL.FTZ R16, R164.reuse, R148 ;  /* 0x00000094a4107220 */ /* 0x042fe20000410000 */
        /* <DEDUP_REMOVED lines=11> */
[----:B------:R-:W-:Y:S01]  /*11be0*/  FMUL.FTZ R85, R164, R85 ;  /* 0x00000055a4557220 */ /* 0x000fe20000410000 */
[----:B------:R-:W-:Y:S03]  /*11bf0*/  F2FP.F16.F32.PACK_AB R5, R194, R195 ;  /* 0x000000c3c205723e */ /* 0x000fe600000000ff */
[----:B------:R-:W1:Y:S01]  /*11c00*/  MUFU.EX2 R203, R203 ;  /* 0x000000cb00cb7308 */ /* 0x000e620000000800 */
[----:B------:R-:W-:Y:S01]  /*11c10*/  F2FP.F16.F32.PACK_AB R4, R197, R199 ;  /* 0x000000c7c504723e */ /* 0x000fe200000000ff */
[----:B------:R-:W-:Y:S01]  /*11c20*/  FMUL.FTZ R92, R2, R92 ;  /* 0x0000005c025c7220 */ /* 0x000fe20000410000 */
[----:B------:R-:W-:Y:S01]  /*11c30*/  PRMT R9, R18, 0x7771, RZ ;  /* 0x0000777112097816 */ /* 0x000fe200000000ff */
[----:B------:R-:W-:Y:S01]  /*11c40*/  FMUL.FTZ R18, R3, R150 ;  /* 0x0000009603127220 */ /* 0x000fe20000410000 */
[----:B------:R-:W-:Y:S01]  /*11c50*/  LOP3.LUT R8, R8, 0xff, RZ, 0xc0, !PT ;  /* 0x000000ff08087812 */ /* 0x000fe200078ec0ff */
[----:B------:R-:W-:Y:S01]  /*11c60*/  LDSM.16.MT88.4 R148, [R170+0xa000] ;  /* 0x00a00000aa94783b */ /* 0x000fe20000004200 */
[----:B------:R-:W-:Y:S03]  /*11c70*/  LOP3.LUT R174, R7, R174, RZ, 0xc0, !PT ;  /* 0x000000ae07ae7212 */ /* 0x000fe600078ec0ff */
[----:B------:R-:W2:Y:S01]  /*11c80*/  MUFU.EX2 R0, R0 ;  /* 0x0000000000007308 */ /* 0x000ea20000000800 */
[----:B------:R-:W-:Y:S01]  /*11c90*/  LOP3.LUT R173, R6, R173, RZ, 0xc0, !PT ;  /* 0x000000ad06ad7212 */ /* 0x000fe200078ec0ff */
[----:B------:R-:W-:Y:S01]  /*11ca0*/  FMUL.FTZ R6, R3, R162 ;  /* 0x000000a203067220 */ /* 0x000fe20000410000 */
[----:B------:R-:W-:Y:S01]  /*11cb0*/  LOP3.LUT R180, R5, R180, RZ, 0xc0, !PT ;  /* 0x000000b405b47212 */ /* 0x000fe200078ec0ff */
[----:B------:R-:W-:Y:S01]  /*11cc0*/  FMUL.FTZ R5, R164, R161 ;  /* 0x000000a1a4057220 */ /* 0x000fe20000410000 */
[----:B------:R-:W-:Y:S01]  /*11cd0*/  LOP3.LUT R181, R4, R181, RZ, 0xc0, !PT ;  /* 0x000000b504b57212 */ /* 0x000fe200078ec0ff */
[----:B------:R-:W-:Y:S01]  /*11ce0*/  FMUL.FTZ R4, R164, R160 ;  /* 0x000000a0a4047220 */ /* 0x000fe20000410000 */
[----:B------:R-:W-:Y:S01]  /*11cf0*/  FMUL.FTZ R7, R3, R163 ;  /* 0x000000a303077220 */ /* 0x000fe20000410000 */
[----:B------:R-:W-:Y:S01]  /*11d00*/  PRMT R9, R8, 0x5410, R9 ;  /* 0x0000541008097816 */ /* 0x000fe20000000009 */
[----:B------:R-:W3:Y:S01]  /*11d10*/  LDSM.16.MT88.4 R160, [R169] ;  /* 0x00000000a9a0783b */ /* 0x000ee20000004200 */
[----:B------:R-:W-:Y:S01]  /*11d20*/  LOP3.LUT R183, R183, 0xff00ff, RZ, 0xc0, !PT ;  /* 0x00ff00ffb7b77812 */ /* 0x000fe200078ec0ff */
[----:B------:R-:W-:Y:S01]  /*11d30*/  FMUL.FTZ R93, R2, R93 ;  /* 0x0000005d025d7220 */ /* 0x000fe20000410000 */
[----:B-1----:R-:W-:Y:S01]  /*11d40*/  F2FP.F16.F32.PACK_AB R8, R203, R200 ;  /* 0x000000c8cb08723e */ /* 0x002fe200000000ff */
[----:B------:R-:W-:Y:S01]  /*11d50*/  FMUL.FTZ R96, R164, R96 ;  /* 0x00000060a4607220 */ /* 0x000fe20000410000 */
[-C--:B-----5:R-:W-:Y:S05]  /*11d60*/  HMMA.16816.F32 R4, R172, R176.reuse, R4 ;  /* 0x000000b0ac04723c */ /* 0x0a0fea0000001804 */
[--C-:B------:R-:W-:Y:S01]  /*11d70*/  HSET2.LE.AND R182, R9, R202.reuse, PT ;  /* 0x000000ca09b67233 */ /* 0x100fe20003803000 */
[C---:B--2---:R-:W-:Y:S01]  /*11d80*/  FMUL.FTZ R10, R0.reuse, R158 ;  /* 0x0000009e000a7220 */ /* 0x044fe20000410000 */
[--C-:B------:R-:W-:Y:S01]  /*11d90*/  HSET2.LE.AND R183, R183, R202.reuse, PT ;  /* 0x000000cab7b77233 */ /* 0x100fe20003803000 */
[C---:B------:R-:W-:Y:S01]  /*11da0*/  FMUL.FTZ R11, R0.reuse, R159 ;  /* 0x0000009f000b7220 */ /* 0x040fe20000410000 */
[----:B------:R-:W-:Y:S01]  /*11db0*/  F2FP.F16.F32.PACK_AB R9, R201, R198 ;  /* 0x000000c6c909723e */ /* 0x000fe200000000ff */
[C---:B------:R-:W-:Y:S01]  /*11dc0*/  FMUL.FTZ R14, R0.reuse, R154 ;  /* 0x0000009a000e7220 */ /* 0x040fe20000410000 */
[----:B------:R-:W-:Y:S01]  /*11dd0*/  FMUL.FTZ R15, R0, R155 ;  /* 0x0000009b000f7220 */ /* 0x000fe20000410000 */
[----:B------:R-:W-:Y:S01]  /*11de0*/  LOP3.LUT R183, R8, R183, RZ, 0xc0, !PT ;  /* 0x000000b708b77212 */ /* 0x000fe200078ec0ff */
[C---:B------:R-:W-:Y:S01]  /*11df0*/  FMUL.FTZ R8, R2.reuse, R156 ;  /* 0x0000009c02087220 */ /* 0x040fe20000410000 */
[----:B------:R-:W-:Y:S01]  /*11e00*/  LOP3.LUT R182, R9, R182, RZ, 0xc0, !PT ;  /* 0x000000b609b67212 */ /* 0x000fe200078ec0ff */
[----:B------:R-:W-:Y:S01]  /*11e10*/  FMUL.FTZ R9, R2, R157 ;  /* 0x0000009d02097220 */ /* 0x000fe20000410000 */
[----:B------:R-:W1:Y:S01]  /*11e20*/  LDSM.16.MT88.4 R152, [R169+0x1000] ;  /* 0x00100000a998783b */ /* 0x000e620000004200 */
[C---:B------:R-:W-:Y:S01]  /*11e30*/  FMUL.FTZ R90, R0.reuse, R90 ;  /* 0x0000005a005a7220 */ /* 0x040fe20000410000 */
[C---:B------:R-:W-:Y:S01]  /*11e40*/  FMUL.FTZ R91, R0.reuse, R91 ;  /* 0x0000005b005b7220 */ /* 0x040fe20000410000 */
[C---:B------:R-:W-:Y:S01]  /*11e50*/  FMUL.FTZ R94, R0.reuse, R94 ;  /* 0x0000005e005e7220 */ /* 0x040fe20000410000 */
[----:B------:R-:W-:Y:S01]  /*11e60*/  FMUL.FTZ R95, R0, R95 ;  /* 0x0000005f005f7220 */ /* 0x000fe20000410000 */
[----:B------:R-:W-:Y:S01]  /*11e70*/  FMUL.FTZ R97, R164, R97 ;  /* 0x00000061a4617220 */ /* 0x000fe20000410000 */
[C---:B------:R-:W-:Y:S04]  /*11e80*/  HMMA.16816.F32 R8, R180.reuse, R176, R8 ;  /* 0x000000b0b408723c */ /* 0x040fe80000001808 */
[C---:B------:R-:W-:Y:S01]  /*11e90*/  FMUL.FTZ R98, R3.reuse, R98 ;  /* 0x0000006203627220 */ /* 0x040fe20000410000 */
[C---:B------:R-:W-:Y:S01]  /*11ea0*/  FMUL.FTZ R99, R3.reuse, R99 ;  /* 0x0000006303637220 */ /* 0x040fe20000410000 */
[----:B------:R-:W-:Y:S01]  /*11eb0*/  LOP3.LUT R156, R214, UR9, R219, 0x96, !PT ;  /* 0x00000009d69c7c12 */ /* 0x000fe2000f8e96db */
[----:B------:R-:W-:Y:S01]  /*11ec0*/  FFMA.FTZ R219, R38, UR4, -R207 ;  /* 0x0000000426db7c23 */ /* 0x000fe200080108cf */
[-C--:B------:R-:W-:Y:S03]  /*11ed0*/  HMMA.16816.F32 R12, R180, R178.reuse, R12 ;  /* 0x000000b2b40c723c */ /* 0x080fe6000000180c */
[C---:B------:R-:W-:Y:S01]  /*11ee0*/  FMUL.FTZ R120, R164.reuse, R120 ;  /* 0x00000078a4787220 */ /* 0x040fe20000410000 */
[C---:B------:R-:W-:Y:S01]  /*11ef0*/  FMUL.FTZ R121, R164.reuse, R121 ;  /* 0x00000079a4797220 */ /* 0x040fe20000410000 */
[C---:B------:R-:W-:Y:S01]  /*11f00*/  FMUL.FTZ R122, R3.reuse, R122 ;  /* 0x0000007a037a7220 */ /* 0x040fe20000410000 */
[----:B------:R-:W-:Y:S01]  /*11f10*/  FMUL.FTZ R123, R3, R123 ;  /* 0x0000007b037b7220 */ /* 0x000fe20000410000 */
[----:B------:R-:W-:Y:S01]  /*11f20*/  FFMA.FTZ R213, R29, UR4, -R205 ;  /* 0x000000041dd57c23 */ /* 0x000fe200080108cd */
[C---:B------:R-:W-:Y:S01]  /*11f30*/  HMMA.16816.F32 R16, R172.reuse, R178, R16 ;  /* 0x000000b2ac10723c */ /* 0x040fe20000001810 */
[----:B------:R-:W-:Y:S03]  /*11f40*/  MUFU.EX2 R219, R219 ;  /* 0x000000db00db7308 */ /* 0x000fe60000000800 */
[----:B------:R-:W-:Y:S01]  /*11f50*/  FMUL.FTZ R29, R164, R137 ;  /* 0x00000089a41d7220 */ /* 0x000fe20000410000 */
[--C-:B------:R-:W-:Y:S01]  /*11f60*/  FFMA.FTZ R178, R34, UR4, -R207.reuse ;  /* 0x0000000422b27c23 */ /* 0x100fe200080108cf */
[----:B------:R-:W-:Y:S01]  /*11f70*/  FMUL.FTZ R34, R3, R146 ;  /* 0x0000009203227220 */ /* 0x000fe20000410000 */
[----:B------:R-:W-:Y:S01]  /*11f80*/  FFMA.FTZ R179, R35, UR4, -R207 ;  /* 0x0000000423b37c23 */ /* 0x000fe200080108cf */
[-C--:B---3--:R-:W-:Y:S03]  /*11f90*/  HMMA.16816.F32 R68, R172, R160.reuse, R68 ;  /* 0x000000a0ac44723c */ /* 0x088fe60000001844 */
[----:B------:R-:W-:Y:S01]  /*11fa0*/  MUFU.EX2 R213, R213 ;  /* 0x000000d500d57308 */ /* 0x000fe20000000800 */
[C---:B------:R-:W-:Y:S01]  /*11fb0*/  FMUL.FTZ R74, R0.reuse, R74 ;  /* 0x0000004a004a7220 */ /* 0x040fe20000410000 */
[----:B------:R-:W-:Y:S01]  /*11fc0*/  FMUL.FTZ R75, R0, R75 ;  /* 0x0000004b004b7220 */ /* 0x000fe20000410000 */
[C---:B------:R-:W-:Y:S01]  /*11fd0*/  FMUL.FTZ R35, R3.reuse, R147 ;  /* 0x0000009303237220 */ /* 0x040fe20000410000 */
[--C-:B------:R-:W-:Y:S01]  /*11fe0*/  FFMA.FTZ R214, R30, UR4, -R204.reuse ;  /* 0x000000041ed67c23 */ /* 0x100fe200080108cc */
[----:B------:R-:W-:Y:S01]  /*11ff0*/  FMUL.FTZ R30, R3, R138 ;  /* 0x0000008a031e7220 */ /* 0x000fe20000410000 */
[--C-:B------:R-:W-:Y:S01]  /*12000*/  FFMA.FTZ R215, R31, UR4, -R204.reuse ;  /* 0x000000041fd77c23 */ /* 0x100fe200080108cc */
[C---:B------:R-:W-:Y:S01]  /*12010*/  FMUL.FTZ R31, R3.reuse, R139 ;  /* 0x0000008b031f7220 */ /* 0x040fe20000410000 */
[----:B------:R-:W-:Y:S01]  /*12020*/  FMUL.FTZ R128, R164, R128 ;  /* 0x00000080a4807220 */ /* 0x000fe20000410000 */
[C---:B------:R-:W-:Y:S01]  /*12030*/  HMMA.16816.F32 R72, R180.reuse, R160, R72 ;  /* 0x000000a0b448723c */ /* 0x040fe20000001848 */
[----:B------:R-:W-:Y:S03]  /*12040*/  MUFU.EX2 R214, R214 ;  /* 0x000000d600d67308 */ /* 0x000fe60000000800 */
[C---:B------:R-:W-:Y:S01]  /*12050*/  FMUL.FTZ R78, R0.reuse, R78 ;  /* 0x0000004e004e7220 */ /* 0x040fe20000410000 */
[----:B------:R-:W-:Y:S01]  /*12060*/  FMUL.FTZ R79, R0, R79 ;  /* 0x0000004f004f7220 */ /* 0x000fe20000410000 */
[----:B------:R-:W-:Y:S01]  /*12070*/  FMUL.FTZ R129, R164, R129 ;  /* 0x00000081a4817220 */ /* 0x000fe20000410000 */
[C---:B------:R-:W-:Y:S01]  /*12080*/  FMUL.FTZ R130, R3.reuse, R130 ;  /* 0x0000008203827220 */ /* 0x040fe20000410000 */
[----:B------:R-:W-:Y:S03]  /*12090*/  FMUL.FTZ R131, R3, R131 ;  /* 0x0000008303837220 */ /* 0x000fe60000410000 */
[----:B------:R-:W-:Y:S01]  /*120a0*/  MUFU.EX2 R215, R215 ;  /* 0x000000d700d77308 */ /* 0x000fe20000000800 */
[----:B------:R-:W-:Y:S01]  /*120b0*/  FFMA.FTZ R223, R47, UR4, -R204 ;  /* 0x000000042fdf7c23 */ /* 0x000fe200080108cc */
[----:B------:R-:W-:Y:S01]  /*120c0*/  FFMA.FTZ R252, R40, UR4, -R205 ;  /* 0x0000000428fc7c23 */ /* 0x000fe200080108cd */
[-C--:B------:R-:W-:Y:S03]  /*120d0*/  HMMA.16816.F32 R76, R180, R162.reuse, R76 ;  /* 0x000000a2b44c723c */ /* 0x080fe6000000184c */
[C---:B------:R-:W-:Y:S01]  /*120e0*/  FMUL.FTZ R80, R164.reuse, R80 ;  /* 0x00000050a4507220 */ /* 0x040fe20000410000 */
[----:B------:R-:W-:Y:S01]  /*120f0*/  FMUL.FTZ R81, R164, R81 ;  /* 0x00000051a4517220 */ /* 0x000fe20000410000 */
[C---:B------:R-:W-:Y:S01]  /*12100*/  FMUL.FTZ R82, R3.reuse, R82 ;  /* 0x0000005203527220 */ /* 0x040fe20000410000 */
[----:B------:R-:W-:Y:S01]  /*12110*/  FMUL.FTZ R83, R3, R83 ;  /* 0x0000005303537220 */ /* 0x000fe20000410000 */
[----:B------:R-:W-:Y:S01]  /*12120*/  MUFU.EX2 R223, R223 ;  /* 0x000000df00df7308 */ /* 0x000fe20000000800 */
[--C-:B------:R-:W-:Y:S01]  /*12130*/  FFMA.FTZ R52, R52, UR4, -R206.reuse ;  /* 0x0000000434347c23 */ /* 0x100fe200080108ce */
[----:B------:R-:W-:Y:S01]  /*12140*/  FFMA.FTZ R54, R54, UR4, -R207 ;  /* 0x0000000436367c23 */ /* 0x000fe200080108cf */
[C---:B------:R-:W-:Y:S01]  /*12150*/  FMUL.FTZ R104, R2.reuse, R104 ;  /* 0x0000006802687220 */ /* 0x040fe20000410000 */
[----:B------:R-:W-:Y:S01]  /*12160*/  FMUL.FTZ R105, R2, R105 ;  /* 0x0000006902697220 */ /* 0x000fe20000410000 */
[C---:B------:R-:W-:Y:S01]  /*12170*/  FMUL.FTZ R106, R0.reuse, R106 ;  /* 0x0000006a006a7220 */ /* 0x040fe20000410000 */
[C---:B------:R-:W-:Y:S04]  /*12180*/  HMMA.16816.F32 R80, R172.reuse, R162, R80 ;  /* 0x000000a2ac50723c */ /* 0x040fe80000001850 */
[----:B------:R-:W-:Y:S01]  /*12190*/  MUFU.EX2 R252, R252 ;  /* 0x000000fc00fc7308 */ /* 0x000fe20000000800 */
[----:B------:R-:W-:Y:S01]  /*121a0*/  FMUL.FTZ R107, R0, R107 ;  /* 0x0000006b006b7220 */ /* 0x000fe20000410000 */
[----:B------:R-:W-:Y:S01]  /*121b0*/  LOP3.LUT R160, R210, UR9, R217, 0x96, !PT ;  /* 0x00000009d2a07c12 */ /* 0x000fe2000f8e96d9 */
[C---:B------:R-:W-:Y:S01]  /*121c0*/  FMUL.FTZ R108, R2.reuse, R108 ;  /* 0x0000006c026c7220 */ /* 0x040fe20000410000 */
[----:B------:R-:W-:Y:S01]  /*121d0*/  FMUL.FTZ R109, R2, R109 ;  /* 0x0000006d026d7220 */ /* 0x000fe20000410000 */
[-C--:B------:R-:W-:Y:S05]  /*121e0*/  HMMA.16816.F32 R84, R172, R148.reuse, R84 ;  /* 0x00000094ac54723c */ /* 0x080fea0000001854 */
[----:B------:R-:W-:Y:S01]  /*121f0*/  MUFU.EX2 R178, R178 ;  /* 0x000000b200b27308 */ /* 0x000fe20000000800 */
[----:B------:R-:W-:Y:S04]  /*12200*/  IMAD.WIDE.U32 R160, R160, -0x2daee0ad, RZ ;  /* 0xd2511f53a0a07825 */ /* 0x000fe800078e00ff */
[C---:B------:R-:W-:Y:S01]  /*12210*/  FMUL.FTZ R110, R0.reuse, R110 ;  /* 0x0000006e006e7220 */ /* 0x040fe20000410000 */
[----:B------:R-:W-:Y:S01]  /*12220*/  FMUL.FTZ R111, R0, R111 ;  /* 0x0000006f006f7220 */ /* 0x000fe20000410000 */
[----:B------:R-:W-:Y:S01]  /*12230*/  FFMA.FTZ R176, R32, UR4, -R206 ;  /* 0x0000000420b07c23 */ /* 0x000fe200080108ce */
[C---:B------:R-:W-:Y:S02]  /*12240*/  HMMA.16816.F32 R88, R180.reuse, R148, R88 ;  /* 0x00000094b458723c */ /* 0x040fe40000001858 */
[----:B------:R-:W-:Y:S02]  /*12250*/  MUFU.EX2 R179, R179 ;  /* 0x000000b300b37308 */ /* 0x000fe40000000800 */
[C---:B------:R-:W-:Y:S01]  /*12260*/  FMUL.FTZ R32, R164.reuse, R144 ;  /* 0x00000090a4207220 */ /* 0x040fe20000410000 */
[----:B------:R-:W-:Y:S02]  /*12270*/  IMAD.MOV.U32 R144, RZ, RZ, R160 ;  /* 0x000000ffff907224 */ /* 0x000fe400078e00a0 */
[----:B------:R-:W-:Y:S01]  /*12280*/  FFMA.FTZ R177, R33, UR4, -R206 ;  /* 0x0000000421b17c23 */ /* 0x000fe200080108ce */
[----:B------:R-:W-:Y:S01]  /*12290*/  FMUL.FTZ R33, R164, R145 ;  /* 0x00000091a4217220 */ /* 0x000fe20000410000 */
[-C--:B------:R-:W-:Y:S03]  /*122a0*/  HMMA.16816.F32 R92, R180, R150.reuse, R92 ;  /* 0x00000096b45c723c */ /* 0x080fe6000000185c */
[----:B------:R-:W-:Y:S01]  /*122b0*/  MUFU.EX2 R176, R176 ;  /* 0x000000b000b07308 */ /* 0x000fe20000000800 */
[----:B------:R-:W-:Y:S01]  /*122c0*/  PRMT R145, R160, 0x7773, RZ ;  /* 0x00007773a0917816 */ /* 0x000fe200000000ff */
[----:B------:R-:W-:Y:S01]  /*122d0*/  FMUL.FTZ R112, R164, R112 ;  /* 0x00000070a4707220 */ /* 0x000fe20000410000 */
[----:B------:R-:W-:Y:S01]  /*122e0*/  LOP3.LUT R144, R144, 0xff, RZ, 0xc0, !PT ;  /* 0x000000ff90907812 */ /* 0x000fe200078ec0ff */
[C---:B------:R-:W-:Y:S01]  /*122f0*/  FMUL.FTZ R113, R164.reuse, R113 ;  /* 0x00000071a4717220 */ /* 0x040fe20000410000 */
[C---:B------:R-:W-:Y:S01]  /*12300*/  FMUL.FTZ R114, R3.reuse, R114 ;  /* 0x0000007203727220 */ /* 0x040fe20000410000 */
[C---:B------:R-:W-:Y:S01]  /*12310*/  HMMA.16816.F32 R96, R172.reuse, R150, R96 ;  /* 0x00000096ac60723c */ /* 0x040fe20000001860 */
[----:B------:R-:W2:Y:S03]  /*12320*/  LDSM.16.MT88.4 R148, [R170+0xb000] ;  /* 0x00b00000aa94783b */ /* 0x000ea60000004200 */
[----:B------:R-:W3:Y:S01]  /*12330*/  MUFU.EX2 R177, R177 ;  /* 0x000000b100b17308 */ /* 0x000ee20000000800 */
[C---:B------:R-:W-:Y:S01]  /*12340*/  FMUL.FTZ R100, R164.reuse, R100 ;  /* 0x00000064a4647220 */ /* 0x040fe20000410000 */
[----:B------:R-:W-:Y:S01]  /*12350*/  FMUL.FTZ R101, R164, R101 ;  /* 0x00000065a4657220 */ /* 0x000fe20000410000 */
[C---:B------:R-:W-:Y:S01]  /*12360*/  FMUL.FTZ R102, R3.reuse, R102 ;  /* 0x0000006603667220 */ /* 0x040fe20000410000 */
[C---:B------:R-:W-:Y:S01]  /*12370*/  FMUL.FTZ R103, R3.reuse, R103 ;  /* 0x0000006703677220 */ /* 0x040fe20000410000 */
[----:B------:R-:W-:Y:S01]  /*12380*/  FMUL.FTZ R115, R3, R115 ;  /* 0x0000007303737220 */ /* 0x000fe20000410000 */
[----:B------:R-:W-:Y:S04]  /*12390*/  IMAD.WIDE.U32 R156, R156, -0x2daee0ad, RZ ;  /* 0xd2511f539c9c7825 */ /* 0x000fe800078e00ff */
[C---:B------:R-:W-:Y:S01]  /*123a0*/  FMUL.FTZ R116, R2.reuse, R116 ;  /* 0x0000007402747220 */ /* 0x040fe20000410000 */
[----:B------:R-:W-:Y:S01]  /*123b0*/  FMUL.FTZ R117, R2, R117 ;  /* 0x0000007502757220 */ /* 0x000fe20000410000 */
[----:B------:R-:W-:Y:S01]  /*123c0*/  FMUL.FTZ R118, R0, R118 ;  /* 0x0000007600767220 */ /* 0x000fe20000410000 */
[-C--:B-1----:R-:W-:Y:S03]  /*123d0*/  HMMA.16816.F32 R100, R172, R152.reuse, R100 ;  /* 0x00000098ac64723c */ /* 0x082fe60000001864 */
[----:B------:R-:W-:Y:S01]  /*123e0*/  LOP3.LUT R212, R212, UR20, R157, 0x96, !PT ;  /* 0x00000014d4d47c12 */ /* 0x000fe2000f8e969d */
[----:B------:R-:W-:Y:S01]  /*123f0*/  FMUL.FTZ R119, R0, R119 ;  /* 0x0000007700777220 */ /* 0x000fe20000410000 */
[----:B------:R-:W-:Y:S01]  /*12400*/  PRMT R157, R156, 0x7771, RZ ;  /* 0x000077719c9d7816 */ /* 0x000fe200000000ff */
[----:B------:R-:W-:Y:S02]  /*12410*/  IMAD.MOV.U32 R162, RZ, RZ, R156 ;  /* 0x000000ffffa27224 */ /* 0x000fe400078e009c */
[--C-:B------:R-:W-:Y:S01]  /*12420*/  FFMA.FTZ R209, R21, UR4, -R206.reuse ;  /* 0x0000000415d17c23 */ /* 0x100fe200080108ce */
[C---:B------:R-:W-:Y:S04]  /*12430*/  HMMA.16816.F32 R104, R180.reuse, R152, R104 ;  /* 0x00000098b468723c */ /* 0x040fe80000001868 */
[----:B------:R-:W-:Y:S01]  /*12440*/  PRMT R152, R160, 0x7772, RZ ;  /* 0x00007772a0987816 */ /* 0x000fe200000000ff */
[----:B------:R-:W-:Y:S01]  /*12450*/  FMUL.FTZ R21, R2, R141 ;  /* 0x0000008d02157220 */ /* 0x000fe20000410000 */
[----:B------:R-:W-:Y:S01]  /*12460*/  PRMT R153, R160, 0x7771, RZ ;  /* 0x00007771a0997816 */ /* 0x000fe200000000ff */
[----:B------:R-:W-:Y:S01]  /*12470*/  FFMA.FTZ R211, R22, UR4, -R207 ;  /* 0x0000000416d37c23 */ /* 0x000fe200080108cf */
[-C--:B------:R-:W-:Y:S01]  /*12480*/  HMMA.16816.F32 R108, R180, R154.reuse, R108 ;  /* 0x0000009ab46c723c */ /* 0x080fe2000000186c */
[----:B------:R-:W-:Y:S02]  /*12490*/  MUFU.EX2 R209, R209 ;  /* 0x000000d100d17308 */ /* 0x000fe40000000800 */
[----:B------:R-:W-:Y:S01]  /*124a0*/  PRMT R152, R152, 0x5410, R145 ;  /* 0x0000541098987816 */ /* 0x000fe20000000091 */
[----:B------:R-:W-:Y:S01]  /*124b0*/  FMUL.FTZ R22, R0, R142 ;  /* 0x0000008e00167220 */ /* 0x000fe20000410000 */
[----:B------:R-:W-:Y:S01]  /*124c0*/  PRMT R153, R144, 0x5410, R153 ;  /* 0x0000541090997816 */ /* 0x000fe20000000099 */
[----:B------:R-:W-:Y:S01]  /*124d0*/  FFMA.FTZ R210, R23, UR4, -R207 ;  /* 0x0000000417d27c23 */ /* 0x000fe200080108cf */
[----:B------:R-:W1:Y:S01]  /*124e0*/  LDSM.16.MT88.4 R144, [R169+0x2000] ;  /* 0x00200000a990783b */ /* 0x000e620000004200 */
[C---:B------:R-:W-:Y:S03]  /*124f0*/  HMMA.16816.F32 R32, R172.reuse, R154, R32 ;  /* 0x0000009aac20723c */ /* 0x040fe60000001820 */
[----:B------:R-:W-:Y:S01]  /*12500*/  MUFU.EX2 R211, R211 ;  /* 0x000000d300d37308 */ /* 0x000fe20000000800 */
[----:B------:R-:W-:Y:S01]  /*12510*/  LOP3.LUT R154, R212, 0xff, RZ, 0xc0, !PT ;  /* 0x000000ffd49a7812 */ /* 0x000fe200078ec0ff */
[----:B------:R-:W-:Y:S01]  /*12520*/  FMUL.FTZ R23, R0, R143 ;  /* 0x0000008f00177220 */ /* 0x000fe20000410000 */
[--C-:B------:R-:W-:Y:S01]  /*12530*/  HSET2.LE.AND R142, R153, R202.reuse, PT ;  /* 0x000000ca998e7233 */ /* 0x100fe20003803000 */
[----:B------:R-:W-:Y:S01]  /*12540*/  FMUL.FTZ R124, R2, R124 ;  /* 0x0000007c027c7220 */ /* 0x000fe20000410000 */
[-C--:B--2---:R-:W-:Y:S05]  /*12550*/  HMMA.16816.F32 R112, R172, R148.reuse, R112 ;  /* 0x00000094ac70723c */ /* 0x084fea0000001870 */
[----:B------:R-:W-:Y:S01]  /*12560*/  MUFU.EX2 R210, R210 ;  /* 0x000000d200d27308 */ /* 0x000fe20000000800 */
[----:B------:R-:W-:Y:S01]  /*12570*/  PRMT R158, R156, 0x7773, RZ ;  /* 0x000077739c9e7816 */ /* 0x000fe200000000ff */
[----:B------:R-:W-:Y:S01]  /*12580*/  FMUL.FTZ R125, R2, R125 ;  /* 0x0000007d027d7220 */ /* 0x000fe20000410000 */
[----:B------:R-:W-:Y:S01]  /*12590*/  PRMT R159, R156, 0x7772, RZ ;  /* 0x000077729c9f7816 */ /* 0x000fe200000000ff */
[----:B------:R-:W-:Y:S01]  /*125a0*/  FMUL.FTZ R126, R0, R126 ;  /* 0x0000007e007e7220 */ /* 0x000fe20000410000 */
[----:B------:R-:W-:Y:S01]  /*125b0*/  LOP3.LUT R156, R208, UR20, R161, 0x96, !PT ;  /* 0x00000014d09c7c12 */ /* 0x000fe2000f8e96a1 */
[C---:B------:R-:W-:Y:S04]  /*125c0*/  HMMA.16816.F32 R116, R180.reuse, R148, R116 ;  /* 0x00000094b474723c */ /* 0x040fe80000001874 */
[----:B------:R-:W-:Y:S01]  /*125d0*/  FFMA.FTZ R208, R20, UR4, -R206 ;  /* 0x0000000414d07c23 */ /* 0x000fe200080108ce */
[----:B------:R-:W-:Y:S01]  /*125e0*/  FMUL.FTZ R20, R2, R140 ;  /* 0x0000008c02147220 */ /* 0x000fe20000410000 */
[----:B------:R-:W-:Y:S01]  /*125f0*/  LOP3.LUT R162, R162, 0xff, RZ, 0xc0, !PT ;  /* 0x000000ffa2a27812 */ /* 0x000fe200078ec0ff */
[----:B------:R-:W-:Y:S01]  /*12600*/  FMUL.FTZ R127, R0, R127 ;  /* 0x0000007f007f7220 */ /* 0x000fe20000410000 */
[----:B------:R-:W-:Y:S01]  /*12610*/  PRMT R158, R159, 0x5410, R158 ;  /* 0x000054109f9e7816 */ /* 0x000fe2000000009e */
[--C-:B------:R-:W-:Y:S01]  /*12620*/  FFMA.FTZ R216, R24, UR4, -R205.reuse ;  /* 0x0000000418d87c23 */ /* 0x100fe200080108cd */
[----:B------:R-:W-:Y:S01]  /*12630*/  LOP3.LUT R160, R156, 0xffff, RZ, 0xc0, !PT ;  /* 0x0000ffff9ca07812 */ /* 0x000fe200078ec0ff */
[----:B------:R-:W-:Y:S01]  /*12640*/  FMUL.FTZ R24, R2, R132 ;  /* 0x0000008402187220 */ /* 0x000fe20000410000 */
[-C--:B------:R-:W-:Y:S01]  /*12650*/  HMMA.16816.F32 R20, R180, R150.reuse, R20 ;  /* 0x00000096b414723c */ /* 0x080fe20000001814 */
[----:B------:R-:W2:Y:S02]  /*12660*/  MUFU.EX2 R208, R208 ;  /* 0x000000d000d07308 */ /* 0x000ea40000000800 */
[----:B------:R-:W-:Y:S01]  /*12670*/  LOP3.LUT R159, R212, 0xffff, RZ, 0xc0, !PT ;  /* 0x0000ffffd49f7812 */ /* 0x000fe200078ec0ff */
[----:B------:R-:W-:Y:S01]  /*12680*/  FFMA.FTZ R217, R25, UR4, -R205 ;  /* 0x0000000419d97c23 */ /* 0x000fe200080108cd */
[----:B------:R-:W-:Y:S01]  /*12690*/  SHF.R.U32.HI R148, RZ, 0x18, R212 ;  /* 0x00000018ff947819 */ /* 0x000fe200000116d4 */
[----:B------:R-:W-:Y:S01]  /*126a0*/  FMUL.FTZ R25, R2, R133 ;  /* 0x0000008502197220 */ /* 0x000fe20000410000 */
[----:B------:R-:W-:Y:S01]  /*126b0*/  PRMT R149, R212, 0x7632, R149 ;  /* 0x00007632d4957816 */ /* 0x000fe20000000095 */
[C---:B------:R-:W-:Y:S03]  /*126c0*/  HMMA.16816.F32 R120, R172.reuse, R150, R120 ;  /* 0x00000096ac78723c */ /* 0x040fe60000001878 */
[----:B------:R-:W-:Y:S01]  /*126d0*/  MUFU.EX2 R216, R216 ;  /* 0x000000d800d87308 */ /* 0x000fe20000000800 */
[----:B------:R-:W-:Y:S01]  /*126e0*/  PRMT R155, R162, 0x5410, R157 ;  /* 0x00005410a29b7816 */ /* 0x000fe2000000009d */
[----:B------:R-:W-:Y:S01]  /*126f0*/  FFMA.FTZ R212, R28, UR4, -R205 ;  /* 0x000000041cd47c23 */ /* 0x000fe200080108cd */
[----:B------:R-:W-:Y:S01]  /*12700*/  LOP3.LUT R157, R156, 0xff, RZ, 0xc0, !PT ;  /* 0x000000ff9c9d7812 */ /* 0x000fe200078ec0ff */
[----:B------:R-:W-:Y:S01]  /*12710*/  FFMA.FTZ R218, R26, UR4, -R204 ;  /* 0x000000041ada7c23 */ /* 0x000fe200080108cc */
[----:B------:R-:W-:Y:S01]  /*12720*/  SHF.R.U32.HI R28, RZ, 0x8, R160 ;  /* 0x00000008ff1c7819 */ /* 0x000fe200000116a0 */
[----:B------:R-:W-:Y:S01]  /*12730*/  FMUL.FTZ R26, R0, R134 ;  /* 0x00000086001a7220 */ /* 0x000fe20000410000 */
[----:B------:R-:W-:Y:S03]  /*12740*/  SHF.R.U32.HI R159, RZ, 0x8, R159 ;  /* 0x00000008ff9f7819 */ /* 0x000fe6000001169f */
[----:B------:R-:W4:Y:S01]  /*12750*/  MUFU.EX2 R212, R212 ;  /* 0x000000d400d47308 */ /* 0x000f220000000800 */
[----:B------:R-:W-:Y:S01]  /*12760*/  PRMT R140, R156, 0x7632, R140 ;  /* 0x000076329c8c7816 */ /* 0x000fe2000000008c */
[----:B------:R-:W-:Y:S01]  /*12770*/  FFMA.FTZ R221, R45, UR4, -R205 ;  /* 0x000000042ddd7c23 */ /* 0x000fe200080108cd */
[----:B------:R-:W-:Y:S01]  /*12780*/  PRMT R157, R157, 0x5410, R28 ;  /* 0x000054109d9d7816 */ /* 0x000fe2000000001c */
[----:B------:R-:W-:Y:S01]  /*12790*/  FMUL.FTZ R28, R164, R136 ;  /* 0x00000088a41c7220 */ /* 0x000fe20000410000 */
[----:B------:R-:W-:Y:S01]  /*127a0*/  PRMT R143, R154, 0x5410, R159 ;  /* 0x000054109a8f7816 */ /* 0x000fe2000000009f */
[----:B------:R-:W-:Y:S01]  /*127b0*/  FFMA.FTZ R220, R44, UR4, -R205 ;  /* 0x000000042cdc7c23 */ /* 0x000fe200080108cd */
[----:B------:R-:W-:Y:S03]  /*127c0*/  LOP3.LUT R136, R140, 0xff, RZ, 0xc0, !PT ;  /* 0x000000ff8c887812 */ /* 0x000fe600078ec0ff */
[----:B------:R-:W5:Y:S01]  /*127d0*/  MUFU.EX2 R217, R217 ;  /* 0x000000d900d97308 */ /* 0x000f620000000800 */
[----:B------:R-:W-:Y:S01]  /*127e0*/  SHF.R.U32.HI R159, RZ, 0x18, R156 ;  /* 0x00000018ff9f7819 */ /* 0x000fe2000001169c */
[--C-:B------:R-:W-:Y:S01]  /*127f0*/  FFMA.FTZ R156, R27, UR4, -R204.reuse ;  /* 0x000000041b9c7c23 */ /* 0x100fe200080108cc */
[-C--:B-1----:R-:W-:Y:S03]  /*12800*/  HMMA.16816.F32 R28, R172, R144.reuse, R28 ;  /* 0x00000090ac1c723c */ /* 0x082fe6000000181c */
[----:B------:R-:W-:Y:S01]  /*12810*/  PRMT R159, R136, 0x5410, R159 ;  /* 0x00005410889f7816 */ /* 0x000fe2000000009f */
[----:B------:R-:W-:Y:S01]  /*12820*/  FMUL.FTZ R27, R0, R135 ;  /* 0x00000087001b7220 */ /* 0x000fe20000410000 */
[----:B------:R-:W1:Y:S01]  /*12830*/  LDSM.16.MT88.4 R136, [R170+0x9400] ;  /* 0x00940000aa88783b */ /* 0x000e620000004200 */
[----:B------:R-:W-:Y:S01]  /*12840*/  LOP3.LUT R149, R149, 0xff, RZ, 0xc0, !PT ;  /* 0x000000ff95957812 */ /* 0x000fe200078ec0ff */
[----:B------:R-:W-:Y:S01]  /*12850*/  MUFU.EX2 R218, R218 ;  /* 0x000000da00da7308 */ /* 0x000fe20000000800 */
[C---:B------:R-:W-:Y:S04]  /*12860*/  HMMA.16816.F32 R124, R180.reuse, R144, R124 ;  /* 0x00000090b47c723c */ /* 0x040fe8000000187c */
[----:B------:R-:W-:Y:S01]  /*12870*/  LOP3.LUT R145, R158, 0xff00ff, RZ, 0xc0, !PT ;  /* 0x00ff00ff9e917812 */ /* 0x000fe200078ec0ff */
[----:B------:R-:W-:Y:S01]  /*12880*/  FFMA.FTZ R222, R46, UR4, -R204 ;  /* 0x000000042ede7c23 */ /* 0x000fe200080108cc */
[--C-:B------:R-:W-:Y:S03]  /*12890*/  HSET2.LE.AND R140, R155, R202.reuse, PT ;  /* 0x000000ca9b8c7233 */ /* 0x100fe60003803000 */
[----:B------:R-:W-:Y:S01]  /*128a0*/  MUFU.EX2 R220, R220 ;  /* 0x000000dc00dc7308 */ /* 0x000fe20000000800 */
[-C--:B------:R-:W-:Y:S03]  /*128b0*/  HMMA.16816.F32 R24, R180, R146.reuse, R24 ;  /* 0x00000092b418723c */ /* 0x080fe60000001818 */
[--C-:B------:R-:W-:Y:S01]  /*128c0*/  HSET2.LE.AND R135, R145, R202.reuse, PT ;  /* 0x000000ca91877233 */ /* 0x100fe20003803000 */
[----:B------:R-:W-:Y:S01]  /*128d0*/  FFMA.FTZ R183, R37, UR4, -R206 ;  /* 0x0000000425b77c23 */ /* 0x000fe200080108ce */
[----:B------:R-:W-:Y:S01]  /*128e0*/  PRMT R141, R149, 0x5410, R148 ;  /* 0x00005410958d7816 */ /* 0x000fe20000000094 */
[--C-:B------:R-:W-:Y:S03]  /*128f0*/  FFMA.FTZ R182, R39, UR4, -R207.reuse ;  /* 0x0000000427b67c23 */ /* 0x100fe600080108cf */
[----:B------:R-:W5:Y:S01]  /*12900*/  MUFU.EX2 R181, R156 ;  /* 0x0000009c00b57308 */ /* 0x000f620000000800 */
[----:B------:R-:W-:Y:S01]  /*12910*/  HMMA.16816.F32 R128, R172, R146, R128 ;  /* 0x00000092ac80723c */ /* 0x000fe20000001880 */
[----:B------:R-:W5:Y:S03]  /*12920*/  LDSM.16.MT88.4 R148, [R169+0x400] ;  /* 0x00040000a994783b */ /* 0x000f660000004200 */
[----:B---3--:R-:W-:Y:S01]  /*12930*/  F2FP.F16.F32.PACK_AB R133, R177, R176 ;  /* 0x000000b0b185723e */ /* 0x008fe200000000ff */
[--C-:B------:R-:W-:Y:S01]  /*12940*/  FFMA.FTZ R172, R48, UR4, -R206.reuse ;  /* 0x0000000430ac7c23 */ /* 0x100fe200080108ce */
[----:B------:R-:W-:Y:S03]  /*12950*/  F2FP.F16.F32.PACK_AB R132, R179, R178 ;  /* 0x000000b2b384723e */ /* 0x000fe600000000ff */
[----:B------:R-:W-:Y:S01]  /*12960*/  MUFU.EX2 R222, R222 ;  /* 0x000000de00de7308 */ /* 0x000fe20000000800 */
[----:B------:R-:W-:Y:S01]  /*12970*/  LOP3.LUT R134, R133, R140, RZ, 0xc0, !PT ;  /* 0x0000008c85867212 */ /* 0x000fe200078ec0ff */
[--C-:B------:R-:W-:Y:S01]  /*12980*/  FFMA.FTZ R173, R49, UR4, -R206.reuse ;  /* 0x0000000431ad7c23 */ /* 0x100fe200080108ce */
[----:B------:R-:W-:Y:S01]  /*12990*/  LOP3.LUT R135, R132, R135, RZ, 0xc0, !PT ;  /* 0x0000008784877212 */ /* 0x000fe200078ec0ff */
[--C-:B------:R-:W-:Y:S01]  /*129a0*/  FFMA.FTZ R175, R51, UR4, -R207.reuse ;  /* 0x0000000433af7c23 */ /* 0x100fe200080108cf */
[--C-:B------:R-:W-:Y:S01]  /*129b0*/  HSET2.LE.AND R132, R143, R202.reuse, PT ;  /* 0x000000ca8f847233 */ /* 0x100fe20003803000 */
[--C-:B------:R-:W-:Y:S01]  /*129c0*/  FFMA.FTZ R174, R50, UR4, -R207.reuse ;  /* 0x0000000432ae7c23 */ /* 0x100fe200080108cf */
[--C-:B------:R-:W-:Y:S01]  /*129d0*/  HSET2.LE.AND R133, R141, R202.reuse, PT ;  /* 0x000000ca8d857233 */ /* 0x100fe20003803000 */
[--C-:B------:R-:W-:Y:S01]  /*129e0*/  FFMA.FTZ R180, R36, UR4, -R206.reuse ;  /* 0x0000000424b47c23 */ /* 0x100fe200080108ce */
[----:B--2---:R-:W-:Y:S01]  /*129f0*/  F2FP.F16.F32.PACK_AB R143, R209, R208 ;  /* 0x000000d0d18f723e */ /* 0x004fe200000000ff */
[----:B------:R-:W-:Y:S01]  /*12a00*/  MUFU.EX2 R183, R183 ;  /* 0x000000b700b77308 */ /* 0x000fe20000000800 */
[----:B------:R-:W-:Y:S01]  /*12a10*/  F2FP.F16.F32.PACK_AB R140, R210, R211 ;  /* 0x000000d3d28c723e */ /* 0x000fe200000000ff */
[--C-:B------:R-:W-:Y:S01]  /*12a20*/  FFMA.FTZ R64, R64, UR4, -R206.reuse ;  /* 0x0000000440407c23 */ /* 0x100fe200080108ce */
[----:B------:R-:W-:Y:S01]  /*12a30*/  LOP3.LUT R145, R152, 0xff00ff, RZ, 0xc0, !PT ;  /* 0x00ff00ff98917812 */ /* 0x000fe200078ec0ff */
[--C-:B------:R-:W-:Y:S01]  /*12a40*/  FFMA.FTZ R65, R65, UR4, -R206.reuse ;  /* 0x0000000441417c23 */ /* 0x100fe200080108ce */
[----:B----4-:R-:W-:Y:S01]  /*12a50*/  F2FP.F16.F32.PACK_AB R141, R213, R212 ;  /* 0x000000d4d58d723e */ /* 0x010fe200000000ff */
[----:B------:R-:W2:Y:S01]  /*12a60*/  LDSM.16.MT88.4 R152, [R170+0xa400] ;  /* 0x00a40000aa98783b */ /* 0x000ea20000004200 */
[----:B------:R-:W-:Y:S01]  /*12a70*/  LOP3.LUT R132, R143, R132, RZ, 0xc0, !PT ;  /* 0x000000848f847212 */ /* 0x000fe200078ec0ff */
[----:B------:R-:W-:Y:S01]  /*12a80*/  FFMA.FTZ R206, R53, UR4, -R206 ;  /* 0x0000000435ce7c23 */ /* 0x000fe200080108ce */
[----:B------:R-:W-:Y:S01]  /*12a90*/  LOP3.LUT R133, R140, R133, RZ, 0xc0, !PT ;  /* 0x000000858c857212 */ /* 0x000fe200078ec0ff */
[----:B------:R-:W-:Y:S01]  /*12aa0*/  MUFU.EX2 R180, R180 ;  /* 0x000000b400b47308 */ /* 0x000fe20000000800 */
[----:B------:R-:W-:Y:S01]  /*12ab0*/  LOP3.LUT R142, R141, R142, RZ, 0xc0, !PT ;  /* 0x0000008e8d8e7212 */ /* 0x000fe200078ec0ff */
[--C-:B------:R-:W-:Y:S01]  /*12ac0*/  FFMA.FTZ R66, R66, UR4, -R207.reuse ;  /* 0x0000000442427c23 */ /* 0x100fe200080108cf */
[--C-:B------:R-:W-:Y:S01]  /*12ad0*/  HSET2.LE.AND R143, R145, R202.reuse, PT ;  /* 0x000000ca918f7233 */ /* 0x100fe20003803000 */
[--C-:B------:R-:W-:Y:S01]  /*12ae0*/  FFMA.FTZ R67, R67, UR4, -R207.reuse ;  /* 0x0000000443437c23 */ /* 0x100fe200080108cf */
[--C-:B------:R-:W-:Y:S01]  /*12af0*/  HSET2.LE.AND R140, R157, R202.reuse, PT ;  /* 0x000000ca9d8c7233 */ /* 0x100fe20003803000 */
[-C--:B-1----:R-:W-:Y:S04]  /*12b00*/  HMMA.16816.F32 R4, R132, R136.reuse, R4 ;  /* 0x000000888404723c */ /* 0x082fe80000001804 */
[----:B------:R-:W-:Y:S01]  /*12b10*/  MUFU.EX2 R206, R206 ;  /* 0x000000ce00ce7308 */ /* 0x000fe20000000800 */
[--C-:B------:R-:W-:Y:S01]  /*12b20*/  HSET2.LE.AND R141, R159, R202.reuse, PT ;  /* 0x000000ca9f8d7233 */ /* 0x100fe20003803000 */
[----:B------:R-:W-:Y:S01]  /*12b30*/  FFMA.FTZ R207, R55, UR4, -R207 ;  /* 0x0000000437cf7c23 */ /* 0x000fe200080108cf */
[----:B------:R-:W-:Y:S01]  /*12b40*/  F2FP.F16.F32.PACK_AB R146, R215, R214 ;  /* 0x000000d6d792723e */ /* 0x000fe200000000ff */
[----:B------:R-:W-:Y:S01]  /*12b50*/  FFMA.FTZ R60, R60, UR4, -R205 ;  /* 0x000000043c3c7c23 */ /* 0x000fe200080108cd */
[----:B-----5:R-:W-:Y:S05]  /*12b60*/  F2FP.F16.F32.PACK_AB R145, R217, R216 ;  /* 0x000000d8d991723e */ /* 0x020fea00000000ff */
[----:B------:R-:W-:Y:S01]  /*12b70*/  MUFU.EX2 R182, R182 ;  /* 0x000000b600b67308 */ /* 0x000fe20000000800 */
[----:B------:R-:W-:Y:S01]  /*12b80*/  F2FP.F16.F32.PACK_AB R144, R181, R218 ;  /* 0x000000dab590723e */ /* 0x000fe200000000ff */
[----:B------:R-:W-:Y:S01]  /*12b90*/  FFMA.FTZ R199, R0, R235, R199 ;  /* 0x000000eb00c77223 */ /* 0x000fe200000100c7 */
[----:B------:R-:W-:Y:S01]  /*12ba0*/  LOP3.LUT R143, R146, R143, RZ, 0xc0, !PT ;  /* 0x0000008f928f7212 */ /* 0x000fe200078ec0ff */
[----:B------:R-:W-:Y:S01]  /*12bb0*/  FFMA.FTZ R193, R164, R249, R193 ;  /* 0x000000f9a4c17223 */ /* 0x000fe200000100c1 */
[----:B------:R-:W-:Y:S01]  /*12bc0*/  LOP3.LUT R140, R145, R140, RZ, 0xc0, !PT ;  /* 0x0000008c918c7212 */ /* 0x000fe200078ec0ff */
[----:B------:R-:W-:Y:S01]  /*12bd0*/  IMAD.U32 R145, RZ, RZ, UR26 ;  /* 0x0000001aff917e24 */ /* 0x000fe2000f8e00ff */
[----:B------:R-:W-:Y:S03]  /*12be0*/  LOP3.LUT R141, R144, R141, RZ, 0xc0, !PT ;  /* 0x0000008d908d7212 */ /* 0x000fe600078ec0ff */
[----:B------:R-:W-:Y:S01]  /*12bf0*/  MUFU.EX2 R207, R207 ;  /* 0x000000cf00cf7308 */ /* 0x000fe20000000800 */
[----:B------:R-:W-:Y:S01]  /*12c00*/  FADD.FTZ R199, R197, R199 ;  /* 0x000000c7c5c77221 */ /* 0x000fe20000010000 */
[----:B------:R-:W-:Y:S01]  /*12c10*/  FFMA.FTZ R196, R3, R248, R196 ;  /* 0x000000f803c47223 */ /* 0x000fe200000100c4 */
[----:B------:R-:W-:Y:S01]  /*12c20*/  LOP3.LUT R145, R251, UR17, R145, 0x96, !PT ;  /* 0x00000011fb917c12 */ /* 0x000fe2000f8e9691 */
[----:B------:R-:W-:Y:S01]  /*12c30*/  FFMA.FTZ R195, R2, R237, R195 ;  /* 0x000000ed02c37223 */ /* 0x000fe200000100c3 */
[----:B------:R-:W-:Y:S01]  /*12c40*/  IMAD.MOV.U32 R2, RZ, RZ, R167 ;  /* 0x000000ffff027224 */ /* 0x000fe200078e00a7 */
[C---:B------:R-:W-:Y:S04]  /*12c50*/  HMMA.16816.F32 R8, R140.reuse, R136, R8 ;  /* 0x000000888c08723c */ /* 0x040fe80000001808 */
[----:B------:R-:W-:Y:S01]  /*12c60*/  MUFU.EX2 R221, R221 ;  /* 0x000000dd00dd7308 */ /* 0x000fe20000000800 */
[----:B------:R-:W-:Y:S04]  /*12c70*/  IMAD.WIDE.U32 R144, R145, -0x326172a9, RZ ;  /* 0xcd9e8d5791907825 */ /* 0x000fe800078e00ff */
[----:B------:R-:W-:Y:S01]  /*12c80*/  FADD.FTZ R200, R200, R199 ;  /* 0x000000c7c8c87221 */ /* 0x000fe20000010000 */
[----:B------:R-:W-:Y:S01]  /*12c90*/  FADD.FTZ R0, R191, R193 ;  /* 0x000000c1bf007221 */ /* 0x000fe20000010000 */
[-C--:B------:R-:W-:Y:S03]  /*12ca0*/  HMMA.16816.F32 R12, R140, R138.reuse, R12 ;  /* 0x0000008a8c0c723c */ /* 0x080fe6000000180c */
[----:B------:R-:W-:Y:S01]  /*12cb0*/  MUFU.EX2 R172, R172 ;  /* 0x000000ac00ac7308 */ /* 0x000fe20000000800 */
[C---:B------:R-:W-:Y:S01]  /*12cc0*/  LOP3.LUT R156, R144.reuse, R243, RZ, 0x3c, !PT ;  /* 0x000000f3909c7212 */ /* 0x040fe200078e3cff */
[----:B------:R-:W-:Y:S01]  /*12cd0*/  FADD.FTZ R203, R203, R200 ;  /* 0x000000c8cbcb7221 */ /* 0x000fe20000010000 */
[----:B------:R-:W-:Y:S01]  /*12ce0*/  LOP3.LUT R48, R144, R242, RZ, 0x3c, !PT ;  /* 0x000000f290307212 */ /* 0x000fe200078e3cff */
[----:B------:R-:W-:Y:S01]  /*12cf0*/  FADD.FTZ R196, R192, R196 ;  /* 0x000000c4c0c47221 */ /* 0x000fe20000010000 */
[----:B------:R-:W-:Y:S01]  /*12d00*/  FADD.FTZ R195, R194, R195 ;  /* 0x000000c3c2c37221 */ /* 0x000fe20000010000 */
[C---:B------:R-:W-:Y:S01]  /*12d10*/  HMMA.16816.F32 R16, R132.reuse, R138, R16 ;  /* 0x0000008a8410723c */ /* 0x040fe20000001810 */
[----:B------:R-:W1:Y:S03]  /*12d20*/  LDSM.16.MT88.4 R136, [R169+0x1400] ;  /* 0x00140000a988783b */ /* 0x000e660000004200 */
[----:B------:R-:W3:Y:S01]  /*12d30*/  MUFU.EX2 R173, R173 ;  /* 0x000000ad00ad7308 */ /* 0x000ee20000000800 */
[----:B------:R-:W-:Y:S04]  /*12d40*/  IMAD.WIDE.U32 R48, R48, -0x2daee0ad, RZ ;  /* 0xd2511f5330307825 */ /* 0x000fe800078e00ff */
[----:B------:R-:W-:Y:S01]  /*12d50*/  FADD.FTZ R218, R218, R203 ;  /* 0x000000cbdada7221 */ /* 0x000fe20000010000 */
[----:B------:R-:W-:Y:S01]  /*12d60*/  FADD.FTZ R187, R187, R0 ;  /* 0x00000000bbbb7221 */ /* 0x000fe20000010000 */
[-C--:B------:R-:W-:Y:S03]  /*12d70*/  HMMA.16816.F32 R68, R132, R148.reuse, R68 ;  /* 0x000000948444723c */ /* 0x080fe60000001844 */
[----:B------:R-:W-:Y:S01]  /*12d80*/  MUFU.EX2 R174, R174 ;  /* 0x000000ae00ae7308 */ /* 0x000fe20000000800 */
[----:B------:R-:W-:Y:S04]  /*12d90*/  IMAD.WIDE.U32 R156, R156, -0x2daee0ad, RZ ;  /* 0xd2511f539c9c7825 */ /* 0x000fe800078e00ff */
[----:B------:R-:W-:Y:S01]  /*12da0*/  FADD.FTZ R181, R181, R218 ;  /* 0x000000dab5b57221 */ /* 0x000fe20000010000 */
[----:B------:R-:W-:Y:S01]  /*12db0*/  FADD.FTZ R189, R189, R196 ;  /* 0x000000c4bdbd7221 */ /* 0x000fe20000010000 */
[----:B------:R-:W-:Y:S01]  /*12dc0*/  IMAD.MOV.U32 R0, RZ, RZ, R165 ;  /* 0x000000ffff007224 */ /* 0x000fe200078e00a5 */
[C---:B------:R-:W-:Y:S02]  /*12dd0*/  HMMA.16816.F32 R72, R140.reuse, R148, R72 ;  /* 0x000000948c48723c */ /* 0x040fe40000001848 */
[----:B------:R-:W4:Y:S02]  /*12de0*/  MUFU.EX2 R175, R175 ;  /* 0x000000af00af7308 */ /* 0x000f240000000800 */
[----:B------:R-:W-:Y:S01]  /*12df0*/  FADD.FTZ R198, R198, R195 ;  /* 0x000000c3c6c67221 */ /* 0x000fe20000010000 */
[----:B------:R-:W-:Y:S01]  /*12e00*/  FADD.FTZ R214, R214, R181 ;  /* 0x000000b5d6d67221 */ /* 0x000fe20000010000 */
[----:B------:R-:W-:Y:S01]  /*12e10*/  FADD.FTZ R187, R188, R187 ;  /* 0x000000bbbcbb7221 */ /* 0x000fe20000010000 */
[----:B------:R-:W-:Y:S01]  /*12e20*/  FADD.FTZ R190, R190, R189 ;  /* 0x000000bdbebe7221 */ /* 0x000fe20000010000 */
[-C--:B------:R-:W-:Y:S04]  /*12e30*/  HMMA.16816.F32 R76, R140, R150.reuse, R76 ;  /* 0x000000968c4c723c */ /* 0x080fe8000000184c */
[----:B------:R-:W-:Y:S01]  /*12e40*/  MUFU.EX2 R64, R64 ;  /* 0x0000004000407308 */ /* 0x000fe20000000800 */
[----:B------:R-:W-:Y:S01]  /*12e50*/  FADD.FTZ R201, R201, R198 ;  /* 0x000000c6c9c97221 */ /* 0x000fe20000010000 */
[----:B------:R-:W-:Y:S01]  /*12e60*/  FADD.FTZ R214, R215, R214 ;  /* 0x000000d6d7d67221 */ /* 0x000fe20000010000 */
[----:B------:R-:W-:Y:S01]  /*12e70*/  FADD.FTZ R208, R208, R187 ;  /* 0x000000bbd0d07221 */ /* 0x000fe20000010000 */
[----:B------:R-:W-:Y:S01]  /*12e80*/  FADD.FTZ R211, R211, R190 ;  /* 0x000000bed3d37221 */ /* 0x000fe20000010000 */
[----:B------:R-:W-:Y:S01]  /*12e90*/  FADD.FTZ R216, R216, R201 ;  /* 0x000000c9d8d87221 */ /* 0x000fe20000010000 */
[C---:B------:R-:W-:Y:S04]  /*12ea0*/  HMMA.16816.F32 R80, R132.reuse, R150, R80 ;  /* 0x000000968450723c */ /* 0x040fe80000001850 */
[----:B------:R-:W-:Y:S01]  /*12eb0*/  MUFU.EX2 R65, R65 ;  /* 0x0000004100417308 */ /* 0x000fe20000000800 */
[----:B------:R-:W-:Y:S01]  /*12ec0*/  LOP3.LUT R150, R145, R227, RZ, 0x3c, !PT ;  /* 0x000000e391967212 */ /* 0x000fe200078e3cff */
[----:B------:R-:W-:Y:S01]  /*12ed0*/  FADD.FTZ R209, R209, R208 ;  /* 0x000000d0d1d17221 */ /* 0x000fe20000010000 */
[----:B------:R-:W-:Y:S01]  /*12ee0*/  FADD.FTZ R211, R210, R211 ;  /* 0x000000d3d2d37221 */ /* 0x000fe20000010000 */
[----:B------:R-:W-:Y:S01]  /*12ef0*/  FADD.FTZ R217, R217, R216 ;  /* 0x000000d8d9d97221 */ /* 0x000fe20000010000 */
[-C--:B--2---:R-:W-:Y:S05]  /*12f00*/  HMMA.16816.F32 R84, R132, R152.reuse, R84 ;  /* 0x000000988454723c */ /* 0x084fea0000001854 */
[----:B------:R-:W-:Y:S01]  /*12f10*/  MUFU.EX2 R66, R66 ;  /* 0x0000004200427308 */ /* 0x000fe20000000800 */
[----:B------:R-:W-:Y:S04]  /*12f20*/  IMAD.WIDE.U32 R150, R150, -0x2daee0ad, RZ ;  /* 0xd2511f5396967825 */ /* 0x000fe800078e00ff */
[----:B------:R-:W-:Y:S01]  /*12f30*/  FADD.FTZ R176, R176, R209 ;  /* 0x000000d1b0b07221 */ /* 0x000fe20000010000 */
[----:B------:R-:W-:Y:S01]  /*12f40*/  FADD.FTZ R178, R178, R211 ;  /* 0x000000d3b2b27221 */ /* 0x000fe20000010000 */
[----:B------:R-:W-:Y:S01]  /*12f50*/  FADD.FTZ R212, R212, R217 ;  /* 0x000000d9d4d47221 */ /* 0x000fe20000010000 */
[C---:B------:R-:W-:Y:S02]  /*12f60*/  HMMA.16816.F32 R88, R140.reuse, R152, R88 ;  /* 0x000000988c58723c */ /* 0x040fe40000001858 */
[----:B------:R-:W-:Y:S02]  /*12f70*/  MUFU.EX2 R67, R67 ;  /* 0x0000004300437308 */ /* 0x000fe40000000800 */
[----:B------:R-:W-:Y:S01]  /*12f80*/  LOP3.LUT R50, R244, UR24, R151, 0x96, !PT ;  /* 0x00000018f4327c12 */ /* 0x000fe2000f8e9697 */
[----:B------:R-:W-:Y:S01]  /*12f90*/  FADD.FTZ R177, R177, R176 ;  /* 0x000000b0b1b17221 */ /* 0x000fe20000010000 */
[----:B------:R-:W-:Y:S01]  /*12fa0*/  LOP3.LUT R150, R150, UR23, R49, 0x96, !PT ;  /* 0x0000001796967c12 */ /* 0x000fe2000f8e9631 */
[----:B------:R-:W-:Y:S01]  /*12fb0*/  FADD.FTZ R178, R179, R178 ;  /* 0x000000b2b3b27221 */ /* 0x000fe20000010000 */
[-C--:B------:R-:W-:Y:S04]  /*12fc0*/  HMMA.16816.F32 R92, R140, R154.reuse, R92 ;  /* 0x0000009a8c5c723c */ /* 0x080fe8000000185c */
[----:B------:R-:W-:Y:S01]  /*12fd0*/  MUFU.EX2 R60, R60 ;  /* 0x0000003c003c7308 */ /* 0x000fe20000000800 */
[----:B------:R-:W-:Y:S04]  /*12fe0*/  IMAD.WIDE.U32 R150, R150, -0x326172a9, RZ ;  /* 0xcd9e8d5796967825 */ /* 0x000fe800078e00ff */
[----:B------:R-:W-:Y:S01]  /*12ff0*/  FADD.FTZ R213, R213, R212 ;  /* 0x000000d4d5d57221 */ /* 0x000fe20000010000 */
[C---:B------:R-:W-:Y:S04]  /*13000*/  HMMA.16816.F32 R96, R132.reuse, R154, R96 ;  /* 0x0000009a8460723c */ /* 0x040fe80000001860 */
[----:B------:R-:W-:Y:S01]  /*13010*/  LOP3.LUT R154, R145, R228, RZ, 0x3c, !PT ;  /* 0x000000e4919a7212 */ /* 0x000fe200078e3cff */
[----:B------:R-:W-:Y:S01]  /*13020*/  FADD.FTZ R213, R252, R213 ;  /* 0x000000d5fcd57221 */ /* 0x000fe20000010000 */
[----:B------:R-:W2:Y:S02]  /*13030*/  LDSM.16.MT88.4 R144, [R170+0xb400] ;  /* 0x00b40000aa90783b */ /* 0x000ea40000004200 */
[-C--:B-1----:R-:W-:Y:S03]  /*13040*/  HMMA.16816.F32 R100, R132, R136.reuse, R100 ;  /* 0x000000888464723c */ /* 0x082fe60000001864 */
[----:B------:R-:W-:Y:S05]  /*13050*/  IMAD.WIDE.U32 R154, R154, -0x2daee0ad, RZ ;  /* 0xd2511f539a9a7825 */ /* 0x000fea00078e00ff */
[C---:B------:R-:W-:Y:S04]  /*13060*/  HMMA.16816.F32 R104, R140.reuse, R136, R104 ;  /* 0x000000888c68723c */ /* 0x040fe80000001868 */
[----:B------:R-:W-:Y:S02]  /*13070*/  LOP3.LUT R51, R246, UR24, R155, 0x96, !PT ;  /* 0x00000018f6337c12 */ /* 0x000fe4000f8e969b */
[----:B------:R-:W-:Y:S02]  /*13080*/  LOP3.LUT R154, R154, UR23, R157, 0x96, !PT ;  /* 0x000000179a9a7c12 */ /* 0x000fe4000f8e969d */
[-C--:B------:R-:W-:Y:S03]  /*13090*/  HMMA.16816.F32 R108, R140, R138.reuse, R108 ;  /* 0x0000008a8c6c723c */ /* 0x080fe6000000186c */
[----:B------:R-:W-:Y:S04]  /*130a0*/  IMAD.WIDE.U32 R152, R51, -0x326172a9, RZ ;  /* 0xcd9e8d5733987825 */ /* 0x000fe800078e00ff */
[----:B------:R-:W-:Y:S01]  /*130b0*/  IMAD.WIDE.U32 R154, R154, -0x326172a9, RZ ;  /* 0xcd9e8d579a9a7825 */ /* 0x000fe200078e00ff */
[C---:B------:R-:W-:Y:S04]  /*130c0*/  HMMA.16816.F32 R32, R132.reuse, R138, R32 ;  /* 0x0000008a8420723c */ /* 0x040fe80000001820 */
[----:B------:R-:W-:Y:S01]  /*130d0*/  IMAD.WIDE.U32 R50, R50, -0x326172a9, RZ ;  /* 0xcd9e8d5732327825 */ /* 0x000fe200078e00ff */
[----:B------:R-:W-:Y:S02]  /*130e0*/  LOP3.LUT R136, R240, UR11, R153, 0x96, !PT ;  /* 0x0000000bf0887c12 */ /* 0x000fe4000f8e9699 */
[----:B------:R-:W-:Y:S02]  /*130f0*/  LOP3.LUT R152, R152, UR10, R155, 0x96, !PT ;  /* 0x0000000a98987c12 */ /* 0x000fe4000f8e969b */
[----:B------:R-:W-:Y:S01]  /*13100*/  LOP3.LUT R148, R50, UR10, R151, 0x96, !PT ;  /* 0x0000000a32947c12 */ /* 0x000fe2000f8e9697 */
[----:B------:R-:W-:Y:S01]  /*13110*/  IMAD.WIDE.U32 R136, R136, -0x2daee0ad, RZ ;  /* 0xd2511f5388887825 */ /* 0x000fe200078e00ff */
[----:B------:R-:W-:Y:S01]  /*13120*/  LOP3.LUT R36, R238, UR11, R51, 0x96, !PT ;  /* 0x0000000bee247c12 */ /* 0x000fe2000f8e9633 */
[-C--:B--2---:R-:W-:Y:S03]  /*13130*/  HMMA.16816.F32 R112, R132, R144.reuse, R112 ;  /* 0x000000908470723c */ /* 0x084fe60000001870 */
[----:B------:R-:W-:Y:S01]  /*13140*/  IMAD.WIDE.U32 R152, R152, -0x2daee0ad, RZ ;  /* 0xd2511f5398987825 */ /* 0x000fe200078e00ff */
[----:B------:R-:W-:Y:S03]  /*13150*/  LOP3.LUT R156, R156, UR22, R137, 0x96, !PT ;  /* 0x000000169c9c7c12 */ /* 0x000fe6000f8e9689 */
[----:B------:R-:W-:Y:S01]  /*13160*/  IMAD.WIDE.U32 R50, R36, -0x2daee0ad, RZ ;  /* 0xd2511f5324327825 */ /* 0x000fe200078e00ff */
[C---:B------:R-:W-:Y:S04]  /*13170*/  HMMA.16816.F32 R116, R140.reuse, R144, R116 ;  /* 0x000000908c74723c */ /* 0x040fe80000001874 */
[----:B------:R-:W-:Y:S01]  /*13180*/  IMAD.WIDE.U32 R148, R148, -0x2daee0ad, RZ ;  /* 0xd2511f5394947825 */ /* 0x000fe200078e00ff */
[----:B------:R-:W-:Y:S02]  /*13190*/  LOP3.LUT R36, R136, UR21, R153, 0x96, !PT ;  /* 0x0000001588247c12 */ /* 0x000fe4000f8e9699 */
[----:B------:R-:W-:Y:S01]  /*131a0*/  LOP3.LUT R48, R48, UR22, R51, 0x96, !PT ;  /* 0x0000001630307c12 */ /* 0x000fe2000f8e9633 */
[-C--:B------:R-:W-:Y:S03]  /*131b0*/  HMMA.16816.F32 R20, R140, R146.reuse, R20 ;  /* 0x000000928c14723c */ /* 0x080fe60000001814 */
[----:B------:R-:W-:Y:S01]  /*131c0*/  LOP3.LUT R160, R50, UR21, R149, 0x96, !PT ;  /* 0x0000001532a07c12 */ /* 0x000fe2000f8e9695 */
[----:B------:R-:W-:Y:S02]  /*131d0*/  IMAD.WIDE.U32 R50, R36, -0x326172a9, RZ ;  /* 0xcd9e8d5724327825 */ /* 0x000fe400078e00ff */
[----:B------:R-:W1:Y:S02]  /*131e0*/  LDSM.16.MT88.4 R36, [R169+0x2400] ;  /* 0x00240000a924783b */ /* 0x000e640000004200 */
[C---:B------:R-:W-:Y:S04]  /*131f0*/  HMMA.16816.F32 R120, R132.reuse, R146, R120 ;  /* 0x000000928478723c */ /* 0x040fe80000001878 */
[----:B------:R-:W-:Y:S01]  /*13200*/  IMAD.WIDE.U32 R160, R160, -0x326172a9, RZ ;  /* 0xcd9e8d57a0a07825 */ /* 0x000fe200078e00ff */
[C---:B------:R-:W-:Y:S02]  /*13210*/  PRMT R136, R50.reuse, 0x7773, RZ ;  /* 0x0000777332887816 */ /* 0x040fe400000000ff */
[----:B------:R-:W-:Y:S01]  /*13220*/  PRMT R49, R50, 0x7772, RZ ;  /* 0x0000777232317816 */ /* 0x000fe200000000ff */
[----:B------:R-:W-:Y:S01]  /*13230*/  IMAD.WIDE.U32 R156, R156, -0x326172a9, RZ ;  /* 0xcd9e8d579c9c7825 */ /* 0x000fe200078e00ff */
[----:B------:R-:W-:Y:S02]  /*13240*/  PRMT R45, R160, 0x7772, RZ ;  /* 0x00007772a02d7816 */ /* 0x000fe400000000ff */
[----:B------:R-:W-:Y:S01]  /*13250*/  PRMT R139, R50, 0x7771, RZ ;  /* 0x00007771328b7816 */ /* 0x000fe200000000ff */
[----:B------:R-:W-:Y:S01]  /*13260*/  IMAD.WIDE.U32 R144, R48, -0x326172a9, RZ ;  /* 0xcd9e8d5730907825 */ /* 0x000fe200078e00ff */
[----:B------:R-:W-:Y:S02]  /*13270*/  PRMT R48, R160, 0x7773, RZ ;  /* 0x00007773a0307816 */ /* 0x000fe400000000ff */
[----:B------:R-:W-:Y:S01]  /*13280*/  LOP3.LUT R44, R156, UR8, R51, 0x96, !PT ;  /* 0x000000089c2c7c12 */ /* 0x000fe2000f8e9633 */
[----:B------:R-:W-:Y:S01]  /*13290*/  IMAD.MOV.U32 R138, RZ, RZ, R160 ;  /* 0x000000ffff8a7224 */ /* 0x000fe200078e00a0 */
[----:B------:R-:W-:Y:S01]  /*132a0*/  PRMT R48, R45, 0x5410, R48 ;  /* 0x000054102d307816 */ /* 0x000fe20000000030 */
[--C-:B------:R-:W-:Y:S01]  /*132b0*/  FFMA.FTZ R146, R42, UR4, -R204.reuse ;  /* 0x000000042a927c23 */ /* 0x100fe200080108cc */
[----:B------:R-:W-:Y:S02]  /*132c0*/  MOV R158, R50 ;  /* 0x00000032009e7202 */ /* 0x000fe40000000f00 */
[----:B------:R-:W-:Y:S01]  /*132d0*/  PRMT R45, R44, 0x7632, R45 ;  /* 0x000076322c2d7816 */ /* 0x000fe2000000002d */
[----:B------:R-:W-:Y:S01]  /*132e0*/  MUFU.EX2 R163, R146 ;  /* 0x0000009200a37308 */ /* 0x000fe20000000800 */
[----:B------:R-:W-:Y:S01]  /*132f0*/  LOP3.LUT R50, R144, UR8, R161, 0x96, !PT ;  /* 0x0000000890327c12 */ /* 0x000fe2000f8e96a1 */
[----:B------:R-:W-:Y:S01]  /*13300*/  FFMA.FTZ R144, R43, UR4, -R204 ;  /* 0x000000042b907c23 */ /* 0x000fe200080108cc */
[C---:B------:R-:W-:Y:S02]  /*13310*/  LOP3.LUT R46, R44.reuse, 0xffff, RZ, 0xc0, !PT ;  /* 0x0000ffff2c2e7812 */ /* 0x040fe400078ec0ff */
[----:B------:R-:W-:Y:S02]  /*13320*/  PRMT R136, R49, 0x5410, R136 ;  /* 0x0000541031887816 */ /* 0x000fe40000000088 */
[----:B------:R-:W-:Y:S03]  /*13330*/  LOP3.LUT R51, R44, 0xff, RZ, 0xc0, !PT ;  /* 0x000000ff2c337812 */ /* 0x000fe600078ec0ff */
[----:B------:R-:W-:Y:S01]  /*13340*/  MUFU.EX2 R159, R144 ;  /* 0x00000090009f7308 */ /* 0x000fe20000000800 */
[----:B------:R-:W-:Y:S02]  /*13350*/  SHF.R.U32.HI R49, RZ, 0x18, R44 ;  /* 0x00000018ff317819 */ /* 0x000fe4000001162c */
[----:B------:R-:W-:Y:S02]  /*13360*/  LOP3.LUT R47, R50, 0xffff, RZ, 0xc0, !PT ;  /* 0x0000ffff322f7812 */ /* 0x000fe400078ec0ff */
[----:B------:R-:W-:Y:S02]  /*13370*/  SHF.R.U32.HI R46, RZ, 0x8, R46 ;  /* 0x00000008ff2e7819 */ /* 0x000fe4000001162e */
[----:B------:R-:W-:Y:S01]  /*13380*/  LOP3.LUT R44, R45, 0xff, RZ, 0xc0, !PT ;  /* 0x000000ff2d2c7812 */ /* 0x000fe200078ec0ff */
[-C--:B-1----:R-:W-:Y:S02]  /*13390*/  HMMA.16816.F32 R28, R132, R36.reuse, R28 ;  /* 0x00000024841c723c */ /* 0x082fe4000000181c */
[----:B------:R-:W-:Y:S01]  /*133a0*/  MUFU.EX2 R161, R52 ;  /* 0x0000003400a17308 */ /* 0x000fe20000000800 */
[----:B------:R-:W-:Y:S02]  /*133b0*/  SHF.R.U32.HI R40, RZ, 0x8, R47 ;  /* 0x00000008ff287819 */ /* 0x000fe4000001162f */
[----:B------:R-:W-:Y:S02]  /*133c0*/  PRMT R51, R51, 0x5410, R46 ;  /* 0x0000541033337816 */ /* 0x000fe4000000002e */
[----:B------:R-:W-:Y:S01]  /*133d0*/  PRMT R49, R44, 0x5410, R49 ;  /* 0x000054102c317816 */ /* 0x000fe20000000031 */
[C---:B------:R-:W-:Y:S01]  /*133e0*/  HMMA.16816.F32 R124, R140.reuse, R36, R124 ;  /* 0x000000248c7c723c */ /* 0x040fe2000000187c */
[----:B------:R-:W1:Y:S03]  /*133f0*/  LDSM.16.MT88.4 R44, [R170+0x9800] ;  /* 0x00980000aa2c783b */ /* 0x000e660000004200 */
[----:B------:R-:W-:Y:S02]  /*13400*/  PRMT R137, R160, 0x7771, RZ ;  /* 0x00007771a0897816 */ /* 0x000fe400000000ff */
[----:B------:R-:W-:Y:S02]  /*13410*/  LOP3.LUT R138, R138, 0xff, RZ, 0xc0, !PT ;  /* 0x000000ff8a8a7812 */ /* 0x000fe400078ec0ff */
[-C--:B------:R-:W-:Y:S01]  /*13420*/  HMMA.16816.F32 R24, R140, R38.reuse, R24 ;  /* 0x000000268c18723c */ /* 0x080fe20000001818 */
[----:B------:R-:W-:Y:S02]  /*13430*/  LDSM.16.MT88.4 R140, [R170+0xa800] ;  /* 0x00a80000aa8c783b */ /* 0x000fe40000004200 */
[----:B------:R-:W-:Y:S01]  /*13440*/  PRMT R137, R138, 0x5410, R137 ;  /* 0x000054108a897816 */ /* 0x000fe20000000089 */
[----:B------:R-:W-:Y:S01]  /*13450*/  FFMA.FTZ R138, R41, UR4, -R205 ;  /* 0x00000004298a7c23 */ /* 0x000fe200080108cd */
[----:B------:R-:W-:Y:S02]  /*13460*/  LOP3.LUT R158, R158, 0xff, RZ, 0xc0, !PT ;  /* 0x000000ff9e9e7812 */ /* 0x000fe400078ec0ff */
[----:B------:R-:W-:Y:S01]  /*13470*/  LOP3.LUT R147, R50, 0xff, RZ, 0xc0, !PT ;  /* 0x000000ff32937812 */ /* 0x000fe200078ec0ff */
[----:B------:R-:W-:Y:S01]  /*13480*/  HMMA.16816.F32 R128, R132, R38, R128 ;  /* 0x000000268480723c */ /* 0x000fe20000001880 */
[----:B------:R2:W5:Y:S03]  /*13490*/  MUFU.EX2 R162, R138 ;  /* 0x0000008a00a27308 */ /* 0x0005660000000800 */
[----:B------:R-:W-:Y:S02]  /*134a0*/  PRMT R139, R158, 0x5410, R139 ;  /* 0x000054109e8b7816 */ /* 0x000fe4000000008b */
[----:B------:R-:W-:Y:S02]  /*134b0*/  LOP3.LUT R37, R136, 0xff00ff, RZ, 0xc0, !PT ;  /* 0x00ff00ff88257812 */ /* 0x000fe400078ec0ff */
[--C-:B------:R-:W-:Y:S03]  /*134c0*/  PRMT R147, R147, 0x5410, R40.reuse ;  /* 0x0000541093937816 */ /* 0x100fe60000000028 */
[----:B------:R5:W-:Y:S01]  /*134d0*/  MUFU.EX2 R158, R54 ;  /* 0x00000036009e7308 */ /* 0x000be20000000800 */
[----:B------:R-:W-:Y:S02]  /*134e0*/  PRMT R40, R50, 0x7632, R40 ;  /* 0x0000763232287816 */ /* 0x000fe40000000028 */
[--C-:B------:R-:W-:Y:S02]  /*134f0*/  HSET2.LE.AND R42, R139, R202.reuse, PT ;  /* 0x000000ca8b2a7233 */ /* 0x100fe40003803000 */
[----:B------:R-:W-:Y:S02]  /*13500*/  SHF.R.U32.HI R149, RZ, 0x18, R50 ;  /* 0x00000018ff957819 */ /* 0x000fe40000011632 */
[----:B------:R-:W-:Y:S02]  /*13510*/  LOP3.LUT R40, R40, 0xff, RZ, 0xc0, !PT ;  /* 0x000000ff28287812 */ /* 0x000fe400078ec0ff */
[--C-:B------:R-:W-:Y:S02]  /*13520*/  HSET2.LE.AND R36, R37, R202.reuse, PT ;  /* 0x000000ca25247233 */ /* 0x100fe40003803000 */
[----:B---3--:R-:W-:Y:S02]  /*13530*/  F2FP.F16.F32.PACK_AB R41, R173, R172 ;  /* 0x000000acad29723e */ /* 0x008fe400000000ff */
[----:B----4-:R-:W-:Y:S02]  /*13540*/  F2FP.F16.F32.PACK_AB R37, R175, R174 ;  /* 0x000000aeaf25723e */ /* 0x010fe400000000ff */
[----:B------:R-:W-:Y:S02]  /*13550*/  PRMT R149, R40, 0x5410, R149 ;  /* 0x0000541028957816 */ /* 0x000fe40000000095 */
[----:B------:R-:W-:Y:S02]  /*13560*/  LOP3.LUT R42, R41, R42, RZ, 0xc0, !PT ;  /* 0x0000002a292a7212 */ /* 0x000fe400078ec0ff */
[----:B------:R-:W-:Y:S02]  /*13570*/  LOP3.LUT R43, R37, R36, RZ, 0xc0, !PT ;  /* 0x00000024252b7212 */ /* 0x000fe400078ec0ff */
[--C-:B------:R-:W-:Y:S02]  /*13580*/  HSET2.LE.AND R40, R51, R202.reuse, PT ;  /* 0x000000ca33287233 */ /* 0x100fe40003803000 */
[--C-:B------:R-:W-:Y:S02]  /*13590*/  HSET2.LE.AND R41, R49, R202.reuse, PT ;  /* 0x000000ca31297233 */ /* 0x100fe40003803000 */
[----:B------:R-:W-:Y:S01]  /*135a0*/  F2FP.F16.F32.PACK_AB R49, R183, R180 ;  /* 0x000000b4b731723e */ /* 0x000fe200000000ff */
[----:B------:R-:W-:Y:S01]  /*135b0*/  FADD.FTZ R180, R180, R177 ;  /* 0x000000b1b4b47221 */ /* 0x000fe20000010000 */
[----:B------:R-:W-:Y:S01]  /*135c0*/  F2FP.F16.F32.PACK_AB R36, R182, R219 ;  /* 0x000000dbb624723e */ /* 0x000fe200000000ff */
[----:B------:R-:W-:Y:S01]  /*135d0*/  FADD.FTZ R219, R219, R178 ;  /* 0x000000b2dbdb7221 */ /* 0x000fe20000010000 */
[--C-:B------:R-:W-:Y:S01]  /*135e0*/  HSET2.LE.AND R50, R137, R202.reuse, PT ;  /* 0x000000ca89327233 */ /* 0x100fe20003803000 */
[----:B------:R-:W-:Y:S01]  /*135f0*/  FADD.FTZ R183, R183, R180 ;  /* 0x000000b4b7b77221 */ /* 0x000fe20000010000 */
[----:B------:R-:W-:Y:S01]  /*13600*/  LOP3.LUT R51, R48, 0xff00ff, RZ, 0xc0, !PT ;  /* 0x00ff00ff30337812 */ /* 0x000fe200078ec0ff */
[----:B--2---:R-:W2:Y:S01]  /*13610*/  LDSM.16.MT88.4 R136, [R169+0x800] ;  /* 0x00080000a988783b */ /* 0x004ea20000004200 */
[----:B------:R-:W-:Y:S01]  /*13620*/  F2FP.F16.F32.PACK_AB R37, R221, R220 ;  /* 0x000000dcdd25723e */ /* 0x000fe200000000ff */
[----:B------:R-:W-:Y:S01]  /*13630*/  FADD.FTZ R219, R182, R219 ;  /* 0x000000dbb6db7221 */ /* 0x000fe20000010000 */
[----:B------:R-:W-:Y:S01]  /*13640*/  LOP3.LUT R40, R49, R40, RZ, 0xc0, !PT ;  /* 0x0000002831287212 */ /* 0x000fe200078ec0ff */
[----:B------:R-:W-:Y:S01]  /*13650*/  FADD.FTZ R172, R172, R183 ;  /* 0x000000b7acac7221 */ /* 0x000fe20000010000 */
[----:B------:R-:W-:Y:S01]  /*13660*/  LOP3.LUT R41, R36, R41, RZ, 0xc0, !PT ;  /* 0x0000002924297212 */ /* 0x000fe200078ec0ff */
[----:B------:R-:W-:Y:S01]  /*13670*/  FADD.FTZ R174, R174, R219 ;  /* 0x000000dbaeae7221 */ /* 0x000fe20000010000 */
[--C-:B------:R-:W-:Y:S01]  /*13680*/  HSET2.LE.AND R49, R149, R202.reuse, PT ;  /* 0x000000ca95317233 */ /* 0x100fe20003803000 */
[----:B------:R-:W-:Y:S01]  /*13690*/  FADD.FTZ R172, R173, R172 ;  /* 0x000000acadac7221 */ /* 0x000fe20000010000 */
[----:B------:R-:W-:Y:S01]  /*136a0*/  LOP3.LUT R50, R37, R50, RZ, 0xc0, !PT ;  /* 0x0000003225327212 */ /* 0x000fe200078ec0ff */
[----:B------:R-:W-:Y:S01]  /*136b0*/  FADD.FTZ R174, R175, R174 ;  /* 0x000000aeafae7221 */ /* 0x000fe20000010000 */
[--C-:B------:R-:W-:Y:S01]  /*136c0*/  HSET2.LE.AND R51, R51, R202.reuse, PT ;  /* 0x000000ca33337233 */ /* 0x100fe20003803000 */
[-C--:B-1----:R-:W-:Y:S05]  /*136d0*/  HMMA.16816.F32 R4, R40, R44.reuse, R4 ;  /* 0x0000002c2804723c */ /* 0x082fea0000001804 */
[--C-:B------:R-:W-:Y:S02]  /*136e0*/  HSET2.LE.AND R48, R147, R202.reuse, PT ;  /* 0x000000ca93307233 */ /* 0x100fe40003803000 */
[----:B------:R-:W-:Y:S01]  /*136f0*/  F2FP.F16.F32.PACK_AB R38, R223, R222 ;  /* 0x000000dedf26723e */ /* 0x000fe200000000ff */
[----:B------:R-:W1:Y:S01]  /*13700*/  MUFU.EX2 R147, R59 ;  /* 0x0000003b00937308 */ /* 0x000e620000000800 */
[----:B-----5:R-:W-:Y:S02]  /*13710*/  F2FP.F16.F32.PACK_AB R37, R162, R252 ;  /* 0x000000fca225723e */ /* 0x020fe400000000ff */
[----:B------:R-:W-:Y:S02]  /*13720*/  F2FP.F16.F32.PACK_AB R36, R159, R163 ;  /* 0x000000a39f24723e */ /* 0x000fe400000000ff */
[----:B------:R-:W-:Y:S02]  /*13730*/  LOP3.LUT R51, R38, R51, RZ, 0xc0, !PT ;  /* 0x0000003326337212 */ /* 0x000fe400078ec0ff */
[----:B------:R-:W-:Y:S02]  /*13740*/  LOP3.LUT R48, R37, R48, RZ, 0xc0, !PT ;  /* 0x0000003025307212 */ /* 0x000fe400078ec0ff */
[----:B------:R-:W-:Y:S02]  /*13750*/  LOP3.LUT R49, R36, R49, RZ, 0xc0, !PT ;  /* 0x0000003124317212 */ /* 0x000fe400078ec0ff */
[----:B------:R-:W3:Y:S01]  /*13760*/  LDSM.16.MT88.4 R36, [R169+0x1800] ;  /* 0x00180000a924783b */ /* 0x000ee20000004200 */
[----:B------:R-:W-:Y:S04]  /*13770*/  LOP3.LUT R134, R150, UR9, R145, 0x96, !PT ;  /* 0x0000000996867c12 */ /* 0x000fe8000f8e9691 */
[C---:B------:R-:W-:Y:S04]  /*13780*/  HMMA.16816.F32 R8, R48.reuse, R44, R8 ;  /* 0x0000002c3008723c */ /* 0x040fe80000001808 */
[----:B------:R-:W-:Y:S04]  /*13790*/  IMAD.WIDE.U32 R134, R134, -0x2daee0ad, RZ ;  /* 0xd2511f5386867825 */ /* 0x000fe800078e00ff */
[-C--:B------:R-:W-:Y:S03]  /*137a0*/  HMMA.16816.F32 R12, R48, R46.reuse, R12 ;  /* 0x0000002e300c723c */ /* 0x080fe6000000180c */
[----:B------:R-:W-:Y:S01]  /*137b0*/  LOP3.LUT R148, R148, UR20, R135, 0x96, !PT ;  /* 0x0000001494947c12 */ /* 0x000fe2000f8e9687 */
[--C-:B------:R-:W-:Y:S01]  /*137c0*/  FFMA.FTZ R135, R56, UR4, -R205.reuse ;  /* 0x0000000438877c23 */ /* 0x100fe200080108cd */
[C---:B------:R-:W-:Y:S01]  /*137d0*/  PRMT R54, R134.reuse, 0x7771, RZ ;  /* 0x0000777186367816 */ /* 0x040fe200000000ff */
[----:B------:R-:W-:Y:S01]  /*137e0*/  IMAD.MOV.U32 R56, RZ, RZ, R134 ;  /* 0x000000ffff387224 */ /* 0x000fe200078e0086 */
[C---:B------:R-:W-:Y:S01]  /*137f0*/  PRMT R133, R134.reuse, 0x7773, RZ ;  /* 0x0000777386857816 */ /* 0x040fe200000000ff */
[C---:B------:R-:W-:Y:S01]  /*13800*/  HMMA.16816.F32 R16, R40.reuse, R46, R16 ;  /* 0x0000002e2810723c */ /* 0x040fe20000001810 */
[----:B------:R-:W4:Y:S01]  /*13810*/  LDSM.16.MT88.4 R44, [R170+0xb800] ;  /* 0x00b80000aa2c783b */ /* 0x000f220000004200 */
[----:B------:R-:W-:Y:S06]  /*13820*/  MUFU.EX2 R160, R135 ;  /* 0x0000008700a07308 */ /* 0x000fec0000000800 */
[-C--:B--2---:R-:W-:Y:S08]  /*13830*/  HMMA.16816.F32 R68, R40, R136.reuse, R68 ;  /* 0x000000882844723c */ /* 0x084ff00000001844 */
[C---:B------:R-:W-:Y:S04]  /*13840*/  HMMA.16816.F32 R72, R48.reuse, R136, R72 ;  /* 0x000000883048723c */ /* 0x040fe80000001848 */
[----:B------:R-:W-:Y:S02]  /*13850*/  SHF.R.U32.HI R137, RZ, 0x18, R148 ;  /* 0x00000018ff897819 */ /* 0x000fe40000011694 */
[----:B------:R-:W-:Y:S01]  /*13860*/  PRMT R136, R134, 0x7772, RZ ;  /* 0x0000777286887816 */ /* 0x000fe200000000ff */
[--C-:B------:R-:W-:Y:S01]  /*13870*/  FFMA.FTZ R134, R57, UR4, -R205.reuse ;  /* 0x0000000439867c23 */ /* 0x100fe200080108cd */
[-C--:B------:R-:W-:Y:S03]  /*13880*/  HMMA.16816.F32 R76, R48, R138.reuse, R76 ;  /* 0x0000008a304c723c */ /* 0x080fe6000000184c */
[----:B------:R2:W5:Y:S01]  /*13890*/  MUFU.EX2 R146, R134 ;  /* 0x0000008600927308 */ /* 0x0005620000000800 */
[----:B------:R-:W-:Y:S01]  /*138a0*/  LOP3.LUT R57, R56, 0xff, RZ, 0xc0, !PT ;  /* 0x000000ff38397812 */ /* 0x000fe200078ec0ff */
[----:B------:R-:W-:Y:S01]  /*138b0*/  FFMA.FTZ R205, R61, UR4, -R205 ;  /* 0x000000043dcd7c23 */ /* 0x000fe200080108cd */
[--C-:B------:R-:W-:Y:S01]  /*138c0*/  FFMA.FTZ R61, R62, UR4, -R204.reuse ;  /* 0x000000043e3d7c23 */ /* 0x100fe200080108cc */
[----:B-1----:R-:W-:Y:S01]  /*138d0*/  IMAD.MOV.U32 R62, RZ, RZ, R147 ;  /* 0x000000ffff3e7224 */ /* 0x002fe200078e0093 */
[C---:B------:R-:W-:Y:S05]  /*138e0*/  HMMA.16816.F32 R80, R40.reuse, R138, R80 ;  /* 0x0000008a2850723c */ /* 0x040fea0000001850 */
[----:B------:R1:W1:Y:S01]  /*138f0*/  MUFU.EX2 R138, R58 ;  /* 0x0000003a008a7308 */ /* 0x0002620000000800 */
[----:B------:R-:W-:Y:S01]  /*13900*/  LOP3.LUT R139, R148, 0xff, RZ, 0xc0, !PT ;  /* 0x000000ff948b7812 */ /* 0x000fe200078ec0ff */
[----:B------:R-:W-:Y:S01]  /*13910*/  FFMA.FTZ R204, R63, UR4, -R204 ;  /* 0x000000043fcc7c23 */ /* 0x000fe200080108cc */
[----:B------:R-:W-:Y:S01]  /*13920*/  PRMT R57, R57, 0x5410, R54 ;  /* 0x0000541039397816 */ /* 0x000fe20000000036 */
[-C--:B------:R-:W-:Y:S06]  /*13930*/  HMMA.16816.F32 R84, R40, R140.reuse, R84 ;  /* 0x0000008c2854723c */ /* 0x080fec0000001854 */
[----:B------:R-:W1:Y:S01]  /*13940*/  MUFU.EX2 R205, R205 ;  /* 0x000000cd00cd7308 */ /* 0x000e620000000800 */
[--C-:B--2---:R-:W-:Y:S01]  /*13950*/  HSET2.LE.AND R134, R57, R202.reuse, PT ;  /* 0x000000ca39867233 */ /* 0x104fe20003803000 */
[----:B-----5:R-:W-:Y:S02]  /*13960*/  IMAD.MOV.U32 R63, RZ, RZ, R146 ;  /* 0x000000ffff3f7224 */ /* 0x020fe400078e0092 */
[----:B------:R-:W-:Y:S01]  /*13970*/  LDSM.16.MT88.4 R144, [R169+0x1c00] ;  /* 0x001c0000a990783b */ /* 0x000fe20000004200 */
[C---:B------:R-:W-:Y:S05]  /*13980*/  HMMA.16816.F32 R88, R48.reuse, R140, R88 ;  /* 0x0000008c3058723c */ /* 0x040fea0000001858 */
[----:B------:R-:W-:Y:S03]  /*13990*/  MUFU.EX2 R61, R61 ;  /* 0x0000003d003d7308 */ /* 0x000fe60000000800 */
[-C--:B------:R-:W-:Y:S07]  /*139a0*/  HMMA.16816.F32 R92, R48, R142.reuse, R92 ;  /* 0x0000008e305c723c */ /* 0x080fee000000185c */
[----:B------:R-:W2:Y:S01]  /*139b0*/  MUFU.EX2 R204, R204 ;  /* 0x000000cc00cc7308 */ /* 0x000ea20000000800 */
        /* <DEDUP_REMOVED lines=10> */
[-C--:B----4-:R-:W-:Y:S03]  /*13a60*/  HMMA.16816.F32 R112, R40, R44.reuse, R112 ;  /* 0x0000002c2870723c */ /* 0x090fe60000001870 */
[C---:B------:R-:W-:Y:S02]  /*13a70*/  PRMT R53, R36.reuse, 0x7772, RZ ;  /* 0x0000777224357816 */ /* 0x040fe400000000ff */
[----:B------:R-:W-:Y:S02]  /*13a80*/  PRMT R55, R36, 0x7771, RZ ;  /* 0x0000777124377816 */ /* 0x000fe400000000ff */
[----:B------:R-:W3:Y:S01]  /*13a90*/  LDSM.16.MT88.4 R36, [R169+0x2800] ;  /* 0x00280000a924783b */ /* 0x000ee20000004200 */
[C---:B------:R-:W-:Y:S04]  /*13aa0*/  HMMA.16816.F32 R116, R48.reuse, R44, R116 ;  /* 0x0000002c3074723c */ /* 0x040fe80000001874 */
[----:B------:R-:W-:Y:S02]  /*13ab0*/  PRMT R53, R53, 0x5410, R52 ;  /* 0x0000541035357816 */ /* 0x000fe40000000034 */
[----:B------:R-:W-:Y:S02]  /*13ac0*/  PRMT R52, R136, 0x5410, R133 ;  /* 0x0000541088347816 */ /* 0x000fe40000000085 */
[-C--:B------:R-:W-:Y:S03]  /*13ad0*/  HMMA.16816.F32 R20, R48, R46.reuse, R20 ;  /* 0x0000002e3014723c */ /* 0x080fe60000001814 */
[----:B------:R-:W-:Y:S02]  /*13ae0*/  LOP3.LUT R135, R52, 0xff00ff, RZ, 0xc0, !PT ;  /* 0x00ff00ff34877812 */ /* 0x000fe400078ec0ff */
[C---:B------:R-:W-:Y:S02]  /*13af0*/  LOP3.LUT R56, R152.reuse, 0xffff, RZ, 0xc0, !PT ;  /* 0x0000ffff98387812 */ /* 0x040fe400078ec0ff */
[----:B------:R-:W-:Y:S01]  /*13b00*/  LOP3.LUT R133, R152, 0xff, RZ, 0xc0, !PT ;  /* 0x000000ff98857812 */ /* 0x000fe200078ec0ff */
[C---:B------:R-:W-:Y:S04]  /*13b10*/  HMMA.16816.F32 R120, R40.reuse, R46, R120 ;  /* 0x0000002e2878723c */ /* 0x040fe80000001878 */
[----:B------:R-:W-:Y:S02]  /*13b20*/  LOP3.LUT R46, R148, 0xffff, RZ, 0xc0, !PT ;  /* 0x0000ffff942e7812 */ /* 0x000fe400078ec0ff */
[----:B------:R-:W-:Y:S02]  /*13b30*/  SHF.R.U32.HI R56, RZ, 0x8, R56 ;  /* 0x00000008ff387819 */ /* 0x000fe40000011638 */
[----:B------:R-:W-:Y:S02]  /*13b40*/  LOP3.LUT R47, R53, 0xff00ff, RZ, 0xc0, !PT ;  /* 0x00ff00ff352f7812 */ /* 0x000fe400078ec0ff */
[----:B------:R-:W-:Y:S02]  /*13b50*/  PRMT R133, R133, 0x5410, R56 ;  /* 0x0000541085857816 */ /* 0x000fe40000000038 */
[----:B-1----:R-:W-:Y:S01]  /*13b60*/  LDSM.16.MT88.4 R56, [R170+0xac00] ;  /* 0x00ac0000aa38783b */ /* 0x002fe20000004200 */
[----:B------:R-:W-:Y:S02]  /*13b70*/  LOP3.LUT R132, R132, 0xff, RZ, 0xc0, !PT ;  /* 0x000000ff84847812 */ /* 0x000fe400078ec0ff */
[----:B------:R-:W-:Y:S02]  /*13b80*/  SHF.R.U32.HI R46, RZ, 0x8, R46 ;  /* 0x00000008ff2e7819 */ /* 0x000fe4000001162e */
[----:B------:R-:W-:Y:S02]  /*13b90*/  PRMT R55, R132, 0x5410, R55 ;  /* 0x0000541084377816 */ /* 0x000fe40000000037 */
[----:B------:R-:W-:Y:S02]  /*13ba0*/  PRMT R139, R139, 0x5410, R46 ;  /* 0x000054108b8b7816 */ /* 0x000fe4000000002e */
[----:B------:R-:W-:Y:S01]  /*13bb0*/  PRMT R44, R152, 0x7632, R44 ;  /* 0x00007632982c7816 */ /* 0x000fe2000000002c */
[-C--:B---3--:R-:W-:Y:S03]  /*13bc0*/  HMMA.16816.F32 R28, R40, R36.reuse, R28 ;  /* 0x00000024281c723c */ /* 0x088fe6000000181c */
[----:B------:R-:W-:Y:S02]  /*13bd0*/  LOP3.LUT R44, R44, 0xff, RZ, 0xc0, !PT ;  /* 0x000000ff2c2c7812 */ /* 0x000fe400078ec0ff */
[----:B------:R-:W-:Y:S02]  /*13be0*/  SHF.R.U32.HI R45, RZ, 0x18, R152 ;  /* 0x00000018ff2d7819 */ /* 0x000fe40000011698 */
[--C-:B------:R-:W-:Y:S01]  /*13bf0*/  HSET2.LE.AND R46, R55, R202.reuse, PT ;  /* 0x000000ca372e7233 */ /* 0x100fe20003803000 */
[C---:B------:R-:W-:Y:S01]  /*13c00*/  HMMA.16816.F32 R124, R48.reuse, R36, R124 ;  /* 0x00000024307c723c */ /* 0x040fe2000000187c */
[----:B------:R-:W-:Y:S03]  /*13c10*/  LDSM.16.MT88.4 R52, [R169+0xc00] ;  /* 0x000c0000a934783b */ /* 0x000fe60000004200 */
[----:B------:R-:W-:Y:S02]  /*13c20*/  PRMT R45, R44, 0x5410, R45 ;  /* 0x000054102c2d7816 */ /* 0x000fe4000000002d */
[----:B------:R-:W-:Y:S02]  /*13c30*/  PRMT R44, R148, 0x7632, R44 ;  /* 0x00007632942c7816 */ /* 0x000fe4000000002c */
[-C--:B------:R-:W-:Y:S01]  /*13c40*/  HMMA.16816.F32 R24, R48, R38.reuse, R24 ;  /* 0x000000263018723c */ /* 0x080fe20000001818 */
[----:B------:R-:W1:Y:S02]  /*13c50*/  LDSM.16.MT88.4 R148, [R170+0x9c00] ;  /* 0x009c0000aa94783b */ /* 0x000e640000004200 */
[----:B------:R-:W-:Y:S01]  /*13c60*/  LOP3.LUT R44, R44, 0xff, RZ, 0xc0, !PT ;  /* 0x000000ff2c2c7812 */ /* 0x000fe200078ec0ff */
[----:B------:R-:W-:Y:S01]  /*13c70*/  IMAD.MOV.U32 R50, RZ, RZ, R158 ;  /* 0x000000ffff327224 */ /* 0x000fe200078e009e */
[--C-:B------:R-:W-:Y:S01]  /*13c80*/  HSET2.LE.AND R45, R45, R202.reuse, PT ;  /* 0x000000ca2d2d7233 */ /* 0x100fe20003803000 */
[----:B------:R-:W-:Y:S01]  /*13c90*/  IMAD.MOV.U32 R51, RZ, RZ, R160 ;  /* 0x000000ffff337224 */ /* 0x000fe200078e00a0 */
[----:B------:R-:W-:Y:S01]  /*13ca0*/  PRMT R137, R44, 0x5410, R137 ;  /* 0x000054102c897816 */ /* 0x000fe20000000089 */
[----:B------:R-:W-:Y:S04]  /*13cb0*/  HMMA.16816.F32 R128, R40, R38, R128 ;  /* 0x000000262880723c */ /* 0x000fe80000001880 */
[--C-:B------:R-:W-:Y:S01]  /*13cc0*/  HSET2.LE.AND R44, R133, R202.reuse, PT ;  /* 0x000000ca852c7233 */ /* 0x100fe20003803000 */
[----:B------:R-:W-:Y:S01]  /*13cd0*/  FADD.FTZ R174, R50, R174 ;  /* 0x000000ae32ae7221 */ /* 0x000fe20000010000 */
[----:B------:R-:W-:Y:S02]  /*13ce0*/  F2FP.F16.F32.PACK_AB R37, R206, R161 ;  /* 0x000000a1ce25723e */ /* 0x000fe400000000ff */
[C---:B------:R-:W-:Y:S01]  /*13cf0*/  F2FP.F16.F32.PACK_AB R36, R207.reuse, R50 ;  /* 0x00000032cf24723e */ /* 0x040fe200000000ff */
[----:B------:R-:W-:Y:S01]  /*13d00*/  FADD.FTZ R207, R207, R174 ;  /* 0x000000aecfcf7221 */ /* 0x000fe20000010000 */
[----:B------:R-:W-:Y:S02]  /*13d10*/  LOP3.LUT R44, R37, R44, RZ, 0xc0, !PT ;  /* 0x0000002c252c7212 */ /* 0x000fe400078ec0ff */
[----:B------:R-:W-:Y:S02]  /*13d20*/  LOP3.LUT R45, R36, R45, RZ, 0xc0, !PT ;  /* 0x0000002d242d7212 */ /* 0x000fe400078ec0ff */
[----:B------:R3:W4:Y:S01]  /*13d30*/  LDSM.16.MT88.4 R36, [R170+0xbc00] ;  /* 0x00bc0000aa24783b */ /* 0x0007220000004200 */
[--C-:B------:R-:W-:Y:S02]  /*13d40*/  HSET2.LE.AND R47, R47, R202.reuse, PT ;  /* 0x000000ca2f2f7233 */ /* 0x100fe40003803000 */
[----:B------:R-:W-:Y:S02]  /*13d50*/  F2FP.F16.F32.PACK_AB R49, R65, R64 ;  /* 0x000000404131723e */ /* 0x000fe400000000ff */
[C---:B------:R-:W-:Y:S01]  /*13d60*/  F2FP.F16.F32.PACK_AB R48, R67.reuse, R66 ;  /* 0x000000424330723e */ /* 0x040fe200000000ff */
[----:B------:R-:W-:Y:S01]  /*13d70*/  FADD.FTZ R66, R66, R207 ;  /* 0x000000cf42427221 */ /* 0x000fe20000010000 */
[--C-:B------:R-:W-:Y:S02]  /*13d80*/  HSET2.LE.AND R135, R135, R202.reuse, PT ;  /* 0x000000ca87877233 */ /* 0x100fe40003803000 */
[--C-:B------:R-:W-:Y:S01]  /*13d90*/  HSET2.LE.AND R132, R139, R202.reuse, PT ;  /* 0x000000ca8b847233 */ /* 0x100fe20003803000 */
[----:B------:R-:W-:Y:S01]  /*13da0*/  FADD.FTZ R248, R67, R66 ;  /* 0x0000004243f87221 */ /* 0x000fe20000010000 */
[----:B------:R-:W-:Y:S02]  /*13db0*/  HSET2.LE.AND R133, R137, R202, PT ;  /* 0x000000ca89857233 */ /* 0x000fe40003803000 */
[----:B------:R-:W-:Y:S01]  /*13dc0*/  LOP3.LUT R46, R49, R46, RZ, 0xc0, !PT ;  /* 0x0000002e312e7212 */ /* 0x000fe200078ec0ff */
[----:B------:R-:W-:Y:S01]  /*13dd0*/  IMAD.MOV.U32 R49, RZ, RZ, R161 ;  /* 0x000000ffff317224 */ /* 0x000fe200078e00a1 */
[----:B------:R-:W-:Y:S01]  /*13de0*/  LOP3.LUT R47, R48, R47, RZ, 0xc0, !PT ;  /* 0x0000002f302f7212 */ /* 0x000fe200078ec0ff */
[----:B------:R-:W-:Y:S01]  /*13df0*/  IMAD.MOV.U32 R48, RZ, RZ, R159 ;  /* 0x000000ffff307224 */ /* 0x000fe200078e009f */
[----:B------:R-:W-:Y:S02]  /*13e00*/  MOV R202, R138 ;  /* 0x0000008a00ca7202 */ /* 0x000fe40000000f00 */
[----:B------:R-:W-:Y:S02]  /*13e10*/  F2FP.F16.F32.PACK_AB R43, R63, R51 ;  /* 0x000000333f2b723e */ /* 0x000fe400000000ff */
[----:B------:R-:W-:Y:S02]  /*13e20*/  F2FP.F16.F32.PACK_AB R42, R62, R202 ;  /* 0x000000ca3e2a723e */ /* 0x000fe400000000ff */
[----:B------:R-:W-:Y:S01]  /*13e30*/  F2FP.F16.F32.PACK_AB R41, R205, R60 ;  /* 0x0000003ccd29723e */ /* 0x000fe200000000ff */
[----:B---3--:R-:W-:Y:S01]  /*13e40*/  IMAD.MOV.U32 R170, RZ, RZ, R162 ;  /* 0x000000ffffaa7224 */ /* 0x008fe200078e00a2 */
[----:B--2---:R-:W-:Y:S02]  /*13e50*/  F2FP.F16.F32.PACK_AB R40, R204, R61 ;  /* 0x0000003dcc28723e */ /* 0x004fe400000000ff */
[----:B------:R-:W-:Y:S01]  /*13e60*/  MOV R138, R163 ;  /* 0x000000a3008a7202 */ /* 0x000fe20000000f00 */
[----:B------:R-:W-:Y:S01]  /*13e70*/  FADD.FTZ R213, R170, R213 ;  /* 0x000000d5aad57221 */ /* 0x000fe20000010000 */
[-C--:B-1----:R-:W-:Y:S01]  /*13e80*/  HMMA.16816.F32 R160, R44, R148.reuse, R4 ;  /* 0x000000942ca0723c */ /* 0x082fe20000001804 */
[----:B------:R1:W2:Y:S04]  /*13e90*/  LDSM.16.MT88.4 R4, [R169+0x2c00] ;  /* 0x002c0000a904783b */ /* 0x0002a80000004200 */
[----:B------:R-:W-:Y:S01]  /*13ea0*/  LOP3.LUT R132, R43, R132, RZ, 0xc0, !PT ;  /* 0x000000842b847212 */ /* 0x000fe200078ec0ff */
[----:B------:R-:W-:Y:S01]  /*13eb0*/  FADD.FTZ R214, R138, R214 ;  /* 0x000000d68ad67221 */ /* 0x000fe20000010000 */
[----:B------:R-:W-:Y:S01]  /*13ec0*/  LOP3.LUT R133, R42, R133, RZ, 0xc0, !PT ;  /* 0x000000852a857212 */ /* 0x000fe200078ec0ff */
[----:B------:R-:W-:Y:S01]  /*13ed0*/  FADD.FTZ R220, R220, R213 ;  /* 0x000000d5dcdc7221 */ /* 0x000fe20000010000 */
[----:B------:R-:W-:Y:S01]  /*13ee0*/  LOP3.LUT R134, R41, R134, RZ, 0xc0, !PT ;  /* 0x0000008629867212 */ /* 0x000fe200078ec0ff */
[----:B------:R-:W-:Y:S01]  /*13ef0*/  FADD.FTZ R3, R48, R214 ;  /* 0x000000d630037221 */ /* 0x000fe20000010000 */
[----:B------:R-:W-:Y:S01]  /*13f00*/  LOP3.LUT R135, R40, R135, RZ, 0xc0, !PT ;  /* 0x0000008728877212 */ /* 0x000fe200078ec0ff */
[----:B------:R-:W-:Y:S02]  /*13f10*/  FADD.FTZ R220, R221, R220 ;  /* 0x000000dcdddc7221 */ /* 0x000fe40000010000 */
[----:B------:R-:W-:Y:S01]  /*13f20*/  FADD.FTZ R222, R222, R3 ;  /* 0x00000003dede7221 */ /* 0x000fe20000010000 */
[----:B------:R-:W-:Y:S01]  /*13f30*/  FADD.FTZ R3, R49, R172 ;  /* 0x000000ac31037221 */ /* 0x000fe20000010000 */
[----:B------:R-:W-:Y:S02]  /*13f40*/  FADD.FTZ R220, R51, R220 ;  /* 0x000000dc33dc7221 */ /* 0x000fe40000010000 */
[C---:B------:R-:W-:Y:S04]  /*13f50*/  HMMA.16816.F32 R156, R132.reuse, R148, R8 ;  /* 0x00000094849c723c */ /* 0x040fe80000001808 */
[----:B------:R-:W-:Y:S01]  /*13f60*/  FADD.FTZ R222, R223, R222 ;  /* 0x000000dedfde7221 */ /* 0x000fe20000010000 */
[----:B-1----:R-:W-:Y:S03]  /*13f70*/  IMAD.MOV.U32 R169, RZ, RZ, R168 ;  /* 0x000000ffffa97224 */ /* 0x002fe600078e00a8 */
[-C--:B------:R-:W-:Y:S03]  /*13f80*/  HMMA.16816.F32 R152, R132, R150.reuse, R12 ;  /* 0x000000968498723c */ /* 0x080fe6000000180c */
[----:B------:R-:W-:Y:S04]  /*13f90*/  FADD.FTZ R222, R202, R222 ;  /* 0x000000decade7221 */ /* 0x000fe80000010000 */
[----:B------:R-:W-:Y:S01]  /*13fa0*/  FADD.FTZ R222, R62, R222 ;  /* 0x000000de3ede7221 */ /* 0x000fe20000010000 */
[C---:B------:R-:W-:Y:S04]  /*13fb0*/  HMMA.16816.F32 R148, R44.reuse, R150, R16 ;  /* 0x000000962c94723c */ /* 0x040fe80000001810 */
[----:B------:R-:W-:Y:S04]  /*13fc0*/  FADD.FTZ R61, R61, R222 ;  /* 0x000000de3d3d7221 */ /* 0x000fe80000010000 */
[-C--:B------:R-:W-:Y:S03]  /*13fd0*/  HMMA.16816.F32 R68, R44, R52.reuse, R68 ;  /* 0x000000342c44723c */ /* 0x080fe60000001844 */
[----:B------:R-:W-:Y:S05]  /*13fe0*/  FADD.FTZ R235, R204, R61 ;  /* 0x0000003dcceb7221 */ /* 0x000fea0000010000 */
        /* <DEDUP_REMOVED lines=15> */
[-C--:B--2---:R-:W-:Y:S08]  /*140e0*/  HMMA.16816.F32 R136, R44, R4.reuse, R28 ;  /* 0x000000042c88723c */ /* 0x084ff0000000181c */
[C---:B------:R-:W-:Y:S04]  /*140f0*/  HMMA.16816.F32 R124, R132.reuse, R4, R124 ;  /* 0x00000004847c723c */ /* 0x040fe8000000187c */
[----:B------:R-:W-:Y:S01]  /*14100*/  FADD.FTZ R5, R206, R3 ;  /* 0x00000003ce057221 */ /* 0x000fe20000010000 */
[----:B------:R-:W-:Y:S03]  /*14110*/  FADD.FTZ R3, R63, R220 ;  /* 0x000000dc3f037221 */ /* 0x000fe60000010000 */
[-C--:B------:R-:W-:Y:S03]  /*14120*/  HMMA.16816.F32 R132, R132, R6.reuse, R24 ;  /* 0x000000068484723c */ /* 0x080fe60000001818 */
[----:B------:R-:W-:Y:S01]  /*14130*/  FADD.FTZ R64, R64, R5 ;  /* 0x0000000540407221 */ /* 0x000fe20000010000 */
[----:B------:R-:W-:Y:S01]  /*14140*/  FADD.FTZ R60, R60, R3 ;  /* 0x000000033c3c7221 */ /* 0x000fe20000010000 */
[----:B------:R-:W-:Y:S02]  /*14150*/  IMAD.MOV.U32 R3, RZ, RZ, R166 ;  /* 0x000000ffff037224 */ /* 0x000fe400078e00a6 */
[----:B------:R-:W-:Y:S01]  /*14160*/  FADD.FTZ R249, R65, R64 ;  /* 0x0000004041f97221 */ /* 0x000fe20000010000 */
[----:B------:R-:W-:Y:S04]  /*14170*/  HMMA.16816.F32 R128, R44, R6, R128 ;  /* 0x000000062c80723c */ /* 0x000fe80000001880 */
[----:B------:R-:W-:Y:S04]  /*14180*/  FADD.FTZ R237, R205, R60 ;  /* 0x0000003ccded7221 */ /* 0x000fe80000010000 */
[----:B------:R-:W-:Y:S01]  /*14190*/  @!UPT UIADD3 URZ, UPT, UPT, URZ, URZ, URZ ;  /* 0x000000fffffff290 */ /* 0x000fe2000fffe0ff */
[----:B------:R-:W-:Y:S11]  /*141a0*/  BRA.U UP0, `(.L_x_470) ;  /* 0xffffffc100787547 */ /* 0x000ff6000b83ffff */
.L_x_469:
[----:B-----5:R-:W1:Y:S01]  /*141b0*/  SHFL.BFLY PT, R2, R249, 0x2, 0x1f ;  /* 0x0c401f00f9027f89 */ /* 0x020e6200000e0000 */
[----:B------:R-:W2:Y:S01]  /*141c0*/  LDCU UR4, c[0x0][0x4fc] ;  /* 0x00009f80ff0477ac */ /* 0x000ea20008000800 */
[----:B------:R-:W-:Y:S01]  /*141d0*/  ISETP.NE.AND P2, PT, R233, -0x1, PT ;  /* 0xffffffffe900780c */ /* 0x000fe20003f45270 */
[----:B------:R-:W3:Y:S01]  /*141e0*/  LDC R21, c[0x0][0x434] ;  /* 0x00010d00ff157b82 */ /* 0x000ee20000000800 */
[----:B------:R-:W4:Y:S01]  /*141f0*/  SHFL.BFLY PT, R0, R237, 0x2, 0x1f ;  /* 0x0c401f00ed007f89 */ /* 0x000f2200000e0000 */
[----:B------:R-:W-:-:S03]  /*14200*/  LOP3.LUT R16, R184, 0x18, RZ, 0xc0, !PT ;  /* 0x00000018b8107812 */ /* 0x000fc600078ec0ff */
[----:B------:R-:W2:Y:S04]  /*14210*/  SHFL.BFLY PT, R10, R235, 0x2, 0x1f ;  /* 0x0c401f00eb0a7f89 */ /* 0x000ea800000e0000 */
[----:B------:R-:W2:Y:S01]  /*14220*/  SHFL.BFLY PT, R3, R248, 0x2, 0x1f ;  /* 0x0c401f00f8037f89 */ /* 0x000ea200000e0000 */
[----:B------:R-:W3:Y:S01]  /*14230*/  S2R R23, SR_CTAID.Y ;  /* 0x0000000000177919 */ /* 0x000ee20000002600 */
[----:B------:R-:W3:Y:S01]  /*14240*/  S2R R18, SR_CTAID.Z ;  /* 0x0000000000127919 */ /* 0x000ee20000002700 */
[----:B-1----:R-:W-:Y:S01]  /*14250*/  FADD.FTZ R5, R2, R249 ;  /* 0x000000f902057221 */ /* 0x002fe20000010000 */
[----:B------:R-:W-:Y:S01]  /*14260*/  SHF.L.U32 R2, R184, 0x4, RZ ;  /* 0x00000004b8027819 */ /* 0x000fe200000006ff */
[----:B----4-:R-:W-:-:S03]  /*14270*/  FADD.FTZ R0, R0, R237 ;  /* 0x000000ed00007221 */ /* 0x010fc60000010000 */
[----:B------:R-:W1:Y:S01]  /*14280*/  SHFL.BFLY PT, R6, R5, 0x1, 0x1f ;  /* 0x0c201f0005067f89 */ /* 0x000e6200000e0000 */
[----:B--2---:R-:W-:-:S03]  /*14290*/  FADD.FTZ R10, R10, R235 ;  /* 0x000000eb0a0a7221 */ /* 0x004fc60000010000 */
[----:B------:R-:W2:Y:S01]  /*142a0*/  SHFL.BFLY PT, R11, R0, 0x1, 0x1f ;  /* 0x0c201f00000b7f89 */ /* 0x000ea200000e0000 */
[----:B------:R-:W-:-:S03]  /*142b0*/  FADD.FTZ R3, R3, R248 ;  /* 0x000000f803037221 */ /* 0x000fc60000010000 */
[----:B------:R-:W4:Y:S04]  /*142c0*/  SHFL.BFLY PT, R9, R10, 0x1, 0x1f ;  /* 0x0c201f000a097f89 */ /* 0x000f2800000e0000 */
[----:B------:R-:W3:Y:S01]  /*142d0*/  SHFL.BFLY PT, R4, R3, 0x1, 0x1f ;  /* 0x0c201f0003047f89 */ /* 0x000ee200000e0000 */
[----:B-1----:R-:W-:Y:S01]  /*142e0*/  FADD.FTZ R6, R5, R6 ;  /* 0x0000000605067221 */ /* 0x002fe20000010000 */
[----:B------:R-:W-:-:S03]  /*142f0*/  SHF.L.U32 R5, R184, 0x1, RZ ;  /* 0x00000001b8057819 */ /* 0x000fc600000006ff */
[----:B------:R-:W1:Y:S01]  /*14300*/  MUFU.RCP R8, R6 ;  /* 0x0000000600087308 */ /* 0x000e620000001000 */
[----:B------:R-:W-:Y:S01]  /*14310*/  FSETP.NE.FTZ.AND P6, PT, R6, RZ, PT ;  /* 0x000000ff0600720b */ /* 0x000fe20003fd5000 */
[----:B--2---:R-:W-:Y:S01]  /*14320*/  FADD.FTZ R11, R0, R11 ;  /* 0x0000000b000b7221 */ /* 0x004fe20000010000 */
[----:B------:R-:W-:Y:S01]  /*14330*/  LOP3.LUT R5, R5, 0x6, RZ, 0xc0, !PT ;  /* 0x0000000605057812 */ /* 0x000fe200078ec0ff */
[----:B----4-:R-:W-:Y:S02]  /*14340*/  FADD.FTZ R0, R10, R9 ;  /* 0x000000090a007221 */ /* 0x010fe40000010000 */
[----:B------:R-:W2:Y:S01]  /*14350*/  LDC R10, c[0x0][0x434] ;  /* 0x00010d00ff0a7b82 */ /* 0x000ea20000000800 */
[----:B------:R-:W-:Y:S01]  /*14360*/  LOP3.LUT R2, R5, 0x3e00, R2, 0xf8, !PT ;  /* 0x00003e0005027812 */ /* 0x000fe200078ef802 */
[----:B---3--:R-:W-:Y:S01]  /*14370*/  FADD.FTZ R4, R3, R4 ;  /* 0x0000000403047221 */ /* 0x008fe20000010000 */
[----:B------:R-:W-:Y:S02]  /*14380*/  SHF.L.U32 R3, R184, 0x3, RZ ;  /* 0x00000003b8037819 */ /* 0x000fe400000006ff */
[----:B------:R-:W-:Y:S01]  /*14390*/  FSETP.NE.FTZ.AND P3, PT, R0, RZ, PT ;  /* 0x000000ff0000720b */ /* 0x000fe20003f75000 */
[----:B------:R-:W3:Y:S01]  /*143a0*/  MUFU.RCP R7, R4 ;  /* 0x0000000400077308 */ /* 0x000ee20000001000 */
[----:B------:R-:W-:-:S02]  /*143b0*/  LOP3.LUT R5, R3, 0xc0, RZ, 0xc0, !PT ;  /* 0x000000c003057812 */ /* 0x000fc400078ec0ff */
[----:B------:R-:W-:Y:S02]  /*143c0*/  LOP3.LUT R2, R2, 0x20, R3, 0xf8, !PT ;  /* 0x0000002002027812 */ /* 0x000fe400078ef803 */
[----:B-1----:R-:W-:Y:S02]  /*143d0*/  FSEL R8, R8, 1, P6 ;  /* 0x3f80000008087808 */ /* 0x002fe40003000000 */
[----:B------:R-:W-:Y:S01]  /*143e0*/  LOP3.LUT R5, R5, 0x18, R184, 0xf8, !PT ;  /* 0x0000001805057812 */ /* 0x000fe200078ef8b8 */
[----:B------:R-:W-:Y:S01]  /*143f0*/  @P6 MUFU.LG2 R24, R6 ;  /* 0x0000000600186308 */ /* 0x000fe20000000c00 */
[----:B------:R-:W-:Y:S01]  /*14400*/  FSETP.NE.FTZ.AND P5, PT, R4, RZ, PT ;  /* 0x000000ff0400720b */ /* 0x000fe20003fb5000 */
[----:B------:R-:W-:Y:S01]  /*14410*/  FMUL.FTZ R8, R8, UR4 ;  /* 0x0000000408087c20 */ /* 0x000fe20008410000 */
[----:B------:R-:W-:Y:S02]  /*14420*/  LOP3.LUT R2, R2, R5, RZ, 0xfc, !PT ;  /* 0x0000000502027212 */ /* 0x000fe400078efcff */
[----:B------:R-:W-:Y:S01]  /*14430*/  FSETP.NE.FTZ.AND P4, PT, R11, RZ, PT ;  /* 0x000000ff0b00720b */ /* 0x000fe20003f95000 */
        /* <DEDUP_REMOVED lines=24> */
[----:B------:R-:W1:Y:S01]  /*145c0*/  MUFU.RCP R5, R11 ;  /* 0x0000000b00057308 */ /* 0x000e620000001000 */
[----:B------:R-:W-:Y:S01]  /*145d0*/  LEA R9, R2, UR5, 0x1 ;  /* 0x0000000502097c11 */ /* 0x000fe2000f8e08ff */
[----:B------:R-:W4:Y:S01]  /*145e0*/  @P5 LDC R14, c[0x0][0x458] ;  /* 0x00011600ff0e5b82 */ /* 0x000f220000000800 */
[----:B------:R-:W-:-:S02]  /*145f0*/  LOP3.LUT R2, R185, 0x40, RZ, 0xc0, !PT ;  /* 0x00000040b9027812 */ /* 0x000fc400078ec0ff */
[----:B---3--:R-:W-:Y:S02]  /*14600*/  FSEL R7, R7, 1, P5 ;  /* 0x3f80000007077808 */ /* 0x008fe40002800000 */
[----:B------:R-:W-:Y:S01]  /*14610*/  IADD3 R15, PT, PT, R9, -R2, RZ ;  /* 0x80000002090f7210 */ /* 0x000fe20007ffe0ff */
[----:B------:R-:W3:Y:S01]  /*14620*/  MUFU.RCP R8, R0 ;  /* 0x0000000000087308 */ /* 0x000ee20000001000 */
[----:B------:R-:W-:Y:S01]  /*14630*/  F2FP.F16.F32.PACK_AB R160, R161, R160 ;  /* 0x000000a0a1a0723e */ /* 0x000fe200000000ff */
[----:B------:R-:W-:Y:S01]  /*14640*/  FMUL.FTZ R7, R7, UR4 ;  /* 0x0000000407077c20 */ /* 0x000fe20008410000 */
[----:B------:R-:W-:Y:S02]  /*14650*/  F2FP.F16.F32.PACK_AB R148, R149, R148 ;  /* 0x000000949594723e */ /* 0x000fe400000000ff */
[----:B------:R-:W-:Y:S01]  /*14660*/  F2FP.F16.F32.PACK_AB R68, R69, R68 ;  /* 0x000000444544723e */ /* 0x000fe200000000ff */
[C---:B------:R-:W-:Y:S01]  /*14670*/  FMUL.FTZ R162, R7.reuse, R162 ;  /* 0x000000a207a27220 */ /* 0x040fe20000410000 */
        /* <DEDUP_REMOVED lines=8> */
[----:B------:R-:W-:Y:S01]  /*14700*/  FMUL.FTZ R83, R7, R83 ;  /* 0x0000005307537220 */ /* 0x000fe20000410000 */
[----:B------:R-:W-:Y:S01]  /*14710*/  F2FP.F16.F32.PACK_AB R162, R163, R162 ;  /* 0x000000a2a3a2723e */ /* 0x000fe200000000ff */
[----:B------:R-:W-:Y:S01]  /*14720*/  FMUL.FTZ R86, R7, R86 ;  /* 0x0000005607567220 */ /* 0x000fe20000410000 */
        /* <DEDUP_REMOVED lines=33> */
[----:B------:R-:W-:Y:S01]  /*14940*/  LOP3.LUT R8, R185, 0x20, RZ, 0xc0, !PT ;  /* 0x00000020b9087812 */ /* 0x000fe200078ec0ff */
[C---:B------:R-:W-:Y:S01]  /*14950*/  FMUL.FTZ R76, R5.reuse, R76 ;  /* 0x0000004c054c7220 */ /* 0x040fe20000410000 */
[----:B------:R-:W-:Y:S01]  /*14960*/  FMUL.FTZ R77, R5, R77 ;  /* 0x0000004d054d7220 */ /* 0x000fe20000410000 */
[----:B------:R-:W-:Y:S01]  /*14970*/  F2FP.F16.F32.PACK_AB R156, R157, R156 ;  /* 0x0000009c9d9c723e */ /* 0x000fe200000000ff */
[----:B------:R-:W-:Y:S01]  /*14980*/  FMUL.FTZ R87, R7, R87 ;  /* 0x0000005707577220 */ /* 0x000fe20000410000 */
[----:B------:R-:W-:Y:S01]  /*14990*/  IADD3 R13, PT, PT, R9, -R8, RZ ;  /* 0x80000008090d7210 */ /* 0x000fe20007ffe0ff */
[----:B------:R-:W-:Y:S01]  /*149a0*/  FMUL.FTZ R98, R7, R98 ;  /* 0x0000006207627220 */ /* 0x000fe20000410000 */
[----:B------:R-:W-:Y:S01]  /*149b0*/  F2FP.F16.F32.PACK_AB R158, R159, R158 ;  /* 0x0000009e9f9e723e */ /* 0x000fe200000000ff */
[----:B------:R-:W-:Y:S01]  /*149c0*/  FMUL.FTZ R99, R7, R99 ;  /* 0x0000006307637220 */ /* 0x000fe20000410000 */
[----:B------:R-:W-:Y:S01]  /*149d0*/  IADD3 R17, PT, PT, R13, -R2, RZ ;  /* 0x800000020d117210 */ /* 0x000fe20007ffe0ff */
[----:B------:R-:W-:Y:S01]  /*149e0*/  FMUL.FTZ R88, R5, R88 ;  /* 0x0000005805587220 */ /* 0x000fe20000410000 */
[----:B------:R-:W1:Y:S01]  /*149f0*/  LDC.U8 R2, c[0x0][0x549] ;  /* 0x00015240ff027b82 */ /* 0x000e620000000000 */
        /* <DEDUP_REMOVED lines=46> */
[----:B-1----:R-:W-:Y:S01]  /*14ce0*/  ISETP.NE.AND P1, PT, R2, RZ, PT ;  /* 0x000000ff0200720c */ /* 0x002fe20003f25270 */
        /* <DEDUP_REMOVED lines=30> */
[----:B------:R-:W2:Y:S01]  /*14ed0*/  @P1 LDC R19, c[0x0][0x430] ;  /* 0x00010c00ff131b82 */ /* 0x000ea20000000800 */
[----:B------:R-:W-:Y:S01]  /*14ee0*/  F2FP.F16.F32.PACK_AB R118, R119, R118 ;  /* 0x000000767776723e */ /* 0x000fe200000000ff */
[----:B------:R-:W-:Y:S01]  /*14ef0*/  STS [R13+0x2210], R98 ;  /* 0x002210620d007388 */ /* 0x000fe20000000800 */
[----:B------:R-:W-:Y:S01]  /*14f00*/  F2FP.F16.F32.PACK_AB R140, R141, R140 ;  /* 0x0000008c8d8c723e */ /* 0x000fe200000000ff */
[----:B------:R1:W3:Y:S01]  /*14f10*/  @P5 MUFU.LG2 R25, R4 ;  /* 0x0000000400195308 */ /* 0x0002e20000000c00 */
        /* <DEDUP_REMOVED lines=14> */
[--C-:B------:R-:W-:Y:S01]  /*15000*/  LOP3.LUT R16, R16, 0xd8, R3.reuse, 0x78, !PT ;  /* 0x000000d810107812 */ /* 0x100fe200078e7803 */
[----:B--2---:R-:W-:Y:S01]  /*15010*/  @P1 IMAD R21, R19, R10, RZ ;  /* 0x0000000a13151224 */ /* 0x004fe200078e02ff */
[----:B------:R-:W-:Y:S01]  /*15020*/  @P1 MOV R26, 0x1 ;  /* 0x00000001001a1802 */ /* 0x000fe20000000f00 */
[----:B------:R-:W-:Y:S01]  /*15030*/  STS [R15+0x2220], R102 ;  /* 0x002220660f007388 */ /* 0x000fe20000000800 */
[----:B------:R-:W-:-:S03]  /*15040*/  LOP3.LUT R16, R16, 0x1f20, R3, 0xf8, !PT ;  /* 0x00001f2010107812 */ /* 0x000fc600078ef803 */
        /* <DEDUP_REMOVED lines=18> */
[----:B--2---:R-:W2:Y:S03]  /*15170*/  @P2 LDC.64 R8, c[0x0][0x408] ;  /* 0x00010200ff082b82 */ /* 0x004ea60000000a00 */
[----:B------:R-:W-:Y:S04]  /*15180*/  STS [R15+0x5020], R124 ;  /* 0x0050207c0f007388 */ /* 0x000fe80000000800 */
[----:B------:R3:W-:Y:S01]  /*15190*/  STS [R15+0x5220], R126 ;  /* 0x0052207e0f007388 */ /* 0x0007e20000000800 */
[----:B----4-:R-:W4:Y:S03]  /*151a0*/  @!P2 LDC.64 R12, c[0x0][0x400] ;  /* 0x00010000ff0cab82 */ /* 0x010f260000000a00 */
[----:B------:R-:W-:Y:S04]  /*151b0*/  STS [R17+0x5030], R5 ;  /* 0x0050300511007388 */ /* 0x000fe80000000800 */
[----:B------:R2:W-:Y:S01]  /*151c0*/  STS [R17+0x5230], R134 ;  /* 0x0052308611007388 */ /* 0x0005e20000000800 */
[----:B------:R-:W4:Y:S01]  /*151d0*/  S2R R2, SR_CTAID.X ;  /* 0x0000000000027919 */ /* 0x000f220000002500 */
[----:B-1----:R-:W1:Y:S08]  /*151e0*/  LDC.U8 R7, c[0x0][0x548] ;  /* 0x00015200ff077b82 */ /* 0x002e700000000000 */
[----:B---3--:R-:W3:Y:S08]  /*151f0*/  @P6 LDC R15, c[0x0][0x458] ;  /* 0x00011600ff0f6b82 */ /* 0x008ef00000000800 */
[----:B--2---:R-:W2:Y:S01]  /*15200*/  @P1 LDC R17, c[0x0][0x430] ;  /* 0x00010c00ff111b82 */ /* 0x004ea20000000800 */
[----:B------:R-:W-:Y:S05]  /*15210*/  @P1 BRA `(.L_x_473) ;  /* 0x0000000000201947 */ /* 0x000fea0003800000 */
[----:B-1----:R-:W-:Y:S01]  /*15220*/  ISETP.NE.AND P0, PT, R7, RZ, PT ;  /* 0x000000ff0700720c */ /* 0x002fe20003f05270 */
[----:B------:R-:W1:-:S12]  /*15230*/  LDC R5, c[0x0][0x3e0] ;  /* 0x0000f800ff057b82 */ /* 0x000e580000000800 */
[----:B------:R-:W1:Y:S01]  /*15240*/  @P0 LDC R26, c[0x0][0x454] ;  /* 0x00011500ff1a0b82 */ /* 0x000e620000000800 */
[----:B--2---:R-:W-:Y:S02]  /*15250*/  @P0 MOV R17, 0x1 ;  /* 0x0000000100110802 */ /* 0x004fe40000000f00 */
[----:B------:R-:W-:-:S05]  /*15260*/  @!P0 MOV R17, 0x1 ;  /* 0x0000000100118802 */ /* 0x000fca0000000f00 */
[----:B------:R-:W2:Y:S01]  /*15270*/  @P0 LDC R21, c[0x0][0x454] ;  /* 0x00011500ff150b82 */ /* 0x000ea20000000800 */
[-C--:B-1----:R-:W-:Y:S02]  /*15280*/  @P0 IMAD R26, R26, R5.reuse, RZ ;  /* 0x000000051a1a0224 */ /* 0x082fe400078e02ff */
[----:B------:R-:W-:-:S07]  /*15290*/  @!P0 IMAD R26, R10, R5, RZ ;  /* 0x000000050a1a8224 */ /* 0x000fce00078e02ff */
.L_x_473:
[----:B------:R-:W-:Y:S01]  /*152a0*/  BAR.SYNC.DEFER_BLOCKING 0x0 ;  /* 0x0000000000007b1d */ /* 0x000fe20000010000 */
[----:B------:R-:W-:Y:S01]  /*152b0*/  LEA R16, R16, UR5, 0x1 ;  /* 0x0000000510107c11 */ /* 0x000fe2000f8e08ff */
[----:B----4-:R-:W-:Y:S01]  /*152c0*/  @!P2 IMAD.WIDE.U32 R28, R23, R12, RZ ;  /* 0x0000000c171ca225 */ /* 0x010fe200078e00ff */
[----:B-1----:R-:W-:-:S03]  /*152d0*/  ISETP.NE.AND P1, PT, R7, RZ, !P1 ;  /* 0x000000ff0700720c */ /* 0x002fc60004f25270 */
[----:B------:R-:W-:Y:S01]  /*152e0*/  @P6 FMUL.FTZ R27, R24, 0.69314718246459960938 ;  /* 0x3f317218181b6820 */ /* 0x000fe20000410000 */
[----:B------:R-:W-:Y:S01]  /*152f0*/  ISETP.NE.AND P0, PT, R233, -0x1, PT ;  /* 0xffffffffe900780c */ /* 0x000fe20003f05270 */
[----:B------:R-:W-:Y:S01]  /*15300*/  @!P2 IMAD R19, R23, R13, R29 ;  /* 0x0000000d1713a224 */ /* 0x000fe200078e021d */
[----:B------:R-:W1:Y:S01]  /*15310*/  @P3 LDC R12, c[0x0][0x458] ;  /* 0x00011600ff0c3b82 */ /* 0x000e620000000800 */
[----:B------:R-:W4:Y:S01]  /*15320*/  @P3 MUFU.LG2 R0, R0 ;  /* 0x0000000000003308 */ /* 0x000f220000000c00 */
[----:B------:R-:W-:Y:S01]  /*15330*/  @P5 FMUL.FTZ R30, R25, 0.69314718246459960938 ;  /* 0x3f317218191e5820 */ /* 0x000fe20000410000 */
[----:B------:R-:W-:Y:S01]  /*15340*/  @P2 IMAD.WIDE.U32 R24, R233, R8, RZ ;  /* 0x00000008e9182225 */ /* 0x000fe200078e00ff */
[----:B------:R-:W-:-:S03]  /*15350*/  MOV R22, 0x7f800000 ;  /* 0x7f80000000167802 */ /* 0x000fc60000000f00 */
[----:B---3--:R-:W-:Y:S01]  /*15360*/  @P6 FFMA.FTZ R22, R168, R15, R27 ;  /* 0x0000000fa8166223 */ /* 0x008fe2000001001b */
[----:B------:R-:W-:Y:S01]  /*15370*/  MOV R20, 0x7f800000 ;  /* 0x7f80000000147802 */ /* 0x000fe20000000f00 */
[----:B------:R-:W-:Y:S01]  /*15380*/  @P2 IMAD R19, R233, R9, R25 ;  /* 0x00000009e9132224 */ /* 0x000fe200078e0219 */
[----:B------:R-:W3:Y:S01]  /*15390*/  @P4 LDC R13, c[0x0][0x458] ;  /* 0x00011600ff0d4b82 */ /* 0x000ee20000000800 */
[----:B------:R-:W5:Y:S01]  /*153a0*/  @P4 MUFU.LG2 R11, R11 ;  /* 0x0000000b000b4308 */ /* 0x000f620000000c00 */
[----:B--2---:R-:W-:Y:S02]  /*153b0*/  IMAD R8, R18, R21, RZ ;  /* 0x0000001512087224 */ /* 0x004fe400078e02ff */
[----:B------:R-:W-:Y:S01]  /*153c0*/  @P5 FFMA.FTZ R20, R167, R14, R30 ;  /* 0x0000000ea7145223 */ /* 0x000fe2000001001e */
[C---:B------:R-:W-:Y:S01]  /*153d0*/  @!P0 IMAD R233, R23.reuse, R10, RZ ;  /* 0x0000000a17e98224 */ /* 0x040fe200078e02ff */
[----:B------:R-:W-:Y:S01]  /*153e0*/  LOP3.LUT P0, RZ, R184, 0x3, RZ, 0xc0, !PT ;  /* 0x00000003b8ff7812 */ /* 0x000fe2000780c0ff */
[----:B------:R-:W-:Y:S01]  /*153f0*/  IMAD R15, R2, R17, RZ ;  /* 0x00000011020f7224 */ /* 0x000fe200078e02ff */
[----:B------:R-:W-:Y:S01]  /*15400*/  BSSY.RECONVERGENT B0, `(.L_x_474) ;  /* 0x0000038000007945 */ /* 0x000fe20003800200 */
[----:B------:R-:W-:Y:S01]  /*15410*/  @!P1 IMAD R8, R23, R26, R8 ;  /* 0x0000001a17089224 */ /* 0x000fe200078e0208 */
[----:B------:R2:W1:Y:S01]  /*15420*/  LDS.128 R4, [R16+0x1800] ;  /* 0x0018000010047984 */ /* 0x0004620000000c00 */
[----:B------:R-:W-:Y:S01]  /*15430*/  SHF.R.S32.HI R9, RZ, 0x1f, R233 ;  /* 0x0000001fff097819 */ /* 0x000fe200000114e9 */
[----:B----4-:R-:W-:Y:S01]  /*15440*/  @P3 FMUL.FTZ R10, R0, 0.69314718246459960938 ;  /* 0x3f317218000a3820 */ /* 0x010fe20000410000 */
        /* <DEDUP_REMOVED lines=8> */
[----:B---3--:R-:W-:Y:S01]  /*154d0*/  @P4 FFMA.FTZ R23, R166, R13, R11 ;  /* 0x0000000da6174223 */ /* 0x008fe2000001000b */
[----:B------:R-:W-:Y:S01]  /*154e0*/  MOV R21, 0x7f800000 ;  /* 0x7f80000000157802 */ /* 0x000fe20000000f00 */
[----:B-1----:R-:W-:Y:S01]  /*154f0*/  @P3 FFMA.FTZ R21, R165, R12, R10 ;  /* 0x0000000ca5153223 */ /* 0x002fe2000001000a */
[----:B------:R-:W-:-:S02]  /*15500*/  IADD3.X R26, PT, PT, R15, R9, R26, P5, P1 ;  /* 0x000000090f1a7210 */ /* 0x000fc40002fe241a */
[----:B------:R-:W-:Y:S01]  /*15510*/  SHF.R.U32.HI R184, RZ, 0x2, R184 ;  /* 0x00000002ffb87819 */ /* 0x000fe200000116b8 */
[----:B--2---:R-:W-:Y:S06]  /*15520*/  @P0 BRA `(.L_x_475) ;  /* 0x0000000000940947 */ /* 0x004fec0003800000 */
        /* <DEDUP_REMOVED lines=10> */
[----:B------:R-:W-:-:S05]  /*155d0*/  @!P6 IMAD R31, R8, R17, RZ ;  /* 0x00000011081fe224 */ /* 0x000fca00078e02ff */
[C---:B------:R-:W-:Y:S01]  /*155e0*/  @!P6 IADD3 R27, P0, PT, R31.reuse, R0, RZ ;  /* 0x000000001f1be210 */ /* 0x040fe20007f1e0ff */
[-C--:B------:R-:W-:Y:S01]  /*155f0*/  @!P5 IMAD R29, R30, R17.reuse, RZ ;  /* 0x000000111e1dd224 */ /* 0x080fe200078e02ff */
[----:B------:R-:W2:Y:S02]  /*15600*/  @!P5 LDC.64 R12, c[0x0][0x420] ;  /* 0x00010800ff0cdb82 */ /* 0x000ea40000000a00 */
[----:B------:R-:W-:Y:S01]  /*15610*/  @!P6 LEA.HI.X.SX32 R30, R31, R26, 0x1, P0 ;  /* 0x0000001a1f1ee211 */ /* 0x000fe200000f0eff */
[-C--:B------:R-:W-:Y:S02]  /*15620*/  @!P4 IMAD R31, R34, R17.reuse, RZ ;  /* 0x00000011221fc224 */ /* 0x080fe400078e02ff */
[----:B------:R-:W-:-:S03]  /*15630*/  @!P3 IMAD R17, R32, R17, RZ ;  /* 0x000000112011b224 */ /* 0x000fc600078e02ff */
[----:B------:R-:W3:Y:S08]  /*15640*/  @!P4 LDC.64 R10, c[0x0][0x420] ;  /* 0x00010800ff0acb82 */ /* 0x000ef00000000a00 */
[----:B------:R-:W4:Y:S01]  /*15650*/  @!P3 LDC.64 R8, c[0x0][0x420] ;  /* 0x00010800ff08bb82 */ /* 0x000f220000000a00 */
[----:B-1----:R-:W-:Y:S02]  /*15660*/  @!P6 LEA R36, P1, R27, R14, 0x2 ;  /* 0x0000000e1b24e211 */ /* 0x002fe400078210ff */
[----:B------:R-:W-:-:S02]  /*15670*/  @!P5 IADD3 R14, P0, PT, R29, R0, RZ ;  /* 0x000000001d0ed210 */ /* 0x000fc40007f1e0ff */
[----:B------:R-:W-:Y:S02]  /*15680*/  @!P6 LEA.HI.X R37, R27, R15, R30, 0x2, P1 ;  /* 0x0000000f1b25e211 */ /* 0x000fe400008f141e */
[----:B------:R-:W-:Y:S02]  /*15690*/  @!P5 LEA.HI.X.SX32 R29, R29, R26, 0x1, P0 ;  /* 0x0000001a1d1dd211 */ /* 0x000fe400000f0eff */
[C---:B--2---:R-:W-:Y:S01]  /*156a0*/  @!P5 LEA R32, P0, R14.reuse, R12, 0x2 ;  /* 0x0000000c0e20d211 */ /* 0x044fe200078010ff */
[----:B------:R1:W-:Y:S01]  /*156b0*/  @!P6 STG.E desc[UR14][R36.64], R22 ;  /* 0x000000162400e986 */ /* 0x0003e2000c10190e */
[-C--:B------:R-:W-:Y:S02]  /*156c0*/  @!P4 IADD3 R12, P1, PT, R31, R0.reuse, RZ ;  /* 0x000000001f0cc210 */ /* 0x080fe40007f3e0ff */
[----:B------:R-:W-:Y:S02]  /*156d0*/  @!P5 LEA.HI.X R33, R14, R13, R29, 0x2, P0 ;  /* 0x0000000d0e21d211 */ /* 0x000fe400000f141d */
[----:B------:R-:W-:-:S02]  /*156e0*/  @!P3 IADD3 R0, P0, PT, R17, R0, RZ ;  /* 0x000000001100b210 */ /* 0x000fc40007f1e0ff */
[----:B------:R-:W-:Y:S01]  /*156f0*/  @!P4 LEA.HI.X.SX32 R31, R31, R26, 0x1, P1 ;  /* 0x0000001a1f1fc211 */ /* 0x000fe200008f0eff */
        /* <DEDUP_REMOVED lines=8> */
.L_x_475:
[----:B------:R-:W-:Y:S05]  /*15780*/  BSYNC.RECONVERGENT B0 ;  /* 0x0000000000007941 */ /* 0x000fea0003800200 */
.L_x_474:
[----:B-1----:R-:W-:Y:S01]  /*15790*/  VIADD R8, R184, 0x20 ;  /* 0x00000020b8087836 */ /* 0x002fe20000000000 */
[----:B------:R1:W2:Y:S01]  /*157a0*/  LDS.128 R20, [R16] ;  /* 0x0000000010147984 */ /* 0x0002a20000000c00 */
[----:B------:R-:W-:Y:S01]  /*157b0*/  @P2 IMAD.MOV.U32 R28, RZ, RZ, R24 ;  /* 0x000000ffff1c2224 */ /* 0x000fe200078e0018 */
[----:B------:R-:W3:Y:S01]  /*157c0*/  LDCU.64 UR4, c[0x0][0x410] ;  /* 0x00008200ff0477ac */ /* 0x000ee20008000a00 */
[----:B------:R-:W-:Y:S01]  /*157d0*/  LOP3.LUT R3, R3, 0x18, RZ, 0xc0, !PT ;  /* 0x0000001803037812 */ /* 0x000fe200078ec0ff */
[----:B------:R1:W4:Y:S01]  /*157e0*/  LDS.128 R12, [R16+0x2000] ;  /* 0x00200000100c7984 */ /* 0x0003220000000c00 */
[----:B------:R-:W-:Y:S01]  /*157f0*/  ISETP.GE.AND P2, PT, R8, UR12, PT ;  /* 0x0000000c08007c0c */ /* 0x000fe2000bf46270 */
[C---:B------:R-:W-:Y:S01]  /*15800*/  VIADD R0, R184.reuse, 0x60 ;  /* 0x00000060b8007836 */ /* 0x040fe20000000000 */
[----:B------:R-:W-:Y:S01]  /*15810*/  IADD3 R24, P0, PT, R3, R28, RZ ;  /* 0x0000001c03187210 */ /* 0x000fe20007f1e0ff */
[----:B------:R1:W1:Y:S01]  /*15820*/  LDS.128 R8, [R16+0x4000] ;  /* 0x0040000010087984 */ /* 0x0002620000000c00 */
[C---:B------:R-:W-:Y:S01]  /*15830*/  ISETP.GE.AND P3, PT, R184.reuse, UR12, PT ;  /* 0x0000000cb8007c0c */ /* 0x040fe2000bf66270 */
[----:B------:R-:W-:Y:S01]  /*15840*/  IMAD.MOV.U32 R185, RZ, RZ, RZ ;  /* 0x000000ffffb97224 */ /* 0x000fe200078e00ff */
[----:B------:R-:W-:Y:S01]  /*15850*/  IADD3.X R25, PT, PT, RZ, R19, RZ, P0, !PT ;  /* 0x00000013ff197210 */ /* 0x000fe200007fe4ff */
[----:B------:R-:W-:Y:S01]  /*15860*/  BSSY.RECONVERGENT B0, `(.L_x_476) ;  /* 0x0000014000007945 */ /* 0x000fe20003800200 */
[----:B------:R-:W-:Y:S01]  /*15870*/  IADD3 R3, PT, PT, R184, 0x40, RZ ;  /* 0x00000040b8037810 */ /* 0x000fe20007ffe0ff */
[----:B------:R-:W-:Y:S01]  /*15880*/  IMAD.WIDE.U32 R26, R2, 0x80, R184 ;  /* 0x00000080021a7825 */ /* 0x000fe200078e00b8 */
[----:B------:R-:W-:-:S02]  /*15890*/  ISETP.GE.AND P0, PT, R0, UR12, PT ;  /* 0x0000000c00007c0c */ /* 0x000fc4000bf06270 */
[----:B------:R-:W-:Y:S01]  /*158a0*/  ISETP.GE.AND P1, PT, R3, UR12, PT ;  /* 0x0000000c03007c0c */ /* 0x000fe2000bf26270 */
[----:B---3--:R-:W-:-:S04]  /*158b0*/  IMAD.WIDE.U32 R24, R18, UR4, R24 ;  /* 0x0000000412187c25 */ /* 0x008fc8000f8e0018 */
[----:B------:R-:W-:Y:S01]  /*158c0*/  IMAD R19, R18, UR5, R25 ;  /* 0x0000000512137c24 */ /* 0x000fe2000f8e0219 */
[----:B------:R-:W-:Y:S07]  /*158d0*/  @P3 BRA `(.L_x_477) ;  /* 0x0000000000303947 */ /* 0x000fee0003800000 */
[----:B------:R-:W3:Y:S01]  /*158e0*/  LDCU.64 UR6, c[0x0][0x408] ;  /* 0x00008100ff0677ac */ /* 0x000ee20008000a00 */
[----:B------:R-:W-:Y:S01]  /*158f0*/  MOV R18, R24 ;  /* 0x0000001800127202 */ /* 0x000fe20000000f00 */
[----:B------:R-:W5:Y:S01]  /*15900*/  LDCU.64 UR4, c[0x0][0x3f0] ;  /* 0x00007e00ff0477ac */ /* 0x000f620008000a00 */
[----:B---3--:R-:W-:-:S03]  /*15910*/  IMAD R3, R27, UR6, RZ ;  /* 0x000000061b037c24 */ /* 0x008fc6000f8e02ff */
[----:B------:R-:W-:-:S04]  /*15920*/  IMAD.WIDE.U32 R28, R26, UR6, R18 ;  /* 0x000000061a1c7c25 */ /* 0x000fc8000f8e0012 */
[----:B------:R-:W-:Y:S01]  /*15930*/  IMAD R0, R26, UR7, R3 ;  /* 0x000000071a007c24 */ /* 0x000fe2000f8e0203 */
[----:B-----5:R-:W-:-:S04]  /*15940*/  LEA R2, P3, R28, UR4, 0x1 ;  /* 0x000000041c027c11 */ /* 0x020fc8000f8608ff */
[----:B------:R-:W-:-:S04]  /*15950*/  IADD3 R0, PT, PT, R0, R29, RZ ;  /* 0x0000001d00007210 */ /* 0x000fc80007ffe0ff */
[----:B------:R-:W-:-:S05]  /*15960*/  LEA.HI.X R3, R28, UR5, R0, 0x1, P3 ;  /* 0x000000051c037c11 */ /* 0x000fca00098f0c00 */
[----:B--2---:R3:W-:Y:S04]  /*15970*/  STG.E.128 desc[UR14][R2.64], R20 ;  /* 0x0000001402007986 */ /* 0x0047e8000c101d0e */
[----:B----4-:R3:W-:Y:S04]  /*15980*/  STG.E.128 desc[UR14][R2.64+0x40], R12 ;  /* 0x0000400c02007986 */ /* 0x0107e8000c101d0e */
[----:B-1----:R3:W-:Y:S02]  /*15990*/  STG.E.128 desc[UR14][R2.64+0x80], R8 ;  /* 0x0000800802007986 */ /* 0x0027e4000c101d0e */
.L_x_477:
[----:B------:R-:W-:Y:S05]  /*159a0*/  BSYNC.RECONVERGENT B0 ;  /* 0x0000000000007941 */ /* 0x000fea0003800200 */
.L_x_476:
[----:B--23--:R2:W3:Y:S01]  /*159b0*/  LDS.128 R20, [R16+0x800] ;  /* 0x0008000010147984 */ /* 0x00c4e20000000c00 */
[----:B------:R-:W-:Y:S03]  /*159c0*/  BSSY.RECONVERGENT B0, `(.L_x_478) ;  /* 0x0000013000007945 */ /* 0x000fe60003800200 */
[----:B----4-:R2:W4:Y:S04]  /*159d0*/  LDS.128 R12, [R16+0x2800] ;  /* 0x00280000100c7984 */ /* 0x0105280000000c00 */
[----:B-1----:R2:W1:Y:S01]  /*159e0*/  LDS.128 R8, [R16+0x4800] ;  /* 0x0048000010087984 */ /* 0x0024620000000c00 */
        /* <DEDUP_REMOVED lines=13> */
[----:B---3--:R2:W-:Y:S04]  /*15ac0*/  STG.E.128 desc[UR14][R2.64], R20 ;  /* 0x0000001402007986 */ /* 0x0085e8000c101d0e */
[----:B----4-:R2:W-:Y:S04]  /*15ad0*/  STG.E.128 desc[UR14][R2.64+0x40], R12 ;  /* 0x0000400c02007986 */ /* 0x0105e8000c101d0e */
[----:B-1----:R2:W-:Y:S02]  /*15ae0*/  STG.E.128 desc[UR14][R2.64+0x80], R8 ;  /* 0x0000800802007986 */ /* 0x0025e4000c101d0e */
.L_x_479:
[----:B------:R-:W-:Y:S05]  /*15af0*/  BSYNC.RECONVERGENT B0 ;  /* 0x0000000000007941 */ /* 0x000fea0003800200 */
.L_x_478:
        /* <DEDUP_REMOVED lines=20> */
.L_x_481:
[----:B------:R-:W-:Y:S05]  /*15c40*/  BSYNC.RECONVERGENT B0 ;  /* 0x0000000000007941 */ /* 0x000fea0003800200 */
.L_x_480:
[----:B-12---:R1:W2:Y:S04]  /*15c50*/  LDS.128 R8, [R16+0x3800] ;  /* 0x0038000010087984 */ /* 0x0062a80000000c00 */
[----:B----4-:R1:W4:Y:S01]  /*15c60*/  LDS.128 R12, [R16+0x5800] ;  /* 0x00580000100c7984 */ /* 0x0103220000000c00 */
[----:B------:R-:W-:Y:S05]  /*15c70*/  @P0 EXIT ;  /* 0x000000000000094d */ /* 0x000fea0003800000 */
[----:B------:R-:W5:Y:S01]  /*15c80*/  LDCU.64 UR6, c[0x0][0x408] ;  /* 0x00008100ff0677ac */ /* 0x000f620008000a00 */
[----:B------:R-:W-:Y:S01]  /*15c90*/  IADD3 R0, P0, PT, R26, 0x60, RZ ;  /* 0x000000601a007810 */ /* 0x000fe20007f1e0ff */
[----:B-1----:R-:W-:Y:S01]  /*15ca0*/  IMAD.MOV.U32 R16, RZ, RZ, R24 ;  /* 0x000000ffff107224 */ /* 0x002fe200078e0018 */
[----:B------:R-:W-:Y:S01]  /*15cb0*/  MOV R17, R19 ;  /* 0x0000001300117202 */ /* 0x000fe20000000f00 */
        /* <DEDUP_REMOVED lines=9> */
[----:B--2---:R-:W-:Y:S04]  /*15d50*/  STG.E.128 desc[UR14][R2.64+0x40], R8 ;  /* 0x0000400802007986 */ /* 0x004fe8000c101d0e */
[----:B----4-:R-:W-:Y:S01]  /*15d60*/  STG.E.128 desc[UR14][R2.64+0x80], R12 ;  /* 0x0000800c02007986 */ /* 0x010fe2000c101d0e */
[----:B------:R-:W-:Y:S05]  /*15d70*/  EXIT ;  /* 0x000000000000794d */ /* 0x000fea0003800000 */
.L_x_482:
        /* <DEDUP_REMOVED lines=16> */
.L_x_1270:


//--------------------- .text._ZN5flash16flash_fwd_kernelI23Flash_fwd_kernel_traitsILi96ELi128ELi64ELi4ELb0ELb0EN7cutlass6half_tE19Flash_kernel_traitsILi96ELi128ELi64ELi4ES3_EELb0ELb1ELb0ELb0ELb0ELb1ELb1ELb0EEEvNS_16Flash_fwd_paramsE --------------------------
	.section	.text._ZN5flash16flash_fwd_kernelI23Flash_fwd_kernel_traitsILi96ELi128ELi64ELi4ELb0ELb0EN7cutlass6half_tE19Flash_kernel_traitsILi96ELi128ELi64ELi4ES3_EELb0ELb1ELb0ELb0ELb0ELb1ELb1ELb0EEEvNS_16Flash_fwd_paramsE,"ax",@progbits
	.align	128
        .global         _ZN5flash16flash_fwd_kernelI23Flash_fwd_kernel_traitsILi96ELi128ELi64ELi4ELb0ELb0EN7cutlass6half_tE19Flash_kernel_traitsILi96ELi128ELi64ELi4ES3_EELb0ELb1ELb0ELb0ELb0ELb1ELb1ELb0EEEvNS_16Flash_fwd_paramsE
        .type           _ZN5flash16flash_fwd_kernelI23Flash_fwd_kernel_traitsILi96ELi128ELi64ELi4ELb0ELb0EN7cutlass6half_tE19Flash_kernel_traitsILi96ELi128ELi64ELi4ES3_EELb0ELb1ELb0ELb0ELb0ELb1ELb1ELb0EEEvNS_16Flash_fwd_paramsE,@function
        .size           _ZN5flash16flash_fwd_kernelI23Flash_fwd_kernel_traitsILi96ELi128ELi64ELi4ELb0ELb0EN7cutlass6half_tE19Flash_kernel_traitsILi96ELi128ELi64ELi4ES3_EELb0ELb1ELb0ELb0ELb0ELb1ELb1ELb0EEEvNS_16Flash_fwd_paramsE,(.L_x_1271 - _ZN5flash16flash_fwd_kernelI23Flash_fwd_kernel_traitsILi96ELi128ELi64ELi4ELb0ELb0EN7cutlass6half_tE19Flash_kernel_traitsILi96ELi128ELi64ELi4ES3_EELb0ELb1ELb0ELb0ELb0ELb1ELb1ELb0EEEvNS_16Flash_fwd_paramsE)
        .other          _ZN5flash16flash_fwd_kernelI23Flash_fwd_kernel_traitsILi96ELi128ELi64ELi4ELb0ELb0EN7cutlass6half_tE19Flash_kernel_traitsILi96ELi128ELi64ELi4ES3_EELb0ELb1ELb0ELb0ELb0ELb1ELb1ELb0EEEvNS_16Flash_fwd_paramsE,@"STO_CUDA_ENTRY STV_DEFAULT"
_ZN5flash16flash_fwd_kernelI23Flash_fwd_kernel_traitsILi96ELi128ELi64ELi4ELb0ELb0EN7cutlass6half_tE19Flash_kernel_traitsILi96ELi128ELi64ELi4ES3_EELb0ELb1ELb0ELb0ELb0ELb1ELb1ELb0EEEvNS_16Flash_fwd_paramsE:
.text._ZN5flash16flash_fwd_kernelI23Flash_fwd_kernel_traitsILi96ELi128ELi64ELi4ELb0ELb0EN7cutlass6half_tE19Flash_kernel_traitsILi96ELi128ELi64ELi4ES3_EELb0ELb1ELb0ELb0ELb0ELb1ELb1ELb0EEEvNS_16Flash_fwd_paramsE:
        /* <DEDUP_REMOVED lines=14> */
[----:B--2---:R-:W-:Y:S01]  /*00e0*/  IMAD.WIDE.U32 R4, R229, 0x4, R4 ;  /* 0x00000004e5047825 */ /* 0x004fe200078e0004 */
[----:B------:R-:W-:-:S02]  /*00f0*/  SHF.R.U32.HI R0, RZ, 0x1e, R229 ;  /* 0x0000001eff007819 */ /* 0x000fc400000116e5 */
[----:B----4-:R-:W-:Y:S01]  /*0100*/  ISETP.NE.U32.AND P3, PT, RZ, UR6, PT ;  /* 0x00000006ff007c0c */ /* 0x010fe2000bf65070 */
[----:B------:R-:W-:-:S03]  /*0110*/  IMAD.SHL.U32 R6, R229, 0x4, RZ ;  /* 0x00000004e5067824 */ /* 0x000fc600078e00ff */
[----:B------:R-:W-:Y:S01]  /*0120*/  ISETP.NE.AND.EX P3, PT, RZ, UR7, PT, P3 ;  /* 0x00000007ff007c0c */ /* 0x000fe2000bf65330 */
[----:B------:R-:W2:Y:S04]  /*0130*/  @P0 LDG.E R228, desc[UR12][R4.64] ;  /* 0x0000000c04e40981 */ /* 0x000ea8000c1e1900 */
[----:B------:R1:W2:Y:S01]  /*0140*/  @P4 LDG.E R10, desc[UR12][R4.64+0x4] ;  /* 0x0000040c040a4981 */ /* 0x0002a2000c1e1900 */
[----:B------:R-:W-:Y:S01]  /*0150*/  @P2 IADD3 R142, P0, PT, R6, UR4, RZ ;  /* 0x00000004068e2c10 */ /* 0x000fe2000ff1e0ff */
[----:B------:R-:W-:-:S03]  /*0160*/  IMAD.MOV.U32 R8, RZ, RZ, RZ ;  /* 0x000000ffff087224 */ /* 0x000fc600078e00ff */
[----:B------:R-:W-:-:S03]  /*0170*/  @P2 IADD3.X R143, PT, PT, R0, UR5, RZ, P0, !PT ;  /* 0x00000005008f2c10 */ /* 0x000fc600087fe4ff */
[----:B------:R-:W-:Y:S02]  /*0180*/  @P3 IADD3 R2, P1, PT, R6, UR6, RZ ;  /* 0x0000000606023c10 */ /* 0x000fe4000ff3e0ff */
[----:B------:R-:W5:Y:S01]  /*0190*/  @P2 LDG.E R142, desc[UR12][R142.64] ;  /* 0x0000000c8e8e2981 */ /* 0x000f62000c1e1900 */
[----:B-1----:R-:W1:Y:S01]  /*01a0*/  LDC.64 R4, c[0x0][0x468] ;  /* 0x00011a00ff047b82 */ /* 0x002e620000000a00 */
[----:B------:R-:W3:Y:S01]  /*01b0*/  S2R R20, SR_CTAID.X ;  /* 0x0000000000147919 */ /* 0x000ee20000002500 */
[----:B------:R-:W4:Y:S01]  /*01c0*/  LDCU.U8 UR4, c[0x0][0x532] ;  /* 0x0000a640ff0477ac */ /* 0x000f220008000000 */
[----:B------:R-:W-:-:S05]  /*01d0*/  @P3 IADD3.X R3, PT, PT, R0, UR7, RZ, P1, !PT ;  /* 0x0000000700033c10 */ /* 0x000fca0008ffe4ff */
[----:B------:R-:W2:Y:S01]  /*01e0*/  @!P4 LDC R146, c[0x0][0x434] ;  /* 0x00010d00ff92cb82 */ /* 0x000ea20000000800 */
[----:B------:R4:W5:Y:S01]  /*01f0*/  @P3 LDG.E R8, desc[UR12][R2.64] ;  /* 0x0000000c02083981 */ /* 0x000962000c1e1900 */
[----:B-1----:R-:W-:-:S05]  /*0200*/  IADD3 R6, P0, PT, R6, R4, RZ ;  /* 0x0000000406067210 */ /* 0x002fca0007f1e0ff */
[----:B------:R-:W-:Y:S01]  /*0210*/  IMAD.X R7, R0, 0x1, R5, P0 ;  /* 0x0000000100077824 */ /* 0x000fe200000e0605 */
[C---:B------:R-:W-:Y:S01]  /*0220*/  ISETP.NE.U32.AND P0, PT, R4.reuse, RZ, PT ;  /* 0x000000ff0400720c */ /* 0x040fe20003f05070 */
[----:B------:R-:W1:Y:S03]  /*0230*/  @!P2 LDC R0, c[0x0][0x43c] ;  /* 0x00010f00ff00ab82 */ /* 0x000e660000000800 */
[----:B------:R-:W-:Y:S02]  /*0240*/  ISETP.NE.AND.EX P0, PT, R5, RZ, PT, P0 ;  /* 0x000000ff0500720c */ /* 0x000fe40003f05300 */
[----:B------:R-:W-:-:S03]  /*0250*/  ISETP.EQ.U32.AND P3, PT, R4, RZ, PT ;  /* 0x000000ff0400720c */ /* 0x000fc60003f62070 */
[----:B----4-:R-:W4:Y:S01]  /*0260*/  @!P2 LDC.64 R2, c[0x0][0x488] ;  /* 0x00012200ff02ab82 */ /* 0x010f220000000a00 */
[----:B------:R-:W-:-:S07]  /*0270*/  ISETP.NE.AND P1, PT, RZ, UR4, PT ;  /* 0x00000004ff007c0c */ /* 0x000fce000bf25270 */
[----:B------:R-:W1:Y:S01]  /*0280*/  @!P0 LDC R4, c[0x0][0x438] ;  /* 0x00010e00ff048b82 */ /* 0x000e620000000800 */
[----:B------:R-:W-:Y:S01]  /*0290*/  ISETP.EQ.OR.EX P3, PT, R5, RZ, !P1, P3 ;  /* 0x000000ff0500720c */ /* 0x000fe20004f62730 */
[----:B------:R-:W-:Y:S02]  /*02a0*/  IMAD.MOV.U32 R9, RZ, RZ, -0x1 ;  /* 0xffffffffff097424 */ /* 0x000fe400078e00ff */
[----:B---3--:R-:W-:-:S10]  /*02b0*/  IMAD.SHL.U32 R145, R20, 0x80, RZ ;  /* 0x0000008014917824 */ /* 0x008fd400078e00ff */
[----:B------:R3:W5:Y:S01]  /*02c0*/  @!P3 LDG.E R9, desc[UR12][R6.64] ;  /* 0x0000000c0609b981 */ /* 0x000762000c1e1900 */
[----:B--2---:R-:W-:-:S05]  /*02d0*/  @P4 IMAD.IADD R146, R10, 0x1, -R228 ;  /* 0x000000010a924824 */ /* 0x004fca00078e0ae4 */
[----:B------:R-:W-:Y:S01]  /*02e0*/  ISETP.GT.AND P3, PT, R146, R145, PT ;  /* 0x000000919200720c */ /* 0x000fe20003f64270 */
[----:B-1-34-:R-:W-:-:S12]  /*02f0*/  @!P0 BRA `(.L_x_483) ;  /* 0x00000000000c8947 */ /* 0x01afd80003800000 */
[----:B------:R-:W2:Y:S02]  /*0300*/  @P1 LDG.E R4, desc[UR12][R6.64+0x4] ;  /* 0x0000040c06041981 */ /* 0x000ea4000c1e1900 */
[----:B--2--5:R-:W-:-:S06]  /*0310*/  @P1 IADD3 R4, PT, PT, R4, -R9, RZ ;  /* 0x8000000904041210 */ /* 0x024fcc0007ffe0ff */
[----:B------:R1:W5:Y:S02]  /*0320*/  @!P1 LDG.E R4, desc[UR12][R6.64] ;  /* 0x0000000c06049981 */ /* 0x000364000c1e1900 */
.L_x_483:
        /* <DEDUP_REMOVED lines=10> */
[----:B-1----:R-:W-:Y:S01]  /*03d0*/  VIADD R6, R142, 0x3f ;  /* 0x0000003f8e067836 */ /* 0x002fe20000000000 */
[----:B------:R-:W1:Y:S04]  /*03e0*/  S2R R0, SR_TID.X ;  /* 0x0000000000007919 */ /* 0x000e680000002100 */
        /* <DEDUP_REMOVED lines=9> */
[----:B-1-3--:R-:W-:Y:S05]  /*0480*/  @P0 BRA `(.L_x_484) ;  /* 0x0000000800c00947 */ /* 0x00afea0003800000 */
[----:B------:R-:W-:Y:S01]  /*0490*/  ISETP.NE.AND P1, PT, R228, -0x1, PT ;  /* 0xffffffffe400780c */ /* 0x000fe20003f25270 */
[----:B------:R-:W1:Y:S08]  /*04a0*/  LDC.U8 R2, c[0x0][0x549] ;  /* 0x00015240ff027b82 */ /* 0x000e700000000000 */
[----:B------:R-:W2:Y:S08]  /*04b0*/  LDC.U8 R10, c[0x0][0x548] ;  /* 0x00015200ff0a7b82 */ /* 0x000eb00000000000 */
[----:B------:R-:W3:Y:S08]  /*04c0*/  @!P1 LDC.64 R8, c[0x0][0x400] ;  /* 0x00010000ff089b82 */ /* 0x000ef00000000a00 */
[----:B------:R-:W4:Y:S01]  /*04d0*/  @P1 LDC.64 R6, c[0x0][0x408] ;  /* 0x00010200ff061b82 */ /* 0x000f220000000a00 */
[----:B-1----:R-:W-:-:S07]  /*04e0*/  ISETP.NE.AND P0, PT, R2, RZ, PT ;  /* 0x000000ff0200720c */ /* 0x002fce0003f05270 */
[----:B------:R-:W1:Y:S01]  /*04f0*/  LDC R5, c[0x0][0x434] ;  /* 0x00010d00ff057b82 */ /* 0x000e620000000800 */
[----:B--2---:R-:W-:Y:S01]  /*0500*/  ISETP.NE.AND P5, PT, R10, RZ, !P0 ;  /* 0x000000ff0a00720c */ /* 0x004fe200047a5270 */
[----:B---3--:R-:W-:-:S06]  /*0510*/  @!P1 IMAD.WIDE.U32 R12, R229, R8, RZ ;  /* 0x00000008e50c9225 */ /* 0x008fcc00078e00ff */
[----:B------:R-:W2:Y:S01]  /*0520*/  @P0 LDC.64 R2, c[0x0][0x430] ;  /* 0x00010c00ff020b82 */ /* 0x000ea20000000a00 */
[----:B------:R-:W-:Y:S01]  /*0530*/  @!P1 IMAD R9, R229, R9, R13 ;  /* 0x00000009e5099224 */ /* 0x000fe200078e020d */
[----:B------:R-:W-:Y:S01]  /*0540*/  @!P1 MOV R8, R12 ;  /* 0x0000000c00089202 */ /* 0x000fe20000000f00 */
[----:B----4-:R-:W-:-:S05]  /*0550*/  @P1 IMAD.WIDE.U32 R12, R228, R6, RZ ;  /* 0x00000006e40c1225 */ /* 0x010fca00078e00ff */
[----:B------:R-:W3:Y:S01]  /*0560*/  @P0 LDC R6, c[0x0][0x430] ;  /* 0x00010c00ff060b82 */ /* 0x000ee20000000800 */
[----:B------:R-:W-:Y:S01]  /*0570*/  @P1 IMAD R9, R228, R7, R13 ;  /* 0x00000007e4091224 */ /* 0x000fe200078e020d */
[----:B------:R-:W-:Y:S01]  /*0580*/  @P1 MOV R8, R12 ;  /* 0x0000000c00081202 */ /* 0x000fe20000000f00 */
[----:B--2---:R-:W-:Y:S01]  /*0590*/  @P0 IMAD R3, R2, R3, RZ ;  /* 0x0000000302030224 */ /* 0x004fe200078e02ff */
[----:B------:R-:W-:Y:S01]  /*05a0*/  @P0 MOV R2, 0x1 ;  /* 0x0000000100020802 */ /* 0x000fe20000000f00 */
[----:B-1----:R-:W-:Y:S06]  /*05b0*/  @P0 BRA `(.L_x_485) ;  /* 0x0000000000280947 */ /* 0x002fec0003800000 */
        /* <DEDUP_REMOVED lines=10> */
.L_x_485:
        /* <DEDUP_REMOVED lines=44> */
.L_x_487:
[----:B------:R-:W-:Y:S05]  /*0920*/  BSYNC.RECONVERGENT B0 ;  /* 0x0000000000007941 */ /* 0x000fea0003800200 */
.L_x_486:
        /* <DEDUP_REMOVED lines=19> */
.L_x_489:
[----:B------:R-:W-:Y:S05]  /*0a60*/  BSYNC.RECONVERGENT B0 ;  /* 0x0000000000007941 */ /* 0x000fea0003800200 */
.L_x_488:
        /* <DEDUP_REMOVED lines=17> */
.L_x_491:
[----:B------:R-:W-:Y:S05]  /*0b80*/  BSYNC.RECONVERGENT B0 ;  /* 0x0000000000007941 */ /* 0x000fea0003800200 */
.L_x_490:
[----:B------:R-:W-:Y:S01]  /*0b90*/  BSSY.RECONVERGENT B0, `(.L_x_492) ;  /* 0x0000013000007945 */ /* 0x000fe20003800200 */
[----:B------:R-:W-:Y:S02]  /*0ba0*/  IADD3 R228, P2, P1, R145, R228, R3 ;  /* 0x000000e491e47210 */ /* 0x000fe4000795e003 */
        /* <DEDUP_REMOVED lines=17> */
.L_x_493:
[----:B------:R-:W-:Y:S05]  /*0cc0*/  BSYNC.RECONVERGENT B0 ;  /* 0x0000000000007941 */ /* 0x000fea0003800200 */
.L_x_492:
        /* <DEDUP_REMOVED lines=11> */
.L_x_495:
[----:B------:R-:W-:Y:S05]  /*0d80*/  BSYNC.RECONVERGENT B0 ;  /* 0x0000000000007941 */ /* 0x000fea0003800200 */
.L_x_494:
[----:B------:R-:W-:Y:S04]  /*0d90*/  BSSY.RECONVERGENT B0, `(.L_x_496) ;  /* 0x000000a000007945 */ /* 0x000fe80003800200 */
[----:B------:R-:W-:Y:S05]  /*0da0*/  @P5 BRA `(.L_x_497) ;  /* 0x0000000000205947 */ /* 0x000fea0003800000 */
[----:B------:R-:W5:Y:S01]  /*0db0*/  LDCU.64 UR4, c[0x0][0x420] ;  /* 0x00008400ff0477ac */ /* 0x000f620008000a00 */
[----:B-1----:R-:W-:-:S05]  /*0dc0*/  IMAD R0, R12, R6, RZ ;  /* 0x000000060c007224 */ /* 0x002fca00078e02ff */
[----:B------:R-:W-:-:S04]  /*0dd0*/  IADD3 R2, P0, PT, R0, R228, RZ ;  /* 0x000000e400027210 */ /* 0x000fc80007f1e0ff */
[----:B------:R-:W-:Y:S02]  /*0de0*/  LEA.HI.X.SX32 R0, R0, R3, 0x1, P0 ;  /* 0x0000000300007211 */ /* 0x000fe400000f0eff */
[----:B-----5:R-:W-:-:S04]  /*0df0*/  LEA R8, P0, R2, UR4, 0x2 ;  /* 0x0000000402087c11 */ /* 0x020fc8000f8010ff */
[----:B------:R-:W-:Y:S01]  /*0e00*/  LEA.HI.X R9, R2, UR5, R0, 0x2, P0 ;  /* 0x0000000502097c11 */ /* 0x000fe200080f1400 */
[----:B------:R-:W-:-:S05]  /*0e10*/  IMAD.MOV.U32 R0, RZ, RZ, 0x7f800000 ;  /* 0x7f800000ff007424 */ /* 0x000fca00078e00ff */
[----:B------:R1:W-:Y:S03]  /*0e20*/  STG.E desc[UR12][R8.64], R0 ;  /* 0x0000000008007986 */ /* 0x0003e6000c10190c */
.L_x_497:
[----:B------:R-:W-:Y:S05]  /*0e30*/  BSYNC.RECONVERGENT B0 ;  /* 0x0000000000007941 */ /* 0x000fea0003800200 */
.L_x_496:
        /* <DEDUP_REMOVED lines=10> */
.L_x_499:
[----:B------:R-:W-:Y:S05]  /*0ee0*/  BSYNC.RECONVERGENT B0 ;  /* 0x0000000000007941 */ /* 0x000fea0003800200 */
.L_x_498:
        /* <DEDUP_REMOVED lines=10> */
.L_x_484:
[----:B------:R-:W-:Y:S02]  /*0f90*/  ISETP.NE.AND P0, PT, R228, -0x1, PT ;  /* 0xffffffffe400780c */ /* 0x000fe40003f05270 */
[----:B------:R-:W-:-:S11]  /*0fa0*/  ISETP.NE.AND P2, PT, R9, -0x1, PT ;  /* 0xffffffff0900780c */ /* 0x000fd60003f45270 */
[----:B------:R-:W1:Y:S08]  /*0fb0*/  @!P0 LDC.64 R6, c[0x0][0x398] ;  /* 0x0000e600ff068b82 */ /* 0x000e700000000a00 */
        /* <DEDUP_REMOVED lines=16> */
[----:B------:R-:W-:Y:S02]  /*10c0*/  IADD3 R7, PT, PT, R11, R6, RZ ;  /* 0x000000060b077210 */ /* 0x000fe40007ffe0ff */
[----:B------:R-:W-:-:S05]  /*10d0*/  MOV R6, R10 ;  /* 0x0000000a00067202 */ /* 0x000fca0000000f00 */
[----:B--2---:R-:W-:-:S04]  /*10e0*/  IMAD.WIDE.U32 R16, R229, UR6, R6 ;  /* 0x00000006e5107c25 */ /* 0x004fc8000f8e0006 */
[----:B------:R-:W-:Y:S01]  /*10f0*/  IMAD R7, R229, UR7, R17 ;  /* 0x00000007e5077c24 */ /* 0x000fe2000f8e0211 */
[----:B------:R-:W-:Y:S06]  /*1100*/  BRA `(.L_x_501) ;  /* 0x0000000000147947 */ /* 0x000fec0003800000 */
.L_x_500:
[----:B------:R-:W1:Y:S01]  /*1110*/  LDC.64 R2, c[0x0][0x3b8] ;  /* 0x0000ee00ff027b82 */ /* 0x000e620000000a00 */
[----:B------:R-:W-:-:S05]  /*1120*/  IADD3 R16, PT, PT, R8, R9, RZ ;  /* 0x0000000908107210 */ /* 0x000fca0007ffe0ff */
[C---:B-1----:R-:W-:Y:S02]  /*1130*/  IMAD R7, R16.reuse, R3, RZ ;  /* 0x0000000310077224 */ /* 0x042fe400078e02ff */
[----:B------:R-:W-:-:S05]  /*1140*/  IMAD.WIDE.U32 R16, R16, R2, RZ ;  /* 0x0000000210107225 */ /* 0x000fca00078e00ff */
[----:B------:R-:W-:Y:S02]  /*1150*/  IADD3 R7, PT, PT, R17, R7, RZ ;  /* 0x0000000711077210 */ /* 0x000fe40007ffe0ff */
.L_x_501:
        /* <DEDUP_REMOVED lines=12> */
[----:B------:R-:W-:-:S05]  /*1220*/  IMAD.HI.U32 R24, R14, R11, RZ ;  /* 0x0000000b0e187227 */ /* 0x000fca00078e00ff */
[----:B------:R-:W-:-:S05]  /*1230*/  IADD3 R10, PT, PT, -R24, RZ, RZ ;  /* 0x000000ff180a7210 */ /* 0x000fca0007ffe1ff */
[----:B------:R-:W-:-:S05]  /*1240*/  IMAD R10, R12, R10, R11 ;  /* 0x0000000a0c0a7224 */ /* 0x000fca00078e020b */
[----:B------:R-:W-:-:S13]  /*1250*/  ISETP.GT.U32.AND P1, PT, R12, R10, PT ;  /* 0x0000000a0c00720c */ /* 0x000fda0003f24070 */
[----:B------:R-:W-:Y:S01]  /*1260*/  @!P1 IMAD.IADD R10, R10, 0x1, -R12 ;  /* 0x000000010a0a9824 */ /* 0x000fe200078e0a0c */
[----:B------:R-:W-:Y:S02]  /*1270*/  @!P1 IADD3 R24, PT, PT, R24, 0x1, RZ ;  /* 0x0000000118189810 */ /* 0x000fe40007ffe0ff */
[----:B------:R-:W-:Y:S02]  /*1280*/  ISETP.NE.AND P1, PT, R6, RZ, PT ;  /* 0x000000ff0600720c */ /* 0x000fe40003f25270 */
[----:B------:R-:W-:Y:S02]  /*1290*/  ISETP.GE.U32.AND P3, PT, R10, R12, PT ;  /* 0x0000000c0a00720c */ /* 0x000fe40003f66070 */
[----:B------:R-:W-:-:S04]  /*12a0*/  LOP3.LUT R10, R4, R6, RZ, 0x3c, !PT ;  /* 0x00000006040a7212 */ /* 0x000fc800078e3cff */
[----:B------:R-:W-:-:S07]  /*12b0*/  ISETP.GE.AND P0, PT, R10, RZ, PT ;  /* 0x000000ff0a00720c */ /* 0x000fce0003f06270 */
[----:B------:R-:W-:-:S06]  /*12c0*/  @P3 VIADD R24, R24, 0x1 ;  /* 0x0000000118183836 */ /* 0x000fcc0000000000 */
        /* <DEDUP_REMOVED lines=15> */
.L_x_502:
[----:B------:R-:W1:Y:S01]  /*13c0*/  LDC.64 R32, c[0x0][0x3c0] ;  /* 0x0000f000ff207b82 */ /* 0x000e620000000a00 */
[----:B------:R-:W-:-:S05]  /*13d0*/  IADD3 R9, PT, PT, R8, R9, RZ ;  /* 0x0000000908097210 */ /* 0x000fca0007ffe0ff */
[C---:B-1----:R-:W-:Y:S02]  /*13e0*/  IMAD R8, R9.reuse, R33, RZ ;  /* 0x0000002109087224 */ /* 0x042fe400078e02ff */
[----:B------:R-:W-:-:S05]  /*13f0*/  IMAD.WIDE.U32 R14, R9, R32, RZ ;  /* 0x00000020090e7225 */ /* 0x000fca00078e00ff */
[----:B------:R-:W-:-:S07]  /*1400*/  IADD3 R8, PT, PT, R15, R8, RZ ;  /* 0x000000080f087210 */ /* 0x000fce0007ffe0ff */
.L_x_503:
[----:B------:R-:W-:Y:S01]  /*1410*/  IMAD.IADD R221, R146, 0x1, -R145 ;  /* 0x0000000192dd7824 */ /* 0x000fe200078e0a91 */
[----:B------:R-:W-:Y:S01]  /*1420*/  SHF.R.U32.HI R148, RZ, 0x2, R0 ;  /* 0x00000002ff947819 */ /* 0x000fe20000011600 */
[----:B------:R-:W-:Y:S01]  /*1430*/  IMAD.SHL.U32 R34, R0, 0x8, RZ ;  /* 0x0000000800227824 */ /* 0x000fe200078e00ff */
[----:B------:R-:W1:Y:S01]  /*1440*/  LDCU.64 UR8, c[0x0][0x3c8] ;  /* 0x00007900ff0877ac */ /* 0x000e620008000a00 */
[----:B------:R-:W-:Y:S01]  /*1450*/  IMAD.MOV.U32 R149, RZ, RZ, RZ ;  /* 0x000000ffff957224 */ /* 0x000fe200078e00ff */
[----:B------:R-:W-:Y:S01]  /*1460*/  ISETP.GE.AND P4, PT, R148, R221, PT ;  /* 0x000000dd9400720c */ /* 0x000fe20003f86270 */
[----:B------:R-:W2:Y:S01]  /*1470*/  S2UR UR14, SR_CgaCtaId ;  /* 0x00000000000e79c3 */ /* 0x000ea20000008800 */
[----:B------:R-:W-:Y:S01]  /*1480*/  LOP3.LUT R22, R34, 0x18, RZ, 0xc0, !PT ;  /* 0x0000001822167812 */ /* 0x000fe200078ec0ff */
[----:B------:R-:W3:Y:S01]  /*1490*/  LDCU.128 UR4, c[0x0][0x3d0] ;  /* 0x00007a00ff0477ac */ /* 0x000ee20008000c00 */
[----:B------:R-:W-:Y:S01]  /*14a0*/  IADD3 R12, PT, PT, R148, 0x20, RZ ;  /* 0x00000020940c7810 */ /* 0x000fe20007ffe0ff */
[----:B------:R-:W-:Y:S01]  /*14b0*/  IMAD.WIDE.U32 R20, R20, 0x80, R148 ;  /* 0x0000008014147825 */ /* 0x000fe200078e0094 */
[C---:B------:R-:W-:Y:S01]  /*14c0*/  IADD3 R16, P2, PT, R22.reuse, R16, RZ ;  /* 0x0000001016107210 */ /* 0x040fe20007f5e0ff */
[----:B------:R-:W4:Y:S01]  /*14d0*/  LDCU.64 UR10, c[0x0][0x390] ;  /* 0x00007200ff0a77ac */ /* 0x000f220008000a00 */
[----:B------:R-:W-:Y:S01]  /*14e0*/  IADD3 R14, P1, PT, R22, R14, RZ ;  /* 0x0000000e160e7210 */ /* 0x000fe20007f3e0ff */
[----:B------:R-:W-:Y:S01]  /*14f0*/  IMAD.SHL.U32 R139, R2, 0x40, RZ ;  /* 0x00000040028b7824 */ /* 0x000fe200078e00ff */
[----:B------:R-:W-:Y:S01]  /*1500*/  IADD3 R22, P0, PT, R22, R23, RZ ;  /* 0x0000001716167210 */ /* 0x000fe20007f1e0ff */
[----:B------:R-:W-:Y:S01]  /*1510*/  IMAD.MOV.U32 R35, RZ, RZ, 0x20 ;  /* 0x00000020ff237424 */ /* 0x000fe200078e00ff */
[----:B------:R-:W-:Y:S01]  /*1520*/  ISETP.GE.AND P3, PT, R12, R221, PT ;  /* 0x000000dd0c00720c */ /* 0x000fe20003f66270 */
[----:B------:R-:W5:Y:S01]  /*1530*/  @!P4 LDC.64 R10, c[0x0][0x3b0] ;  /* 0x0000ec00ff0acb82 */ /* 0x000f620000000a00 */
[----:B------:R-:W-:Y:S01]  /*1540*/  IADD3 R6, PT, PT, R148, 0x40, RZ ;  /* 0x0000004094067810 */ /* 0x000fe20007ffe0ff */
[----:B------:R-:W-:Y:S01]  /*1550*/  IMAD.X R15, RZ, RZ, R8, P1 ;  /* 0x000000ffff0f7224 */ /* 0x000fe200008e0608 */
[----:B------:R-:W-:-:S02]  /*1560*/  IADD3.X R17, PT, PT, RZ, R7, RZ, P2, !PT ;  /* 0x00000007ff117210 */ /* 0x000fc400017fe4ff */
[----:B------:R-:W-:Y:S01]  /*1570*/  LOP3.LUT R7, R34, 0xd8, RZ, 0xc0, !PT ;  /* 0x000000d822077812 */ /* 0x000fe200078ec0ff */
[----:B------:R-:W-:Y:S01]  /*1580*/  IMAD.WIDE.U32 R14, R148, R32, R14 ;  /* 0x00000020940e7225 */ /* 0x000fe200078e000e */
[----:B------:R-:W-:Y:S01]  /*1590*/  IADD3.X R23, PT, PT, RZ, R5, RZ, P0, !PT ;  /* 0x00000005ff177210 */ /* 0x000fe200007fe4ff */
[----:B------:R-:W4:Y:S01]  /*15a0*/  @!P4 LDC.64 R8, c[0x0][0x380] ;  /* 0x0000e000ff08cb82 */ /* 0x000f220000000a00 */
[-C--:B------:R-:W-:Y:S01]  /*15b0*/  ISETP.GE.AND P6, PT, R6, R221.reuse, PT ;  /* 0x000000dd0600720c */ /* 0x080fe20003fc6270 */
[----:B------:R-:W-:Y:S01]  /*15c0*/  VIADD R6, R148, 0x60 ;  /* 0x0000006094067836 */ /* 0x000fe20000000000 */
[----:B------:R-:W-:Y:S01]  /*15d0*/  LOP3.LUT R7, R7, 0x18, R0, 0x78, !PT ;  /* 0x0000001807077812 */ /* 0x000fe200078e7800 */
[----:B-1----:R-:W-:Y:S01]  /*15e0*/  IMAD.WIDE.U32 R22, R4, UR8, R22 ;  /* 0x0000000804167c25 */ /* 0x002fe2000f8e0016 */
[----:B------:R-:W-:Y:S02]  /*15f0*/  SHF.R.S32.HI R224, RZ, 0x1f, R24 ;  /* 0x0000001fffe07819 */ /* 0x000fe40000011418 */
[----:B------:R-:W-:Y:S01]  /*1600*/  ISETP.GE.AND P5, PT, R6, R221, PT ;  /* 0x000000dd0600720c */ /* 0x000fe20003fa6270 */
[----:B------:R-:W-:Y:S01]  /*1610*/  IMAD R23, R4, UR9, R23 ;  /* 0x0000000904177c24 */ /* 0x000fe2000f8e0217 */
[----:B------:R-:W-:Y:S01]  /*1620*/  LOP3.LUT R34, R7, 0x1f20, R34, 0xf8, !PT ;  /* 0x00001f2007227812 */ /* 0x000fe200078ef822 */
[----:B------:R-:W1:Y:S01]  /*1630*/  LDCU.64 UR8, c[0x0][0x388] ;  /* 0x00007100ff0877ac */ /* 0x000e620008000a00 */
[----:B------:R-:W4:Y:S01]  /*1640*/  @!P3 LDC.64 R6, c[0x0][0x3b0] ;  /* 0x0000ec00ff06bb82 */ /* 0x000f220000000a00 */
[----:B------:R-:W-:Y:S01]  /*1650*/  IMAD.WIDE.U32 R16, R148, R2, R16 ;  /* 0x0000000294107225 */ /* 0x000fe200078e0010 */
[----:B------:R-:W-:-:S02]  /*1660*/  MOV R28, R14 ;  /* 0x0000000e001c7202 */ /* 0x000fc40000000f00 */
[----:B------:R-:W-:Y:S01]  /*1670*/  SHF.L.U64.HI R138, R2, 0x6, R3 ;  /* 0x00000006028a7819 */ /* 0x000fe20000010203 */
[----:B------:R-:W-:Y:S01]  /*1680*/  IMAD R27, R148, R3, R17 ;  /* 0x00000003941b7224 */ /* 0x000fe200078e0211 */
[----:B------:R-:W-:Y:S01]  /*1690*/  @!P3 IADD3 R17, P2, PT, R20, 0x20, RZ ;  /* 0x000000201411b810 */ /* 0x000fe20007f5e0ff */
[----:B------:R-:W-:Y:S01]  /*16a0*/  IMAD.MOV.U32 R26, RZ, RZ, R16 ;  /* 0x000000ffff1a7224 */ /* 0x000fe200078e0010 */
[----:B------:R-:W4:Y:S01]  /*16b0*/  @!P3 LDC.64 R4, c[0x0][0x380] ;  /* 0x0000e000ff04bb82 */ /* 0x000f220000000a00 */
[----:B---3--:R-:W-:Y:S01]  /*16c0*/  IMAD R226, R224, UR4, RZ ;  /* 0x00000004e0e27c24 */ /* 0x008fe2000f8e02ff */
[----:B------:R-:W-:Y:S01]  /*16d0*/  @!P5 IADD3 R14, P0, PT, R20, 0x60, RZ ;  /* 0x00000060140ed810 */ /* 0x000fe20007f1e0ff */
[----:B------:R-:W-:Y:S01]  /*16e0*/  IMAD R29, R148, R33, R15 ;  /* 0x00000021941d7224 */ /* 0x000fe200078e020f */
[----:B------:R-:W-:Y:S01]  /*16f0*/  @!P6 IADD3 R15, P1, PT, R20, 0x40, RZ ;  /* 0x00000040140fe810 */ /* 0x000fe20007f3e0ff */
[----:B-----5:R-:W-:Y:S01]  /*1700*/  @!P4 IMAD R19, R21, R10, RZ ;  /* 0x0000000a1513c224 */ /* 0x020fe200078e02ff */
[----:B------:R-:W-:Y:S01]  /*1710*/  SHF.L.U32 R141, R2, 0x5, RZ ;  /* 0x00000005028d7819 */ /* 0x000fe200000006ff */
[C---:B------:R-:W-:Y:S01]  /*1720*/  IMAD R226, R24.reuse, UR5, R226 ;  /* 0x0000000518e27c24 */ /* 0x040fe2000f8e02e2 */
[----:B------:R-:W-:Y:S01]  /*1730*/  @!P6 IADD3.X R16, PT, PT, RZ, R21, RZ, P1, !PT ;  /* 0x00000015ff10e210 */ /* 0x000fe20000ffe4ff */
[----:B------:R-:W-:Y:S01]  /*1740*/  IMAD.WIDE.U32 R26, R24, UR4, R26 ;  /* 0x00000004181a7c25 */ /* 0x000fe2000f8e001a */
[----:B------:R-:W-:Y:S01]  /*1750*/  UMOV UR5, 0x400 ;  /* 0x0000040000057882 */ /* 0x000fe20000000000 */
[----:B------:R-:W-:Y:S01]  /*1760*/  SHF.L.U64.HI R140, R2, 0x5, R3 ;  /* 0x00000005028c7819 */ /* 0x000fe20000010203 */
[----:B--2---:R-:W-:Y:S01]  /*1770*/  ULEA UR4, UR14, UR5, 0x18 ;  /* 0x000000050e047291 */ /* 0x004fe2000f8ec0ff */
[----:B------:R-:W-:Y:S01]  /*1780*/  @!P4 IMAD R19, R20, R11, R19 ;  /* 0x0000000b1413c224 */ /* 0x000fe200078e0213 */
[----:B------:R-:W-:Y:S01]  /*1790*/  IADD3 R226, PT, PT, R27, R226, RZ ;  /* 0x000000e21be27210 */ /* 0x000fe20007ffe0ff */
[--C-:B------:R-:W-:Y:S01]  /*17a0*/  @!P3 IMAD.X R11, RZ, RZ, R21.reuse, P2 ;  /* 0x000000ffff0bb224 */ /* 0x100fe200010e0615 */
[----:B-1----:R-:W-:Y:S01]  /*17b0*/  LEA R227, P1, R26, UR8, 0x1 ;  /* 0x000000081ae37c11 */ /* 0x002fe2000f8208ff */
[----:B------:R-:W-:Y:S01]  /*17c0*/  @!P5 IMAD.X R13, RZ, RZ, R21, P0 ;  /* 0x000000ffff0dd224 */ /* 0x000fe200000e0615 */
[----:B------:R-:W-:Y:S01]  /*17d0*/  LEA R230, R34, UR4, 0x1 ;  /* 0x0000000422e67c11 */ /* 0x000fe2000f8e08ff */
[----:B------:R-:W-:Y:S01]  /*17e0*/  @!P4 IMAD.WIDE.U32 R20, R20, R10, R22 ;  /* 0x0000000a1414c225 */ /* 0x000fe200078e0016 */
[----:B------:R-:W-:-:S02]  /*17f0*/  LEA.HI.X R226, R26, UR9, R226, 0x1, P1 ;  /* 0x000000091ae27c11 */ /* 0x000fc400088f0ce2 */
[----:B------:R-:W-:Y:S01]  /*1800*/  @!P3 MOV R26, R22 ;  /* 0x00000016001ab202 */ /* 0x000fe20000000f00 */
[----:B------:R-:W-:Y:S01]  /*1810*/  @!P3 IMAD.MOV.U32 R27, RZ, RZ, R23 ;  /* 0x000000ffff1bb224 */ /* 0x000fe200078e0017 */
[----:B----4-:R-:W-:Y:S01]  /*1820*/  @!P4 LEA R18, P0, R20, R8, 0x1 ;  /* 0x000000081412c211 */ /* 0x010fe200078008ff */
[-C--:B------:R-:W-:Y:S01]  /*1830*/  @!P3 IMAD R8, R11, R6.reuse, RZ ;  /* 0x000000060b08b224 */ /* 0x080fe200078e02ff */
[----:B------:R-:W-:Y:S01]  /*1840*/  SHF.L.U32 R137, R0, 0x5, RZ ;  /* 0x0000000500897819 */ /* 0x000fe200000006ff */
[----:B------:R-:W-:Y:S01]  /*1850*/  @!P4 IMAD.IADD R19, R21, 0x1, R19 ;  /* 0x000000011513c824 */ /* 0x000fe200078e0213 */
[----:B------:R-:W1:Y:S01]  /*1860*/  @!P6 LDC.64 R10, c[0x0][0x3b0] ;  /* 0x0000ec00ff0aeb82 */ /* 0x000e620000000a00 */
[C---:B------:R-:W-:Y:S01]  /*1870*/  @!P3 IMAD R7, R17.reuse, R7, R8 ;  /* 0x000000071107b224 */ /* 0x040fe200078e0208 */
[----:B------:R-:W-:Y:S01]  /*1880*/  SHF.R.U32.HI R144, RZ, 0x1, R0 ;  /* 0x00000001ff907819 */ /* 0x000fe20000011600 */
[----:B------:R-:W-:Y:S01]  /*1890*/  @!P3 IMAD.WIDE.U32 R26, R17, R6, R26 ;  /* 0x00000006111ab225 */ /* 0x000fe200078e001a */
[----:B------:R-:W-:-:S02]  /*18a0*/  @!P4 LEA.HI.X R19, R20, R9, R19, 0x1, P0 ;  /* 0x000000091413c211 */ /* 0x000fc400000f0c13 */
[----:B------:R-:W-:Y:S01]  /*18b0*/  IADD3 R17, PT, PT, R216, -0x1, RZ ;  /* 0xffffffffd8117810 */ /* 0x000fe20007ffe0ff */
[----:B------:R-:W-:Y:S01]  /*18c0*/  @!P3 IMAD.IADD R6, R27, 0x1, R7 ;  /* 0x000000011b06b824 */ /* 0x000fe200078e0207 */
[----:B------:R-:W-:Y:S01]  /*18d0*/  @!P3 LEA R4, P0, R26, R4, 0x1 ;  /* 0x000000041a04b211 */ /* 0x000fe200078008ff */
[----:B------:R-:W2:Y:S01]  /*18e0*/  @!P5 LDC.64 R8, c[0x0][0x3b0] ;  /* 0x0000ec00ff08db82 */ /* 0x000ea20000000a00 */
[----:B------:R-:W-:Y:S01]  /*18f0*/  @!PT LDS RZ, [RZ] ;  /* 0x00000000fffff984 */ /* 0x000fe20000000800 */
[----:B------:R-:W-:Y:S01]  /*1900*/  @!PT LDS RZ, [RZ] ;  /* 0x00000000fffff984 */ /* 0x000fe20000000800 */
[----:B------:R-:W-:Y:S01]  /*1910*/  @!PT LDS RZ, [RZ] ;  /* 0x00000000fffff984 */ /* 0x000fe20000000800 */
[----:B------:R-:W-:Y:S01]  /*1920*/  @!P4 LDGSTS.E.BYPASS.LTC128B.128 [R230], desc[UR12][R18.64] ;  /* 0x0000000012e6cfae */ /* 0x000fe2000b981a0c */
[----:B------:R-:W-:Y:S01]  /*1930*/  IMAD R224, R224, UR6, RZ ;  /* 0x00000006e0e07c24 */ /* 0x000fe2000f8e02ff */
[----:B------:R-:W-:Y:S01]  /*1940*/  @!P3 LEA.HI.X R5, R26, R5, R6, 0x1, P0 ;  /* 0x000000051a05b211 */ /* 0x000fe200000f0c06 */
[----:B------:R-:W-:Y:S01]  /*1950*/  @!P6 IMAD.MOV.U32 R21, RZ, RZ, R23 ;  /* 0x000000ffff15e224 */ /* 0x000fe200078e0017 */
[----:B------:R-:W-:Y:S01]  /*1960*/  @!P4 LDGSTS.E.BYPASS.LTC128B.128 [R230+0x2000], desc[UR12][R18.64+0x40] ;  /* 0x0200004012e6cfae */ /* 0x000fe2000b981a0c */
[C---:B------:R-:W-:Y:S01]  /*1970*/  IMAD R224, R24.reuse, UR7, R224 ;  /* 0x0000000718e07c24 */ /* 0x040fe2000f8e02e0 */
[----:B------:R-:W-:Y:S01]  /*1980*/  @!P6 MOV R20, R22 ;  /* 0x000000160014e202 */ /* 0x000fe20000000f00 */
[----:B------:R-:W3:Y:S01]  /*1990*/  @!P6 LDC.64 R6, c[0x0][0x380] ;  /* 0x0000e000ff06eb82 */ /* 0x000ee20000000a00 */
[----:B------:R4:W-:Y:S01]  /*19a0*/  @!P4 LDGSTS.E.BYPASS.LTC128B.128 [R230+0x4000], desc[UR12][R18.64+0x80] ;  /* 0x0400008012e6cfae */ /* 0x0009e2000b981a0c */
[----:B------:R-:W-:Y:S01]  /*19b0*/  IMAD.WIDE.U32 R24, R24, UR6, R28 ;  /* 0x0000000618187c25 */ /* 0x000fe2000f8e001c */
[----:B------:R-:W-:Y:S01]  /*19c0*/  LOP3.LUT R220, R137, 0x120, RZ, 0xc0, !PT ;  /* 0x0000012089dc7812 */ /* 0x000fe200078ec0ff */
[----:B------:R-:W5:Y:S01]  /*19d0*/  LDCU UR7, c[0x0][0x50c] ;  /* 0x0000a180ff0777ac */ /* 0x000f620008000800 */
[----:B------:R-:W-:Y:S02]  /*19e0*/  @!P3 LDGSTS.E.BYPASS.LTC128B.128 [R230+0x800], desc[UR12][R4.64] ;  /* 0x0080000004e6bfae */ /* 0x000fe4000b981a0c */
[----:B------:R-:W-:Y:S01]  /*19f0*/  IADD3 R224, PT, PT, R25, R224, RZ ;  /* 0x000000e019e07210 */ /* 0x000fe20007ffe0ff */
[----:B-1----:R-:W-:Y:S01]  /*1a00*/  @!P6 IMAD R16, R16, R10, RZ ;  /* 0x0000000a1010e224 */ /* 0x002fe200078e02ff */
[----:B------:R-:W-:Y:S01]  /*1a10*/  @!P3 LDGSTS.E.BYPASS.LTC128B.128 [R230+0x2800], desc[UR12][R4.64+0x40] ;  /* 0x0280004004e6bfae */ /* 0x000fe2000b981a0c */
[----:B------:R-:W-:-:S02]  /*1a20*/  LEA R225, P1, R24, UR10, 0x1 ;  /* 0x0000000a18e17c11 */ /* 0x000fc4000f8208ff */
[C---:B------:R-:W-:Y:S01]  /*1a30*/  @!P6 IMAD R11, R15.reuse, R11, R16 ;  /* 0x0000000b0f0be224 */ /* 0x040fe200078e0210 */
[----:B------:R1:W-:Y:S01]  /*1a40*/  @!P3 LDGSTS.E.BYPASS.LTC128B.128 [R230+0x4800], desc[UR12][R4.64+0x80] ;  /* 0x0480008004e6bfae */ /* 0x0003e2000b981a0c */
[----:B------:R-:W-:Y:S01]  /*1a50*/  LEA.HI.X R224, R24, UR11, R224, 0x1, P1 ;  /* 0x0000000b18e07c11 */ /* 0x000fe200088f0ce0 */
[----:B------:R-:W-:-:S04]  /*1a60*/  @!P6 IMAD.WIDE.U32 R24, R15, R10, R20 ;  /* 0x0000000a0f18e225 */ /* 0x000fc800078e0014 */
[----:B--2---:R-:W-:Y:S01]  /*1a70*/  @!P5 IMAD R13, R13, R8, RZ ;  /* 0x000000080d0dd224 */ /* 0x004fe200078e02ff */
[----:B------:R-:W-:Y:S01]  /*1a80*/  @!P6 IADD3 R11, PT, PT, R25, R11, RZ ;  /* 0x0000000b190be210 */ /* 0x000fe20007ffe0ff */
[-C--:B------:R-:W-:Y:S02]  /*1a90*/  IMAD R10, R138, R17.reuse, RZ ;  /* 0x000000118a0a7224 */ /* 0x080fe400078e02ff */
[----:B------:R-:W-:Y:S01]  /*1aa0*/  IMAD.WIDE.U32 R20, R139, R17, RZ ;  /* 0x000000118b147225 */ /* 0x000fe200078e00ff */
[----:B---3--:R-:W-:-:S03]  /*1ab0*/  @!P6 LEA R26, P2, R24, R6, 0x1 ;  /* 0x00000006181ae211 */ /* 0x008fc600078408ff */
[----:B------:R-:W-:Y:S01]  /*1ac0*/  @!P5 IMAD R9, R14, R9, R13 ;  /* 0x000000090e09d224 */ /* 0x000fe200078e020d */
[----:B------:R-:W-:Y:S01]  /*1ad0*/  @!P6 LEA.HI.X R27, R24, R7, R11, 0x1, P2 ;  /* 0x00000007181be211 */ /* 0x000fe200010f0c0b */
[----:B----4-:R-:W-:Y:S02]  /*1ae0*/  IMAD R18, R17, -0x40, R142 ;  /* 0xffffffc011127824 */ /* 0x010fe400078e028e */
[----:B------:R-:W-:Y:S02]  /*1af0*/  @!P5 IMAD.WIDE.U32 R22, R14, R8, R22 ;  /* 0x000000080e16d225 */ /* 0x000fe400078e0016 */
[----:B------:R-:W-:Y:S01]  /*1b00*/  @!P6 LDGSTS.E.BYPASS.LTC128B.128 [R230+0x1000], desc[UR12][R26.64] ;  /* 0x010000001ae6efae */ /* 0x000fe2000b981a0c */
[-C--:B------:R-:W-:Y:S01]  /*1b10*/  ISETP.GE.AND P4, PT, R148, R18.reuse, PT ;  /* 0x000000129400720c */ /* 0x080fe20003f86270 */
[----:B------:R-:W-:Y:S01]  /*1b20*/  IMAD.IADD R10, R21, 0x1, R10 ;  /* 0x00000001150a7824 */ /* 0x000fe200078e020a */
[-C--:B------:R-:W-:Y:S01]  /*1b30*/  ISETP.GE.AND P3, PT, R12, R18.reuse, PT ;  /* 0x000000120c00720c */ /* 0x080fe20003f66270 */
[----:B------:R-:W-:Y:S01]  /*1b40*/  @!P6 LDGSTS.E.BYPASS.LTC128B.128 [R230+0x3000], desc[UR12][R26.64+0x40] ;  /* 0x030000401ae6efae */ /* 0x000fe2000b981a0c */
[----:B------:R-:W-:Y:S01]  /*1b50*/  @!P5 IADD3 R9, PT, PT, R23, R9, RZ ;  /* 0x000000091709d210 */ /* 0x000fe20007ffe0ff */
[----:B------:R-:W-:Y:S01]  /*1b60*/  IMAD.SHL.U32 R8, R0, 0x10, RZ ;  /* 0x0000001000087824 */ /* 0x000fe200078e00ff */
[----:B-1----:R-:W1:Y:S01]  /*1b70*/  @!P5 LDC.64 R4, c[0x0][0x380] ;  /* 0x0000e000ff04db82 */ /* 0x002e620000000a00 */
[----:B------:R-:W-:Y:S01]  /*1b80*/  @!P6 LDGSTS.E.BYPASS.LTC128B.128 [R230+0x5000], desc[UR12][R26.64+0x80] ;  /* 0x050000801ae6efae */ /* 0x000fe2000b981a0c */
[----:B------:R-:W-:-:S02]  /*1b90*/  ISETP.GE.AND P2, PT, R12, R18, PT ;  /* 0x000000120c00720c */ /* 0x000fc40003f46270 */
[C---:B------:R-:W-:Y:S02]  /*1ba0*/  LOP3.LUT R219, R8.reuse, 0x100, RZ, 0xc0, !PT ;  /* 0x0000010008db7812 */ /* 0x040fe400078ec0ff */
[----:B------:R-:W-:Y:S02]  /*1bb0*/  LOP3.LUT R8, R8, 0x3e00, RZ, 0xc0, !PT ;  /* 0x00003e0008087812 */ /* 0x000fe400078ec0ff */
[CC--:B------:R-:W-:Y:S02]  /*1bc0*/  @!P4 LEA R14, P1, R20.reuse, R227.reuse, 0x1 ;  /* 0x000000e3140ec211 */ /* 0x0c0fe400078208ff */
[----:B------:R-:W-:Y:S02]  /*1bd0*/  @!P3 IADD3 R6, P0, PT, R141, R20, RZ ;  /* 0x000000148d06b210 */ /* 0x000fe40007f1e0ff */
[--C-:B------:R-:W-:Y:S02]  /*1be0*/  @!P4 LEA.HI.X R15, R20, R226, R10.reuse, 0x1, P1 ;  /* 0x000000e2140fc211 */ /* 0x100fe400008f0c0a */
[----:B------:R-:W-:Y:S01]  /*1bf0*/  LOP3.LUT R219, R219, 0x20, R137, 0xf8, !PT ;  /* 0x00000020dbdb7812 */ /* 0x000fe200078ef889 */
[----:B------:R-:W-:Y:S01]  /*1c00*/  @!P3 IMAD.X R10, R140, 0x1, R10, P0 ;  /* 0x000000018c0ab824 */ /* 0x000fe200000e060a */
[----:B------:R-:W-:-:S02]  /*1c10*/  @!P3 LEA R20, P0, R6, R227, 0x1 ;  /* 0x000000e30614b211 */ /* 0x000fc400078008ff */
[----:B------:R-:W-:Y:S02]  /*1c20*/  LOP3.LUT P6, RZ, R0, 0x4, RZ, 0xc0, !PT ;  /* 0x0000000400ff7812 */ /* 0x000fe400078cc0ff */
[----:B------:R-:W-:Y:S01]  /*1c30*/  @!P3 LEA.HI.X R21, R6, R226, R10, 0x1, P0 ;  /* 0x000000e20615b211 */ /* 0x000fe200000f0c0a */
[----:B------:R-:W-:Y:S01]  /*1c40*/  IMAD.SHL.U32 R6, R32, 0x40, RZ ;  /* 0x0000004020067824 */ /* 0x000fe200078e00ff */
[----:B------:R-:W-:Y:S02]  /*1c50*/  SEL R35, R35, 0xffffffe0, !P6 ;  /* 0xffffffe023237807 */ /* 0x000fe40007000000 */
[----:B-1----:R-:W-:Y:S01]  /*1c60*/  @!P5 LEA R4, P1, R22, R4, 0x1 ;  /* 0x000000041604d211 */ /* 0x002fe200078208ff */
[----:B------:R-:W-:Y:S01]  /*1c70*/  IMAD.WIDE.U32 R6, R6, R17, RZ ;  /* 0x0000001106067225 */ /* 0x000fe200078e00ff */
[----:B------:R-:W-:Y:S02]  /*1c80*/  LOP3.LUT R148, R148, 0x7, RZ, 0xc0, !PT ;  /* 0x0000000794947812 */ /* 0x000fe400078ec0ff */
[----:B------:R-:W-:-:S02]  /*1c90*/  @!P5 LEA.HI.X R5, R22, R5, R9, 0x1, P1 ;  /* 0x000000051605d211 */ /* 0x000fc400008f0c09 */
[----:B------:R-:W-:Y:S02]  /*1ca0*/  LOP3.LUT R9, R137, 0xc0, RZ, 0xc0, !PT ;  /* 0x000000c089097812 */ /* 0x000fe400078ec0ff */
[----:B------:R-:W-:Y:S01]  /*1cb0*/  @!P4 LEA R10, P1, R6, R225, 0x1 ;  /* 0x000000e1060ac211 */ /* 0x000fe200078208ff */
[----:B------:R-:W-:Y:S04]  /*1cc0*/  @!P5 LDGSTS.E.BYPASS.LTC128B.128 [R230+0x1800], desc[UR12][R4.64] ;  /* 0x0180000004e6dfae */ /* 0x000fe8000b981a0c */
[----:B------:R-:W-:Y:S04]  /*1cd0*/  @!P5 LDGSTS.E.BYPASS.LTC128B.128 [R230+0x3800], desc[UR12][R4.64+0x40] ;  /* 0x0380004004e6dfae */ /* 0x000fe8000b981a0c */
[----:B------:R1:W-:Y:S01]  /*1ce0*/  @!P5 LDGSTS.E.BYPASS.LTC128B.128 [R230+0x5800], desc[UR12][R4.64+0x80] ;  /* 0x0580008004e6dfae */ /* 0x0003e2000b981a0c */
[----:B------:R-:W-:-:S03]  /*1cf0*/  ISETP.NE.AND P5, PT, R216, 0x1, PT ;  /* 0x00000001d800780c */ /* 0x000fc60003fa5270 */
[----:B------:R-:W-:Y:S04]  /*1d00*/  @!P4 LDGSTS.E.BYPASS.LTC128B.128 [R230+0x6000], desc[UR12][R14.64] ;  /* 0x060000000ee6cfae */ /* 0x000fe8000b981a0c */
[----:B------:R-:W-:Y:S04]  /*1d10*/  @!P4 LDGSTS.E.BYPASS.LTC128B.128 [R230+0x7000], desc[UR12][R14.64+0x40] ;  /* 0x070000400ee6cfae */ /* 0x000fe8000b981a0c */
[----:B------:R-:W-:Y:S04]  /*1d20*/  @!P4 LDGSTS.E.BYPASS.LTC128B.128 [R230+0x8000], desc[UR12][R14.64+0x80] ;  /* 0x080000800ee6cfae */ /* 0x000fe8000b981a0c */
[----:B------:R-:W-:Y:S04]  /*1d30*/  @!P3 LDGSTS.E.BYPASS.LTC128B.128 [R230+0x6800], desc[UR12][R20.64] ;  /* 0x0680000014e6bfae */ /* 0x000fe8000b981a0c */
[----:B------:R-:W-:Y:S04]  /*1d40*/  @!P3 LDGSTS.E.BYPASS.LTC128B.128 [R230+0x7800], desc[UR12][R20.64+0x40] ;  /* 0x0780004014e6bfae */ /* 0x000fe8000b981a0c */
[----:B------:R-:W-:Y:S01]  /*1d50*/  @!P3 LDGSTS.E.BYPASS.LTC128B.128 [R230+0x8800], desc[UR12][R20.64+0x80] ;  /* 0x0880008014e6bfae */ /* 0x000fe2000b981a0c */
[----:B-1----:R-:W-:-:S03]  /*1d60*/  SHF.L.U64.HI R4, R32, 0x6, R33 ;  /* 0x0000000620047819 */ /* 0x002fc60000010221 */
[----:B------:R-:W0:Y:S01]  /*1d70*/  LDGDEPBAR ;  /* 0x00000000000079af */ /* 0x000e220000000000 */
[----:B------:R-:W-:Y:S02]  /*1d80*/  IMAD.SHL.U32 R5, R0, 0x4, RZ ;  /* 0x0000000400057824 */ /* 0x000fe400078e00ff */
[----:B------:R-:W-:-:S05]  /*1d90*/  IMAD R4, R4, R17, RZ ;  /* 0x0000001104047224 */ /* 0x000fca00078e02ff */
[----:B------:R-:W-:Y:S02]  /*1da0*/  IADD3 R4, PT, PT, R7, R4, RZ ;  /* 0x0000000407047210 */ /* 0x000fe40007ffe0ff */
[----:B------:R-:W-:Y:S02]  /*1db0*/  LOP3.LUT R7, R9, 0x18, R5, 0xf8, !PT ;  /* 0x0000001809077812 */ /* 0x000fe400078ef805 */
[----:B------:R-:W-:Y:S02]  /*1dc0*/  @!P2 LEA R5, P0, R32, R6, 0x5 ;  /* 0x000000062005a211 */ /* 0x000fe400078028ff */
[----:B------:R-:W-:Y:S02]  /*1dd0*/  @!P4 LEA.HI.X R11, R6, R224, R4, 0x1, P1 ;  /* 0x000000e0060bc211 */ /* 0x000fe400008f0c04 */
[C---:B------:R-:W-:Y:S02]  /*1de0*/  LOP3.LUT R136, R7.reuse, 0x8, R144, 0x78, !PT ;  /* 0x0000000807887812 */ /* 0x040fe400078e7890 */
[----:B------:R-:W-:-:S02]  /*1df0*/  LOP3.LUT R7, R7, 0x8, R0, 0x78, !PT ;  /* 0x0000000807077812 */ /* 0x000fc400078e7800 */
[----:B------:R-:W-:Y:S02]  /*1e00*/  @!P2 LEA.HI.X R4, R32, R4, R33, 0x5, P0 ;  /* 0x000000042004a211 */ /* 0x000fe400000f2c21 */
[----:B------:R-:W-:Y:S01]  /*1e10*/  @!P2 LEA R6, P0, R5, R225, 0x1 ;  /* 0x000000e10506a211 */ /* 0x000fe200078008ff */
[----:B------:R-:W-:-:S04]  /*1e20*/  DEPBAR.LE SB0, 0x0 ;  /* 0x000080000000791a */ /* 0x000fc80000000000 */
[----:B------:R-:W-:Y:S01]  /*1e30*/  BAR.SYNC.DEFER_BLOCKING 0x0 ;  /* 0x0000000000007b1d */ /* 0x000fe20000010000 */
[----:B------:R-:W-:Y:S02]  /*1e40*/  IADD3 R220, PT, PT, R136, R220, R8 ;  /* 0x000000dc88dc7210 */ /* 0x000fe40007ffe008 */
[----:B------:R-:W-:Y:S02]  /*1e50*/  IADD3 R219, PT, PT, R7, R219, RZ ;  /* 0x000000db07db7210 */ /* 0x000fe40007ffe0ff */
[----:B------:R-:W-:Y:S02]  /*1e60*/  @!P2 LEA.HI.X R7, R5, R224, R4, 0x1, P0 ;  /* 0x000000e00507a211 */ /* 0x000fe400000f0c04 */
[----:B------:R-:W-:Y:S02]  /*1e70*/  LEA R220, R220, UR4, 0x1 ;  /* 0x00000004dcdc7c11 */ /* 0x000fe4000f8e08ff */
[----:B------:R-:W-:Y:S02]  /*1e80*/  LEA R219, R219, UR4, 0x1 ;  /* 0x00000004dbdb7c11 */ /* 0x000fe4000f8e08ff */
[----:B------:R-:W-:-:S02]  /*1e90*/  IADD3 R239, PT, PT, R220, R35, RZ ;  /* 0x00000023dcef7210 */ /* 0x000fc40007ffe0ff */
[----:B------:R-:W-:Y:S01]  /*1ea0*/  LOP3.LUT R144, R144, 0x1f0, RZ, 0xc0, !PT ;  /* 0x000001f090907812 */ /* 0x000fe200078ec0ff */
[----:B------:R-:W-:-:S03]  /*1eb0*/  IMAD.IADD R238, R219, 0x1, R35 ;  /* 0x00000001dbee7824 */ /* 0x000fc600078e0223 */
[----:B------:R-:W-:-:S04]  /*1ec0*/  IADD3 R145, PT, PT, R144, 0x1, R145 ;  /* 0x0000000190917810 */ /* 0x000fc80007ffe091 */
[----:B------:R-:W-:Y:S01]  /*1ed0*/  IADD3 R145, PT, PT, -R146, R145, R148 ;  /* 0x0000009192917210 */ /* 0x000fe20007ffe194 */
[----:B------:R-:W-:Y:S01]  /*1ee0*/  @!PT LDS RZ, [RZ] ;  /* 0x00000000fffff984 */ /* 0x000fe20000000800 */
[----:B------:R-:W-:Y:S01]  /*1ef0*/  @!PT LDS RZ, [RZ] ;  /* 0x00000000fffff984 */ /* 0x000fe20000000800 */
[----:B------:R-:W-:Y:S01]  /*1f00*/  @!PT LDS RZ, [RZ] ;  /* 0x00000000fffff984 */ /* 0x000fe20000000800 */
[----:B------:R-:W-:Y:S03]  /*1f10*/  @!P4 LDGSTS.E.BYPASS.LTC128B.128 [R230+0x9000], desc[UR12][R10.64] ;  /* 0x090000000ae6cfae */ /* 0x000fe6000b981a0c */
[--C-:B------:R-:W-:Y:S01]  /*1f20*/  IADD3 R143, PT, PT, R145, R143, R142.reuse ;  /* 0x0000008f918f7210 */ /* 0x100fe20007ffe08e */
[----:B------:R-:W-:Y:S03]  /*1f30*/  @!P4 LDGSTS.E.BYPASS.LTC128B.128 [R230+0xa000], desc[UR12][R10.64+0x40] ;  /* 0x0a0000400ae6cfae */ /* 0x000fe6000b981a0c */
[C---:B------:R-:W-:Y:S02]  /*1f40*/  VIMNMX R231, PT, PT, R143.reuse, R142, PT ;  /* 0x0000008e8fe77248 */ /* 0x040fe40003fe0100 */
[C-C-:B------:R-:W-:Y:S01]  /*1f50*/  VIADDMNMX R223, R143.reuse, 0x8, R142.reuse, PT ;  /* 0x000000088fdf7846 */ /* 0x140fe2000380018e */
[----:B------:R-:W-:Y:S01]  /*1f60*/  @!P4 LDGSTS.E.BYPASS.LTC128B.128 [R230+0xb000], desc[UR12][R10.64+0x80] ;  /* 0x0b0000800ae6cfae */ /* 0x000fe2000b981a0c */
[----:B------:R-:W-:-:S02]  /*1f70*/  VIADDMNMX R222, R143, 0x40, R142, PT ;  /* 0x000000408fde7846 */ /* 0x000fc4000380018e */
[----:B------:R-:W-:Y:S01]  /*1f80*/  VIADDMNMX R217, R143, 0x48, R142, PT ;  /* 0x000000488fd97846 */ /* 0x000fe2000380018e */
        /* <DEDUP_REMOVED lines=13> */
[----:B------:R-:W2:Y:S04]  /*2060*/  LDSM.16.M88.4 R44, [R220+0x1000] ;  /* 0x00100000dc2c783b */ /* 0x000ea80000000200 */
[----:B------:R-:W3:Y:S04]  /*2070*/  LDSM.16.M88.4 R72, [R219+0x6400] ;  /* 0x00640000db48783b */ /* 0x000ee80000000200 */
[----:B------:R-:W4:Y:S04]  /*2080*/  LDSM.16.M88.4 R56, [R219+0x6800] ;  /* 0x00680000db38783b */ /* 0x000f280000000200 */
[----:B------:R-:W5:Y:S04]  /*2090*/  LDSM.16.M88.4 R128, [R219+0x6c00] ;  /* 0x006c0000db80783b */ /* 0x000f680000000200 */
[----:B------:R-:W5:Y:S04]  /*20a0*/  LDSM.16.M88.4 R124, [R220] ;  /* 0x00000000dc7c783b */ /* 0x000f680000000200 */
[----:B------:R-:W-:Y:S04]  /*20b0*/  LDSM.16.M88.4 R112, [R238+0x6000] ;  /* 0x00600000ee70783b */ /* 0x000fe80000000200 */
[----:B------:R-:W5:Y:S04]  /*20c0*/  LDSM.16.M88.4 R116, [R239+0x1000] ;  /* 0x00100000ef74783b */ /* 0x000f680000000200 */
[----:B------:R-:W5:Y:S04]  /*20d0*/  LDSM.16.M88.4 R108, [R238+0x6400] ;  /* 0x00640000ee6c783b */ /* 0x000f680000000200 */
[----:B------:R-:W5:Y:S04]  /*20e0*/  LDSM.16.M88.4 R104, [R238+0x6800] ;  /* 0x00680000ee68783b */ /* 0x000f680000000200 */
[----:B------:R-:W5:Y:S04]  /*20f0*/  LDSM.16.M88.4 R100, [R238+0x6c00] ;  /* 0x006c0000ee64783b */ /* 0x000f680000000200 */
[----:B------:R-:W5:Y:S01]  /*2100*/  LDSM.16.M88.4 R120, [R239] ;  /* 0x00000000ef78783b */ /* 0x000f620000000200 */
[C---:B--2---:R-:W-:Y:S03]  /*2110*/  HMMA.16816.F32 R96, R44.reuse, R88, RZ ;  /* 0x000000582c60723c */ /* 0x044fe600000018ff */
[----:B------:R-:W-:Y:S04]  /*2120*/  LDSM.16.M88.4 R28, [R219+0x7000] ;  /* 0x00700000db1c783b */ /* 0x000fe80000000200 */
[----:B------:R-:W2:Y:S01]  /*2130*/  LDSM.16.M88.4 R40, [R220+0x2000] ;  /* 0x00200000dc28783b */ /* 0x000ea20000000200 */
[C---:B------:R-:W-:Y:S03]  /*2140*/  HMMA.16816.F32 R92, R44.reuse, R90, RZ ;  /* 0x0000005a2c5c723c */ /* 0x040fe600000018ff */
[----:B------:R-:W2:Y:S04]  /*2150*/  LDSM.16.M88.4 R36, [R220+0x3000] ;  /* 0x00300000dc24783b */ /* 0x000ea80000000200 */
[----:B-1----:R-:W-:Y:S01]  /*2160*/  LDSM.16.M88.4 R4, [R238+0x7000] ;  /* 0x00700000ee04783b */ /* 0x002fe20000000200 */
[C---:B---3--:R-:W-:Y:S03]  /*2170*/  HMMA.16816.F32 R80, R44.reuse, R72, RZ ;  /* 0x000000482c50723c */ /* 0x048fe600000018ff */
[----:B------:R-:W1:Y:S04]  /*2180*/  LDSM.16.M88.4 R8, [R239+0x2000] ;  /* 0x00200000ef08783b */ /* 0x000e680000000200 */
[----:B------:R-:W-:Y:S01]  /*2190*/  LDSM.16.M88.4 R24, [R219+0x7400] ;  /* 0x00740000db18783b */ /* 0x000fe20000000200 */
[C---:B----4-:R-:W-:Y:S03]  /*21a0*/  HMMA.16816.F32 R64, R44.reuse, R56, RZ ;  /* 0x000000382c40723c */ /* 0x050fe600000018ff */
[----:B------:R-:W-:Y:S04]  /*21b0*/  LDSM.16.M88.4 R20, [R219+0x7800] ;  /* 0x00780000db14783b */ /* 0x000fe80000000200 */
[----:B------:R-:W-:Y:S01]  /*21c0*/  LDSM.16.M88.4 R16, [R219+0x7c00] ;  /* 0x007c0000db10783b */ /* 0x000fe20000000200 */
[C---:B-----5:R-:W-:Y:S03]  /*21d0*/  HMMA.16816.F32 R48, R44.reuse, R128, RZ ;  /* 0x000000802c30723c */ /* 0x060fe600000018ff */
[----:B------:R-:W0:Y:S05]  /*21e0*/  LDGDEPBAR ;  /* 0x00000000000079af */ /* 0x000e2a0000000000 */
[C---:B------:R-:W-:Y:S08]  /*21f0*/  HMMA.16816.F32 R76, R44.reuse, R74, RZ ;  /* 0x0000004a2c4c723c */ /* 0x040ff000000018ff */
[----:B------:R-:W-:Y:S08]  /*2200*/  HMMA.16816.F32 R60, R44, R58, RZ ;  /* 0x0000003a2c3c723c */ /* 0x000ff000000018ff */
[----:B------:R-:W-:Y:S08]  /*2210*/  HMMA.16816.F32 R12, R124, R88, RZ ;  /* 0x000000587c0c723c */ /* 0x000ff000000018ff */
[----:B------:R-:W-:Y:S08]  /*2220*/  HMMA.16816.F32 R44, R44, R130, RZ ;  /* 0x000000822c2c723c */ /* 0x000ff000000018ff */
        /* <DEDUP_REMOVED lines=10> */
[----:B------:R-:W-:Y:S08]  /*22d0*/  HMMA.16816.F32 R84, R124, R72, RZ ;  /* 0x000000487c54723c */ /* 0x000ff000000018ff */
[C---:B------:R-:W-:Y:S08]  /*22e0*/  HMMA.16816.F32 R12, R120.reuse, R112, R12 ;  /* 0x00000070780c723c */ /* 0x040ff0000000180c */
[----:B------:R-:W-:Y:S08]  /*22f0*/  HMMA.16816.F32 R88, R120, R114, R88 ;  /* 0x000000727858723c */ /* 0x000ff00000001858 */
[C---:B------:R-:W-:Y:S08]  /*2300*/  HMMA.16816.F32 R72, R124.reuse, R74, RZ ;  /* 0x0000004a7c48723c */ /* 0x040ff000000018ff */
[C---:B------:R-:W-:Y:S08]  /*2310*/  HMMA.16816.F32 R68, R124.reuse, R56, RZ ;  /* 0x000000387c44723c */ /* 0x040ff000000018ff */
[----:B------:R-:W-:Y:S08]  /*2320*/  HMMA.16816.F32 R56, R124, R58, RZ ;  /* 0x0000003a7c38723c */ /* 0x000ff000000018ff */
[-C--:B--2---:R-:W-:Y:S08]  /*2330*/  HMMA.16816.F32 R12, R40, R28.reuse, R12 ;  /* 0x0000001c280c723c */ /* 0x084ff0000000180c */
[C---:B------:R-:W-:Y:S08]  /*2340*/  HMMA.16816.F32 R96, R36.reuse, R28, R96 ;  /* 0x0000001c2460723c */ /* 0x040ff00000001860 */
[-C--:B------:R-:W-:Y:S08]  /*2350*/  HMMA.16816.F32 R92, R36, R30.reuse, R92 ;  /* 0x0000001e245c723c */ /* 0x080ff0000000185c */
[----:B------:R-:W-:Y:S01]  /*2360*/  HMMA.16816.F32 R88, R40, R30, R88 ;  /* 0x0000001e2858723c */ /* 0x000fe20000001858 */
[----:B------:R-:W2:Y:S07]  /*2370*/  LDSM.16.M88.4 R28, [R238+0x7400] ;  /* 0x00740000ee1c783b */ /* 0x000eae0000000200 */
[C---:B------:R-:W-:Y:S08]  /*2380*/  HMMA.16816.F32 R84, R120.reuse, R108, R84 ;  /* 0x0000006c7854723c */ /* 0x040ff00000001854 */
[----:B------:R-:W-:Y:S01]  /*2390*/  HMMA.16816.F32 R72, R120, R110, R72 ;  /* 0x0000006e7848723c */ /* 0x000fe20000001848 */
[----:B------:R-:W-:Y:S07]  /*23a0*/  LDSM.16.M88.4 R108, [R220+0x5000] ;  /* 0x00500000dc6c783b */ /* 0x000fee0000000200 */
[C---:B------:R-:W-:Y:S08]  /*23b0*/  HMMA.16816.F32 R52, R124.reuse, R128, RZ ;  /* 0x000000807c34723c */ /* 0x040ff000000018ff */
[----:B------:R-:W-:Y:S01]  /*23c0*/  HMMA.16816.F32 R124, R124, R130, RZ ;  /* 0x000000827c7c723c */ /* 0x000fe200000018ff */
[----:B------:R-:W-:Y:S07]  /*23d0*/  LDSM.16.M88.4 R128, [R220+0x4000] ;  /* 0x00400000dc80783b */ /* 0x000fee0000000200 */
[C---:B------:R-:W-:Y:S08]  /*23e0*/  HMMA.16816.F32 R68, R120.reuse, R104, R68 ;  /* 0x000000687844723c */ /* 0x040ff00000001844 */
[----:B------:R-:W-:Y:S08]  /*23f0*/  HMMA.16816.F32 R56, R120, R106, R56 ;  /* 0x0000006a7838723c */ /* 0x000ff00000001838 */
[-C--:B-1----:R-:W-:Y:S01]  /*2400*/  HMMA.16816.F32 R104, R8, R4.reuse, R12 ;  /* 0x000000040868723c */ /* 0x082fe2000000180c */
[----:B------:R-:W-:Y:S07]  /*2410*/  LDSM.16.M88.4 R12, [R239+0x4000] ;  /* 0x00400000ef0c783b */ /* 0x000fee0000000200 */
[C---:B---3--:R-:W-:Y:S08]  /*2420*/  HMMA.16816.F32 R96, R116.reuse, R4, R96 ;  /* 0x000000047460723c */ /* 0x048ff00000001860 */
[-C--:B------:R-:W-:Y:S08]  /*2430*/  HMMA.16816.F32 R92, R116, R6.reuse, R92 ;  /* 0x00000006745c723c */ /* 0x080ff0000000185c */
[----:B------:R-:W-:Y:S01]  /*2440*/  HMMA.16816.F32 R88, R8, R6, R88 ;  /* 0x000000060858723c */ /* 0x000fe20000001858 */
[----:B------:R-:W1:Y:S07]  /*2450*/  LDSM.16.M88.4 R4, [R219+0x8400] ;  /* 0x00840000db04783b */ /* 0x000e6e0000000200 */
[C---:B------:R-:W-:Y:S08]  /*2460*/  HMMA.16816.F32 R80, R36.reuse, R24, R80 ;  /* 0x000000182450723c */ /* 0x040ff00000001850 */
[C---:B------:R-:W-:Y:S08]  /*2470*/  HMMA.16816.F32 R64, R36.reuse, R20, R64 ;  /* 0x000000142440723c */ /* 0x040ff00000001840 */
[C---:B------:R-:W-:Y:S08]  /*2480*/  HMMA.16816.F32 R48, R36.reuse, R16, R48 ;  /* 0x000000102430723c */ /* 0x040ff00000001830 */
[C---:B------:R-:W-:Y:S08]  /*2490*/  HMMA.16816.F32 R76, R36.reuse, R26, R76 ;  /* 0x0000001a244c723c */ /* 0x040ff0000000184c */
[C---:B------:R-:W-:Y:S08]  /*24a0*/  HMMA.16816.F32 R60, R36.reuse, R22, R60 ;  /* 0x00000016243c723c */ /* 0x040ff0000000183c */
[----:B------:R-:W-:Y:S01]  /*24b0*/  HMMA.16816.F32 R44, R36, R18, R44 ;  /* 0x00000012242c723c */ /* 0x000fe2000000182c */
[----:B------:R-:W3:Y:S07]  /*24c0*/  LDSM.16.M88.4 R36, [R238+0x7800] ;  /* 0x00780000ee24783b */ /* 0x000eee0000000200 */
[C---:B------:R-:W-:Y:S08]  /*24d0*/  HMMA.16816.F32 R84, R40.reuse, R24, R84 ;  /* 0x000000182854723c */ /* 0x040ff00000001854 */
[----:B------:R-:W-:Y:S01]  /*24e0*/  HMMA.16816.F32 R72, R40, R26, R72 ;  /* 0x0000001a2848723c */ /* 0x000fe20000001848 */
[----:B------:R-:W-:Y:S07]  /*24f0*/  LDSM.16.M88.4 R24, [R239+0x5000] ;  /* 0x00500000ef18783b */ /* 0x000fee0000000200 */
[C---:B------:R-:W-:Y:S01]  /*2500*/  HMMA.16816.F32 R132, R120.reuse, R100, R52 ;  /* 0x000000647884723c */ /* 0x040fe20000001834 */
[----:B------:R-:W-:Y:S07]  /*2510*/  LDSM.16.M88.4 R52, [R219+0x8000] ;  /* 0x00800000db34783b */ /* 0x000fee0000000200 */
[----:B------:R-:W-:Y:S01]  /*2520*/  HMMA.16816.F32 R124, R120, R102, R124 ;  /* 0x00000066787c723c */ /* 0x000fe2000000187c */
[----:B------:R-:W-:Y:S07]  /*2530*/  LDSM.16.M88.4 R100, [R238+0x8000] ;  /* 0x00800000ee64783b */ /* 0x000fee0000000200 */
[C---:B------:R-:W-:Y:S08]  /*2540*/  HMMA.16816.F32 R68, R40.reuse, R20, R68 ;  /* 0x000000142844723c */ /* 0x040ff00000001844 */
[----:B------:R-:W-:Y:S01]  /*2550*/  HMMA.16816.F32 R56, R40, R22, R56 ;  /* 0x000000162838723c */ /* 0x000fe20000001838 */
[----:B------:R-:W4:Y:S07]  /*2560*/  LDSM.16.M88.4 R20, [R238+0x7c00] ;  /* 0x007c0000ee14783b */ /* 0x000f2e0000000200 */
[C---:B--2---:R-:W-:Y:S08]  /*2570*/  HMMA.16816.F32 R80, R116.reuse, R28, R80 ;  /* 0x0000001c7450723c */ /* 0x044ff00000001850 */
[----:B------:R-:W-:Y:S08]  /*2580*/  HMMA.16816.F32 R76, R116, R30, R76 ;  /* 0x0000001e744c723c */ /* 0x000ff0000000184c */
[C---:B------:R-:W-:Y:S08]  /*2590*/  HMMA.16816.F32 R84, R8.reuse, R28, R84 ;  /* 0x0000001c0854723c */ /* 0x040ff00000001854 */
[----:B------:R-:W-:Y:S01]  /*25a0*/  HMMA.16816.F32 R72, R8, R30, R72 ;  /* 0x0000001e0848723c */ /* 0x000fe20000001848 */
[----:B------:R-:W2:Y:S07]  /*25b0*/  LDSM.16.M88.4 R28, [R219+0x8800] ;  /* 0x00880000db1c783b */ /* 0x000eae0000000200 */
[C---:B------:R-:W-:Y:S08]  /*25c0*/  HMMA.16816.F32 R132, R40.reuse, R16, R132 ;  /* 0x000000102884723c */ /* 0x040ff00000001884 */
[----:B------:R-:W-:Y:S01]  /*25d0*/  HMMA.16816.F32 R124, R40, R18, R124 ;  /* 0x00000012287c723c */ /* 0x000fe2000000187c */
[----:B------:R-:W5:Y:S07]  /*25e0*/  LDSM.16.M88.4 R16, [R238+0x8400] ;  /* 0x00840000ee10783b */ /* 0x000f6e0000000200 */
[-C--:B-1----:R-:W-:Y:S08]  /*25f0*/  HMMA.16816.F32 R84, R128, R4.reuse, R84 ;  /* 0x000000048054723c */ /* 0x082ff00000001854 */
[----:B------:R-:W-:Y:S08]  /*2600*/  HMMA.16816.F32 R80, R108, R4, R80 ;  /* 0x000000046c50723c */ /* 0x000ff00000001850 */
[-C--:B------:R-:W-:Y:S08]  /*2610*/  HMMA.16816.F32 R72, R128, R6.reuse, R72 ;  /* 0x000000068048723c */ /* 0x080ff00000001848 */
[----:B------:R-:W-:Y:S01]  /*2620*/  HMMA.16816.F32 R76, R108, R6, R76 ;  /* 0x000000066c4c723c */ /* 0x000fe2000000184c */
[----:B------:R-:W1:Y:S07]  /*2630*/  LDSM.16.M88.4 R4, [R238+0x8800] ;  /* 0x00880000ee04783b */ /* 0x000e6e0000000200 */
[-C--:B---3--:R-:W-:Y:S08]  /*2640*/  HMMA.16816.F32 R64, R116, R36.reuse, R64 ;  /* 0x000000247440723c */ /* 0x088ff00000001840 */
[C---:B------:R-:W-:Y:S08]  /*2650*/  HMMA.16816.F32 R68, R8.reuse, R36, R68 ;  /* 0x000000240844723c */ /* 0x040ff00000001844 */
[C---:B------:R-:W-:Y:S08]  /*2660*/  HMMA.16816.F32 R56, R8.reuse, R38, R56 ;  /* 0x000000260838723c */ /* 0x040ff00000001838 */
[C---:B----4-:R-:W-:Y:S08]  /*2670*/  HMMA.16816.F32 R132, R8.reuse, R20, R132 ;  /* 0x000000140884723c */ /* 0x050ff00000001884 */
[----:B------:R-:W-:Y:S01]  /*2680*/  HMMA.16816.F32 R124, R8, R22, R124 ;  /* 0x00000016087c723c */ /* 0x000fe2000000187c */
[----:B------:R-:W3:Y:S07]  /*2690*/  LDSM.16.M88.4 R8, [R219+0x8c00] ;  /* 0x008c0000db08783b */ /* 0x000eee0000000200 */
[----:B------:R-:W-:Y:S08]  /*26a0*/  HMMA.16816.F32 R88, R128, R54, R88 ;  /* 0x000000368058723c */ /* 0x000ff00000001858 */
[-C--:B------:R-:W-:Y:S08]  /*26b0*/  HMMA.16816.F32 R96, R108, R52.reuse, R96 ;  /* 0x000000346c60723c */ /* 0x080ff00000001860 */
[----:B------:R-:W-:Y:S08]  /*26c0*/  HMMA.16816.F32 R104, R128, R52, R104 ;  /* 0x000000348068723c */ /* 0x000ff00000001868 */
[C---:B------:R-:W-:Y:S08]  /*26d0*/  HMMA.16816.F32 R92, R108.reuse, R54, R92 ;  /* 0x000000366c5c723c */ /* 0x040ff0000000185c */
[-C--:B--2---:R-:W-:Y:S08]  /*26e0*/  HMMA.16816.F32 R64, R108, R28.reuse, R64 ;  /* 0x0000001c6c40723c */ /* 0x084ff00000001840 */
[----:B------:R-:W-:Y:S08]  /*26f0*/  HMMA.16816.F32 R68, R128, R28, R68 ;  /* 0x0000001c8044723c */ /* 0x000ff00000001844 */
[-C--:B-----5:R-:W-:Y:S08]  /*2700*/  HMMA.16816.F32 R84, R12, R16.reuse, R84 ;  /* 0x000000100c54723c */ /* 0x0a0ff00000001854 */
[----:B------:R-:W-:Y:S08]  /*2710*/  HMMA.16816.F32 R80, R24, R16, R80 ;  /* 0x000000101850723c */ /* 0x000ff00000001850 */
[----:B------:R-:W-:Y:S03]  /*2720*/  HMMA.16816.F32 R72, R12, R18, R72 ;  /* 0x000000120c48723c */ /* 0x000fe60000001848 */
[----:B------:R-:W-:-:S04]  /*2730*/  FMUL.FTZ R86, R86, UR7 ;  /* 0x0000000756567c20 */ /* 0x000fc80008410000 */
[----:B------:R-:W2:Y:S01]  /*2740*/  MUFU.TANH R205, R86 ;  /* 0x0000005600cd7308 */ /* 0x000ea20000002400 */
[----:B------:R-:W-:Y:S01]  /*2750*/  HMMA.16816.F32 R76, R24, R18, R76 ;  /* 0x00000012184c723c */ /* 0x000fe2000000184c */
[----:B------:R-:W4:Y:S01]  /*2760*/  LDSM.16.M88.4 R16, [R238+0x8c00] ;  /* 0x008c0000ee10783b */ /* 0x000f220000000200 */
[----:B------:R-:W-:-:S04]  /*2770*/  DEPBAR.LE SB0, 0x0 ;  /* 0x000080000000791a */ /* 0x000fc80000000000 */
[----:B------:R-:W-:Y:S01]  /*2780*/  FMUL.FTZ R80, R80, UR7 ;  /* 0x0000000750507c20 */ /* 0x000fe20008410000 */
[----:B------:R-:W-:Y:S01]  /*2790*/  FMUL.FTZ R81, R81, UR7 ;  /* 0x0000000751517c20 */ /* 0x000fe20008410000 */
[C---:B------:R-:W-:Y:S01]  /*27a0*/  HMMA.16816.F32 R60, R116.reuse, R38, R60 ;  /* 0x00000026743c723c */ /* 0x040fe2000000183c */
[----:B------:R-:W-:Y:S01]  /*27b0*/  FMUL.FTZ R82, R82, UR7 ;  /* 0x0000000752527c20 */ /* 0x000fe20008410000 */
[----:B------:R-:W-:Y:S01]  /*27c0*/  FMUL.FTZ R83, R83, UR7 ;  /* 0x0000000753537c20 */ /* 0x000fe20008410000 */
[----:B------:R-:W-:Y:S01]  /*27d0*/  FMUL.FTZ R72, R72, UR7 ;  /* 0x0000000748487c20 */ /* 0x000fe20008410000 */
[----:B------:R-:W-:Y:S01]  /*27e0*/  FMUL.FTZ R73, R73, UR7 ;  /* 0x0000000749497c20 */ /* 0x000fe20008410000 */
[----:B------:R-:W-:Y:S01]  /*27f0*/  FMUL.FTZ R28, R74, UR7 ;  /* 0x000000074a1c7c20 */ /* 0x000fe20008410000 */
[----:B------:R-:W-:Y:S01]  /*2800*/  FMUL.FTZ R29, R75, UR7 ;  /* 0x000000074b1d7c20 */ /* 0x000fe20008410000 */
[----:B------:R-:W1:Y:S01]  /*2810*/  MUFU.TANH R80, R80 ;  /* 0x0000005000507308 */ /* 0x000e620000002400 */
[----:B------:R-:W-:Y:S01]  /*2820*/  HMMA.16816.F32 R48, R116, R20, R48 ;  /* 0x000000147430723c */ /* 0x000fe20000001830 */
[----:B------:R-:W-:-:S06]  /*2830*/  FMUL.FTZ R21, R87, UR7 ;  /* 0x0000000757157c20 */ /* 0x000fcc0008410000 */
[----:B------:R-:W1:Y:S01]  /*2840*/  MUFU.TANH R21, R21 ;  /* 0x0000001500157308 */ /* 0x000e620000002400 */
[----:B------:R-:W-:Y:S01]  /*2850*/  HMMA.16816.F32 R44, R116, R22, R44 ;  /* 0x00000016742c723c */ /* 0x000fe2000000182c */
[----:B------:R-:W-:Y:S01]  /*2860*/  FMUL.FTZ R22, R84, UR7 ;  /* 0x0000000754167c20 */ /* 0x000fe20008410000 */
[----:B------:R-:W-:-:S05]  /*2870*/  FMUL.FTZ R23, R85, UR7 ;  /* 0x0000000755177c20 */ /* 0x000fca0008410000 */
[----:B------:R-:W1:Y:S01]  /*2880*/  MUFU.TANH R22, R22 ;  /* 0x0000001600167308 */ /* 0x000e620000002400 */
[----:B------:R-:W-:Y:S07]  /*2890*/  HMMA.16816.F32 R88, R12, R102, R88 ;  /* 0x000000660c58723c */ /* 0x000fee0000001858 */
[----:B------:R-:W1:Y:S01]  /*28a0*/  MUFU.TANH R23, R23 ;  /* 0x0000001700177308 */ /* 0x000e620000002400 */
[----:B------:R-:W-:Y:S07]  /*28b0*/  HMMA.16816.F32 R56, R128, R30, R56 ;  /* 0x0000001e8038723c */ /* 0x000fee0000001838 */
[----:B------:R-:W1:Y:S01]  /*28c0*/  MUFU.TANH R81, R81 ;  /* 0x0000005100517308 */ /* 0x000e620000002400 */
[----:B------:R-:W-:Y:S03]  /*28d0*/  HMMA.16816.F32 R96, R24, R100, R96 ;  /* 0x000000641860723c */ /* 0x000fe60000001860 */
[----:B------:R-:W-:Y:S01]  /*28e0*/  FMUL.FTZ R89, R89, UR7 ;  /* 0x0000000759597c20 */ /* 0x000fe20008410000 */
[----:B------:R-:W-:Y:S01]  /*28f0*/  FMUL.FTZ R88, R88, UR7 ;  /* 0x0000000758587c20 */ /* 0x000fe20008410000 */
[----:B------:R-:W-:-:S02]  /*2900*/  FMUL.FTZ R36, R91, UR7 ;  /* 0x000000075b247c20 */ /* 0x000fc40008410000 */
[----:B------:R-:W1:Y:S01]  /*2910*/  MUFU.TANH R82, R82 ;  /* 0x0000005200527308 */ /* 0x000e620000002400 */
[----:B------:R-:W-:Y:S07]  /*2920*/  HMMA.16816.F32 R104, R12, R100, R104 ;  /* 0x000000640c68723c */ /* 0x000fee0000001868 */
[----:B------:R-:W2:Y:S01]  /*2930*/  MUFU.TANH R88, R88 ;  /* 0x0000005800587308 */ /* 0x000ea20000002400 */
[----:B------:R-:W-:Y:S03]  /*2940*/  HMMA.16816.F32 R92, R24, R102, R92 ;  /* 0x00000066185c723c */ /* 0x000fe6000000185c */
[----:B------:R-:W-:Y:S01]  /*2950*/  FMUL.FTZ R52, R96, UR7 ;  /* 0x0000000760347c20 */ /* 0x000fe20008410000 */
[----:B------:R-:W-:Y:S01]  /*2960*/  FMUL.FTZ R53, R97, UR7 ;  /* 0x0000000761357c20 */ /* 0x000fe20008410000 */
[----:B------:R-:W-:Y:S01]  /*2970*/  FMUL.FTZ R54, R98, UR7 ;  /* 0x0000000762367c20 */ /* 0x000fe20008410000 */
[----:B------:R-:W-:Y:S01]  /*2980*/  FMUL.FTZ R55, R99, UR7 ;  /* 0x0000000763377c20 */ /* 0x000fe20008410000 */
[----:B------:R5:W2:Y:S01]  /*2990*/  MUFU.TANH R96, R89 ;  /* 0x0000005900607308 */ /* 0x000aa20000002400 */
[-C--:B-1----:R-:W-:Y:S03]  /*29a0*/  HMMA.16816.F32 R68, R12, R4.reuse, R68 ;  /* 0x000000040c44723c */ /* 0x082fe60000001844 */
[----:B------:R-:W-:Y:S01]  /*29b0*/  FMUL.FTZ R40, R104, UR7 ;  /* 0x0000000768287c20 */ /* 0x000fe20008410000 */
[----:B------:R-:W-:Y:S01]  /*29c0*/  FMUL.FTZ R42, R105, UR7 ;  /* 0x00000007692a7c20 */ /* 0x000fe20008410000 */
[----:B------:R-:W-:Y:S01]  /*29d0*/  FMUL.FTZ R41, R106, UR7 ;  /* 0x000000076a297c20 */ /* 0x000fe20008410000 */
[----:B------:R-:W-:Y:S01]  /*29e0*/  FMUL.FTZ R43, R107, UR7 ;  /* 0x000000076b2b7c20 */ /* 0x000fe20008410000 */
[----:B------:R-:W1:Y:S01]  /*29f0*/  MUFU.TANH R52, R52 ;  /* 0x0000003400347308 */ /* 0x000e620000002400 */
[----:B------:R-:W-:Y:S01]  /*2a00*/  HMMA.16816.F32 R64, R24, R4, R64 ;  /* 0x000000041840723c */ /* 0x000fe20000001840 */
[----:B------:R-:W-:-:S02]  /*2a10*/  SHF.L.U32 R4, R0, 0x1, RZ ;  /* 0x0000000100047819 */ /* 0x000fc400000006ff */
[----:B------:R-:W-:Y:S01]  /*2a20*/  FMUL.FTZ R37, R92, UR7 ;  /* 0x000000075c257c20 */ /* 0x000fe20008410000 */
[----:B------:R-:W-:Y:S01]  /*2a30*/  FMUL.FTZ R38, R93, UR7 ;  /* 0x000000075d267c20 */ /* 0x000fe20008410000 */
[----:B------:R-:W-:Y:S01]  /*2a40*/  FMUL.FTZ R39, R94, UR7 ;  /* 0x000000075e277c20 */ /* 0x000fe20008410000 */
[----:B------:R-:W-:Y:S01]  /*2a50*/  FMUL.FTZ R20, R95, UR7 ;  /* 0x000000075f147c20 */ /* 0x000fe20008410000 */
[----:B------:R-:W-:Y:S01]  /*2a60*/  LOP3.LUT R4, R4, 0x6, RZ, 0xc0, !PT ;  /* 0x0000000604047812 */ /* 0x000fe200078ec0ff */
[C---:B------:R-:W-:Y:S01]  /*2a70*/  HMMA.16816.F32 R60, R108.reuse, R30, R60 ;  /* 0x0000001e6c3c723c */ /* 0x040fe2000000183c */
[----:B-----5:R-:W-:Y:S01]  /*2a80*/  FMUL.FTZ R89, R90, UR7 ;  /* 0x000000075a597c20 */ /* 0x020fe20008410000 */
[----:B------:R-:W-:Y:S01]  /*2a90*/  FMUL.FTZ R30, R76, UR7 ;  /* 0x000000074c1e7c20 */ /* 0x000fe20008410000 */
[----:B------:R-:W-:Y:S01]  /*2aa0*/  FMUL.FTZ R31, R77, UR7 ;  /* 0x000000074d1f7c20 */ /* 0x000fe20008410000 */
[----:B------:R-:W-:Y:S01]  /*2ab0*/  FMUL.FTZ R68, R68, UR7 ;  /* 0x0000000744447c20 */ /* 0x000fe20008410000 */
[----:B------:R-:W-:Y:S01]  /*2ac0*/  FMUL.FTZ R69, R69, UR7 ;  /* 0x0000000745457c20 */ /* 0x000fe20008410000 */
[----:B------:R-:W-:Y:S01]  /*2ad0*/  FMUL.FTZ R70, R70, UR7 ;  /* 0x0000000746467c20 */ /* 0x000fe20008410000 */
[----:B------:R-:W-:Y:S01]  /*2ae0*/  FMUL.FTZ R71, R71, UR7 ;  /* 0x0000000747477c20 */ /* 0x000fe20008410000 */
[----:B---3--:R-:W-:Y:S01]  /*2af0*/  HMMA.16816.F32 R48, R108, R8, R48 ;  /* 0x000000086c30723c */ /* 0x008fe20000001830 */
[----:B------:R-:W3:Y:S01]  /*2b00*/  MUFU.TANH R40, R40 ;  /* 0x0000002800287308 */ /* 0x000ee20000002400 */
[----:B------:R-:W-:-:S02]  /*2b10*/  IMAD R164, R216, 0x40, R4 ;  /* 0x00000040d8a47824 */ /* 0x000fc400078e0204 */
[----:B------:R-:W-:Y:S01]  /*2b20*/  FMUL.FTZ R64, R64, UR7 ;  /* 0x0000000740407c20 */ /* 0x000fe20008410000 */
[----:B------:R-:W-:Y:S01]  /*2b30*/  FMUL.FTZ R65, R65, UR7 ;  /* 0x0000000741417c20 */ /* 0x000fe20008410000 */
[----:B------:R-:W-:Y:S01]  /*2b40*/  FMUL.FTZ R66, R66, UR7 ;  /* 0x0000000742427c20 */ /* 0x000fe20008410000 */
[----:B------:R-:W-:Y:S01]  /*2b50*/  FMUL.FTZ R67, R67, UR7 ;  /* 0x0000000743437c20 */ /* 0x000fe20008410000 */
[----:B------:R-:W-:Y:S01]  /*2b60*/  IADD3 R4, PT, PT, R164, -0x40, RZ ;  /* 0xffffffc0a4047810 */ /* 0x000fe20007ffe0ff */
[----:B------:R-:W-:Y:S01]  /*2b70*/  HMMA.16816.F32 R44, R108, R10, R44 ;  /* 0x0000000a6c2c723c */ /* 0x000fe2000000182c */
[----:B------:R-:W1:Y:S02]  /*2b80*/  MUFU.TANH R42, R42 ;  /* 0x0000002a002a7308 */ /* 0x000e640000002400 */
[C---:B------:R-:W-:Y:S02]  /*2b90*/  ISETP.GE.AND P4, PT, R4.reuse, R231, PT ;  /* 0x000000e70400720c */ /* 0x040fe40003f86270 */
[----:B------:R-:W-:-:S02]  /*2ba0*/  ISETP.GE.AND P3, PT, R4, R223, PT ;  /* 0x000000df0400720c */ /* 0x000fc40003f66270 */
[C---:B------:R-:W-:Y:S01]  /*2bb0*/  ISETP.GE.AND P2, PT, R4.reuse, R222, PT ;  /* 0x000000de0400720c */ /* 0x040fe20003f46270 */
[----:B------:R-:W-:Y:S01]  /*2bc0*/  HMMA.16816.F32 R132, R128, R8, R132 ;  /* 0x000000088084723c */ /* 0x000fe20000001884 */
[----:B------:R-:W1:Y:S01]  /*2bd0*/  MUFU.TANH R41, R41 ;  /* 0x0000002900297308 */ /* 0x000e620000002400 */
[----:B------:R-:W-:-:S06]  /*2be0*/  ISETP.GE.AND P1, PT, R4, R217, PT ;  /* 0x000000d90400720c */ /* 0x000fcc0003f26270 */
[----:B------:R-:W-:Y:S01]  /*2bf0*/  HMMA.16816.F32 R124, R128, R10, R124 ;  /* 0x0000000a807c723c */ /* 0x000fe2000000187c */
[----:B------:R-:W-:Y:S01]  /*2c00*/  FMUL.FTZ R11, R78, UR7 ;  /* 0x000000074e0b7c20 */ /* 0x000fe20008410000 */
[----:B------:R-:W-:Y:S01]  /*2c10*/  FMUL.FTZ R10, R79, UR7 ;  /* 0x000000074f0a7c20 */ /* 0x000fe20008410000 */
[----:B------:R-:W1:Y:S05]  /*2c20*/  MUFU.TANH R43, R43 ;  /* 0x0000002b002b7308 */ /* 0x000e6a0000002400 */
[-C--:B------:R-:W-:Y:S03]  /*2c30*/  HMMA.16816.F32 R56, R12, R6.reuse, R56 ;  /* 0x000000060c38723c */ /* 0x080fe60000001838 */
[----:B------:R-:W1:Y:S05]  /*2c40*/  MUFU.TANH R53, R53 ;  /* 0x0000003500357308 */ /* 0x000e6a0000002400 */
[C---:B------:R-:W-:Y:S03]  /*2c50*/  HMMA.16816.F32 R60, R24.reuse, R6, R60 ;  /* 0x00000006183c723c */ /* 0x040fe6000000183c */
[----:B------:R-:W1:Y:S05]  /*2c60*/  MUFU.TANH R54, R54 ;  /* 0x0000003600367308 */ /* 0x000e6a0000002400 */
[----:B----4-:R-:W-:Y:S03]  /*2c70*/  HMMA.16816.F32 R48, R24, R16, R48 ;  /* 0x000000101830723c */ /* 0x010fe60000001830 */
[----:B------:R-:W4:Y:S01]  /*2c80*/  MUFU.TANH R55, R55 ;  /* 0x0000003700377308 */ /* 0x000f220000002400 */
[----:B------:R-:W-:-:S04]  /*2c90*/  FMUL.FTZ R56, R56, UR7 ;  /* 0x0000000738387c20 */ /* 0x000fc80008410000 */
[----:B------:R-:W-:Y:S03]  /*2ca0*/  HMMA.16816.F32 R44, R24, R18, R44 ;  /* 0x00000012182c723c */ /* 0x000fe6000000182c */
[----:B------:R-:W1:Y:S05]  /*2cb0*/  MUFU.TANH R89, R89 ;  /* 0x0000005900597308 */ /* 0x000e6a0000002400 */
[C---:B------:R-:W-:Y:S03]  /*2cc0*/  HMMA.16816.F32 R132, R12.reuse, R16, R132 ;  /* 0x000000100c84723c */ /* 0x040fe60000001884 */
[----:B------:R-:W1:Y:S05]  /*2cd0*/  MUFU.TANH R36, R36 ;  /* 0x0000002400247308 */ /* 0x000e6a0000002400 */
[----:B------:R-:W-:Y:S03]  /*2ce0*/  HMMA.16816.F32 R124, R12, R18, R124 ;  /* 0x000000120c7c723c */ /* 0x000fe6000000187c */
[----:B------:R-:W1:Y:S08]  /*2cf0*/  MUFU.TANH R37, R37 ;  /* 0x0000002500257308 */ /* 0x000e700000002400 */
        /* <DEDUP_REMOVED lines=21> */
[-C--:B------:R-:W-:Y:S02]  /*2e50*/  IMAD R138, R138, R4.reuse, RZ ;  /* 0x000000048a8a7224 */ /* 0x080fe400078e02ff */
[----:B------:R-:W-:-:S04]  /*2e60*/  IMAD.WIDE.U32 R4, R139, R4, RZ ;  /* 0x000000048b047225 */ /* 0x000fc800078e00ff */
[----:B------:R-:W-:Y:S01]  /*2e70*/  IMAD.IADD R138, R5, 0x1, R138 ;  /* 0x00000001058a7824 */ /* 0x000fe200078e028a */
        /* <DEDUP_REMOVED lines=16> */
.L_x_504:
[----:B------:R-:W-:Y:S01]  /*2f80*/  VIADD R15, R164, 0xffffffc8 ;  /* 0xffffffc8a40f7836 */ /* 0x000fe20000000000 */
[----:B------:R-:W-:Y:S01]  /*2f90*/  FSEL R40, R40, -INF , !P4 ;  /* 0xff80000028287808 */ /* 0x000fe20006000000 */
[C---:B------:R-:W-:Y:S01]  /*2fa0*/  VIADD R16, R164.reuse, 0xffffffc1 ;  /* 0xffffffc1a4107836 */ /* 0x040fe20000000000 */
[----:B------:R-:W3:Y:S01]  /*2fb0*/  MUFU.TANH R197, R56 ;  /* 0x0000003800c57308 */ /* 0x000ee20000002400 */
[C---:B------:R-:W-:Y:S01]  /*2fc0*/  VIADD R13, R164.reuse, 0xffffffd0 ;  /* 0xffffffd0a40d7836 */ /* 0x040fe20000000000 */
[-C--:B------:R-:W-:Y:S01]  /*2fd0*/  ISETP.GE.AND P4, PT, R15, R231.reuse, PT ;  /* 0x000000e70f00720c */ /* 0x080fe20003f86270 */
[----:B------:R-:W-:Y:S01]  /*2fe0*/  VIADD R14, R164, 0xffffffc9 ;  /* 0xffffffc9a40e7836 */ /* 0x000fe20000000000 */
[-C--:B------:R-:W-:Y:S01]  /*2ff0*/  ISETP.GE.AND P0, PT, R16, R231.reuse, PT ;  /* 0x000000e71000720c */ /* 0x080fe20003f06270 */
[----:B------:R-:W-:Y:S01]  /*3000*/  VIADD R26, R164, 0xffffffd8 ;  /* 0xffffffd8a41a7836 */ /* 0x000fe20000000000 */
[----:B------:R-:W-:Y:S01]  /*3010*/  FSEL R88, R88, -INF , !P4 ;  /* 0xff80000058587808 */ /* 0x000fe20006000000 */
[----:B------:R-:W-:Y:S01]  /*3020*/  FMUL.FTZ R132, R132, UR7 ;  /* 0x0000000784847c20 */ /* 0x000fe20008410000 */
[-C--:B------:R-:W-:Y:S01]  /*3030*/  ISETP.GE.AND P4, PT, R13, R231.reuse, PT ;  /* 0x000000e70d00720c */ /* 0x080fe20003f86270 */
[----:B------:R-:W-:Y:S01]  /*3040*/  VIADD R12, R164, 0xffffffd1 ;  /* 0xffffffd1a40c7836 */ /* 0x000fe20000000000 */
[----:B-1----:R-:W-:Y:S01]  /*3050*/  FSEL R42, R42, -INF , !P0 ;  /* 0xff8000002a2a7808 */ /* 0x002fe20004000000 */
[----:B------:R-:W-:Y:S01]  /*3060*/  VIADD R24, R164, 0xffffffe0 ;  /* 0xffffffe0a4187836 */ /* 0x000fe20000000000 */
[-C--:B------:R-:W-:Y:S01]  /*3070*/  ISETP.GE.AND P0, PT, R14, R231.reuse, PT ;  /* 0x000000e70e00720c */ /* 0x080fe20003f06270 */
[----:B------:R-:W-:Y:S01]  /*3080*/  FMUL.FTZ R57, R57, UR7 ;  /* 0x0000000739397c20 */ /* 0x000fe20008410000 */
[----:B------:R-:W-:Y:S01]  /*3090*/  FSEL R22, R22, -INF , !P4 ;  /* 0xff80000016167808 */ /* 0x000fe20006000000 */
[----:B------:R-:W1:Y:S01]  /*30a0*/  MUFU.TANH R200, R132 ;  /* 0x0000008400c87308 */ /* 0x000e620000002400 */
[-C--:B------:R-:W-:Y:S01]  /*30b0*/  ISETP.GE.AND P4, PT, R26, R231.reuse, PT ;  /* 0x000000e71a00720c */ /* 0x080fe20003f86270 */
[----:B------:R-:W-:Y:S01]  /*30c0*/  FMUL.FTZ R124, R124, UR7 ;  /* 0x000000077c7c7c20 */ /* 0x000fe20008410000 */
[----:B------:R-:W-:Y:S01]  /*30d0*/  FSEL R96, R96, -INF , !P0 ;  /* 0xff80000060607808 */ /* 0x000fe20004000000 */
[----:B------:R-:W-:Y:S01]  /*30e0*/  VIADD R25, R164, 0xffffffd9 ;  /* 0xffffffd9a4197836 */ /* 0x000fe20000000000 */
[-C--:B------:R-:W-:Y:S01]  /*30f0*/  ISETP.GE.AND P0, PT, R12, R231.reuse, PT ;  /* 0x000000e70c00720c */ /* 0x080fe20003f06270 */
[----:B--2---:R-:W-:Y:S01]  /*3100*/  VIADD R7, R164, 0xffffffe8 ;  /* 0xffffffe8a4077836 */ /* 0x004fe20000000000 */
[----:B------:R-:W-:Y:S01]  /*3110*/  FSEL R8, R72, -INF , !P4 ;  /* 0xff80000048087808 */ /* 0x000fe20006000000 */
[----:B------:R-:W2:Y:S01]  /*3120*/  MUFU.TANH R199, R57 ;  /* 0x0000003900c77308 */ /* 0x000ea20000002400 */
[-C--:B------:R-:W-:Y:S01]  /*3130*/  ISETP.GE.AND P4, PT, R24, R231.reuse, PT ;  /* 0x000000e71800720c */ /* 0x080fe20003f86270 */
[----:B------:R-:W-:Y:S01]  /*3140*/  FMUL.FTZ R133, R133, UR7 ;  /* 0x0000000785857c20 */ /* 0x000fe20008410000 */
[----:B------:R-:W-:Y:S01]  /*3150*/  FSEL R9, R23, -INF , !P0 ;  /* 0xff80000017097808 */ /* 0x000fe20004000000 */
[C---:B------:R-:W-:Y:S01]  /*3160*/  VIADD R19, R164.reuse, 0xffffffe1 ;  /* 0xffffffe1a4137836 */ /* 0x040fe20000000000 */
[-C--:B------:R-:W-:Y:S01]  /*3170*/  ISETP.GE.AND P0, PT, R25, R231.reuse, PT ;  /* 0x000000e71900720c */ /* 0x080fe20003f06270 */
[C---:B------:R-:W-:Y:S01]  /*3180*/  VIADD R5, R164.reuse, 0xfffffff0 ;  /* 0xfffffff0a4057836 */ /* 0x040fe20000000000 */
[----:B------:R-:W-:Y:S01]  /*3190*/  FSEL R173, R173, -INF , !P4 ;  /* 0xff800000adad7808 */ /* 0x000fe20006000000 */
[----:B------:R-:W4:Y:S01]  /*31a0*/  MUFU.TANH R180, R124 ;  /* 0x0000007c00b47308 */ /* 0x000f220000002400 */
[-C--:B------:R-:W-:Y:S01]  /*31b0*/  ISETP.GE.AND P4, PT, R7, R231.reuse, PT ;  /* 0x000000e70700720c */ /* 0x080fe20003f86270 */
[----:B------:R-:W-:Y:S01]  /*31c0*/  FMUL.FTZ R125, R125, UR7 ;  /* 0x000000077d7d7c20 */ /* 0x000fe20008410000 */
[----:B------:R-:W-:Y:S01]  /*31d0*/  FSEL R64, R73, -INF , !P0 ;  /* 0xff80000049407808 */ /* 0x000fe20004000000 */
[C---:B------:R-:W-:Y:S01]  /*31e0*/  VIADD R6, R164.reuse, 0xffffffe9 ;  /* 0xffffffe9a4067836 */ /* 0x040fe20000000000 */
[-C--:B------:R-:W-:Y:S01]  /*31f0*/  ISETP.GE.AND P0, PT, R19, R231.reuse, PT ;  /* 0x000000e71300720c */ /* 0x080fe20003f06270 */
[C---:B------:R-:W-:Y:S01]  /*3200*/  VIADD R27, R164.reuse, 0xfffffff8 ;  /* 0xfffffff8a41b7836 */ /* 0x040fe20000000000 */
[----:B---3--:R-:W-:Y:S01]  /*3210*/  FSEL R197, R197, -INF , !P4 ;  /* 0xff800000c5c57808 */ /* 0x008fe20006000000 */
[----:B------:R-:W3:Y:S01]  /*3220*/  MUFU.TANH R182, R133 ;  /* 0x0000008500b67308 */ /* 0x000ee20000002400 */
[-C--:B------:R-:W-:Y:S01]  /*3230*/  ISETP.GE.AND P4, PT, R5, R231.reuse, PT ;  /* 0x000000e70500720c */ /* 0x080fe20003f86270 */
[----:B------:R-:W-:Y:S01]  /*3240*/  VIADD R4, R164, 0xfffffff1 ;  /* 0xfffffff1a4047836 */ /* 0x000fe20000000000 */
[----:B------:R-:W-:Y:S01]  /*3250*/  FSEL R194, R194, -INF , !P0 ;  /* 0xff800000c2c27808 */ /* 0x000fe20004000000 */
[----:B------:R-:W-:Y:S01]  /*3260*/  VIADD R23, R164, 0xfffffff9 ;  /* 0xfffffff9a4177836 */ /* 0x000fe20000000000 */
[-C--:B------:R-:W-:Y:S01]  /*3270*/  ISETP.GE.AND P0, PT, R6, R231.reuse, PT ;  /* 0x000000e70600720c */ /* 0x080fe20003f06270 */
[----:B------:R-:W-:Y:S01]  /*3280*/  FMUL.FTZ R60, R60, UR7 ;  /* 0x000000073c3c7c20 */ /* 0x000fe20008410000 */
[----:B-1----:R-:W-:Y:S01]  /*3290*/  FSEL R200, R200, -INF , !P4 ;  /* 0xff800000c8c87808 */ /* 0x002fe20006000000 */
[----:B------:R-:W1:Y:S01]  /*32a0*/  MUFU.TANH R175, R125 ;  /* 0x0000007d00af7308 */ /* 0x000e620000002400 */
[-C--:B------:R-:W-:Y:S01]  /*32b0*/  ISETP.GE.AND P4, PT, R27, R231.reuse, PT ;  /* 0x000000e71b00720c */ /* 0x080fe20003f86270 */
[----:B------:R-:W-:Y:S01]  /*32c0*/  FMUL.FTZ R48, R48, UR7 ;  /* 0x0000000730307c20 */ /* 0x000fe20008410000 */
[----:B--2---:R-:W-:Y:S01]  /*32d0*/  FSEL R199, R199, -INF , !P0 ;  /* 0xff800000c7c77808 */ /* 0x004fe20004000000 */
[----:B------:R-:W-:Y:S01]  /*32e0*/  FMUL.FTZ R61, R61, UR7 ;  /* 0x000000073d3d7c20 */ /* 0x000fe20008410000 */
[----:B------:R-:W-:Y:S01]  /*32f0*/  ISETP.GE.AND P0, PT, R4, R231, PT ;  /* 0x000000e70400720c */ /* 0x000fe20003f06270 */
[----:B------:R-:W-:Y:S01]  /*3300*/  FMUL.FTZ R44, R44, UR7 ;  /* 0x000000072c2c7c20 */ /* 0x000fe20008410000 */
[----:B----4-:R-:W-:Y:S01]  /*3310*/  FSEL R180, R180, -INF , !P4 ;  /* 0xff800000b4b47808 */ /* 0x010fe20006000000 */
[----:B------:R-:W2:Y:S01]  /*3320*/  MUFU.TANH R183, R66 ;  /* 0x0000004200b77308 */ /* 0x000ea20000002400 */
[----:B------:R-:W-:Y:S01]  /*3330*/  ISETP.GE.AND P4, PT, R16, R223, PT ;  /* 0x000000df1000720c */ /* 0x000fe20003f86270 */
[----:B------:R-:W-:Y:S01]  /*3340*/  FMUL.FTZ R50, R50, UR7 ;  /* 0x0000000732327c20 */ /* 0x000fe20008410000 */
[----:B---3--:R-:W-:Y:S01]  /*3350*/  FSEL R182, R182, -INF , !P0 ;  /* 0xff800000b6b67808 */ /* 0x008fe20004000000 */
[----:B------:R-:W-:Y:S01]  /*3360*/  FMUL.FTZ R49, R49, UR7 ;  /* 0x0000000731317c20 */ /* 0x000fe20008410000 */
[----:B------:R-:W-:Y:S01]  /*3370*/  ISETP.GE.AND P0, PT, R23, R231, PT ;  /* 0x000000e71700720c */ /* 0x000fe20003f06270 */
[----:B------:R-:W-:Y:S01]  /*3380*/  FMUL.FTZ R45, R45, UR7 ;  /* 0x000000072d2d7c20 */ /* 0x000fe20008410000 */
[----:B------:R-:W-:Y:S01]  /*3390*/  FSEL R41, R41, -INF , !P3 ;  /* 0xff80000029297808 */ /* 0x000fe20005800000 */
[----:B------:R-:W3:Y:S01]  /*33a0*/  MUFU.TANH R179, R60 ;  /* 0x0000003c00b37308 */ /* 0x000ee20000002400 */
[----:B------:R-:W-:Y:S01]  /*33b0*/  FSEL R18, R43, -INF , !P4 ;  /* 0xff8000002b127808 */ /* 0x000fe20006000000 */
[----:B------:R-:W-:Y:S01]  /*33c0*/  FMUL.FTZ R47, R47, UR7 ;  /* 0x000000072f2f7c20 */ /* 0x000fe20008410000 */
[-C--:B------:R-:W-:Y:S01]  /*33d0*/  ISETP.GE.AND P3, PT, R14, R223.reuse, PT ;  /* 0x000000df0e00720c */ /* 0x080fe20003f66270 */
[----:B------:R-:W-:Y:S01]  /*33e0*/  FMUL.FTZ R62, R62, UR7 ;  /* 0x000000073e3e7c20 */ /* 0x000fe20008410000 */
[-C--:B------:R-:W-:Y:S01]  /*33f0*/  ISETP.GE.AND P4, PT, R16, R222.reuse, PT ;  /* 0x000000de1000720c */ /* 0x080fe20003f86270 */
[----:B------:R-:W-:Y:S01]  /*3400*/  FMUL.FTZ R51, R51, UR7 ;  /* 0x0000000733337c20 */ /* 0x000fe20008410000 */
[----:B-1----:R-:W-:Y:S01]  /*3410*/  FSEL R175, R175, -INF , !P0 ;  /* 0xff800000afaf7808 */ /* 0x002fe20004000000 */
[----:B------:R1:W-:Y:S01]  /*3420*/  MUFU.TANH R186, R67 ;  /* 0x0000004300ba7308 */ /* 0x0003e20000002400 */
[----:B------:R-:W-:Y:S01]  /*3430*/  ISETP.GE.AND P0, PT, R15, R223, PT ;  /* 0x000000df0f00720c */ /* 0x000fe20003f06270 */
[----:B------:R-:W-:Y:S01]  /*3440*/  FMUL.FTZ R63, R63, UR7 ;  /* 0x000000073f3f7c20 */ /* 0x000fe20008410000 */
[----:B------:R-:W-:Y:S01]  /*3450*/  FSEL R36, R36, -INF , !P3 ;  /* 0xff80000024247808 */ /* 0x000fe20005800000 */
[----:B------:R-:W-:Y:S01]  /*3460*/  FMUL.FTZ R46, R46, UR7 ;  /* 0x000000072e2e7c20 */ /* 0x000fe20008410000 */
[----:B------:R-:W-:Y:S01]  /*3470*/  FSEL R53, R53, -INF , !P4 ;  /* 0xff80000035357808 */ /* 0x000fe20006000000 */
[----:B------:R-:W-:Y:S01]  /*3480*/  FMUL.FTZ R58, R58, UR7 ;  /* 0x000000073a3a7c20 */ /* 0x000fe20008410000 */
[-C--:B------:R-:W-:Y:S01]  /*3490*/  ISETP.GE.AND P3, PT, R15, R222.reuse, PT ;  /* 0x000000de0f00720c */ /* 0x080fe20003f66270 */
[----:B------:R-:W4:Y:S01]  /*34a0*/  MUFU.TANH R198, R48 ;  /* 0x0000003000c67308 */ /* 0x000f220000002400 */
[----:B------:R-:W-:Y:S01]  /*34b0*/  FSEL R52, R52, -INF , !P2 ;  /* 0xff80000034347808 */ /* 0x000fe20005000000 */
[----:B------:R-:W-:Y:S01]  /*34c0*/  FMUL.FTZ R59, R59, UR7 ;  /* 0x000000073b3b7c20 */ /* 0x000fe20008410000 */
[-C--:B------:R-:W-:Y:S01]  /*34d0*/  ISETP.GE.AND P4, PT, R14, R217.reuse, PT ;  /* 0x000000d90e00720c */ /* 0x080fe20003f86270 */
[----:B------:R-:W-:Y:S01]  /*34e0*/  FMUL.FTZ R134, R134, UR7 ;  /* 0x0000000786867c20 */ /* 0x000fe20008410000 */
[-C--:B------:R-:W-:Y:S01]  /*34f0*/  ISETP.GE.AND P2, PT, R15, R217.reuse, PT ;  /* 0x000000d90f00720c */ /* 0x080fe20003f46270 */
[----:B------:R-:W-:Y:S01]  /*3500*/  FMUL.FTZ R135, R135, UR7 ;  /* 0x0000000787877c20 */ /* 0x000fe20008410000 */
[----:B------:R-:W-:Y:S01]  /*3510*/  FSEL R89, R89, -INF , !P0 ;  /* 0xff80000059597808 */ /* 0x000fe20004000000 */
[----:B------:R-:W5:Y:S01]  /*3520*/  MUFU.TANH R181, R61 ;  /* 0x0000003d00b57308 */ /* 0x000f620000002400 */
[----:B------:R-:W-:Y:S01]  /*3530*/  ISETP.GE.AND P0, PT, R16, R217, PT ;  /* 0x000000d91000720c */ /* 0x000fe20003f06270 */
[----:B------:R-:W-:Y:S01]  /*3540*/  FMUL.FTZ R126, R126, UR7 ;  /* 0x000000077e7e7c20 */ /* 0x000fe20008410000 */
[----:B------:R-:W-:Y:S01]  /*3550*/  FSEL R37, R37, -INF , !P3 ;  /* 0xff80000025257808 */ /* 0x000fe20005800000 */
[----:B-1----:R-:W-:Y:S01]  /*3560*/  FMUL.FTZ R67, R127, UR7 ;  /* 0x000000077f437c20 */ /* 0x002fe20008410000 */
[----:B------:R-:W-:Y:S01]  /*3570*/  FSEL R20, R20, -INF , !P4 ;  /* 0xff80000014147808 */ /* 0x000fe20006000000 */
[----:B------:R-:W1:Y:S01]  /*3580*/  LDCU UR6, c[0x0][0x45c] ;  /* 0x00008b80ff0677ac */ /* 0x000e620008000800 */
[-C--:B------:R-:W-:Y:S01]  /*3590*/  ISETP.GE.AND P3, PT, R13, R222.reuse, PT ;  /* 0x000000de0d00720c */ /* 0x080fe20003f66270 */
[----:B------:R-:W-:Y:S01]  /*35a0*/  MUFU.TANH R191, R50 ;  /* 0x0000003200bf7308 */ /* 0x000fe20000002400 */
[----:B------:R-:W-:Y:S01]  /*35b0*/  FSEL R39, R39, -INF , !P2 ;  /* 0xff80000027277808 */ /* 0x000fe20005000000 */
[----:B------:R-:W-:Y:S01]  /*35c0*/  IMAD.MOV.U32 R232, RZ, RZ, -0x1 ;  /* 0xffffffffffe87424 */ /* 0x000fe200078e00ff */
[----:B------:R-:W-:-:S02]  /*35d0*/  ISETP.GE.AND P4, PT, R12, R222, PT ;  /* 0x000000de0c00720c */ /* 0x000fc40003f86270 */
[----:B------:R-:W-:Y:S02]  /*35e0*/  ISETP.GE.AND P2, PT, R13, R217, PT ;  /* 0x000000d90d00720c */ /* 0x000fe40003f46270 */
[----:B------:R-:W-:Y:S01]  /*35f0*/  FSEL R54, R54, -INF , !P1 ;  /* 0xff80000036367808 */ /* 0x000fe20004800000 */
[----:B------:R-:W1:Y:S01]  /*3600*/  MUFU.TANH R44, R44 ;  /* 0x0000002c002c7308 */ /* 0x000e620000002400 */
[----:B------:R-:W-:Y:S02]  /*3610*/  ISETP.GE.AND P1, PT, R14, R222, PT ;  /* 0x000000de0e00720c */ /* 0x000fe40003f26270 */
[----:B------:R-:W-:Y:S02]  /*3620*/  FSEL R55, R55, -INF , !P0 ;  /* 0xff80000037377808 */ /* 0x000fe40004000000 */
[----:B------:R-:W-:Y:S02]  /*3630*/  ISETP.GE.AND P0, PT, R13, R223, PT ;  /* 0x000000df0d00720c */ /* 0x000fe40003f06270 */
[----:B------:R-:W-:Y:S01]  /*3640*/  FSEL R16, R80, -INF , !P3 ;  /* 0xff80000050107808 */ /* 0x000fe20005800000 */
[----:B------:R-:W1:Y:S01]  /*3650*/  MUFU.TANH R196, R49 ;  /* 0x0000003100c47308 */ /* 0x000e620000002400 */
[----:B------:R-:W-:-:S02]  /*3660*/  FSEL R17, R81, -INF , !P4 ;  /* 0xff80000051117808 */ /* 0x000fc40006000000 */
[-C--:B------:R-:W-:Y:S02]  /*3670*/  ISETP.GE.AND P3, PT, R12, R217.reuse, PT ;  /* 0x000000d90c00720c */ /* 0x080fe40003f66270 */
[----:B------:R-:W-:Y:S02]  /*3680*/  FSEL R13, R82, -INF , !P2 ;  /* 0xff800000520d7808 */ /* 0x000fe40005000000 */
[C---:B------:R-:W-:Y:S01]  /*3690*/  ISETP.GE.AND P4, PT, R26.reuse, R217, PT ;  /* 0x000000d91a00720c */ /* 0x040fe20003f86270 */
[----:B------:R-:W1:Y:S01]  /*36a0*/  MUFU.TANH R45, R45 ;  /* 0x0000002d002d7308 */ /* 0x000e620000002400 */
[----:B------:R-:W-:Y:S02]  /*36b0*/  ISETP.GE.AND P2, PT, R26, R222, PT ;  /* 0x000000de1a00720c */ /* 0x000fe40003f46270 */
[----:B------:R-:W-:Y:S02]  /*36c0*/  FSEL R38, R38, -INF , !P1 ;  /* 0xff80000026267808 */ /* 0x000fe40004800000 */
[----:B------:R-:W-:-:S02]  /*36d0*/  ISETP.GE.AND P1, PT, R12, R223, PT ;  /* 0x000000df0c00720c */ /* 0x000fc40003f26270 */
[----:B------:R-:W-:Y:S01]  /*36e0*/  FSEL R12, R83, -INF , !P3 ;  /* 0xff800000530c7808 */ /* 0x000fe20005800000 */
[----:B------:R-:W1:Y:S01]  /*36f0*/  MUFU.TANH R47, R47 ;  /* 0x0000002f002f7308 */ /* 0x000e620000002400 */
[----:B------:R-:W-:Y:S02]  /*3700*/  FSEL R11, R11, -INF , !P4 ;  /* 0xff8000000b0b7808 */ /* 0x000fe40006000000 */
[CC--:B------:R-:W-:Y:S02]  /*3710*/  ISETP.GE.AND P3, PT, R25.reuse, R222.reuse, PT ;  /* 0x000000de1900720c */ /* 0x0c0fe40003f66270 */
[----:B------:R-:W-:Y:S02]  /*3720*/  FSEL R15, R30, -INF , !P2 ;  /* 0xff8000001e0f7808 */ /* 0x000fe40005000000 */
[----:B------:R-:W-:Y:S01]  /*3730*/  ISETP.GE.AND P4, PT, R24, R222, PT ;  /* 0x000000de1800720c */ /* 0x000fe20003f86270 */
[----:B------:R-:W1:Y:S01]  /*3740*/  MUFU.TANH R188, R62 ;  /* 0x0000003e00bc7308 */ /* 0x000e620000002400 */
[----:B------:R-:W-:-:S02]  /*3750*/  ISETP.GE.AND P2, PT, R25, R217, PT ;  /* 0x000000d91900720c */ /* 0x000fc40003f46270 */
[----:B------:R-:W-:Y:S02]  /*3760*/  FSEL R14, R31, -INF , !P3 ;  /* 0xff8000001f0e7808 */ /* 0x000fe40005800000 */
[----:B------:R-:W-:Y:S02]  /*3770*/  FSEL R176, R176, -INF , !P4 ;  /* 0xff800000b0b07808 */ /* 0x000fe40006000000 */
[----:B------:R-:W-:Y:S01]  /*3780*/  ISETP.GE.AND P3, PT, R24, R217, PT ;  /* 0x000000d91800720c */ /* 0x000fe20003f66270 */
[----:B------:R-:W1:Y:S01]  /*3790*/  MUFU.TANH R190, R63 ;  /* 0x0000003f00be7308 */ /* 0x000e620000002400 */
[----:B------:R-:W-:Y:S02]  /*37a0*/  FSEL R10, R10, -INF , !P2 ;  /* 0xff8000000a0a7808 */ /* 0x000fe40005000000 */
[-C--:B------:R-:W-:Y:S02]  /*37b0*/  ISETP.GE.AND P4, PT, R7, R222.reuse, PT ;  /* 0x000000de0700720c */ /* 0x080fe40003f86270 */
[----:B------:R-:W-:-:S02]  /*37c0*/  ISETP.GE.AND P2, PT, R19, R222, PT ;  /* 0x000000de1300720c */ /* 0x000fc40003f46270 */
[----:B--2---:R-:W-:Y:S01]  /*37d0*/  FSEL R183, R183, -INF , !P3 ;  /* 0xff800000b7b77808 */ /* 0x004fe20005800000 */
[----:B------:R-:W2:Y:S01]  /*37e0*/  MUFU.TANH R51, R51 ;  /* 0x0000003300337308 */ /* 0x000ea20000002400 */
[----:B---3--:R-:W-:Y:S02]  /*37f0*/  FSEL R179, R179, -INF , !P4 ;  /* 0xff800000b3b37808 */ /* 0x008fe40006000000 */
[----:B------:R-:W-:Y:S02]  /*3800*/  ISETP.GE.AND P3, PT, R19, R217, PT ;  /* 0x000000d91300720c */ /* 0x000fe40003f66270 */
[----:B------:R-:W-:Y:S02]  /*3810*/  FSEL R177, R177, -INF , !P2 ;  /* 0xff800000b1b17808 */ /* 0x000fe40005000000 */
[-C--:B------:R-:W-:Y:S01]  /*3820*/  ISETP.GE.AND P4, PT, R5, R222.reuse, PT ;  /* 0x000000de0500720c */ /* 0x080fe20003f86270 */
[----:B------:R-:W3:Y:S01]  /*3830*/  MUFU.TANH R46, R46 ;  /* 0x0000002e002e7308 */ /* 0x000ee20000002400 */
[----:B------:R-:W-:-:S02]  /*3840*/  ISETP.GE.AND P2, PT, R6, R222, PT ;  /* 0x000000de0600720c */ /* 0x000fc40003f46270 */
[----:B----4-:R-:W-:Y:S02]  /*3850*/  FSEL R198, R198, -INF , !P4 ;  /* 0xff800000c6c67808 */ /* 0x010fe40006000000 */
[----:B------:R-:W-:Y:S02]  /*3860*/  FSEL R186, R186, -INF , !P3 ;  /* 0xff800000baba7808 */ /* 0x000fe40005800000 */
[----:B-----5:R-:W-:Y:S01]  /*3870*/  FSEL R181, R181, -INF , !P2 ;  /* 0xff800000b5b57808 */ /* 0x020fe20005000000 */
[----:B------:R-:W4:Y:S01]  /*3880*/  MUFU.TANH R58, R58 ;  /* 0x0000003a003a7308 */ /* 0x000f220000002400 */
[-C--:B------:R-:W-:Y:S02]  /*3890*/  ISETP.GE.AND P4, PT, R27, R222.reuse, PT ;  /* 0x000000de1b00720c */ /* 0x080fe40003f86270 */
[----:B------:R-:W-:Y:S02]  /*38a0*/  ISETP.GE.AND P3, PT, R5, R217, PT ;  /* 0x000000d90500720c */ /* 0x000fe40003f66270 */
[----:B------:R-:W-:-:S02]  /*38b0*/  ISETP.GE.AND P2, PT, R4, R222, PT ;  /* 0x000000de0400720c */ /* 0x000fc40003f46270 */
[----:B-1----:R-:W-:Y:S01]  /*38c0*/  FSEL R195, R44, -INF , !P4 ;  /* 0xff8000002cc37808 */ /* 0x002fe20006000000 */
[----:B------:R-:W1:Y:S01]  /*38d0*/  MUFU.TANH R59, R59 ;  /* 0x0000003b003b7308 */ /* 0x000e620000002400 */
[----:B------:R-:W-:Y:S02]  /*38e0*/  FSEL R191, R191, -INF , !P3 ;  /* 0xff800000bfbf7808 */ /* 0x000fe40005800000 */
[----:B------:R-:W-:Y:S02]  /*38f0*/  FSEL R196, R196, -INF , !P2 ;  /* 0xff800000c4c47808 */ /* 0x000fe40005000000 */
[C---:B------:R-:W-:Y:S02]  /*3900*/  ISETP.GE.AND P4, PT, R23.reuse, R222, PT ;  /* 0x000000de1700720c */ /* 0x040fe40003f86270 */
[-C--:B------:R-:W-:Y:S01]  /*3910*/  ISETP.GE.AND P3, PT, R23, R217.reuse, PT ;  /* 0x000000d91700720c */ /* 0x080fe20003f66270 */
[----:B------:R-:W5:Y:S01]  /*3920*/  MUFU.TANH R172, R134 ;  /* 0x0000008600ac7308 */ /* 0x000f620000002400 */
[----:B------:R-:W-:-:S02]  /*3930*/  ISETP.GE.AND P2, PT, R7, R217, PT ;  /* 0x000000d90700720c */ /* 0x000fc40003f46270 */
[----:B------:R-:W-:Y:S02]  /*3940*/  FMNMX3.FTZ R30, R52, R53, R37, !PT ;  /* 0x00000035341e7276 */ /* 0x000fe40007810025 */
[----:B------:R-:W-:Y:S02]  /*3950*/  FSEL R193, R45, -INF , !P4 ;  /* 0xff8000002dc17808 */ /* 0x000fe40006000000 */
[----:B------:R-:W-:Y:S01]  /*3960*/  FSEL R185, R47, -INF , !P3 ;  /* 0xff8000002fb97808 */ /* 0x000fe20005800000 */
[----:B------:R-:W5:Y:S01]  /*3970*/  MUFU.TANH R171, R135 ;  /* 0x0000008700ab7308 */ /* 0x000f620000002400 */
[----:B------:R-:W-:Y:S02]  /*3980*/  ISETP.GE.AND P4, PT, R6, R217, PT ;  /* 0x000000d90600720c */ /* 0x000fe40003f86270 */
[----:B------:R-:W-:Y:S02]  /*3990*/  FSEL R188, R188, -INF , !P2 ;  /* 0xff800000bcbc7808 */ /* 0x000fe40005000000 */
[----:B------:R-:W-:-:S02]  /*39a0*/  ISETP.GE.AND P3, PT, R24, R223, PT ;  /* 0x000000df1800720c */ /* 0x000fc40003f66270 */
[----:B------:R-:W-:Y:S01]  /*39b0*/  FMNMX3.FTZ R31, R40, R42, R88, !PT ;  /* 0x0000002a281f7276 */ /* 0x000fe20007810058 */
[----:B------:R-:W5:Y:S01]  /*39c0*/  MUFU.TANH R170, R126 ;  /* 0x0000007e00aa7308 */ /* 0x000f620000002400 */
[----:B------:R-:W-:Y:S02]  /*39d0*/  FMNMX3.FTZ R30, R30, R38, R16, !PT ;  /* 0x000000261e1e7276 */ /* 0x000fe40007810010 */
[----:B------:R-:W-:Y:S02]  /*39e0*/  ISETP.GE.AND P2, PT, R4, R217, PT ;  /* 0x000000d90400720c */ /* 0x000fe40003f46270 */
[----:B------:R-:W-:Y:S02]  /*39f0*/  FMNMX3.FTZ R45, R54, R55, R39, !PT ;  /* 0x00000037362d7276 */ /* 0x000fe40007810027 */
[----:B------:R-:W-:Y:S01]  /*3a00*/  FSEL R190, R190, -INF , !P4 ;  /* 0xff800000bebe7808 */ /* 0x000fe20006000000 */
[----:B------:R-:W5:Y:S01]  /*3a10*/  MUFU.TANH R67, R67 ;  /* 0x0000004300437308 */ /* 0x000f620000002400 */
[----:B------:R-:W-:-:S02]  /*3a20*/  FSEL R201, R201, -INF , !P3 ;  /* 0xff800000c9c97808 */ /* 0x000fc40005800000 */
[----:B------:R-:W-:Y:S02]  /*3a30*/  FMNMX3.FTZ R31, R31, R96, R22, !PT ;  /* 0x000000601f1f7276 */ /* 0x000fe40007810016 */
[----:B------:R-:W-:Y:S02]  /*3a40*/  FMNMX3.FTZ R30, R30, R17, R15, !PT ;  /* 0x000000111e1e7276 */ /* 0x000fe4000781000f */
[----:B------:R-:W-:Y:S02]  /*3a50*/  ISETP.GE.AND P4, PT, R27, R217, PT ;  /* 0x000000d91b00720c */ /* 0x000fe40003f86270 */
[----:B--2---:R-:W-:Y:S02]  /*3a60*/  FSEL R189, R51, -INF , !P2 ;  /* 0xff80000033bd7808 */ /* 0x004fe40005000000 */
[----:B------:R-:W-:Y:S02]  /*3a70*/  ISETP.GE.AND P3, PT, R4, R223, PT ;  /* 0x000000df0400720c */ /* 0x000fe40003f66270 */
[----:B------:R-:W-:-:S02]  /*3a80*/  FMNMX3.FTZ R45, R45, R20, R13, !PT ;  /* 0x000000142d2d7276 */ /* 0x000fc4000781000d */
[----:B------:R-:W-:Y:S02]  /*3a90*/  ISETP.GE.AND P2, PT, R26, R223, PT ;  /* 0x000000df1a00720c */ /* 0x000fe40003f46270 */
[----:B------:R-:W-:Y:S02]  /*3aa0*/  FSEL R205, R205, -INF , !P0 ;  /* 0xff800000cdcd7808 */ /* 0x000fe40004000000 */
[----:B------:R-:W-:Y:S02]  /*3ab0*/  FMNMX3.FTZ R4, R41, R18, R89, !PT ;  /* 0x0000001229047276 */ /* 0x000fe40007810059 */
[----:B------:R-:W-:Y:S02]  /*3ac0*/  FMNMX3.FTZ R31, R31, R9, R8, !PT ;  /* 0x000000091f1f7276 */ /* 0x000fe40007810008 */
[----:B------:R-:W-:Y:S02]  /*3ad0*/  FMNMX3.FTZ R30, R30, R14, R176, !PT ;  /* 0x0000000e1e1e7276 */ /* 0x000fe400078100b0 */
[----:B---3--:R-:W-:-:S02]  /*3ae0*/  FSEL R187, R46, -INF , !P4 ;  /* 0xff8000002ebb7808 */ /* 0x008fc40006000000 */
[----:B------:R-:W-:Y:S02]  /*3af0*/  FMNMX3.FTZ R45, R45, R12, R11, !PT ;  /* 0x0000000c2d2d7276 */ /* 0x000fe4000781000b */
[----:B------:R-:W-:Y:S02]  /*3b00*/  ISETP.GE.AND P4, PT, R25, R223, PT ;  /* 0x000000df1900720c */ /* 0x000fe40003f86270 */
[----:B------:R-:W-:Y:S02]  /*3b10*/  FSEL R63, R21, -INF , !P1 ;  /* 0xff800000153f7808 */ /* 0x000fe40004800000 */
[----:B------:R-:W-:Y:S02]  /*3b20*/  FSEL R65, R28, -INF , !P2 ;  /* 0xff8000001c417808 */ /* 0x000fe40005000000 */
[----:B------:R-:W-:Y:S02]  /*3b30*/  FMNMX3.FTZ R4, R4, R36, R205, !PT ;  /* 0x0000002404047276 */ /* 0x000fe400078100cd */
[----:B------:R-:W-:-:S02]  /*3b40*/  FMNMX3.FTZ R31, R31, R64, R173, !PT ;  /* 0x000000401f1f7276 */ /* 0x000fc400078100ad */
[----:B------:R-:W-:Y:S02]  /*3b50*/  FMNMX3.FTZ R30, R30, R177, R179, !PT ;  /* 0x000000b11e1e7276 */ /* 0x000fe400078100b3 */
[----:B------:R-:W-:Y:S02]  /*3b60*/  FMNMX3.FTZ R45, R45, R10, R183, !PT ;  /* 0x0000000a2d2d7276 */ /* 0x000fe400078100b7 */
[-C--:B------:R-:W-:Y:S02]  /*3b70*/  ISETP.GE.AND P0, PT, R19, R223.reuse, PT ;  /* 0x000000df1300720c */ /* 0x080fe40003f06270 */
[----:B------:R-:W-:Y:S02]  /*3b80*/  ISETP.GE.AND P1, PT, R7, R223, PT ;  /* 0x000000df0700720c */ /* 0x000fe40003f26270 */
[----:B------:R-:W-:Y:S02]  /*3b90*/  FSEL R66, R29, -INF , !P4 ;  /* 0xff8000001d427808 */ /* 0x000fe40006000000 */
[----:B------:R-:W-:-:S02]  /*3ba0*/  FMNMX3.FTZ R4, R4, R63, R65, !PT ;  /* 0x0000003f04047276 */ /* 0x000fc40007810041 */
[----:B------:R-:W-:Y:S02]  /*3bb0*/  FMNMX3.FTZ R31, R31, R194, R197, !PT ;  /* 0x000000c21f1f7276 */ /* 0x000fe400078100c5 */
[----:B------:R-:W-:Y:S02]  /*3bc0*/  FMNMX3.FTZ R30, R30, R181, R198, !PT ;  /* 0x000000b51e1e7276 */ /* 0x000fe400078100c6 */
[----:B------:R-:W-:Y:S02]  /*3bd0*/  FMNMX3.FTZ R45, R45, R186, R188, !PT ;  /* 0x000000ba2d2d7276 */ /* 0x000fe400078100bc */
[-C--:B------:R-:W-:Y:S02]  /*3be0*/  ISETP.GE.AND P2, PT, R6, R223.reuse, PT ;  /* 0x000000df0600720c */ /* 0x080fe40003f46270 */
[----:B------:R-:W-:Y:S02]  /*3bf0*/  ISETP.GE.AND P4, PT, R5, R223, PT ;  /* 0x000000df0500720c */ /* 0x000fe40003f86270 */
[----:B------:R-:W-:-:S02]  /*3c00*/  FSEL R202, R202, -INF , !P0 ;  /* 0xff800000caca7808 */ /* 0x000fc40004000000 */
[----:B----4-:R-:W-:Y:S02]  /*3c10*/  FSEL R203, R58, -INF , !P1 ;  /* 0xff8000003acb7808 */ /* 0x010fe40004800000 */
[----:B------:R-:W-:Y:S02]  /*3c20*/  FMNMX3.FTZ R4, R4, R66, R201, !PT ;  /* 0x0000004204047276 */ /* 0x000fe400078100c9 */
[----:B------:R-:W-:Y:S02]  /*3c30*/  FMNMX3.FTZ R31, R31, R199, R200, !PT ;  /* 0x000000c71f1f7276 */ /* 0x000fe400078100c8 */
[----:B------:R-:W-:Y:S02]  /*3c40*/  FMNMX3.FTZ R30, R30, R196, R195, !PT ;  /* 0x000000c41e1e7276 */ /* 0x000fe400078100c3 */
[----:B------:R-:W-:Y:S02]  /*3c50*/  FMNMX3.FTZ R45, R45, R190, R191, !PT ;  /* 0x000000be2d2d7276 */ /* 0x000fe400078100bf */
[----:B------:R-:W-:-:S02]  /*3c60*/  ISETP.GE.AND P0, PT, R27, R223, PT ;  /* 0x000000df1b00720c */ /* 0x000fc40003f06270 */
[----:B-1----:R-:W-:Y:S02]  /*3c70*/  FSEL R204, R59, -INF , !P2 ;  /* 0xff8000003bcc7808 */ /* 0x002fe40005000000 */
[----:B-----5:R-:W-:Y:S02]  /*3c80*/  FSEL R172, R172, -INF , !P4 ;  /* 0xff800000acac7808 */ /* 0x020fe40006000000 */
[----:B------:R-:W-:Y:S02]  /*3c90*/  FMNMX3.FTZ R4, R4, R202, R203, !PT ;  /* 0x000000ca04047276 */ /* 0x000fe400078100cb */
[----:B------:R-:W-:Y:S02]  /*3ca0*/  FMNMX3.FTZ R31, R31, R182, R180, !PT ;  /* 0x000000b61f1f7276 */ /* 0x000fe400078100b4 */
[----:B------:R-:W-:Y:S02]  /*3cb0*/  FMNMX.FTZ R30, R193, R30, !PT ;  /* 0x0000001ec11e7209 */ /* 0x000fe40007810000 */
[----:B------:R-:W-:-:S02]  /*3cc0*/  FMNMX3.FTZ R45, R45, R189, R187, !PT ;  /* 0x000000bd2d2d7276 */ /* 0x000fc400078100bb */
[----:B------:R-:W-:Y:S01]  /*3cd0*/  ISETP.GE.AND P1, PT, R23, R223, PT ;  /* 0x000000df1700720c */ /* 0x000fe20003f26270 */
[----:B------:R-:W1:Y:S01]  /*3ce0*/  SHFL.BFLY PT, R43, R30, 0x2, 0x1f ;  /* 0x0c401f001e2b7f89 */ /* 0x000e6200000e0000 */
[----:B------:R-:W-:Y:S02]  /*3cf0*/  FSEL R171, R171, -INF , !P3 ;  /* 0xff800000abab7808 */ /* 0x000fe40005800000 */
[----:B------:R-:W-:Y:S02]  /*3d00*/  FSEL R170, R170, -INF , !P0 ;  /* 0xff800000aaaa7808 */ /* 0x000fe40004000000 */
[----:B------:R-:W-:Y:S02]  /*3d10*/  FMNMX3.FTZ R167, R4, R204, R172, !PT ;  /* 0x000000cc04a77276 */ /* 0x000fe400078100ac */
[----:B------:R-:W-:Y:S02]  /*3d20*/  FMNMX.FTZ R31, R175, R31, !PT ;  /* 0x0000001faf1f7209 */ /* 0x000fe40007810000 */
[----:B------:R-:W-:-:S02]  /*3d30*/  FMNMX.FTZ R24, R185, R45, !PT ;  /* 0x0000002db9187209 */ /* 0x000fc40007810000 */
[----:B------:R-:W-:Y:S01]  /*3d40*/  FSEL R67, R67, -INF , !P1 ;  /* 0xff80000043437808 */ /* 0x000fe20004800000 */
[----:B------:R-:W2:Y:S01]  /*3d50*/  SHFL.BFLY PT, R44, R31, 0x2, 0x1f ;  /* 0x0c401f001f2c7f89 */ /* 0x000ea200000e0000 */
[----:B------:R-:W-:Y:S02]  /*3d60*/  FMNMX3.FTZ R167, R167, R171, R170, !PT ;  /* 0x000000aba7a77276 */ /* 0x000fe400078100aa */
[----:B------:R-:W-:Y:S01]  /*3d70*/  LOP3.LUT R218, R136, 0x120, R137, 0xf8, !PT ;  /* 0x0000012088da7812 */ /* 0x000fe200078ef889 */
[----:B------:R-:W3:Y:S01]  /*3d80*/  SHFL.BFLY PT, R25, R24, 0x2, 0x1f ;  /* 0x0c401f0018197f89 */ /* 0x000ee200000e0000 */
[----:B------:R-:W-:Y:S02]  /*3d90*/  FMNMX.FTZ R167, R67, R167, !PT ;  /* 0x000000a743a77209 */ /* 0x000fe40007810000 */
[----:B------:R-:W-:-:S03]  /*3da0*/  LEA R218, R218, UR4, 0x1 ;  /* 0x00000004dada7c11 */ /* 0x000fc6000f8e08ff */
[----:B------:R-:W4:Y:S01]  /*3db0*/  SHFL.BFLY PT, R4, R167, 0x2, 0x1f ;  /* 0x0c401f00a7047f89 */ /* 0x000f2200000e0000 */
[----:B-1----:R-:W-:Y:S01]  /*3dc0*/  FMNMX.FTZ R43, R30, R43, !PT ;  /* 0x0000002b1e2b7209 */ /* 0x002fe20007810000 */
[----:B------:R-:W-:Y:S02]  /*3dd0*/  IMAD.IADD R178, R35, 0x1, R218 ;  /* 0x0000000123b27824 */ /* 0x000fe400078e02da */
[----:B------:R-:W-:Y:S01]  /*3de0*/  LDSM.16.MT88.4 R148, [R218+0x9000] ;  /* 0x00900000da94783b */ /* 0x000fe20000004200 */
[----:B------:R-:W-:-:S03]  /*3df0*/  VIADD R235, R218, 0x9000 ;  /* 0x00009000daeb7836 */ /* 0x000fc60000000000 */
[----:B------:R-:W1:Y:S04]  /*3e00*/  SHFL.BFLY PT, R166, R43, 0x1, 0x1f ;  /* 0x0c201f002ba67f89 */ /* 0x000e6800000e0000 */
[----:B------:R-:W-:Y:S01]  /*3e10*/  LDSM.16.MT88.4 R132, [R178+0x9000] ;  /* 0x00900000b284783b */ /* 0x000fe20000004200 */
[----:B--2---:R-:W-:-:S03]  /*3e20*/  FMNMX.FTZ R44, R31, R44, !PT ;  /* 0x0000002c1f2c7209 */ /* 0x004fc60007810000 */
[----:B------:R-:W-:Y:S01]  /*3e30*/  LDSM.16.MT88.4 R116, [R218+0xa000] ;  /* 0x00a00000da74783b */ /* 0x000fe20000004200 */
[----:B---3--:R-:W-:-:S03]  /*3e40*/  FMNMX.FTZ R25, R24, R25, !PT ;  /* 0x0000001918197209 */ /* 0x008fc60007810000 */
[----:B------:R-:W2:Y:S01]  /*3e50*/  SHFL.BFLY PT, R168, R44, 0x1, 0x1f ;  /* 0x0c201f002ca87f89 */ /* 0x000ea200000e0000 */
[----:B----4-:R-:W-:-:S03]  /*3e60*/  FMNMX.FTZ R167, R167, R4, !PT ;  /* 0x00000004a7a77209 */ /* 0x010fc60007810000 */
[----:B------:R-:W3:Y:S04]  /*3e70*/  SHFL.BFLY PT, R165, R25, 0x1, 0x1f ;  /* 0x0c201f0019a57f89 */ /* 0x000ee800000e0000 */
[----:B------:R-:W4:Y:S01]  /*3e80*/  SHFL.BFLY PT, R4, R167, 0x1, 0x1f ;  /* 0x0c201f00a7047f89 */ /* 0x000f2200000e0000 */
[----:B-1----:R-:W-:-:S03]  /*3e90*/  FMNMX.FTZ R166, R43, R166, !PT ;  /* 0x000000a62ba67209 */ /* 0x002fc60007810000 */
[----:B------:R-:W1:Y:S01]  /*3ea0*/  LDSM.16.MT88.4 R100, [R178+0xa000] ;  /* 0x00a00000b264783b */ /* 0x000e620000004200 */
[C---:B------:R-:W-:Y:S01]  /*3eb0*/  FSETP.NEU.FTZ.AND P0, PT, R166.reuse, -INF , PT ;  /* 0xff800000a600780b */ /* 0x040fe20003f1d000 */
[----:B------:R-:W-:Y:S02]  /*3ec0*/  FMUL.FTZ R192, R166, UR6 ;  /* 0x00000006a6c07c20 */ /* 0x000fe40008410000 */
[----:B------:R-:W5:Y:S03]  /*3ed0*/  LDSM.16.MT88.4 R80, [R218+0xb000] ;  /* 0x00b00000da50783b */ /* 0x000f660000004200 */
[----:B------:R-:W-:Y:S01]  /*3ee0*/  FSEL R192, R192, RZ, P0 ;  /* 0x000000ffc0c07208 */ /* 0x000fe20000000000 */
[----:B------:R-:W-:Y:S01]  /*3ef0*/  LDSM.16.MT88.4 R28, [R218+0x9400] ;  /* 0x00940000da1c783b */ /* 0x000fe20000004200 */
[----:B--2---:R-:W-:-:S03]  /*3f00*/  FMNMX.FTZ R168, R44, R168, !PT ;  /* 0x000000a82ca87209 */ /* 0x004fc60007810000 */
[--C-:B------:R-:W-:Y:S01]  /*3f10*/  FFMA.FTZ R49, R52, UR6, -R192.reuse ;  /* 0x0000000634317c23 */ /* 0x100fe200080108c0 */
[C---:B------:R-:W-:Y:S01]  /*3f20*/  FSETP.NEU.FTZ.AND P2, PT, R168.reuse, -INF , PT ;  /* 0xff800000a800780b */ /* 0x040fe20003f5d000 */
[----:B------:R-:W-:Y:S01]  /*3f30*/  FMUL.FTZ R174, R168, UR6 ;  /* 0x00000006a8ae7c20 */ /* 0x000fe20008410000 */
[----:B---3--:R-:W-:Y:S01]  /*3f40*/  FMNMX.FTZ R165, R25, R165, !PT ;  /* 0x000000a519a57209 */ /* 0x008fe20007810000 */
[--C-:B------:R-:W-:Y:S01]  /*3f50*/  FFMA.FTZ R48, R53, UR6, -R192.reuse ;  /* 0x0000000635307c23 */ /* 0x100fe200080108c0 */
[--C-:B------:R-:W-:Y:S01]  /*3f60*/  FFMA.FTZ R47, R37, UR6, -R192.reuse ;  /* 0x00000006252f7c23 */ /* 0x100fe200080108c0 */
[----:B----4-:R-:W-:Y:S01]  /*3f70*/  FMNMX.FTZ R167, R167, R4, !PT ;  /* 0x00000004a7a77209 */ /* 0x010fe20007810000 */
[----:B------:R-:W-:Y:S01]  /*3f80*/  MUFU.EX2 R49, R49 ;  /* 0x0000003100317308 */ /* 0x000fe20000000800 */
[C---:B------:R-:W-:Y:S01]  /*3f90*/  FMUL.FTZ R184, R165.reuse, UR6 ;  /* 0x00000006a5b87c20 */ /* 0x040fe20008410000 */
[----:B------:R-:W2:Y:S01]  /*3fa0*/  LDSM.16.MT88.4 R4, [R178+0xb000] ;  /* 0x00b00000b204783b */ /* 0x000ea20000004200 */
[----:B------:R-:W-:Y:S01]  /*3fb0*/  FSETP.NEU.FTZ.AND P0, PT, R165, -INF , PT ;  /* 0xff800000a500780b */ /* 0x000fe20003f1d000 */
[C---:B------:R-:W-:Y:S01]  /*3fc0*/  FMUL.FTZ R169, R167.reuse, UR6 ;  /* 0x00000006a7a97c20 */ /* 0x040fe20008410000 */
[----:B------:R-:W-:Y:S01]  /*3fd0*/  FSEL R174, R174, RZ, P2 ;  /* 0x000000ffaeae7208 */ /* 0x000fe20001000000 */
[----:B------:R-:W-:Y:S01]  /*3fe0*/  FFMA.FTZ R44, R16, UR6, -R192 ;  /* 0x00000006102c7c23 */ /* 0x000fe200080108c0 */
[----:B------:R-:W-:Y:S01]  /*3ff0*/  FSEL R184, R184, RZ, P0 ;  /* 0x000000ffb8b87208 */ /* 0x000fe20000000000 */
[----:B------:R-:W3:Y:S01]  /*4000*/  MUFU.EX2 R48, R48 ;  /* 0x0000003000307308 */ /* 0x000ee20000000800 */
[----:B------:R-:W-:Y:S01]  /*4010*/  FSETP.NEU.FTZ.AND P0, PT, R167, -INF , PT ;  /* 0xff800000a700780b */ /* 0x000fe20003f1d000 */
[----:B------:R-:W-:Y:S01]  /*4020*/  FFMA.FTZ R57, R40, UR6, -R174 ;  /* 0x0000000628397c23 */ /* 0x000fe200080108ae */
[----:B------:R-:W-:Y:S01]  /*4030*/  FFMA.FTZ R40, R38, UR6, -R192 ;  /* 0x0000000626287c23 */ /* 0x000fe200080108c0 */
[--C-:B------:R-:W-:Y:S01]  /*4040*/  FFMA.FTZ R52, R54, UR6, -R184.reuse ;  /* 0x0000000636347c23 */ /* 0x100fe200080108b8 */
[--C-:B------:R-:W-:Y:S01]  /*4050*/  FFMA.FTZ R51, R55, UR6, -R184.reuse ;  /* 0x0000000637337c23 */ /* 0x100fe200080108b8 */
[--C-:B------:R-:W-:Y:S01]  /*4060*/  FFMA.FTZ R50, R39, UR6, -R184.reuse ;  /* 0x0000000627327c23 */ /* 0x100fe200080108b8 */
[----:B------:R-:W-:Y:S01]  /*4070*/  FFMA.FTZ R43, R20, UR6, -R184 ;  /* 0x00000006142b7c23 */ /* 0x000fe200080108b8 */
[----:B------:R-:W-:Y:S01]  /*4080*/  FSEL R169, R169, RZ, P0 ;  /* 0x000000ffa9a97208 */ /* 0x000fe20000000000 */
        /* <DEDUP_REMOVED lines=9> */
[----:B------:R-:W-:Y:S01]  /*4120*/  FFMA.FTZ R46, R22, UR6, -R174 ;  /* 0x00000006162e7c23 */ /* 0x000fe200080108ae */
        /* <DEDUP_REMOVED lines=8> */
[--C-:B------:R-:W-:Y:S01]  /*41b0*/  FFMA.FTZ R56, R9, UR6, -R174.reuse ;  /* 0x0000000609387c23 */ /* 0x100fe200080108ae */
[--C-:B------:R-:W-:Y:S01]  /*41c0*/  FFMA.FTZ R61, R8, UR6, -R174.reuse ;  /* 0x00000006083d7c23 */ /* 0x100fe200080108ae */
[----:B------:R-:W2:Y:S01]  /*41d0*/  LDSM.16.MT88.4 R24, [R178+0x9400] ;  /* 0x00940000b218783b */ /* 0x000ea20000004200 */
[----:B---3--:R-:W-:Y:S01]  /*41e0*/  F2FP.F16.F32.PACK_AB R92, R48, R49 ;  /* 0x00000031305c723e */ /* 0x008fe200000000ff */
[----:B------:R-:W-:Y:S01]  /*41f0*/  FFMA.FTZ R62, R64, UR6, -R174 ;  /* 0x00000006403e7c23 */ /* 0x000fe200080108ae */
[--C-:B------:R-:W-:Y:S01]  /*4200*/  FFMA.FTZ R64, R205, UR6, -R169.reuse ;  /* 0x00000006cd407c23 */ /* 0x100fe200080108a9 */
[----:B------:R-:W3:Y:S01]  /*4210*/  MUFU.EX2 R51, R51 ;  /* 0x0000003300337308 */ /* 0x000ee20000000800 */
[----:B------:R-:W2:Y:S01]  /*4220*/  LDSM.16.MT88.4 R20, [R218+0xa400] ;  /* 0x00a40000da14783b */ /* 0x000ea20000004200 */
[----:B----4-:R-:W-:Y:S01]  /*4230*/  F2FP.F16.F32.PACK_AB R94, R40, R47 ;  /* 0x0000002f285e723e */ /* 0x010fe200000000ff */
[--C-:B------:R-:W-:Y:S01]  /*4240*/  FFMA.FTZ R63, R63, UR6, -R169.reuse ;  /* 0x000000063f3f7c23 */ /* 0x100fe200080108a9 */
[--C-:B------:R-:W-:Y:S01]  /*4250*/  FFMA.FTZ R65, R65, UR6, -R169.reuse ;  /* 0x0000000641417c23 */ /* 0x100fe200080108a9 */
[----:B------:R-:W4:Y:S01]  /*4260*/  LDSM.16.MT88.4 R16, [R178+0xa400] ;  /* 0x00a40000b210783b */ /* 0x000f220000004200 */
[--C-:B------:R-:W-:Y:S01]  /*4270*/  FFMA.FTZ R66, R66, UR6, -R169.reuse ;  /* 0x0000000642427c23 */ /* 0x100fe200080108a9 */
[--C-:B------:R-:W-:Y:S01]  /*4280*/  FFMA.FTZ R176, R176, UR6, -R192.reuse ;  /* 0x00000006b0b07c23 */ /* 0x100fe200080108c0 */
[----:B------:R-:W-:Y:S01]  /*4290*/  MUFU.EX2 R50, R50 ;  /* 0x0000003200327308 */ /* 0x000fe20000000800 */
[----:B------:R-:W4:Y:S01]  /*42a0*/  LDSM.16.MT88.4 R12, [R218+0xb400] ;  /* 0x00b40000da0c783b */ /* 0x000f220000004200 */
[--C-:B------:R-:W-:Y:S01]  /*42b0*/  FFMA.FTZ R177, R177, UR6, -R192.reuse ;  /* 0x00000006b1b17c23 */ /* 0x100fe200080108c0 */
[--C-:B------:R-:W-:Y:S01]  /*42c0*/  FFMA.FTZ R179, R179, UR6, -R192.reuse ;  /* 0x00000006b3b37c23 */ /* 0x100fe200080108c0 */
[----:B------:R-:W-:Y:S01]  /*42d0*/  FFMA.FTZ R181, R181, UR6, -R192 ;  /* 0x00000006b5b57c23 */ /* 0x000fe200080108c0 */
[----:B------:R-:W4:Y:S01]  /*42e0*/  LDSM.16.MT88.4 R8, [R178+0xb400] ;  /* 0x00b40000b208783b */ /* 0x000f220000004200 */
[--C-:B------:R-:W-:Y:S01]  /*42f0*/  FFMA.FTZ R183, R183, UR6, -R184.reuse ;  /* 0x00000006b7b77c23 */ /* 0x100fe200080108b8 */
[--C-:B------:R-:W-:Y:S01]  /*4300*/  FFMA.FTZ R186, R186, UR6, -R184.reuse ;  /* 0x00000006baba7c23 */ /* 0x100fe200080108b8 */
[----:B------:R-:W1:Y:S01]  /*4310*/  MUFU.EX2 R43, R43 ;  /* 0x0000002b002b7308 */ /* 0x000e620000000800 */
[----:B---3--:R-:W-:Y:S01]  /*4320*/  F2FP.F16.F32.PACK_AB R93, R51, R52 ;  /* 0x00000034335d723e */ /* 0x008fe200000000ff */
[--C-:B------:R-:W-:Y:S01]  /*4330*/  FFMA.FTZ R188, R188, UR6, -R184.reuse ;  /* 0x00000006bcbc7c23 */ /* 0x100fe200080108b8 */
[----:B------:R-:W-:Y:S01]  /*4340*/  FFMA.FTZ R190, R190, UR6, -R184 ;  /* 0x00000006bebe7c23 */ /* 0x000fe200080108b8 */
[--C-:B------:R-:W-:Y:S01]  /*4350*/  FFMA.FTZ R173, R173, UR6, -R174.reuse ;  /* 0x00000006adad7c23 */ /* 0x100fe200080108ae */
[--C-:B------:R-:W-:Y:S01]  /*4360*/  FFMA.FTZ R194, R194, UR6, -R174.reuse ;  /* 0x00000006c2c27c23 */ /* 0x100fe200080108ae */
        /* <DEDUP_REMOVED lines=10> */
[----:B------:R-:W3:Y:S01]  /*4410*/  MUFU.EX2 R60, R60 ;  /* 0x0000003c003c7308 */ /* 0x000ee20000000800 */
[----:B-1----:R-:W-:Y:S01]  /*4420*/  F2FP.F16.F32.PACK_AB R95, R43, R50 ;  /* 0x000000322b5f723e */ /* 0x002fe200000000ff */
[----:B------:R-:W-:Y:S01]  /*4430*/  FADD.FTZ R48, R47, R48 ;  /* 0x000000302f307221 */ /* 0x000fe20000010000 */
[----:B------:R-:W-:Y:S01]  /*4440*/  FADD.FTZ R51, R50, R51 ;  /* 0x0000003332337221 */ /* 0x000fe20000010000 */
[--C-:B------:R-:W-:Y:S01]  /*4450*/  FFMA.FTZ R196, R196, UR6, -R192.reuse ;  /* 0x00000006c4c47c23 */ /* 0x100fe200080108c0 */
[----:B------:R-:W-:Y:S01]  /*4460*/  FFMA.FTZ R195, R195, UR6, -R192 ;  /* 0x00000006c3c37c23 */ /* 0x000fe200080108c0 */
[----:B------:R-:W-:Y:S01]  /*4470*/  FADD.FTZ R48, R40, R48 ;  /* 0x0000003028307221 */ /* 0x000fe20000010000 */
[----:B------:R-:W-:Y:S01]  /*4480*/  FADD.FTZ R51, R43, R51 ;  /* 0x000000332b337221 */ /* 0x000fe20000010000 */
[----:B------:R-:W1:Y:S01]  /*4490*/  MUFU.EX2 R55, R55 ;  /* 0x0000003700377308 */ /* 0x000e620000000800 */
[C---:B------:R-:W-:Y:S01]  /*44a0*/  HMMA.16816.F32 R156, R92.reuse, R148, RZ ;  /* 0x000000945c9c723c */ /* 0x040fe200000018ff */
[----:B------:R-:W-:Y:S01]  /*44b0*/  FFMA.FTZ R234, R193, UR6, -R192 ;  /* 0x00000006c1ea7c23 */ /* 0x000fe200080108c0 */
[--C-:B------:R-:W-:Y:S01]  /*44c0*/  FFMA.FTZ R191, R191, UR6, -R184.reuse ;  /* 0x00000006bfbf7c23 */ /* 0x100fe200080108b8 */
[--C-:B------:R-:W-:Y:S01]  /*44d0*/  FFMA.FTZ R189, R189, UR6, -R184.reuse ;  /* 0x00000006bdbd7c23 */ /* 0x100fe200080108b8 */
[--C-:B------:R-:W-:Y:S01]  /*44e0*/  FFMA.FTZ R187, R187, UR6, -R184.reuse ;  /* 0x00000006bbbb7c23 */ /* 0x100fe200080108b8 */
[----:B------:R-:W-:Y:S01]  /*44f0*/  FFMA.FTZ R233, R185, UR6, -R184 ;  /* 0x00000006b9e97c23 */ /* 0x000fe200080108b8 */
[----:B------:R-:W-:Y:S01]  /*4500*/  FFMA.FTZ R200, R200, UR6, -R174 ;  /* 0x00000006c8c87c23 */ /* 0x000fe200080108ae */
[----:B------:R-:W5:Y:S01]  /*4510*/  MUFU.EX2 R54, R54 ;  /* 0x0000003600367308 */ /* 0x000f620000000800 */
[C---:B------:R-:W-:Y:S01]  /*4520*/  HMMA.16816.F32 R140, R92.reuse, R132, RZ ;  /* 0x000000845c8c723c */ /* 0x040fe200000018ff */
[----:B---3--:R-:W-:Y:S01]  /*4530*/  F2FP.F16.F32.PACK_AB R96, R60, R57 ;  /* 0x000000393c60723e */ /* 0x008fe200000000ff */
[----:B------:R-:W-:Y:S01]  /*4540*/  FADD.FTZ R57, R57, R60 ;  /* 0x0000003c39397221 */ /* 0x000fe20000010000 */
[--C-:B------:R-:W-:Y:S01]  /*4550*/  FFMA.FTZ R172, R172, UR6, -R169.reuse ;  /* 0x00000006acac7c23 */ /* 0x100fe200080108a9 */
[--C-:B------:R-:W-:Y:S01]  /*4560*/  FFMA.FTZ R182, R182, UR6, -R174.reuse ;  /* 0x00000006b6b67c23 */ /* 0x100fe200080108ae */
[--C-:B------:R-:W-:Y:S01]  /*4570*/  FFMA.FTZ R237, R175, UR6, -R174.reuse ;  /* 0x00000006afed7c23 */ /* 0x100fe200080108ae */
[----:B------:R-:W-:Y:S01]  /*4580*/  FFMA.FTZ R171, R171, UR6, -R169 ;  /* 0x00000006abab7c23 */ /* 0x000fe200080108a9 */
[----:B------:R-:W-:Y:S01]  /*4590*/  MUFU.EX2 R59, R59 ;  /* 0x0000003b003b7308 */ /* 0x000fe20000000800 */
[----:B------:R-:W-:Y:S01]  /*45a0*/  HMMA.16816.F32 R124, R92, R116, RZ ;  /* 0x000000745c7c723c */ /* 0x000fe200000018ff */
[----:B-1----:R-:W-:Y:S01]  /*45b0*/  FADD.FTZ R57, R55, R57 ;  /* 0x0000003937397221 */ /* 0x002fe20000010000 */
[--C-:B------:R-:W-:Y:S01]  /*45c0*/  FFMA.FTZ R170, R170, UR6, -R169.reuse ;  /* 0x00000006aaaa7c23 */ /* 0x100fe200080108a9 */
[----:B------:R-:W-:Y:S01]  /*45d0*/  FFMA.FTZ R236, R67, UR6, -R169 ;  /* 0x0000000643ec7c23 */ /* 0x000fe200080108a9 */
[----:B------:R-:W-:-:S03]  /*45e0*/  FFMA.FTZ R180, R180, UR6, -R174 ;  /* 0x00000006b4b47c23 */ /* 0x000fc600080108ae */
[----:B------:R-:W1:Y:S01]  /*45f0*/  MUFU.EX2 R58, R58 ;  /* 0x0000003a003a7308 */ /* 0x000e620000000800 */
[----:B------:R-:W-:Y:S01]  /*4600*/  HMMA.16816.F32 R108, R92, R100, RZ ;  /* 0x000000645c6c723c */ /* 0x000fe200000018ff */
[C---:B-----5:R-:W-:Y:S01]  /*4610*/  F2FP.F16.F32.PACK_AB R98, R54.reuse, R55 ;  /* 0x000000373662723e */ /* 0x060fe200000000ff */
[----:B------:R-:W-:-:S05]  /*4620*/  FADD.FTZ R57, R54, R57 ;  /* 0x0000003936397221 */ /* 0x000fca0000010000 */
[----:B------:R-:W3:Y:S01]  /*4630*/  MUFU.EX2 R53, R53 ;  /* 0x0000003500357308 */ /* 0x000ee20000000800 */
[C---:B------:R-:W-:Y:S07]  /*4640*/  HMMA.16816.F32 R72, R92.reuse, R80, RZ ;  /* 0x000000505c48723c */ /* 0x040fee00000018ff */
[----:B------:R-:W5:Y:S01]  /*4650*/  MUFU.EX2 R45, R45 ;  /* 0x0000002d002d7308 */ /* 0x000f620000000800 */
[----:B--2---:R-:W-:Y:S01]  /*4660*/  HMMA.16816.F32 R88, R92, R4, RZ ;  /* 0x000000045c58723c */ /* 0x004fe200000018ff */
[----:B-1----:R-:W-:Y:S01]  /*4670*/  F2FP.F16.F32.PACK_AB R97, R58, R59 ;  /* 0x0000003b3a61723e */ /* 0x002fe200000000ff */
[----:B------:R-:W-:-:S05]  /*4680*/  FADD.FTZ R58, R59, R58 ;  /* 0x0000003a3b3a7221 */ /* 0x000fca0000010000 */
[----:B------:R-:W1:Y:S01]  /*4690*/  MUFU.EX2 R44, R44 ;  /* 0x0000002c002c7308 */ /* 0x000e620000000800 */
[----:B------:R-:W-:Y:S01]  /*46a0*/  HMMA.16816.F32 R152, R92, R150, RZ ;  /* 0x000000965c98723c */ /* 0x000fe200000018ff */
[----:B---3--:R-:W-:-:S06]  /*46b0*/  FADD.FTZ R58, R53, R58 ;  /* 0x0000003a353a7221 */ /* 0x008fcc0000010000 */
[----:B------:R-:W2:Y:S01]  /*46c0*/  MUFU.EX2 R38, R38 ;  /* 0x0000002600267308 */ /* 0x000ea20000000800 */
[----:B------:R-:W-:Y:S01]  /*46d0*/  HMMA.16816.F32 R136, R92, R134, RZ ;  /* 0x000000865c88723c */ /* 0x000fe200000018ff */
[C---:B-----5:R-:W-:Y:S01]  /*46e0*/  F2FP.F16.F32.PACK_AB R99, R45.reuse, R53 ;  /* 0x000000352d63723e */ /* 0x060fe200000000ff */
[----:B------:R-:W-:-:S05]  /*46f0*/  FADD.FTZ R58, R45, R58 ;  /* 0x0000003a2d3a7221 */ /* 0x000fca0000010000 */
[----:B------:R-:W3:Y:S01]  /*4700*/  MUFU.EX2 R37, R37 ;  /* 0x0000002500257308 */ /* 0x000ee20000000800 */
[----:B------:R-:W-:Y:S01]  /*4710*/  HMMA.16816.F32 R120, R92, R118, RZ ;  /* 0x000000765c78723c */ /* 0x000fe200000018ff */
[----:B-1----:R-:W-:-:S06]  /*4720*/  FADD.FTZ R48, R44, R48 ;  /* 0x000000302c307221 */ /* 0x002fcc0000010000 */
[----:B------:R-:W1:Y:S01]  /*4730*/  MUFU.EX2 R36, R36 ;  /* 0x0000002400247308 */ /* 0x000e620000000800 */
[----:B------:R-:W-:Y:S01]  /*4740*/  HMMA.16816.F32 R104, R92, R102, RZ ;  /* 0x000000665c68723c */ /* 0x000fe200000018ff */
[----:B--2---:R-:W-:-:S06]  /*4750*/  FADD.FTZ R48, R38, R48 ;  /* 0x0000003026307221 */ /* 0x004fcc0000010000 */
[----:B------:R-:W2:Y:S01]  /*4760*/  MUFU.EX2 R42, R42 ;  /* 0x0000002a002a7308 */ /* 0x000ea20000000800 */
[----:B------:R-:W-:Y:S01]  /*4770*/  HMMA.16816.F32 R76, R92, R82, RZ ;  /* 0x000000525c4c723c */ /* 0x000fe200000018ff */
[----:B---3--:R-:W-:-:S06]  /*4780*/  FADD.FTZ R48, R37, R48 ;  /* 0x0000003025307221 */ /* 0x008fcc0000010000 */
        /* <DEDUP_REMOVED lines=35> */
[----:B------:R-:W-:Y:S01]  /*49c0*/  F2FP.F16.F32.PACK_AB R4, R38, R44 ;  /* 0x0000002c2604723e */ /* 0x000fe200000000ff */
[----:B---3--:R-:W-:Y:S01]  /*49d0*/  FADD.FTZ R58, R65, R58 ;  /* 0x0000003a413a7221 */ /* 0x008fe20000010000 */
[----:B------:R-:W-:-:S04]  /*49e0*/  F2FP.F16.F32.PACK_AB R5, R35, R42 ;  /* 0x0000002a2305723e */ /* 0x000fc800000000ff */
[----:B------:R-:W3:Y:S01]  /*49f0*/  MUFU.EX2 R177, R177 ;  /* 0x000000b100b17308 */ /* 0x000ee20000000800 */
[----:B------:R-:W-:Y:S01]  /*4a00*/  HMMA.16816.F32 R96, R96, R6, RZ ;  /* 0x000000066060723c */ /* 0x000fe200000018ff */
[----:B------:R-:W-:Y:S01]  /*4a10*/  F2FP.F16.F32.PACK_AB R6, R36, R37 ;  /* 0x000000252406723e */ /* 0x000fe200000000ff */
[----:B-1----:R-:W-:Y:S01]  /*4a20*/  FADD.FTZ R58, R66, R58 ;  /* 0x0000003a423a7221 */ /* 0x002fe20000010000 */
[----:B------:R-:W-:-:S04]  /*4a30*/  F2FP.F16.F32.PACK_AB R7, R41, R39 ;  /* 0x000000272907723e */ /* 0x000fc800000000ff */
[----:B------:R-:W1:Y:S01]  /*4a40*/  MUFU.EX2 R179, R179 ;  /* 0x000000b300b37308 */ /* 0x000e620000000800 */
[----:B--2---:R-:W-:Y:S02]  /*4a50*/  FADD.FTZ R48, R176, R48 ;  /* 0x00000030b0307221 */ /* 0x004fe40000010000 */
[C---:B------:R-:W-:Y:S05]  /*4a60*/  HMMA.16816.F32 R156, R4.reuse, R28, R156 ;  /* 0x0000001c049c723c */ /* 0x040fea000000189c */
[----:B------:R-:W2:Y:S01]  /*4a70*/  MUFU.EX2 R181, R181 ;  /* 0x000000b500b57308 */ /* 0x000ea20000000800 */
[----:B---3--:R-:W-:Y:S02]  /*4a80*/  FADD.FTZ R48, R177, R48 ;  /* 0x00000030b1307221 */ /* 0x008fe40000010000 */
[----:B------:R-:W-:Y:S05]  /*4a90*/  HMMA.16816.F32 R140, R4, R24, R140 ;  /* 0x00000018048c723c */ /* 0x000fea000000188c */
[----:B------:R-:W3:Y:S01]  /*4aa0*/  MUFU.EX2 R183, R183 ;  /* 0x000000b700b77308 */ /* 0x000ee20000000800 */
[----:B-1----:R-:W-:-:S02]  /*4ab0*/  FADD.FTZ R48, R179, R48 ;  /* 0x00000030b3307221 */ /* 0x002fc40000010000 */
[C---:B------:R-:W-:Y:S05]  /*4ac0*/  HMMA.16816.F32 R124, R4.reuse, R20, R124 ;  /* 0x00000014047c723c */ /* 0x040fea000000187c */
[----:B------:R-:W1:Y:S01]  /*4ad0*/  MUFU.EX2 R186, R186 ;  /* 0x000000ba00ba7308 */ /* 0x000e620000000800 */
[----:B--2---:R-:W-:Y:S02]  /*4ae0*/  FADD.FTZ R48, R181, R48 ;  /* 0x00000030b5307221 */ /* 0x004fe40000010000 */
[----:B----4-:R-:W-:Y:S05]  /*4af0*/  HMMA.16816.F32 R108, R4, R16, R108 ;  /* 0x00000010046c723c */ /* 0x010fea000000186c */
[----:B------:R-:W2:Y:S01]  /*4b00*/  MUFU.EX2 R188, R188 ;  /* 0x000000bc00bc7308 */ /* 0x000ea20000000800 */
[----:B---3--:R-:W-:-:S02]  /*4b10*/  FADD.FTZ R51, R183, R51 ;  /* 0x00000033b7337221 */ /* 0x008fc40000010000 */
[C---:B------:R-:W-:Y:S05]  /*4b20*/  HMMA.16816.F32 R72, R4.reuse, R12, R72 ;  /* 0x0000000c0448723c */ /* 0x040fea0000001848 */
[----:B------:R-:W3:Y:S01]  /*4b30*/  MUFU.EX2 R190, R190 ;  /* 0x000000be00be7308 */ /* 0x000ee20000000800 */
[----:B-1----:R-:W-:Y:S02]  /*4b40*/  FADD.FTZ R51, R186, R51 ;  /* 0x00000033ba337221 */ /* 0x002fe40000010000 */
[----:B------:R-:W-:Y:S05]  /*4b50*/  HMMA.16816.F32 R88, R4, R8, R88 ;  /* 0x000000080458723c */ /* 0x000fea0000001858 */
[----:B------:R-:W1:Y:S01]  /*4b60*/  MUFU.EX2 R173, R173 ;  /* 0x000000ad00ad7308 */ /* 0x000e620000000800 */
[----:B--2---:R-:W-:-:S02]  /*4b70*/  FADD.FTZ R51, R188, R51 ;  /* 0x00000033bc337221 */ /* 0x004fc40000010000 */
        /* <DEDUP_REMOVED lines=9> */
[----:B------:R-:W-:Y:S05]  /*4c10*/  HMMA.16816.F32 R104, R4, R18, R104 ;  /* 0x000000120468723c */ /* 0x000fea0000001868 */
[----:B------:R-:W2:Y:S01]  /*4c20*/  MUFU.EX2 R201, R201 ;  /* 0x000000c900c97308 */ /* 0x000ea20000000800 */
[----:B---3--:R-:W-:-:S02]  /*4c30*/  FADD.FTZ R57, R197, R57 ;  /* 0x00000039c5397221 */ /* 0x008fc40000010000 */
[C---:B------:R-:W-:Y:S05]  /*4c40*/  HMMA.16816.F32 R76, R4.reuse, R14, R76 ;  /* 0x0000000e044c723c */ /* 0x040fea000000184c */
[----:B------:R-:W3:Y:S01]  /*4c50*/  MUFU.EX2 R202, R202 ;  /* 0x000000ca00ca7308 */ /* 0x000ee20000000800 */
[----:B-1----:R-:W-:Y:S02]  /*4c60*/  FADD.FTZ R57, R199, R57 ;  /* 0x00000039c7397221 */ /* 0x002fe40000010000 */
[----:B------:R-:W-:Y:S01]  /*4c70*/  HMMA.16816.F32 R92, R4, R10, R92 ;  /* 0x0000000a045c723c */ /* 0x000fe2000000185c */
[----:B------:R-:W-:Y:S02]  /*4c80*/  F2FP.F16.F32.PACK_AB R4, R56, R46 ;  /* 0x0000002e3804723e */ /* 0x000fe400000000ff */
[----:B------:R-:W-:-:S02]  /*4c90*/  F2FP.F16.F32.PACK_AB R5, R63, R64 ;  /* 0x000000403f05723e */ /* 0x000fc400000000ff */
[----:B------:R-:W-:Y:S01]  /*4ca0*/  F2FP.F16.F32.PACK_AB R6, R62, R61 ;  /* 0x0000003d3e06723e */ /* 0x000fe200000000ff */
[----:B------:R-:W1:Y:S01]  /*4cb0*/  MUFU.EX2 R203, R203 ;  /* 0x000000cb00cb7308 */ /* 0x000e620000000800 */
[----:B------:R-:W-:Y:S01]  /*4cc0*/  F2FP.F16.F32.PACK_AB R7, R66, R65 ;  /* 0x000000414207723e */ /* 0x000fe200000000ff */
[----:B--2---:R-:W-:-:S06]  /*4cd0*/  FADD.FTZ R58, R201, R58 ;  /* 0x0000003ac93a7221 */ /* 0x004fcc0000010000 */
[----:B------:R-:W-:Y:S01]  /*4ce0*/  HMMA.16816.F32 R160, R4, R28, R160 ;  /* 0x0000001c04a0723c */ /* 0x000fe200000018a0 */
[----:B------:R-:W2:Y:S01]  /*4cf0*/  MUFU.EX2 R204, R204 ;  /* 0x000000cc00cc7308 */ /* 0x000ea20000000800 */
[----:B---3--:R-:W-:-:S06]  /*4d00*/  FADD.FTZ R58, R202, R58 ;  /* 0x0000003aca3a7221 */ /* 0x008fcc0000010000 */
[----:B------:R-:W-:Y:S01]  /*4d10*/  HMMA.16816.F32 R144, R4, R24, R144 ;  /* 0x000000180490723c */ /* 0x000fe20000001890 */
[----:B------:R-:W3:Y:S01]  /*4d20*/  MUFU.EX2 R198, R198 ;  /* 0x000000c600c67308 */ /* 0x000ee20000000800 */
[----:B-1----:R-:W-:-:S06]  /*4d30*/  FADD.FTZ R58, R203, R58 ;  /* 0x0000003acb3a7221 */ /* 0x002fcc0000010000 */
[----:B------:R-:W-:Y:S01]  /*4d40*/  HMMA.16816.F32 R128, R4, R20, R128 ;  /* 0x000000140480723c */ /* 0x000fe20000001880 */
[----:B------:R-:W1:Y:S01]  /*4d50*/  MUFU.EX2 R196, R196 ;  /* 0x000000c400c47308 */ /* 0x000e620000000800 */
[----:B--2---:R-:W-:-:S06]  /*4d60*/  FADD.FTZ R58, R204, R58 ;  /* 0x0000003acc3a7221 */ /* 0x004fcc0000010000 */
[----:B------:R-:W-:Y:S01]  /*4d70*/  HMMA.16816.F32 R112, R4, R16, R112 ;  /* 0x000000100470723c */ /* 0x000fe20000001870 */
[----:B------:R-:W2:Y:S01]  /*4d80*/  MUFU.EX2 R195, R195 ;  /* 0x000000c300c37308 */ /* 0x000ea20000000800 */
[----:B---3--:R-:W-:-:S06]  /*4d90*/  FADD.FTZ R48, R198, R48 ;  /* 0x00000030c6307221 */ /* 0x008fcc0000010000 */
[----:B------:R-:W-:Y:S01]  /*4da0*/  HMMA.16816.F32 R68, R4, R12, R68 ;  /* 0x0000000c0444723c */ /* 0x000fe20000001844 */
[----:B------:R-:W-:Y:S01]  /*4db0*/  MUFU.EX2 R234, R234 ;  /* 0x000000ea00ea7308 */ /* 0x000fe20000000800 */
[----:B-1----:R-:W-:-:S06]  /*4dc0*/  FADD.FTZ R48, R196, R48 ;  /* 0x00000030c4307221 */ /* 0x002fcc0000010000 */
[----:B------:R-:W-:Y:S01]  /*4dd0*/  HMMA.16816.F32 R84, R4, R8, R84 ;  /* 0x000000080454723c */ /* 0x000fe20000001854 */
[----:B------:R-:W1:Y:S01]  /*4de0*/  MUFU.EX2 R191, R191 ;  /* 0x000000bf00bf7308 */ /* 0x000e620000000800 */
[----:B--2---:R-:W-:-:S06]  /*4df0*/  FADD.FTZ R48, R195, R48 ;  /* 0x00000030c3307221 */ /* 0x004fcc0000010000 */
        /* <DEDUP_REMOVED lines=26> */
[----:B------:R-:W-:Y:S01]  /*4fa0*/  MUFU.EX2 R237, R237 ;  /* 0x000000ed00ed7308 */ /* 0x000fe20000000800 */
[----:B----4-:R-:W-:-:S03]  /*4fb0*/  FADD.FTZ R58, R172, R58 ;  /* 0x0000003aac3a7221 */ /* 0x010fc60000010000 */
[----:B------:R-:W-:Y:S04]  /*4fc0*/  HMMA.16816.F32 R156, R4, R28, R156 ;  /* 0x0000001c049c723c */ /* 0x000fe8000000189c */
[----:B------:R-:W2:Y:S01]  /*4fd0*/  MUFU.EX2 R171, R171 ;  /* 0x000000ab00ab7308 */ /* 0x000ea20000000800 */
[----:B-1----:R-:W-:-:S03]  /*4fe0*/  FADD.FTZ R57, R182, R57 ;  /* 0x00000039b6397221 */ /* 0x002fc60000010000 */
[C---:B------:R-:W-:Y:S04]  /*4ff0*/  HMMA.16816.F32 R140, R4.reuse, R24, R140 ;  /* 0x00000018048c723c */ /* 0x040fe8000000188c */
[----:B------:R-:W1:Y:S04]  /*5000*/  MUFU.EX2 R170, R170 ;  /* 0x000000aa00aa7308 */ /* 0x000e680000000800 */
[----:B------:R-:W-:Y:S04]  /*5010*/  HMMA.16816.F32 R124, R4, R20, R124 ;  /* 0x00000014047c723c */ /* 0x000fe8000000187c */
[----:B------:R-:W-:Y:S01]  /*5020*/  MUFU.EX2 R236, R236 ;  /* 0x000000ec00ec7308 */ /* 0x000fe20000000800 */
[----:B--2---:R-:W-:-:S03]  /*5030*/  FADD.FTZ R58, R171, R58 ;  /* 0x0000003aab3a7221 */ /* 0x004fc60000010000 */
[----:B---3--:R-:W-:Y:S01]  /*5040*/  HMMA.16816.F32 R108, R4, R16, R108 ;  /* 0x00000010046c723c */ /* 0x008fe2000000186c */
[----:B-1----:R-:W-:-:S07]  /*5050*/  FADD.FTZ R58, R170, R58 ;  /* 0x0000003aaa3a7221 */ /* 0x002fce0000010000 */
        /* <DEDUP_REMOVED lines=30> */
[----:B------:R-:W-:-:S02]  /*5240*/  F2FP.F16.F32.PACK_AB R4, R196, R198 ;  /* 0x000000c6c404723e */ /* 0x000fc400000000ff */
[C---:B------:R-:W-:Y:S01]  /*5250*/  F2FP.F16.F32.PACK_AB R6, R234.reuse, R195 ;  /* 0x000000c3ea06723e */ /* 0x040fe200000000ff */
[----:B------:R-:W-:Y:S01]  /*5260*/  FADD.FTZ R234, R234, R48 ;  /* 0x00000030eaea7221 */ /* 0x000fe20000010000 */
[----:B------:R-:W-:Y:S02]  /*5270*/  F2FP.F16.F32.PACK_AB R5, R189, R191 ;  /* 0x000000bfbd05723e */ /* 0x000fe400000000ff */
[C---:B------:R-:W-:Y:S01]  /*5280*/  F2FP.F16.F32.PACK_AB R7, R233.reuse, R187 ;  /* 0x000000bbe907723e */ /* 0x040fe200000000ff */
[----:B------:R-:W-:-:S06]  /*5290*/  FADD.FTZ R233, R233, R51 ;  /* 0x00000033e9e97221 */ /* 0x000fcc0000010000 */
[C---:B-1----:R-:W-:Y:S08]  /*52a0*/  HMMA.16816.F32 R156, R4.reuse, R28, R156 ;  /* 0x0000001c049c723c */ /* 0x042ff0000000189c */
[C---:B------:R-:W-:Y:S01]  /*52b0*/  HMMA.16816.F32 R152, R4.reuse, R30, R152 ;  /* 0x0000001e0498723c */ /* 0x040fe20000001898 */
[----:B--2---:R-:W1:Y:S07]  /*52c0*/  MUFU.EX2 R178, R180 ;  /* 0x000000b400b27308 */ /* 0x004e6e0000000800 */
[C---:B------:R-:W-:Y:S08]  /*52d0*/  HMMA.16816.F32 R140, R4.reuse, R24, R140 ;  /* 0x00000018048c723c */ /* 0x040ff0000000188c */
[----:B------:R-:W-:Y:S01]  /*52e0*/  HMMA.16816.F32 R136, R4, R26, R136 ;  /* 0x0000001a0488723c */ /* 0x000fe20000001888 */
[----:B-1----:R-:W-:-:S07]  /*52f0*/  FADD.FTZ R57, R178, R57 ;  /* 0x00000039b2397221 */ /* 0x002fce0000010000 */
        /* <DEDUP_REMOVED lines=30> */
[----:B------:R-:W-:Y:S01]  /*54e0*/  ULEA UR5, UR14, UR5, 0x18 ;  /* 0x000000050e057291 */ /* 0x000fe2000f8ec0ff */
[----:B------:R-:W1:Y:S02]  /*54f0*/  LDCU UR4, c[0x0][0x50c] ;  /* 0x0000a180ff0477ac */ /* 0x000e640008000800 */
        /* <DEDUP_REMOVED lines=22> */
[----:B------:R-:W4:Y:S04]  /*5660*/  LDSM.16.M88.4 R28, [R220+0x1000] ;  /* 0x00100000dc1c783b */ /* 0x000f280000000200 */
[----:B------:R-:W5:Y:S04]  /*5670*/  LDSM.16.M88.4 R44, [R219+0x6400] ;  /* 0x00640000db2c783b */ /* 0x000f680000000200 */
[----:B------:R-:W1:Y:S04]  /*5680*/  LDSM.16.M88.4 R196, [R219+0x6800] ;  /* 0x00680000dbc4783b */ /* 0x000e680000000200 */
[----:B--2---:R-:W2:Y:S04]  /*5690*/  LDSM.16.M88.4 R8, [R219+0x6c00] ;  /* 0x006c0000db08783b */ /* 0x004ea80000000200 */
[----:B------:R-:W3:Y:S04]  /*56a0*/  LDSM.16.M88.4 R188, [R220] ;  /* 0x00000000dcbc783b */ /* 0x000ee80000000200 */
[----:B------:R-:W-:Y:S04]  /*56b0*/  LDSM.16.M88.4 R244, [R238+0x6000] ;  /* 0x00600000eef4783b */ /* 0x000fe80000000200 */
[----:B------:R-:W3:Y:S04]  /*56c0*/  LDSM.16.M88.4 R4, [R239+0x1000] ;  /* 0x00100000ef04783b */ /* 0x000ee80000000200 */
[----:B------:R-:W3:Y:S04]  /*56d0*/  LDSM.16.M88.4 R240, [R238+0x6400] ;  /* 0x00640000eef0783b */ /* 0x000ee80000000200 */
[----:B------:R-:W3:Y:S04]  /*56e0*/  LDSM.16.M88.4 R180, [R238+0x6800] ;  /* 0x00680000eeb4783b */ /* 0x000ee80000000200 */
[----:B------:R-:W3:Y:S01]  /*56f0*/  LDSM.16.M88.4 R24, [R238+0x6c00] ;  /* 0x006c0000ee18783b */ /* 0x000ee20000000200 */
[C---:B----4-:R-:W-:Y:S03]  /*5700*/  HMMA.16816.F32 R172, R28.reuse, R60, RZ ;  /* 0x0000003c1cac723c */ /* 0x050fe600000018ff */
[----:B------:R-:W4:Y:S04]  /*5710*/  LDSM.16.M88.4 R16, [R239] ;  /* 0x00000000ef10783b */ /* 0x000f280000000200 */
[----:B------:R-:W-:Y:S01]  /*5720*/  LDSM.16.M88.4 R212, [R220+0x2000] ;  /* 0x00200000dcd4783b */ /* 0x000fe20000000200 */
[C---:B------:R-:W-:Y:S03]  /*5730*/  HMMA.16816.F32 R64, R28.reuse, R62, RZ ;  /* 0x0000003e1c40723c */ /* 0x040fe600000018ff */
[----:B------:R-:W-:Y:S04]  /*5740*/  LDSM.16.M88.4 R20, [R219+0x7400] ;  /* 0x00740000db14783b */ /* 0x000fe80000000200 */
[----:B------:R-:W-:Y:S01]  /*5750*/  LDSM.16.M88.4 R208, [R219+0x7800] ;  /* 0x00780000dbd0783b */ /* 0x000fe20000000200 */
[C---:B-----5:R-:W-:Y:S03]  /*5760*/  HMMA.16816.F32 R52, R28.reuse, R44, RZ ;  /* 0x0000002c1c34723c */ /* 0x060fe600000018ff */
[----:B------:R-:W-:Y:S04]  /*5770*/  LDSM.16.M88.4 R204, [R219+0x7c00] ;  /* 0x007c0000dbcc783b */ /* 0x000fe80000000200 */
[----:B------:R-:W-:Y:S01]  /*5780*/  LDSM.16.M88.4 R176, [R238+0x7000] ;  /* 0x00700000eeb0783b */ /* 0x000fe20000000200 */
[C---:B-1----:R-:W-:Y:S03]  /*5790*/  HMMA.16816.F32 R40, R28.reuse, R196, RZ ;  /* 0x000000c41c28723c */ /* 0x042fe600000018ff */
[----:B------:R-:W-:Y:S04]  /*57a0*/  LDSM.16.M88.4 R184, [R239+0x2000] ;  /* 0x00200000efb8783b */ /* 0x000fe80000000200 */
[----:B------:R-:W0:Y:S01]  /*57b0*/  LDGDEPBAR ;  /* 0x00000000000079af */ /* 0x000e220000000000 */
[C---:B--2---:R-:W-:Y:S08]  /*57c0*/  HMMA.16816.F32 R32, R28.reuse, R8, RZ ;  /* 0x000000081c20723c */ /* 0x044ff000000018ff */
[C---:B------:R-:W-:Y:S08]  /*57d0*/  HMMA.16816.F32 R48, R28.reuse, R46, RZ ;  /* 0x0000002e1c30723c */ /* 0x040ff000000018ff */
[C---:B------:R-:W-:Y:S08]  /*57e0*/  HMMA.16816.F32 R36, R28.reuse, R198, RZ ;  /* 0x000000c61c24723c */ /* 0x040ff000000018ff */
[----:B------:R-:W-:Y:S08]  /*57f0*/  HMMA.16816.F32 R28, R28, R10, RZ ;  /* 0x0000000a1c1c723c */ /* 0x000ff000000018ff */
[C---:B---3--:R-:W-:Y:S08]  /*5800*/  HMMA.16816.F32 R12, R188.reuse, R60, RZ ;  /* 0x0000003cbc0c723c */ /* 0x048ff000000018ff */
        /* <DEDUP_REMOVED lines=17> */
[C---:B----4-:R-:W-:Y:S08]  /*5920*/  HMMA.16816.F32 R200, R16.reuse, R180, R200 ;  /* 0x000000b410c8723c */ /* 0x050ff000000018c8 */
[C---:B------:R-:W-:Y:S01]  /*5930*/  HMMA.16816.F32 R196, R16.reuse, R182, R196 ;  /* 0x000000b610c4723c */ /* 0x040fe200000018c4 */
[----:B------:R-:W2:Y:S07]  /*5940*/  LDSM.16.M88.4 R180, [R239+0x3000] ;  /* 0x00300000efb4783b */ /* 0x000eae0000000200 */
[C---:B------:R-:W-:Y:S08]  /*5950*/  HMMA.16816.F32 R56, R16.reuse, R240, R56 ;  /* 0x000000f01038723c */ /* 0x040ff00000001838 */
[C---:B------:R-:W-:Y:S08]  /*5960*/  HMMA.16816.F32 R44, R16.reuse, R242, R44 ;  /* 0x000000f2102c723c */ /* 0x040ff0000000182c */
[C---:B------:R-:W-:Y:S08]  /*5970*/  HMMA.16816.F32 R12, R16.reuse, R244, R12 ;  /* 0x000000f4100c723c */ /* 0x040ff0000000180c */
[C---:B------:R-:W-:Y:S08]  /*5980*/  HMMA.16816.F32 R60, R16.reuse, R246, R60 ;  /* 0x000000f6103c723c */ /* 0x040ff0000000183c */
[C---:B------:R-:W-:Y:S08]  /*5990*/  HMMA.16816.F32 R192, R16.reuse, R24, R192 ;  /* 0x0000001810c0723c */ /* 0x040ff000000018c0 */
[----:B------:R-:W-:Y:S01]  /*59a0*/  HMMA.16816.F32 R188, R16, R26, R188 ;  /* 0x0000001a10bc723c */ /* 0x000fe200000018bc */
[----:B------:R-:W-:Y:S04]  /*59b0*/  LDSM.16.M88.4 R16, [R219+0x8000] ;  /* 0x00800000db10783b */ /* 0x000fe80000000200 */
[----:B------:R-:W3:Y:S03]  /*59c0*/  LDSM.16.M88.4 R24, [R220+0x4000] ;  /* 0x00400000dc18783b */ /* 0x000ee60000000200 */
[C---:B-1----:R-:W-:Y:S08]  /*59d0*/  HMMA.16816.F32 R172, R4.reuse, R8, R172 ;  /* 0x0000000804ac723c */ /* 0x042ff000000018ac */
[C---:B------:R-:W-:Y:S08]  /*59e0*/  HMMA.16816.F32 R52, R4.reuse, R20, R52 ;  /* 0x000000140434723c */ /* 0x040ff00000001834 */
[----:B------:R-:W-:Y:S08]  /*59f0*/  HMMA.16816.F32 R48, R4, R22, R48 ;  /* 0x000000160430723c */ /* 0x000ff00000001830 */
[C---:B------:R-:W-:Y:S08]  /*5a00*/  HMMA.16816.F32 R56, R212.reuse, R20, R56 ;  /* 0x00000014d438723c */ /* 0x040ff00000001838 */
[C---:B------:R-:W-:Y:S01]  /*5a10*/  HMMA.16816.F32 R44, R212.reuse, R22, R44 ;  /* 0x00000016d42c723c */ /* 0x040fe2000000182c */
[----:B------:R-:W1:Y:S07]  /*5a20*/  LDSM.16.M88.4 R20, [R220+0x5000] ;  /* 0x00500000dc14783b */ /* 0x000e6e0000000200 */
[----:B------:R-:W-:Y:S08]  /*5a30*/  HMMA.16816.F32 R12, R212, R8, R12 ;  /* 0x00000008d40c723c */ /* 0x000ff0000000180c */
[-C--:B------:R-:W-:Y:S08]  /*5a40*/  HMMA.16816.F32 R64, R4, R10.reuse, R64 ;  /* 0x0000000a0440723c */ /* 0x080ff00000001840 */
[----:B------:R-:W-:Y:S01]  /*5a50*/  HMMA.16816.F32 R60, R212, R10, R60 ;  /* 0x0000000ad43c723c */ /* 0x000fe2000000183c */
[----:B------:R-:W-:Y:S07]  /*5a60*/  LDSM.16.M88.4 R8, [R239+0x4000] ;  /* 0x00400000ef08783b */ /* 0x000fee0000000200 */
[C---:B------:R-:W-:Y:S08]  /*5a70*/  HMMA.16816.F32 R40, R4.reuse, R208, R40 ;  /* 0x000000d00428723c */ /* 0x040ff00000001828 */
[----:B------:R-:W-:Y:S08]  /*5a80*/  HMMA.16816.F32 R36, R4, R210, R36 ;  /* 0x000000d20424723c */ /* 0x000ff00000001824 */
[C---:B------:R-:W-:Y:S08]  /*5a90*/  HMMA.16816.F32 R200, R212.reuse, R208, R200 ;  /* 0x000000d0d4c8723c */ /* 0x040ff000000018c8 */
[----:B------:R-:W-:Y:S08]  /*5aa0*/  HMMA.16816.F32 R196, R212, R210, R196 ;  /* 0x000000d2d4c4723c */ /* 0x000ff000000018c4 */
[C---:B------:R-:W-:Y:S08]  /*5ab0*/  HMMA.16816.F32 R32, R4.reuse, R204, R32 ;  /* 0x000000cc0420723c */ /* 0x040ff00000001820 */
[----:B------:R-:W-:Y:S01]  /*5ac0*/  HMMA.16816.F32 R28, R4, R206, R28 ;  /* 0x000000ce041c723c */ /* 0x000fe2000000181c */
[----:B------:R-:W4:Y:S07]  /*5ad0*/  LDSM.16.M88.4 R4, [R238+0x8000] ;  /* 0x00800000ee04783b */ /* 0x000f2e0000000200 */
[-C--:B--2---:R-:W-:Y:S01]  /*5ae0*/  HMMA.16816.F32 R208, R180, R176.reuse, R172 ;  /* 0x000000b0b4d0723c */ /* 0x084fe200000018ac */
[----:B------:R-:W2:Y:S07]  /*5af0*/  LDSM.16.M88.4 R172, [R239+0x5000] ;  /* 0x00500000efac783b */ /* 0x000eae0000000200 */
[----:B------:R-:W-:Y:S08]  /*5b00*/  HMMA.16816.F32 R12, R184, R176, R12 ;  /* 0x000000b0b80c723c */ /* 0x000ff0000000180c */
[-C--:B------:R-:W-:Y:S08]  /*5b10*/  HMMA.16816.F32 R64, R180, R178.reuse, R64 ;  /* 0x000000b2b440723c */ /* 0x080ff00000001840 */
[----:B------:R-:W-:Y:S01]  /*5b20*/  HMMA.16816.F32 R60, R184, R178, R60 ;  /* 0x000000b2b83c723c */ /* 0x000fe2000000183c */
[----:B------:R-:W5:Y:S07]  /*5b30*/  LDSM.16.M88.4 R176, [R238+0x7400] ;  /* 0x00740000eeb0783b */ /* 0x000f6e0000000200 */
[-C--:B---3--:R-:W-:Y:S08]  /*5b40*/  HMMA.16816.F32 R12, R24, R16.reuse, R12 ;  /* 0x00000010180c723c */ /* 0x088ff0000000180c */
[C---:B-1----:R-:W-:Y:S08]  /*5b50*/  HMMA.16816.F32 R208, R20.reuse, R16, R208 ;  /* 0x0000001014d0723c */ /* 0x042ff000000018d0 */
[-C--:B------:R-:W-:Y:S08]  /*5b60*/  HMMA.16816.F32 R64, R20, R18.reuse, R64 ;  /* 0x000000121440723c */ /* 0x080ff00000001840 */
[----:B------:R-:W-:Y:S01]  /*5b70*/  HMMA.16816.F32 R60, R24, R18, R60 ;  /* 0x00000012183c723c */ /* 0x000fe2000000183c */
[----:B------:R-:W1:Y:S07]  /*5b80*/  LDSM.16.M88.4 R16, [R219+0x8400] ;  /* 0x00840000db10783b */ /* 0x000e6e0000000200 */
[-C--:B----4-:R-:W-:Y:S08]  /*5b90*/  HMMA.16816.F32 R12, R8, R4.reuse, R12 ;  /* 0x00000004080c723c */ /* 0x090ff0000000180c */
[C---:B--2---:R-:W-:Y:S08]  /*5ba0*/  HMMA.16816.F32 R208, R172.reuse, R4, R208 ;  /* 0x00000004acd0723c */ /* 0x044ff000000018d0 */
[-C--:B------:R-:W-:Y:S03]  /*5bb0*/  HMMA.16816.F32 R64, R172, R6.reuse, R64 ;  /* 0x00000006ac40723c */ /* 0x080fe60000001840 */
[----:B------:R-:W-:Y:S01]  /*5bc0*/  FMUL.FTZ R12, R12, UR4 ;  /* 0x000000040c0c7c20 */ /* 0x000fe20008410000 */
[----:B------:R-:W-:Y:S01]  /*5bd0*/  FMUL.FTZ R13, R13, UR4 ;  /* 0x000000040d0d7c20 */ /* 0x000fe20008410000 */
[----:B------:R-:W-:Y:S01]  /*5be0*/  FMUL.FTZ R14, R14, UR4 ;  /* 0x000000040e0e7c20 */ /* 0x000fe20008410000 */
[----:B------:R-:W-:Y:S01]  /*5bf0*/  FMUL.FTZ R15, R15, UR4 ;  /* 0x000000040f0f7c20 */ /* 0x000fe20008410000 */
[----:B------:R-:W-:Y:S01]  /*5c00*/  MUFU.TANH R240, R12 ;  /* 0x0000000c00f07308 */ /* 0x000fe20000002400 */
[----:B------:R-:W-:Y:S01]  /*5c10*/  HMMA.16816.F32 R60, R8, R6, R60 ;  /* 0x00000006083c723c */ /* 0x000fe2000000183c */
[----:B------:R-:W2:Y:S02]  /*5c20*/  LDSM.16.M88.4 R4, [R238+0x8400] ;  /* 0x00840000ee04783b */ /* 0x000ea40000000200 */
[----:B------:R-:W-:Y:S01]  /*5c30*/  FMUL.FTZ R169, R208, UR4 ;  /* 0x00000004d0a97c20 */ /* 0x000fe20008410000 */
[----:B------:R-:W-:Y:S01]  /*5c40*/  FMUL.FTZ R210, R210, UR4 ;  /* 0x00000004d2d27c20 */ /* 0x000fe20008410000 */
[----:B------:R-:W-:-:S02]  /*5c50*/  FMUL.FTZ R209, R209, UR4 ;  /* 0x00000004d1d17c20 */ /* 0x000fc40008410000 */
[----:B------:R-:W-:Y:S01]  /*5c60*/  MUFU.TANH R170, R13 ;  /* 0x0000000d00aa7308 */ /* 0x000fe20000002400 */
[----:B-----5:R-:W-:Y:S03]  /*5c70*/  HMMA.16816.F32 R56, R184, R176, R56 ;  /* 0x000000b0b838723c */ /* 0x020fe60000001838 */
[----:B------:R-:W-:Y:S01]  /*5c80*/  FMUL.FTZ R64, R64, UR4 ;  /* 0x0000000440407c20 */ /* 0x000fe20008410000 */
[----:B------:R-:W-:-:S03]  /*5c90*/  FMUL.FTZ R66, R66, UR4 ;  /* 0x0000000442427c20 */ /* 0x000fc60008410000 */
[----:B------:R-:W-:Y:S01]  /*5ca0*/  MUFU.TANH R241, R14 ;  /* 0x0000000e00f17308 */ /* 0x000fe20000002400 */
[----:B------:R-:W-:Y:S03]  /*5cb0*/  HMMA.16816.F32 R52, R180, R176, R52 ;  /* 0x000000b0b434723c */ /* 0x000fe60000001834 */
[----:B------:R-:W-:Y:S01]  /*5cc0*/  FMUL.FTZ R60, R60, UR4 ;  /* 0x000000043c3c7c20 */ /* 0x000fe20008410000 */
[----:B------:R-:W-:Y:S01]  /*5cd0*/  FMUL.FTZ R61, R61, UR4 ;  /* 0x000000043d3d7c20 */ /* 0x000fe20008410000 */
[----:B------:R-:W-:Y:S01]  /*5ce0*/  FMUL.FTZ R62, R62, UR4 ;  /* 0x000000043e3e7c20 */ /* 0x000fe20008410000 */
[----:B------:R-:W-:Y:S01]  /*5cf0*/  FMUL.FTZ R63, R63, UR4 ;  /* 0x000000043f3f7c20 */ /* 0x000fe20008410000 */
[----:B------:R3:W4:Y:S01]  /*5d00*/  MUFU.TANH R171, R15 ;  /* 0x0000000f00ab7308 */ /* 0x0007220000002400 */
[----:B------:R-:W-:Y:S07]  /*5d10*/  HMMA.16816.F32 R44, R184, R178, R44 ;  /* 0x000000b2b82c723c */ /* 0x000fee000000182c */
[----:B------:R-:W-:Y:S01]  /*5d20*/  MUFU.TANH R208, R61 ;  /* 0x0000003d00d07308 */ /* 0x000fe20000002400 */
[----:B-1----:R-:W-:Y:S07]  /*5d30*/  HMMA.16816.F32 R56, R24, R16, R56 ;  /* 0x000000101838723c */ /* 0x002fee0000001838 */
[----:B------:R-:W1:Y:S01]  /*5d40*/  MUFU.TANH R177, R62 ;  /* 0x0000003e00b17308 */ /* 0x000e620000002400 */
[----:B---3--:R-:W3:Y:S01]  /*5d50*/  LDSM.16.M88.4 R12, [R238+0x7800] ;  /* 0x00780000ee0c783b */ /* 0x008ee20000000200 */
[----:B------:R-:W-:Y:S06]  /*5d60*/  HMMA.16816.F32 R48, R180, R178, R48 ;  /* 0x000000b2b430723c */ /* 0x000fec0000001830 */
[----:B------:R-:W-:Y:S02]  /*5d70*/  MUFU.TANH R176, R63 ;  /* 0x0000003f00b07308 */ /* 0x000fe40000002400 */
[----:B------:R-:W-:Y:S06]  /*5d80*/  HMMA.16816.F32 R52, R20, R16, R52 ;  /* 0x000000101434723c */ /* 0x000fec0000001834 */
[----:B------:R-:W-:Y:S02]  /*5d90*/  MUFU.TANH R242, R210 ;  /* 0x000000d200f27308 */ /* 0x000fe40000002400 */
[----:B--2---:R-:W-:Y:S06]  /*5da0*/  HMMA.16816.F32 R56, R8, R4, R56 ;  /* 0x000000040838723c */ /* 0x004fec0000001838 */
[----:B------:R-:W-:Y:S02]  /*5db0*/  MUFU.TANH R209, R209 ;  /* 0x000000d100d17308 */ /* 0x000fe40000002400 */
[-C--:B------:R-:W-:Y:S06]  /*5dc0*/  HMMA.16816.F32 R44, R24, R18.reuse, R44 ;  /* 0x00000012182c723c */ /* 0x080fec000000182c */
[----:B------:R-:W-:Y:S02]  /*5dd0*/  MUFU.TANH R66, R66 ;  /* 0x0000004200427308 */ /* 0x000fe40000002400 */
[----:B------:R-:W-:Y:S01]  /*5de0*/  HMMA.16816.F32 R48, R20, R18, R48 ;  /* 0x000000121430723c */ /* 0x000fe20000001830 */
[----:B------:R-:W2:Y:S02]  /*5df0*/  LDSM.16.M88.4 R16, [R219+0x8800] ;  /* 0x00880000db10783b */ /* 0x000ea40000000200 */
[----:B------:R-:W-:Y:S01]  /*5e00*/  FMUL.FTZ R56, R56, UR4 ;  /* 0x0000000438387c20 */ /* 0x000fe20008410000 */
[----:B------:R-:W-:Y:S01]  /*5e10*/  FMUL.FTZ R57, R57, UR4 ;  /* 0x0000000439397c20 */ /* 0x000fe20008410000 */
[----:B------:R-:W-:Y:S01]  /*5e20*/  FMUL.FTZ R58, R58, UR4 ;  /* 0x000000043a3a7c20 */ /* 0x000fe20008410000 */
[----:B------:R-:W-:Y:S01]  /*5e30*/  FMUL.FTZ R59, R59, UR4 ;  /* 0x000000043b3b7c20 */ /* 0x000fe20008410000 */
[----:B------:R-:W-:Y:S01]  /*5e40*/  MUFU.TANH R178, R56 ;  /* 0x0000003800b27308 */ /* 0x000fe20000002400 */
[C---:B------:R-:W-:Y:S07]  /*5e50*/  HMMA.16816.F32 R188, R212.reuse, R206, R188 ;  /* 0x000000ced4bc723c */ /* 0x040fee00000018bc */
[----:B------:R5:W-:Y:S01]  /*5e60*/  MUFU.TANH R206, R64 ;  /* 0x0000004000ce7308 */ /* 0x000be20000002400 */
[----:B------:R-:W-:Y:S01]  /*5e70*/  HMMA.16816.F32 R192, R212, R204, R192 ;  /* 0x000000ccd4c0723c */ /* 0x000fe200000018c0 */
[----:B------:R-:W-:-:S06]  /*5e80*/  FMUL.FTZ R204, R211, UR4 ;  /* 0x00000004d3cc7c20 */ /* 0x000fcc0008410000 */
[----:B------:R-:W-:Y:S01]  /*5e90*/  MUFU.TANH R207, R58 ;  /* 0x0000003a00cf7308 */ /* 0x000fe20000002400 */
[----:B---3--:R-:W-:Y:S07]  /*5ea0*/  HMMA.16816.F32 R200, R184, R12, R200 ;  /* 0x0000000cb8c8723c */ /* 0x008fee00000018c8 */
[----:B------:R-:W-:Y:S01]  /*5eb0*/  MUFU.TANH R179, R59 ;  /* 0x0000003b00b37308 */ /* 0x000fe20000002400 */
[----:B-----5:R-:W-:Y:S01]  /*5ec0*/  FMUL.FTZ R64, R65, UR4 ;  /* 0x0000000441407c20 */ /* 0x020fe20008410000 */
[----:B------:R-:W-:Y:S01]  /*5ed0*/  FMUL.FTZ R65, R67, UR4 ;  /* 0x0000000443417c20 */ /* 0x000fe20008410000 */
[----:B------:R-:W-:Y:S05]  /*5ee0*/  HMMA.16816.F32 R52, R172, R4, R52 ;  /* 0x00000004ac34723c */ /* 0x000fea0000001834 */
[----:B------:R3:W-:Y:S03]  /*5ef0*/  MUFU.TANH R67, R57 ;  /* 0x0000003900437308 */ /* 0x0007e60000002400 */
[-C--:B------:R-:W-:Y:S05]  /*5f00*/  HMMA.16816.F32 R44, R8, R6.reuse, R44 ;  /* 0x00000006082c723c */ /* 0x080fea000000182c */
[----:B------:R5:W1:Y:S03]  /*5f10*/  MUFU.TANH R205, R60 ;  /* 0x0000003c00cd7308 */ /* 0x000a660000002400 */
[----:B------:R-:W-:Y:S01]  /*5f20*/  HMMA.16816.F32 R48, R172, R6, R48 ;  /* 0x00000006ac30723c */ /* 0x000fe20000001830 */
[----:B------:R-:W-:Y:S02]  /*5f30*/  LDSM.16.M88.4 R4, [R219+0x8c00] ;  /* 0x008c0000db04783b */ /* 0x000fe40000000200 */
[----:B------:R-:W-:Y:S01]  /*5f40*/  FMUL.FTZ R54, R54, UR4 ;  /* 0x0000000436367c20 */ /* 0x000fe20008410000 */
[----:B------:R-:W-:Y:S01]  /*5f50*/  FMUL.FTZ R52, R52, UR4 ;  /* 0x0000000434347c20 */ /* 0x000fe20008410000 */
[----:B------:R-:W-:Y:S01]  /*5f60*/  MUFU.TANH R204, R204 ;  /* 0x000000cc00cc7308 */ /* 0x000fe20000002400 */
[----:B---3--:R-:W3:Y:S02]  /*5f70*/  LDSM.16.M88.4 R56, [R238+0x7c00] ;  /* 0x007c0000ee38783b */ /* 0x008ee40000000200 */
[----:B--2---:R-:W-:Y:S03]  /*5f80*/  HMMA.16816.F32 R200, R24, R16, R200 ;  /* 0x0000001018c8723c */ /* 0x004fe600000018c8 */
[----:B------:R-:W-:Y:S01]  /*5f90*/  FMUL.FTZ R44, R44, UR4 ;  /* 0x000000042c2c7c20 */ /* 0x000fe20008410000 */
[----:B------:R-:W-:Y:S01]  /*5fa0*/  FMUL.FTZ R46, R46, UR4 ;  /* 0x000000042e2e7c20 */ /* 0x000fe20008410000 */
[----:B------:R-:W-:Y:S03]  /*5fb0*/  MUFU.TANH R211, R54 ;  /* 0x0000003600d37308 */ /* 0x000fe60000002400 */
[----:B-----5:R-:W-:Y:S01]  /*5fc0*/  HMMA.16816.F32 R60, R180, R12, R40 ;  /* 0x0000000cb43c723c */ /* 0x020fe20000001828 */
[----:B------:R-:W2:Y:S01]  /*5fd0*/  LDSM.16.M88.4 R40, [R238+0x8800] ;  /* 0x00880000ee28783b */ /* 0x000ea20000000200 */
[----:B------:R-:W-:-:S02]  /*5fe0*/  VIADD R13, R164, 0xffffff81 ;  /* 0xffffff81a40d7836 */ /* 0x000fc40000000000 */
[----:B------:R-:W-:Y:S01]  /*5ff0*/  FMUL.FTZ R48, R48, UR4 ;  /* 0x0000000430307c20 */ /* 0x000fe20008410000 */
[----:B------:R-:W-:Y:S01]  /*6000*/  VIADD R12, R164, 0xffffff88 ;  /* 0xffffff88a40c7836 */ /* 0x000fe20000000000 */
[----:B------:R5:W-:Y:S01]  /*6010*/  MUFU.TANH R210, R52 ;  /* 0x0000003400d27308 */ /* 0x000be20000002400 */
[----:B------:R-:W-:Y:S01]  /*6020*/  FMUL.FTZ R51, R51, UR4 ;  /* 0x0000000433337c20 */ /* 0x000fe20008410000 */
[C---:B------:R-:W-:Y:S01]  /*6030*/  ISETP.GE.AND P4, PT, R13.reuse, R231, PT ;  /* 0x000000e70d00720c */ /* 0x040fe20003f86270 */
[----:B------:R-:W-:Y:S01]  /*6040*/  HMMA.16816.F32 R36, R180, R14, R36 ;  /* 0x0000000eb424723c */ /* 0x000fe20000001824 */
[C---:B------:R-:W-:Y:S02]  /*6050*/  ISETP.GE.AND P3, PT, R13.reuse, R223, PT ;  /* 0x000000df0d00720c */ /* 0x040fe40003f66270 */
[C---:B------:R-:W-:Y:S02]  /*6060*/  ISETP.GE.AND P5, PT, R13.reuse, R222, PT ;  /* 0x000000de0d00720c */ /* 0x040fe40003fa6270 */
[----:B------:R1:W-:Y:S01]  /*6070*/  MUFU.TANH R54, R44 ;  /* 0x0000002c00367308 */ /* 0x0003e20000002400 */
[----:B------:R-:W-:-:S02]  /*6080*/  ISETP.GE.AND P1, PT, R13, R217, PT ;  /* 0x000000d90d00720c */ /* 0x000fc40003f26270 */
[----:B------:R-:W-:Y:S01]  /*6090*/  HMMA.16816.F32 R196, R184, R14, R196 ;  /* 0x0000000eb8c4723c */ /* 0x000fe200000018c4 */
[C---:B------:R-:W-:Y:S02]  /*60a0*/  ISETP.GE.AND P0, PT, R12.reuse, R231, PT ;  /* 0x000000e70c00720c */ /* 0x040fe40003f06270 */
[----:B------:R-:W-:Y:S02]  /*60b0*/  ISETP.GE.AND P2, PT, R12, R223, PT ;  /* 0x000000df0c00720c */ /* 0x000fe40003f46270 */
[----:B------:R-:W2:Y:S01]  /*60c0*/  MUFU.TANH R64, R64 ;  /* 0x0000004000407308 */ /* 0x000ea20000002400 */
[----:B-----5:R-:W-:Y:S01]  /*60d0*/  FMUL.FTZ R52, R53, UR4 ;  /* 0x0000000435347c20 */ /* 0x020fe20008410000 */
[----:B------:R-:W-:Y:S01]  /*60e0*/  FMUL.FTZ R53, R55, UR4 ;  /* 0x0000000437357c20 */ /* 0x000fe20008410000 */
[----:B------:R-:W-:Y:S01]  /*60f0*/  HMMA.16816.F32 R60, R20, R16, R60 ;  /* 0x00000010143c723c */ /* 0x000fe2000000183c */
[----:B----4-:R-:W-:Y:S01]  /*6100*/  FSEL R55, R171, -INF , !P3 ;  /* 0xff800000ab377808 */ /* 0x010fe20005800000 */
[----:B------:R-:W-:Y:S01]  /*6110*/  FMUL.FTZ R16, R50, UR4 ;  /* 0x0000000432107c20 */ /* 0x000fe20008410000 */
[----:B------:R-:W-:-:S02]  /*6120*/  ISETP.GE.AND P3, PT, R12, R217, PT ;  /* 0x000000d90c00720c */ /* 0x000fc40003f66270 */
[----:B------:R-:W4:Y:S01]  /*6130*/  MUFU.TANH R65, R65 ;  /* 0x0000004100417308 */ /* 0x000f220000002400 */
[----:B-1----:R-:W-:Y:S01]  /*6140*/  FMUL.FTZ R44, R45, UR4 ;  /* 0x000000042d2c7c20 */ /* 0x002fe20008410000 */
[----:B------:R-:W-:Y:S01]  /*6150*/  FMUL.FTZ R45, R47, UR4 ;  /* 0x000000042f2d7c20 */ /* 0x000fe20008410000 */
[----:B------:R-:W-:Y:S01]  /*6160*/  FSEL R47, R170, -INF , !P4 ;  /* 0xff800000aa2f7808 */ /* 0x000fe20006000000 */
[----:B---3--:R-:W-:Y:S01]  /*6170*/  HMMA.16816.F32 R32, R180, R56, R32 ;  /* 0x00000038b420723c */ /* 0x008fe20000001820 */
[----:B------:R-:W-:Y:S02]  /*6180*/  ISETP.GE.AND P4, PT, R12, R222, PT ;  /* 0x000000de0c00720c */ /* 0x000fe40003f86270 */
[----:B------:R-:W1:Y:S01]  /*6190*/  LDSM.16.M88.4 R12, [R238+0x8c00] ;  /* 0x008c0000ee0c783b */ /* 0x000e620000000200 */
[----:B------:R-:W3:Y:S01]  /*61a0*/  MUFU.TANH R52, R52 ;  /* 0x0000003400347308 */ /* 0x000ee20000002400 */
[----:B------:R-:W-:-:S04]  /*61b0*/  DEPBAR.LE SB0, 0x0 ;  /* 0x000080000000791a */ /* 0x000fc80000000000 */
[----:B------:R-:W-:Y:S03]  /*61c0*/  HMMA.16816.F32 R28, R180, R58, R28 ;  /* 0x0000003ab41c723c */ /* 0x000fe6000000181c */
[----:B------:R5:W-:Y:S05]  /*61d0*/  MUFU.TANH R180, R48 ;  /* 0x0000003000b47308 */ /* 0x000bea0000002400 */
[----:B------:R-:W-:Y:S01]  /*61e0*/  HMMA.16816.F32 R192, R184, R56, R192 ;  /* 0x00000038b8c0723c */ /* 0x000fe200000018c0 */
[----:B------:R-:W-:Y:S02]  /*61f0*/  FSEL R56, R177, -INF , !P2 ;  /* 0xff800000b1387808 */ /* 0x000fe40005000000 */
[----:B------:R-:W3:Y:S05]  /*6200*/  MUFU.TANH R53, R53 ;  /* 0x0000003500357308 */ /* 0x000eea0000002400 */
[----:B--2---:R-:W-:Y:S03]  /*6210*/  HMMA.16816.F32 R60, R172, R40, R60 ;  /* 0x00000028ac3c723c */ /* 0x004fe6000000183c */
[----:B------:R-:W-:Y:S01]  /*6220*/  MUFU.TANH R44, R44 ;  /* 0x0000002c002c7308 */ /* 0x000fe20000002400 */
[----:B-----5:R-:W-:Y:S01]  /*6230*/  FMUL.FTZ R48, R49, UR4 ;  /* 0x0000000431307c20 */ /* 0x020fe20008410000 */
[----:B------:R-:W-:-:S03]  /*6240*/  FSEL R49, R205, -INF , !P0 ;  /* 0xff800000cd317808 */ /* 0x000fc60004000000 */
[----:B------:R-:W-:Y:S03]  /*6250*/  HMMA.16816.F32 R200, R8, R40, R200 ;  /* 0x0000002808c8723c */ /* 0x000fe600000018c8 */
[----:B------:R-:W-:Y:S05]  /*6260*/  MUFU.TANH R45, R45 ;  /* 0x0000002d002d7308 */ /* 0x000fea0000002400 */
[----:B------:R-:W-:Y:S03]  /*6270*/  HMMA.16816.F32 R36, R20, R18, R36 ;  /* 0x000000121424723c */ /* 0x000fe60000001824 */
[----:B------:R-:W-:Y:S01]  /*6280*/  FMUL.FTZ R61, R61, UR4 ;  /* 0x000000043d3d7c20 */ /* 0x000fe20008410000 */
[----:B------:R-:W2:Y:S04]  /*6290*/  MUFU.TANH R16, R16 ;  /* 0x0000001000107308 */ /* 0x000ea80000002400 */
[----:B------:R-:W-:Y:S01]  /*62a0*/  HMMA.16816.F32 R188, R184, R58, R188 ;  /* 0x0000003ab8bc723c */ /* 0x000fe200000018bc */
[----:B------:R-:W-:-:S02]  /*62b0*/  FMUL.FTZ R59, R63, UR4 ;  /* 0x000000043f3b7c20 */ /* 0x000fc40008410000 */
[----:B------:R-:W-:Y:S01]  /*62c0*/  FMUL.FTZ R41, R203, UR4 ;  /* 0x00000004cb297c20 */ /* 0x000fe20008410000 */
[----:B------:R-:W-:Y:S01]  /*62d0*/  FMUL.FTZ R200, R200, UR4 ;  /* 0x00000004c8c87c20 */ /* 0x000fe20008410000 */
[----:B------:R5:W-:Y:S01]  /*62e0*/  MUFU.TANH R203, R61 ;  /* 0x0000003d00cb7308 */ /* 0x000be20000002400 */
[----:B------:R-:W-:Y:S01]  /*62f0*/  FMUL.FTZ R17, R201, UR4 ;  /* 0x00000004c9117c20 */ /* 0x000fe20008410000 */
[----:B------:R-:W-:Y:S01]  /*6300*/  FMUL.FTZ R40, R202, UR4 ;  /* 0x00000004ca287c20 */ /* 0x000fe20008410000 */
[----:B------:R-:W-:Y:S05]  /*6310*/  HMMA.16816.F32 R32, R20, R4, R32 ;  /* 0x000000041420723c */ /* 0x000fea0000001820 */
[----:B------:R-:W2:Y:S03]  /*6320*/  MUFU.TANH R46, R46 ;  /* 0x0000002e002e7308 */ /* 0x000ea60000002400 */
[----:B------:R-:W-:Y:S01]  /*6330*/  HMMA.16816.F32 R196, R24, R18, R196 ;  /* 0x0000001218c4723c */ /* 0x000fe200000018c4 */
[----:B------:R-:W-:Y:S01]  /*6340*/  VIADD R18, R164, 0xffffff89 ;  /* 0xffffff89a4127836 */ /* 0x000fe20000000000 */
[----:B------:R-:W-:-:S03]  /*6350*/  FSEL R19, R206, -INF , !P4 ;  /* 0xff800000ce137808 */ /* 0x000fc60006000000 */
[----:B------:R3:W-:Y:S01]  /*6360*/  MUFU.TANH R181, R51 ;  /* 0x0000003300b57308 */ /* 0x0007e20000002400 */
[----:B-----5:R-:W-:Y:S01]  /*6370*/  VIADD R61, R164, 0xffffff90 ;  /* 0xffffff90a43d7836 */ /* 0x020fe20000000000 */
[C---:B------:R-:W-:Y:S01]  /*6380*/  ISETP.GE.AND P0, PT, R18.reuse, R222, PT ;  /* 0x000000de1200720c */ /* 0x040fe20003f06270 */
[----:B------:R-:W-:Y:S01]  /*6390*/  HMMA.16816.F32 R28, R20, R6, R28 ;  /* 0x00000006141c723c */ /* 0x000fe2000000181c */
[----:B------:R-:W-:Y:S01]  /*63a0*/  ISETP.GE.AND P2, PT, R18, R217, PT ;  /* 0x000000d91200720c */ /* 0x000fe20003f46270 */
[----:B------:R-:W-:Y:S01]  /*63b0*/  VIADD R23, R164, 0xffffff91 ;  /* 0xffffff91a4177836 */ /* 0x000fe20000000000 */
[----:B------:R-:W-:Y:S01]  /*63c0*/  FSEL R64, R64, -INF , !P0 ;  /* 0xff80000040407808 */ /* 0x000fe20004000000 */
[----:B------:R-:W-:Y:S01]  /*63d0*/  VIADD R22, R164, 0xffffff98 ;  /* 0xffffff98a4167836 */ /* 0x000fe20000000000 */
[----:B----4-:R-:W-:Y:S01]  /*63e0*/  FSEL R20, R65, -INF , !P2 ;  /* 0xff80000041147808 */ /* 0x010fe20005000000 */
[----:B------:R-:W4:Y:S01]  /*63f0*/  MUFU.TANH R200, R200 ;  /* 0x000000c800c87308 */ /* 0x000f220000002400 */
[----:B------:R-:W-:Y:S01]  /*6400*/  ISETP.GE.AND P0, PT, R23, R231, PT ;  /* 0x000000e71700720c */ /* 0x000fe20003f06270 */
[----:B------:R-:W-:Y:S01]  /*6410*/  HMMA.16816.F32 R192, R24, R4, R192 ;  /* 0x0000000418c0723c */ /* 0x000fe200000018c0 */
[----:B------:R-:W-:-:S02]  /*6420*/  FSEL R5, R209, -INF , !P5 ;  /* 0xff800000d1057808 */ /* 0x000fc40006800000 */
[----:B------:R-:W-:Y:S02]  /*6430*/  FSEL R4, R204, -INF , !P1 ;  /* 0xff800000cc047808 */ /* 0x000fe40004800000 */
[----:B------:R-:W-:Y:S01]  /*6440*/  ISETP.GE.AND P5, PT, R18, R231, PT ;  /* 0x000000e71200720c */ /* 0x000fe20003fa6270 */
[----:B---3--:R-:W-:Y:S01]  /*6450*/  FMUL.FTZ R51, R60, UR4 ;  /* 0x000000043c337c20 */ /* 0x008fe20008410000 */
[-C--:B------:R-:W-:Y:S01]  /*6460*/  ISETP.GE.AND P1, PT, R18, R223.reuse, PT ;  /* 0x000000df1200720c */ /* 0x080fe20003f26270 */
[----:B------:R-:W-:Y:S01]  /*6470*/  HMMA.16816.F32 R36, R172, R42, R36 ;  /* 0x0000002aac24723c */ /* 0x000fe20000001824 */
[----:B------:R-:W-:Y:S01]  /*6480*/  FSEL R18, R66, -INF , !P3 ;  /* 0xff80000042127808 */ /* 0x000fe20005800000 */
[----:B------:R-:W-:Y:S01]  /*6490*/  FMUL.FTZ R60, R62, UR4 ;  /* 0x000000043e3c7c20 */ /* 0x000fe20008410000 */
[----:B------:R-:W-:Y:S01]  /*64a0*/  ISETP.GE.AND P3, PT, R61, R223, PT ;  /* 0x000000df3d00720c */ /* 0x000fe20003f66270 */
[----:B------:R-:W3:Y:S01]  /*64b0*/  MUFU.TANH R48, R48 ;  /* 0x0000003000307308 */ /* 0x000ee20000002400 */
[----:B------:R-:W-:-:S02]  /*64c0*/  FSEL R50, R208, -INF , !P5 ;  /* 0xff800000d0327808 */ /* 0x000fc40006800000 */
[----:B------:R-:W-:Y:S01]  /*64d0*/  FSEL R58, R176, -INF , !P1 ;  /* 0xff800000b03a7808 */ /* 0x000fe20004800000 */
[----:B------:R-:W-:Y:S01]  /*64e0*/  HMMA.16816.F32 R188, R24, R6, R188 ;  /* 0x0000000618bc723c */ /* 0x000fe200000018bc */
[C---:B------:R-:W-:Y:S01]  /*64f0*/  ISETP.GE.AND P5, PT, R61.reuse, R222, PT ;  /* 0x000000de3d00720c */ /* 0x040fe20003fa6270 */
[----:B------:R-:W-:Y:S01]  /*6500*/  VIADD R7, R164, 0xffffffa8 ;  /* 0xffffffa8a4077836 */ /* 0x000fe20000000000 */
[----:B------:R-:W-:Y:S01]  /*6510*/  ISETP.GE.AND P1, PT, R61, R217, PT ;  /* 0x000000d93d00720c */ /* 0x000fe20003f26270 */
[----:B------:R-:W-:Y:S01]  /*6520*/  MUFU.TANH R17, R17 ;  /* 0x0000001100117308 */ /* 0x000fe20000002400 */
[----:B------:R-:W-:Y:S02]  /*6530*/  ISETP.GE.AND P2, PT, R23, R223, PT ;  /* 0x000000df1700720c */ /* 0x000fe40003f46270 */
[----:B------:R-:W-:Y:S01]  /*6540*/  ISETP.GE.AND P4, PT, R61, R231, PT ;  /* 0x000000e73d00720c */ /* 0x000fe20003f86270 */
[----:B-1----:R-:W-:Y:S01]  /*6550*/  HMMA.16816.F32 R32, R172, R12, R32 ;  /* 0x0000000cac20723c */ /* 0x002fe20000001820 */
[----:B------:R-:W-:-:S02]  /*6560*/  FSEL R187, R207, -INF , !P3 ;  /* 0xff800000cfbb7808 */ /* 0x000fc40005800000 */
[----:B------:R-:W-:Y:S01]  /*6570*/  FSEL R207, R210, -INF , !P5 ;  /* 0xff800000d2cf7808 */ /* 0x000fe20006800000 */
[----:B------:R-:W-:Y:S01]  /*6580*/  MUFU.TANH R41, R41 ;  /* 0x0000002900297308 */ /* 0x000fe20000002400 */
[----:B------:R-:W-:Y:S01]  /*6590*/  FSEL R176, R211, -INF , !P1 ;  /* 0xff800000d3b07808 */ /* 0x000fe20004800000 */
[----:B------:R-:W-:Y:S01]  /*65a0*/  FMUL.FTZ R36, R36, UR4 ;  /* 0x0000000424247c20 */ /* 0x000fe20008410000 */
[----:B------:R-:W-:Y:S01]  /*65b0*/  FSEL R182, R67, -INF , !P0 ;  /* 0xff80000043b67808 */ /* 0x000fe20004000000 */
[----:B------:R-:W-:Y:S01]  /*65c0*/  HMMA.16816.F32 R196, R8, R42, R196 ;  /* 0x0000002a08c4723c */ /* 0x000fe200000018c4 */
[----:B------:R-:W-:Y:S01]  /*65d0*/  FSEL R204, R179, -INF , !P2 ;  /* 0xff800000b3cc7808 */ /* 0x000fe20005000000 */
[----:B------:R-:W-:Y:S01]  /*65e0*/  FMUL.FTZ R37, R37, UR4 ;  /* 0x0000000425257c20 */ /* 0x000fe20008410000 */
[----:B------:R-:W-:Y:S01]  /*65f0*/  FSEL R208, R178, -INF , !P4 ;  /* 0xff800000b2d07808 */ /* 0x000fe20006000000 */
[----:B------:R-:W-:Y:S01]  /*6600*/  MUFU.TANH R51, R51 ;  /* 0x0000003300337308 */ /* 0x000fe20000002400 */
[----:B------:R-:W-:Y:S01]  /*6610*/  ISETP.GE.AND P5, PT, R22, R231, PT ;  /* 0x000000e71600720c */ /* 0x000fe20003fa6270 */
[----:B------:R-:W-:Y:S01]  /*6620*/  FMUL.FTZ R38, R38, UR4 ;  /* 0x0000000426267c20 */ /* 0x000fe20008410000 */
[C---:B------:R-:W-:Y:S01]  /*6630*/  ISETP.GE.AND P1, PT, R22.reuse, R223, PT ;  /* 0x000000df1600720c */ /* 0x040fe20003f26270 */
[----:B------:R-:W-:Y:S01]  /*6640*/  HMMA.16816.F32 R28, R172, R14, R28 ;  /* 0x0000000eac1c723c */ /* 0x000fe2000000181c */
[CC--:B------:R-:W-:Y:S01]  /*6650*/  ISETP.GE.AND P0, PT, R22.reuse, R222.reuse, PT ;  /* 0x000000de1600720c */ /* 0x0c0fe20003f06270 */
[----:B------:R-:W-:Y:S01]  /*6660*/  FMUL.FTZ R39, R39, UR4 ;  /* 0x0000000427277c20 */ /* 0x000fe20008410000 */
[-C--:B------:R-:W-:Y:S01]  /*6670*/  ISETP.GE.AND P2, PT, R22, R217.reuse, PT ;  /* 0x000000d91600720c */ /* 0x080fe20003f46270 */
[----:B------:R-:W-:Y:S01]  /*6680*/  VIADD R22, R164, 0xffffff99 ;  /* 0xffffff99a4167836 */ /* 0x000fe20000000000 */
[CC--:B------:R-:W-:Y:S01]  /*6690*/  ISETP.GE.AND P4, PT, R23.reuse, R222.reuse, PT ;  /* 0x000000de1700720c */ /* 0x0c0fe20003f86270 */
[----:B------:R-:W1:Y:S01]  /*66a0*/  MUFU.TANH R60, R60 ;  /* 0x0000003c003c7308 */ /* 0x000e620000002400 */
[----:B------:R-:W-:Y:S01]  /*66b0*/  ISETP.GE.AND P3, PT, R23, R217, PT ;  /* 0x000000d91700720c */ /* 0x000fe20003f66270 */
[C---:B------:R-:W-:Y:S01]  /*66c0*/  HMMA.16816.F32 R192, R8.reuse, R12, R192 ;  /* 0x0000000c08c0723c */ /* 0x040fe200000018c0 */
[----:B------:R-:W-:Y:S01]  /*66d0*/  FSEL R209, R52, -INF , !P4 ;  /* 0xff80000034d17808 */ /* 0x000fe20006000000 */
[----:B------:R-:W-:Y:S01]  /*66e0*/  VIADD R12, R164, 0xffffffa0 ;  /* 0xffffffa0a40c7836 */ /* 0x000fe20000000000 */
[----:B------:R-:W-:Y:S01]  /*66f0*/  FSEL R177, R53, -INF , !P3 ;  /* 0xff80000035b17808 */ /* 0x000fe20005800000 */
[----:B------:R-:W-:Y:S01]  /*6700*/  FMUL.FTZ R32, R32, UR4 ;  /* 0x0000000420207c20 */ /* 0x000fe20008410000 */
[C---:B------:R-:W-:Y:S01]  /*6710*/  ISETP.GE.AND P4, PT, R22.reuse, R231, PT ;  /* 0x000000e71600720c */ /* 0x040fe20003f86270 */
[----:B------:R-:W5:Y:S01]  /*6720*/  MUFU.TANH R169, R169 ;  /* 0x000000a900a97308 */ /* 0x000f620000002400 */
[----:B------:R-:W-:Y:S01]  /*6730*/  ISETP.GE.AND P3, PT, R22, R223, PT ;  /* 0x000000df1600720c */ /* 0x000fe20003f66270 */
[----:B------:R-:W-:Y:S01]  /*6740*/  HMMA.16816.F32 R188, R8, R14, R188 ;  /* 0x0000000e08bc723c */ /* 0x000fe200000018bc */
[----:B------:R-:W-:Y:S01]  /*6750*/  FSEL R210, R180, -INF , !P0 ;  /* 0xff800000b4d27808 */ /* 0x000fe20004000000 */
[----:B------:R-:W-:Y:S01]  /*6760*/  VIADD R10, R164, 0xffffff80 ;  /* 0xffffff80a40a7836 */ /* 0x000fe20000000000 */
[----:B--2---:R-:W-:Y:S01]  /*6770*/  FSEL R179, R16, -INF , !P2 ;  /* 0xff80000010b37808 */ /* 0x004fe20005000000 */
[----:B------:R-:W-:Y:S01]  /*6780*/  FMUL.FTZ R199, R199, UR4 ;  /* 0x00000004c7c77c20 */ /* 0x000fe20008410000 */
[----:B------:R-:W-:Y:S01]  /*6790*/  FSEL R186, R44, -INF , !P4 ;  /* 0xff8000002cba7808 */ /* 0x000fe20006000000 */
[----:B------:R-:W2:Y:S01]  /*67a0*/  MUFU.TANH R40, R40 ;  /* 0x0000002800287308 */ /* 0x000ea20000002400 */
[----:B------:R-:W-:Y:S01]  /*67b0*/  FSEL R206, R45, -INF , !P3 ;  /* 0xff8000002dce7808 */ /* 0x000fe20005800000 */
[----:B------:R-:W-:Y:S01]  /*67c0*/  FMUL.FTZ R57, R196, UR4 ;  /* 0x00000004c4397c20 */ /* 0x000fe20008410000 */
[----:B------:R-:W-:Y:S01]  /*67d0*/  ISETP.GE.AND P0, PT, R12, R231, PT ;  /* 0x000000e70c00720c */ /* 0x000fe20003f06270 */
[----:B------:R-:W-:Y:S01]  /*67e0*/  FMUL.FTZ R28, R28, UR4 ;  /* 0x000000041c1c7c20 */ /* 0x000fe20008410000 */
[C---:B------:R-:W-:Y:S01]  /*67f0*/  ISETP.GE.AND P2, PT, R12.reuse, R223, PT ;  /* 0x000000df0c00720c */ /* 0x040fe20003f46270 */
[----:B------:R-:W-:Y:S01]  /*6800*/  FMUL.FTZ R33, R33, UR4 ;  /* 0x0000000421217c20 */ /* 0x000fe20008410000 */
[CC--:B------:R-:W-:Y:S01]  /*6810*/  ISETP.GE.AND P4, PT, R12.reuse, R222.reuse, PT ;  /* 0x000000de0c00720c */ /* 0x0c0fe20003f86270 */
[----:B------:R-:W2:Y:S01]  /*6820*/  MUFU.TANH R202, R36 ;  /* 0x0000002400ca7308 */ /* 0x000ea20000002400 */
[-C--:B------:R-:W-:Y:S01]  /*6830*/  ISETP.GE.AND P3, PT, R12, R217.reuse, PT ;  /* 0x000000d90c00720c */ /* 0x080fe20003f66270 */
[----:B------:R-:W-:Y:S01]  /*6840*/  VIADD R12, R164, 0xffffffa1 ;  /* 0xffffffa1a40c7836 */ /* 0x000fe20000000000 */
[----:B------:R-:W-:Y:S01]  /*6850*/  FSEL R184, R54, -INF , !P5 ;  /* 0xff80000036b87808 */ /* 0x000fe20006800000 */
[----:B------:R-:W-:Y:S01]  /*6860*/  VIADD R11, R164, 0xffffffb8 ;  /* 0xffffffb8a40b7836 */ /* 0x000fe20000000000 */
[----:B------:R-:W-:Y:S01]  /*6870*/  FSEL R205, R46, -INF , !P1 ;  /* 0xff8000002ecd7808 */ /* 0x000fe20004800000 */
[----:B------:R-:W-:Y:S01]  /*6880*/  VIADD R13, R164, 0xffffffa9 ;  /* 0xffffffa9a40d7836 */ /* 0x000fe20000000000 */
[CC--:B------:R-:W-:Y:S01]  /*6890*/  ISETP.GE.AND P5, PT, R22.reuse, R222.reuse, PT ;  /* 0x000000de1600720c */ /* 0x0c0fe20003fa6270 */
[----:B------:R-:W2:Y:S01]  /*68a0*/  MUFU.TANH R171, R32 ;  /* 0x0000002000ab7308 */ /* 0x000ea20000002400 */
[----:B------:R-:W-:Y:S01]  /*68b0*/  ISETP.GE.AND P1, PT, R22, R217, PT ;  /* 0x000000d91600720c */ /* 0x000fe20003f26270 */
[----:B------:R-:W-:Y:S01]  /*68c0*/  FMUL.FTZ R29, R29, UR4 ;  /* 0x000000041d1d7c20 */ /* 0x000fe20008410000 */
[----:B----4-:R-:W-:Y:S01]  /*68d0*/  FSEL R200, R200, -INF , !P0 ;  /* 0xff800000c8c87808 */ /* 0x010fe20004000000 */
[----:B------:R-:W-:Y:S01]  /*68e0*/  VIADD R8, R164, 0xffffffb1 ;  /* 0xffffffb1a4087836 */ /* 0x000fe20000000000 */
[-C--:B------:R-:W-:Y:S01]  /*68f0*/  ISETP.GE.AND P0, PT, R12, R222.reuse, PT ;  /* 0x000000de0c00720c */ /* 0x080fe20003f06270 */
[----:B------:R-:W-:Y:S01]  /*6900*/  FMUL.FTZ R183, R197, UR4 ;  /* 0x00000004c5b77c20 */ /* 0x000fe20008410000 */
[----:B---3--:R-:W-:Y:S01]  /*6910*/  FSEL R174, R48, -INF , !P5 ;  /* 0xff80000030ae7808 */ /* 0x008fe20006800000 */
[----:B------:R3:W-:Y:S01]  /*6920*/  MUFU.TANH R178, R199 ;  /* 0x000000c700b27308 */ /* 0x0007e20000002400 */
[----:B------:R-:W-:Y:S01]  /*6930*/  FSEL R181, R181, -INF , !P1 ;  /* 0xff800000b5b57808 */ /* 0x000fe20004800000 */
[----:B------:R-:W-:Y:S01]  /*6940*/  FMUL.FTZ R198, R198, UR4 ;  /* 0x00000004c6c67c20 */ /* 0x000fe20008410000 */
[----:B------:R-:W-:Y:S01]  /*6950*/  ISETP.GE.AND P5, PT, R12, R231, PT ;  /* 0x000000e70c00720c */ /* 0x000fe20003fa6270 */
[----:B------:R-:W-:Y:S01]  /*6960*/  FMUL.FTZ R192, R192, UR4 ;  /* 0x00000004c0c07c20 */ /* 0x000fe20008410000 */
[----:B------:R-:W-:Y:S01]  /*6970*/  ISETP.GE.AND P1, PT, R12, R223, PT ;  /* 0x000000df0c00720c */ /* 0x000fe20003f26270 */
[----:B------:R-:W-:Y:S01]  /*6980*/  FMUL.FTZ R34, R34, UR4 ;  /* 0x0000000422227c20 */ /* 0x000fe20008410000 */
[----:B------:R-:W-:Y:S01]  /*6990*/  FSEL R203, R203, -INF , !P0 ;  /* 0xff800000cbcb7808 */ /* 0x000fe20004000000 */
[----:B------:R-:W-:Y:S01]  /*69a0*/  MUFU.TANH R201, R37 ;  /* 0x0000002500c97308 */ /* 0x000fe20000002400 */
[----:B------:R-:W-:Y:S01]  /*69b0*/  ISETP.GE.AND P0, PT, R10, R222, PT ;  /* 0x000000de0a00720c */ /* 0x000fe20003f06270 */
[----:B------:R-:W-:Y:S01]  /*69c0*/  FMUL.FTZ R35, R35, UR4 ;  /* 0x0000000423237c20 */ /* 0x000fe20008410000 */
[----:B-1----:R-:W-:Y:S01]  /*69d0*/  FSEL R196, R60, -INF , !P3 ;  /* 0xff8000003cc47808 */ /* 0x002fe20005800000 */
[----:B------:R-:W-:Y:S01]  /*69e0*/  FMUL.FTZ R30, R30, UR4 ;  /* 0x000000041e1e7c20 */ /* 0x000fe20008410000 */
[----:B------:R-:W-:Y:S01]  /*69f0*/  FSEL R185, R17, -INF , !P5 ;  /* 0xff80000011b97808 */ /* 0x000fe20006800000 */
[----:B------:R-:W-:Y:S01]  /*6a00*/  VIADD R9, R164, 0xffffffb9 ;  /* 0xffffffb9a4097836 */ /* 0x000fe20000000000 */
[----:B------:R-:W-:Y:S01]  /*6a10*/  FSEL R173, R41, -INF , !P1 ;  /* 0xff80000029ad7808 */ /* 0x000fe20004800000 */
[----:B------:R-:W-:Y:S01]  /*6a20*/  MUFU.TANH R170, R33 ;  /* 0x0000002100aa7308 */ /* 0x000fe20000002400 */
[----:B---3--:R-:W-:Y:S01]  /*6a30*/  FSEL R199, R51, -INF , !P4 ;  /* 0xff80000033c77808 */ /* 0x008fe20006000000 */
[----:B------:R-:W-:Y:S01]  /*6a40*/  FMUL.FTZ R31, R31, UR4 ;  /* 0x000000041f1f7c20 */ /* 0x000fe20008410000 */
[----:B------:R-:W-:-:S02]  /*6a50*/  ISETP.GE.AND P4, PT, R7, R231, PT ;  /* 0x000000e70700720c */ /* 0x000fc40003f86270 */
[C---:B------:R-:W-:Y:S02]  /*6a60*/  ISETP.GE.AND P3, PT, R7.reuse, R223, PT ;  /* 0x000000df0700720c */ /* 0x040fe40003f66270 */
[C---:B------:R-:W-:Y:S01]  /*6a70*/  ISETP.GE.AND P5, PT, R7.reuse, R222, PT ;  /* 0x000000de0700720c */ /* 0x040fe20003fa6270 */
[----:B------:R-:W-:Y:S01]  /*6a80*/  MUFU.TANH R67, R29 ;  /* 0x0000001d00437308 */ /* 0x000fe20000002400 */
[-C--:B------:R-:W-:Y:S02]  /*6a90*/  ISETP.GE.AND P1, PT, R7, R217.reuse, PT ;  /* 0x000000d90700720c */ /* 0x080fe40003f26270 */
[----:B-----5:R-:W-:Y:S02]  /*6aa0*/  FSEL R7, R169, -INF , !P0 ;  /* 0xff800000a9077808 */ /* 0x020fe40004000000 */
[----:B--2---:R-:W-:Y:S02]  /*6ab0*/  FSEL R175, R40, -INF , !P2 ;  /* 0xff80000028af7808 */ /* 0x004fe40005000000 */
[----:B------:R-:W-:Y:S01]  /*6ac0*/  ISETP.GE.AND P2, PT, R12, R217, PT ;  /* 0x000000d90c00720c */ /* 0x000fe20003f46270 */
[----:B------:R-:W1:Y:S01]  /*6ad0*/  MUFU.TANH R169, R28 ;  /* 0x0000001c00a97308 */ /* 0x000e620000002400 */
[----:B------:R-:W-:Y:S01]  /*6ae0*/  VIADD R12, R164, 0xffffffb0 ;  /* 0xffffffb0a40c7836 */ /* 0x000fe20000000000 */
[----:B------:R-:W-:-:S02]  /*6af0*/  FSEL R202, R202, -INF , !P5 ;  /* 0xff800000caca7808 */ /* 0x000fc40006800000 */
[----:B------:R-:W-:Y:S02]  /*6b00*/  FMNMX3.FTZ R14, R166, R7, R5, !PT ;  /* 0x00000007a60e7276 */ /* 0x000fe40007810005 */
[-C--:B------:R-:W-:Y:S02]  /*6b10*/  ISETP.GE.AND P5, PT, R12, R222.reuse, PT ;  /* 0x000000de0c00720c */ /* 0x080fe40003fa6270 */
[----:B------:R-:W-:Y:S01]  /*6b20*/  FMNMX3.FTZ R14, R14, R19, R64, !PT ;  /* 0x000000130e0e7276 */ /* 0x000fe20007810040 */
[----:B------:R-:W2:Y:S01]  /*6b30*/  MUFU.TANH R59, R59 ;  /* 0x0000003b003b7308 */ /* 0x000ea20000002400 */
[----:B------:R-:W-:Y:S02]  /*6b40*/  FSEL R171, R171, -INF , !P5 ;  /* 0xff800000abab7808 */ /* 0x000fe40006800000 */
[-C--:B------:R-:W-:Y:S02]  /*6b50*/  ISETP.GE.AND P5, PT, R11, R222.reuse, PT ;  /* 0x000000de0b00720c */ /* 0x080fe40003fa6270 */
[----:B------:R-:W-:-:S02]  /*6b60*/  ISETP.GE.AND P0, PT, R13, R222, PT ;  /* 0x000000de0d00720c */ /* 0x000fc40003f06270 */
[----:B------:R-:W-:Y:S01]  /*6b70*/  FMNMX3.FTZ R14, R14, R207, R209, !PT ;  /* 0x000000cf0e0e7276 */ /* 0x000fe200078100d1 */
[----:B------:R-:W3:Y:S01]  /*6b80*/  MUFU.TANH R57, R57 ;  /* 0x0000003900397308 */ /* 0x000ee20000002400 */
[----:B-1----:R-:W-:Y:S02]  /*6b90*/  FSEL R169, R169, -INF , !P5 ;  /* 0xff800000a9a97808 */ /* 0x002fe40006800000 */
[----:B------:R-:W-:Y:S02]  /*6ba0*/  FSEL R201, R201, -INF , !P0 ;  /* 0xff800000c9c97808 */ /* 0x000fe40004000000 */
[----:B------:R-:W-:Y:S02]  /*6bb0*/  ISETP.GE.U32.AND P5, PT, R216, 0x3, PT ;  /* 0x00000003d800780c */ /* 0x000fe40003fa6070 */
[----:B------:R-:W-:Y:S01]  /*6bc0*/  ISETP.GE.AND P0, PT, R8, R222, PT ;  /* 0x000000de0800720c */ /* 0x000fe20003f06270 */
[----:B------:R-:W1:Y:S01]  /*6bd0*/  MUFU.TANH R183, R183 ;  /* 0x000000b700b77308 */ /* 0x000e620000002400 */
[----:B------:R-:W-:-:S02]  /*6be0*/  FMNMX3.FTZ R14, R14, R210, R174, !PT ;  /* 0x000000d20e0e7276 */ /* 0x000fc400078100ae */
[----:B------:R-:W-:Y:S02]  /*6bf0*/  FSEL R170, R170, -INF , !P0 ;  /* 0xff800000aaaa7808 */ /* 0x000fe40004000000 */
[----:B------:R-:W-:Y:S02]  /*6c00*/  ISETP.GE.AND P0, PT, R10, R217, PT ;  /* 0x000000d90a00720c */ /* 0x000fe40003f06270 */
[----:B------:R-:W-:Y:S01]  /*6c10*/  FMNMX3.FTZ R14, R14, R199, R203, !PT ;  /* 0x000000c70e0e7276 */ /* 0x000fe200078100cb */
[----:B------:R4:W1:Y:S01]  /*6c20*/  MUFU.TANH R21, R198 ;  /* 0x000000c600157308 */ /* 0x0008620000002400 */
[----:B------:R-:W-:Y:S02]  /*6c30*/  FSEL R242, R242, -INF , !P0 ;  /* 0xff800000f2f27808 */ /* 0x000fe40004000000 */
[----:B------:R-:W-:Y:S02]  /*6c40*/  ISETP.GE.AND P0, PT, R9, R222, PT ;  /* 0x000000de0900720c */ /* 0x000fe40003f06270 */
[----:B------:R-:W-:-:S02]  /*6c50*/  FMNMX3.FTZ R17, R14, R202, R201, !PT ;  /* 0x000000ca0e117276 */ /* 0x000fc400078100c9 */
[----:B------:R-:W-:Y:S01]  /*6c60*/  FSEL R67, R67, -INF , !P0 ;  /* 0xff80000043437808 */ /* 0x000fe20004000000 */
[----:B------:R4:W1:Y:S01]  /*6c70*/  MUFU.TANH R197, R38 ;  /* 0x0000002600c57308 */ /* 0x0008620000002400 */
[----:B------:R-:W-:-:S07]  /*6c80*/  FMNMX3.FTZ R17, R17, R171, R170, !PT ;  /* 0x000000ab11117276 */ /* 0x000fce00078100aa */
[----:B------:R4:W1:Y:S08]  /*6c90*/  MUFU.TANH R6, R39 ;  /* 0x0000002700067308 */ /* 0x0008700000002400 */
[----:B------:R4:W1:Y:S08]  /*6ca0*/  MUFU.TANH R172, R192 ;  /* 0x000000c000ac7308 */ /* 0x0008700000002400 */
[----:B------:R4:W1:Y:S08]  /*6cb0*/  MUFU.TANH R66, R34 ;  /* 0x0000002200427308 */ /* 0x0008700000002400 */
[----:B------:R4:W1:Y:S08]  /*6cc0*/  MUFU.TANH R65, R35 ;  /* 0x0000002300417308 */ /* 0x0008700000002400 */
[----:B------:R4:W1:Y:S01]  /*6cd0*/  MUFU.TANH R62, R30 ;  /* 0x0000001e003e7308 */ /* 0x0008620000002400 */
[----:B------:R-:W-:Y:S06]  /*6ce0*/  BAR.SYNC.DEFER_BLOCKING 0x0 ;  /* 0x0000000000007b1d */ /* 0x000fec0000010000 */
[----:B--23--:R-:W-:Y:S05]  /*6cf0*/  @!P5 BRA `(.L_x_506) ;  /* 0x000000000054d947 */ /* 0x00cfea0003800000 */
        /* <DEDUP_REMOVED lines=21> */
.L_x_506:
[----:B--2---:R-:W-:Y:S01]  /*6e50*/  FMNMX3.FTZ R14, R17, R169, R67, !PT ;  /* 0x000000a9110e7276 */ /* 0x004fe20007810043 */
[----:B------:R-:W2:Y:S01]  /*6e60*/  MUFU.TANH R31, R31 ;  /* 0x0000001f001f7308 */ /* 0x000ea20000002400 */
[----:B------:R-:W-:Y:S01]  /*6e70*/  FMNMX3.FTZ R16, R165, R242, R4, !PT ;  /* 0x000000f2a5107276 */ /* 0x000fe20007810004 */
[----:B------:R-:W-:Y:S01]  /*6e80*/  FMUL.FTZ R45, R194, UR4 ;  /* 0x00000004c22d7c20 */ /* 0x000fe20008410000 */
[----:B----4-:R-:W-:Y:S01]  /*6e90*/  FSEL R198, R59, -INF , !P2 ;  /* 0xff8000003bc67808 */ /* 0x010fe20005000000 */
[----:B------:R-:W3:Y:S01]  /*6ea0*/  SHFL.BFLY PT, R15, R14, 0x2, 0x1f ;  /* 0x0c401f000e0f7f89 */ /* 0x000ee200000e0000 */
[----:B------:R-:W-:Y:S01]  /*6eb0*/  FMNMX3.FTZ R16, R16, R18, R20, !PT ;  /* 0x0000001210107276 */ /* 0x000fe20007810014 */
[----:B------:R-:W-:Y:S01]  /*6ec0*/  FMUL.FTZ R17, R193, UR4 ;  /* 0x00000004c1117c20 */ /* 0x000fe20008410000 */
[----:B------:R-:W-:Y:S01]  /*6ed0*/  ISETP.GE.AND P2, PT, R13, R217, PT ;  /* 0x000000d90d00720c */ /* 0x000fe20003f46270 */
[----:B------:R-:W4:Y:S01]  /*6ee0*/  MUFU.TANH R45, R45 ;  /* 0x0000002d002d7308 */ /* 0x000f220000002400 */
[----:B------:R-:W-:Y:S01]  /*6ef0*/  FMNMX3.FTZ R16, R16, R176, R177, !PT ;  /* 0x000000b010107276 */ /* 0x000fe200078100b1 */
[----:B------:R-:W-:Y:S01]  /*6f00*/  FMUL.FTZ R54, R188, UR4 ;  /* 0x00000004bc367c20 */ /* 0x000fe20008410000 */
[----:B-1----:R-:W-:Y:S01]  /*6f10*/  FSEL R197, R197, -INF , !P1 ;  /* 0xff800000c5c57808 */ /* 0x002fe20004800000 */
[----:B------:R-:W-:Y:S01]  /*6f20*/  FMUL.FTZ R46, R189, UR4 ;  /* 0x00000004bd2e7c20 */ /* 0x000fe20008410000 */
[----:B------:R-:W-:Y:S01]  /*6f30*/  FMNMX3.FTZ R16, R16, R179, R181, !PT ;  /* 0x000000b310107276 */ /* 0x000fe200078100b5 */
[----:B------:R-:W-:Y:S01]  /*6f40*/  FMUL.FTZ R44, R195, UR4 ;  /* 0x00000004c32c7c20 */ /* 0x000fe20008410000 */
[-C--:B------:R-:W-:Y:S01]  /*6f50*/  ISETP.GE.AND P1, PT, R12, R217.reuse, PT ;  /* 0x000000d90c00720c */ /* 0x080fe20003f26270 */
[----:B------:R-:W-:Y:S01]  /*6f60*/  MUFU.TANH R54, R54 ;  /* 0x0000003600367308 */ /* 0x000fe20000002400 */
[----:B------:R-:W-:Y:S01]  /*6f70*/  FSEL R193, R6, -INF , !P2 ;  /* 0xff80000006c17808 */ /* 0x000fe20005000000 */
[----:B------:R-:W-:Y:S01]  /*6f80*/  FMUL.FTZ R43, R190, UR4 ;  /* 0x00000004be2b7c20 */ /* 0x000fe20008410000 */
[-C--:B------:R-:W-:Y:S01]  /*6f90*/  ISETP.GE.AND P2, PT, R8, R217.reuse, PT ;  /* 0x000000d90800720c */ /* 0x080fe20003f46270 */
[----:B------:R-:W-:Y:S01]  /*6fa0*/  FMUL.FTZ R42, R191, UR4 ;  /* 0x00000004bf2a7c20 */ /* 0x000fe20008410000 */
[----:B------:R-:W-:Y:S01]  /*6fb0*/  FMNMX3.FTZ R16, R16, R196, R198, !PT ;  /* 0x000000c410107276 */ /* 0x000fe200078100c6 */
[----:B------:R-:W-:Y:S01]  /*6fc0*/  LDSM.16.MT88.4 R24, [R218+0x9000] ;  /* 0x00900000da18783b */ /* 0x000fe20000004200 */
[----:B------:R-:W-:Y:S01]  /*6fd0*/  FSEL R66, R66, -INF , !P1 ;  /* 0xff80000042427808 */ /* 0x000fe20004800000 */
[----:B------:R-:W1:Y:S01]  /*6fe0*/  MUFU.TANH R6, R17 ;  /* 0x0000001100067308 */ /* 0x000e620000002400 */
[----:B------:R-:W-:-:S02]  /*6ff0*/  ISETP.GE.AND P1, PT, R11, R217, PT ;  /* 0x000000d90b00720c */ /* 0x000fc40003f26270 */
[----:B------:R-:W-:Y:S02]  /*7000*/  FSEL R65, R65, -INF , !P2 ;  /* 0xff80000041417808 */ /* 0x000fe40005000000 */
[----:B------:R-:W-:Y:S02]  /*7010*/  FMNMX3.FTZ R16, R16, R197, R193, !PT ;  /* 0x000000c510107276 */ /* 0x000fe400078100c1 */
[----:B------:R-:W-:Y:S01]  /*7020*/  ISETP.GE.AND P2, PT, R9, R217, PT ;  /* 0x000000d90900720c */ /* 0x000fe20003f46270 */
[----:B------:R-:W5:Y:S01]  /*7030*/  MUFU.TANH R46, R46 ;  /* 0x0000002e002e7308 */ /* 0x000f620000002400 */
[----:B------:R-:W-:Y:S02]  /*7040*/  FSEL R62, R62, -INF , !P1 ;  /* 0xff8000003e3e7808 */ /* 0x000fe40004800000 */
[----:B------:R-:W-:Y:S02]  /*7050*/  FMNMX3.FTZ R16, R16, R66, R65, !PT ;  /* 0x0000004210107276 */ /* 0x000fe40007810041 */
[----:B------:R-:W-:-:S02]  /*7060*/  ISETP.GE.AND P1, PT, R13, R223, PT ;  /* 0x000000df0d00720c */ /* 0x000fc40003f26270 */
[----:B--2---:R-:W-:Y:S01]  /*7070*/  FSEL R59, R31, -INF , !P2 ;  /* 0xff8000001f3b7808 */ /* 0x004fe20005000000 */
[----:B------:R-:W2:Y:S01]  /*7080*/  MUFU.TANH R44, R44 ;  /* 0x0000002c002c7308 */ /* 0x000ea20000002400 */
[----:B---3--:R-:W-:Y:S02]  /*7090*/  FMNMX.FTZ R15, R14, R15, !PT ;  /* 0x0000000f0e0f7209 */ /* 0x008fe40007810000 */
[-C--:B------:R-:W-:Y:S02]  /*70a0*/  ISETP.GE.AND P0, PT, R13, R231.reuse, PT ;  /* 0x000000e70d00720c */ /* 0x080fe40003f06270 */
[----:B------:R-:W-:Y:S02]  /*70b0*/  FSEL R178, R178, -INF , !P1 ;  /* 0xff800000b2b27808 */ /* 0x000fe40004800000 */
[----:B------:R-:W-:Y:S01]  /*70c0*/  FMNMX3.FTZ R13, R16, R62, R59, !PT ;  /* 0x0000003e100d7276 */ /* 0x000fe2000781003b */
[----:B------:R-:W3:Y:S01]  /*70d0*/  MUFU.TANH R43, R43 ;  /* 0x0000002b002b7308 */ /* 0x000ee20000002400 */
[----:B------:R-:W-:Y:S01]  /*70e0*/  ISETP.GE.AND P1, PT, R10, R231, PT ;  /* 0x000000e70a00720c */ /* 0x000fe20003f26270 */
[----:B------:R-:W1:Y:S01]  /*70f0*/  SHFL.BFLY PT, R16, R15, 0x1, 0x1f ;  /* 0x0c201f000f107f89 */ /* 0x000e6200000e0000 */
[----:B------:R-:W-:-:S02]  /*7100*/  FSEL R192, R57, -INF , !P4 ;  /* 0xff80000039c07808 */ /* 0x000fc40006000000 */
[----:B------:R-:W-:Y:S01]  /*7110*/  ISETP.GE.AND P4, PT, R12, R223, PT ;  /* 0x000000df0c00720c */ /* 0x000fe20003f86270 */
[----:B------:R-:W2:Y:S01]  /*7120*/  SHFL.BFLY PT, R14, R13, 0x2, 0x1f ;  /* 0x0c401f000d0e7f89 */ /* 0x000ea200000e0000 */
[----:B------:R-:W-:Y:S01]  /*7130*/  FSEL R180, R21, -INF , !P3 ;  /* 0xff80000015b47808 */ /* 0x000fe20005800000 */
[----:B------:R-:W3:Y:S01]  /*7140*/  MUFU.TANH R42, R42 ;  /* 0x0000002a002a7308 */ /* 0x000ee20000002400 */
[----:B------:R-:W-:Y:S02]  /*7150*/  FSEL R183, R183, -INF , !P0 ;  /* 0xff800000b7b77808 */ /* 0x000fe40004000000 */
[C---:B------:R-:W-:Y:S02]  /*7160*/  ISETP.GE.AND P3, PT, R8.reuse, R231, PT ;  /* 0x000000e70800720c */ /* 0x040fe40003f66270 */
[----:B------:R-:W-:Y:S02]  /*7170*/  ISETP.GE.AND P0, PT, R8, R223, PT ;  /* 0x000000df0800720c */ /* 0x000fe40003f06270 */
[----:B------:R-:W-:-:S02]  /*7180*/  FSEL R8, R240, -INF , !P1 ;  /* 0xff800000f0087808 */ /* 0x000fc40004800000 */
[----:B----4-:R-:W-:Y:S02]  /*7190*/  FSEL R45, R45, -INF , !P4 ;  /* 0xff8000002d2d7808 */ /* 0x010fe40006000000 */
[----:B------:R-:W-:Y:S02]  /*71a0*/  ISETP.GE.AND P4, PT, R10, R223, PT ;  /* 0x000000df0a00720c */ /* 0x000fe40003f86270 */
[----:B------:R-:W-:Y:S02]  /*71b0*/  FMNMX3.FTZ R10, R168, R8, R47, !PT ;  /* 0x00000008a80a7276 */ /* 0x000fe4000781002f */
[----:B------:R-:W-:Y:S02]  /*71c0*/  ISETP.GE.AND P2, PT, R12, R231, PT ;  /* 0x000000e70c00720c */ /* 0x000fe40003f46270 */
[----:B------:R-:W-:Y:S02]  /*71d0*/  FMNMX3.FTZ R10, R10, R49, R50, !PT ;  /* 0x000000310a0a7276 */ /* 0x000fe40007810032 */
[----:B------:R-:W-:-:S02]  /*71e0*/  FSEL R53, R241, -INF , !P4 ;  /* 0xff800000f1357808 */ /* 0x000fc40006000000 */
[----:B------:R-:W-:Y:S02]  /*71f0*/  FMNMX3.FTZ R243, R10, R208, R182, !PT ;  /* 0x000000d00af37276 */ /* 0x000fe400078100b6 */
[----:B------:R-:W-:Y:S02]  /*7200*/  FSEL R172, R172, -INF , !P2 ;  /* 0xff800000acac7808 */ /* 0x000fe40005000000 */
[----:B------:R-:W-:Y:S02]  /*7210*/  FMNMX3.FTZ R243, R243, R184, R186, !PT ;  /* 0x000000b8f3f37276 */ /* 0x000fe400078100ba */
[C---:B------:R-:W-:Y:S02]  /*7220*/  ISETP.GE.AND P2, PT, R11.reuse, R231, PT ;  /* 0x000000e70b00720c */ /* 0x040fe40003f46270 */
[----:B------:R-:W-:Y:S02]  /*7230*/  ISETP.GE.AND P1, PT, R11, R223, PT ;  /* 0x000000df0b00720c */ /* 0x000fe40003f26270 */
[----:B------:R-:W-:-:S02]  /*7240*/  FMNMX3.FTZ R11, R167, R53, R55, !PT ;  /* 0x00000035a70b7276 */ /* 0x000fc40007810037 */
[----:B------:R-:W-:Y:S02]  /*7250*/  FMNMX3.FTZ R243, R243, R200, R185, !PT ;  /* 0x000000c8f3f37276 */ /* 0x000fe400078100b9 */
[----:B-1----:R-:W-:Y:S02]  /*7260*/  FMNMX.FTZ R241, R15, R16, !PT ;  /* 0x000000100ff17209 */ /* 0x002fe40007810000 */
[----:B------:R-:W-:Y:S02]  /*7270*/  FMNMX3.FTZ R10, R11, R56, R58, !PT ;  /* 0x000000380b0a7276 */ /* 0x000fe4000781003a */
[----:B------:R-:W-:Y:S01]  /*7280*/  ISETP.GE.AND P4, PT, R9, R231, PT ;  /* 0x000000e70900720c */ /* 0x000fe20003f86270 */
[----:B------:R-:W-:Y:S01]  /*7290*/  FMUL.FTZ R164, R241, UR6 ;  /* 0x00000006f1a47c20 */ /* 0x000fe20008410000 */
[----:B------:R-:W-:Y:S02]  /*72a0*/  FSEL R57, R6, -INF , !P3 ;  /* 0xff80000006397808 */ /* 0x000fe40005800000 */
[----:B------:R-:W-:-:S02]  /*72b0*/  FMNMX3.FTZ R243, R243, R192, R183, !PT ;  /* 0x000000c0f3f37276 */ /* 0x000fc400078100b7 */
[----:B------:R-:W-:Y:S02]  /*72c0*/  FMNMX3.FTZ R6, R10, R187, R204, !PT ;  /* 0x000000bb0a067276 */ /* 0x000fe400078100cc */
[----:B------:R-:W-:Y:S02]  /*72d0*/  FSETP.NEU.FTZ.AND P3, PT, R241, -INF , PT ;  /* 0xff800000f100780b */ /* 0x000fe40003f7d000 */
[----:B------:R-:W-:Y:S02]  /*72e0*/  FSEL R54, R54, -INF , !P2 ;  /* 0xff80000036367808 */ /* 0x000fe40005000000 */
[----:B-----5:R-:W-:Y:S02]  /*72f0*/  FSEL R46, R46, -INF , !P4 ;  /* 0xff8000002e2e7808 */ /* 0x020fe40006000000 */
[----:B------:R-:W-:Y:S02]  /*7300*/  FMNMX3.FTZ R243, R243, R172, R57, !PT ;  /* 0x000000acf3f37276 */ /* 0x000fe40007810039 */
[----:B--2---:R-:W-:-:S02]  /*7310*/  FMNMX.FTZ R14, R13, R14, !PT ;  /* 0x0000000e0d0e7209 */ /* 0x004fc40007810000 */
[----:B------:R-:W-:Y:S02]  /*7320*/  FMNMX3.FTZ R6, R6, R205, R206, !PT ;  /* 0x000000cd06067276 */ /* 0x000fe400078100ce */
[----:B------:R-:W-:Y:S01]  /*7330*/  FSEL R164, R164, RZ, P3 ;  /* 0x000000ffa4a47208 */ /* 0x000fe20001800000 */
[----:B------:R-:W1:Y:S01]  /*7340*/  SHFL.BFLY PT, R240, R14, 0x1, 0x1f ;  /* 0x0c201f000ef07f89 */ /* 0x000e6200000e0000 */
[----:B------:R-:W-:Y:S02]  /*7350*/  FMNMX3.FTZ R243, R243, R54, R46, !PT ;  /* 0x00000036f3f37276 */ /* 0x000fe4000781002e */
[----:B------:R-:W-:Y:S01]  /*7360*/  FMNMX3.FTZ R6, R6, R175, R173, !PT ;  /* 0x000000af06067276 */ /* 0x000fe200078100ad */
[--C-:B------:R-:W-:Y:S01]  /*7370*/  FFMA.FTZ R37, R5, UR6, -R164.reuse ;  /* 0x0000000605257c23 */ /* 0x100fe200080108a4 */
[----:B------:R-:W-:Y:S01]  /*7380*/  ISETP.GE.AND P2, PT, R9, R223, PT ;  /* 0x000000df0900720c */ /* 0x000fe20003f46270 */
[----:B------:R-:W2:Y:S01]  /*7390*/  SHFL.BFLY PT, R5, R243, 0x2, 0x1f ;  /* 0x0c401f00f3057f89 */ /* 0x000ea200000e0000 */
[----:B------:R-:W-:Y:S01]  /*73a0*/  FSEL R44, R44, -INF , !P0 ;  /* 0xff8000002c2c7808 */ /* 0x000fe20004000000 */
[----:B------:R-:W-:Y:S01]  /*73b0*/  FFMA.FTZ R38, R7, UR6, -R164 ;  /* 0x0000000607267c23 */ /* 0x000fe200080108a4 */
[----:B------:R-:W-:Y:S01]  /*73c0*/  FMNMX3.FTZ R6, R6, R180, R178, !PT ;  /* 0x000000b406067276 */ /* 0x000fe200078100b2 */
[--C-:B------:R-:W-:Y:S01]  /*73d0*/  FFMA.FTZ R36, R19, UR6, -R164.reuse ;  /* 0x0000000613247c23 */ /* 0x100fe200080108a4 */
[----:B---3--:R-:W-:Y:S01]  /*73e0*/  FSEL R43, R43, -INF , !P1 ;  /* 0xff8000002b2b7808 */ /* 0x008fe20004800000 */
[----:B------:R-:W-:Y:S01]  /*73f0*/  FFMA.FTZ R35, R64, UR6, -R164 ;  /* 0x0000000640237c23 */ /* 0x000fe200080108a4 */
[----:B------:R-:W-:Y:S01]  /*7400*/  FSEL R42, R42, -INF , !P2 ;  /* 0xff8000002a2a7808 */ /* 0x000fe20005000000 */
[----:B------:R-:W-:Y:S01]  /*7410*/  MUFU.EX2 R38, R38 ;  /* 0x0000002600267308 */ /* 0x000fe20000000800 */
[----:B------:R-:W-:Y:S01]  /*7420*/  FMNMX3.FTZ R6, R6, R45, R44, !PT ;  /* 0x0000002d06067276 */ /* 0x000fe2000781002c */
[--C-:B------:R-:W-:Y:S01]  /*7430*/  FFMA.FTZ R210, R210, UR6, -R164.reuse ;  /* 0x00000006d2d27c23 */ /* 0x100fe200080108a4 */
[----:B------:R-:W-:Y:S01]  /*7440*/  IADD3 R244, PT, PT, R218, 0x9020, RZ ;  /* 0x00009020daf47810 */ /* 0x000fe20007ffe0ff */
[----:B------:R-:W-:Y:S01]  /*7450*/  FFMA.FTZ R194, R199, UR6, -R164 ;  /* 0x00000006c7c27c23 */ /* 0x000fe200080108a4 */
[----:B------:R-:W-:Y:S01]  /*7460*/  FMNMX3.FTZ R6, R6, R43, R42, !PT ;  /* 0x0000002b06067276 */ /* 0x000fe2000781002a */
[--C-:B------:R-:W-:Y:S01]  /*7470*/  FFMA.FTZ R195, R203, UR6, -R164.reuse ;  /* 0x00000006cbc37c23 */ /* 0x100fe200080108a4 */
[----:B------:R-:W-:Y:S01]  /*7480*/  MOV R51, R244 ;  /* 0x000000f400337202 */ /* 0x000fe20000000f00 */
[----:B------:R-:W3:Y:S01]  /*7490*/  MUFU.EX2 R37, R37 ;  /* 0x0000002500257308 */ /* 0x000ee20000000800 */
[----:B------:R-:W-:Y:S01]  /*74a0*/  @P6 IADD3 R51, PT, PT, R235, -0x20, RZ ;  /* 0xffffffe0eb336810 */ /* 0x000fe20007ffe0ff */
[----:B------:R-:W4:Y:S01]  /*74b0*/  SHFL.BFLY PT, R7, R6, 0x2, 0x1f ;  /* 0x0c401f0006077f89 */ /* 0x000f2200000e0000 */
[----:B-1----:R-:W-:Y:S01]  /*74c0*/  FMNMX.FTZ R240, R14, R240, !PT ;  /* 0x000000f00ef07209 */ /* 0x002fe20007810000 */
[----:B------:R-:W-:Y:S01]  /*74d0*/  FFMA.FTZ R199, R202, UR6, -R164 ;  /* 0x00000006cac77c23 */ /* 0x000fe200080108a4 */
[----:B------:R-:W-:Y:S01]  /*74e0*/  FSEL R41, R241, RZ, P3 ;  /* 0x000000fff1297208 */ /* 0x000fe20001800000 */
[----:B------:R-:W-:Y:S01]  /*74f0*/  LDSM.16.MT88.4 R12, [R51+0x1000] ;  /* 0x00100000330c783b */ /* 0x000fe20000004200 */
[C---:B------:R-:W-:Y:S01]  /*7500*/  FSETP.NEU.FTZ.AND P0, PT, R240.reuse, -INF , PT ;  /* 0xff800000f000780b */ /* 0x040fe20003f1d000 */
[----:B------:R-:W-:Y:S01]  /*7510*/  FMUL.FTZ R60, R240, UR6 ;  /* 0x00000006f03c7c20 */ /* 0x000fe20008410000 */
[----:B--2---:R-:W-:Y:S01]  /*7520*/  FMNMX.FTZ R243, R243, R5, !PT ;  /* 0x00000005f3f37209 */ /* 0x004fe20007810000 */
[----:B------:R-:W-:Y:S01]  /*7530*/  FADD.FTZ R41, R166, -R41 ;  /* 0x80000029a6297221 */ /* 0x000fe20000010000 */
[----:B------:R-:W-:Y:S01]  /*7540*/  FSEL R40, R240, RZ, P0 ;  /* 0x000000fff0287208 */ /* 0x000fe20000000000 */
[----:B------:R-:W-:Y:S01]  /*7550*/  MUFU.EX2 R36, R36 ;  /* 0x0000002400247308 */ /* 0x000fe20000000800 */
[----:B------:R-:W-:Y:S01]  /*7560*/  FSEL R60, R60, RZ, P0 ;  /* 0x000000ff3c3c7208 */ /* 0x000fe20000000000 */
[----:B------:R-:W1:Y:S01]  /*7570*/  SHFL.BFLY PT, R5, R243, 0x1, 0x1f ;  /* 0x0c201f00f3057f89 */ /* 0x000e6200000e0000 */
[----:B------:R-:W-:Y:S01]  /*7580*/  FMUL.FTZ R41, R41, UR6 ;  /* 0x0000000629297c20 */ /* 0x000fe20008410000 */
[----:B------:R-:W-:Y:S01]  /*7590*/  FADD.FTZ R40, R165, -R40 ;  /* 0x80000028a5287221 */ /* 0x000fe20000010000 */
[----:B---3--:R-:W-:Y:S01]  /*75a0*/  F2FP.F16.F32.PACK_AB R28, R37, R38 ;  /* 0x00000026251c723e */ /* 0x008fe200000000ff */
[--C-:B------:R-:W-:Y:S01]  /*75b0*/  FFMA.FTZ R34, R242, UR6, -R60.reuse ;  /* 0x00000006f2227c23 */ /* 0x100fe2000801083c */
[--C-:B------:R-:W-:Y:S01]  /*75c0*/  FFMA.FTZ R33, R4, UR6, -R60.reuse ;  /* 0x0000000604217c23 */ /* 0x100fe2000801083c */
[--C-:B------:R-:W-:Y:S01]  /*75d0*/  FFMA.FTZ R32, R18, UR6, -R60.reuse ;  /* 0x0000000612207c23 */ /* 0x100fe2000801083c */
[--C-:B------:R-:W-:Y:S01]  /*75e0*/  FFMA.FTZ R39, R20, UR6, -R60.reuse ;  /* 0x0000000614277c23 */ /* 0x100fe2000801083c */
[----:B------:R-:W-:Y:S01]  /*75f0*/  LDSM.16.MT88.4 R16, [R218+0xa000] ;  /* 0x00a00000da10783b */ /* 0x000fe20000004200 */
[----:B------:R-:W-:Y:S01]  /*7600*/  FMUL.FTZ R40, R40, UR6 ;  /* 0x0000000628287c20 */ /* 0x000fe20008410000 */
[----:B------:R-:W2:Y:S01]  /*7610*/  MUFU.EX2 R35, R35 ;  /* 0x0000002300237308 */ /* 0x000ea20000000800 */
[----:B------:R-:W-:Y:S01]  /*7620*/  FFMA.FTZ R176, R176, UR6, -R60 ;  /* 0x00000006b0b07c23 */ /* 0x000fe2000801083c */
[----:B----4-:R-:W-:Y:S01]  /*7630*/  FMNMX.FTZ R242, R6, R7, !PT ;  /* 0x0000000706f27209 */ /* 0x010fe20007810000 */
[----:B------:R-:W-:Y:S01]  /*7640*/  LDSM.16.MT88.4 R20, [R51] ;  /* 0x000000003314783b */ /* 0x000fe20000004200 */
[----:B------:R-:W-:Y:S01]  /*7650*/  FFMA.FTZ R166, R209, UR6, -R164 ;  /* 0x00000006d1a67c23 */ /* 0x000fe200080108a4 */
[--C-:B------:R-:W-:Y:S01]  /*7660*/  FFMA.FTZ R179, R179, UR6, -R60.reuse ;  /* 0x00000006b3b37c23 */ /* 0x100fe2000801083c */
[--C-:B------:R-:W-:Y:S01]  /*7670*/  FFMA.FTZ R181, R181, UR6, -R60.reuse ;  /* 0x00000006b5b57c23 */ /* 0x100fe2000801083c */
[----:B------:R-:W3:Y:S01]  /*7680*/  SHFL.BFLY PT, R4, R242, 0x1, 0x1f ;  /* 0x0c201f00f2047f89 */ /* 0x000ee200000e0000 */
[----:B------:R-:W-:Y:S01]  /*7690*/  MUFU.EX2 R34, R34 ;  /* 0x0000002200227308 */ /* 0x000fe20000000800 */
[--C-:B------:R-:W-:Y:S01]  /*76a0*/  FFMA.FTZ R196, R196, UR6, -R60.reuse ;  /* 0x00000006c4c47c23 */ /* 0x100fe2000801083c */
[--C-:B------:R-:W-:Y:S01]  /*76b0*/  FFMA.FTZ R198, R198, UR6, -R60.reuse ;  /* 0x00000006c6c67c23 */ /* 0x100fe2000801083c */
[--C-:B------:R-:W-:Y:S01]  /*76c0*/  FFMA.FTZ R197, R197, UR6, -R60.reuse ;  /* 0x00000006c5c57c23 */ /* 0x100fe2000801083c */
[----:B------:R-:W-:Y:S01]  /*76d0*/  FFMA.FTZ R193, R193, UR6, -R60 ;  /* 0x00000006c1c17c23 */ /* 0x000fe2000801083c */
[--C-:B------:R-:W-:Y:S01]  /*76e0*/  FFMA.FTZ R171, R171, UR6, -R164.reuse ;  /* 0x00000006abab7c23 */ /* 0x100fe200080108a4 */
[----:B-1----:R-:W-:Y:S01]  /*76f0*/  FMNMX.FTZ R243, R243, R5, !PT ;  /* 0x00000005f3f37209 */ /* 0x002fe20007810000 */
[--C-:B------:R-:W-:Y:S01]  /*7700*/  FFMA.FTZ R170, R170, UR6, -R164.reuse ;  /* 0x00000006aaaa7c23 */ /* 0x100fe200080108a4 */
[----:B------:R-:W1:Y:S01]  /*7710*/  MUFU.EX2 R33, R33 ;  /* 0x0000002100217308 */ /* 0x000e620000000800 */
[----:B--2---:R-:W-:Y:S01]  /*7720*/  F2FP.F16.F32.PACK_AB R30, R35, R36 ;  /* 0x00000024231e723e */ /* 0x004fe200000000ff */
[--C-:B------:R-:W-:Y:S01]  /*7730*/  FFMA.FTZ R169, R169, UR6, -R164.reuse ;  /* 0x00000006a9a97c23 */ /* 0x100fe200080108a4 */
[C---:B------:R-:W-:Y:S01]  /*7740*/  FMUL.FTZ R48, R243.reuse, UR6 ;  /* 0x00000006f3307c20 */ /* 0x040fe20008410000 */
[----:B------:R-:W-:Y:S01]  /*7750*/  FSETP.NEU.FTZ.AND P1, PT, R243, -INF , PT ;  /* 0xff800000f300780b */ /* 0x000fe20003f3d000 */
[----:B------:R-:W-:Y:S01]  /*7760*/  FFMA.FTZ R67, R67, UR6, -R164 ;  /* 0x0000000643437c23 */ /* 0x000fe200080108a4 */
[--C-:B------:R-:W-:Y:S01]  /*7770*/  FFMA.FTZ R66, R66, UR6, -R60.reuse ;  /* 0x0000000642427c23 */ /* 0x100fe2000801083c */
[--C-:B------:R-:W-:Y:S01]  /*7780*/  FFMA.FTZ R65, R65, UR6, -R60.reuse ;  /* 0x0000000641417c23 */ /* 0x100fe2000801083c */
[----:B------:R-:W-:Y:S01]  /*7790*/  FSEL R48, R48, RZ, P1 ;  /* 0x000000ff30307208 */ /* 0x000fe20000800000 */
[----:B------:R-:W-:Y:S01]  /*77a0*/  MUFU.EX2 R32, R32 ;  /* 0x0000002000207308 */ /* 0x000fe20000000800 */
[--C-:B------:R-:W-:Y:S01]  /*77b0*/  FFMA.FTZ R62, R62, UR6, -R60.reuse ;  /* 0x000000063e3e7c23 */ /* 0x100fe2000801083c */
[----:B------:R-:W-:-:S02]  /*77c0*/  FFMA.FTZ R59, R59, UR6, -R60 ;  /* 0x000000063b3b7c23 */ /* 0x000fc4000801083c */
[--C-:B------:R-:W-:Y:S01]  /*77d0*/  FFMA.FTZ R8, R8, UR6, -R48.reuse ;  /* 0x0000000608087c23 */ /* 0x100fe20008010830 */
[--C-:B------:R-:W-:Y:S01]  /*77e0*/  FFMA.FTZ R9, R47, UR6, -R48.reuse ;  /* 0x000000062f097c23 */ /* 0x100fe20008010830 */
[----:B---3--:R-:W-:Y:S01]  /*77f0*/  FMNMX.FTZ R242, R242, R4, !PT ;  /* 0x00000004f2f27209 */ /* 0x008fe20007810000 */
[--C-:B------:R-:W-:Y:S01]  /*7800*/  FFMA.FTZ R61, R50, UR6, -R48.reuse ;  /* 0x00000006323d7c23 */ /* 0x100fe20008010830 */
[----:B------:R2:W-:Y:S01]  /*7810*/  MUFU.EX2 R47, R8 ;  /* 0x00000008002f7308 */ /* 0x0005e20000000800 */
[----:B------:R-:W3:Y:S01]  /*7820*/  LDSM.16.MT88.4 R4, [R218+0xb000] ;  /* 0x00b00000da04783b */ /* 0x000ee20000004200 */
[C---:B------:R-:W-:Y:S01]  /*7830*/  FSETP.NEU.FTZ.AND P0, PT, R242.reuse, -INF , PT ;  /* 0xff800000f200780b */ /* 0x040fe20003f1d000 */
[----:B------:R-:W-:Y:S01]  /*7840*/  FMUL.FTZ R52, R242, UR6 ;  /* 0x00000006f2347c20 */ /* 0x000fe20008410000 */
[----:B-1----:R-:W-:Y:S01]  /*7850*/  F2FP.F16.F32.PACK_AB R29, R33, R34 ;  /* 0x00000022211d723e */ /* 0x002fe200000000ff */
[--C-:B------:R-:W-:Y:S01]  /*7860*/  FFMA.FTZ R182, R182, UR6, -R48.reuse ;  /* 0x00000006b6b67c23 */ /* 0x100fe20008010830 */
[--C-:B------:R-:W-:Y:S01]  /*7870*/  FFMA.FTZ R184, R184, UR6, -R48.reuse ;  /* 0x00000006b8b87c23 */ /* 0x100fe20008010830 */
[--C-:B------:R-:W-:Y:S01]  /*7880*/  FFMA.FTZ R186, R186, UR6, -R48.reuse ;  /* 0x00000006baba7c23 */ /* 0x100fe20008010830 */
[----:B------:R-:W-:Y:S01]  /*7890*/  FSEL R52, R52, RZ, P0 ;  /* 0x000000ff34347208 */ /* 0x000fe20000000000 */
[----:B------:R-:W1:Y:S01]  /*78a0*/  MUFU.EX2 R39, R39 ;  /* 0x0000002700277308 */ /* 0x000e620000000800 */
[----:B------:R-:W-:Y:S01]  /*78b0*/  FFMA.FTZ R191, R200, UR6, -R48 ;  /* 0x00000006c8bf7c23 */ /* 0x000fe20008010830 */
[----:B------:R-:W-:Y:S01]  /*78c0*/  FFMA.FTZ R200, R201, UR6, -R164 ;  /* 0x00000006c9c87c23 */ /* 0x000fe200080108a4 */
[----:B------:R-:W-:Y:S01]  /*78d0*/  FFMA.FTZ R185, R185, UR6, -R48 ;  /* 0x00000006b9b97c23 */ /* 0x000fe20008010830 */
[--C-:B------:R-:W-:Y:S01]  /*78e0*/  FFMA.FTZ R64, R53, UR6, -R52.reuse ;  /* 0x0000000635407c23 */ /* 0x100fe20008010834 */
[--C-:B------:R-:W-:Y:S01]  /*78f0*/  FFMA.FTZ R63, R55, UR6, -R52.reuse ;  /* 0x00000006373f7c23 */ /* 0x100fe20008010834 */
[--C-:B------:R-:W-:Y:S01]  /*7900*/  FFMA.FTZ R165, R56, UR6, -R52.reuse ;  /* 0x0000000638a57c23 */ /* 0x100fe20008010834 */
[----:B------:R-:W-:Y:S01]  /*7910*/  FFMA.FTZ R187, R187, UR6, -R52 ;  /* 0x00000006bbbb7c23 */ /* 0x000fe20008010834 */
[----:B--2---:R-:W-:Y:S01]  /*7920*/  FFMA.FTZ R8, R49, UR6, -R48 ;  /* 0x0000000631087c23 */ /* 0x004fe20008010830 */
[----:B------:R2:W-:Y:S01]  /*7930*/  MUFU.EX2 R53, R61 ;  /* 0x0000003d00357308 */ /* 0x0005e20000000800 */
[--C-:B------:R-:W-:Y:S01]  /*7940*/  FFMA.FTZ R188, R204, UR6, -R52.reuse ;  /* 0x00000006ccbc7c23 */ /* 0x100fe20008010834 */
[--C-:B------:R-:W-:Y:S01]  /*7950*/  FFMA.FTZ R189, R205, UR6, -R52.reuse ;  /* 0x00000006cdbd7c23 */ /* 0x100fe20008010834 */
[----:B------:R-:W-:Y:S01]  /*7960*/  FFMA.FTZ R190, R206, UR6, -R52 ;  /* 0x00000006cebe7c23 */ /* 0x000fe20008010834 */
[--C-:B------:R-:W-:Y:S01]  /*7970*/  FFMA.FTZ R192, R192, UR6, -R48.reuse ;  /* 0x00000006c0c07c23 */ /* 0x100fe20008010830 */
[----:B------:R-:W-:Y:S01]  /*7980*/  FFMA.FTZ R183, R183, UR6, -R48 ;  /* 0x00000006b7b77c23 */ /* 0x000fe20008010830 */
[--C-:B------:R-:W-:Y:S01]  /*7990*/  FFMA.FTZ R175, R175, UR6, -R52.reuse ;  /* 0x00000006afaf7c23 */ /* 0x100fe20008010834 */
[--C-:B------:R-:W-:Y:S01]  /*79a0*/  FFMA.FTZ R173, R173, UR6, -R52.reuse ;  /* 0x00000006adad7c23 */ /* 0x100fe20008010834 */
[----:B------:R-:W-:Y:S01]  /*79b0*/  MUFU.EX2 R49, R9 ;  /* 0x0000000900317308 */ /* 0x000fe20000000800 */
[----:B-1----:R-:W-:Y:S01]  /*79c0*/  F2FP.F16.F32.PACK_AB R31, R39, R32 ;  /* 0x00000020271f723e */ /* 0x002fe200000000ff */
[--C-:B------:R-:W-:Y:S01]  /*79d0*/  FFMA.FTZ R180, R180, UR6, -R52.reuse ;  /* 0x00000006b4b47c23 */ /* 0x100fe20008010834 */
[----:B------:R-:W-:Y:S01]  /*79e0*/  FFMA.FTZ R178, R178, UR6, -R52 ;  /* 0x00000006b2b27c23 */ /* 0x000fe20008010834 */
[----:B------:R-:W-:Y:S01]  /*79f0*/  FFMA.FTZ R172, R172, UR6, -R48 ;  /* 0x00000006acac7c23 */ /* 0x000fe20008010830 */
[----:B------:R-:W-:Y:S01]  /*7a00*/  FFMA.FTZ R45, R45, UR6, -R52 ;  /* 0x000000062d2d7c23 */ /* 0x000fe20008010834 */
[--C-:B------:R-:W-:Y:S01]  /*7a10*/  FFMA.FTZ R57, R57, UR6, -R48.reuse ;  /* 0x0000000639397c23 */ /* 0x100fe20008010830 */
[----:B------:R-:W-:Y:S01]  /*7a20*/  FFMA.FTZ R46, R46, UR6, -R48 ;  /* 0x000000062e2e7c23 */ /* 0x000fe20008010830 */
[----:B------:R1:W-:Y:S01]  /*7a30*/  MUFU.EX2 R50, R8 ;  /* 0x0000000800327308 */ /* 0x0003e20000000800 */
[----:B--2---:R-:W-:Y:S01]  /*7a40*/  FSEL R61, R243, RZ, P1 ;  /* 0x000000fff33d7208 */ /* 0x004fe20000800000 */
[--C-:B------:R-:W-:Y:S01]  /*7a50*/  FFMA.FTZ R44, R44, UR6, -R52.reuse ;  /* 0x000000062c2c7c23 */ /* 0x100fe20008010834 */
[--C-:B------:R-:W-:Y:S01]  /*7a60*/  FFMA.FTZ R43, R43, UR6, -R52.reuse ;  /* 0x000000062b2b7c23 */ /* 0x100fe20008010834 */
[----:B------:R-:W-:Y:S01]  /*7a70*/  FFMA.FTZ R42, R42, UR6, -R52 ;  /* 0x000000062a2a7c23 */ /* 0x000fe20008010834 */
[----:B------:R-:W-:Y:S01]  /*7a80*/  FFMA.FTZ R54, R54, UR6, -R48 ;  /* 0x0000000636367c23 */ /* 0x000fe20008010830 */
[----:B------:R-:W-:Y:S01]  /*7a90*/  FADD.FTZ R61, R168, -R61 ;  /* 0x8000003da83d7221 */ /* 0x000fe20000010000 */
[----:B------:R-:W-:Y:S01]  /*7aa0*/  FFMA.FTZ R168, R174, UR6, -R164 ;  /* 0x00000006aea87c23 */ /* 0x000fe200080108a4 */
[----:B------:R2:W-:Y:S08]  /*7ab0*/  MUFU.EX2 R56, R63 ;  /* 0x0000003f00387308 */ /* 0x0005f00000000800 */
[----:B------:R4:W-:Y:S01]  /*7ac0*/  MUFU.EX2 R55, R64 ;  /* 0x0000004000377308 */ /* 0x0009e20000000800 */
[----:B-1----:R-:W1:Y:S07]  /*7ad0*/  LDSM.16.MT88.4 R8, [R51+0x2000] ;  /* 0x002000003308783b */ /* 0x002e6e0000004200 */
[----:B------:R-:W5:Y:S01]  /*7ae0*/  MUFU.EX2 R41, R41 ;  /* 0x0000002900297308 */ /* 0x000f620000000800 */
[----:B--2---:R-:W-:-:S05]  /*7af0*/  FSEL R63, R242, RZ, P0 ;  /* 0x000000fff23f7208 */ /* 0x004fca0000000000 */
[----:B------:R-:W-:Y:S01]  /*7b00*/  FADD.FTZ R63, R167, -R63 ;  /* 0x8000003fa73f7221 */ /* 0x000fe20000010000 */
[----:B------:R-:W-:Y:S01]  /*7b10*/  FFMA.FTZ R167, R207, UR6, -R164 ;  /* 0x00000006cfa77c23 */ /* 0x000fe200080108a4 */
[----:B------:R-:W2:Y:S01]  /*7b20*/  MUFU.EX2 R40, R40 ;  /* 0x0000002800287308 */ /* 0x000ea20000000800 */
[----:B----4-:R-:W-:-:S07]  /*7b30*/  FFMA.FTZ R64, R58, UR6, -R52 ;  /* 0x000000063a407c23 */ /* 0x010fce0008010834 */
[----:B------:R4:W-:Y:S01]  /*7b40*/  MUFU.EX2 R58, R165 ;  /* 0x000000a5003a7308 */ /* 0x0009e20000000800 */
[-C--:B-----5:R-:W-:Y:S01]  /*7b50*/  FMUL.FTZ R156, R156, R41.reuse ;  /* 0x000000299c9c7220 */ /* 0x0a0fe20000410000 */
[-C--:B------:R-:W-:Y:S01]  /*7b60*/  FMUL.FTZ R157, R157, R41.reuse ;  /* 0x000000299d9d7220 */ /* 0x080fe20000410000 */
[-C--:B------:R-:W-:Y:S01]  /*7b70*/  FMUL.FTZ R152, R152, R41.reuse ;  /* 0x0000002998987220 */ /* 0x080fe20000410000 */
[-C--:B------:R-:W-:Y:S01]  /*7b80*/  FMUL.FTZ R153, R153, R41.reuse ;  /* 0x0000002999997220 */ /* 0x080fe20000410000 */
[-C--:B------:R-:W-:Y:S01]  /*7b90*/  FMUL.FTZ R140, R140, R41.reuse ;  /* 0x000000298c8c7220 */ /* 0x080fe20000410000 */
[-C--:B------:R-:W-:Y:S01]  /*7ba0*/  FMUL.FTZ R141, R141, R41.reuse ;  /* 0x000000298d8d7220 */ /* 0x080fe20000410000 */
[-C--:B------:R-:W-:Y:S01]  /*7bb0*/  FMUL.FTZ R136, R136, R41.reuse ;  /* 0x0000002988887220 */ /* 0x080fe20000410000 */
[-C--:B------:R-:W-:Y:S01]  /*7bc0*/  FMUL.FTZ R137, R137, R41.reuse ;  /* 0x0000002989897220 */ /* 0x080fe20000410000 */
[-C--:B--2---:R-:W-:Y:S01]  /*7bd0*/  FMUL.FTZ R158, R158, R40.reuse ;  /* 0x000000289e9e7220 */ /* 0x084fe20000410000 */
[-C--:B------:R-:W-:Y:S01]  /*7be0*/  FMUL.FTZ R159, R159, R40.reuse ;  /* 0x000000289f9f7220 */ /* 0x080fe20000410000 */
[-C--:B------:R-:W-:Y:S01]  /*7bf0*/  FMUL.FTZ R154, R154, R40.reuse ;  /* 0x000000289a9a7220 */ /* 0x080fe20000410000 */
[-C--:B------:R-:W-:Y:S01]  /*7c00*/  FMUL.FTZ R155, R155, R40.reuse ;  /* 0x000000289b9b7220 */ /* 0x080fe20000410000 */
[-C--:B------:R-:W-:Y:S01]  /*7c10*/  FMUL.FTZ R142, R142, R40.reuse ;  /* 0x000000288e8e7220 */ /* 0x080fe20000410000 */
[-C--:B------:R-:W-:Y:S01]  /*7c20*/  FMUL.FTZ R143, R143, R40.reuse ;  /* 0x000000288f8f7220 */ /* 0x080fe20000410000 */
[-C--:B------:R-:W-:Y:S01]  /*7c30*/  FMUL.FTZ R138, R138, R40.reuse ;  /* 0x000000288a8a7220 */ /* 0x080fe20000410000 */
[-C--:B------:R-:W-:Y:S01]  /*7c40*/  FMUL.FTZ R139, R139, R40.reuse ;  /* 0x000000288b8b7220 */ /* 0x080fe20000410000 */
[----:B----4-:R-:W-:Y:S01]  /*7c50*/  FMUL.FTZ R165, R61, UR6 ;  /* 0x000000063da57c20 */ /* 0x010fe20008410000 */
[-C--:B------:R-:W-:Y:S01]  /*7c60*/  FMUL.FTZ R124, R124, R41.reuse ;  /* 0x000000297c7c7220 */ /* 0x080fe20000410000 */
[----:B------:R2:W-:Y:S01]  /*7c70*/  MUFU.EX2 R61, R64 ;  /* 0x00000040003d7308 */ /* 0x0005e20000000800 */
        /* <DEDUP_REMOVED lines=16> */
[----:B--2---:R-:W-:Y:S01]  /*7d80*/  FMUL.FTZ R64, R63, UR6 ;  /* 0x000000063f407c20 */ /* 0x004fe20008410000 */
        /* <DEDUP_REMOVED lines=18> */
[-C--:B--2---:R-:W-:Y:S01]  /*7eb0*/  FMUL.FTZ R68, R68, R63.reuse ;  /* 0x0000003f44447220 */ /* 0x084fe20000410000 */
[-C--:B------:R-:W-:Y:S01]  /*7ec0*/  FMUL.FTZ R69, R69, R63.reuse ;  /* 0x0000003f45457220 */ /* 0x080fe20000410000 */
[-C--:B------:R-:W-:Y:S01]  /*7ed0*/  FMUL.FTZ R160, R160, R63.reuse ;  /* 0x0000003fa0a07220 */ /* 0x080fe20000410000 */
[-C--:B------:R-:W-:Y:S01]  /*7ee0*/  FMUL.FTZ R161, R161, R63.reuse ;  /* 0x0000003fa1a17220 */ /* 0x080fe20000410000 */
[-C--:B------:R-:W-:Y:S01]  /*7ef0*/  FMUL.FTZ R148, R148, R63.reuse ;  /* 0x0000003f94947220 */ /* 0x080fe20000410000 */
[-C--:B------:R-:W-:Y:S01]  /*7f00*/  FMUL.FTZ R149, R149, R63.reuse ;  /* 0x0000003f95957220 */ /* 0x080fe20000410000 */
[-C--:B------:R-:W-:Y:S01]  /*7f10*/  FMUL.FTZ R144, R144, R63.reuse ;  /* 0x0000003f90907220 */ /* 0x080fe20000410000 */
[C---:B------:R-:W-:Y:S01]  /*7f20*/  HMMA.16816.F32 R152, R28.reuse, R26, R152 ;  /* 0x0000001a1c98723c */ /* 0x040fe20000001898 */
[-C--:B----4-:R-:W-:Y:S01]  /*7f30*/  FMUL.FTZ R70, R70, R64.reuse ;  /* 0x0000004046467220 */ /* 0x090fe20000410000 */
        /* <DEDUP_REMOVED lines=42> */
[----:B------:R-:W-:Y:S01]  /*81e0*/  FMUL.FTZ R97, R97, R63 ;  /* 0x0000003f61617220 */ /* 0x000fe20000410000 */
[-C--:B------:R-:W-:Y:S01]  /*81f0*/  FMUL.FTZ R98, R98, R64.reuse ;  /* 0x0000004062627220 */ /* 0x080fe20000410000 */
[----:B------:R-:W-:Y:S01]  /*8200*/  FMUL.FTZ R99, R99, R64 ;  /* 0x0000004063637220 */ /* 0x000fe20000410000 */
[----:B------:R-:W2:Y:S01]  /*8210*/  MUFU.EX2 R167, R167 ;  /* 0x000000a700a77308 */ /* 0x000ea20000000800 */
[----:B------:R-:W-:Y:S01]  /*8220*/  HMMA.16816.F32 R104, R28, R14, R104 ;  /* 0x0000000e1c68723c */ /* 0x000fe20000001868 */
[----:B------:R-:W-:Y:S01]  /*8230*/  FFMA.FTZ R165, R208, UR6, -R48 ;  /* 0x00000006d0a57c23 */ /* 0x000fe20008010830 */
[----:B------:R-:W-:Y:S01]  /*8240*/  FFMA.FTZ R38, R234, R41, R38 ;  /* 0x00000029ea267223 */ /* 0x000fe20000010026 */
[----:B------:R-:W-:-:S03]  /*8250*/  FFMA.FTZ R34, R233, R40, R34 ;  /* 0x00000028e9227223 */ /* 0x000fc60000010022 */
[----:B------:R-:W-:Y:S01]  /*8260*/  FADD.FTZ R38, R37, R38 ;  /* 0x0000002625267221 */ /* 0x000fe20000010000 */
[----:B------:R-:W4:Y:S01]  /*8270*/  MUFU.EX2 R166, R166 ;  /* 0x000000a600a67308 */ /* 0x000f220000000800 */
[----:B---3--:R-:W-:Y:S01]  /*8280*/  HMMA.16816.F32 R72, R28, R4, R72 ;  /* 0x000000041c48723c */ /* 0x008fe20000001848 */
[----:B------:R-:W-:Y:S01]  /*8290*/  FADD.FTZ R34, R33, R34 ;  /* 0x0000002221227221 */ /* 0x000fe20000010000 */
[----:B------:R-:W-:-:S03]  /*82a0*/  FADD.FTZ R38, R36, R38 ;  /* 0x0000002624267221 */ /* 0x000fc60000010000 */
[----:B------:R-:W-:Y:S01]  /*82b0*/  FADD.FTZ R34, R32, R34 ;  /* 0x0000002220227221 */ /* 0x000fe20000010000 */
[----:B------:R-:W-:Y:S01]  /*82c0*/  FADD.FTZ R38, R35, R38 ;  /* 0x0000002623267221 */ /* 0x000fe20000010000 */
[----:B------:R-:W3:Y:S01]  /*82d0*/  MUFU.EX2 R174, R210 ;  /* 0x000000d200ae7308 */ /* 0x000ee20000000800 */
[----:B------:R-:W-:Y:S01]  /*82e0*/  HMMA.16816.F32 R76, R28, R6, R76 ;  /* 0x000000061c4c723c */ /* 0x000fe2000000184c */
[----:B------:R-:W-:Y:S01]  /*82f0*/  FADD.FTZ R34, R39, R34 ;  /* 0x0000002227227221 */ /* 0x000fe20000010000 */
[----:B--2---:R-:W-:-:S05]  /*8300*/  FADD.FTZ R38, R167, R38 ;  /* 0x00000026a7267221 */ /* 0x004fca0000010000 */
[----:B------:R-:W2:Y:S01]  /*8310*/  MUFU.EX2 R168, R168 ;  /* 0x000000a800a87308 */ /* 0x000ea20000000800 */
[----:B-1----:R-:W-:Y:S01]  /*8320*/  HMMA.16816.F32 R88, R28, R8, R88 ;  /* 0x000000081c58723c */ /* 0x002fe20000001858 */
[----:B----4-:R-:W-:-:S06]  /*8330*/  FADD.FTZ R38, R166, R38 ;  /* 0x00000026a6267221 */ /* 0x010fcc0000010000 */
[----:B------:R-:W-:Y:S01]  /*8340*/  MUFU.EX2 R179, R179 ;  /* 0x000000b300b37308 */ /* 0x000fe20000000800 */
[----:B------:R-:W-:Y:S01]  /*8350*/  HMMA.16816.F32 R92, R28, R10, R92 ;  /* 0x0000000a1c5c723c */ /* 0x000fe2000000185c */
[----:B------:R-:W-:Y:S01]  /*8360*/  F2FP.F16.F32.PACK_AB R28, R49, R47 ;  /* 0x0000002f311c723e */ /* 0x000fe200000000ff */
[----:B------:R-:W-:Y:S01]  /*8370*/  FFMA.FTZ R47, R237, R63, R47 ;  /* 0x0000003fed2f7223 */ /* 0x000fe2000001002f */
[----:B------:R-:W-:Y:S01]  /*8380*/  F2FP.F16.F32.PACK_AB R29, R56, R55 ;  /* 0x00000037381d723e */ /* 0x000fe200000000ff */
[----:B------:R-:W-:Y:S01]  /*8390*/  FFMA.FTZ R55, R236, R64, R55 ;  /* 0x00000040ec377223 */ /* 0x000fe20000010037 */
[----:B------:R-:W-:Y:S01]  /*83a0*/  F2FP.F16.F32.PACK_AB R30, R53, R50 ;  /* 0x00000032351e723e */ /* 0x000fe200000000ff */
[----:B------:R-:W-:Y:S01]  /*83b0*/  FADD.FTZ R47, R49, R47 ;  /* 0x0000002f312f7221 */ /* 0x000fe20000010000 */
[----:B------:R-:W-:Y:S01]  /*83c0*/  F2FP.F16.F32.PACK_AB R31, R61, R58 ;  /* 0x0000003a3d1f723e */ /* 0x000fe200000000ff */
[----:B------:R-:W-:Y:S01]  /*83d0*/  MUFU.EX2 R181, R181 ;  /* 0x000000b500b57308 */ /* 0x000fe20000000800 */
[----:B------:R-:W-:Y:S01]  /*83e0*/  FADD.FTZ R55, R56, R55 ;  /* 0x0000003738377221 */ /* 0x000fe20000010000 */
[----:B------:R-:W-:Y:S01]  /*83f0*/  FADD.FTZ R47, R50, R47 ;  /* 0x0000002f322f7221 */ /* 0x000fe20000010000 */
[----:B---3--:R-:W-:-:S02]  /*8400*/  FADD.FTZ R38, R174, R38 ;  /* 0x00000026ae267221 */ /* 0x008fc40000010000 */
[----:B------:R-:W-:Y:S01]  /*8410*/  FADD.FTZ R55, R58, R55 ;  /* 0x000000373a377221 */ /* 0x000fe20000010000 */
[----:B------:R-:W-:Y:S01]  /*8420*/  HMMA.16816.F32 R68, R28, R4, R68 ;  /* 0x000000041c44723c */ /* 0x000fe20000001844 */
[----:B------:R-:W-:Y:S01]  /*8430*/  FFMA.FTZ R4, R177, UR6, -R60 ;  /* 0x00000006b1047c23 */ /* 0x000fe2000801083c */
[----:B------:R-:W1:Y:S01]  /*8440*/  MUFU.EX2 R165, R165 ;  /* 0x000000a500a57308 */ /* 0x000e620000000800 */
[----:B------:R-:W-:Y:S01]  /*8450*/  FADD.FTZ R47, R53, R47 ;  /* 0x0000002f352f7221 */ /* 0x000fe20000010000 */
[----:B------:R-:W-:Y:S01]  /*8460*/  FADD.FTZ R55, R61, R55 ;  /* 0x000000373d377221 */ /* 0x000fe20000010000 */
[----:B--2---:R-:W-:-:S03]  /*8470*/  FADD.FTZ R38, R168, R38 ;  /* 0x00000026a8267221 */ /* 0x004fc60000010000 */
[C---:B------:R-:W-:Y:S02]  /*8480*/  HMMA.16816.F32 R160, R28.reuse, R24, R160 ;  /* 0x000000181ca0723c */ /* 0x040fe400000018a0 */
[----:B------:R-:W2:Y:S06]  /*8490*/  MUFU.EX2 R177, R176 ;  /* 0x000000b000b17308 */ /* 0x000eac0000000800 */
[----:B------:R-:W-:Y:S01]  /*84a0*/  HMMA.16816.F32 R148, R28, R26, R148 ;  /* 0x0000001a1c94723c */ /* 0x000fe20000001894 */
[----:B------:R-:W3:Y:S01]  /*84b0*/  LDSM.16.MT88.4 R24, [R218+0x9400] ;  /* 0x00940000da18783b */ /* 0x000ee20000004200 */
[----:B------:R-:W4:Y:S01]  /*84c0*/  MUFU.EX2 R176, R4 ;  /* 0x0000000400b07308 */ /* 0x000f220000000800 */
[----:B-1----:R-:W-:-:S05]  /*84d0*/  FADD.FTZ R47, R165, R47 ;  /* 0x0000002fa52f7221 */ /* 0x002fca0000010000 */
[----:B------:R-:W-:Y:S02]  /*84e0*/  HMMA.16816.F32 R144, R28, R20, R144 ;  /* 0x000000141c90723c */ /* 0x000fe40000001890 */
[----:B------:R-:W1:Y:S01]  /*84f0*/  MUFU.EX2 R182, R182 ;  /* 0x000000b600b67308 */ /* 0x000e620000000800 */
[----:B--2---:R-:W-:-:S05]  /*8500*/  FADD.FTZ R34, R177, R34 ;  /* 0x00000022b1227221 */ /* 0x004fca0000010000 */
[----:B------:R-:W-:Y:S01]  /*8510*/  HMMA.16816.F32 R132, R28, R22, R132 ;  /* 0x000000161c84723c */ /* 0x000fe20000001884 */
[----:B------:R-:W2:Y:S01]  /*8520*/  LDSM.16.MT88.4 R20, [R51+0x400] ;  /* 0x000400003314783b */ /* 0x000ea20000004200 */
[----:B------:R-:W5:Y:S01]  /*8530*/  MUFU.EX2 R184, R184 ;  /* 0x000000b800b87308 */ /* 0x000f620000000800 */
[----:B----4-:R-:W-:-:S04]  /*8540*/  FADD.FTZ R34, R176, R34 ;  /* 0x00000022b0227221 */ /* 0x010fc80000010000 */
[----:B------:R-:W-:Y:S01]  /*8550*/  FADD.FTZ R34, R179, R34 ;  /* 0x00000022b3227221 */ /* 0x000fe20000010000 */
[----:B------:R-:W-:Y:S02]  /*8560*/  HMMA.16816.F32 R128, R28, R16, R128 ;  /* 0x000000101c80723c */ /* 0x000fe40000001880 */
[----:B------:R-:W4:Y:S01]  /*8570*/  MUFU.EX2 R186, R186 ;  /* 0x000000ba00ba7308 */ /* 0x000f220000000800 */
[----:B-1----:R-:W-:Y:S01]  /*8580*/  FADD.FTZ R47, R182, R47 ;  /* 0x0000002fb62f7221 */ /* 0x002fe20000010000 */
[----:B------:R-:W-:-:S04]  /*8590*/  FADD.FTZ R34, R181, R34 ;  /* 0x00000022b5227221 */ /* 0x000fc80000010000 */
[----:B------:R-:W-:Y:S01]  /*85a0*/  HMMA.16816.F32 R116, R28, R18, R116 ;  /* 0x000000121c74723c */ /* 0x000fe20000001874 */
[----:B------:R-:W1:Y:S01]  /*85b0*/  LDSM.16.MT88.4 R16, [R218+0xa400] ;  /* 0x00a40000da10783b */ /* 0x000e620000004200 */
[----:B------:R-:W3:Y:S01]  /*85c0*/  MUFU.EX2 R187, R187 ;  /* 0x000000bb00bb7308 */ /* 0x000ee20000000800 */
[----:B-----5:R-:W-:-:S05]  /*85d0*/  FADD.FTZ R47, R184, R47 ;  /* 0x0000002fb82f7221 */ /* 0x020fca0000010000 */
[----:B------:R-:W-:Y:S02]  /*85e0*/  HMMA.16816.F32 R112, R28, R12, R112 ;  /* 0x0000000c1c70723c */ /* 0x000fe40000001870 */
[----:B------:R-:W5:Y:S01]  /*85f0*/  MUFU.EX2 R188, R188 ;  /* 0x000000bc00bc7308 */ /* 0x000f620000000800 */
[----:B----4-:R-:W-:-:S05]  /*8600*/  FADD.FTZ R47, R186, R47 ;  /* 0x0000002fba2f7221 */ /* 0x010fca0000010000 */
[----:B------:R-:W-:Y:S01]  /*8610*/  HMMA.16816.F32 R100, R28, R14, R100 ;  /* 0x0000000e1c64723c */ /* 0x000fe20000001864 */
[----:B------:R-:W4:Y:S01]  /*8620*/  LDSM.16.MT88.4 R12, [R51+0x1400] ;  /* 0x00140000330c783b */ /* 0x000f220000004200 */
[----:B------:R-:W2:Y:S01]  /*8630*/  MUFU.EX2 R189, R189 ;  /* 0x000000bd00bd7308 */ /* 0x000ea20000000800 */
[----:B---3--:R-:W-:-:S05]  /*8640*/  FADD.FTZ R55, R187, R55 ;  /* 0x00000037bb377221 */ /* 0x008fca0000010000 */
[----:B------:R-:W-:Y:S01]  /*8650*/  HMMA.16816.F32 R80, R28, R6, R80 ;  /* 0x000000061c50723c */ /* 0x000fe20000001850 */
[----:B------:R-:W-:Y:S01]  /*8660*/  LDSM.16.MT88.4 R4, [R51+0x2400] ;  /* 0x002400003304783b */ /* 0x000fe20000004200 */
[----:B------:R-:W3:Y:S01]  /*8670*/  MUFU.EX2 R190, R190 ;  /* 0x000000be00be7308 */ /* 0x000ee20000000800 */
[----:B-----5:R-:W-:-:S05]  /*8680*/  FADD.FTZ R55, R188, R55 ;  /* 0x00000037bc377221 */ /* 0x020fca0000010000 */
[----:B------:R-:W-:Y:S02]  /*8690*/  HMMA.16816.F32 R84, R28, R8, R84 ;  /* 0x000000081c54723c */ /* 0x000fe40000001854 */
[----:B------:R-:W5:Y:S01]  /*86a0*/  MUFU.EX2 R194, R194 ;  /* 0x000000c200c27308 */ /* 0x000f620000000800 */
[----:B--2---:R-:W-:-:S05]  /*86b0*/  FADD.FTZ R55, R189, R55 ;  /* 0x00000037bd377221 */ /* 0x004fca0000010000 */
[----:B------:R-:W-:Y:S01]  /*86c0*/  HMMA.16816.F32 R96, R28, R10, R96 ;  /* 0x0000000a1c60723c */ /* 0x000fe20000001860 */
[----:B------:R-:W2:Y:S01]  /*86d0*/  LDSM.16.MT88.4 R8, [R218+0xb400] ;  /* 0x00b40000da08783b */ /* 0x000ea20000004200 */
[----:B------:R-:W-:Y:S01]  /*86e0*/  F2FP.F16.F32.PACK_AB R28, R166, R167 ;  /* 0x000000a7a61c723e */ /* 0x000fe200000000ff */
[----:B------:R-:W1:Y:S01]  /*86f0*/  MUFU.EX2 R195, R195 ;  /* 0x000000c300c37308 */ /* 0x000e620000000800 */
[----:B------:R-:W-:Y:S01]  /*8700*/  F2FP.F16.F32.PACK_AB R30, R168, R174 ;  /* 0x000000aea81e723e */ /* 0x000fe200000000ff */
[----:B---3--:R-:W-:Y:S01]  /*8710*/  FADD.FTZ R55, R190, R55 ;  /* 0x00000037be377221 */ /* 0x008fe20000010000 */
[----:B------:R-:W-:Y:S02]  /*8720*/  F2FP.F16.F32.PACK_AB R29, R176, R177 ;  /* 0x000000b1b01d723e */ /* 0x000fe400000000ff */
[----:B------:R-:W-:Y:S02]  /*8730*/  F2FP.F16.F32.PACK_AB R31, R181, R179 ;  /* 0x000000b3b51f723e */ /* 0x000fe400000000ff */
[----:B------:R-:W-:Y:S01]  /*8740*/  MOV R166, R241 ;  /* 0x000000f100a67202 */ /* 0x000fe20000000f00 */
[----:B------:R-:W3:Y:S01]  /*8750*/  MUFU.EX2 R199, R199 ;  /* 0x000000c700c77308 */ /* 0x000ee20000000800 */
[----:B-----5:R-:W-:Y:S01]  /*8760*/  FADD.FTZ R38, R194, R38 ;  /* 0x00000026c2267221 */ /* 0x020fe20000010000 */
[----:B------:R-:W-:-:S02]  /*8770*/  MOV R167, R242 ;  /* 0x000000f200a77202 */ /* 0x000fc40000000f00 */
[----:B------:R-:W-:Y:S01]  /*8780*/  HMMA.16816.F32 R156, R28, R24, R156 ;  /* 0x000000181c9c723c */ /* 0x000fe2000000189c */
[----:B------:R-:W-:-:S03]  /*8790*/  MOV R168, R243 ;  /* 0x000000f300a87202 */ /* 0x000fc60000000f00 */
[----:B------:R-:W5:Y:S01]  /*87a0*/  MUFU.EX2 R200, R200 ;  /* 0x000000c800c87308 */ /* 0x000f620000000800 */
[----:B-1----:R-:W-:-:S03]  /*87b0*/  FADD.FTZ R38, R195, R38 ;  /* 0x00000026c3267221 */ /* 0x002fc60000010000 */
[----:B------:R-:W-:Y:S04]  /*87c0*/  HMMA.16816.F32 R152, R28, R26, R152 ;  /* 0x0000001a1c98723c */ /* 0x000fe80000001898 */
[----:B------:R-:W1:Y:S01]  /*87d0*/  MUFU.EX2 R196, R196 ;  /* 0x000000c400c47308 */ /* 0x000e620000000800 */
[----:B---3--:R-:W-:-:S03]  /*87e0*/  FADD.FTZ R38, R199, R38 ;  /* 0x00000026c7267221 */ /* 0x008fc60000010000 */
[----:B------:R-:W-:Y:S04]  /*87f0*/  HMMA.16816.F32 R140, R28, R20, R140 ;  /* 0x000000141c8c723c */ /* 0x000fe8000000188c */
[----:B------:R-:W3:Y:S01]  /*8800*/  MUFU.EX2 R198, R198 ;  /* 0x000000c600c67308 */ /* 0x000ee20000000800 */
[----:B-----5:R-:W-:-:S03]  /*8810*/  FADD.FTZ R38, R200, R38 ;  /* 0x00000026c8267221 */ /* 0x020fc60000010000 */
[----:B------:R-:W-:Y:S04]  /*8820*/  HMMA.16816.F32 R136, R28, R22, R136 ;  /* 0x000000161c88723c */ /* 0x000fe80000001888 */
        /* <DEDUP_REMOVED lines=8> */
[----:B----4-:R-:W-:Y:S04]  /*88b0*/  HMMA.16816.F32 R108, R28, R12, R108 ;  /* 0x0000000c1c6c723c */ /* 0x010fe8000000186c */
[----:B------:R-:W4:Y:S01]  /*88c0*/  MUFU.EX2 R185, R185 ;  /* 0x000000b900b97308 */ /* 0x000f220000000800 */
[----:B-1----:R-:W-:-:S03]  /*88d0*/  FADD.FTZ R34, R193, R34 ;  /* 0x00000022c1227221 */ /* 0x002fc60000010000 */
[----:B------:R-:W-:Y:S04]  /*88e0*/  HMMA.16816.F32 R104, R28, R14, R104 ;  /* 0x0000000e1c68723c */ /* 0x000fe80000001868 */
[----:B------:R-:W1:Y:S01]  /*88f0*/  MUFU.EX2 R192, R192 ;  /* 0x000000c000c07308 */ /* 0x000e620000000800 */
[----:B---3--:R-:W-:-:S03]  /*8900*/  FADD.FTZ R47, R191, R47 ;  /* 0x0000002fbf2f7221 */ /* 0x008fc60000010000 */
[----:B--2---:R-:W-:Y:S04]  /*8910*/  HMMA.16816.F32 R72, R28, R8, R72 ;  /* 0x000000081c48723c */ /* 0x004fe80000001848 */
[----:B------:R-:W2:Y:S01]  /*8920*/  MUFU.EX2 R183, R183 ;  /* 0x000000b700b77308 */ /* 0x000ea20000000800 */
[----:B----4-:R-:W-:-:S03]  /*8930*/  FADD.FTZ R47, R185, R47 ;  /* 0x0000002fb92f7221 */ /* 0x010fc60000010000 */
[----:B------:R-:W-:Y:S04]  /*8940*/  HMMA.16816.F32 R76, R28, R10, R76 ;  /* 0x0000000a1c4c723c */ /* 0x000fe8000000184c */
[----:B------:R-:W3:Y:S01]  /*8950*/  MUFU.EX2 R175, R175 ;  /* 0x000000af00af7308 */ /* 0x000ee20000000800 */
[----:B-1----:R-:W-:-:S03]  /*8960*/  FADD.FTZ R47, R192, R47 ;  /* 0x0000002fc02f7221 */ /* 0x002fc60000010000 */
[----:B------:R-:W-:Y:S04]  /*8970*/  HMMA.16816.F32 R88, R28, R4, R88 ;  /* 0x000000041c58723c */ /* 0x000fe80000001858 */
[----:B------:R-:W1:Y:S01]  /*8980*/  MUFU.EX2 R173, R173 ;  /* 0x000000ad00ad7308 */ /* 0x000e620000000800 */
[----:B--2---:R-:W-:-:S03]  /*8990*/  FADD.FTZ R47, R183, R47 ;  /* 0x0000002fb72f7221 */ /* 0x004fc60000010000 */
[----:B------:R-:W-:Y:S01]  /*89a0*/  HMMA.16816.F32 R92, R28, R6, R92 ;  /* 0x000000061c5c723c */ /* 0x000fe2000000185c */
[----:B------:R-:W-:Y:S02]  /*89b0*/  F2FP.F16.F32.PACK_AB R28, R182, R165 ;  /* 0x000000a5b61c723e */ /* 0x000fe400000000ff */
[----:B------:R-:W-:Y:S01]  /*89c0*/  F2FP.F16.F32.PACK_AB R29, R188, R187 ;  /* 0x000000bbbc1d723e */ /* 0x000fe200000000ff */
[----:B------:R-:W2:Y:S01]  /*89d0*/  MUFU.EX2 R180, R180 ;  /* 0x000000b400b47308 */ /* 0x000ea20000000800 */
[----:B------:R-:W-:Y:S01]  /*89e0*/  F2FP.F16.F32.PACK_AB R30, R186, R184 ;  /* 0x000000b8ba1e723e */ /* 0x000fe200000000ff */
[----:B---3--:R-:W-:Y:S01]  /*89f0*/  FADD.FTZ R55, R175, R55 ;  /* 0x00000037af377221 */ /* 0x008fe20000010000 */
[----:B------:R-:W-:Y:S02]  /*8a00*/  F2FP.F16.F32.PACK_AB R31, R190, R189 ;  /* 0x000000bdbe1f723e */ /* 0x000fe400000000ff */
[----:B------:R-:W-:-:S03]  /*8a10*/  MOV R165, R240 ;  /* 0x000000f000a57202 */ /* 0x000fc60000000f00 */
[----:B------:R-:W3:Y:S01]  /*8a20*/  MUFU.EX2 R178, R178 ;  /* 0x000000b200b27308 */ /* 0x000ee20000000800 */
[----:B-1----:R-:W-:Y:S01]  /*8a30*/  FADD.FTZ R55, R173, R55 ;  /* 0x00000037ad377221 */ /* 0x002fe20000010000 */
[C---:B------:R-:W-:Y:S06]  /*8a40*/  HMMA.16816.F32 R160, R28.reuse, R24, R160 ;  /* 0x000000181ca0723c */ /* 0x040fec00000018a0 */
[----:B------:R-:W1:Y:S01]  /*8a50*/  MUFU.EX2 R171, R171 ;  /* 0x000000ab00ab7308 */ /* 0x000e620000000800 */
[----:B--2---:R-:W-:Y:S01]  /*8a60*/  FADD.FTZ R55, R180, R55 ;  /* 0x00000037b4377221 */ /* 0x004fe20000010000 */
[C---:B------:R-:W-:Y:S01]  /*8a70*/  HMMA.16816.F32 R148, R28.reuse, R26, R148 ;  /* 0x0000001a1c94723c */ /* 0x040fe20000001894 */
[----:B------:R-:W2:Y:S05]  /*8a80*/  LDSM.16.MT88.4 R24, [R218+0x9800] ;  /* 0x00980000da18783b */ /* 0x000eaa0000004200 */
[----:B------:R-:W4:Y:S01]  /*8a90*/  MUFU.EX2 R170, R170 ;  /* 0x000000aa00aa7308 */ /* 0x000f220000000800 */
[----:B---3--:R-:W-:Y:S01]  /*8aa0*/  FADD.FTZ R55, R178, R55 ;  /* 0x00000037b2377221 */ /* 0x008fe20000010000 */
[C---:B------:R-:W-:Y:S06]  /*8ab0*/  HMMA.16816.F32 R144, R28.reuse, R20, R144 ;  /* 0x000000141c90723c */ /* 0x040fec0000001890 */
[----:B------:R-:W3:Y:S01]  /*8ac0*/  MUFU.EX2 R169, R169 ;  /* 0x000000a900a97308 */ /* 0x000ee20000000800 */
[----:B-1----:R-:W-:Y:S01]  /*8ad0*/  FADD.FTZ R38, R171, R38 ;  /* 0x00000026ab267221 */ /* 0x002fe20000010000 */
[C---:B------:R-:W-:Y:S01]  /*8ae0*/  HMMA.16816.F32 R132, R28.reuse, R22, R132 ;  /* 0x000000161c84723c */ /* 0x040fe20000001884 */
[----:B------:R-:W1:Y:S05]  /*8af0*/  LDSM.16.MT88.4 R20, [R51+0x800] ;  /* 0x000800003314783b */ /* 0x000e6a0000004200 */
[----:B------:R-:W5:Y:S01]  /*8b00*/  MUFU.EX2 R67, R67 ;  /* 0x0000004300437308 */ /* 0x000f620000000800 */
[----:B----4-:R-:W-:Y:S01]  /*8b10*/  FADD.FTZ R38, R170, R38 ;  /* 0x00000026aa267221 */ /* 0x010fe20000010000 */
[C---:B------:R-:W-:Y:S06]  /*8b20*/  HMMA.16816.F32 R128, R28.reuse, R16, R128 ;  /* 0x000000101c80723c */ /* 0x040fec0000001880 */
[----:B------:R-:W4:Y:S01]  /*8b30*/  MUFU.EX2 R66, R66 ;  /* 0x0000004200427308 */ /* 0x000f220000000800 */
[----:B---3--:R-:W-:Y:S01]  /*8b40*/  FADD.FTZ R38, R169, R38 ;  /* 0x00000026a9267221 */ /* 0x008fe20000010000 */
[C---:B------:R-:W-:Y:S01]  /*8b50*/  HMMA.16816.F32 R116, R28.reuse, R18, R116 ;  /* 0x000000121c74723c */ /* 0x040fe20000001874 */
[----:B------:R-:W3:Y:S05]  /*8b60*/  LDSM.16.MT88.4 R16, [R218+0xa800] ;  /* 0x00a80000da10783b */ /* 0x000eea0000004200 */
[----:B------:R-:W2:Y:S01]  /*8b70*/  MUFU.EX2 R65, R65 ;  /* 0x0000004100417308 */ /* 0x000ea20000000800 */
[----:B-----5:R-:W-:Y:S01]  /*8b80*/  FADD.FTZ R234, R67, R38 ;  /* 0x0000002643ea7221 */ /* 0x020fe20000010000 */
[C---:B------:R-:W-:Y:S06]  /*8b90*/  HMMA.16816.F32 R112, R28.reuse, R12, R112 ;  /* 0x0000000c1c70723c */ /* 0x040fec0000001870 */
[----:B------:R-:W5:Y:S01]  /*8ba0*/  MUFU.EX2 R62, R62 ;  /* 0x0000003e003e7308 */ /* 0x000f620000000800 */
[----:B----4-:R-:W-:Y:S01]  /*8bb0*/  FADD.FTZ R34, R66, R34 ;  /* 0x0000002242227221 */ /* 0x010fe20000010000 */
[C---:B------:R-:W-:Y:S01]  /*8bc0*/  HMMA.16816.F32 R100, R28.reuse, R14, R100 ;  /* 0x0000000e1c64723c */ /* 0x040fe20000001864 */
[----:B------:R-:W4:Y:S05]  /*8bd0*/  LDSM.16.MT88.4 R12, [R51+0x1800] ;  /* 0x00180000330c783b */ /* 0x000f2a0000004200 */
[----:B------:R-:W1:Y:S01]  /*8be0*/  MUFU.EX2 R59, R59 ;  /* 0x0000003b003b7308 */ /* 0x000e620000000800 */
[----:B--2---:R-:W-:Y:S01]  /*8bf0*/  FADD.FTZ R34, R65, R34 ;  /* 0x0000002241227221 */ /* 0x004fe20000010000 */
[C---:B------:R-:W-:Y:S06]  /*8c00*/  HMMA.16816.F32 R68, R28.reuse, R8, R68 ;  /* 0x000000081c44723c */ /* 0x040fec0000001844 */
[----:B------:R-:W2:Y:S01]  /*8c10*/  MUFU.EX2 R172, R172 ;  /* 0x000000ac00ac7308 */ /* 0x000ea20000000800 */
[----:B-----5:R-:W-:Y:S01]  /*8c20*/  FADD.FTZ R34, R62, R34 ;  /* 0x000000223e227221 */ /* 0x020fe20000010000 */
[C---:B------:R-:W-:Y:S01]  /*8c30*/  HMMA.16816.F32 R80, R28.reuse, R10, R80 ;  /* 0x0000000a1c50723c */ /* 0x040fe20000001850 */
[----:B------:R-:W5:Y:S05]  /*8c40*/  LDSM.16.MT88.4 R8, [R218+0xb800] ;  /* 0x00b80000da08783b */ /* 0x000f6a0000004200 */
[----:B------:R-:W3:Y:S01]  /*8c50*/  MUFU.EX2 R45, R45 ;  /* 0x0000002d002d7308 */ /* 0x000ee20000000800 */
[----:B-1----:R-:W-:Y:S01]  /*8c60*/  FADD.FTZ R233, R59, R34 ;  /* 0x000000223be97221 */ /* 0x002fe20000010000 */
[C---:B------:R-:W-:Y:S06]  /*8c70*/  HMMA.16816.F32 R84, R28.reuse, R4, R84 ;  /* 0x000000041c54723c */ /* 0x040fec0000001854 */
[----:B------:R-:W1:Y:S01]  /*8c80*/  MUFU.EX2 R57, R57 ;  /* 0x0000003900397308 */ /* 0x000e620000000800 */
[----:B--2---:R-:W-:Y:S01]  /*8c90*/  FADD.FTZ R47, R172, R47 ;  /* 0x0000002fac2f7221 */ /* 0x004fe20000010000 */
[----:B------:R-:W-:Y:S01]  /*8ca0*/  HMMA.16816.F32 R96, R28, R6, R96 ;  /* 0x000000061c60723c */ /* 0x000fe20000001860 */
[----:B------:R-:W2:Y:S01]  /*8cb0*/  LDSM.16.MT88.4 R4, [R51+0x2800] ;  /* 0x002800003304783b */ /* 0x000ea20000004200 */
[----:B------:R-:W-:-:S02]  /*8cc0*/  F2FP.F16.F32.PACK_AB R28, R195, R194 ;  /* 0x000000c2c31c723e */ /* 0x000fc400000000ff */
[----:B------:R-:W-:Y:S02]  /*8cd0*/  F2FP.F16.F32.PACK_AB R30, R200, R199 ;  /* 0x000000c7c81e723e */ /* 0x000fe400000000ff */
[----:B------:R-:W-:Y:S01]  /*8ce0*/  F2FP.F16.F32.PACK_AB R29, R198, R196 ;  /* 0x000000c4c61d723e */ /* 0x000fe200000000ff */
[----:B------:R-:W-:Y:S01]  /*8cf0*/  MUFU.EX2 R46, R46 ;  /* 0x0000002e002e7308 */ /* 0x000fe20000000800 */
[----:B------:R-:W-:Y:S01]  /*8d00*/  F2FP.F16.F32.PACK_AB R31, R193, R197 ;  /* 0x000000c5c11f723e */ /* 0x000fe200000000ff */
[----:B---3--:R-:W-:-:S06]  /*8d10*/  FADD.FTZ R55, R45, R55 ;  /* 0x000000372d377221 */ /* 0x008fcc0000010000 */
[----:B------:R-:W-:Y:S01]  /*8d20*/  HMMA.16816.F32 R156, R28, R24, R156 ;  /* 0x000000181c9c723c */ /* 0x000fe2000000189c */
[----:B------:R-:W3:Y:S01]  /*8d30*/  MUFU.EX2 R44, R44 ;  /* 0x0000002c002c7308 */ /* 0x000ee20000000800 */
[----:B-1----:R-:W-:-:S06]  /*8d40*/  FADD.FTZ R47, R57, R47 ;  /* 0x0000002f392f7221 */ /* 0x002fcc0000010000 */
[C---:B------:R-:W-:Y:S01]  /*8d50*/  HMMA.16816.F32 R152, R28.reuse, R26, R152 ;  /* 0x0000001a1c98723c */ /* 0x040fe20000001898 */
[----:B------:R-:W1:Y:S07]  /*8d60*/  MUFU.EX2 R43, R43 ;  /* 0x0000002b002b7308 */ /* 0x000e6e0000000800 */
[----:B------:R-:W-:Y:S01]  /*8d70*/  HMMA.16816.F32 R140, R28, R20, R140 ;  /* 0x000000141c8c723c */ /* 0x000fe2000000188c */
[----:B------:R-:W4:Y:S01]  /*8d80*/  MUFU.EX2 R42, R42 ;  /* 0x0000002a002a7308 */ /* 0x000f220000000800 */
[----:B---3--:R-:W-:-:S06]  /*8d90*/  FADD.FTZ R55, R44, R55 ;  /* 0x000000372c377221 */ /* 0x008fcc0000010000 */
[----:B------:R-:W-:Y:S01]  /*8da0*/  HMMA.16816.F32 R136, R28, R22, R136 ;  /* 0x000000161c88723c */ /* 0x000fe20000001888 */
[----:B-1----:R-:W-:-:S07]  /*8db0*/  FADD.FTZ R55, R43, R55 ;  /* 0x000000372b377221 */ /* 0x002fce0000010000 */
[----:B------:R-:W-:Y:S01]  /*8dc0*/  HMMA.16816.F32 R124, R28, R16, R124 ;  /* 0x000000101c7c723c */ /* 0x000fe2000000187c */
[----:B----4-:R-:W-:-:S07]  /*8dd0*/  FADD.FTZ R236, R42, R55 ;  /* 0x000000372aec7221 */ /* 0x010fce0000010000 */
[C---:B------:R-:W-:Y:S08]  /*8de0*/  HMMA.16816.F32 R120, R28.reuse, R18, R120 ;  /* 0x000000121c78723c */ /* 0x040ff00000001878 */
[C---:B------:R-:W-:Y:S08]  /*8df0*/  HMMA.16816.F32 R108, R28.reuse, R12, R108 ;  /* 0x0000000c1c6c723c */ /* 0x040ff0000000186c */
[C---:B------:R-:W-:Y:S08]  /*8e00*/  HMMA.16816.F32 R104, R28.reuse, R14, R104 ;  /* 0x0000000e1c68723c */ /* 0x040ff00000001868 */
[C---:B-----5:R-:W-:Y:S08]  /*8e10*/  HMMA.16816.F32 R72, R28.reuse, R8, R72 ;  /* 0x000000081c48723c */ /* 0x060ff00000001848 */
[C---:B------:R-:W-:Y:S08]  /*8e20*/  HMMA.16816.F32 R76, R28.reuse, R10, R76 ;  /* 0x0000000a1c4c723c */ /* 0x040ff0000000184c */
[C---:B--2---:R-:W-:Y:S08]  /*8e30*/  HMMA.16816.F32 R88, R28.reuse, R4, R88 ;  /* 0x000000041c58723c */ /* 0x044ff00000001858 */
        /* <DEDUP_REMOVED lines=24> */
[----:B------:R-:W-:Y:S02]  /*8fc0*/  F2FP.F16.F32.PACK_AB R30, R67, R169 ;  /* 0x000000a9431e723e */ /* 0x000fe400000000ff */
[----:B------:R-:W-:Y:S02]  /*8fd0*/  F2FP.F16.F32.PACK_AB R29, R65, R66 ;  /* 0x00000042411d723e */ /* 0x000fe400000000ff */
[----:B------:R-:W-:-:S07]  /*8fe0*/  F2FP.F16.F32.PACK_AB R31, R59, R62 ;  /* 0x0000003e3b1f723e */ /* 0x000fce00000000ff */
[C---:B-1----:R-:W-:Y:S08]  /*8ff0*/  HMMA.16816.F32 R156, R28.reuse, R24, R156 ;  /* 0x000000181c9c723c */ /* 0x042ff0000000189c */
[C---:B------:R-:W-:Y:S01]  /*9000*/  HMMA.16816.F32 R152, R28.reuse, R26, R152 ;  /* 0x0000001a1c98723c */ /* 0x040fe20000001898 */
[----:B--2---:R-:W1:Y:S07]  /*9010*/  MUFU.EX2 R51, R54 ;  /* 0x0000003600337308 */ /* 0x004e6e0000000800 */
[C---:B------:R-:W-:Y:S08]  /*9020*/  HMMA.16816.F32 R140, R28.reuse, R20, R140 ;  /* 0x000000141c8c723c */ /* 0x040ff0000000188c */
[----:B------:R-:W-:Y:S01]  /*9030*/  HMMA.16816.F32 R136, R28, R22, R136 ;  /* 0x000000161c88723c */ /* 0x000fe20000001888 */
[----:B-1----:R-:W-:-:S04]  /*9040*/  FADD.FTZ R47, R51, R47 ;  /* 0x0000002f332f7221 */ /* 0x002fc80000010000 */
[----:B------:R-:W-:-:S03]  /*9050*/  FADD.FTZ R237, R46, R47 ;  /* 0x0000002f2eed7221 */ /* 0x000fc60000010000 */
        /* <DEDUP_REMOVED lines=28> */
[----:B------:R-:W-:Y:S01]  /*9220*/  VIADD R6, R216, 0xfffffffd ;  /* 0xfffffffdd8067836 */ /* 0x000fe20000000000 */
[----:B------:R-:W2:Y:S03]  /*9230*/  LDCU UR4, c[0x0][0x50c] ;  /* 0x0000a180ff0477ac */ /* 0x000ea60008000800 */
        /* <DEDUP_REMOVED lines=23> */
[----:B------:R-:W2:Y:S04]  /*93b0*/  LDSM.16.M88.4 R188, [R219+0x6800] ;  /* 0x00680000dbbc783b */ /* 0x000ea80000000200 */
[----:B-1----:R-:W1:Y:S04]  /*93c0*/  LDSM.16.M88.4 R12, [R219+0x6c00] ;  /* 0x006c0000db0c783b */ /* 0x002e680000000200 */
[----:B------:R-:W3:Y:S04]  /*93d0*/  LDSM.16.M88.4 R180, [R220] ;  /* 0x00000000dcb4783b */ /* 0x000ee80000000200 */
[----:B------:R-:W-:Y:S04]  /*93e0*/  LDSM.16.M88.4 R212, [R238+0x6000] ;  /* 0x00600000eed4783b */ /* 0x000fe80000000200 */
[----:B------:R-:W3:Y:S04]  /*93f0*/  LDSM.16.M88.4 R8, [R239+0x1000] ;  /* 0x00100000ef08783b */ /* 0x000ee80000000200 */
[----:B------:R-:W3:Y:S04]  /*9400*/  LDSM.16.M88.4 R172, [R238+0x6400] ;  /* 0x00640000eeac783b */ /* 0x000ee80000000200 */
[----:B------:R-:W3:Y:S04]  /*9410*/  LDSM.16.M88.4 R32, [R238+0x6800] ;  /* 0x00680000ee20783b */ /* 0x000ee80000000200 */
[----:B------:R-:W3:Y:S04]  /*9420*/  LDSM.16.M88.4 R28, [R238+0x6c00] ;  /* 0x006c0000ee1c783b */ /* 0x000ee80000000200 */
[----:B------:R-:W3:Y:S01]  /*9430*/  LDSM.16.M88.4 R24, [R239] ;  /* 0x00000000ef18783b */ /* 0x000ee20000000200 */
[C---:B----4-:R-:W-:Y:S03]  /*9440*/  HMMA.16816.F32 R20, R36.reuse, R164, RZ ;  /* 0x000000a42414723c */ /* 0x050fe600000018ff */
[----:B------:R-:W-:Y:S04]  /*9450*/  LDSM.16.M88.4 R16, [R219+0x7000] ;  /* 0x00700000db10783b */ /* 0x000fe80000000200 */
[----:B------:R-:W4:Y:S01]  /*9460*/  LDSM.16.M88.4 R204, [R220+0x2000] ;  /* 0x00200000dccc783b */ /* 0x000f220000000200 */
[C---:B------:R-:W-:Y:S03]  /*9470*/  HMMA.16816.F32 R168, R36.reuse, R166, RZ ;  /* 0x000000a624a8723c */ /* 0x040fe600000018ff */
[----:B------:R-:W-:Y:S04]  /*9480*/  LDSM.16.M88.4 R200, [R219+0x7800] ;  /* 0x00780000dbc8783b */ /* 0x000fe80000000200 */
[----:B------:R-:W-:Y:S01]  /*9490*/  LDSM.16.M88.4 R196, [R219+0x7c00] ;  /* 0x007c0000dbc4783b */ /* 0x000fe20000000200 */
[C---:B-----5:R-:W-:Y:S03]  /*94a0*/  HMMA.16816.F32 R60, R36.reuse, R52, RZ ;  /* 0x00000034243c723c */ /* 0x060fe600000018ff */
[----:B------:R-:W-:Y:S04]  /*94b0*/  LDSM.16.M88.4 R208, [R238+0x7000] ;  /* 0x00700000eed0783b */ /* 0x000fe80000000200 */
[----:B------:R-:W-:Y:S01]  /*94c0*/  LDSM.16.M88.4 R176, [R239+0x2000] ;  /* 0x00200000efb0783b */ /* 0x000fe20000000200 */
[C---:B--2---:R-:W-:Y:S03]  /*94d0*/  HMMA.16816.F32 R48, R36.reuse, R188, RZ ;  /* 0x000000bc2430723c */ /* 0x044fe600000018ff */
[----:B------:R-:W0:Y:S05]  /*94e0*/  LDGDEPBAR ;  /* 0x00000000000079af */ /* 0x000e2a0000000000 */
[C---:B-1----:R-:W-:Y:S08]  /*94f0*/  HMMA.16816.F32 R40, R36.reuse, R12, RZ ;  /* 0x0000000c2428723c */ /* 0x042ff000000018ff */
        /* <DEDUP_REMOVED lines=31> */
[----:B------:R-:W2:Y:S04]  /*96f0*/  LDSM.16.M88.4 R24, [R219+0x8000] ;  /* 0x00800000db18783b */ /* 0x000ea80000000200 */
[----:B------:R-:W-:Y:S03]  /*9700*/  LDSM.16.M88.4 R28, [R220+0x5000] ;  /* 0x00500000dc1c783b */ /* 0x000fe60000000200 */
[-C--:B----4-:R-:W-:Y:S08]  /*9710*/  HMMA.16816.F32 R4, R204, R16.reuse, R4 ;  /* 0x00000010cc04723c */ /* 0x090ff00000001804 */
        /* <DEDUP_REMOVED lines=9> */
[----:B------:R-:W-:Y:S01]  /*97b0*/  HMMA.16816.F32 R164, R204, R18, R164 ;  /* 0x00000012cca4723c */ /* 0x000fe200000018a4 */
[----:B------:R-:W1:Y:S07]  /*97c0*/  LDSM.16.M88.4 R16, [R239+0x4000] ;  /* 0x00400000ef10783b */ /* 0x000e6e0000000200 */
[----:B------:R-:W-:Y:S08]  /*97d0*/  HMMA.16816.F32 R4, R176, R208, R4 ;  /* 0x000000d0b004723c */ /* 0x000ff00000001804 */
[C---:B------:R-:W-:Y:S08]  /*97e0*/  HMMA.16816.F32 R64, R204.reuse, R12, R64 ;  /* 0x0000000ccc40723c */ /* 0x040ff00000001840 */
[----:B------:R-:W-:Y:S01]  /*97f0*/  HMMA.16816.F32 R52, R204, R14, R52 ;  /* 0x0000000ecc34723c */ /* 0x000fe20000001834 */
[----:B------:R-:W3:Y:S07]  /*9800*/  LDSM.16.M88.4 R12, [R239+0x5000] ;  /* 0x00500000ef0c783b */ /* 0x000eee0000000200 */
[----:B--2---:R-:W-:Y:S08]  /*9810*/  HMMA.16816.F32 R4, R32, R24, R4 ;  /* 0x000000182004723c */ /* 0x004ff00000001804 */
[----:B------:R-:W-:Y:S08]  /*9820*/  HMMA.16816.F32 R20, R172, R208, R20 ;  /* 0x000000d0ac14723c */ /* 0x000ff00000001814 */
        /* <DEDUP_REMOVED lines=8> */
[----:B------:R-:W-:-:S02]  /*98b0*/  FMUL.FTZ R7, R7, UR4 ;  /* 0x0000000407077c20 */ /* 0x000fc40008410000 */
[----:B------:R-:W-:Y:S08]  /*98c0*/  HMMA.16816.F32 R164, R176, R210, R164 ;  /* 0x000000d2b0a4723c */ /* 0x000ff000000018a4 */
[----:B------:R-:W-:Y:S08]  /*98d0*/  HMMA.16816.F32 R20, R28, R24, R20 ;  /* 0x000000181c14723c */ /* 0x000ff00000001814 */
[C---:B------:R-:W-:Y:S08]  /*98e0*/  HMMA.16816.F32 R192, R204.reuse, R200, R192 ;  /* 0x000000c8ccc0723c */ /* 0x040ff000000018c0 */
[----:B------:R-:W-:Y:S01]  /*98f0*/  HMMA.16816.F32 R188, R204, R202, R188 ;  /* 0x000000caccbc723c */ /* 0x000fe200000018bc */
[----:B------:R-:W2:Y:S01]  /*9900*/  MUFU.TANH R206, R4 ;  /* 0x0000000400ce7308 */ /* 0x000ea20000002400 */
[----:B------:R-:W-:Y:S06]  /*9910*/  LDSM.16.M88.4 R200, [R238+0x7c00] ;  /* 0x007c0000eec8783b */ /* 0x000fec0000000200 */
[-C--:B------:R-:W-:Y:S01]  /*9920*/  HMMA.16816.F32 R168, R28, R26.reuse, R168 ;  /* 0x0000001a1ca8723c */ /* 0x080fe200000018a8 */
[----:B------:R-:W-:Y:S07]  /*9930*/  MUFU.TANH R207, R5 ;  /* 0x0000000500cf7308 */ /* 0x000fee0000002400 */
[----:B------:R-:W-:Y:S01]  /*9940*/  HMMA.16816.F32 R164, R32, R26, R164 ;  /* 0x0000001a20a4723c */ /* 0x000fe200000018a4 */
[----:B------:R-:W-:Y:S01]  /*9950*/  MUFU.TANH R205, R6 ;  /* 0x0000000600cd7308 */ /* 0x000fe20000002400 */
[----:B------:R-:W4:Y:S06]  /*9960*/  LDSM.16.M88.4 R24, [R238+0x7800] ;  /* 0x00780000ee18783b */ /* 0x000f2c0000000200 */
[C---:B---3--:R-:W-:Y:S01]  /*9970*/  HMMA.16816.F32 R20, R12.reuse, R8, R20 ;  /* 0x000000080c14723c */ /* 0x048fe20000001814 */
[----:B------:R3:W-:Y:S07]  /*9980*/  MUFU.TANH R204, R7 ;  /* 0x0000000700cc7308 */ /* 0x0007ee0000002400 */
[-C--:B------:R-:W-:Y:S08]  /*9990*/  HMMA.16816.F32 R168, R12, R10.reuse, R168 ;  /* 0x0000000a0ca8723c */ /* 0x080ff000000018a8 */
[----:B------:R-:W-:Y:S01]  /*99a0*/  HMMA.16816.F32 R164, R16, R10, R164 ;  /* 0x0000000a10a4723c */ /* 0x000fe200000018a4 */
[----:B------:R-:W-:Y:S02]  /*99b0*/  LDSM.16.M88.4 R8, [R238+0x8400] ;  /* 0x00840000ee08783b */ /* 0x000fe40000000200 */
[----:B------:R-:W-:Y:S01]  /*99c0*/  FMUL.FTZ R20, R20, UR4 ;  /* 0x0000000414147c20 */ /* 0x000fe20008410000 */
[----:B------:R-:W-:Y:S01]  /*99d0*/  FMUL.FTZ R21, R21, UR4 ;  /* 0x0000000415157c20 */ /* 0x000fe20008410000 */
[----:B---3--:R-:W3:Y:S01]  /*99e0*/  LDSM.16.M88.4 R4, [R219+0x8400] ;  /* 0x00840000db04783b */ /* 0x008ee20000000200 */
[----:B------:R-:W-:Y:S01]  /*99f0*/  FMUL.FTZ R22, R22, UR4 ;  /* 0x0000000416167c20 */ /* 0x000fe20008410000 */
[----:B------:R-:W-:Y:S01]  /*9a00*/  FMUL.FTZ R23, R23, UR4 ;  /* 0x0000000417177c20 */ /* 0x000fe20008410000 */
[-C--:B-1----:R-:W-:Y:S02]  /*9a10*/  HMMA.16816.F32 R64, R176, R196.reuse, R64 ;  /* 0x000000c4b040723c */ /* 0x082fe40000001840 */
[----:B------:R-:W-:Y:S06]  /*9a20*/  MUFU.TANH R208, R22 ;  /* 0x0000001600d07308 */ /* 0x000fec0000002400 */
[----:B------:R-:W-:Y:S02]  /*9a30*/  HMMA.16816.F32 R60, R172, R196, R60 ;  /* 0x000000c4ac3c723c */ /* 0x000fe4000000183c */
[----:B------:R-:W-:Y:S01]  /*9a40*/  MUFU.TANH R196, R20 ;  /* 0x0000001400c47308 */ /* 0x000fe20000002400 */
[----:B------:R-:W-:Y:S01]  /*9a50*/  FMUL.FTZ R165, R165, UR4 ;  /* 0x00000004a5a57c20 */ /* 0x000fe20008410000 */
[----:B------:R-:W-:-:S04]  /*9a60*/  FMUL.FTZ R164, R164, UR4 ;  /* 0x00000004a4a47c20 */ /* 0x000fc80008410000 */
[-C--:B------:R-:W-:Y:S02]  /*9a70*/  HMMA.16816.F32 R56, R172, R198.reuse, R56 ;  /* 0x000000c6ac38723c */ /* 0x080fe40000001838 */
[----:B------:R-:W-:Y:S06]  /*9a80*/  MUFU.TANH R197, R21 ;  /* 0x0000001500c57308 */ /* 0x000fec0000002400 */
[----:B------:R-:W-:Y:S02]  /*9a90*/  HMMA.16816.F32 R52, R176, R198, R52 ;  /* 0x000000c6b034723c */ /* 0x000fe40000001834 */
[----:B------:R1:W-:Y:S06]  /*9aa0*/  MUFU.TANH R209, R23 ;  /* 0x0000001700d17308 */ /* 0x0003ec0000002400 */
[----:B----4-:R-:W-:Y:S02]  /*9ab0*/  HMMA.16816.F32 R48, R172, R24, R48 ;  /* 0x00000018ac30723c */ /* 0x010fe40000001830 */
[----:B------:R4:W-:Y:S06]  /*9ac0*/  MUFU.TANH R210, R165 ;  /* 0x000000a500d27308 */ /* 0x0009ec0000002400 */
[-C--:B---3--:R-:W-:Y:S02]  /*9ad0*/  HMMA.16816.F32 R64, R32, R4.reuse, R64 ;  /* 0x000000042040723c */ /* 0x088fe40000001840 */
[----:B------:R-:W-:Y:S01]  /*9ae0*/  MUFU.TANH R164, R164 ;  /* 0x000000a400a47308 */ /* 0x000fe20000002400 */
[----:B-1----:R-:W1:Y:S05]  /*9af0*/  LDSM.16.M88.4 R20, [R219+0x8800] ;  /* 0x00880000db14783b */ /* 0x002e6a0000000200 */
[----:B------:R-:W-:Y:S01]  /*9b00*/  HMMA.16816.F32 R60, R28, R4, R60 ;  /* 0x000000041c3c723c */ /* 0x000fe2000000183c */
[----:B----4-:R-:W-:Y:S01]  /*9b10*/  FMUL.FTZ R165, R166, UR4 ;  /* 0x00000004a6a57c20 */ /* 0x010fe20008410000 */
[----:B------:R-:W-:Y:S01]  /*9b20*/  FMUL.FTZ R166, R167, UR4 ;  /* 0x00000004a7a67c20 */ /* 0x000fe20008410000 */
[----:B------:R-:W-:Y:S01]  /*9b30*/  FMUL.FTZ R167, R168, UR4 ;  /* 0x00000004a8a77c20 */ /* 0x000fe20008410000 */
[----:B------:R-:W-:Y:S01]  /*9b40*/  FMUL.FTZ R168, R169, UR4 ;  /* 0x00000004a9a87c20 */ /* 0x000fe20008410000 */
[----:B------:R-:W-:-:S03]  /*9b50*/  FMUL.FTZ R169, R170, UR4 ;  /* 0x00000004aaa97c20 */ /* 0x000fc60008410000 */
[-C--:B------:R-:W-:Y:S01]  /*9b60*/  HMMA.16816.F32 R52, R32, R6.reuse, R52 ;  /* 0x000000062034723c */ /* 0x080fe20000001834 */
[----:B------:R-:W-:Y:S01]  /*9b70*/  FMUL.FTZ R170, R171, UR4 ;  /* 0x00000004abaa7c20 */ /* 0x000fe20008410000 */
[----:B------:R-:W-:Y:S06]  /*9b80*/  MUFU.TANH R165, R165 ;  /* 0x000000a500a57308 */ /* 0x000fec0000002400 */
[----:B------:R-:W-:Y:S01]  /*9b90*/  HMMA.16816.F32 R56, R28, R6, R56 ;  /* 0x000000061c38723c */ /* 0x000fe20000001838 */
[----:B------:R-:W3:Y:S01]  /*9ba0*/  LDSM.16.M88.4 R4, [R219+0x8c00] ;  /* 0x008c0000db04783b */ /* 0x000ee20000000200 */
[----:B------:R-:W-:Y:S06]  /*9bb0*/  MUFU.TANH R167, R167 ;  /* 0x000000a700a77308 */ /* 0x000fec0000002400 */
[----:B------:R-:W-:Y:S02]  /*9bc0*/  HMMA.16816.F32 R44, R172, R26, R44 ;  /* 0x0000001aac2c723c */ /* 0x000fe4000000182c */
[----:B------:R-:W-:Y:S06]  /*9bd0*/  MUFU.TANH R170, R170 ;  /* 0x000000aa00aa7308 */ /* 0x000fec0000002400 */
[C---:B------:R-:W-:Y:S02]  /*9be0*/  HMMA.16816.F32 R192, R176.reuse, R24, R192 ;  /* 0x00000018b0c0723c */ /* 0x040fe400000018c0 */
[----:B------:R-:W-:Y:S06]  /*9bf0*/  MUFU.TANH R168, R168 ;  /* 0x000000a800a87308 */ /* 0x000fec0000002400 */
[----:B------:R-:W-:Y:S01]  /*9c00*/  HMMA.16816.F32 R188, R176, R26, R188 ;  /* 0x0000001ab0bc723c */ /* 0x000fe200000018bc */
[----:B------:R-:W4:Y:S01]  /*9c10*/  LDSM.16.M88.4 R24, [R238+0x8800] ;  /* 0x00880000ee18783b */ /* 0x000f220000000200 */
[----:B------:R-:W-:Y:S06]  /*9c20*/  MUFU.TANH R169, R169 ;  /* 0x000000a900a97308 */ /* 0x000fec0000002400 */
[-C--:B------:R-:W-:Y:S02]  /*9c30*/  HMMA.16816.F32 R64, R16, R8.reuse, R64 ;  /* 0x000000081040723c */ /* 0x080fe40000001840 */
[----:B------:R-:W-:Y:S06]  /*9c40*/  MUFU.TANH R166, R166 ;  /* 0x000000a600a67308 */ /* 0x000fec0000002400 */
[----:B------:R-:W-:Y:S08]  /*9c50*/  HMMA.16816.F32 R60, R12, R8, R60 ;  /* 0x000000080c3c723c */ /* 0x000ff0000000183c */
[----:B------:R-:W-:Y:S03]  /*9c60*/  HMMA.16816.F32 R52, R16, R10, R52 ;  /* 0x0000000a1034723c */ /* 0x000fe60000001834 */
[----:B------:R-:W-:Y:S01]  /*9c70*/  FMUL.FTZ R64, R64, UR4 ;  /* 0x0000000440407c20 */ /* 0x000fe20008410000 */
[----:B------:R-:W-:-:S04]  /*9c80*/  FMUL.FTZ R67, R67, UR4 ;  /* 0x0000000443437c20 */ /* 0x000fc80008410000 */
[----:B------:R-:W-:Y:S01]  /*9c90*/  HMMA.16816.F32 R56, R12, R10, R56 ;  /* 0x0000000a0c38723c */ /* 0x000fe20000001838 */
[----:B------:R-:W5:Y:S01]  /*9ca0*/  LDSM.16.M88.4 R8, [R238+0x8c00] ;  /* 0x008c0000ee08783b */ /* 0x000f620000000200 */
[----:B------:R-:W-:Y:S01]  /*9cb0*/  MUFU.TANH R211, R67 ;  /* 0x0000004300d37308 */ /* 0x000fe20000002400 */
[----:B------:R-:W-:Y:S01]  /*9cc0*/  FMUL.FTZ R60, R60, UR4 ;  /* 0x000000043c3c7c20 */ /* 0x000fe20008410000 */
[----:B------:R-:W-:Y:S01]  /*9cd0*/  FMUL.FTZ R61, R61, UR4 ;  /* 0x000000043d3d7c20 */ /* 0x000fe20008410000 */
[----:B------:R-:W-:Y:S01]  /*9ce0*/  FMUL.FTZ R63, R63, UR4 ;  /* 0x000000043f3f7c20 */ /* 0x000fe20008410000 */
[----:B------:R-:W-:-:S04]  /*9cf0*/  DEPBAR.LE SB0, 0x0 ;  /* 0x000080000000791a */ /* 0x000fc80000000000 */
[----:B------:R-:W-:Y:S01]  /*9d00*/  HMMA.16816.F32 R184, R176, R200, R184 ;  /* 0x000000c8b0b8723c */ /* 0x000fe200000018b8 */
[----:B------:R-:W-:Y:S01]  /*9d10*/  FMUL.FTZ R52, R52, UR4 ;  /* 0x0000000434347c20 */ /* 0x000fe20008410000 */
[----:B------:R-:W-:Y:S01]  /*9d20*/  FMUL.FTZ R54, R54, UR4 ;  /* 0x0000000436367c20 */ /* 0x000fe20008410000 */
[----:B------:R-:W-:-:S04]  /*9d30*/  FMUL.FTZ R53, R53, UR4 ;  /* 0x0000000435357c20 */ /* 0x000fc80008410000 */
[----:B------:R-:W-:Y:S01]  /*9d40*/  MUFU.TANH R52, R52 ;  /* 0x0000003400347308 */ /* 0x000fe20000002400 */
[----:B------:R-:W-:Y:S01]  /*9d50*/  HMMA.16816.F32 R180, R176, R202, R180 ;  /* 0x000000cab0b4723c */ /* 0x000fe200000018b4 */
[----:B------:R-:W-:Y:S01]  /*9d60*/  FMUL.FTZ R56, R56, UR4 ;  /* 0x0000000438387c20 */ /* 0x000fe20008410000 */
[----:B------:R-:W-:-:S05]  /*9d70*/  FMUL.FTZ R57, R57, UR4 ;  /* 0x0000000439397c20 */ /* 0x000fca0008410000 */
[----:B------:R-:W-:Y:S01]  /*9d80*/  MUFU.TANH R53, R53 ;  /* 0x0000003500357308 */ /* 0x000fe20000002400 */
[----:B-1----:R-:W-:Y:S07]  /*9d90*/  HMMA.16816.F32 R188, R32, R22, R188 ;  /* 0x0000001620bc723c */ /* 0x002fee00000018bc */
[----:B------:R-:W-:Y:S01]  /*9da0*/  MUFU.TANH R179, R63 ;  /* 0x0000003f00b37308 */ /* 0x000fe20000002400 */
[----:B------:R-:W-:Y:S07]  /*9db0*/  HMMA.16816.F32 R40, R172, R200, R40 ;  /* 0x000000c8ac28723c */ /* 0x000fee0000001828 */
[----:B------:R-:W-:Y:S01]  /*9dc0*/  MUFU.TANH R178, R56 ;  /* 0x0000003800b27308 */ /* 0x000fe20000002400 */
[C---:B------:R-:W-:Y:S07]  /*9dd0*/  HMMA.16816.F32 R192, R32.reuse, R20, R192 ;  /* 0x0000001420c0723c */ /* 0x040fee00000018c0 */
[----:B------:R-:W-:Y:S01]  /*9de0*/  MUFU.TANH R177, R57 ;  /* 0x0000003900b17308 */ /* 0x000fe20000002400 */
[----:B---3--:R-:W-:Y:S08]  /*9df0*/  HMMA.16816.F32 R184, R32, R4, R184 ;  /* 0x0000000420b8723c */ /* 0x008ff000000018b8 */
[----:B------:R-:W-:Y:S01]  /*9e00*/  HMMA.16816.F32 R48, R28, R20, R48 ;  /* 0x000000141c30723c */ /* 0x000fe20000001830 */
[----:B------:R-:W-:Y:S01]  /*9e10*/  FMUL.FTZ R20, R55, UR4 ;  /* 0x0000000437147c20 */ /* 0x000fe20008410000 */
[----:B------:R-:W-:-:S05]  /*9e20*/  FMUL.FTZ R21, R58, UR4 ;  /* 0x000000043a157c20 */ /* 0x000fca0008410000 */
[----:B------:R-:W-:Y:S01]  /*9e30*/  MUFU.TANH R20, R20 ;  /* 0x0000001400147308 */ /* 0x000fe20000002400 */
[----:B------:R-:W-:Y:S07]  /*9e40*/  HMMA.16816.F32 R180, R32, R6, R180 ;  /* 0x0000000620b4723c */ /* 0x000fee00000018b4 */
[----:B------:R-:W-:Y:S01]  /*9e50*/  MUFU.TANH R21, R21 ;  /* 0x0000001500157308 */ /* 0x000fe20000002400 */
[----:B----4-:R-:W-:Y:S08]  /*9e60*/  HMMA.16816.F32 R188, R16, R26, R188 ;  /* 0x0000001a10bc723c */ /* 0x010ff000000018bc */
[----:B------:R-:W-:Y:S01]  /*9e70*/  HMMA.16816.F32 R44, R28, R22, R44 ;  /* 0x000000161c2c723c */ /* 0x000fe2000000182c */
[----:B------:R-:W-:-:S06]  /*9e80*/  FMUL.FTZ R22, R59, UR4 ;  /* 0x000000043b167c20 */ /* 0x000fcc0008410000 */
[----:B------:R-:W-:Y:S01]  /*9e90*/  MUFU.TANH R22, R22 ;  /* 0x0000001600167308 */ /* 0x000fe20000002400 */
[----:B------:R-:W-:Y:S03]  /*9ea0*/  HMMA.16816.F32 R192, R16, R24, R192 ;  /* 0x0000001810c0723c */ /* 0x000fe600000018c0 */
[----:B------:R-:W-:-:S05]  /*9eb0*/  FMUL.FTZ R171, R189, UR4 ;  /* 0x00000004bdab7c20 */ /* 0x000fca0008410000 */
[----:B------:R-:W-:Y:S01]  /*9ec0*/  HMMA.16816.F32 R40, R28, R4, R40 ;  /* 0x000000041c28723c */ /* 0x000fe20000001828 */
[----:B------:R-:W-:Y:S01]  /*9ed0*/  IMAD.SHL.U32 R5, R0, 0x2, RZ ;  /* 0x0000000200057824 */ /* 0x000fe200078e00ff */
[----:B------:R-:W-:Y:S04]  /*9ee0*/  MUFU.TANH R171, R171 ;  /* 0x000000ab00ab7308 */ /* 0x000fe80000002400 */
[----:B------:R-:W-:Y:S02]  /*9ef0*/  LOP3.LUT R5, R5, 0x6, RZ, 0xc0, !PT ;  /* 0x0000000605057812 */ /* 0x000fe400078ec0ff */
[----:B------:R-:W-:Y:S01]  /*9f00*/  HMMA.16816.F32 R36, R172, R202, R36 ;  /* 0x000000caac24723c */ /* 0x000fe20000001824 */
[----:B------:R-:W-:Y:S01]  /*9f10*/  FMUL.FTZ R175, R188, UR4 ;  /* 0x00000004bcaf7c20 */ /* 0x000fe20008410000 */
[----:B------:R1:W-:Y:S01]  /*9f20*/  MUFU.TANH R172, R64 ;  /* 0x0000004000ac7308 */ /* 0x0003e20000002400 */
[----:B------:R-:W-:-:S02]  /*9f30*/  IMAD R5, R216, 0x40, R5 ;  /* 0x00000040d8057824 */ /* 0x000fc400078e0205 */
[----:B------:R-:W-:Y:S01]  /*9f40*/  FMUL.FTZ R176, R193, UR4 ;  /* 0x00000004c1b07c20 */ /* 0x000fe20008410000 */
[----:B------:R-:W-:Y:S01]  /*9f50*/  FMUL.FTZ R192, R192, UR4 ;  /* 0x00000004c0c07c20 */ /* 0x000fe20008410000 */
[----:B------:R-:W-:Y:S01]  /*9f60*/  FMUL.FTZ R4, R194, UR4 ;  /* 0x00000004c2047c20 */ /* 0x000fe20008410000 */
[C---:B------:R-:W-:Y:S01]  /*9f70*/  VIADD R32, R5.reuse, 0xffffff40 ;  /* 0xffffff4005207836 */ /* 0x040fe20000000000 */
[----:B-----5:R-:W-:Y:S01]  /*9f80*/  HMMA.16816.F32 R184, R16, R8, R184 ;  /* 0x0000000810b8723c */ /* 0x020fe200000018b8 */
[C---:B------:R-:W-:Y:S01]  /*9f90*/  VIADD R34, R5.reuse, 0xffffff51 ;  /* 0xffffff5105227836 */ /* 0x040fe20000000000 */
[----:B------:R-:W-:Y:S01]  /*9fa0*/  MUFU.TANH R176, R176 ;  /* 0x000000b000b07308 */ /* 0x000fe20000002400 */
[----:B------:R-:W-:Y:S01]  /*9fb0*/  VIADD R23, R5, 0xffffff68 ;  /* 0xffffff6805177836 */ /* 0x000fe20000000000 */
[-C--:B------:R-:W-:Y:S02]  /*9fc0*/  ISETP.GE.AND P2, PT, R32, R231.reuse, PT ;  /* 0x000000e72000720c */ /* 0x080fe40003f46270 */
[----:B------:R-:W-:-:S02]  /*9fd0*/  ISETP.GE.AND P0, PT, R34, R231, PT ;  /* 0x000000e72200720c */ /* 0x000fc40003f06270 */
[----:B------:R-:W-:Y:S01]  /*9fe0*/  HMMA.16816.F32 R48, R12, R24, R48 ;  /* 0x000000180c30723c */ /* 0x000fe20000001830 */
[----:B--2---:R-:W-:Y:S01]  /*9ff0*/  FSEL R206, R206, -INF , !P2 ;  /* 0xff800000cece7808 */ /* 0x004fe20005000000 */
[----:B------:R2:W-:Y:S01]  /*a000*/  MUFU.TANH R174, R60 ;  /* 0x0000003c00ae7308 */ /* 0x0005e20000002400 */
[----:B-1----:R-:W-:Y:S01]  /*a010*/  FMUL.FTZ R64, R65, UR4 ;  /* 0x0000000441407c20 */ /* 0x002fe20008410000 */
[C---:B------:R-:W-:Y:S02]  /*a020*/  VIADD R24, R5.reuse, 0xffffff61 ;  /* 0xffffff6105187836 */ /* 0x040fe40000000000 */
[----:B------:R-:W-:Y:S01]  /*a030*/  FMUL.FTZ R65, R66, UR4 ;  /* 0x0000000442417c20 */ /* 0x000fe20008410000 */
[C---:B------:R-:W-:Y:S01]  /*a040*/  VIADD R25, R5.reuse, 0xffffff60 ;  /* 0xffffff6005197836 */ /* 0x040fe20000000000 */
[----:B------:R-:W-:Y:S01]  /*a050*/  HMMA.16816.F32 R180, R16, R10, R180 ;  /* 0x0000000a10b4723c */ /* 0x000fe200000018b4 */
[C---:B------:R-:W-:Y:S01]  /*a060*/  VIADD R19, R5.reuse, 0xffffff69 ;  /* 0xffffff6905137836 */ /* 0x040fe20000000000 */
[----:B------:R-:W1:Y:S01]  /*a070*/  MUFU.TANH R64, R64 ;  /* 0x0000004000407308 */ /* 0x000e620000002400 */
[----:B------:R-:W-:Y:S01]  /*a080*/  FMUL.FTZ R59, R184, UR4 ;  /* 0x00000004b83b7c20 */ /* 0x000fe20008410000 */
[C---:B------:R-:W-:Y:S01]  /*a090*/  IADD3 R18, PT, PT, R5.reuse, -0x90, RZ ;  /* 0xffffff7005127810 */ /* 0x040fe20007ffe0ff */
[----:B------:R-:W-:-:S02]  /*a0a0*/  VIADD R17, R5, 0xffffff71 ;  /* 0xffffff7105117836 */ /* 0x000fc40000000000 */
[----:B------:R-:W-:Y:S01]  /*a0b0*/  FMUL.FTZ R33, R185, UR4 ;  /* 0x00000004b9217c20 */ /* 0x000fe20008410000 */
[C---:B------:R-:W-:Y:S01]  /*a0c0*/  VIADD R16, R5.reuse, 0xffffff78 ;  /* 0xffffff7805107836 */ /* 0x040fe20000000000 */
[C---:B------:R-:W-:Y:S01]  /*a0d0*/  HMMA.16816.F32 R44, R12.reuse, R26, R44 ;  /* 0x0000001a0c2c723c */ /* 0x040fe2000000182c */
[C---:B------:R-:W-:Y:S01]  /*a0e0*/  VIADD R27, R5.reuse, 0xffffff58 ;  /* 0xffffff58051b7836 */ /* 0x040fe20000000000 */
[----:B------:R-:W3:Y:S01]  /*a0f0*/  MUFU.TANH R175, R175 ;  /* 0x000000af00af7308 */ /* 0x000ee20000002400 */
[----:B------:R-:W-:Y:S01]  /*a100*/  FMUL.FTZ R48, R48, UR4 ;  /* 0x0000000430307c20 */ /* 0x000fe20008410000 */
[----:B------:R-:W-:Y:S01]  /*a110*/  FMUL.FTZ R35, R50, UR4 ;  /* 0x0000000432237c20 */ /* 0x000fe20008410000 */
[----:B------:R-:W-:Y:S01]  /*a120*/  VIADD R50, R5, 0xffffff49 ;  /* 0xffffff4905327836 */ /* 0x000fe20000000000 */
[-C--:B------:R-:W-:Y:S01]  /*a130*/  ISETP.GE.AND P2, PT, R27, R231.reuse, PT ;  /* 0x000000e71b00720c */ /* 0x080fe20003f46270 */
[----:B--2---:R-:W-:Y:S01]  /*a140*/  FMUL.FTZ R60, R62, UR4 ;  /* 0x000000043e3c7c20 */ /* 0x004fe20008410000 */
[----:B------:R-:W-:Y:S01]  /*a150*/  FMUL.FTZ R198, R51, UR4 ;  /* 0x0000000433c67c20 */ /* 0x000fe20008410000 */
[----:B------:R-:W-:Y:S01]  /*a160*/  HMMA.16816.F32 R40, R12, R8, R40 ;  /* 0x000000080c28723c */ /* 0x000fe20000001828 */
[----:B------:R-:W2:Y:S01]  /*a170*/  MUFU.TANH R59, R59 ;  /* 0x0000003b003b7308 */ /* 0x000ea20000002400 */
[----:B------:R-:W-:Y:S01]  /*a180*/  FMUL.FTZ R181, R181, UR4 ;  /* 0x00000004b5b57c20 */ /* 0x000fe20008410000 */
[----:B-1----:R-:W-:Y:S01]  /*a190*/  FSEL R193, R64, -INF , !P0 ;  /* 0xff80000040c17808 */ /* 0x002fe20004000000 */
[----:B------:R-:W-:Y:S01]  /*a1a0*/  FMUL.FTZ R55, R180, UR4 ;  /* 0x00000004b4377c20 */ /* 0x000fe20008410000 */
[-C--:B------:R-:W-:Y:S01]  /*a1b0*/  ISETP.GE.AND P0, PT, R19, R231.reuse, PT ;  /* 0x000000e71300720c */ /* 0x080fe20003f06270 */
[----:B------:R-:W-:Y:S01]  /*a1c0*/  FMUL.FTZ R49, R49, UR4 ;  /* 0x0000000431317c20 */ /* 0x000fe20008410000 */
[----:B------:R-:W-:Y:S01]  /*a1d0*/  FSEL R188, R52, -INF , !P2 ;  /* 0xff80000034bc7808 */ /* 0x000fe20005000000 */
[----:B------:R-:W-:Y:S01]  /*a1e0*/  HMMA.16816.F32 R28, R28, R6, R36 ;  /* 0x000000061c1c723c */ /* 0x000fe20000001824 */
[----:B------:R1:W-:Y:S01]  /*a1f0*/  MUFU.TANH R202, R48 ;  /* 0x0000003000ca7308 */ /* 0x0003e20000002400 */
[----:B------:R-:W-:Y:S01]  /*a200*/  FSEL R171, R171, -INF , !P0 ;  /* 0xff800000abab7808 */ /* 0x000fe20004000000 */
[----:B------:R-:W-:Y:S01]  /*a210*/  FMUL.FTZ R44, R44, UR4 ;  /* 0x000000042c2c7c20 */ /* 0x000fe20008410000 */
[-C--:B------:R-:W-:Y:S01]  /*a220*/  ISETP.GE.AND P1, PT, R50, R231.reuse, PT ;  /* 0x000000e73200720c */ /* 0x080fe20003f26270 */
[----:B------:R-:W-:Y:S01]  /*a230*/  FMUL.FTZ R45, R45, UR4 ;  /* 0x000000042d2d7c20 */ /* 0x000fe20008410000 */
[-C--:B------:R-:W-:Y:S01]  /*a240*/  ISETP.GE.AND P0, PT, R32, R222.reuse, PT ;  /* 0x000000de2000720c */ /* 0x080fe20003f06270 */
[----:B------:R-:W-:Y:S01]  /*a250*/  FMUL.FTZ R46, R46, UR4 ;  /* 0x000000042e2e7c20 */ /* 0x000fe20008410000 */
[C---:B------:R-:W-:Y:S01]  /*a260*/  IADD3 R51, PT, PT, R5.reuse, -0xb8, RZ ;  /* 0xffffff4805337810 */ /* 0x040fe20007ffe0ff */
[----:B------:R-:W4:Y:S01]  /*a270*/  MUFU.TANH R52, R181 ;  /* 0x000000b500347308 */ /* 0x000f220000002400 */
[----:B------:R-:W-:Y:S01]  /*a280*/  IADD3 R26, PT, PT, R5, -0xa7, RZ ;  /* 0xffffff59051a7810 */ /* 0x000fe20007ffe0ff */
[----:B------:R-:W-:Y:S01]  /*a290*/  FMUL.FTZ R47, R47, UR4 ;  /* 0x000000042f2f7c20 */ /* 0x000fe20008410000 */
[----:B------:R-:W-:Y:S01]  /*a2a0*/  FSEL R210, R210, -INF , !P1 ;  /* 0xff800000d2d27808 */ /* 0x000fe20004800000 */
[----:B------:R-:W-:Y:S01]  /*a2b0*/  FMUL.FTZ R40, R40, UR4 ;  /* 0x0000000428287c20 */ /* 0x000fe20008410000 */
[----:B------:R-:W-:Y:S01]  /*a2c0*/  FSEL R9, R196, -INF , !P0 ;  /* 0xff800000c4097808 */ /* 0x000fe20004000000 */
[----:B------:R-:W-:Y:S01]  /*a2d0*/  FMUL.FTZ R41, R41, UR4 ;  /* 0x0000000429297c20 */ /* 0x000fe20008410000 */
[-C--:B------:R-:W-:Y:S01]  /*a2e0*/  ISETP.GE.AND P1, PT, R24, R231.reuse, PT ;  /* 0x000000e71800720c */ /* 0x080fe20003f26270 */
[----:B------:R-:W5:Y:S01]  /*a2f0*/  MUFU.TANH R60, R60 ;  /* 0x0000003c003c7308 */ /* 0x000f620000002400 */
[----:B-1----:R-:W-:Y:S01]  /*a300*/  VIADD R48, R5, 0xffffff50 ;  /* 0xffffff5005307836 */ /* 0x002fe20000000000 */
[----:B------:R-:W-:Y:S01]  /*a310*/  ISETP.GE.AND P0, PT, R51, R222, PT ;  /* 0x000000de3300720c */ /* 0x000fe20003f06270 */
[----:B------:R-:W-:Y:S01]  /*a320*/  HMMA.16816.F32 R28, R12, R10, R28 ;  /* 0x0000000a0c1c723c */ /* 0x000fe2000000181c */
[-C--:B------:R-:W-:Y:S01]  /*a330*/  ISETP.GE.AND P2, PT, R18, R231.reuse, PT ;  /* 0x000000e71200720c */ /* 0x080fe20003f46270 */
[----:B------:R-:W-:Y:S01]  /*a340*/  FMUL.FTZ R42, R42, UR4 ;  /* 0x000000042a2a7c20 */ /* 0x000fe20008410000 */
[----:B------:R-:W-:Y:S01]  /*a350*/  ISETP.GE.AND P4, PT, R48, R231, PT ;  /* 0x000000e73000720c */ /* 0x000fe20003f86270 */
[----:B------:R-:W-:Y:S01]  /*a360*/  FMUL.FTZ R43, R43, UR4 ;  /* 0x000000042b2b7c20 */ /* 0x000fe20008410000 */
[----:B------:R1:W-:Y:S01]  /*a370*/  MUFU.TANH R203, R54 ;  /* 0x0000003600cb7308 */ /* 0x0003e20000002400 */
[----:B------:R-:W-:-:S02]  /*a380*/  FSEL R176, R176, -INF , !P1 ;  /* 0xff800000b0b07808 */ /* 0x000fc40004800000 */
[----:B------:R-:W-:Y:S02]  /*a390*/  FSEL R172, R172, -INF , !P4 ;  /* 0xff800000acac7808 */ /* 0x000fe40006000000 */
[----:B------:R-:W-:Y:S02]  /*a3a0*/  ISETP.GE.AND P4, PT, R23, R231, PT ;  /* 0x000000e71700720c */ /* 0x000fe40003f86270 */
[----:B------:R-:W-:Y:S01]  /*a3b0*/  FSEL R167, R167, -INF , !P0 ;  /* 0xff800000a7a77808 */ /* 0x000fe20004000000 */
[----:B------:R-:W-:Y:S01]  /*a3c0*/  MUFU.TANH R192, R192 ;  /* 0x000000c000c07308 */ /* 0x000fe20000002400 */
[----:B------:R-:W-:Y:S02]  /*a3d0*/  ISETP.GE.AND P0, PT, R50, R217, PT ;  /* 0x000000d93200720c */ /* 0x000fe40003f06270 */
[----:B---3--:R-:W-:Y:S02]  /*a3e0*/  FSEL R175, R175, -INF , !P4 ;  /* 0xff800000afaf7808 */ /* 0x008fe40006000000 */
[----:B--2---:R-:W-:-:S02]  /*a3f0*/  FSEL R59, R59, -INF , !P2 ;  /* 0xff8000003b3b7808 */ /* 0x004fc40005000000 */
[C---:B------:R-:W-:Y:S01]  /*a400*/  ISETP.GE.AND P4, PT, R32.reuse, R223, PT ;  /* 0x000000df2000720c */ /* 0x040fe20003f86270 */
[----:B------:R-:W2:Y:S01]  /*a410*/  MUFU.TANH R33, R33 ;  /* 0x0000002100217308 */ /* 0x000ea20000002400 */
[C---:B-1----:R-:W-:Y:S01]  /*a420*/  VIADD R54, R5.reuse, 0xffffff41 ;  /* 0xffffff4105367836 */ /* 0x042fe20000000000 */
[----:B------:R-:W-:Y:S01]  /*a430*/  ISETP.GE.AND P2, PT, R32, R217, PT ;  /* 0x000000d92000720c */ /* 0x000fe20003f46270 */
[----:B------:R-:W-:Y:S01]  /*a440*/  VIADD R5, R5, 0xffffff79 ;  /* 0xffffff7905057836 */ /* 0x000fe20000000000 */
[----:B------:R-:W-:Y:S02]  /*a450*/  FSEL R7, R170, -INF , !P0 ;  /* 0xff800000aa077808 */ /* 0x000fe40004000000 */
[-C--:B------:R-:W-:Y:S02]  /*a460*/  ISETP.GE.AND P5, PT, R54, R231.reuse, PT ;  /* 0x000000e73600720c */ /* 0x080fe40003fa6270 */
[-C--:B------:R-:W-:Y:S01]  /*a470*/  ISETP.GE.AND P1, PT, R5, R231.reuse, PT ;  /* 0x000000e70500720c */ /* 0x080fe20003f26270 */
[----:B------:R-:W1:Y:S01]  /*a480*/  MUFU.TANH R55, R55 ;  /* 0x0000003700377308 */ /* 0x000e620000002400 */
[----:B------:R-:W-:-:S02]  /*a490*/  ISETP.GE.AND P3, PT, R51, R231, PT ;  /* 0x000000e73300720c */ /* 0x000fc40003f66270 */
[----:B----4-:R-:W-:Y:S02]  /*a4a0*/  FSEL R32, R52, -INF , !P1 ;  /* 0xff80000034207808 */ /* 0x010fe40004800000 */
[-C--:B------:R-:W-:Y:S02]  /*a4b0*/  ISETP.GE.AND P1, PT, R54, R217.reuse, PT ;  /* 0x000000d93600720c */ /* 0x080fe40003f26270 */
[----:B------:R-:W-:Y:S01]  /*a4c0*/  ISETP.GE.AND P0, PT, R48, R217, PT ;  /* 0x000000d93000720c */ /* 0x000fe20003f06270 */
[----:B------:R-:W3:Y:S01]  /*a4d0*/  MUFU.TANH R173, R61 ;  /* 0x0000003d00ad7308 */ /* 0x000ee20000002400 */
[----:B------:R-:W-:Y:S02]  /*a4e0*/  FSEL R207, R207, -INF , !P5 ;  /* 0xff800000cfcf7808 */ /* 0x000fe40006800000 */
[----:B------:R-:W-:Y:S02]  /*a4f0*/  ISETP.GE.AND P5, PT, R26, R231, PT ;  /* 0x000000e71a00720c */ /* 0x000fe40003fa6270 */
[----:B------:R-:W-:-:S02]  /*a500*/  FSEL R209, R209, -INF , !P1 ;  /* 0xff800000d1d17808 */ /* 0x000fc40004800000 */
[----:B-----5:R-:W-:Y:S01]  /*a510*/  FSEL R180, R60, -INF , !P0 ;  /* 0xff8000003cb47808 */ /* 0x020fe20004000000 */
[----:B------:R4:W1:Y:S01]  /*a520*/  MUFU.TANH R201, R49 ;  /* 0x0000003100c97308 */ /* 0x0008620000002400 */
[----:B------:R-:W-:Y:S02]  /*a530*/  ISETP.GE.AND P1, PT, R50, R222, PT ;  /* 0x000000de3200720c */ /* 0x000fe40003f26270 */
[----:B------:R-:W-:Y:S02]  /*a540*/  ISETP.NE.AND P0, PT, R216, 0x3, PT ;  /* 0x00000003d800780c */ /* 0x000fe40003f05270 */
[----:B------:R-:W-:Y:S02]  /*a550*/  FSEL R189, R53, -INF , !P5 ;  /* 0xff80000035bd7808 */ /* 0x000fe40006800000 */
[----:B------:R-:W-:Y:S01]  /*a560*/  ISETP.GE.AND P5, PT, R17, R231, PT ;  /* 0x000000e71100720c */ /* 0x000fe20003fa6270 */
[----:B------:R-:W1:Y:S01]  /*a570*/  MUFU.TANH R65, R65 ;  /* 0x0000004100417308 */ /* 0x000e620000002400 */
[----:B------:R-:W-:-:S02]  /*a580*/  FSEL R168, R168, -INF , !P1 ;  /* 0xff800000a8a87808 */ /* 0x000fc40004800000 */
[----:B------:R-:W-:Y:S02]  /*a590*/  ISETP.GE.AND P1, PT, R48, R222, PT ;  /* 0x000000de3000720c */ /* 0x000fe40003f26270 */
[----:B--2---:R-:W-:Y:S02]  /*a5a0*/  FSEL R39, R33, -INF , !P5 ;  /* 0xff80000021277808 */ /* 0x004fe40006800000 */
[----:B------:R-:W-:Y:S01]  /*a5b0*/  FSEL R208, R208, -INF , !P2 ;  /* 0xff800000d0d07808 */ /* 0x000fe20005000000 */
[----:B------:R-:W2:Y:S01]  /*a5c0*/  MUFU.TANH R4, R4 ;  /* 0x0000000400047308 */ /* 0x000ea20000002400 */
[----:B----4-:R-:W-:Y:S02]  /*a5d0*/  FSEL R49, R164, -INF , !P3 ;  /* 0xff800000a4317808 */ /* 0x010fe40005800000 */
[----:B------:R-:W-:Y:S02]  /*a5e0*/  ISETP.GE.AND P3, PT, R25, R231, PT ;  /* 0x000000e71900720c */ /* 0x000fe40003f66270 */
[----:B------:R-:W-:-:S02]  /*a5f0*/  FSEL R174, R174, -INF , !P1 ;  /* 0xff800000aeae7808 */ /* 0x000fc40004800000 */
[----:B------:R-:W-:Y:S01]  /*a600*/  FSEL R192, R192, -INF , !P3 ;  /* 0xff800000c0c07808 */ /* 0x000fe20005800000 */
[----:B------:R-:W4:Y:S01]  /*a610*/  MUFU.TANH R35, R35 ;  /* 0x0000002300237308 */ /* 0x000f220000002400 */
[----:B------:R-:W-:Y:S02]  /*a620*/  ISETP.GE.AND P3, PT, R16, R231, PT ;  /* 0x000000e71000720c */ /* 0x000fe40003f66270 */
[----:B------:R-:W-:Y:S02]  /*a630*/  ISETP.GE.AND P2, PT, R51, R217, PT ;  /* 0x000000d93300720c */ /* 0x000fe40003f46270 */
[----:B-1----:R-:W-:Y:S02]  /*a640*/  FSEL R33, R55, -INF , !P3 ;  /* 0xff80000037217808 */ /* 0x002fe40005800000 */
[-C--:B------:R-:W-:Y:S01]  /*a650*/  ISETP.GE.AND P3, PT, R54, R222.reuse, PT ;  /* 0x000000de3600720c */ /* 0x080fe20003f66270 */
[----:B------:R-:W1:Y:S01]  /*a660*/  MUFU.TANH R198, R198 ;  /* 0x000000c600c67308 */ /* 0x000e620000002400 */
[----:B------:R-:W-:-:S02]  /*a670*/  ISETP.GE.AND P1, PT, R34, R222, PT ;  /* 0x000000de2200720c */ /* 0x000fc40003f26270 */
[----:B------:R-:W-:Y:S02]  /*a680*/  FSEL R53, R205, -INF , !P4 ;  /* 0xff800000cd357808 */ /* 0x000fe40006000000 */
[----:B------:R-:W-:Y:S02]  /*a690*/  FSEL R8, R197, -INF , !P3 ;  /* 0xff800000c5087808 */ /* 0x000fe40005800000 */
[----:B------:R-:W-:Y:S01]  /*a6a0*/  FSEL R6, R169, -INF , !P2 ;  /* 0xff800000a9067808 */ /* 0x000fe20005000000 */
[----:B------:R1:W1:Y:S01]  /*a6b0*/  MUFU.TANH R200, R44 ;  /* 0x0000002c00c87308 */ /* 0x0002620000002400 */
[----:B---3--:R-:W-:Y:S02]  /*a6c0*/  FSEL R173, R173, -INF , !P1 ;  /* 0xff800000adad7808 */ /* 0x008fe40004800000 */
[-C--:B------:R-:W-:Y:S02]  /*a6d0*/  ISETP.GE.AND P6, PT, R54, R223.reuse, PT ;  /* 0x000000df3600720c */ /* 0x080fe40003fc6270 */
[----:B------:R-:W-:-:S02]  /*a6e0*/  ISETP.GE.AND P5, PT, R51, R223, PT ;  /* 0x000000df3300720c */ /* 0x000fc40003fa6270 */
[-C--:B------:R-:W-:Y:S01]  /*a6f0*/  ISETP.GE.AND P4, PT, R50, R223.reuse, PT ;  /* 0x000000df3200720c */ /* 0x080fe20003f86270 */
[----:B------:R3:W1:Y:S01]  /*a700*/  MUFU.TANH R199, R45 ;  /* 0x0000002d00c77308 */ /* 0x0006620000002400 */
[----:B------:R-:W-:Y:S01]  /*a710*/  BAR.SYNC.DEFER_BLOCKING 0x0 ;  /* 0x0000000000007b1d */ /* 0x000fe20000010000 */
[----:B------:R-:W-:Y:S02]  /*a720*/  ISETP.GE.AND P3, PT, R48, R223, PT ;  /* 0x000000df3000720c */ /* 0x000fe40003f66270 */
[----:B------:R-:W-:Y:S02]  /*a730*/  ISETP.GE.AND P1, PT, R34, R217, PT ;  /* 0x000000d92200720c */ /* 0x000fe40003f26270 */
[----:B------:R-:W-:Y:S02]  /*a740*/  ISETP.GE.AND P2, PT, R27, R222, PT ;  /* 0x000000de1b00720c */ /* 0x000fe40003f46270 */
[----:B------:R3:W1:Y:S08]  /*a750*/  MUFU.TANH R196, R46 ;  /* 0x0000002e00c47308 */ /* 0x0006700000002400 */
[----:B------:R3:W1:Y:S08]  /*a760*/  MUFU.TANH R194, R47 ;  /* 0x0000002f00c27308 */ /* 0x0006700000002400 */
[----:B------:R3:W1:Y:S08]  /*a770*/  MUFU.TANH R170, R40 ;  /* 0x0000002800aa7308 */ /* 0x0006700000002400 */
[----:B------:R3:W1:Y:S01]  /*a780*/  MUFU.TANH R164, R41 ;  /* 0x0000002900a47308 */ /* 0x0006620000002400 */
[----:B--2-4-:R-:W-:Y:S05]  /*a790*/  @!P0 BRA `(.L_x_507) ;  /* 0x0000000000548947 */ /* 0x014fea0003800000 */
[----:B------:R-:W-:-:S04]  /*a7a0*/  VIADD R10, R216, 0xfffffffc ;  /* 0xfffffffcd80a7836 */ /* 0x000fc80000000000 */
[----:B------:R-:W-:-:S04]  /*a7b0*/  IMAD.WIDE.U32 R12, R10, R2, RZ ;  /* 0x000000020a0c7225 */ /* 0x000fc800078e00ff */
[----:B------:R-:W-:Y:S01]  /*a7c0*/  IMAD R10, R10, R3, R13 ;  /* 0x000000030a0a7224 */ /* 0x000fe200078e020d */
[C---:B------:R-:W-:Y:S01]  /*a7d0*/  LEA R14, P0, R12.reuse, R227, 0x7 ;  /* 0x000000e30c0e7211 */ /* 0x040fe200078038ff */
[----:B------:R-:W-:-:S03]  /*a7e0*/  IMAD.SHL.U32 R11, R12, 0x40, RZ ;  /* 0x000000400c0b7824 */ /* 0x000fc600078e00ff */
[C-C-:B------:R-:W-:Y:S02]  /*a7f0*/  LEA.HI.X R15, R12.reuse, R226, R10.reuse, 0x7, P0 ;  /* 0x000000e20c0f7211 */ /* 0x140fe400000f3c0a */
[----:B------:R-:W-:Y:S02]  /*a800*/  SHF.L.U64.HI R10, R12, 0x6, R10 ;  /* 0x000000060c0a7819 */ /* 0x000fe4000001020a */
[C---:B------:R-:W-:Y:S01]  /*a810*/  LEA R11, P0, R2.reuse, R11, 0x5 ;  /* 0x0000000b020b7211 */ /* 0x040fe200078028ff */
[----:B------:R-:W-:Y:S01]  /*a820*/  @!PT LDS RZ, [RZ] ;  /* 0x00000000fffff984 */ /* 0x000fe20000000800 */
[----:B------:R-:W-:Y:S01]  /*a830*/  @!PT LDS RZ, [RZ] ;  /* 0x00000000fffff984 */ /* 0x000fe20000000800 */
[----:B------:R-:W-:Y:S01]  /*a840*/  @!PT LDS RZ, [RZ] ;  /* 0x00000000fffff984 */ /* 0x000fe20000000800 */
[----:B------:R2:W-:Y:S03]  /*a850*/  LDGSTS.E.BYPASS.LTC128B.128 [R230+0x6000], desc[UR12][R14.64] ;  /* 0x060000000ee67fae */ /* 0x0005e6000b981a0c */
[----:B------:R-:W-:Y:S01]  /*a860*/  LEA.HI.X R10, R2, R10, R3, 0x5, P0 ;  /* 0x0000000a020a7211 */ /* 0x000fe200000f2c03 */
[----:B------:R2:W-:Y:S01]  /*a870*/  LDGSTS.E.BYPASS.LTC128B.128 [R230+0x7000], desc[UR12][R14.64+0x40] ;  /* 0x070000400ee67fae */ /* 0x0005e2000b981a0c */
[----:B------:R-:W-:-:S03]  /*a880*/  LEA R2, P0, R11, R227, 0x1 ;  /* 0x000000e30b027211 */ /* 0x000fc600078008ff */
[----:B------:R2:W-:Y:S01]  /*a890*/  LDGSTS.E.BYPASS.LTC128B.128 [R230+0x8000], desc[UR12][R14.64+0x80] ;  /* 0x080000800ee67fae */ /* 0x0005e2000b981a0c */
[----:B------:R-:W-:-:S05]  /*a8a0*/  LEA.HI.X R3, R11, R226, R10, 0x1, P0 ;  /* 0x000000e20b037211 */ /* 0x000fca00000f0c0a */
[----:B------:R2:W-:Y:S04]  /*a8b0*/  LDGSTS.E.BYPASS.LTC128B.128 [R230+0x6800], desc[UR12][R2.64] ;  /* 0x0680000002e67fae */ /* 0x0005e8000b981a0c */
[----:B------:R2:W-:Y:S04]  /*a8c0*/  LDGSTS.E.BYPASS.LTC128B.128 [R230+0x7800], desc[UR12][R2.64+0x40] ;  /* 0x0780004002e67fae */ /* 0x0005e8000b981a0c */
[----:B------:R2:W-:Y:S04]  /*a8d0*/  LDGSTS.E.BYPASS.LTC128B.128 [R230+0x8800], desc[UR12][R2.64+0x80] ;  /* 0x0880008002e67fae */ /* 0x0005e8000b981a0c */
[----:B------:R-:W0:Y:S02]  /*a8e0*/  LDGDEPBAR ;  /* 0x00000000000079af */ /* 0x000e240000000000 */
.L_x_507:
[----:B------:R-:W-:Y:S01]  /*a8f0*/  FSEL R179, R179, -INF , !P1 ;  /* 0xff800000b3b37808 */ /* 0x000fe20004800000 */
[----:B------:R-:W-:Y:S01]  /*a900*/  FMUL.FTZ R28, R28, UR4 ;  /* 0x000000041c1c7c20 */ /* 0x000fe20008410000 */
[-C--:B------:R-:W-:Y:S01]  /*a910*/  ISETP.GE.AND P0, PT, R27, R217.reuse, PT ;  /* 0x000000d91b00720c */ /* 0x080fe20003f06270 */
[----:B------:R-:W-:Y:S01]  /*a920*/  FMUL.FTZ R29, R29, UR4 ;  /* 0x000000041d1d7c20 */ /* 0x000fe20008410000 */
[-C--:B------:R-:W-:Y:S01]  /*a930*/  ISETP.GE.AND P1, PT, R26, R222.reuse, PT ;  /* 0x000000de1a00720c */ /* 0x080fe20003f26270 */
[----:B------:R-:W4:Y:S01]  /*a940*/  MUFU.TANH R67, R28 ;  /* 0x0000001c00437308 */ /* 0x000f220000002400 */
[----:B------:R-:W-:Y:S01]  /*a950*/  FSEL R205, R21, -INF , !P0 ;  /* 0xff80000015cd7808 */ /* 0x000fe20004000000 */
[----:B------:R-:W-:Y:S01]  /*a960*/  FMUL.FTZ R30, R30, UR4 ;  /* 0x000000041e1e7c20 */ /* 0x000fe20008410000 */
[----:B------:R-:W-:Y:S01]  /*a970*/  FSEL R177, R177, -INF , !P1 ;  /* 0xff800000b1b17808 */ /* 0x000fe20004800000 */
[----:B------:R-:W-:Y:S01]  /*a980*/  FMUL.FTZ R31, R31, UR4 ;  /* 0x000000041f1f7c20 */ /* 0x000fe20008410000 */
[----:B------:R-:W-:Y:S01]  /*a990*/  ISETP.GE.AND P0, PT, R26, R217, PT ;  /* 0x000000d91a00720c */ /* 0x000fe20003f06270 */
[----:B------:R-:W-:Y:S01]  /*a9a0*/  FMUL.FTZ R184, R195, UR4 ;  /* 0x00000004c3b87c20 */ /* 0x000fe20008410000 */
[-C--:B------:R-:W-:Y:S01]  /*a9b0*/  ISETP.GE.AND P1, PT, R25, R222.reuse, PT ;  /* 0x000000de1900720c */ /* 0x080fe20003f26270 */
[----:B------:R-:W5:Y:S01]  /*a9c0*/  MUFU.TANH R66, R29 ;  /* 0x0000001d00427308 */ /* 0x000f620000002400 */
[----:B--2---:R-:W-:Y:S01]  /*a9d0*/  FMNMX3.FTZ R2, R241, R9, R8, !PT ;  /* 0x00000009f1027276 */ /* 0x004fe20007810008 */
[----:B------:R-:W-:Y:S01]  /*a9e0*/  FMUL.FTZ R181, R191, UR4 ;  /* 0x00000004bfb57c20 */ /* 0x000fe20008410000 */
[----:B------:R-:W-:Y:S01]  /*a9f0*/  FSEL R185, R22, -INF , !P0 ;  /* 0xff80000016b97808 */ /* 0x000fe20004000000 */
[----:B------:R-:W-:Y:S01]  /*aa00*/  FMUL.FTZ R190, R190, UR4 ;  /* 0x00000004bebe7c20 */ /* 0x000fe20008410000 */
[----:B------:R-:W-:Y:S01]  /*aa10*/  FSEL R202, R202, -INF , !P1 ;  /* 0xff800000caca7808 */ /* 0x000fe20004800000 */
[----:B---3--:R-:W-:Y:S01]  /*aa20*/  FMUL.FTZ R46, R186, UR4 ;  /* 0x00000004ba2e7c20 */ /* 0x008fe20008410000 */
[----:B------:R-:W-:Y:S01]  /*aa30*/  FMNMX3.FTZ R2, R2, R167, R168, !PT ;  /* 0x000000a702027276 */ /* 0x000fe200078100a8 */
[----:B------:R-:W2:Y:S01]  /*aa40*/  MUFU.TANH R64, R42 ;  /* 0x0000002a00407308 */ /* 0x000ea20000002400 */
[----:B------:R-:W-:Y:S01]  /*aa50*/  ISETP.GE.AND P0, PT, R25, R217, PT ;  /* 0x000000d91900720c */ /* 0x000fe20003f06270 */
[----:B------:R-:W-:Y:S01]  /*aa60*/  FMUL.FTZ R45, R187, UR4 ;  /* 0x00000004bb2d7c20 */ /* 0x000fe20008410000 */
[----:B------:R-:W-:Y:S01]  /*aa70*/  ISETP.GE.AND P1, PT, R24, R222, PT ;  /* 0x000000de1800720c */ /* 0x000fe20003f26270 */
[----:B-1----:R-:W-:Y:S01]  /*aa80*/  FMUL.FTZ R44, R182, UR4 ;  /* 0x00000004b62c7c20 */ /* 0x002fe20008410000 */
[----:B------:R-:W-:-:S02]  /*aa90*/  FSEL R178, R178, -INF , !P2 ;  /* 0xff800000b2b27808 */ /* 0x000fc40005000000 */
[----:B------:R-:W-:Y:S01]  /*aaa0*/  FMNMX3.FTZ R2, R2, R174, R173, !PT ;  /* 0x000000ae02027276 */ /* 0x000fe200078100ad */
[----:B------:R-:W1:Y:S01]  /*aab0*/  MUFU.TANH R43, R43 ;  /* 0x0000002b002b7308 */ /* 0x000e620000002400 */
[----:B------:R-:W-:Y:S02]  /*aac0*/  FSEL R197, R35, -INF , !P0 ;  /* 0xff80000023c57808 */ /* 0x000fe40004000000 */
[----:B------:R-:W-:Y:S02]  /*aad0*/  FSEL R201, R201, -INF , !P1 ;  /* 0xff800000c9c97808 */ /* 0x000fe40004800000 */
[-C--:B------:R-:W-:Y:S02]  /*aae0*/  ISETP.GE.AND P0, PT, R23, R222.reuse, PT ;  /* 0x000000de1700720c */ /* 0x080fe40003f06270 */
[----:B------:R-:W-:Y:S01]  /*aaf0*/  ISETP.GE.AND P1, PT, R19, R222, PT ;  /* 0x000000de1300720c */ /* 0x000fe20003f26270 */
[----:B------:R-:W3:Y:S01]  /*ab00*/  MUFU.TANH R60, R30 ;  /* 0x0000001e003c7308 */ /* 0x000ee20000002400 */
[----:B------:R-:W-:-:S02]  /*ab10*/  FMNMX3.FTZ R2, R2, R178, R177, !PT ;  /* 0x000000b202027276 */ /* 0x000fc400078100b1 */
[----:B------:R-:W-:Y:S02]  /*ab20*/  FSEL R200, R200, -INF , !P0 ;  /* 0xff800000c8c87808 */ /* 0x000fe40004000000 */
[----:B------:R-:W-:Y:S02]  /*ab30*/  FSEL R199, R199, -INF , !P1 ;  /* 0xff800000c7c77808 */ /* 0x000fe40004800000 */
[-C--:B------:R-:W-:Y:S01]  /*ab40*/  ISETP.GE.AND P0, PT, R18, R222.reuse, PT ;  /* 0x000000de1200720c */ /* 0x080fe20003f06270 */
[----:B------:R-:W3:Y:S01]  /*ab50*/  MUFU.TANH R55, R31 ;  /* 0x0000001f00377308 */ /* 0x000ee20000002400 */
[----:B------:R-:W-:Y:S02]  /*ab60*/  ISETP.GE.AND P1, PT, R17, R222, PT ;  /* 0x000000de1100720c */ /* 0x000fe40003f26270 */
[----:B------:R-:W-:Y:S02]  /*ab70*/  FMNMX3.FTZ R2, R2, R202, R201, !PT ;  /* 0x000000ca02027276 */ /* 0x000fe400078100c9 */
[----:B------:R-:W-:-:S02]  /*ab80*/  FSEL R170, R170, -INF , !P0 ;  /* 0xff800000aaaa7808 */ /* 0x000fc40004000000 */
[----:B------:R-:W-:Y:S01]  /*ab90*/  FSEL R164, R164, -INF , !P1 ;  /* 0xff800000a4a47808 */ /* 0x000fe20004800000 */
[----:B------:R-:W3:Y:S01]  /*aba0*/  MUFU.TANH R184, R184 ;  /* 0x000000b800b87308 */ /* 0x000ee20000002400 */
[-C--:B------:R-:W-:Y:S02]  /*abb0*/  ISETP.GE.AND P0, PT, R16, R222.reuse, PT ;  /* 0x000000de1000720c */ /* 0x080fe40003f06270 */
[----:B------:R-:W-:Y:S02]  /*abc0*/  ISETP.GE.AND P1, PT, R5, R222, PT ;  /* 0x000000de0500720c */ /* 0x000fe40003f26270 */
[----:B------:R-:W-:Y:S02]  /*abd0*/  FMNMX3.FTZ R2, R2, R200, R199, !PT ;  /* 0x000000c802027276 */ /* 0x000fe400078100c7 */
[----:B----4-:R-:W-:Y:S01]  /*abe0*/  FSEL R67, R67, -INF , !P0 ;  /* 0xff80000043437808 */ /* 0x010fe20004000000 */
[----:B------:R-:W-:Y:S01]  /*abf0*/  MUFU.TANH R181, R181 ;  /* 0x000000b500b57308 */ /* 0x000fe20000002400 */
[----:B-----5:R-:W-:-:S02]  /*ac00*/  FSEL R66, R66, -INF , !P1 ;  /* 0xff80000042427808 */ /* 0x020fc40004800000 */
[----:B------:R-:W-:Y:S02]  /*ac10*/  FMNMX3.FTZ R3, R2, R170, R164, !PT ;  /* 0x000000aa02037276 */ /* 0x000fe400078100a4 */
[----:B------:R-:W-:Y:S02]  /*ac20*/  FMNMX3.FTZ R2, R240, R208, R209, !PT ;  /* 0x000000d0f0027276 */ /* 0x000fe400078100d1 */
[----:B------:R-:W-:Y:S01]  /*ac30*/  FMNMX3.FTZ R3, R3, R67, R66, !PT ;  /* 0x0000004303037276 */ /* 0x000fe20007810042 */
[----:B------:R-:W-:Y:S01]  /*ac40*/  MUFU.TANH R46, R46 ;  /* 0x0000002e002e7308 */ /* 0x000fe20000002400 */
[----:B------:R-:W-:Y:S02]  /*ac50*/  FMNMX3.FTZ R2, R2, R6, R7, !PT ;  /* 0x0000000602027276 */ /* 0x000fe40007810007 */
[-C--:B------:R-:W-:Y:S01]  /*ac60*/  ISETP.GE.AND P0, PT, R24, R217.reuse, PT ;  /* 0x000000d91800720c */ /* 0x080fe20003f06270 */
[----:B------:R-:W4:Y:S01]  /*ac70*/  SHFL.BFLY PT, R10, R3, 0x2, 0x1f ;  /* 0x0c401f00030a7f89 */ /* 0x000f2200000e0000 */
[----:B------:R-:W-:-:S02]  /*ac80*/  ISETP.GE.AND P1, PT, R23, R217, PT ;  /* 0x000000d91700720c */ /* 0x000fc40003f26270 */
[----:B------:R-:W-:Y:S01]  /*ac90*/  FMNMX3.FTZ R2, R2, R180, R179, !PT ;  /* 0x000000b402027276 */ /* 0x000fe200078100b3 */
[----:B------:R-:W-:Y:S01]  /*aca0*/  MUFU.TANH R45, R45 ;  /* 0x0000002d002d7308 */ /* 0x000fe20000002400 */
[----:B------:R-:W-:Y:S02]  /*acb0*/  FSEL R198, R198, -INF , !P0 ;  /* 0xff800000c6c67808 */ /* 0x000fe40004000000 */
[----:B------:R-:W-:Y:S02]  /*acc0*/  ISETP.GE.AND P0, PT, R19, R217, PT ;  /* 0x000000d91300720c */ /* 0x000fe40003f06270 */
[----:B------:R-:W-:Y:S02]  /*acd0*/  FSEL R196, R196, -INF , !P1 ;  /* 0xff800000c4c47808 */ /* 0x000fe40004800000 */
[----:B------:R-:W-:Y:S01]  /*ace0*/  FMNMX3.FTZ R2, R2, R205, R185, !PT ;  /* 0x000000cd02027276 */ /* 0x000fe200078100b9 */
[----:B------:R-:W-:Y:S01]  /*acf0*/  MUFU.TANH R44, R44 ;  /* 0x0000002c002c7308 */ /* 0x000fe20000002400 */
[----:B------:R-:W-:-:S02]  /*ad00*/  ISETP.GE.AND P1, PT, R18, R217, PT ;  /* 0x000000d91200720c */ /* 0x000fc40003f26270 */
[----:B------:R-:W-:Y:S02]  /*ad10*/  FSEL R194, R194, -INF , !P0 ;  /* 0xff800000c2c27808 */ /* 0x000fe40004000000 */
[----:B------:R-:W-:Y:S02]  /*ad20*/  ISETP.GE.AND P0, PT, R17, R217, PT ;  /* 0x000000d91100720c */ /* 0x000fe40003f06270 */
[----:B------:R-:W-:Y:S02]  /*ad30*/  FMNMX3.FTZ R11, R2, R197, R198, !PT ;  /* 0x000000c5020b7276 */ /* 0x000fe400078100c6 */
[----:B--2---:R-:W-:Y:S01]  /*ad40*/  FSEL R64, R64, -INF , !P1 ;  /* 0xff80000040407808 */ /* 0x004fe20004800000 */
[----:B------:R2:W5:Y:S01]  /*ad50*/  MUFU.TANH R2, R190 ;  /* 0x000000be00027308 */ /* 0x0005620000002400 */
[----:B------:R-:W-:Y:S02]  /*ad60*/  FSEL R56, R165, -INF , !P5 ;  /* 0xff800000a5387808 */ /* 0x000fe40006800000 */
[----:B----4-:R-:W-:-:S02]  /*ad70*/  FMNMX.FTZ R10, R3, R10, !PT ;  /* 0x0000000a030a7209 */ /* 0x010fc40007810000 */
[----:B------:R-:W-:Y:S02]  /*ad80*/  ISETP.GE.AND P1, PT, R16, R217, PT ;  /* 0x000000d91000720c */ /* 0x000fe40003f26270 */
[----:B------:R-:W-:Y:S01]  /*ad90*/  ISETP.GE.AND P5, PT, R25, R223, PT ;  /* 0x000000df1900720c */ /* 0x000fe20003fa6270 */
[----:B------:R-:W4:Y:S01]  /*ada0*/  SHFL.BFLY PT, R12, R10, 0x1, 0x1f ;  /* 0x0c201f000a0c7f89 */ /* 0x000f2200000e0000 */
[----:B-1----:R-:W-:Y:S01]  /*adb0*/  FSEL R62, R43, -INF , !P0 ;  /* 0xff8000002b3e7808 */ /* 0x002fe20004000000 */
[----:B------:R-:W-:Y:S01]  /*adc0*/  FMUL.FTZ R43, R183, UR4 ;  /* 0x00000004b72b7c20 */ /* 0x000fe20008410000 */
[----:B------:R-:W-:Y:S02]  /*add0*/  FSEL R204, R204, -INF , !P6 ;  /* 0xff800000cccc7808 */ /* 0x000fe40007000000 */
[----:B------:R-:W-:Y:S02]  /*ade0*/  ISETP.GE.AND P0, PT, R5, R217, PT ;  /* 0x000000d90500720c */ /* 0x000fe40003f06270 */
[----:B------:R-:W-:Y:S01]  /*adf0*/  FMNMX3.FTZ R11, R11, R196, R194, !PT ;  /* 0x000000c40b0b7276 */ /* 0x000fe200078100c2 */
[----:B------:R-:W1:Y:S01]  /*ae00*/  MUFU.TANH R43, R43 ;  /* 0x0000002b002b7308 */ /* 0x000e620000002400 */
[----:B---3--:R-:W-:-:S02]  /*ae10*/  FSEL R60, R60, -INF , !P1 ;  /* 0xff8000003c3c7808 */ /* 0x008fc40004800000 */
[----:B------:R-:W-:Y:S02]  /*ae20*/  FSEL R187, R4, -INF , !P5 ;  /* 0xff80000004bb7808 */ /* 0x000fe40006800000 */
[----:B------:R-:W-:Y:S02]  /*ae30*/  ISETP.GE.AND P1, PT, R34, R223, PT ;  /* 0x000000df2200720c */ /* 0x000fe40003f26270 */
[----:B------:R-:W-:Y:S02]  /*ae40*/  FSEL R58, R166, -INF , !P4 ;  /* 0xff800000a63a7808 */ /* 0x000fe40006000000 */
[----:B------:R-:W-:Y:S02]  /*ae50*/  FMNMX3.FTZ R4, R242, R53, R204, !PT ;  /* 0x00000035f2047276 */ /* 0x000fe400078100cc */
[----:B------:R-:W-:Y:S02]  /*ae60*/  FSEL R55, R55, -INF , !P0 ;  /* 0xff80000037377808 */ /* 0x000fe40004000000 */
[----:B------:R-:W-:-:S02]  /*ae70*/  FMNMX3.FTZ R11, R11, R64, R62, !PT ;  /* 0x000000400b0b7276 */ /* 0x000fc4000781003e */
[----:B------:R-:W-:Y:S02]  /*ae80*/  FMNMX3.FTZ R13, R243, R206, R207, !PT ;  /* 0x000000cef30d7276 */ /* 0x000fe400078100cf */
[-C--:B------:R-:W-:Y:S02]  /*ae90*/  ISETP.GE.AND P0, PT, R27, R223.reuse, PT ;  /* 0x000000df1b00720c */ /* 0x080fe40003f06270 */
[----:B------:R-:W-:Y:S02]  /*aea0*/  ISETP.GE.AND P2, PT, R26, R223, PT ;  /* 0x000000df1a00720c */ /* 0x000fe40003f46270 */
[----:B--2---:R-:W-:Y:S02]  /*aeb0*/  FSEL R190, R65, -INF , !P3 ;  /* 0xff80000041be7808 */ /* 0x004fe40005800000 */
[----:B------:R-:W-:Y:S02]  /*aec0*/  FSEL R191, R211, -INF , !P1 ;  /* 0xff800000d3bf7808 */ /* 0x000fe40004800000 */
[----:B------:R-:W-:-:S02]  /*aed0*/  FMNMX3.FTZ R4, R4, R56, R58, !PT ;  /* 0x0000003804047276 */ /* 0x000fc4000781003a */
[----:B------:R-:W-:Y:S02]  /*aee0*/  FMNMX3.FTZ R11, R11, R60, R55, !PT ;  /* 0x0000003c0b0b7276 */ /* 0x000fe40007810037 */
[----:B------:R-:W-:Y:S02]  /*aef0*/  FMNMX3.FTZ R13, R13, R49, R210, !PT ;  /* 0x000000310d0d7276 */ /* 0x000fe400078100d2 */
[----:B------:R-:W-:Y:S01]  /*af00*/  ISETP.GE.AND P4, PT, R24, R223, PT ;  /* 0x000000df1800720c */ /* 0x000fe20003f86270 */
[----:B------:R-:W2:Y:S01]  /*af10*/  SHFL.BFLY PT, R3, R11, 0x2, 0x1f ;  /* 0x0c401f000b037f89 */ /* 0x000ea200000e0000 */
[----:B------:R-:W-:Y:S02]  /*af20*/  FSEL R203, R203, -INF , !P0 ;  /* 0xff800000cbcb7808 */ /* 0x000fe40004000000 */
[----:B------:R-:W-:Y:S01]  /*af30*/  FSEL R195, R20, -INF , !P2 ;  /* 0xff80000014c37808 */ /* 0x000fe20005000000 */
[----:B------:R-:W-:Y:S01]  /*af40*/  LDSM.16.MT88.4 R24, [R218+0x9000] ;  /* 0x00900000da18783b */ /* 0x000fe20000004200 */
[----:B------:R-:W-:-:S02]  /*af50*/  FMNMX3.FTZ R4, R4, R190, R191, !PT ;  /* 0x000000be04047276 */ /* 0x000fc400078100bf */
[----:B----4-:R-:W-:Y:S02]  /*af60*/  FMNMX.FTZ R166, R10, R12, !PT ;  /* 0x0000000c0aa67209 */ /* 0x010fe40007810000 */
[----:B------:R-:W-:Y:S02]  /*af70*/  FMNMX3.FTZ R10, R13, R172, R193, !PT ;  /* 0x000000ac0d0a7276 */ /* 0x000fe400078100c1 */
[-C--:B------:R-:W-:Y:S01]  /*af80*/  ISETP.GE.AND P3, PT, R23, R223.reuse, PT ;  /* 0x000000df1700720c */ /* 0x080fe20003f66270 */
[----:B------:R-:W-:Y:S01]  /*af90*/  FMUL.FTZ R169, R166, UR6 ;  /* 0x00000006a6a97c20 */ /* 0x000fe20008410000 */
[----:B------:R-:W-:Y:S02]  /*afa0*/  ISETP.GE.AND P1, PT, R19, R223, PT ;  /* 0x000000df1300720c */ /* 0x000fe40003f26270 */
[----:B------:R-:W-:Y:S02]  /*afb0*/  FSEL R184, R184, -INF , !P4 ;  /* 0xff800000b8b87808 */ /* 0x000fe40006000000 */
[----:B------:R-:W-:-:S02]  /*afc0*/  FMNMX3.FTZ R4, R4, R203, R195, !PT ;  /* 0x000000cb04047276 */ /* 0x000fc400078100c3 */
[----:B------:R-:W-:Y:S02]  /*afd0*/  FMNMX3.FTZ R10, R10, R188, R189, !PT ;  /* 0x000000bc0a0a7276 */ /* 0x000fe400078100bd */
[-C--:B------:R-:W-:Y:S02]  /*afe0*/  ISETP.GE.AND P0, PT, R18, R223.reuse, PT ;  /* 0x000000df1200720c */ /* 0x080fe40003f06270 */
[----:B------:R-:W-:Y:S02]  /*aff0*/  ISETP.GE.AND P2, PT, R17, R223, PT ;  /* 0x000000df1100720c */ /* 0x000fe40003f46270 */
[----:B-----5:R-:W-:Y:S02]  /*b000*/  FSEL R183, R2, -INF , !P3 ;  /* 0xff80000002b77808 */ /* 0x020fe40005800000 */
[----:B------:R-:W-:Y:S02]  /*b010*/  FSEL R181, R181, -INF , !P1 ;  /* 0xff800000b5b57808 */ /* 0x000fe40004800000 */
[----:B------:R-:W-:-:S02]  /*b020*/  FMNMX3.FTZ R4, R4, R187, R184, !PT ;  /* 0x000000bb04047276 */ /* 0x000fc400078100b8 */
[----:B------:R-:W-:Y:S02]  /*b030*/  FMNMX3.FTZ R2, R10, R192, R176, !PT ;  /* 0x000000c00a027276 */ /* 0x000fe400078100b0 */
[-C--:B------:R-:W-:Y:S02]  /*b040*/  ISETP.GE.AND P5, PT, R16, R223.reuse, PT ;  /* 0x000000df1000720c */ /* 0x080fe40003fa6270 */
[----:B------:R-:W-:Y:S01]  /*b050*/  ISETP.GE.AND P4, PT, R5, R223, PT ;  /* 0x000000df0500720c */ /* 0x000fe20003f86270 */
[----:B------:R-:W-:Y:S01]  /*b060*/  LDSM.16.MT88.4 R16, [R218+0xa000] ;  /* 0x00a00000da10783b */ /* 0x000fe20000004200 */
[----:B------:R-:W-:Y:S02]  /*b070*/  FSEL R46, R46, -INF , !P0 ;  /* 0xff8000002e2e7808 */ /* 0x000fe40004000000 */
[----:B------:R-:W-:Y:S02]  /*b080*/  FSEL R45, R45, -INF , !P2 ;  /* 0xff8000002d2d7808 */ /* 0x000fe40005000000 */
[----:B------:R-:W-:-:S02]  /*b090*/  FMNMX3.FTZ R4, R4, R183, R181, !PT ;  /* 0x000000b704047276 */ /* 0x000fc400078100b5 */
[----:B------:R-:W-:Y:S02]  /*b0a0*/  FMNMX3.FTZ R2, R2, R175, R171, !PT ;  /* 0x000000af02027276 */ /* 0x000fe400078100ab */
[----:B------:R-:W-:Y:S02]  /*b0b0*/  FSETP.NEU.FTZ.AND P3, PT, R166, -INF , PT ;  /* 0xff800000a600780b */ /* 0x000fe40003f7d000 */
[----:B------:R-:W-:Y:S02]  /*b0c0*/  FSEL R44, R44, -INF , !P5 ;  /* 0xff8000002c2c7808 */ /* 0x000fe40006800000 */
[----:B-1----:R-:W-:Y:S02]  /*b0d0*/  FSEL R43, R43, -INF , !P4 ;  /* 0xff8000002b2b7808 */ /* 0x002fe40006000000 */
[----:B------:R-:W-:Y:S02]  /*b0e0*/  FMNMX3.FTZ R4, R4, R46, R45, !PT ;  /* 0x0000002e04047276 */ /* 0x000fe4000781002d */
[----:B------:R-:W-:-:S02]  /*b0f0*/  FMNMX3.FTZ R2, R2, R59, R39, !PT ;  /* 0x0000003b02027276 */ /* 0x000fc40007810027 */
[----:B------:R-:W-:Y:S02]  /*b100*/  FSEL R169, R169, RZ, P3 ;  /* 0x000000ffa9a97208 */ /* 0x000fe40001800000 */
[----:B------:R-:W-:Y:S02]  /*b110*/  FMNMX3.FTZ R4, R4, R44, R43, !PT ;  /* 0x0000002c04047276 */ /* 0x000fe4000781002b */
[----:B------:R-:W-:Y:S01]  /*b120*/  FMNMX3.FTZ R2, R2, R33, R32, !PT ;  /* 0x0000002102027276 */ /* 0x000fe20007810020 */
[--C-:B------:R-:W-:Y:S01]  /*b130*/  FFMA.FTZ R36, R167, UR6, -R169.reuse ;  /* 0x00000006a7247c23 */ /* 0x100fe200080108a9 */
[----:B--2---:R-:W-:Y:S01]  /*b140*/  FMNMX.FTZ R3, R11, R3, !PT ;  /* 0x000000030b037209 */ /* 0x004fe20007810000 */
[----:B------:R-:W1:Y:S01]  /*b150*/  SHFL.BFLY PT, R167, R4, 0x2, 0x1f ;  /* 0x0c401f0004a77f89 */ /* 0x000e6200000e0000 */
[--C-:B------:R-:W-:Y:S01]  /*b160*/  FFMA.FTZ R35, R168, UR6, -R169.reuse ;  /* 0x00000006a8237c23 */ /* 0x100fe200080108a9 */
[----:B------:R-:W-:Y:S01]  /*b170*/  LOP3.LUT P6, RZ, R0, 0x4, RZ, 0xc0, !PT ;  /* 0x0000000400ff7812 */ /* 0x000fe200078cc0ff */
[--C-:B------:R-:W-:Y:S01]  /*b180*/  FFMA.FTZ R38, R9, UR6, -R169.reuse ;  /* 0x0000000609267c23 */ /* 0x100fe200080108a9 */
[----:B------:R-:W2:Y:S01]  /*b190*/  SHFL.BFLY PT, R5, R2, 0x2, 0x1f ;  /* 0x0c401f0002057f89 */ /* 0x000ea200000e0000 */
[----:B------:R-:W-:Y:S01]  /*b1a0*/  MOV R51, R244 ;  /* 0x000000f400337202 */ /* 0x000fe20000000f00 */
[--C-:B------:R-:W-:Y:S01]  /*b1b0*/  FFMA.FTZ R37, R8, UR6, -R169.reuse ;  /* 0x0000000608257c23 */ /* 0x100fe200080108a9 */
[----:B------:R-:W-:Y:S01]  /*b1c0*/  FSEL R42, R166, RZ, P3 ;  /* 0x000000ffa62a7208 */ /* 0x000fe20001800000 */
[----:B------:R-:W3:Y:S01]  /*b1d0*/  SHFL.BFLY PT, R165, R3, 0x1, 0x1f ;  /* 0x0c201f0003a57f89 */ /* 0x000ee200000e0000 */
[----:B------:R-:W-:Y:S01]  /*b1e0*/  MUFU.EX2 R38, R38 ;  /* 0x0000002600267308 */ /* 0x000fe20000000800 */
[--C-:B------:R-:W-:Y:S01]  /*b1f0*/  FFMA.FTZ R174, R174, UR6, -R169.reuse ;  /* 0x00000006aeae7c23 */ /* 0x100fe200080108a9 */
[--C-:B------:R-:W-:Y:S01]  /*b200*/  FFMA.FTZ R173, R173, UR6, -R169.reuse ;  /* 0x00000006adad7c23 */ /* 0x100fe200080108a9 */
[----:B------:R-:W-:Y:S01]  /*b210*/  FADD.FTZ R42, R241, -R42 ;  /* 0x8000002af12a7221 */ /* 0x000fe20000010000 */
[--C-:B------:R-:W-:Y:S01]  /*b220*/  FFMA.FTZ R178, R178, UR6, -R169.reuse ;  /* 0x00000006b2b27c23 */ /* 0x100fe200080108a9 */
[--C-:B------:R-:W-:Y:S01]  /*b230*/  FFMA.FTZ R177, R177, UR6, -R169.reuse ;  /* 0x00000006b1b17c23 */ /* 0x100fe200080108a9 */
[----:B------:R-:W-:Y:S01]  /*b240*/  @P6 IADD3 R51, PT, PT, R235, -0x20, RZ ;  /* 0xffffffe0eb336810 */ /* 0x000fe20007ffe0ff */
[----:B------:R-:W-:Y:S01]  /*b250*/  FMUL.FTZ R42, R42, UR6 ;  /* 0x000000062a2a7c20 */ /* 0x000fe20008410000 */
[----:B------:R-:W4:Y:S01]  /*b260*/  MUFU.EX2 R37, R37 ;  /* 0x0000002500257308 */ /* 0x000f220000000800 */
[--C-:B------:R-:W-:Y:S01]  /*b270*/  FFMA.FTZ R202, R202, UR6, -R169.reuse ;  /* 0x00000006caca7c23 */ /* 0x100fe200080108a9 */
[--C-:B------:R-:W-:Y:S01]  /*b280*/  FFMA.FTZ R201, R201, UR6, -R169.reuse ;  /* 0x00000006c9c97c23 */ /* 0x100fe200080108a9 */
[----:B------:R-:W-:Y:S01]  /*b290*/  LDSM.16.MT88.4 R20, [R51] ;  /* 0x000000003314783b */ /* 0x000fe20000004200 */
[--C-:B------:R-:W-:Y:S01]  /*b2a0*/  FFMA.FTZ R200, R200, UR6, -R169.reuse ;  /* 0x00000006c8c87c23 */ /* 0x100fe200080108a9 */
[--C-:B------:R-:W-:Y:S01]  /*b2b0*/  FFMA.FTZ R199, R199, UR6, -R169.reuse ;  /* 0x00000006c7c77c23 */ /* 0x100fe200080108a9 */
[--C-:B------:R-:W-:Y:S01]  /*b2c0*/  FFMA.FTZ R170, R170, UR6, -R169.reuse ;  /* 0x00000006aaaa7c23 */ /* 0x100fe200080108a9 */
[----:B-1----:R-:W-:Y:S01]  /*b2d0*/  FMNMX.FTZ R167, R4, R167, !PT ;  /* 0x000000a704a77209 */ /* 0x002fe20007810000 */
[----:B------:R-:W-:Y:S01]  /*b2e0*/  LDSM.16.MT88.4 R12, [R51+0x1000] ;  /* 0x00100000330c783b */ /* 0x000fe20000004200 */
[----:B------:R-:W-:Y:S01]  /*b2f0*/  MUFU.EX2 R36, R36 ;  /* 0x0000002400247308 */ /* 0x000fe20000000800 */
[--C-:B------:R-:W-:Y:S01]  /*b300*/  FFMA.FTZ R164, R164, UR6, -R169.reuse ;  /* 0x00000006a4a47c23 */ /* 0x100fe200080108a9 */
[----:B--2---:R-:W-:Y:S01]  /*b310*/  FMNMX.FTZ R168, R2, R5, !PT ;  /* 0x0000000502a87209 */ /* 0x004fe20007810000 */
[----:B------:R-:W1:Y:S01]  /*b320*/  SHFL.BFLY PT, R4, R167, 0x1, 0x1f ;  /* 0x0c201f00a7047f89 */ /* 0x000e6200000e0000 */
[--C-:B------:R-:W-:Y:S01]  /*b330*/  FFMA.FTZ R67, R67, UR6, -R169.reuse ;  /* 0x0000000643437c23 */ /* 0x100fe200080108a9 */
[----:B------:R-:W-:Y:S01]  /*b340*/  FFMA.FTZ R66, R66, UR6, -R169 ;  /* 0x0000000642427c23 */ /* 0x000fe200080108a9 */
[----:B---3--:R-:W-:Y:S01]  /*b350*/  FMNMX.FTZ R165, R3, R165, !PT ;  /* 0x000000a503a57209 */ /* 0x008fe20007810000 */
[----:B------:R-:W2:Y:S01]  /*b360*/  SHFL.BFLY PT, R5, R168, 0x1, 0x1f ;  /* 0x0c201f00a8057f89 */ /* 0x000ea200000e0000 */
[----:B------:R-:W3:Y:S01]  /*b370*/  MUFU.EX2 R35, R35 ;  /* 0x0000002300237308 */ /* 0x000ee20000000800 */
[----:B----4-:R-:W-:-:S02]  /*b380*/  F2FP.F16.F32.PACK_AB R28, R37, R38 ;  /* 0x00000026251c723e */ /* 0x010fc400000000ff */
[C---:B------:R-:W-:Y:S01]  /*b390*/  FMUL.FTZ R57, R165.reuse, UR6 ;  /* 0x00000006a5397c20 */ /* 0x040fe20008410000 */
[----:B------:R-:W-:Y:S01]  /*b3a0*/  FSETP.NEU.FTZ.AND P0, PT, R165, -INF , PT ;  /* 0xff800000a500780b */ /* 0x000fe20003f1d000 */
[----:B------:R-:W-:Y:S01]  /*b3b0*/  LDSM.16.MT88.4 R8, [R51+0x2000] ;  /* 0x002000003308783b */ /* 0x000fe20000004200 */
[----:B------:R-:W-:Y:S02]  /*b3c0*/  IADD3 R232, PT, PT, R216, -0x4, RZ ;  /* 0xfffffffcd8e87810 */ /* 0x000fe40007ffe0ff */
[----:B------:R-:W-:Y:S01]  /*b3d0*/  FSEL R57, R57, RZ, P0 ;  /* 0x000000ff39397208 */ /* 0x000fe20000000000 */
[----:B------:R-:W4:Y:S04]  /*b3e0*/  MUFU.EX2 R42, R42 ;  /* 0x0000002a002a7308 */ /* 0x000f280000000800 */
[--C-:B------:R-:W-:Y:S01]  /*b3f0*/  FFMA.FTZ R2, R6, UR6, -R57.reuse ;  /* 0x0000000606027c23 */ /* 0x100fe20008010839 */
[----:B------:R-:W-:Y:S01]  /*b400*/  FSEL R6, R165, RZ, P0 ;  /* 0x000000ffa5067208 */ /* 0x000fe20000000000 */
[--C-:B------:R-:W-:Y:S01]  /*b410*/  FFMA.FTZ R40, R7, UR6, -R57.reuse ;  /* 0x0000000607287c23 */ /* 0x100fe20008010839 */
[--C-:B------:R-:W-:Y:S01]  /*b420*/  FFMA.FTZ R34, R208, UR6, -R57.reuse ;  /* 0x00000006d0227c23 */ /* 0x100fe20008010839 */
[--C-:B------:R-:W-:Y:S01]  /*b430*/  FFMA.FTZ R3, R209, UR6, -R57.reuse ;  /* 0x00000006d1037c23 */ /* 0x100fe20008010839 */
[----:B---3--:R-:W-:Y:S01]  /*b440*/  F2FP.F16.F32.PACK_AB R30, R35, R36 ;  /* 0x00000024231e723e */ /* 0x008fe200000000ff */
[----:B------:R-:W-:Y:S01]  /*b450*/  FADD.FTZ R6, R240, -R6 ;  /* 0x80000006f0067221 */ /* 0x000fe20000010000 */
[----:B-1----:R-:W-:Y:S01]  /*b460*/  FMNMX.FTZ R167, R167, R4, !PT ;  /* 0x00000004a7a77209 */ /* 0x002fe20007810000 */
[----:B------:R-:W-:Y:S01]  /*b470*/  MUFU.EX2 R2, R2 ;  /* 0x0000000200027308 */ /* 0x000fe20000000800 */
[----:B------:R-:W-:Y:S01]  /*b480*/  FFMA.FTZ R180, R180, UR6, -R57 ;  /* 0x00000006b4b47c23 */ /* 0x000fe20008010839 */
[----:B--2---:R-:W-:Y:S01]  /*b490*/  FMNMX.FTZ R168, R168, R5, !PT ;  /* 0x00000005a8a87209 */ /* 0x004fe20007810000 */
[----:B------:R-:W-:Y:S01]  /*b4a0*/  FMUL.FTZ R41, R6, UR6 ;  /* 0x0000000606297c20 */ /* 0x000fe20008410000 */
[C---:B------:R-:W-:Y:S01]  /*b4b0*/  FMUL.FTZ R52, R167.reuse, UR6 ;  /* 0x00000006a7347c20 */ /* 0x040fe20008410000 */
[----:B------:R-:W1:Y:S01]  /*b4c0*/  LDSM.16.MT88.4 R4, [R218+0xb000] ;  /* 0x00b00000da04783b */ /* 0x000e620000004200 */
[C---:B------:R-:W-:Y:S01]  /*b4d0*/  FSETP.NEU.FTZ.AND P1, PT, R168.reuse, -INF , PT ;  /* 0xff800000a800780b */ /* 0x040fe20003f3d000 */
[C---:B------:R-:W-:Y:S01]  /*b4e0*/  FMUL.FTZ R48, R168.reuse, UR6 ;  /* 0x00000006a8307c20 */ /* 0x040fe20008410000 */
[----:B------:R-:W-:Y:S01]  /*b4f0*/  FSETP.NEU.FTZ.AND P0, PT, R167, -INF , PT ;  /* 0xff800000a700780b */ /* 0x000fe20003f1d000 */
[----:B------:R-:W-:Y:S01]  /*b500*/  MUFU.EX2 R34, R34 ;  /* 0x0000002200227308 */ /* 0x000fe20000000800 */
[----:B------:R-:W-:Y:S01]  /*b510*/  FSEL R61, R168, RZ, P1 ;  /* 0x000000ffa83d7208 */ /* 0x000fe20000800000 */
[-C--:B----4-:R-:W-:Y:S01]  /*b520*/  FMUL.FTZ R156, R156, R42.reuse ;  /* 0x0000002a9c9c7220 */ /* 0x090fe20000410000 */
[----:B------:R-:W-:Y:S01]  /*b530*/  FSEL R52, R52, RZ, P0 ;  /* 0x000000ff34347208 */ /* 0x000fe20000000000 */
[-C--:B------:R-:W-:Y:S01]  /*b540*/  FMUL.FTZ R157, R157, R42.reuse ;  /* 0x0000002a9d9d7220 */ /* 0x080fe20000410000 */
[----:B------:R-:W-:Y:S01]  /*b550*/  FSEL R63, R167, RZ, P0 ;  /* 0x000000ffa73f7208 */ /* 0x000fe20000000000 */
[----:B------:R-:W-:Y:S01]  /*b560*/  FADD.FTZ R61, R243, -R61 ;  /* 0x8000003df33d7221 */ /* 0x000fe20000010000 */
[----:B------:R-:W-:Y:S01]  /*b570*/  FSEL R48, R48, RZ, P1 ;  /* 0x000000ff30307208 */ /* 0x000fe20000800000 */
[--C-:B------:R-:W-:Y:S01]  /*b580*/  FFMA.FTZ R182, R56, UR6, -R52.reuse ;  /* 0x0000000638b67c23 */ /* 0x100fe20008010834 */
[----:B------:R-:W-:Y:S01]  /*b590*/  FFMA.FTZ R65, R58, UR6, -R52 ;  /* 0x000000063a417c23 */ /* 0x000fe20008010834 */
[----:B------:R-:W-:Y:S01]  /*b5a0*/  FADD.FTZ R63, R242, -R63 ;  /* 0x8000003ff23f7221 */ /* 0x000fe20000010000 */
[----:B------:R-:W2:Y:S01]  /*b5b0*/  MUFU.EX2 R3, R3 ;  /* 0x0000000300037308 */ /* 0x000ea20000000800 */
[--C-:B------:R-:W-:Y:S01]  /*b5c0*/  FFMA.FTZ R47, R206, UR6, -R48.reuse ;  /* 0x00000006ce2f7c23 */ /* 0x100fe20008010830 */
[----:B------:R-:W-:Y:S01]  /*b5d0*/  FFMA.FTZ R50, R49, UR6, -R48 ;  /* 0x0000000631327c23 */ /* 0x000fe20008010830 */
[----:B------:R-:W-:Y:S01]  /*b5e0*/  FFMA.FTZ R54, R53, UR6, -R52 ;  /* 0x0000000635367c23 */ /* 0x000fe20008010834 */
[--C-:B------:R-:W-:Y:S01]  /*b5f0*/  FFMA.FTZ R207, R207, UR6, -R48.reuse ;  /* 0x00000006cfcf7c23 */ /* 0x100fe20008010830 */
[----:B------:R-:W-:Y:S01]  /*b600*/  FFMA.FTZ R210, R210, UR6, -R48 ;  /* 0x00000006d2d27c23 */ /* 0x000fe20008010830 */
[----:B------:R-:W-:Y:S01]  /*b610*/  FFMA.FTZ R204, R204, UR6, -R52 ;  /* 0x00000006cccc7c23 */ /* 0x000fe20008010834 */
        /* <DEDUP_REMOVED lines=8> */
[----:B------:R-:W-:Y:S01]  /*b6a0*/  FMUL.FTZ R125, R125, R42 ;  /* 0x0000002a7d7d7220 */ /* 0x000fe20000410000 */
[----:B------:R-:W4:Y:S01]  /*b6b0*/  MUFU.EX2 R40, R40 ;  /* 0x0000002800287308 */ /* 0x000f220000000800 */
[----:B--2---:R-:W-:Y:S01]  /*b6c0*/  F2FP.F16.F32.PACK_AB R29, R3, R34 ;  /* 0x00000022031d723e */ /* 0x004fe200000000ff */
[-C--:B------:R-:W-:Y:S01]  /*b6d0*/  FMUL.FTZ R120, R120, R42.reuse ;  /* 0x0000002a78787220 */ /* 0x080fe20000410000 */
[-C--:B------:R-:W-:Y:S01]  /*b6e0*/  FMUL.FTZ R121, R121, R42.reuse ;  /* 0x0000002a79797220 */ /* 0x080fe20000410000 */
[-C--:B------:R-:W-:Y:S01]  /*b6f0*/  FMUL.FTZ R108, R108, R42.reuse ;  /* 0x0000002a6c6c7220 */ /* 0x080fe20000410000 */
[-C--:B------:R-:W-:Y:S01]  /*b700*/  FMUL.FTZ R109, R109, R42.reuse ;  /* 0x0000002a6d6d7220 */ /* 0x080fe20000410000 */
[-C--:B------:R-:W-:Y:S01]  /*b710*/  FMUL.FTZ R104, R104, R42.reuse ;  /* 0x0000002a68687220 */ /* 0x080fe20000410000 */
[-C--:B------:R-:W-:Y:S01]  /*b720*/  FMUL.FTZ R105, R105, R42.reuse ;  /* 0x0000002a69697220 */ /* 0x080fe20000410000 */
[----:B------:R-:W2:Y:S01]  /*b730*/  MUFU.EX2 R41, R41 ;  /* 0x0000002900297308 */ /* 0x000ea20000000800 */
[----:B---3--:R-:W-:Y:S01]  /*b740*/  FMUL.FTZ R182, R61, UR6 ;  /* 0x000000063db67c20 */ /* 0x008fe20008410000 */
[-C--:B------:R-:W-:Y:S01]  /*b750*/  FMUL.FTZ R72, R72, R42.reuse ;  /* 0x0000002a48487220 */ /* 0x080fe20000410000 */
[-C--:B------:R-:W-:Y:S01]  /*b760*/  FMUL.FTZ R73, R73, R42.reuse ;  /* 0x0000002a49497220 */ /* 0x080fe20000410000 */
[-C--:B------:R-:W-:Y:S01]  /*b770*/  FMUL.FTZ R76, R76, R42.reuse ;  /* 0x0000002a4c4c7220 */ /* 0x080fe20000410000 */
[-C--:B------:R-:W-:Y:S01]  /*b780*/  FMUL.FTZ R77, R77, R42.reuse ;  /* 0x0000002a4d4d7220 */ /* 0x080fe20000410000 */
[-C--:B------:R-:W-:Y:S01]  /*b790*/  FMUL.FTZ R88, R88, R42.reuse ;  /* 0x0000002a58587220 */ /* 0x080fe20000410000 */
[----:B------:R-:W-:Y:S01]  /*b7a0*/  FMUL.FTZ R89, R89, R42 ;  /* 0x0000002a59597220 */ /* 0x000fe20000410000 */
[----:B------:R3:W-:Y:S01]  /*b7b0*/  MUFU.EX2 R61, R65 ;  /* 0x00000041003d7308 */ /* 0x0007e20000000800 */
[----:B----4-:R-:W-:Y:S01]  /*b7c0*/  F2FP.F16.F32.PACK_AB R31, R40, R2 ;  /* 0x00000002281f723e */ /* 0x010fe200000000ff */
[-C--:B------:R-:W-:Y:S01]  /*b7d0*/  FMUL.FTZ R92, R92, R42.reuse ;  /* 0x0000002a5c5c7220 */ /* 0x080fe20000410000 */
[-C--:B------:R-:W-:Y:S01]  /*b7e0*/  FMUL.FTZ R93, R93, R42.reuse ;  /* 0x0000002a5d5d7220 */ /* 0x080fe20000410000 */
        /* <DEDUP_REMOVED lines=13> */
[----:B---3--:R-:W-:Y:S01]  /*b8c0*/  FMUL.FTZ R65, R63, UR6 ;  /* 0x000000063f417c20 */ /* 0x008fe20008410000 */
        /* <DEDUP_REMOVED lines=23> */
[--C-:B------:R-:W-:Y:S01]  /*ba40*/  FFMA.FTZ R190, R190, UR6, -R52.reuse ;  /* 0x00000006bebe7c23 */ /* 0x100fe20008010834 */
[--C-:B------:R-:W-:Y:S01]  /*ba50*/  FFMA.FTZ R191, R191, UR6, -R52.reuse ;  /* 0x00000006bfbf7c23 */ /* 0x100fe20008010834 */
[--C-:B------:R-:W-:Y:S01]  /*ba60*/  FFMA.FTZ R193, R203, UR6, -R52.reuse ;  /* 0x00000006cbc17c23 */ /* 0x100fe20008010834 */
[----:B------:R-:W-:Y:S01]  /*ba70*/  FFMA.FTZ R195, R195, UR6, -R52 ;  /* 0x00000006c3c37c23 */ /* 0x000fe20008010834 */
[C---:B------:R-:W-:Y:S01]  /*ba80*/  HMMA.16816.F32 R152, R28.reuse, R26, R152 ;  /* 0x0000001a1c98723c */ /* 0x040fe20000001898 */
[--C-:B------:R-:W-:Y:S01]  /*ba90*/  FFMA.FTZ R197, R197, UR6, -R57.reuse ;  /* 0x00000006c5c57c23 */ /* 0x100fe20008010839 */
[--C-:B------:R-:W-:Y:S01]  /*baa0*/  FFMA.FTZ R198, R198, UR6, -R57.reuse ;  /* 0x00000006c6c67c23 */ /* 0x100fe20008010839 */
[----:B------:R-:W-:Y:S01]  /*bab0*/  MUFU.EX2 R56, R204 ;  /* 0x000000cc00387308 */ /* 0x000fe20000000800 */
[--C-:B------:R-:W-:Y:S01]  /*bac0*/  FFMA.FTZ R196, R196, UR6, -R57.reuse ;  /* 0x00000006c4c47c23 */ /* 0x100fe20008010839 */
[--C-:B------:R-:W-:Y:S01]  /*bad0*/  FFMA.FTZ R194, R194, UR6, -R57.reuse ;  /* 0x00000006c2c27c23 */ /* 0x100fe20008010839 */
[--C-:B------:R-:W-:Y:S01]  /*bae0*/  FFMA.FTZ R192, R192, UR6, -R48.reuse ;  /* 0x00000006c0c07c23 */ /* 0x100fe20008010830 */
[--C-:B------:R-:W-:Y:S01]  /*baf0*/  FFMA.FTZ R176, R176, UR6, -R48.reuse ;  /* 0x00000006b0b07c23 */ /* 0x100fe20008010830 */
[C---:B------:R-:W-:Y:S01]  /*bb00*/  HMMA.16816.F32 R140, R28.reuse, R20, R140 ;  /* 0x000000141c8c723c */ /* 0x040fe2000000188c */
[--C-:B------:R-:W-:Y:S01]  /*bb10*/  FFMA.FTZ R175, R175, UR6, -R48.reuse ;  /* 0x00000006afaf7c23 */ /* 0x100fe20008010830 */
[----:B------:R-:W-:Y:S01]  /*bb20*/  FFMA.FTZ R171, R171, UR6, -R48 ;  /* 0x00000006abab7c23 */ /* 0x000fe20008010830 */
[----:B------:R-:W2:Y:S01]  /*bb30*/  MUFU.EX2 R63, R182 ;  /* 0x000000b6003f7308 */ /* 0x000ea20000000800 */
[--C-:B------:R-:W-:Y:S01]  /*bb40*/  FFMA.FTZ R187, R187, UR6, -R52.reuse ;  /* 0x00000006bbbb7c23 */ /* 0x100fe20008010834 */
[--C-:B------:R-:W-:Y:S01]  /*bb50*/  FFMA.FTZ R184, R184, UR6, -R52.reuse ;  /* 0x00000006b8b87c23 */ /* 0x100fe20008010834 */
[--C-:B------:R-:W-:Y:S01]  /*bb60*/  FFMA.FTZ R183, R183, UR6, -R52.reuse ;  /* 0x00000006b7b77c23 */ /* 0x100fe20008010834 */
[----:B------:R-:W-:Y:S01]  /*bb70*/  FFMA.FTZ R181, R181, UR6, -R52 ;  /* 0x00000006b5b57c23 */ /* 0x000fe20008010834 */
[C---:B------:R-:W-:Y:S01]  /*bb80*/  HMMA.16816.F32 R136, R28.reuse, R22, R136 ;  /* 0x000000161c88723c */ /* 0x040fe20000001888 */
[----:B------:R-:W-:Y:S01]  /*bb90*/  FFMA.FTZ R38, R234, R42, R38 ;  /* 0x0000002aea267223 */ /* 0x000fe20000010026 */
[----:B------:R-:W-:Y:S01]  /*bba0*/  FFMA.FTZ R34, R233, R41, R34 ;  /* 0x00000029e9227223 */ /* 0x000fe20000010022 */
[----:B------:R-:W3:Y:S01]  /*bbb0*/  MUFU.EX2 R65, R65 ;  /* 0x0000004100417308 */ /* 0x000ee20000000800 */
[--C-:B------:R-:W-:Y:S01]  /*bbc0*/  FFMA.FTZ R64, R64, UR6, -R57.reuse ;  /* 0x0000000640407c23 */ /* 0x100fe20008010839 */
[--C-:B------:R-:W-:Y:S01]  /*bbd0*/  FFMA.FTZ R62, R62, UR6, -R57.reuse ;  /* 0x000000063e3e7c23 */ /* 0x100fe20008010839 */
[--C-:B------:R-:W-:Y:S01]  /*bbe0*/  FFMA.FTZ R60, R60, UR6, -R57.reuse ;  /* 0x000000063c3c7c23 */ /* 0x100fe20008010839 */
[--C-:B------:R-:W-:Y:S01]  /*bbf0*/  FFMA.FTZ R55, R55, UR6, -R57.reuse ;  /* 0x0000000637377c23 */ /* 0x100fe20008010839 */
[C---:B------:R-:W-:Y:S01]  /*bc00*/  HMMA.16816.F32 R124, R28.reuse, R16, R124 ;  /* 0x000000101c7c723c */ /* 0x040fe2000000187c */
[----:B------:R-:W-:Y:S01]  /*bc10*/  FADD.FTZ R38, R37, R38 ;  /* 0x0000002625267221 */ /* 0x000fe20000010000 */
[----:B------:R-:W-:Y:S01]  /*bc20*/  FADD.FTZ R34, R3, R34 ;  /* 0x0000002203227221 */ /* 0x000fe20000010000 */
[----:B------:R-:W4:Y:S01]  /*bc30*/  MUFU.EX2 R174, R174 ;  /* 0x000000ae00ae7308 */ /* 0x000f220000000800 */
        /* <DEDUP_REMOVED lines=8> */
[-C--:B---3--:R-:W-:Y:S01]  /*bcc0*/  FMUL.FTZ R162, R162, R65.reuse ;  /* 0x00000041a2a27220 */ /* 0x088fe20000410000 */
        /* <DEDUP_REMOVED lines=49> */
[----:B------:R-:W-:Y:S01]  /*bfe0*/  FFMA.FTZ R182, R205, UR6, -R57 ;  /* 0x00000006cdb67c23 */ /* 0x000fe20008010839 */
[----:B------:R-:W-:Y:S01]  /*bff0*/  F2FP.F16.F32.PACK_AB R31, R61, R58 ;  /* 0x0000003a3d1f723e */ /* 0x000fe200000000ff */
[----:B------:R-:W1:Y:S01]  /*c000*/  MUFU.EX2 R173, R173 ;  /* 0x000000ad00ad7308 */ /* 0x000e620000000800 */
[----:B------:R-:W-:Y:S01]  /*c010*/  FFMA.FTZ R47, R237, R63, R47 ;  /* 0x0000003fed2f7223 */ /* 0x000fe2000001002f */
[----:B------:R-:W-:Y:S01]  /*c020*/  FFMA.FTZ R54, R236, R65, R54 ;  /* 0x00000041ec367223 */ /* 0x000fe20000010036 */
[----:B------:R-:W-:Y:S01]  /*c030*/  FADD.FTZ R38, R36, R38 ;  /* 0x0000002624267221 */ /* 0x000fe20000010000 */
[----:B------:R-:W-:Y:S01]  /*c040*/  FADD.FTZ R34, R2, R34 ;  /* 0x0000002202227221 */ /* 0x000fe20000010000 */
[----:B------:R-:W-:Y:S01]  /*c050*/  FADD.FTZ R47, R49, R47 ;  /* 0x0000002f312f7221 */ /* 0x000fe20000010000 */
[C---:B------:R-:W-:Y:S01]  /*c060*/  HMMA.16816.F32 R160, R28.reuse, R24, R160 ;  /* 0x000000181ca0723c */ /* 0x040fe200000018a0 */
[----:B------:R-:W-:Y:S01]  /*c070*/  FADD.FTZ R54, R56, R54 ;  /* 0x0000003638367221 */ /* 0x000fe20000010000 */
[----:B------:R-:W-:Y:S01]  /*c080*/  MUFU.EX2 R178, R178 ;  /* 0x000000b200b27308 */ /* 0x000fe20000000800 */
[----:B------:R-:W-:Y:S01]  /*c090*/  FADD.FTZ R47, R50, R47 ;  /* 0x0000002f322f7221 */ /* 0x000fe20000010000 */
[----:B------:R-:W-:Y:S01]  /*c0a0*/  FFMA.FTZ R59, R59, UR6, -R48 ;  /* 0x000000063b3b7c23 */ /* 0x000fe20008010830 */
[----:B------:R-:W-:Y:S01]  /*c0b0*/  FADD.FTZ R54, R58, R54 ;  /* 0x000000363a367221 */ /* 0x000fe20000010000 */
[--C-:B------:R-:W-:Y:S01]  /*c0c0*/  FFMA.FTZ R39, R39, UR6, -R48.reuse ;  /* 0x0000000627277c23 */ /* 0x100fe20008010830 */
[--C-:B------:R-:W-:Y:S01]  /*c0d0*/  FFMA.FTZ R33, R33, UR6, -R48.reuse ;  /* 0x0000000621217c23 */ /* 0x100fe20008010830 */
[C---:B------:R-:W-:Y:S01]  /*c0e0*/  HMMA.16816.F32 R148, R28.reuse, R26, R148 ;  /* 0x0000001a1c94723c */ /* 0x040fe20000001894 */
[----:B------:R-:W2:Y:S01]  /*c0f0*/  LDSM.16.MT88.4 R24, [R218+0x9400] ;  /* 0x00940000da18783b */ /* 0x000ea20000004200 */
[----:B------:R-:W-:Y:S01]  /*c100*/  MUFU.EX2 R177, R177 ;  /* 0x000000b100b17308 */ /* 0x000fe20000000800 */
[----:B------:R-:W-:Y:S01]  /*c110*/  FFMA.FTZ R32, R32, UR6, -R48 ;  /* 0x0000000620207c23 */ /* 0x000fe20008010830 */
[--C-:B------:R-:W-:Y:S01]  /*c120*/  FFMA.FTZ R46, R46, UR6, -R52.reuse ;  /* 0x000000062e2e7c23 */ /* 0x100fe20008010834 */
[--C-:B------:R-:W-:Y:S01]  /*c130*/  FFMA.FTZ R45, R45, UR6, -R52.reuse ;  /* 0x000000062d2d7c23 */ /* 0x100fe20008010834 */
[--C-:B------:R-:W-:Y:S01]  /*c140*/  FFMA.FTZ R44, R44, UR6, -R52.reuse ;  /* 0x000000062c2c7c23 */ /* 0x100fe20008010834 */
[----:B------:R-:W-:Y:S01]  /*c150*/  FFMA.FTZ R43, R43, UR6, -R52 ;  /* 0x000000062b2b7c23 */ /* 0x000fe20008010834 */
[----:B------:R-:W-:Y:S01]  /*c160*/  HMMA.16816.F32 R144, R28, R20, R144 ;  /* 0x000000141c90723c */ /* 0x000fe20000001890 */
[----:B------:R-:W-:Y:S01]  /*c170*/  FADD.FTZ R47, R53, R47 ;  /* 0x0000002f352f7221 */ /* 0x000fe20000010000 */
[----:B------:R-:W3:Y:S01]  /*c180*/  MUFU.EX2 R180, R180 ;  /* 0x000000b400b47308 */ /* 0x000ee20000000800 */
[----:B------:R-:W-:Y:S01]  /*c190*/  FADD.FTZ R54, R61, R54 ;  /* 0x000000363d367221 */ /* 0x000fe20000010000 */
[----:B------:R-:W-:Y:S01]  /*c1a0*/  FADD.FTZ R38, R35, R38 ;  /* 0x0000002623267221 */ /* 0x000fe20000010000 */
[----:B------:R-:W-:-:S03]  /*c1b0*/  FADD.FTZ R34, R40, R34 ;  /* 0x0000002228227221 */ /* 0x000fc60000010000 */
[----:B------:R-:W-:Y:S01]  /*c1c0*/  HMMA.16816.F32 R132, R28, R22, R132 ;  /* 0x000000161c84723c */ /* 0x000fe20000001884 */
[----:B------:R-:W5:Y:S01]  /*c1d0*/  LDSM.16.MT88.4 R20, [R51+0x400] ;  /* 0x000400003314783b */ /* 0x000f620000004200 */
[----:B------:R-:W2:Y:S01]  /*c1e0*/  MUFU.EX2 R179, R179 ;  /* 0x000000b300b37308 */ /* 0x000ea20000000800 */
[----:B----4-:R-:W-:-:S04]  /*c1f0*/  FADD.FTZ R38, R174, R38 ;  /* 0x00000026ae267221 */ /* 0x010fc80000010000 */
[----:B-1----:R-:W-:Y:S01]  /*c200*/  FADD.FTZ R38, R173, R38 ;  /* 0x00000026ad267221 */ /* 0x002fe20000010000 */
[----:B------:R-:W-:Y:S02]  /*c210*/  HMMA.16816.F32 R128, R28, R16, R128 ;  /* 0x000000101c80723c */ /* 0x000fe40000001880 */
[----:B------:R-:W1:Y:S01]  /*c220*/  MUFU.EX2 R182, R182 ;  /* 0x000000b600b67308 */ /* 0x000e620000000800 */
[----:B---3--:R-:W-:Y:S01]  /*c230*/  FADD.FTZ R34, R180, R34 ;  /* 0x00000022b4227221 */ /* 0x008fe20000010000 */
[----:B------:R-:W-:-:S04]  /*c240*/  FADD.FTZ R38, R178, R38 ;  /* 0x00000026b2267221 */ /* 0x000fc80000010000 */
[----:B------:R-:W-:Y:S01]  /*c250*/  HMMA.16816.F32 R116, R28, R18, R116 ;  /* 0x000000121c74723c */ /* 0x000fe20000001874 */
[----:B------:R-:W3:Y:S01]  /*c260*/  LDSM.16.MT88.4 R16, [R218+0xa400] ;  /* 0x00a40000da10783b */ /* 0x000ee20000004200 */
[----:B------:R-:W4:Y:S01]  /*c270*/  MUFU.EX2 R185, R185 ;  /* 0x000000b900b97308 */ /* 0x000f220000000800 */
[----:B--2---:R-:W-:Y:S01]  /*c280*/  FADD.FTZ R34, R179, R34 ;  /* 0x00000022b3227221 */ /* 0x004fe20000010000 */
[----:B------:R-:W-:-:S04]  /*c290*/  FADD.FTZ R38, R177, R38 ;  /* 0x00000026b1267221 */ /* 0x000fc80000010000 */
[----:B------:R-:W-:Y:S02]  /*c2a0*/  HMMA.16816.F32 R112, R28, R12, R112 ;  /* 0x0000000c1c70723c */ /* 0x000fe40000001870 */
[----:B------:R-:W2:Y:S01]  /*c2b0*/  MUFU.EX2 R172, R172 ;  /* 0x000000ac00ac7308 */ /* 0x000ea20000000800 */
[----:B-1----:R-:W-:-:S05]  /*c2c0*/  FADD.FTZ R34, R182, R34 ;  /* 0x00000022b6227221 */ /* 0x002fca0000010000 */
[----:B------:R-:W-:Y:S01]  /*c2d0*/  HMMA.16816.F32 R100, R28, R14, R100 ;  /* 0x0000000e1c64723c */ /* 0x000fe20000001864 */
[----:B------:R-:W1:Y:S01]  /*c2e0*/  LDSM.16.MT88.4 R12, [R51+0x1400] ;  /* 0x00140000330c783b */ /* 0x000e620000004200 */
[----:B------:R-:W5:Y:S01]  /*c2f0*/  MUFU.EX2 R186, R186 ;  /* 0x000000ba00ba7308 */ /* 0x000f620000000800 */
[----:B----4-:R-:W-:-:S05]  /*c300*/  FADD.FTZ R34, R185, R34 ;  /* 0x00000022b9227221 */ /* 0x010fca0000010000 */
[----:B------:R-:W-:Y:S02]  /*c310*/  HMMA.16816.F32 R68, R28, R4, R68 ;  /* 0x000000041c44723c */ /* 0x000fe40000001844 */
[----:B------:R-:W4:Y:S01]  /*c320*/  MUFU.EX2 R188, R188 ;  /* 0x000000bc00bc7308 */ /* 0x000f220000000800 */
[----:B--2---:R-:W-:-:S05]  /*c330*/  FADD.FTZ R47, R172, R47 ;  /* 0x0000002fac2f7221 */ /* 0x004fca0000010000 */
[----:B------:R-:W-:Y:S01]  /*c340*/  HMMA.16816.F32 R80, R28, R6, R80 ;  /* 0x000000061c50723c */ /* 0x000fe20000001850 */
[----:B------:R-:W-:Y:S01]  /*c350*/  LDSM.16.MT88.4 R4, [R51+0x2400] ;  /* 0x002400003304783b */ /* 0x000fe20000004200 */
[----:B------:R-:W2:Y:S01]  /*c360*/  MUFU.EX2 R189, R189 ;  /* 0x000000bd00bd7308 */ /* 0x000ea20000000800 */
[----:B-----5:R-:W-:-:S05]  /*c370*/  FADD.FTZ R47, R186, R47 ;  /* 0x0000002fba2f7221 */ /* 0x020fca0000010000 */
[----:B------:R-:W-:Y:S02]  /*c380*/  HMMA.16816.F32 R84, R28, R8, R84 ;  /* 0x000000081c54723c */ /* 0x000fe40000001854 */
[----:B------:R-:W5:Y:S01]  /*c390*/  MUFU.EX2 R190, R190 ;  /* 0x000000be00be7308 */ /* 0x000f620000000800 */
[----:B----4-:R-:W-:-:S05]  /*c3a0*/  FADD.FTZ R47, R188, R47 ;  /* 0x0000002fbc2f7221 */ /* 0x010fca0000010000 */
[----:B------:R-:W-:Y:S01]  /*c3b0*/  HMMA.16816.F32 R96, R28, R10, R96 ;  /* 0x0000000a1c60723c */ /* 0x000fe20000001860 */
[----:B------:R-:W4:Y:S01]  /*c3c0*/  LDSM.16.MT88.4 R8, [R218+0xb400] ;  /* 0x00b40000da08783b */ /* 0x000f220000004200 */
[----:B------:R-:W3:Y:S01]  /*c3d0*/  MUFU.EX2 R191, R191 ;  /* 0x000000bf00bf7308 */ /* 0x000ee20000000800 */
[----:B------:R-:W-:Y:S01]  /*c3e0*/  F2FP.F16.F32.PACK_AB R28, R173, R174 ;  /* 0x000000aead1c723e */ /* 0x000fe200000000ff */
[----:B--2---:R-:W-:Y:S01]  /*c3f0*/  FADD.FTZ R47, R189, R47 ;  /* 0x0000002fbd2f7221 */ /* 0x004fe20000010000 */
[----:B------:R-:W-:Y:S02]  /*c400*/  F2FP.F16.F32.PACK_AB R29, R179, R180 ;  /* 0x000000b4b31d723e */ /* 0x000fe400000000ff */
[----:B------:R-:W-:Y:S02]  /*c410*/  F2FP.F16.F32.PACK_AB R30, R177, R178 ;  /* 0x000000b2b11e723e */ /* 0x000fe400000000ff */
[----:B------:R-:W-:Y:S01]  /*c420*/  F2FP.F16.F32.PACK_AB R31, R185, R182 ;  /* 0x000000b6b91f723e */ /* 0x000fe200000000ff */
[----:B------:R-:W2:Y:S01]  /*c430*/  MUFU.EX2 R193, R193 ;  /* 0x000000c100c17308 */ /* 0x000ea20000000800 */
[----:B-----5:R-:W-:-:S05]  /*c440*/  FADD.FTZ R54, R190, R54 ;  /* 0x00000036be367221 */ /* 0x020fca0000010000 */
[----:B------:R-:W-:Y:S02]  /*c450*/  HMMA.16816.F32 R156, R28, R24, R156 ;  /* 0x000000181c9c723c */ /* 0x000fe4000000189c */
[----:B------:R-:W5:Y:S01]  /*c460*/  MUFU.EX2 R195, R195 ;  /* 0x000000c300c37308 */ /* 0x000f620000000800 */
[----:B---3--:R-:W-:-:S05]  /*c470*/  FADD.FTZ R54, R191, R54 ;  /* 0x00000036bf367221 */ /* 0x008fca0000010000 */
[----:B------:R-:W-:Y:S02]  /*c480*/  HMMA.16816.F32 R152, R28, R26, R152 ;  /* 0x0000001a1c98723c */ /* 0x000fe40000001898 */
[----:B------:R-:W3:Y:S01]  /*c490*/  MUFU.EX2 R202, R202 ;  /* 0x000000ca00ca7308 */ /* 0x000ee20000000800 */
[----:B--2---:R-:W-:-:S05]  /*c4a0*/  FADD.FTZ R54, R193, R54 ;  /* 0x00000036c1367221 */ /* 0x004fca0000010000 */
[----:B------:R-:W-:Y:S02]  /*c4b0*/  HMMA.16816.F32 R140, R28, R20, R140 ;  /* 0x000000141c8c723c */ /* 0x000fe4000000188c */
        /* <DEDUP_REMOVED lines=11> */
[----:B-1----:R-:W-:Y:S02]  /*c570*/  HMMA.16816.F32 R108, R28, R12, R108 ;  /* 0x0000000c1c6c723c */ /* 0x002fe4000000186c */
[----:B------:R-:W1:Y:S01]  /*c580*/  MUFU.EX2 R198, R198 ;  /* 0x000000c600c67308 */ /* 0x000e620000000800 */
[----:B---3--:R-:W-:-:S05]  /*c590*/  FADD.FTZ R38, R199, R38 ;  /* 0x00000026c7267221 */ /* 0x008fca0000010000 */
[----:B------:R-:W-:Y:S02]  /*c5a0*/  HMMA.16816.F32 R104, R28, R14, R104 ;  /* 0x0000000e1c68723c */ /* 0x000fe40000001868 */
[----:B------:R-:W3:Y:S01]  /*c5b0*/  MUFU.EX2 R196, R196 ;  /* 0x000000c400c47308 */ /* 0x000ee20000000800 */
[----:B--2---:R-:W-:-:S05]  /*c5c0*/  FADD.FTZ R34, R197, R34 ;  /* 0x00000022c5227221 */ /* 0x004fca0000010000 */
[----:B----4-:R-:W-:Y:S02]  /*c5d0*/  HMMA.16816.F32 R72, R28, R8, R72 ;  /* 0x000000081c48723c */ /* 0x010fe40000001848 */
[----:B------:R-:W2:Y:S01]  /*c5e0*/  MUFU.EX2 R194, R194 ;  /* 0x000000c200c27308 */ /* 0x000ea20000000800 */
[----:B-1----:R-:W-:-:S05]  /*c5f0*/  FADD.FTZ R34, R198, R34 ;  /* 0x00000022c6227221 */ /* 0x002fca0000010000 */
[----:B------:R-:W-:Y:S02]  /*c600*/  HMMA.16816.F32 R76, R28, R10, R76 ;  /* 0x0000000a1c4c723c */ /* 0x000fe4000000184c */
[----:B------:R-:W1:Y:S01]  /*c610*/  MUFU.EX2 R192, R192 ;  /* 0x000000c000c07308 */ /* 0x000e620000000800 */
[----:B---3--:R-:W-:-:S05]  /*c620*/  FADD.FTZ R34, R196, R34 ;  /* 0x00000022c4227221 */ /* 0x008fca0000010000 */
[----:B------:R-:W-:Y:S02]  /*c630*/  HMMA.16816.F32 R88, R28, R4, R88 ;  /* 0x000000041c58723c */ /* 0x000fe40000001858 */
[----:B------:R-:W3:Y:S01]  /*c640*/  MUFU.EX2 R176, R176 ;  /* 0x000000b000b07308 */ /* 0x000ee20000000800 */
[----:B--2---:R-:W-:-:S05]  /*c650*/  FADD.FTZ R34, R194, R34 ;  /* 0x00000022c2227221 */ /* 0x004fca0000010000 */
[----:B------:R-:W-:Y:S01]  /*c660*/  HMMA.16816.F32 R92, R28, R6, R92 ;  /* 0x000000061c5c723c */ /* 0x000fe2000000185c */
[----:B------:R-:W-:Y:S01]  /*c670*/  F2FP.F16.F32.PACK_AB R28, R186, R172 ;  /* 0x000000acba1c723e */ /* 0x000fe200000000ff */
[----:B------:R-:W2:Y:S01]  /*c680*/  MUFU.EX2 R175, R175 ;  /* 0x000000af00af7308 */ /* 0x000ea20000000800 */
[----:B------:R-:W-:Y:S01]  /*c690*/  F2FP.F16.F32.PACK_AB R29, R191, R190 ;  /* 0x000000bebf1d723e */ /* 0x000fe200000000ff */
[----:B-1----:R-:W-:Y:S01]  /*c6a0*/  FADD.FTZ R47, R192, R47 ;  /* 0x0000002fc02f7221 */ /* 0x002fe20000010000 */
[----:B------:R-:W-:Y:S02]  /*c6b0*/  F2FP.F16.F32.PACK_AB R30, R189, R188 ;  /* 0x000000bcbd1e723e */ /* 0x000fe400000000ff */
[----:B------:R-:W-:-:S03]  /*c6c0*/  F2FP.F16.F32.PACK_AB R31, R195, R193 ;  /* 0x000000c1c31f723e */ /* 0x000fc600000000ff */
[----:B------:R-:W1:Y:S01]  /*c6d0*/  MUFU.EX2 R171, R171 ;  /* 0x000000ab00ab7308 */ /* 0x000e620000000800 */
[----:B---3--:R-:W-:-:S03]  /*c6e0*/  FADD.FTZ R47, R176, R47 ;  /* 0x0000002fb02f7221 */ /* 0x008fc60000010000 */
[----:B------:R-:W-:Y:S04]  /*c6f0*/  HMMA.16816.F32 R160, R28, R24, R160 ;  /* 0x000000181ca0723c */ /* 0x000fe800000018a0 */
[----:B------:R-:W3:Y:S01]  /*c700*/  MUFU.EX2 R187, R187 ;  /* 0x000000bb00bb7308 */ /* 0x000ee20000000800 */
[----:B--2---:R-:W-:-:S03]  /*c710*/  FADD.FTZ R47, R175, R47 ;  /* 0x0000002faf2f7221 */ /* 0x004fc60000010000 */
[----:B------:R-:W-:Y:S01]  /*c720*/  HMMA.16816.F32 R148, R28, R26, R148 ;  /* 0x0000001a1c94723c */ /* 0x000fe20000001894 */
[----:B------:R-:W2:Y:S03]  /*c730*/  LDSM.16.MT88.4 R24, [R218+0x9800] ;  /* 0x00980000da18783b */ /* 0x000ea60000004200 */
[----:B------:R-:W4:Y:S01]  /*c740*/  MUFU.EX2 R184, R184 ;  /* 0x000000b800b87308 */ /* 0x000f220000000800 */
[----:B-1----:R-:W-:-:S03]  /*c750*/  FADD.FTZ R47, R171, R47 ;  /* 0x0000002fab2f7221 */ /* 0x002fc60000010000 */
[----:B------:R-:W-:Y:S04]  /*c760*/  HMMA.16816.F32 R144, R28, R20, R144 ;  /* 0x000000141c90723c */ /* 0x000fe80000001890 */
[----:B------:R-:W1:Y:S01]  /*c770*/  MUFU.EX2 R183, R183 ;  /* 0x000000b700b77308 */ /* 0x000e620000000800 */
[----:B---3--:R-:W-:-:S03]  /*c780*/  FADD.FTZ R54, R187, R54 ;  /* 0x00000036bb367221 */ /* 0x008fc60000010000 */
[----:B------:R-:W-:Y:S01]  /*c790*/  HMMA.16816.F32 R132, R28, R22, R132 ;  /* 0x000000161c84723c */ /* 0x000fe20000001884 */
[----:B------:R-:W3:Y:S03]  /*c7a0*/  LDSM.16.MT88.4 R20, [R51+0x800] ;  /* 0x000800003314783b */ /* 0x000ee60000004200 */
[----:B------:R-:W5:Y:S01]  /*c7b0*/  MUFU.EX2 R181, R181 ;  /* 0x000000b500b57308 */ /* 0x000f620000000800 */
[----:B----4-:R-:W-:-:S03]  /*c7c0*/  FADD.FTZ R54, R184, R54 ;  /* 0x00000036b8367221 */ /* 0x010fc60000010000 */
[----:B------:R-:W-:Y:S04]  /*c7d0*/  HMMA.16816.F32 R128, R28, R16, R128 ;  /* 0x000000101c80723c */ /* 0x000fe80000001880 */
[----:B------:R-:W4:Y:S01]  /*c7e0*/  MUFU.EX2 R170, R170 ;  /* 0x000000aa00aa7308 */ /* 0x000f220000000800 */
[----:B-1----:R-:W-:-:S03]  /*c7f0*/  FADD.FTZ R54, R183, R54 ;  /* 0x00000036b7367221 */ /* 0x002fc60000010000 */
[----:B------:R-:W-:Y:S01]  /*c800*/  HMMA.16816.F32 R116, R28, R18, R116 ;  /* 0x000000121c74723c */ /* 0x000fe20000001874 */
[----:B------:R-:W1:Y:S03]  /*c810*/  LDSM.16.MT88.4 R16, [R218+0xa800] ;  /* 0x00a80000da10783b */ /* 0x000e660000004200 */
[----:B------:R-:W2:Y:S01]  /*c820*/  MUFU.EX2 R164, R164 ;  /* 0x000000a400a47308 */ /* 0x000ea20000000800 */
[----:B-----5:R-:W-:-:S03]  /*c830*/  FADD.FTZ R54, R181, R54 ;  /* 0x00000036b5367221 */ /* 0x020fc60000010000 */
[----:B------:R-:W-:Y:S04]  /*c840*/  HMMA.16816.F32 R112, R28, R12, R112 ;  /* 0x0000000c1c70723c */ /* 0x000fe80000001870 */
[----:B------:R-:W5:Y:S01]  /*c850*/  MUFU.EX2 R67, R67 ;  /* 0x0000004300437308 */ /* 0x000f620000000800 */
[----:B----4-:R-:W-:-:S03]  /*c860*/  FADD.FTZ R38, R170, R38 ;  /* 0x00000026aa267221 */ /* 0x010fc60000010000 */
[----:B------:R-:W-:Y:S01]  /*c870*/  HMMA.16816.F32 R100, R28, R14, R100 ;  /* 0x0000000e1c64723c */ /* 0x000fe20000001864 */
[----:B------:R-:W4:Y:S03]  /*c880*/  LDSM.16.MT88.4 R12, [R51+0x1800] ;  /* 0x00180000330c783b */ /* 0x000f260000004200 */
[----:B------:R-:W3:Y:S01]  /*c890*/  MUFU.EX2 R66, R66 ;  /* 0x0000004200427308 */ /* 0x000ee20000000800 */
[----:B--2---:R-:W-:-:S03]  /*c8a0*/  FADD.FTZ R38, R164, R38 ;  /* 0x00000026a4267221 */ /* 0x004fc60000010000 */
[----:B------:R-:W-:Y:S04]  /*c8b0*/  HMMA.16816.F32 R68, R28, R8, R68 ;  /* 0x000000081c44723c */ /* 0x000fe80000001844 */
[----:B------:R-:W2:Y:S01]  /*c8c0*/  MUFU.EX2 R64, R64 ;  /* 0x0000004000407308 */ /* 0x000ea20000000800 */
[----:B-----5:R-:W-:-:S03]  /*c8d0*/  FADD.FTZ R38, R67, R38 ;  /* 0x0000002643267221 */ /* 0x020fc60000010000 */
[----:B------:R-:W-:Y:S01]  /*c8e0*/  HMMA.16816.F32 R80, R28, R10, R80 ;  /* 0x0000000a1c50723c */ /* 0x000fe20000001850 */
[----:B------:R-:W5:Y:S03]  /*c8f0*/  LDSM.16.MT88.4 R8, [R218+0xb800] ;  /* 0x00b80000da08783b */ /* 0x000f660000004200 */
[----:B------:R-:W1:Y:S01]  /*c900*/  MUFU.EX2 R62, R62 ;  /* 0x0000003e003e7308 */ /* 0x000e620000000800 */
[----:B---3--:R-:W-:-:S03]  /*c910*/  FADD.FTZ R234, R66, R38 ;  /* 0x0000002642ea7221 */ /* 0x008fc60000010000 */
[----:B------:R-:W-:Y:S04]  /*c920*/  HMMA.16816.F32 R84, R28, R4, R84 ;  /* 0x000000041c54723c */ /* 0x000fe80000001854 */
[----:B------:R-:W3:Y:S01]  /*c930*/  MUFU.EX2 R60, R60 ;  /* 0x0000003c003c7308 */ /* 0x000ee20000000800 */
[----:B--2---:R-:W-:-:S03]  /*c940*/  FADD.FTZ R34, R64, R34 ;  /* 0x0000002240227221 */ /* 0x004fc60000010000 */
[----:B------:R-:W-:Y:S01]  /*c950*/  HMMA.16816.F32 R96, R28, R6, R96 ;  /* 0x000000061c60723c */ /* 0x000fe20000001860 */
[----:B------:R-:W2:Y:S01]  /*c960*/  LDSM.16.MT88.4 R4, [R51+0x2800] ;  /* 0x002800003304783b */ /* 0x000ea20000004200 */
[----:B------:R-:W-:Y:S02]  /*c970*/  F2FP.F16.F32.PACK_AB R28, R201, R202 ;  /* 0x000000cac91c723e */ /* 0x000fe400000000ff */
[----:B------:R-:W-:Y:S01]  /*c980*/  F2FP.F16.F32.PACK_AB R29, R198, R197 ;  /* 0x000000c5c61d723e */ /* 0x000fe200000000ff */
[----:B------:R-:W4:Y:S01]  /*c990*/  MUFU.EX2 R55, R55 ;  /* 0x0000003700377308 */ /* 0x000f220000000800 */
[----:B------:R-:W-:Y:S01]  /*c9a0*/  F2FP.F16.F32.PACK_AB R30, R199, R200 ;  /* 0x000000c8c71e723e */ /* 0x000fe200000000ff */
[----:B-1----:R-:W-:Y:S01]  /*c9b0*/  FADD.FTZ R34, R62, R34 ;  /* 0x000000223e227221 */ /* 0x002fe20000010000 */
[----:B------:R-:W-:-:S05]  /*c9c0*/  F2FP.F16.F32.PACK_AB R31, R194, R196 ;  /* 0x000000c4c21f723e */ /* 0x000fca00000000ff */
[----:B------:R-:W1:Y:S01]  /*c9d0*/  MUFU.EX2 R59, R59 ;  /* 0x0000003b003b7308 */ /* 0x000e620000000800 */
[----:B---3--:R-:W-:Y:S01]  /*c9e0*/  FADD.FTZ R34, R60, R34 ;  /* 0x000000223c227221 */ /* 0x008fe20000010000 */
[C---:B------:R-:W-:Y:S06]  /*c9f0*/  HMMA.16816.F32 R156, R28.reuse, R24, R156 ;  /* 0x000000181c9c723c */ /* 0x040fec000000189c */
[----:B------:R-:W3:Y:S01]  /*ca00*/  MUFU.EX2 R39, R39 ;  /* 0x0000002700277308 */ /* 0x000ee20000000800 */
[----:B----4-:R-:W-:Y:S01]  /*ca10*/  FADD.FTZ R233, R55, R34 ;  /* 0x0000002237e97221 */ /* 0x010fe20000010000 */
[C---:B------:R-:W-:Y:S06]  /*ca20*/  HMMA.16816.F32 R152, R28.reuse, R26, R152 ;  /* 0x0000001a1c98723c */ /* 0x040fec0000001898 */
[----:B------:R-:W4:Y:S01]  /*ca30*/  MUFU.EX2 R33, R33 ;  /* 0x0000002100217308 */ /* 0x000f220000000800 */
[----:B-1----:R-:W-:Y:S01]  /*ca40*/  FADD.FTZ R47, R59, R47 ;  /* 0x0000002f3b2f7221 */ /* 0x002fe20000010000 */
[C---:B------:R-:W-:Y:S06]  /*ca50*/  HMMA.16816.F32 R140, R28.reuse, R20, R140 ;  /* 0x000000141c8c723c */ /* 0x040fec000000188c */
        /* <DEDUP_REMOVED lines=14> */
[----:B------:R-:W-:Y:S03]  /*cb40*/  HMMA.16816.F32 R104, R28, R14, R104 ;  /* 0x0000000e1c68723c */ /* 0x000fe60000001868 */
[----:B-1----:R-:W-:-:S05]  /*cb50*/  FADD.FTZ R54, R44, R54 ;  /* 0x000000362c367221 */ /* 0x002fca0000010000 */
[----:B-----5:R-:W-:Y:S01]  /*cb60*/  HMMA.16816.F32 R72, R28, R8, R72 ;  /* 0x000000081c48723c */ /* 0x020fe20000001848 */
[----:B---3--:R-:W-:-:S07]  /*cb70*/  FADD.FTZ R236, R43, R54 ;  /* 0x000000362bec7221 */ /* 0x008fce0000010000 */
        /* <DEDUP_REMOVED lines=58> */
.L_x_505:
        /* <DEDUP_REMOVED lines=14> */
[----:B------:R-:W3:Y:S01]  /*d000*/  LDCU UR4, c[0x0][0x45c] ;  /* 0x00008b80ff0477ac */ /* 0x000ee20008000800 */
[----:B------:R-:W-:Y:S05]  /*d010*/  BRA `(.L_x_509) ;  /* 0x00000000005c7947 */ /* 0x000fea0003800000 */
.L_x_511:
[----:B------:R-:W1:Y:S01]  /*d020*/  LDC.64 R4, c[0x0][0x3b8] ;  /* 0x0000ee00ff047b82 */ /* 0x000e620000000a00 */
[----:B------:R-:W-:Y:S04]  /*d030*/  VIADD R9, R232, 0xffffffff ;  /* 0xffffffffe8097836 */ /* 0x000fe80000000000 */
[C---:B-1----:R-:W-:Y:S04]  /*d040*/  IMAD.WIDE.U32 R18, R9.reuse, R4, RZ ;  /* 0x0000000409127225 */ /* 0x042fe800078e00ff */
[----:B------:R-:W-:Y:S01]  /*d050*/  IMAD R9, R9, R5, R19 ;  /* 0x0000000509097224 */ /* 0x000fe200078e0213 */
[C---:B------:R-:W-:Y:S01]  /*d060*/  LEA R20, P2, R18.reuse, R227, 0x7 ;  /* 0x000000e312147211 */ /* 0x040fe200078438ff */
[C---:B------:R-:W-:Y:S03]  /*d070*/  IMAD.SHL.U32 R17, R18.reuse, 0x40, RZ ;  /* 0x0000004012117824 */ /* 0x040fe600078e00ff */
[-CC-:B------:R-:W-:Y:S02]  /*d080*/  LEA.HI.X R21, R18, R226.reuse, R9.reuse, 0x7, P2 ;  /* 0x000000e212157211 */ /* 0x180fe400010f3c09 */
        /* <DEDUP_REMOVED lines=16> */
.L_x_509:
[----:B------:R-:W-:Y:S04]  /*d190*/  DEPBAR.LE SB0, 0x0 ;  /* 0x000080000000791a */ /* 0x000fe80000000000 */
[----:B------:R-:W-:Y:S01]  /*d1a0*/  BAR.SYNC.DEFER_BLOCKING 0x0 ;  /* 0x0000000000007b1d */ /* 0x000fe20000010000 */
[C---:B-1----:R-:W-:Y:S04]  /*d1b0*/  IMAD.WIDE.U32 R8, R232.reuse, R222, RZ ;  /* 0x000000dee8087225 */ /* 0x042fe800078e00ff */
[----:B------:R-:W-:Y:S01]  /*d1c0*/  IMAD R4, R232, R223, R9 ;  /* 0x000000dfe8047224 */ /* 0x000fe200078e0209 */
[C---:B------:R-:W-:Y:S02]  /*d1d0*/  LEA R10, P2, R8.reuse, R225, 0x7 ;  /* 0x000000e1080a7211 */ /* 0x040fe400078438ff */
[C---:B------:R-:W-:Y:S02]  /*d1e0*/  SHF.L.U32 R6, R8.reuse, 0x6, RZ ;  /* 0x0000000608067819 */ /* 0x040fe400000006ff */
        /* <DEDUP_REMOVED lines=8> */
[----:B------:R-:W-:Y:S03]  /*d270*/  LDGSTS.E.BYPASS.LTC128B.128 [R230+0x9000], desc[UR12][R10.64] ;  /* 0x090000000ae67fae */ /* 0x000fe6000b981a0c */
[----:B------:R-:W-:Y:S02]  /*d280*/  LEA.HI.X R13, R6, R224, R5, 0x1, P1 ;  /* 0x000000e0060d7211 */ /* 0x000fe400008f0c05 */
[----:B------:R-:W-:Y:S03]  /*d290*/  ISETP.NE.AND P1, PT, R232, RZ, PT ;  /* 0x000000ffe800720c */ /* 0x000fe60003f25270 */
[----:B------:R-:W-:Y:S08]  /*d2a0*/  LDGSTS.E.BYPASS.LTC128B.128 [R230+0xa000], desc[UR12][R10.64+0x40] ;  /* 0x0a0000400ae67fae */ /* 0x000ff0000b981a0c */
[----:B------:R1:W-:Y:S08]  /*d2b0*/  LDGSTS.E.BYPASS.LTC128B.128 [R230+0xb000], desc[UR12][R10.64+0x80] ;  /* 0x0b0000800ae67fae */ /* 0x0003f0000b981a0c */
[----:B------:R-:W-:Y:S08]  /*d2c0*/  LDGSTS.E.BYPASS.LTC128B.128 [R230+0x9800], desc[UR12][R12.64] ;  /* 0x098000000ce67fae */ /* 0x000ff0000b981a0c */
[----:B------:R-:W-:Y:S08]  /*d2d0*/  LDGSTS.E.BYPASS.LTC128B.128 [R230+0xa800], desc[UR12][R12.64+0x40] ;  /* 0x0a8000400ce67fae */ /* 0x000ff0000b981a0c */
[----:B------:R4:W-:Y:S08]  /*d2e0*/  LDGSTS.E.BYPASS.LTC128B.128 [R230+0xb800], desc[UR12][R12.64+0x80] ;  /* 0x0b8000800ce67fae */ /* 0x0009f0000b981a0c */
[----:B------:R-:W-:Y:S08]  /*d2f0*/  LDSM.16.M88.4 R64, [R220] ;  /* 0x00000000dc40783b */ /* 0x000ff00000000200 */
[----:B------:R-:W5:Y:S08]  /*d300*/  LDSM.16.M88.4 R16, [R219+0x6000] ;  /* 0x00600000db10783b */ /* 0x000f700000000200 */
[----:B------:R-:W1:Y:S08]  /*d310*/  LDSM.16.M88.4 R60, [R220+0x1000] ;  /* 0x00100000dc3c783b */ /* 0x000e700000000200 */
[----:B------:R-:W2:Y:S08]  /*d320*/  LDSM.16.M88.4 R32, [R219+0x6400] ;  /* 0x00640000db20783b */ /* 0x000eb00000000200 */
[----:B------:R-:W0:Y:S08]  /*d330*/  LDGDEPBAR ;  /* 0x00000000000079af */ /* 0x000e300000000000 */
[----:B------:R-:W3:Y:S08]  /*d340*/  LDSM.16.M88.4 R48, [R219+0x6800] ;  /* 0x00680000db30783b */ /* 0x000ef00000000200 */
[----:B------:R-:W3:Y:S01]  /*d350*/  LDSM.16.M88.4 R168, [R219+0x6c00] ;  /* 0x006c0000dba8783b */ /* 0x000ee20000000200 */
[-C--:B-----5:R-:W-:Y:S07]  /*d360*/  HMMA.16816.F32 R4, R64, R16.reuse, RZ ;  /* 0x000000104004723c */ /* 0x0a0fee00000018ff */
[----:B------:R-:W-:Y:S01]  /*d370*/  LDSM.16.M88.4 R172, [R216] ;  /* 0x00000000d8ac783b */ /* 0x000fe20000000200 */
[C---:B-1----:R-:W-:Y:S07]  /*d380*/  HMMA.16816.F32 R8, R60.reuse, R16, RZ ;  /* 0x000000103c08723c */ /* 0x042fee00000018ff */
[----:B------:R-:W1:Y:S01]  /*d390*/  LDSM.16.M88.4 R176, [R217+0x6000] ;  /* 0x00600000d9b0783b */ /* 0x000e620000000200 */
[-C--:B----4-:R-:W-:Y:S07]  /*d3a0*/  HMMA.16816.F32 R12, R60, R18.reuse, RZ ;  /* 0x000000123c0c723c */ /* 0x090fee00000018ff */
[----:B------:R-:W4:Y:S01]  /*d3b0*/  LDSM.16.M88.4 R180, [R216+0x1000] ;  /* 0x00100000d8b4783b */ /* 0x000f220000000200 */
[C---:B------:R-:W-:Y:S07]  /*d3c0*/  HMMA.16816.F32 R16, R64.reuse, R18, RZ ;  /* 0x000000124010723c */ /* 0x040fee00000018ff */
[----:B------:R-:W5:Y:S01]  /*d3d0*/  LDSM.16.M88.4 R184, [R217+0x6400] ;  /* 0x00640000d9b8783b */ /* 0x000f620000000200 */
[-C--:B--2---:R-:W-:Y:S07]  /*d3e0*/  HMMA.16816.F32 R20, R64, R32.reuse, RZ ;  /* 0x000000204014723c */ /* 0x084fee00000018ff */
[----:B------:R-:W2:Y:S01]  /*d3f0*/  LDSM.16.M88.4 R188, [R217+0x6800] ;  /* 0x00680000d9bc783b */ /* 0x000ea20000000200 */
[C---:B------:R-:W-:Y:S07]  /*d400*/  HMMA.16816.F32 R24, R60.reuse, R32, RZ ;  /* 0x000000203c18723c */ /* 0x040fee00000018ff */
[----:B------:R-:W2:Y:S01]  /*d410*/  LDSM.16.M88.4 R192, [R217+0x6c00] ;  /* 0x006c0000d9c0783b */ /* 0x000ea20000000200 */
[-C--:B------:R-:W-:Y:S07]  /*d420*/  HMMA.16816.F32 R28, R60, R34.reuse, RZ ;  /* 0x000000223c1c723c */ /* 0x080fee00000018ff */
[----:B------:R-:W-:Y:S01]  /*d430*/  LDSM.16.M88.4 R196, [R219+0x7000] ;  /* 0x00700000dbc4783b */ /* 0x000fe20000000200 */
[C---:B------:R-:W-:Y:S07]  /*d440*/  HMMA.16816.F32 R32, R64.reuse, R34, RZ ;  /* 0x000000224020723c */ /* 0x040fee00000018ff */
[----:B------:R-:W-:Y:S01]  /*d450*/  LDSM.16.M88.4 R200, [R216+0x3000] ;  /* 0x00300000d8c8783b */ /* 0x000fe20000000200 */
[-C--:B---3--:R-:W-:Y:S07]  /*d460*/  HMMA.16816.F32 R36, R64, R48.reuse, RZ ;  /* 0x000000304024723c */ /* 0x088fee00000018ff */
[----:B------:R-:W-:Y:S01]  /*d470*/  LDSM.16.M88.4 R204, [R219+0x8400] ;  /* 0x00840000dbcc783b */ /* 0x000fe20000000200 */
[C---:B------:R-:W-:Y:S07]  /*d480*/  HMMA.16816.F32 R40, R60.reuse, R48, RZ ;  /* 0x000000303c28723c */ /* 0x040fee00000018ff */
[----:B------:R-:W-:Y:S01]  /*d490*/  LDSM.16.M88.4 R208, [R219+0x8c00] ;  /* 0x008c0000dbd0783b */ /* 0x000fe20000000200 */
[-C--:B------:R-:W-:Y:S07]  /*d4a0*/  HMMA.16816.F32 R44, R60, R50.reuse, RZ ;  /* 0x000000323c2c723c */ /* 0x080fee00000018ff */
[----:B------:R-:W-:Y:S01]  /*d4b0*/  LDSM.16.M88.4 R212, [R217+0x8000] ;  /* 0x00800000d9d4783b */ /* 0x000fe20000000200 */
[C---:B------:R-:W-:Y:S08]  /*d4c0*/  HMMA.16816.F32 R48, R64.reuse, R50, RZ ;  /* 0x000000324030723c */ /* 0x040ff000000018ff */
[-C--:B------:R-:W-:Y:S08]  /*d4d0*/  HMMA.16816.F32 R52, R64, R168.reuse, RZ ;  /* 0x000000a84034723c */ /* 0x080ff000000018ff */
[C---:B------:R-:W-:Y:S08]  /*d4e0*/  HMMA.16816.F32 R56, R60.reuse, R168, RZ ;  /* 0x000000a83c38723c */ /* 0x040ff000000018ff */
[-C--:B------:R-:W-:Y:S08]  /*d4f0*/  HMMA.16816.F32 R60, R60, R170.reuse, RZ ;  /* 0x000000aa3c3c723c */ /* 0x080ff000000018ff */
[----:B------:R-:W-:Y:S01]  /*d500*/  HMMA.16816.F32 R64, R64, R170, RZ ;  /* 0x000000aa4040723c */ /* 0x000fe200000018ff */
[----:B------:R-:W3:Y:S07]  /*d510*/  LDSM.16.M88.4 R168, [R220+0x2000] ;  /* 0x00200000dca8783b */ /* 0x000eee0000000200 */
[-C--:B-1----:R-:W-:Y:S08]  /*d520*/  HMMA.16816.F32 R4, R172, R176.reuse, R4 ;  /* 0x000000b0ac04723c */ /* 0x082ff00000001804 */
[C---:B----4-:R-:W-:Y:S08]  /*d530*/  HMMA.16816.F32 R8, R180.reuse, R176, R8 ;  /* 0x000000b0b408723c */ /* 0x050ff00000001808 */
[-C--:B------:R-:W-:Y:S08]  /*d540*/  HMMA.16816.F32 R12, R180, R178.reuse, R12 ;  /* 0x000000b2b40c723c */ /* 0x080ff0000000180c */
[C---:B------:R-:W-:Y:S01]  /*d550*/  HMMA.16816.F32 R16, R172.reuse, R178, R16 ;  /* 0x000000b2ac10723c */ /* 0x040fe20000001810 */
[----:B------:R-:W1:Y:S07]  /*d560*/  LDSM.16.M88.4 R176, [R220+0x3000] ;  /* 0x00300000dcb0783b */ /* 0x000e6e0000000200 */
[-C--:B-----5:R-:W-:Y:S08]  /*d570*/  HMMA.16816.F32 R20, R172, R184.reuse, R20 ;  /* 0x000000b8ac14723c */ /* 0x0a0ff00000001814 */
        /* <DEDUP_REMOVED lines=11> */
[-C--:B------:R-:W-:Y:S01]  /*d630*/  HMMA.16816.F32 R60, R180, R194.reuse, R60 ;  /* 0x000000c2b43c723c */ /* 0x080fe2000000183c */
[----:B------:R-:W2:Y:S07]  /*d640*/  LDSM.16.M88.4 R180, [R219+0x7400] ;  /* 0x00740000dbb4783b */ /* 0x000eae0000000200 */
[----:B------:R-:W-:Y:S01]  /*d650*/  HMMA.16816.F32 R64, R172, R194, R64 ;  /* 0x000000c2ac40723c */ /* 0x000fe20000001840 */
[----:B------:R-:W4:Y:S07]  /*d660*/  LDSM.16.M88.4 R172, [R219+0x7c00] ;  /* 0x007c0000dbac783b */ /* 0x000f2e0000000200 */
[-C--:B---3--:R-:W-:Y:S01]  /*d670*/  HMMA.16816.F32 R4, R168, R196.reuse, R4 ;  /* 0x000000c4a804723c */ /* 0x088fe20000001804 */
[----:B------:R-:W3:Y:S07]  /*d680*/  LDSM.16.M88.4 R192, [R217+0x7000] ;  /* 0x00700000d9c0783b */ /* 0x000eee0000000200 */
[C---:B-1----:R-:W-:Y:S08]  /*d690*/  HMMA.16816.F32 R8, R176.reuse, R196, R8 ;  /* 0x000000c4b008723c */ /* 0x042ff00000001808 */
[-C--:B------:R-:W-:Y:S08]  /*d6a0*/  HMMA.16816.F32 R12, R176, R198.reuse, R12 ;  /* 0x000000c6b00c723c */ /* 0x080ff0000000180c */
[C---:B------:R-:W-:Y:S01]  /*d6b0*/  HMMA.16816.F32 R16, R168.reuse, R198, R16 ;  /* 0x000000c6a810723c */ /* 0x040fe20000001810 */
[----:B------:R-:W1:Y:S07]  /*d6c0*/  LDSM.16.M88.4 R196, [R217+0x7400] ;  /* 0x00740000d9c4783b */ /* 0x000e6e0000000200 */
        /* <DEDUP_REMOVED lines=21> */
[----:B------:R-:W4:Y:S07]  /*d820*/  LDSM.16.M88.4 R192, [R219+0x8800] ;  /* 0x00880000dbc0783b */ /* 0x000f2e0000000200 */
[-C--:B-1----:R-:W-:Y:S08]  /*d830*/  HMMA.16816.F32 R20, R188, R196.reuse, R20 ;  /* 0x000000c4bc14723c */ /* 0x082ff00000001814 */
[C---:B------:R-:W-:Y:S08]  /*d840*/  HMMA.16816.F32 R24, R200.reuse, R196, R24 ;  /* 0x000000c4c818723c */ /* 0x040ff00000001818 */
[-C--:B------:R-:W-:Y:S08]  /*d850*/  HMMA.16816.F32 R28, R200, R198.reuse, R28 ;  /* 0x000000c6c81c723c */ /* 0x080ff0000000181c */
[C---:B------:R-:W-:Y:S01]  /*d860*/  HMMA.16816.F32 R32, R188.reuse, R198, R32 ;  /* 0x000000c6bc20723c */ /* 0x040fe20000001820 */
[----:B------:R-:W1:Y:S07]  /*d870*/  LDSM.16.M88.4 R196, [R216+0x4000] ;  /* 0x00400000d8c4783b */ /* 0x000e6e0000000200 */
        /* <DEDUP_REMOVED lines=26> */
[C---:B--2---:R-:W-:Y:S08]  /*da20*/  HMMA.16816.F32 R8, R168.reuse, R212, R8 ;  /* 0x000000d4a808723c */ /* 0x044ff00000001808 */
        /* <DEDUP_REMOVED lines=66> */
[----:B------:R-:W-:Y:S01]  /*de50*/  FMNMX3.FTZ R8, R3, R177, R195, !PT ;  /* 0x000000b103087276 */ /* 0x000fe200078100c3 */
        /* <DEDUP_REMOVED lines=51> */
[----:B------:R-:W-:Y:S04]  /*e190*/  FMNMX3.FTZ R7, R7, R194, R193, !PT ;  /* 0x000000c207077276 */ /* 0x000fe800078100c1 */
[----:B------:R-:W-:Y:S03]  /*e1a0*/  FMNMX3.FTZ R7, R7, R212, R243, !PT ;  /* 0x000000d407077276 */ /* 0x000fe600078100f3 */
[----:B------:R-:W1:Y:S01]  /*e1b0*/  MUFU.TANH R25, R37 ;  /* 0x0000002500197308 */ /* 0x000e620000002400 */
[----:B--2---:R-:W-:Y:S09]  /*e1c0*/  FMNMX3.FTZ R10, R10, R213, R239, !PT ;  /* 0x000000d50a0a7276 */ /* 0x004ff200078100ef */
[----:B------:R-:W-:Y:S10]  /*e1d0*/  MUFU.TANH R247, R26 ;  /* 0x0000001a00f77308 */ /* 0x000ff40000002400 */
[----:B------:R-:W-:Y:S01]  /*e1e0*/  MUFU.TANH R246, R27 ;  /* 0x0000001b00f67308 */ /* 0x000fe20000002400 */
[----:B-1----:R-:W-:Y:S09]  /*e1f0*/  FMNMX3.FTZ R8, R8, R24, R25, !PT ;  /* 0x0000001808087276 */ /* 0x002ff20007810019 */
[----:B------:R-:W-:Y:S10]  /*e200*/  MUFU.TANH R249, R28 ;  /* 0x0000001c00f97308 */ /* 0x000ff40000002400 */
[----:B------:R-:W1:Y:S10]  /*e210*/  MUFU.TANH R13, R13 ;  /* 0x0000000d000d7308 */ /* 0x000e740000002400 */
[----:B------:R-:W-:Y:S10]  /*e220*/  MUFU.TANH R26, R38 ;  /* 0x00000026001a7308 */ /* 0x000ff40000002400 */
[----:B------:R-:W2:Y:S01]  /*e230*/  MUFU.TANH R250, R39 ;  /* 0x0000002700fa7308 */ /* 0x000ea20000002400 */
[----:B-1----:R-:W-:Y:S04]  /*e240*/  FMNMX3.FTZ R6, R6, R13, R12, !PT ;  /* 0x0000000d06067276 */ /* 0x002fe8000781000c */
[----:B------:R-:W-:Y:S05]  /*e250*/  FMNMX3.FTZ R6, R6, R247, R246, !PT ;  /* 0x000000f706067276 */ /* 0x000fea00078100f6 */
[----:B------:R-:W-:Y:S10]  /*e260*/  MUFU.TANH R27, R48 ;  /* 0x00000030001b7308 */ /* 0x000ff40000002400 */
[----:B------:R-:W1:Y:S01]  /*e270*/  MUFU.TANH R28, R49 ;  /* 0x00000031001c7308 */ /* 0x000e620000002400 */
[----:B--2---:R-:W-:Y:S09]  /*e280*/  FMNMX3.FTZ R10, R10, R26, R250, !PT ;  /* 0x0000001a0a0a7276 */ /* 0x004ff200078100fa */
[----:B------:R-:W2:Y:S10]  /*e290*/  MUFU.TANH R248, R29 ;  /* 0x0000001d00f87308 */ /* 0x000eb40000002400 */
[----:B------:R-:W-:Y:S01]  /*e2a0*/  MUFU.TANH R252, R30 ;  /* 0x0000001e00fc7308 */ /* 0x000fe20000002400 */
[----:B-1----:R-:W-:Y:S09]  /*e2b0*/  FMNMX3.FTZ R8, R8, R27, R28, !PT ;  /* 0x0000001b08087276 */ /* 0x002ff2000781001c */
[----:B------:R-:W-:Y:S01]  /*e2c0*/  MUFU.TANH R29, R50 ;  /* 0x00000032001d7308 */ /* 0x000fe20000002400 */
[----:B--2---:R-:W-:Y:S09]  /*e2d0*/  FMNMX3.FTZ R7, R7, R249, R248, !PT ;  /* 0x000000f907077276 */ /* 0x004ff200078100f8 */
[----:B------:R-:W1:Y:S10]  /*e2e0*/  MUFU.TANH R30, R51 ;  /* 0x00000033001e7308 */ /* 0x000e740000002400 */
[----:B------:R-:W-:Y:S10]  /*e2f0*/  MUFU.TANH R183, R52 ;  /* 0x0000003400b77308 */ /* 0x000ff40000002400 */
[----:B------:R-:W2:Y:S01]  /*e300*/  MUFU.TANH R181, R53 ;  /* 0x0000003500b57308 */ /* 0x000ea20000002400 */
[----:B-1----:R-:W-:Y:S09]  /*e310*/  FMNMX3.FTZ R10, R10, R29, R30, !PT ;  /* 0x0000001d0a0a7276 */ /* 0x002ff2000781001e */
[----:B------:R-:W1:Y:S10]  /*e320*/  MUFU.TANH R251, R31 ;  /* 0x0000001f00fb7308 */ /* 0x000e740000002400 */
[----:B------:R-:W-:Y:S01]  /*e330*/  MUFU.TANH R245, R40 ;  /* 0x0000002800f57308 */ /* 0x000fe20000002400 */
[----:B--2---:R-:W-:Y:S09]  /*e340*/  FMNMX3.FTZ R8, R8, R183, R181, !PT ;  /* 0x000000b708087276 */ /* 0x004ff200078100b5 */
        /* <DEDUP_REMOVED lines=26> */
.L_x_510:
[----:B------:R-:W-:Y:S01]  /*e4f0*/  FMNMX3.FTZ R7, R7, R238, R240, !PT ;  /* 0x000000ee07077276 */ /* 0x000fe200078100f0 */
[----:B------:R-:W5:Y:S01]  /*e500*/  SHFL.BFLY PT, R11, R8, 0x2, 0x1f ;  /* 0x0c401f00080b7f89 */ /* 0x000f6200000e0000 */
[----:B---34-:R-:W-:Y:S02]  /*e510*/  FMNMX3.FTZ R10, R10, R184, R182, !PT ;  /* 0x000000b80a0a7276 */ /* 0x018fe400078100b6 */
[----:B-1----:R-:W-:Y:S05]  /*e520*/  FMNMX3.FTZ R5, R6, R242, R241, !PT ;  /* 0x000000f206057276 */ /* 0x002fea00078100f1 */
[----:B------:R-:W-:Y:S01]  /*e530*/  LDSM.16.MT88.4 R20, [R218+0x9000] ;  /* 0x00900000da14783b */ /* 0x000fe20000004200 */
[----:B------:R-:W-:Y:S02]  /*e540*/  FMNMX3.FTZ R6, R7, R176, R175, !PT ;  /* 0x000000b007067276 */ /* 0x000fe400078100af */
[----:B------:R-:W-:Y:S02]  /*e550*/  FMNMX3.FTZ R5, R5, R215, R214, !PT ;  /* 0x000000d705057276 */ /* 0x000fe400078100d6 */
[----:B------:R-:W-:Y:S02]  /*e560*/  FMNMX3.FTZ R6, R6, R173, R174, !PT ;  /* 0x000000ad06067276 */ /* 0x000fe400078100ae */
[----:B------:R-:W-:Y:S01]  /*e570*/  FMNMX3.FTZ R5, R5, R172, R171, !PT ;  /* 0x000000ac05057276 */ /* 0x000fe200078100ab */
[----:B------:R-:W1:Y:S03]  /*e580*/  SHFL.BFLY PT, R7, R10, 0x2, 0x1f ;  /* 0x0c401f000a077f89 */ /* 0x000e6600000e0000 */
[----:B------:R-:W-:Y:S05]  /*e590*/  FMNMX3.FTZ R5, R5, R170, R169, !PT ;  /* 0x000000aa05057276 */ /* 0x000fea00078100a9 */
[----:B------:R-:W3:Y:S08]  /*e5a0*/  SHFL.BFLY PT, R9, R6, 0x2, 0x1f ;  /* 0x0c401f0006097f89 */ /* 0x000ef000000e0000 */
[----:B------:R-:W4:Y:S08]  /*e5b0*/  SHFL.BFLY PT, R4, R5, 0x2, 0x1f ;  /* 0x0c401f0005047f89 */ /* 0x000f3000000e0000 */
[----:B------:R-:W-:Y:S01]  /*e5c0*/  LDSM.16.MT88.4 R52, [R218+0xa000] ;  /* 0x00a00000da34783b */ /* 0x000fe20000004200 */
[----:B-----5:R-:W-:Y:S07]  /*e5d0*/  FMNMX.FTZ R8, R8, R11, !PT ;  /* 0x0000000b08087209 */ /* 0x020fee0007810000 */
[----:B------:R-:W5:Y:S01]  /*e5e0*/  SHFL.BFLY PT, R168, R8, 0x1, 0x1f ;  /* 0x0c201f0008a87f89 */ /* 0x000f6200000e0000 */
[----:B-1----:R-:W-:Y:S02]  /*e5f0*/  FMNMX.FTZ R7, R10, R7, !PT ;  /* 0x000000070a077209 */ /* 0x002fe40007810000 */
[----:B---3--:R-:W-:Y:S05]  /*e600*/  FMNMX.FTZ R6, R6, R9, !PT ;  /* 0x0000000906067209 */ /* 0x008fea0007810000 */
[----:B------:R-:W1:Y:S01]  /*e610*/  SHFL.BFLY PT, R167, R7, 0x1, 0x1f ;  /* 0x0c201f0007a77f89 */ /* 0x000e6200000e0000 */
[----:B----4-:R-:W-:Y:S07]  /*e620*/  FMNMX.FTZ R4, R5, R4, !PT ;  /* 0x0000000405047209 */ /* 0x010fee0007810000 */
[----:B------:R-:W3:Y:S08]  /*e630*/  SHFL.BFLY PT, R166, R6, 0x1, 0x1f ;  /* 0x0c201f0006a67f89 */ /* 0x000ef000000e0000 */
[----:B------:R-:W4:Y:S01]  /*e640*/  SHFL.BFLY PT, R165, R4, 0x1, 0x1f ;  /* 0x0c201f0004a57f89 */ /* 0x000f2200000e0000 */
[----:B-----5:R-:W-:Y:S04]  /*e650*/  FMNMX.FTZ R168, R8, R168, !PT ;  /* 0x000000a808a87209 */ /* 0x020fe80007810000 */
        /* <DEDUP_REMOVED lines=8> */
[----:B---3--:R-:W-:Y:S01]  /*e6e0*/  FMNMX.FTZ R166, R6, R166, !PT ;  /* 0x000000a606a67209 */ /* 0x008fe20007810000 */
[----:B------:R-:W-:Y:S01]  /*e6f0*/  FADD.FTZ R3, -R167, R164 ;  /* 0x000000a4a7037221 */ /* 0x000fe20000010100 */
[----:B----4-:R-:W-:Y:S01]  /*e700*/  FMNMX.FTZ R165, R4, R165, !PT ;  /* 0x000000a504a57209 */ /* 0x010fe20007810000 */
[--C-:B------:R-:W-:Y:S01]  /*e710*/  FFMA.FTZ R204, R177, UR4, -R209.reuse ;  /* 0x00000004b1cc7c23 */ /* 0x100fe200080108d1 */
[----:B------:R-:W-:Y:S01]  /*e720*/  FSEL R187, R187, RZ, P1 ;  /* 0x000000ffbbbb7208 */ /* 0x000fe20000800000 */
[----:B------:R-:W-:Y:S01]  /*e730*/  FFMA.FTZ R201, R200, UR4, -R209 ;  /* 0x00000004c8c97c23 */ /* 0x000fe200080108d1 */
[C---:B------:R-:W-:Y:S01]  /*e740*/  FSETP.NEU.FTZ.AND P1, PT, R166.reuse, -INF , PT ;  /* 0xff800000a600780b */ /* 0x040fe20003f3d000 */
[----:B------:R-:W-:Y:S01]  /*e750*/  FMUL.FTZ R177, R165, UR4 ;  /* 0x00000004a5b17c20 */ /* 0x000fe20008410000 */
[----:B------:R-:W-:Y:S01]  /*e760*/  FMUL.FTZ R3, R3, UR4 ;  /* 0x0000000403037c20 */ /* 0x000fe20008410000 */
[----:B------:R-:W-:Y:S01]  /*e770*/  FFMA.FTZ R199, R179, UR4, -R187 ;  /* 0x00000004b3c77c23 */ /* 0x000fe200080108bb */
[----:B------:R-:W-:Y:S01]  /*e780*/  FMUL.FTZ R179, R166, UR4 ;  /* 0x00000004a6b37c20 */ /* 0x000fe20008410000 */
[----:B------:R-:W-:Y:S01]  /*e790*/  FFMA.FTZ R202, R195, UR4, -R209 ;  /* 0x00000004c3ca7c23 */ /* 0x000fe200080108d1 */
[----:B------:R-:W-:Y:S01]  /*e7a0*/  FFMA.FTZ R203, R192, UR4, -R187 ;  /* 0x00000004c0cb7c23 */ /* 0x000fe200080108bb */
        /* <DEDUP_REMOVED lines=9> */
[----:B------:R-:W-:Y:S01]  /*e840*/  FMUL.FTZ R2, R2, UR4 ;  /* 0x0000000402027c20 */ /* 0x000fe20008410000 */
[----:B------:R-:W-:Y:S01]  /*e850*/  FMUL.FTZ R0, R0, UR4 ;  /* 0x0000000400007c20 */ /* 0x000fe20008410000 */
[--C-:B------:R-:W-:Y:S01]  /*e860*/  FFMA.FTZ R196, R191, UR4, -R179.reuse ;  /* 0x00000004bfc47c23 */ /* 0x100fe200080108b3 */
[----:B------:R-:W-:Y:S01]  /*e870*/  FFMA.FTZ R195, R190, UR4, -R179 ;  /* 0x00000004bec37c23 */ /* 0x000fe200080108b3 */
[--C-:B------:R-:W-:Y:S01]  /*e880*/  FFMA.FTZ R192, R189, UR4, -R177.reuse ;  /* 0x00000004bdc07c23 */ /* 0x100fe200080108b1 */
[----:B------:R-:W-:Y:S03]  /*e890*/  FFMA.FTZ R191, R188, UR4, -R177 ;  /* 0x00000004bcbf7c23 */ /* 0x000fe600080108b1 */
[----:B------:R-:W3:Y:S01]  /*e8a0*/  MUFU.EX2 R3, R3 ;  /* 0x0000000300037308 */ /* 0x000ee20000000800 */
[--C-:B------:R-:W-:Y:S01]  /*e8b0*/  FFMA.FTZ R194, R194, UR4, -R179.reuse ;  /* 0x00000004c2c27c23 */ /* 0x100fe200080108b3 */
[----:B------:R-:W-:Y:S01]  /*e8c0*/  FFMA.FTZ R193, R193, UR4, -R179 ;  /* 0x00000004c1c17c23 */ /* 0x000fe200080108b3 */
[--C-:B------:R-:W-:Y:S01]  /*e8d0*/  FFMA.FTZ R190, R13, UR4, -R177.reuse ;  /* 0x000000040dbe7c23 */ /* 0x100fe200080108b1 */
[----:B------:R-:W-:Y:S01]  /*e8e0*/  FFMA.FTZ R189, R12, UR4, -R177 ;  /* 0x000000040cbd7c23 */ /* 0x000fe200080108b1 */
[----:B------:R-:W-:Y:S01]  /*e8f0*/  MOV R188, R231 ;  /* 0x000000e700bc7202 */ /* 0x000fe20000000f00 */
[--C-:B------:R-:W-:Y:S01]  /*e900*/  FFMA.FTZ R183, R183, UR4, -R209.reuse ;  /* 0x00000004b7b77c23 */ /* 0x100fe200080108d1 */
[----:B------:R-:W-:Y:S03]  /*e910*/  @P0 IADD3 R188, PT, PT, R235, -0x20, RZ ;  /* 0xffffffe0ebbc0810 */ /* 0x000fe60007ffe0ff */
[----:B------:R-:W-:Y:S01]  /*e920*/  MUFU.EX2 R204, R204 ;  /* 0x000000cc00cc7308 */ /* 0x000fe20000000800 */
[C---:B-1----:R-:W-:Y:S01]  /*e930*/  FMUL.FTZ R4, R164.reuse, R160 ;  /* 0x000000a0a4047220 */ /* 0x042fe20000410000 */
[C---:B------:R-:W-:Y:S01]  /*e940*/  FMUL.FTZ R5, R164.reuse, R161 ;  /* 0x000000a1a4057220 */ /* 0x040fe20000410000 */
[C---:B------:R-:W-:Y:S01]  /*e950*/  FMUL.FTZ R16, R164.reuse, R148 ;  /* 0x00000094a4107220 */ /* 0x040fe20000410000 */
[----:B------:R-:W1:Y:S01]  /*e960*/  LDSM.16.MT88.4 R36, [R188] ;  /* 0x00000000bc24783b */ /* 0x000e620000004200 */
[C---:B------:R-:W-:Y:S01]  /*e970*/  FMUL.FTZ R17, R164.reuse, R149 ;  /* 0x00000095a4117220 */ /* 0x040fe20000410000 */
[----:B------:R-:W-:Y:S01]  /*e980*/  MOV R148, R26 ;  /* 0x0000001a00947202 */ /* 0x000fe20000000f00 */
[C---:B------:R-:W-:Y:S03]  /*e990*/  FMUL.FTZ R32, R164.reuse, R132 ;  /* 0x00000084a4207220 */ /* 0x040fe60000410000 */
[----:B------:R-:W4:Y:S01]  /*e9a0*/  MUFU.EX2 R202, R202 ;  /* 0x000000ca00ca7308 */ /* 0x000f220000000800 */
[C---:B---3--:R-:W-:Y:S01]  /*e9b0*/  FMUL.FTZ R6, R3.reuse, R162 ;  /* 0x000000a203067220 */ /* 0x048fe20000410000 */
[C---:B------:R-:W-:Y:S01]  /*e9c0*/  FMUL.FTZ R7, R3.reuse, R163 ;  /* 0x000000a303077220 */ /* 0x040fe20000410000 */
[C---:B------:R-:W-:Y:S01]  /*e9d0*/  FMUL.FTZ R19, R3.reuse, R151 ;  /* 0x0000009703137220 */ /* 0x040fe20000410000 */
[C---:B------:R-:W-:Y:S01]  /*e9e0*/  FMUL.FTZ R18, R3.reuse, R150 ;  /* 0x0000009603127220 */ /* 0x040fe20000410000 */
[----:B------:R-:W-:Y:S01]  /*e9f0*/  MOV R149, R25 ;  /* 0x0000001900957202 */ /* 0x000fe20000000f00 */
[C---:B------:R-:W-:Y:S01]  /*ea00*/  FMUL.FTZ R33, R164.reuse, R133 ;  /* 0x00000085a4217220 */ /* 0x040fe20000410000 */
[----:B------:R-:W-:Y:S03]  /*ea10*/  MOV R150, R24 ;  /* 0x0000001800967202 */ /* 0x000fe60000000f00 */
[----:B------:R-:W-:Y:S01]  /*ea20*/  MUFU.EX2 R203, R203 ;  /* 0x000000cb00cb7308 */ /* 0x000fe20000000800 */
[C---:B------:R-:W-:Y:S01]  /*ea30*/  FMUL.FTZ R34, R3.reuse, R134 ;  /* 0x0000008603227220 */ /* 0x040fe20000410000 */
[C---:B------:R-:W-:Y:S01]  /*ea40*/  FMUL.FTZ R35, R3.reuse, R135 ;  /* 0x0000008703237220 */ /* 0x040fe20000410000 */
[C---:B------:R-:W-:Y:S01]  /*ea50*/  FMUL.FTZ R48, R164.reuse, R116 ;  /* 0x00000074a4307220 */ /* 0x040fe20000410000 */
[----:B------:R-:W-:Y:S01]  /*ea60*/  LDSM.16.MT88.4 R132, [R188+0xc00] ;  /* 0x000c0000bc84783b */ /* 0x000fe20000004200 */
[----:B------:R-:W-:Y:S01]  /*ea70*/  FMUL.FTZ R49, R164, R117 ;  /* 0x00000075a4317220 */ /* 0x000fe20000410000 */
[C---:B------:R-:W-:Y:S01]  /*ea80*/  FMUL.FTZ R50, R3.reuse, R118 ;  /* 0x0000007603327220 */ /* 0x040fe20000410000 */
[C---:B------:R-:W-:Y:S03]  /*ea90*/  FMUL.FTZ R51, R3.reuse, R119 ;  /* 0x0000007703337220 */ /* 0x040fe60000410000 */
[----:B------:R-:W3:Y:S01]  /*eaa0*/  MUFU.EX2 R199, R199 ;  /* 0x000000c700c77308 */ /* 0x000ee20000000800 */
[----:B----4-:R-:W-:Y:S01]  /*eab0*/  F2FP.F16.F32.PACK_AB R160, R202, R204 ;  /* 0x000000cccaa0723e */ /* 0x010fe200000000ff */
[C---:B------:R-:W-:Y:S01]  /*eac0*/  FMUL.FTZ R64, R164.reuse, R100 ;  /* 0x00000064a4407220 */ /* 0x040fe20000410000 */
[----:B------:R-:W-:Y:S01]  /*ead0*/  FMUL.FTZ R65, R164, R101 ;  /* 0x00000065a4417220 */ /* 0x000fe20000410000 */
[----:B------:R-:W-:Y:S01]  /*eae0*/  LDSM.16.MT88.4 R116, [R218+0xa400] ;  /* 0x00a40000da74783b */ /* 0x000fe20000004200 */
[C---:B--2---:R-:W-:Y:S01]  /*eaf0*/  FMUL.FTZ R66, R3.reuse, R102 ;  /* 0x0000006603427220 */ /* 0x044fe20000410000 */
[----:B------:R-:W-:Y:S01]  /*eb00*/  FMUL.FTZ R67, R3, R103 ;  /* 0x0000006703437220 */ /* 0x000fe20000410000 */
[--C-:B------:R-:W-:Y:S03]  /*eb10*/  FFMA.FTZ R181, R181, UR4, -R209.reuse ;  /* 0x00000004b5b57c23 */ /* 0x100fe600080108d1 */
[----:B------:R-:W-:Y:S01]  /*eb20*/  MUFU.EX2 R201, R201 ;  /* 0x000000c900c97308 */ /* 0x000fe20000000800 */
[----:B------:R-:W-:Y:S01]  /*eb30*/  FFMA.FTZ R186, R186, UR4, -R209 ;  /* 0x00000004baba7c23 */ /* 0x000fe200080108d1 */
[--C-:B------:R-:W-:Y:S01]  /*eb40*/  FFMA.FTZ R180, R180, UR4, -R187.reuse ;  /* 0x00000004b4b47c23 */ /* 0x100fe200080108bb */
[----:B------:R-:W-:Y:S01]  /*eb50*/  FFMA.FTZ R184, R184, UR4, -R187 ;  /* 0x00000004b8b87c23 */ /* 0x000fe200080108bb */
[----:B------:R-:W-:Y:S01]  /*eb60*/  LDSM.16.MT88.4 R100, [R188+0x2000] ;  /* 0x00200000bc64783b */ /* 0x000fe20000004200 */
[C---:B------:R-:W-:Y:S01]  /*eb70*/  FMUL.FTZ R68, R164.reuse, R68 ;  /* 0x00000044a4447220 */ /* 0x040fe20000410000 */
[C---:B------:R-:W-:Y:S01]  /*eb80*/  FMUL.FTZ R69, R164.reuse, R69 ;  /* 0x00000045a4457220 */ /* 0x040fe20000410000 */
[----:B------:R-:W-:Y:S03]  /*eb90*/  FMUL.FTZ R70, R3, R70 ;  /* 0x0000004603467220 */ /* 0x000fe60000410000 */
[----:B------:R-:W2:Y:S01]  /*eba0*/  MUFU.EX2 R200, R200 ;  /* 0x000000c800c87308 */ /* 0x000ea20000000800 */
[----:B---3--:R-:W-:Y:S01]  /*ebb0*/  F2FP.F16.F32.PACK_AB R161, R199, R203 ;  /* 0x000000cbc7a1723e */ /* 0x008fe200000000ff */
[C---:B------:R-:W-:Y:S01]  /*ebc0*/  FMUL.FTZ R71, R3.reuse, R71 ;  /* 0x0000004703477220 */ /* 0x040fe20000410000 */
[C---:B------:R-:W-:Y:S01]  /*ebd0*/  FMUL.FTZ R80, R164.reuse, R80 ;  /* 0x00000050a4507220 */ /* 0x040fe20000410000 */
[----:B------:R-:W-:Y:S01]  /*ebe0*/  FMUL.FTZ R81, R164, R81 ;  /* 0x00000051a4517220 */ /* 0x000fe20000410000 */
[C---:B------:R-:W-:Y:S01]  /*ebf0*/  FMUL.FTZ R82, R3.reuse, R82 ;  /* 0x0000005203527220 */ /* 0x040fe20000410000 */
[----:B------:R-:W-:Y:S01]  /*ec00*/  FMUL.FTZ R83, R3, R83 ;  /* 0x0000005303537220 */ /* 0x000fe20000410000 */
[--C-:B------:R-:W-:Y:S03]  /*ec10*/  FFMA.FTZ R205, R205, UR4, -R209.reuse ;  /* 0x00000004cdcd7c23 */ /* 0x100fe600080108d1 */
[----:B------:R-:W-:Y:S01]  /*ec20*/  MUFU.EX2 R198, R198 ;  /* 0x000000c600c67308 */ /* 0x000fe20000000800 */
[----:B------:R-:W-:Y:S01]  /*ec30*/  FFMA.FTZ R207, R207, UR4, -R209 ;  /* 0x00000004cfcf7c23 */ /* 0x000fe200080108d1 */
[--C-:B------:R-:W-:Y:S01]  /*ec40*/  FFMA.FTZ R206, R206, UR4, -R187.reuse ;  /* 0x00000004cece7c23 */ /* 0x100fe200080108bb */
[----:B------:R-:W-:Y:S01]  /*ec50*/  FFMA.FTZ R208, R208, UR4, -R187 ;  /* 0x00000004d0d07c23 */ /* 0x000fe200080108bb */
[--C-:B------:R-:W-:Y:S01]  /*ec60*/  FFMA.FTZ R210, R210, UR4, -R209.reuse ;  /* 0x00000004d2d27c23 */ /* 0x100fe200080108d1 */
[----:B------:R-:W-:Y:S01]  /*ec70*/  FFMA.FTZ R211, R211, UR4, -R209 ;  /* 0x00000004d3d37c23 */ /* 0x000fe200080108d1 */
[--C-:B------:R-:W-:Y:S01]  /*ec80*/  FFMA.FTZ R213, R213, UR4, -R187.reuse ;  /* 0x00000004d5d57c23 */ /* 0x100fe200080108bb */
[--C-:B------:R-:W-:Y:S03]  /*ec90*/  FFMA.FTZ R250, R250, UR4, -R187.reuse ;  /* 0x00000004fafa7c23 */ /* 0x100fe600080108bb */
[----:B------:R-:W3:Y:S01]  /*eca0*/  MUFU.EX2 R197, R197 ;  /* 0x000000c500c57308 */ /* 0x000ee20000000800 */
[----:B--2---:R-:W-:Y:S01]  /*ecb0*/  F2FP.F16.F32.PACK_AB R162, R200, R201 ;  /* 0x000000c9c8a2723e */ /* 0x004fe200000000ff */
[----:B------:R-:W-:Y:S01]  /*ecc0*/  FFMA.FTZ R178, R178, UR4, -R187 ;  /* 0x00000004b2b27c23 */ /* 0x000fe200080108bb */
[C---:B------:R-:W-:Y:S01]  /*ecd0*/  FMUL.FTZ R84, R164.reuse, R84 ;  /* 0x00000054a4547220 */ /* 0x040fe20000410000 */
[C---:B------:R-:W-:Y:S01]  /*ece0*/  FMUL.FTZ R85, R164.reuse, R85 ;  /* 0x00000055a4557220 */ /* 0x040fe20000410000 */
[C---:B------:R-:W-:Y:S01]  /*ecf0*/  FMUL.FTZ R86, R3.reuse, R86 ;  /* 0x0000005603567220 */ /* 0x040fe20000410000 */
[C---:B------:R-:W-:Y:S01]  /*ed00*/  FMUL.FTZ R87, R3.reuse, R87 ;  /* 0x0000005703577220 */ /* 0x040fe20000410000 */
[C---:B------:R-:W-:Y:S03]  /*ed10*/  FMUL.FTZ R96, R164.reuse, R96 ;  /* 0x00000060a4607220 */ /* 0x040fe60000410000 */
[----:B------:R-:W2:Y:S01]  /*ed20*/  MUFU.EX2 R2, R2 ;  /* 0x0000000200027308 */ /* 0x000ea20000000800 */
[----:B------:R-:W-:Y:S01]  /*ed30*/  FMUL.FTZ R97, R164, R97 ;  /* 0x00000061a4617220 */ /* 0x000fe20000410000 */
[C---:B------:R-:W-:Y:S01]  /*ed40*/  FMUL.FTZ R98, R3.reuse, R98 ;  /* 0x0000006203627220 */ /* 0x040fe20000410000 */
[----:B------:R-:W-:Y:S01]  /*ed50*/  FMUL.FTZ R99, R3, R99 ;  /* 0x0000006303637220 */ /* 0x000fe20000410000 */
[----:B------:R-:W-:Y:S01]  /*ed60*/  FFMA.FTZ R175, R175, UR4, -R179 ;  /* 0x00000004afaf7c23 */ /* 0x000fe200080108b3 */
[----:B------:R-:W-:Y:S01]  /*ed70*/  FFMA.FTZ R172, R172, UR4, -R177 ;  /* 0x00000004acac7c23 */ /* 0x000fe200080108b1 */
[--C-:B------:R-:W-:Y:S01]  /*ed80*/  FFMA.FTZ R173, R173, UR4, -R179.reuse ;  /* 0x00000004adad7c23 */ /* 0x100fe200080108b3 */
[--C-:B------:R-:W-:Y:S03]  /*ed90*/  FFMA.FTZ R243, R243, UR4, -R179.reuse ;  /* 0x00000004f3f37c23 */ /* 0x100fe600080108b3 */
[----:B------:R-:W4:Y:S01]  /*eda0*/  MUFU.EX2 R0, R0 ;  /* 0x0000000000007308 */ /* 0x000f220000000800 */
[----:B---3--:R-:W-:Y:S01]  /*edb0*/  F2FP.F16.F32.PACK_AB R163, R197, R198 ;  /* 0x000000c6c5a3723e */ /* 0x008fe200000000ff */
[--C-:B------:R-:W-:Y:S01]  /*edc0*/  FFMA.FTZ R249, R249, UR4, -R179.reuse ;  /* 0x00000004f9f97c23 */ /* 0x100fe200080108b3 */
[----:B------:R-:W-:Y:S01]  /*edd0*/  FFMA.FTZ R248, R248, UR4, -R179 ;  /* 0x00000004f8f87c23 */ /* 0x000fe200080108b3 */
[--C-:B------:R-:W-:Y:S01]  /*ede0*/  FFMA.FTZ R252, R252, UR4, -R177.reuse ;  /* 0x00000004fcfc7c23 */ /* 0x100fe200080108b1 */
[----:B------:R-:W-:Y:S01]  /*edf0*/  FFMA.FTZ R251, R251, UR4, -R177 ;  /* 0x00000004fbfb7c23 */ /* 0x000fe200080108b1 */
[--C-:B------:R-:W-:Y:S01]  /*ee00*/  FFMA.FTZ R245, R245, UR4, -R179.reuse ;  /* 0x00000004f5f57c23 */ /* 0x100fe200080108b3 */
[----:B------:R-:W-:Y:S01]  /*ee10*/  FFMA.FTZ R244, R244, UR4, -R179 ;  /* 0x00000004f4f47c23 */ /* 0x000fe200080108b3 */
[-C--:B------:R-:W-:Y:S02]  /*ee20*/  HMMA.16816.F32 R4, R160, R20.reuse, R4 ;  /* 0x00000014a004723c */ /* 0x080fe40000001804 */
[----:B------:R-:W-:Y:S03]  /*ee30*/  MUFU.EX2 R196, R196 ;  /* 0x000000c400c47308 */ /* 0x000fe60000000800 */
[C---:B--2---:R-:W-:Y:S01]  /*ee40*/  FMUL.FTZ R8, R2.reuse, R156 ;  /* 0x0000009c02087220 */ /* 0x044fe20000410000 */
[C---:B------:R-:W-:Y:S01]  /*ee50*/  FMUL.FTZ R9, R2.reuse, R157 ;  /* 0x0000009d02097220 */ /* 0x040fe20000410000 */
[C---:B------:R-:W-:Y:S01]  /*ee60*/  FMUL.FTZ R12, R2.reuse, R152 ;  /* 0x00000098020c7220 */ /* 0x040fe20000410000 */
[----:B------:R-:W-:Y:S04]  /*ee70*/  FMUL.FTZ R13, R2, R153 ;  /* 0x00000099020d7220 */ /* 0x000fe80000410000 */
[----:B------:R-:W2:Y:S01]  /*ee80*/  MUFU.EX2 R195, R195 ;  /* 0x000000c300c37308 */ /* 0x000ea20000000800 */
[C---:B----4-:R-:W-:Y:S01]  /*ee90*/  FMUL.FTZ R10, R0.reuse, R158 ;  /* 0x0000009e000a7220 */ /* 0x050fe20000410000 */
[C---:B------:R-:W-:Y:S01]  /*eea0*/  FMUL.FTZ R11, R0.reuse, R159 ;  /* 0x0000009f000b7220 */ /* 0x040fe20000410000 */
[C---:B------:R-:W-:Y:S01]  /*eeb0*/  FMUL.FTZ R14, R0.reuse, R154 ;  /* 0x0000009a000e7220 */ /* 0x040fe20000410000 */
[----:B------:R-:W-:Y:S01]  /*eec0*/  FMUL.FTZ R15, R0, R155 ;  /* 0x0000009b000f7220 */ /* 0x000fe20000410000 */
[----:B------:R-:W-:Y:S01]  /*eed0*/  MOV R155, R27 ;  /* 0x0000001b009b7202 */ /* 0x000fe20000000f00 */
[C---:B------:R-:W-:Y:S01]  /*eee0*/  FMUL.FTZ R24, R2.reuse, R140 ;  /* 0x0000008c02187220 */ /* 0x040fe20000410000 */
[----:B------:R-:W-:Y:S03]  /*eef0*/  FMUL.FTZ R25, R2, R141 ;  /* 0x0000008d02197220 */ /* 0x000fe60000410000 */
[----:B------:R-:W-:Y:S01]  /*ef00*/  MUFU.EX2 R192, R192 ;  /* 0x000000c000c07308 */ /* 0x000fe20000000800 */
[C---:B------:R-:W-:Y:S01]  /*ef10*/  FMUL.FTZ R26, R0.reuse, R142 ;  /* 0x0000008e001a7220 */ /* 0x040fe20000410000 */
[----:B------:R-:W-:Y:S01]  /*ef20*/  FMUL.FTZ R27, R0, R143 ;  /* 0x0000008f001b7220 */ /* 0x000fe20000410000 */
[----:B------:R-:W-:Y:S01]  /*ef30*/  MOV R152, R30 ;  /* 0x0000001e00987202 */ /* 0x000fe20000000f00 */
[C---:B------:R-:W-:Y:S01]  /*ef40*/  FMUL.FTZ R44, R2.reuse, R120 ;  /* 0x00000078022c7220 */ /* 0x040fe20000410000 */
[----:B------:R-:W-:Y:S01]  /*ef50*/  MOV R154, R28 ;  /* 0x0000001c009a7202 */ /* 0x000fe20000000f00 */
[----:B------:R-:W-:Y:S01]  /*ef60*/  FMUL.FTZ R45, R2, R121 ;  /* 0x00000079022d7220 */ /* 0x000fe20000410000 */
[----:B------:R-:W-:Y:S03]  /*ef70*/  MOV R153, R29 ;  /* 0x0000001d00997202 */ /* 0x000fe60000000f00 */
[----:B------:R-:W3:Y:S01]  /*ef80*/  MUFU.EX2 R191, R191 ;  /* 0x000000bf00bf7308 */ /* 0x000ee20000000800 */
[----:B--2---:R-:W-:Y:S01]  /*ef90*/  F2FP.F16.F32.PACK_AB R156, R195, R196 ;  /* 0x000000c4c39c723e */ /* 0x004fe200000000ff */
[C---:B------:R-:W-:Y:S01]  /*efa0*/  FMUL.FTZ R46, R0.reuse, R122 ;  /* 0x0000007a002e7220 */ /* 0x040fe20000410000 */
[----:B------:R-:W-:Y:S01]  /*efb0*/  FMUL.FTZ R47, R0, R123 ;  /* 0x0000007b002f7220 */ /* 0x000fe20000410000 */
[----:B------:R-:W-:Y:S01]  /*efc0*/  FMUL.FTZ R61, R2, R105 ;  /* 0x00000069023d7220 */ /* 0x000fe20000410000 */
[----:B------:R-:W-:Y:S01]  /*efd0*/  LDSM.16.MT88.4 R120, [R218+0xa800] ;  /* 0x00a80000da78783b */ /* 0x000fe20000004200 */
[C---:B------:R-:W-:Y:S01]  /*efe0*/  FMUL.FTZ R62, R0.reuse, R106 ;  /* 0x0000006a003e7220 */ /* 0x040fe20000410000 */
[C---:B------:R-:W-:Y:S03]  /*eff0*/  FMUL.FTZ R63, R0.reuse, R107 ;  /* 0x0000006b003f7220 */ /* 0x040fe60000410000 */
[----:B------:R-:W-:Y:S01]  /*f000*/  MUFU.EX2 R194, R194 ;  /* 0x000000c200c27308 */ /* 0x000fe20000000800 */
[C---:B------:R-:W-:Y:S01]  /*f010*/  FMUL.FTZ R30, R0.reuse, R138 ;  /* 0x0000008a001e7220 */ /* 0x040fe20000410000 */
[----:B------:R-:W-:Y:S01]  /*f020*/  FMUL.FTZ R31, R0, R139 ;  /* 0x0000008b001f7220 */ /* 0x000fe20000410000 */
[----:B------:R-:W-:Y:S01]  /*f030*/  FMUL.FTZ R41, R2, R125 ;  /* 0x0000007d02297220 */ /* 0x000fe20000410000 */
[----:B------:R-:W-:Y:S01]  /*f040*/  FMUL.FTZ R42, R0, R126 ;  /* 0x0000007e002a7220 */ /* 0x000fe20000410000 */
[C---:B------:R-:W-:Y:S01]  /*f050*/  FMUL.FTZ R72, R2.reuse, R72 ;  /* 0x0000004802487220 */ /* 0x040fe20000410000 */
[----:B------:R-:W-:Y:S01]  /*f060*/  FMUL.FTZ R73, R2, R73 ;  /* 0x0000004902497220 */ /* 0x000fe20000410000 */
[C---:B------:R-:W-:Y:S03]  /*f070*/  FMUL.FTZ R74, R0.reuse, R74 ;  /* 0x0000004a004a7220 */ /* 0x040fe60000410000 */
[----:B------:R-:W2:Y:S01]  /*f080*/  MUFU.EX2 R193, R193 ;  /* 0x000000c100c17308 */ /* 0x000ea20000000800 */
[----:B---3--:R-:W-:Y:S01]  /*f090*/  F2FP.F16.F32.PACK_AB R157, R191, R192 ;  /* 0x000000c0bf9d723e */ /* 0x008fe200000000ff */
[----:B------:R-:W-:Y:S01]  /*f0a0*/  FMUL.FTZ R75, R0, R75 ;  /* 0x0000004b004b7220 */ /* 0x000fe20000410000 */
[C---:B------:R-:W-:Y:S01]  /*f0b0*/  FMUL.FTZ R76, R2.reuse, R76 ;  /* 0x0000004c024c7220 */ /* 0x040fe20000410000 */
[----:B------:R-:W-:Y:S01]  /*f0c0*/  FMUL.FTZ R77, R2, R77 ;  /* 0x0000004d024d7220 */ /* 0x000fe20000410000 */
[C---:B------:R-:W-:Y:S01]  /*f0d0*/  FMUL.FTZ R78, R0.reuse, R78 ;  /* 0x0000004e004e7220 */ /* 0x040fe20000410000 */
[----:B------:R-:W-:Y:S01]  /*f0e0*/  FMUL.FTZ R79, R0, R79 ;  /* 0x0000004f004f7220 */ /* 0x000fe20000410000 */
[C---:B------:R-:W-:Y:S03]  /*f0f0*/  FMUL.FTZ R28, R2.reuse, R136 ;  /* 0x00000088021c7220 */ /* 0x040fe60000410000 */
[----:B------:R-:W-:Y:S01]  /*f100*/  MUFU.EX2 R190, R190 ;  /* 0x000000be00be7308 */ /* 0x000fe20000000800 */
[C---:B------:R-:W-:Y:S01]  /*f110*/  FMUL.FTZ R29, R2.reuse, R137 ;  /* 0x00000089021d7220 */ /* 0x040fe20000410000 */
[----:B------:R-:W-:Y:S01]  /*f120*/  FMUL.FTZ R40, R2, R124 ;  /* 0x0000007c02287220 */ /* 0x000fe20000410000 */
[----:B------:R-:W-:Y:S01]  /*f130*/  FMUL.FTZ R43, R0, R127 ;  /* 0x0000007f002b7220 */ /* 0x000fe20000410000 */
[C---:B------:R-:W-:Y:S01]  /*f140*/  FMUL.FTZ R56, R2.reuse, R108 ;  /* 0x0000006c02387220 */ /* 0x040fe20000410000 */
[----:B------:R-:W-:Y:S01]  /*f150*/  FMUL.FTZ R57, R2, R109 ;  /* 0x0000006d02397220 */ /* 0x000fe20000410000 */
[C---:B------:R-:W-:Y:S01]  /*f160*/  FMUL.FTZ R58, R0.reuse, R110 ;  /* 0x0000006e003a7220 */ /* 0x040fe20000410000 */
[----:B------:R-:W-:Y:S03]  /*f170*/  FMUL.FTZ R59, R0, R111 ;  /* 0x0000006f003b7220 */ /* 0x000fe60000410000 */
[----:B------:R-:W3:Y:S01]  /*f180*/  MUFU.EX2 R189, R189 ;  /* 0x000000bd00bd7308 */ /* 0x000ee20000000800 */
[----:B--2---:R-:W-:Y:S01]  /*f190*/  F2FP.F16.F32.PACK_AB R158, R193, R194 ;  /* 0x000000c2c19e723e */ /* 0x004fe200000000ff */
[----:B------:R-:W-:Y:S01]  /*f1a0*/  FMUL.FTZ R60, R2, R104 ;  /* 0x00000068023c7220 */ /* 0x000fe20000410000 */
[----:B------:R-:W-:Y:S01]  /*f1b0*/  FFMA.FTZ R104, R239, UR4, -R187 ;  /* 0x00000004ef687c23 */ /* 0x000fe200080108bb */
[----:B------:R-:W-:Y:S01]  /*f1c0*/  FFMA.FTZ R239, R212, UR4, -R179 ;  /* 0x00000004d4ef7c23 */ /* 0x000fe200080108b3 */
        /* <DEDUP_REMOVED lines=10> */
[----:B------:R-:W-:Y:S03]  /*f270*/  FFMA.FTZ R241, R241, UR4, -R177 ;  /* 0x00000004f1f17c23 */ /* 0x000fe600080108b1 */
[----:B------:R-:W-:Y:S01]  /*f280*/  MUFU.EX2 R141, R180 ;  /* 0x000000b4008d7308 */ /* 0x000fe20000000800 */
[----:B---3--:R-:W-:Y:S01]  /*f290*/  F2FP.F16.F32.PACK_AB R159, R189, R190 ;  /* 0x000000bebd9f723e */ /* 0x008fe200000000ff */
[--C-:B------:R-:W-:Y:S01]  /*f2a0*/  FFMA.FTZ R238, R238, UR4, -R179.reuse ;  /* 0x00000004eeee7c23 */ /* 0x100fe200080108b3 */
[----:B------:R-:W-:Y:S01]  /*f2b0*/  FFMA.FTZ R240, R240, UR4, -R179 ;  /* 0x00000004f0f07c23 */ /* 0x000fe200080108b3 */
[--C-:B------:R-:W-:Y:S01]  /*f2c0*/  FFMA.FTZ R215, R215, UR4, -R177.reuse ;  /* 0x00000004d7d77c23 */ /* 0x100fe200080108b1 */
[----:B------:R-:W-:Y:S01]  /*f2d0*/  FFMA.FTZ R214, R214, UR4, -R177 ;  /* 0x00000004d6d67c23 */ /* 0x000fe200080108b1 */
[--C-:B------:R-:W-:Y:S01]  /*f2e0*/  FFMA.FTZ R176, R176, UR4, -R179.reuse ;  /* 0x00000004b0b07c23 */ /* 0x100fe200080108b3 */
[----:B------:R-:W-:Y:S01]  /*f2f0*/  FFMA.FTZ R179, R174, UR4, -R179 ;  /* 0x00000004aeb37c23 */ /* 0x000fe200080108b3 */
[C---:B------:R-:W-:Y:S02]  /*f300*/  HMMA.16816.F32 R8, R156.reuse, R20, R8 ;  /* 0x000000149c08723c */ /* 0x040fe40000001808 */
[----:B------:R-:W-:Y:S02]  /*f310*/  MUFU.EX2 R125, R186 ;  /* 0x000000ba007d7308 */ /* 0x000fe40000000800 */
[C---:B------:R-:W-:Y:S01]  /*f320*/  FMUL.FTZ R20, R164.reuse, R144 ;  /* 0x00000090a4147220 */ /* 0x040fe20000410000 */
[----:B------:R-:W-:Y:S01]  /*f330*/  FMUL.FTZ R21, R164, R145 ;  /* 0x00000091a4157220 */ /* 0x000fe20000410000 */
[--C-:B------:R-:W-:Y:S01]  /*f340*/  FFMA.FTZ R171, R171, UR4, -R177.reuse ;  /* 0x00000004abab7c23 */ /* 0x100fe200080108b1 */
[----:B------:R-:W-:Y:S01]  /*f350*/  ISETP.NE.AND P1, PT, R232, RZ, PT ;  /* 0x000000ffe800720c */ /* 0x000fe20003f25270 */
[-C--:B------:R-:W-:Y:S04]  /*f360*/  HMMA.16816.F32 R12, R156, R22.reuse, R12 ;  /* 0x000000169c0c723c */ /* 0x080fe8000000180c */
[----:B------:R-:W-:Y:S01]  /*f370*/  MUFU.EX2 R144, R181 ;  /* 0x000000b500907308 */ /* 0x000fe20000000800 */
[----:B------:R-:W-:Y:S01]  /*f380*/  FFMA.FTZ R170, R170, UR4, -R177 ;  /* 0x00000004aaaa7c23 */ /* 0x000fe200080108b1 */
[----:B------:R-:W-:Y:S01]  /*f390*/  FFMA.FTZ R204, R164, R237, R204 ;  /* 0x000000eda4cc7223 */ /* 0x000fe200000100cc */
[C---:B------:R-:W-:Y:S01]  /*f3a0*/  FFMA.FTZ R203, R3.reuse, R236, R203 ;  /* 0x000000ec03cb7223 */ /* 0x040fe200000100cb */
[----:B------:R-:W-:Y:S01]  /*f3b0*/  FFMA.FTZ R196, R2, R234, R196 ;  /* 0x000000ea02c47223 */ /* 0x000fe200000100c4 */
[----:B------:R-:W-:Y:S01]  /*f3c0*/  FFMA.FTZ R192, R0, R233, R192 ;  /* 0x000000e900c07223 */ /* 0x000fe200000100c0 */
[C---:B------:R-:W-:Y:S04]  /*f3d0*/  HMMA.16816.F32 R16, R160.reuse, R22, R16 ;  /* 0x00000016a010723c */ /* 0x040fe80000001810 */
[----:B------:R-:W-:Y:S01]  /*f3e0*/  MUFU.EX2 R126, R184 ;  /* 0x000000b8007e7308 */ /* 0x000fe20000000800 */
[C---:B------:R-:W-:Y:S01]  /*f3f0*/  FMUL.FTZ R22, R3.reuse, R146 ;  /* 0x0000009203167220 */ /* 0x040fe20000410000 */
[----:B------:R-:W-:Y:S01]  /*f400*/  FMUL.FTZ R23, R3, R147 ;  /* 0x0000009303177220 */ /* 0x000fe20000410000 */
[----:B------:R-:W-:Y:S01]  /*f410*/  FADD.FTZ R204, R202, R204 ;  /* 0x000000cccacc7221 */ /* 0x000fe20000010000 */
[----:B------:R-:W-:Y:S01]  /*f420*/  FADD.FTZ R203, R199, R203 ;  /* 0x000000cbc7cb7221 */ /* 0x000fe20000010000 */
[----:B------:R-:W-:Y:S05]  /*f430*/  FADD.FTZ R196, R195, R196 ;  /* 0x000000c4c3c47221 */ /* 0x000fea0000010000 */
[----:B------:R2:W-:Y:S01]  /*f440*/  MUFU.EX2 R212, R104 ;  /* 0x0000006800d47308 */ /* 0x0005e20000000800 */
[----:B------:R-:W-:Y:S01]  /*f450*/  FADD.FTZ R192, R191, R192 ;  /* 0x000000c0bfc07221 */ /* 0x000fe20000010000 */
[----:B------:R-:W-:Y:S01]  /*f460*/  FADD.FTZ R204, R201, R204 ;  /* 0x000000ccc9cc7221 */ /* 0x000fe20000010000 */
[-C--:B-1----:R-:W-:Y:S03]  /*f470*/  HMMA.16816.F32 R20, R160, R36.reuse, R20 ;  /* 0x00000024a014723c */ /* 0x082fe60000001814 */
[----:B------:R-:W-:Y:S01]  /*f480*/  FADD.FTZ R203, R198, R203 ;  /* 0x000000cbc6cb7221 */ /* 0x000fe20000010000 */
[----:B------:R-:W-:Y:S03]  /*f490*/  FADD.FTZ R196, R194, R196 ;  /* 0x000000c4c2c47221 */ /* 0x000fe60000010000 */
[----:B------:R-:W1:Y:S01]  /*f4a0*/  MUFU.EX2 R205, R205 ;  /* 0x000000cd00cd7308 */ /* 0x000e620000000800 */
[----:B------:R-:W-:Y:S01]  /*f4b0*/  FADD.FTZ R192, R190, R192 ;  /* 0x000000c0bec07221 */ /* 0x000fe20000010000 */
[----:B------:R-:W-:Y:S01]  /*f4c0*/  FADD.FTZ R204, R200, R204 ;  /* 0x000000ccc8cc7221 */ /* 0x000fe20000010000 */
[C---:B------:R-:W-:Y:S04]  /*f4d0*/  HMMA.16816.F32 R24, R156.reuse, R36, R24 ;  /* 0x000000249c18723c */ /* 0x040fe80000001818 */
[C---:B------:R-:W-:Y:S01]  /*f4e0*/  FMUL.FTZ R36, R164.reuse, R128 ;  /* 0x00000080a4247220 */ /* 0x040fe20000410000 */
[----:B------:R-:W-:Y:S01]  /*f4f0*/  FMUL.FTZ R37, R164, R129 ;  /* 0x00000081a4257220 */ /* 0x000fe20000410000 */
[--C-:B--2---:R-:W-:Y:S01]  /*f500*/  FFMA.FTZ R104, R247, UR4, -R177.reuse ;  /* 0x00000004f7687c23 */ /* 0x104fe200080108b1 */
[--C-:B------:R-:W-:Y:S01]  /*f510*/  FFMA.FTZ R247, R246, UR4, -R177.reuse ;  /* 0x00000004f6f77c23 */ /* 0x100fe200080108b1 */
[-C--:B------:R-:W-:Y:S01]  /*f520*/  HMMA.16816.F32 R28, R156, R38.reuse, R28 ;  /* 0x000000269c1c723c */ /* 0x080fe2000000181c */
[----:B------:R-:W2:Y:S02]  /*f530*/  MUFU.EX2 R207, R207 ;  /* 0x000000cf00cf7308 */ /* 0x000ea40000000800 */
[----:B------:R-:W-:Y:S01]  /*f540*/  FFMA.FTZ R177, R169, UR4, -R177 ;  /* 0x00000004a9b17c23 */ /* 0x000fe200080108b1 */
[----:B------:R-:W-:Y:S01]  /*f550*/  FADD.FTZ R203, R197, R203 ;  /* 0x000000cbc5cb7221 */ /* 0x000fe20000010000 */
[----:B------:R-:W-:Y:S01]  /*f560*/  FADD.FTZ R196, R193, R196 ;  /* 0x000000c4c1c47221 */ /* 0x000fe20000010000 */
[----:B------:R-:W-:Y:S01]  /*f570*/  FADD.FTZ R192, R189, R192 ;  /* 0x000000c0bdc07221 */ /* 0x000fe20000010000 */
[----:B-1----:R-:W-:Y:S01]  /*f580*/  FADD.FTZ R204, R205, R204 ;  /* 0x000000cccdcc7221 */ /* 0x002fe20000010000 */
[C---:B------:R-:W-:Y:S03]  /*f590*/  HMMA.16816.F32 R32, R160.reuse, R38, R32 ;  /* 0x00000026a020723c */ /* 0x040fe60000001820 */
[----:B------:R1:W3:Y:S01]  /*f5a0*/  MUFU.EX2 R246, R104 ;  /* 0x0000006800f67308 */ /* 0x0002e20000000800 */
[C---:B------:R-:W-:Y:S01]  /*f5b0*/  FMUL.FTZ R38, R3.reuse, R130 ;  /* 0x0000008203267220 */ /* 0x040fe20000410000 */
[----:B------:R-:W-:Y:S01]  /*f5c0*/  FMUL.FTZ R39, R3, R131 ;  /* 0x0000008303277220 */ /* 0x000fe20000410000 */
[----:B------:R-:W-:Y:S01]  /*f5d0*/  IADD3 R232, PT, PT, R232, -0x1, RZ ;  /* 0xffffffffe8e87810 */ /* 0x000fe20007ffe0ff */
[----:B------:R-:W4:Y:S01]  /*f5e0*/  LDSM.16.MT88.4 R128, [R188+0x1000] ;  /* 0x00100000bc80783b */ /* 0x000f220000004200 */
[----:B------:R-:W-:Y:S05]  /*f5f0*/  MOV R0, R165 ;  /* 0x000000a500007202 */ /* 0x000fea0000000f00 */
[----:B------:R-:W5:Y:S01]  /*f600*/  MUFU.EX2 R206, R206 ;  /* 0x000000ce00ce7308 */ /* 0x000f620000000800 */
[----:B--2---:R-:W-:Y:S01]  /*f610*/  FADD.FTZ R204, R207, R204 ;  /* 0x000000cccfcc7221 */ /* 0x004fe20000010000 */
[----:B------:R-:W-:Y:S01]  /*f620*/  MOV R2, R166 ;  /* 0x000000a600027202 */ /* 0x000fe20000000f00 */
[-C--:B------:R-:W-:Y:S07]  /*f630*/  HMMA.16816.F32 R36, R160, R52.reuse, R36 ;  /* 0x00000034a024723c */ /* 0x080fee0000001824 */
[----:B------:R-:W2:Y:S01]  /*f640*/  MUFU.EX2 R208, R208 ;  /* 0x000000d000d07308 */ /* 0x000ea20000000800 */
[----:B-1----:R-:W-:Y:S01]  /*f650*/  LDSM.16.MT88.4 R104, [R218+0x9400] ;  /* 0x00940000da68783b */ /* 0x002fe20000004200 */
[----:B---3--:R-:W-:Y:S01]  /*f660*/  FADD.FTZ R192, R246, R192 ;  /* 0x000000c0f6c07221 */ /* 0x008fe20000010000 */
[C---:B------:R-:W-:Y:S04]  /*f670*/  HMMA.16816.F32 R40, R156.reuse, R52, R40 ;  /* 0x000000349c28723c */ /* 0x040fe80000001828 */
[C---:B------:R-:W-:Y:S01]  /*f680*/  FMUL.FTZ R52, R164.reuse, R112 ;  /* 0x00000070a4347220 */ /* 0x040fe20000410000 */
[----:B------:R-:W-:Y:S02]  /*f690*/  FMUL.FTZ R53, R164, R113 ;  /* 0x00000071a4357220 */ /* 0x000fe40000410000 */
[----:B------:R-:W1:Y:S01]  /*f6a0*/  MUFU.EX2 R210, R210 ;  /* 0x000000d200d27308 */ /* 0x000e620000000800 */
[----:B-----5:R-:W-:Y:S01]  /*f6b0*/  FADD.FTZ R203, R206, R203 ;  /* 0x000000cbcecb7221 */ /* 0x020fe20000010000 */
[-C--:B------:R-:W-:Y:S03]  /*f6c0*/  HMMA.16816.F32 R44, R156, R54.reuse, R44 ;  /* 0x000000369c2c723c */ /* 0x080fe6000000182c */
[----:B------:R-:W-:Y:S05]  /*f6d0*/  MOV R164, R167 ;  /* 0x000000a700a47202 */ /* 0x000fea0000000f00 */
[----:B------:R-:W3:Y:S01]  /*f6e0*/  MUFU.EX2 R211, R211 ;  /* 0x000000d300d37308 */ /* 0x000ee20000000800 */
[----:B--2---:R-:W-:Y:S01]  /*f6f0*/  FADD.FTZ R203, R208, R203 ;  /* 0x000000cbd0cb7221 */ /* 0x004fe20000010000 */
[C---:B------:R-:W-:Y:S04]  /*f700*/  HMMA.16816.F32 R48, R160.reuse, R54, R48 ;  /* 0x00000036a030723c */ /* 0x040fe80000001830 */
[C---:B------:R-:W-:Y:S01]  /*f710*/  FMUL.FTZ R54, R3.reuse, R114 ;  /* 0x0000007203367220 */ /* 0x040fe20000410000 */
[----:B------:R-:W-:Y:S03]  /*f720*/  FMUL.FTZ R55, R3, R115 ;  /* 0x0000007303377220 */ /* 0x000fe60000410000 */
[----:B------:R-:W2:Y:S01]  /*f730*/  MUFU.EX2 R213, R213 ;  /* 0x000000d500d57308 */ /* 0x000ea20000000800 */
[----:B------:R-:W5:Y:S01]  /*f740*/  LDSM.16.MT88.4 R112, [R218+0xb000] ;  /* 0x00b00000da70783b */ /* 0x000f620000004200 */
[----:B-1----:R-:W-:Y:S01]  /*f750*/  FADD.FTZ R204, R210, R204 ;  /* 0x000000ccd2cc7221 */ /* 0x002fe20000010000 */
[----:B------:R-:W-:Y:S01]  /*f760*/  MOV R3, R168 ;  /* 0x000000a800037202 */ /* 0x000fe20000000f00 */
[-C--:B----4-:R-:W-:Y:S06]  /*f770*/  HMMA.16816.F32 R52, R160, R128.reuse, R52 ;  /* 0x00000080a034723c */ /* 0x090fec0000001834 */
[----:B------:R-:W1:Y:S01]  /*f780*/  MUFU.EX2 R239, R239 ;  /* 0x000000ef00ef7308 */ /* 0x000e620000000800 */
[----:B---3--:R-:W-:Y:S01]  /*f790*/  FADD.FTZ R204, R211, R204 ;  /* 0x000000ccd3cc7221 */ /* 0x008fe20000010000 */
[C---:B------:R-:W-:Y:S08]  /*f7a0*/  HMMA.16816.F32 R56, R156.reuse, R128, R56 ;  /* 0x000000809c38723c */ /* 0x040ff00000001838 */
[----:B------:R-:W3:Y:S01]  /*f7b0*/  MUFU.EX2 R243, R243 ;  /* 0x000000f300f37308 */ /* 0x000ee20000000800 */
[----:B--2---:R-:W-:Y:S01]  /*f7c0*/  FADD.FTZ R203, R213, R203 ;  /* 0x000000cbd5cb7221 */ /* 0x004fe20000010000 */
[-C--:B------:R-:W-:Y:S08]  /*f7d0*/  HMMA.16816.F32 R60, R156, R130.reuse, R60 ;  /* 0x000000829c3c723c */ /* 0x080ff0000000183c */
[----:B------:R-:W2:Y:S01]  /*f7e0*/  MUFU.EX2 R247, R247 ;  /* 0x000000f700f77308 */ /* 0x000ea20000000800 */
[----:B-1----:R-:W-:Y:S01]  /*f7f0*/  FADD.FTZ R196, R239, R196 ;  /* 0x000000c4efc47221 */ /* 0x002fe20000010000 */
[----:B------:R-:W-:Y:S01]  /*f800*/  FADD.FTZ R203, R212, R203 ;  /* 0x000000cbd4cb7221 */ /* 0x000fe20000010000 */
[C---:B------:R-:W-:Y:S07]  /*f810*/  HMMA.16816.F32 R64, R160.reuse, R130, R64 ;  /* 0x00000082a040723c */ /* 0x040fee0000001840 */
[----:B------:R-:W1:Y:S01]  /*f820*/  MUFU.EX2 R249, R249 ;  /* 0x000000f900f97308 */ /* 0x000e620000000800 */
[C---:B---3--:R-:W-:Y:S01]  /*f830*/  F2FP.F16.F32.PACK_AB R108, R243.reuse, R239 ;  /* 0x000000eff36c723e */ /* 0x048fe200000000ff */
[----:B------:R-:W-:Y:S08]  /*f840*/  FADD.FTZ R196, R243, R196 ;  /* 0x000000c4f3c47221 */ /* 0x000ff00000010000 */
[----:B------:R-:W3:Y:S01]  /*f850*/  MUFU.EX2 R248, R248 ;  /* 0x000000f800f87308 */ /* 0x000ee20000000800 */
[-C--:B-----5:R-:W-:Y:S03]  /*f860*/  HMMA.16816.F32 R68, R160, R112.reuse, R68 ;  /* 0x00000070a044723c */ /* 0x0a0fe60000001844 */
[C---:B--2---:R-:W-:Y:S01]  /*f870*/  F2FP.F16.F32.PACK_AB R109, R247.reuse, R246 ;  /* 0x000000f6f76d723e */ /* 0x044fe200000000ff */
[----:B------:R-:W-:Y:S05]  /*f880*/  FADD.FTZ R192, R247, R192 ;  /* 0x000000c0f7c07221 */ /* 0x000fea0000010000 */
[----:B------:R-:W2:Y:S01]  /*f890*/  MUFU.EX2 R252, R252 ;  /* 0x000000fc00fc7308 */ /* 0x000ea20000000800 */
[C---:B------:R-:W-:Y:S04]  /*f8a0*/  HMMA.16816.F32 R72, R156.reuse, R112, R72 ;  /* 0x000000709c48723c */ /* 0x040fe80000001848 */
[----:B-1----:R-:W-:Y:S05]  /*f8b0*/  FADD.FTZ R196, R249, R196 ;  /* 0x000000c4f9c47221 */ /* 0x002fea0000010000 */
[----:B------:R-:W1:Y:S01]  /*f8c0*/  MUFU.EX2 R251, R251 ;  /* 0x000000fb00fb7308 */ /* 0x000e620000000800 */
[-C--:B------:R-:W-:Y:S03]  /*f8d0*/  HMMA.16816.F32 R76, R156, R114.reuse, R76 ;  /* 0x000000729c4c723c */ /* 0x080fe6000000184c */
[C---:B---3--:R-:W-:Y:S01]  /*f8e0*/  F2FP.F16.F32.PACK_AB R110, R248.reuse, R249 ;  /* 0x000000f9f86e723e */ /* 0x048fe200000000ff */
[----:B------:R-:W-:Y:S05]  /*f8f0*/  FADD.FTZ R196, R248, R196 ;  /* 0x000000c4f8c47221 */ /* 0x000fea0000010000 */
[----:B------:R-:W-:Y:S01]  /*f900*/  MUFU.EX2 R250, R250 ;  /* 0x000000fa00fa7308 */ /* 0x000fe20000000800 */
[C---:B------:R-:W-:Y:S01]  /*f910*/  HMMA.16816.F32 R80, R160.reuse, R114, R80 ;  /* 0x00000072a050723c */ /* 0x040fe20000001850 */
[----:B------:R-:W3:Y:S03]  /*f920*/  LDSM.16.MT88.4 R112, [R188+0x400] ;  /* 0x00040000bc70783b */ /* 0x000ee60000004200 */
[----:B--2---:R-:W-:Y:S05]  /*f930*/  FADD.FTZ R192, R252, R192 ;  /* 0x000000c0fcc07221 */ /* 0x004fea0000010000 */
[----:B------:R-:W2:Y:S01]  /*f940*/  MUFU.EX2 R245, R245 ;  /* 0x000000f500f57308 */ /* 0x000ea20000000800 */
[-C--:B------:R-:W-:Y:S03]  /*f950*/  HMMA.16816.F32 R84, R160, R100.reuse, R84 ;  /* 0x00000064a054723c */ /* 0x080fe60000001854 */
[C---:B-1----:R-:W-:Y:S01]  /*f960*/  F2FP.F16.F32.PACK_AB R111, R251.reuse, R252 ;  /* 0x000000fcfb6f723e */ /* 0x042fe200000000ff */
[----:B------:R-:W-:Y:S05]  /*f970*/  FADD.FTZ R192, R251, R192 ;  /* 0x000000c0fbc07221 */ /* 0x000fea0000010000 */
[----:B------:R-:W1:Y:S01]  /*f980*/  MUFU.EX2 R244, R244 ;  /* 0x000000f400f47308 */ /* 0x000e620000000800 */
[C---:B------:R-:W-:Y:S04]  /*f990*/  HMMA.16816.F32 R88, R156.reuse, R100, R88 ;  /* 0x000000649c58723c */ /* 0x040fe80000001858 */
[----:B------:R-:W-:Y:S02]  /*f9a0*/  F2FP.F16.F32.PACK_AB R100, R207, R205 ;  /* 0x000000cdcf64723e */ /* 0x000fe400000000ff */
[----:B------:R-:W-:Y:S03]  /*f9b0*/  F2FP.F16.F32.PACK_AB R101, R208, R206 ;  /* 0x000000ced065723e */ /* 0x000fe600000000ff */
[----:B------:R-:W4:Y:S01]  /*f9c0*/  MUFU.EX2 R242, R242 ;  /* 0x000000f200f27308 */ /* 0x000f220000000800 */
[-C--:B------:R-:W-:Y:S03]  /*f9d0*/  HMMA.16816.F32 R92, R156, R102.reuse, R92 ;  /* 0x000000669c5c723c */ /* 0x080fe6000000185c */
[----:B--2---:R-:W-:Y:S06]  /*f9e0*/  FADD.FTZ R196, R245, R196 ;  /* 0x000000c4f5c47221 */ /* 0x004fec0000010000 */
[----:B------:R-:W2:Y:S01]  /*f9f0*/  MUFU.EX2 R241, R241 ;  /* 0x000000f100f17308 */ /* 0x000ea20000000800 */
[----:B------:R-:W-:Y:S04]  /*fa00*/  HMMA.16816.F32 R96, R160, R102, R96 ;  /* 0x00000066a060723c */ /* 0x000fe80000001860 */
[----:B------:R-:W-:Y:S01]  /*fa10*/  F2FP.F16.F32.PACK_AB R102, R211, R210 ;  /* 0x000000d2d366723e */ /* 0x000fe200000000ff */
[----:B-1----:R-:W-:Y:S01]  /*fa20*/  FADD.FTZ R196, R244, R196 ;  /* 0x000000c4f4c47221 */ /* 0x002fe20000010000 */
[----:B------:R-:W-:Y:S03]  /*fa30*/  F2FP.F16.F32.PACK_AB R103, R212, R213 ;  /* 0x000000d5d467723e */ /* 0x000fe600000000ff */
[----:B------:R-:W1:Y:S01]  /*fa40*/  MUFU.EX2 R238, R238 ;  /* 0x000000ee00ee7308 */ /* 0x000e620000000800 */
[----:B----4-:R-:W-:Y:S03]  /*fa50*/  FADD.FTZ R192, R242, R192 ;  /* 0x000000c0f2c07221 */ /* 0x010fe60000010000 */
[-C--:B------:R-:W-:Y:S06]  /*fa60*/  HMMA.16816.F32 R4, R100, R104.reuse, R4 ;  /* 0x000000686404723c */ /* 0x080fec0000001804 */
[----:B------:R-:W4:Y:S01]  /*fa70*/  MUFU.EX2 R240, R240 ;  /* 0x000000f000f07308 */ /* 0x000f220000000800 */
[----:B--2---:R-:W-:Y:S01]  /*fa80*/  FADD.FTZ R192, R241, R192 ;  /* 0x000000c0f1c07221 */ /* 0x004fe20000010000 */
[C---:B------:R-:W-:Y:S08]  /*fa90*/  HMMA.16816.F32 R8, R108.reuse, R104, R8 ;  /* 0x000000686c08723c */ /* 0x040ff00000001808 */
[----:B------:R-:W2:Y:S01]  /*faa0*/  MUFU.EX2 R215, R215 ;  /* 0x000000d700d77308 */ /* 0x000ea20000000800 */
[----:B-1----:R-:W-:Y:S01]  /*fab0*/  FADD.FTZ R196, R238, R196 ;  /* 0x000000c4eec47221 */ /* 0x002fe20000010000 */
[-C--:B------:R-:W-:Y:S08]  /*fac0*/  HMMA.16816.F32 R12, R108, R106.reuse, R12 ;  /* 0x0000006a6c0c723c */ /* 0x080ff0000000180c */
[----:B------:R-:W1:Y:S01]  /*fad0*/  MUFU.EX2 R214, R214 ;  /* 0x000000d600d67308 */ /* 0x000e620000000800 */
[----:B----4-:R-:W-:Y:S01]  /*fae0*/  FADD.FTZ R196, R240, R196 ;  /* 0x000000c4f0c47221 */ /* 0x010fe20000010000 */
[C---:B------:R-:W-:Y:S01]  /*faf0*/  HMMA.16816.F32 R16, R100.reuse, R106, R16 ;  /* 0x0000006a6410723c */ /* 0x040fe20000001810 */
[----:B------:R-:W4:Y:S07]  /*fb00*/  LDSM.16.MT88.4 R104, [R188+0x1400] ;  /* 0x00140000bc68783b */ /* 0x000f2e0000004200 */
[----:B------:R-:W5:Y:S01]  /*fb10*/  MUFU.EX2 R145, R178 ;  /* 0x000000b200917308 */ /* 0x000f620000000800 */
[----:B--2---:R-:W-:Y:S01]  /*fb20*/  FADD.FTZ R192, R215, R192 ;  /* 0x000000c0d7c07221 */ /* 0x004fe20000010000 */
[-C--:B---3--:R-:W-:Y:S08]  /*fb30*/  HMMA.16816.F32 R20, R100, R112.reuse, R20 ;  /* 0x000000706414723c */ /* 0x088ff00000001814 */
[----:B------:R-:W-:Y:S01]  /*fb40*/  MUFU.EX2 R146, R175 ;  /* 0x000000af00927308 */ /* 0x000fe20000000800 */
[----:B-1----:R-:W-:Y:S01]  /*fb50*/  FADD.FTZ R192, R214, R192 ;  /* 0x000000c0d6c07221 */ /* 0x002fe20000010000 */
[C---:B------:R-:W-:Y:S08]  /*fb60*/  HMMA.16816.F32 R24, R108.reuse, R112, R24 ;  /* 0x000000706c18723c */ /* 0x040ff00000001818 */
[----:B------:R1:W-:Y:S01]  /*fb70*/  MUFU.EX2 R143, R172 ;  /* 0x000000ac008f7308 */ /* 0x0003e20000000800 */
[--C-:B------:R-:W-:Y:S01]  /*fb80*/  FFMA.FTZ R112, R150, UR4, -R209.reuse ;  /* 0x0000000496707c23 */ /* 0x100fe200080108d1 */
[-C--:B------:R-:W-:Y:S08]  /*fb90*/  HMMA.16816.F32 R28, R108, R114.reuse, R28 ;  /* 0x000000726c1c723c */ /* 0x080ff0000000181c */
[----:B------:R2:W-:Y:S01]  /*fba0*/  MUFU.EX2 R124, R112 ;  /* 0x00000070007c7308 */ /* 0x0005e20000000800 */
[C---:B------:R-:W-:Y:S09]  /*fbb0*/  HMMA.16816.F32 R32, R100.reuse, R114, R32 ;  /* 0x000000726420723c */ /* 0x040ff20000001820 */
[----:B------:R5:W-:Y:S01]  /*fbc0*/  MUFU.EX2 R128, R173 ;  /* 0x000000ad00807308 */ /* 0x000be20000000800 */
[----:B-1----:R-:W-:Y:S01]  /*fbd0*/  F2FP.F16.F32.PACK_AB R172, R144, R140 ;  /* 0x0000008c90ac723e */ /* 0x002fe200000000ff */
[-C--:B------:R-:W-:Y:S08]  /*fbe0*/  HMMA.16816.F32 R36, R100, R116.reuse, R36 ;  /* 0x000000746424723c */ /* 0x080ff00000001824 */
[----:B------:R-:W1:Y:S01]  /*fbf0*/  MUFU.EX2 R142, R176 ;  /* 0x000000b0008e7308 */ /* 0x000e620000000800 */
[----:B--2---:R-:W-:Y:S01]  /*fc00*/  FFMA.FTZ R112, R149, UR4, -R209 ;  /* 0x0000000495707c23 */ /* 0x004fe200080108d1 */
[C---:B------:R-:W-:Y:S08]  /*fc10*/  HMMA.16816.F32 R40, R108.reuse, R116, R40 ;  /* 0x000000746c28723c */ /* 0x040ff00000001828 */
[----:B------:R2:W-:Y:S01]  /*fc20*/  MUFU.EX2 R131, R112 ;  /* 0x0000007000837308 */ /* 0x0005e20000000800 */
[----:B------:R-:W-:Y:S01]  /*fc30*/  FFMA.FTZ R116, R148, UR4, -R187 ;  /* 0x0000000494747c23 */ /* 0x000fe200080108bb */
[----:B-----5:R-:W-:Y:S01]  /*fc40*/  F2FP.F16.F32.PACK_AB R173, R145, R141 ;  /* 0x0000008d91ad723e */ /* 0x020fe200000000ff */
[----:B------:R-:W-:Y:S01]  /*fc50*/  LDSM.16.MT88.4 R148, [R218+0x9c00] ;  /* 0x009c0000da94783b */ /* 0x000fe20000004200 */
[-C--:B------:R-:W-:Y:S06]  /*fc60*/  HMMA.16816.F32 R44, R108, R118.reuse, R44 ;  /* 0x000000766c2c723c */ /* 0x080fec000000182c */
[----:B------:R3:W-:Y:S01]  /*fc70*/  MUFU.EX2 R127, R116 ;  /* 0x00000074007f7308 */ /* 0x0007e20000000800 */
[----:B-1----:R-:W-:Y:S01]  /*fc80*/  F2FP.F16.F32.PACK_AB R176, R146, R142 ;  /* 0x0000008e92b0723e */ /* 0x002fe200000000ff */
[C---:B------:R-:W-:Y:S08]  /*fc90*/  HMMA.16816.F32 R48, R100.reuse, R118, R48 ;  /* 0x000000766430723c */ /* 0x040ff00000001830 */
[----:B------:R-:W-:Y:S01]  /*fca0*/  MUFU.EX2 R171, R171 ;  /* 0x000000ab00ab7308 */ /* 0x000fe20000000800 */
[----:B--2---:R-:W1:Y:S01]  /*fcb0*/  LDSM.16.MT88.4 R112, [R218+0xb400] ;  /* 0x00b40000da70783b */ /* 0x004e620000004200 */
[-C--:B----4-:R-:W-:Y:S08]  /*fcc0*/  HMMA.16816.F32 R52, R100, R104.reuse, R52 ;  /* 0x000000686434723c */ /* 0x090ff00000001834 */
[----:B------:R-:W2:Y:S01]  /*fcd0*/  MUFU.EX2 R129, R179 ;  /* 0x000000b300817308 */ /* 0x000ea20000000800 */
[----:B---3--:R-:W-:Y:S01]  /*fce0*/  FFMA.FTZ R116, R155, UR4, -R209 ;  /* 0x000000049b747c23 */ /* 0x008fe200080108d1 */
[C---:B------:R-:W-:Y:S08]  /*fcf0*/  HMMA.16816.F32 R56, R108.reuse, R104, R56 ;  /* 0x000000686c38723c */ /* 0x040ff00000001838 */
[----:B------:R3:W-:Y:S01]  /*fd00*/  MUFU.EX2 R136, R116 ;  /* 0x0000007400887308 */ /* 0x0007e20000000800 */
[----:B------:R-:W-:Y:S01]  /*fd10*/  FFMA.FTZ R104, R153, UR4, -R187 ;  /* 0x0000000499687c23 */ /* 0x000fe200080108bb */
[-C--:B------:R-:W-:Y:S08]  /*fd20*/  HMMA.16816.F32 R60, R108, R106.reuse, R60 ;  /* 0x0000006a6c3c723c */ /* 0x080ff0000000183c */
[----:B------:R4:W-:Y:S01]  /*fd30*/  MUFU.EX2 R137, R104 ;  /* 0x0000006800897308 */ /* 0x0009e20000000800 */
[----:B--2---:R-:W-:Y:S01]  /*fd40*/  F2FP.F16.F32.PACK_AB R178, R129, R128 ;  /* 0x0000008081b2723e */ /* 0x004fe200000000ff */
[C---:B------:R-:W-:Y:S08]  /*fd50*/  HMMA.16816.F32 R64, R100.reuse, R106, R64 ;  /* 0x0000006a6440723c */ /* 0x040ff00000001840 */
[----:B------:R-:W-:Y:S01]  /*fd60*/  MUFU.EX2 R170, R170 ;  /* 0x000000aa00aa7308 */ /* 0x000fe20000000800 */
[--C-:B---3--:R-:W-:Y:S01]  /*fd70*/  FFMA.FTZ R116, R154, UR4, -R209.reuse ;  /* 0x000000049a747c23 */ /* 0x108fe200080108d1 */
[----:B------:R-:W-:Y:S08]  /*fd80*/  FFMA.FTZ R209, R185, UR4, -R209 ;  /* 0x00000004b9d17c23 */ /* 0x000ff000080108d1 */
[----:B------:R2:W-:Y:S01]  /*fd90*/  MUFU.EX2 R138, R116 ;  /* 0x00000074008a7308 */ /* 0x0005e20000000800 */
[-C--:B-1----:R-:W-:Y:S03]  /*fda0*/  HMMA.16816.F32 R68, R100, R112.reuse, R68 ;  /* 0x000000706444723c */ /* 0x082fe60000001844 */
[--C-:B----4-:R-:W-:Y:S01]  /*fdb0*/  FFMA.FTZ R104, R152, UR4, -R187.reuse ;  /* 0x0000000498687c23 */ /* 0x110fe200080108bb */
[----:B------:R-:W-:Y:S02]  /*fdc0*/  FFMA.FTZ R187, R182, UR4, -R187 ;  /* 0x00000004b6bb7c23 */ /* 0x000fe400080108bb */
[----:B------:R-:W-:Y:S03]  /*fdd0*/  LDSM.16.MT88.4 R180, [R188+0x1c00] ;  /* 0x001c0000bcb4783b */ /* 0x000fe60000004200 */
[----:B------:R1:W-:Y:S01]  /*fde0*/  MUFU.EX2 R139, R104 ;  /* 0x00000068008b7308 */ /* 0x0003e20000000800 */
[C---:B------:R-:W-:Y:S09]  /*fdf0*/  HMMA.16816.F32 R72, R108.reuse, R112, R72 ;  /* 0x000000706c48723c */ /* 0x040ff20000001848 */
[----:B------:R-:W3:Y:S01]  /*fe00*/  MUFU.EX2 R130, R187 ;  /* 0x000000bb00827308 */ /* 0x000ee20000000800 */
[-C--:B------:R-:W-:Y:S01]  /*fe10*/  HMMA.16816.F32 R76, R108, R114.reuse, R76 ;  /* 0x000000726c4c723c */ /* 0x080fe2000000184c */
[----:B--2---:R-:W2:Y:S08]  /*fe20*/  LDSM.16.MT88.4 R116, [R188+0x2400] ;  /* 0x00240000bc74783b */ /* 0x004eb00000004200 */
[----:B------:R-:W4:Y:S01]  /*fe30*/  MUFU.EX2 R209, R209 ;  /* 0x000000d100d17308 */ /* 0x000f220000000800 */
[C---:B------:R-:W-:Y:S01]  /*fe40*/  HMMA.16816.F32 R80, R100.reuse, R114, R80 ;  /* 0x000000726450723c */ /* 0x040fe20000001850 */
[----:B-1----:R-:W1:Y:S08]  /*fe50*/  LDSM.16.MT88.4 R104, [R218+0x9800] ;  /* 0x00980000da68783b */ /* 0x002e700000004200 */
[----:B------:R5:W5:Y:S01]  /*fe60*/  MUFU.EX2 R169, R177 ;  /* 0x000000b100a97308 */ /* 0x000b620000000800 */
[----:B---3--:R-:W-:Y:S01]  /*fe70*/  F2FP.F16.F32.PACK_AB R175, R130, R126 ;  /* 0x0000007e82af723e */ /* 0x008fe200000000ff */
[----:B------:R-:W3:Y:S01]  /*fe80*/  LDSM.16.MT88.4 R112, [R188+0x800] ;  /* 0x00080000bc70783b */ /* 0x000ee20000004200 */
[----:B----4-:R-:W-:Y:S07]  /*fe90*/  F2FP.F16.F32.PACK_AB R174, R209, R125 ;  /* 0x0000007dd1ae723e */ /* 0x010fee00000000ff */
[----:B------:R-:W-:Y:S01]  /*fea0*/  LDSM.16.MT88.4 R184, [R218+0xbc00] ;  /* 0x00bc0000dab8783b */ /* 0x000fe20000004200 */
[----:B-----5:R-:W-:Y:S02]  /*feb0*/  F2FP.F16.F32.PACK_AB R177, R171, R143 ;  /* 0x0000008fabb1723e */ /* 0x020fe400000000ff */
[----:B------:R-:W-:Y:S01]  /*fec0*/  F2FP.F16.F32.PACK_AB R179, R169, R170 ;  /* 0x000000aaa9b3723e */ /* 0x000fe200000000ff */
[-C--:B--2---:R-:W-:Y:S08]  /*fed0*/  HMMA.16816.F32 R84, R100, R116.reuse, R84 ;  /* 0x000000746454723c */ /* 0x084ff00000001854 */
        /* <DEDUP_REMOVED lines=11> */
[----:B------:R-:W-:Y:S05]  /*ff90*/  F2FP.F16.F32.PACK_AB R111, R214, R215 ;  /* 0x000000d7d66f723e */ /* 0x000fea00000000ff */
[-C--:B-1----:R-:W-:Y:S08]  /*ffa0*/  HMMA.16816.F32 R4, R100, R104.reuse, R4 ;  /* 0x000000686404723c */ /* 0x082ff00000001804 */
        /* <DEDUP_REMOVED lines=39> */
[----:B------:R-:W-:Y:S01]  /*10220*/  MOV R17, R141 ;  /* 0x0000008d00117202 */ /* 0x000fe20000000f00 */
[----:B------:R-:W-:Y:S01]  /*10230*/  FADD.FTZ R196, R18, R196 ;  /* 0x000000c412c47221 */ /* 0x000fe20000010000 */
[----:B------:R-:W-:Y:S01]  /*10240*/  MOV R16, R140 ;  /* 0x0000008c00107202 */ /* 0x000fe20000000f00 */
[----:B------:R-:W-:Y:S01]  /*10250*/  FADD.FTZ R192, R19, R192 ;  /* 0x000000c013c07221 */ /* 0x000fe20000010000 */
[----:B------:R-:W-:Y:S01]  /*10260*/  MOV R23, R139 ;  /* 0x0000008b00177202 */ /* 0x000fe20000000f00 */
[C---:B------:R-:W-:Y:S04]  /*10270*/  HMMA.16816.F32 R140, R176.reuse, R132, R24 ;  /* 0x00000084b08c723c */ /* 0x040fe80000001818 */
[----:B------:R-:W-:Y:S01]  /*10280*/  MOV R22, R138 ;  /* 0x0000008a00167202 */ /* 0x000fe20000000f00 */
[----:B------:R-:W-:Y:S01]  /*10290*/  FADD.FTZ R196, R14, R196 ;  /* 0x000000c40ec47221 */ /* 0x000fe20000010000 */
[----:B------:R-:W-:Y:S01]  /*102a0*/  MOV R21, R137 ;  /* 0x0000008900157202 */ /* 0x000fe20000000f00 */
[----:B------:R-:W-:Y:S01]  /*102b0*/  FADD.FTZ R192, R171, R192 ;  /* 0x000000c0abc07221 */ /* 0x000fe20000010000 */
[----:B------:R-:W-:Y:S02]  /*102c0*/  MOV R20, R136 ;  /* 0x0000008800147202 */ /* 0x000fe40000000f00 */
[-C--:B------:R-:W-:Y:S03]  /*102d0*/  HMMA.16816.F32 R136, R176, R134.reuse, R28 ;  /* 0x00000086b088723c */ /* 0x080fe6000000181c */
[----:B------:R-:W-:Y:S01]  /*102e0*/  MOV R27, R131 ;  /* 0x00000083001b7202 */ /* 0x000fe20000000f00 */
[----:B------:R-:W-:Y:S01]  /*102f0*/  FADD.FTZ R192, R170, R192 ;  /* 0x000000c0aac07221 */ /* 0x000fe20000010000 */
[----:B------:R-:W-:Y:S02]  /*10300*/  MOV R9, R128 ;  /* 0x0000008000097202 */ /* 0x000fe40000000f00 */
[----:B------:R-:W-:Y:S01]  /*10310*/  MOV R26, R127 ;  /* 0x0000007f001a7202 */ /* 0x000fe20000000f00 */
[C---:B------:R-:W-:Y:S04]  /*10320*/  HMMA.16816.F32 R132, R172.reuse, R134, R32 ;  /* 0x00000086ac84723c */ /* 0x040fe80000001820 */
[----:B------:R-:W-:Y:S01]  /*10330*/  MOV R8, R126 ;  /* 0x0000007e00087202 */ /* 0x000fe20000000f00 */
[----:B------:R-:W-:Y:S01]  /*10340*/  FADD.FTZ R203, R26, R203 ;  /* 0x000000cb1acb7221 */ /* 0x000fe20000010000 */
[----:B------:R-:W-:Y:S01]  /*10350*/  MOV R15, R125 ;  /* 0x0000007d000f7202 */ /* 0x000fe20000000f00 */
[----:B------:R-:W-:Y:S01]  /*10360*/  FADD.FTZ R196, R9, R196 ;  /* 0x000000c409c47221 */ /* 0x000fe20000010000 */
[-C--:B-1----:R-:W-:Y:S03]  /*10370*/  HMMA.16816.F32 R128, R172, R104.reuse, R36 ;  /* 0x00000068ac80723c */ /* 0x082fe60000001824 */
[----:B------:R-:W-:Y:S01]  /*10380*/  MOV R25, R124 ;  /* 0x0000007c00197202 */ /* 0x000fe20000000f00 */
[----:B------:R-:W-:Y:S01]  /*10390*/  FADD.FTZ R203, R250, R203 ;  /* 0x000000cbfacb7221 */ /* 0x000fe20000010000 */
[----:B------:R-:W-:Y:S01]  /*103a0*/  FADD.FTZ R234, R11, R196 ;  /* 0x000000c40bea7221 */ /* 0x000fe20000010000 */
[----:B------:R-:W-:Y:S02]  /*103b0*/  FADD.FTZ R233, R169, R192 ;  /* 0x000000c0a9e97221 */ /* 0x000fe40000010000 */
        /* <DEDUP_REMOVED lines=19> */
[----:B------:R-:W-:Y:S04]  /*104f0*/  FADD.FTZ R236, R10, R203 ;  /* 0x000000cb0aec7221 */ /* 0x000fe80000010000 */
        /* <DEDUP_REMOVED lines=11> */
.L_x_508:
[----:B------:R-:W1:Y:S01]  /*105b0*/  SHFL.BFLY PT, R2, R237, 0x2, 0x1f ;  /* 0x0c401f00ed027f89 */ /* 0x000e6200000e0000 */
[----:B------:R-:W2:Y:S01]  /*105c0*/  S2UR UR4, SR_CgaCtaId ;  /* 0x00000000000479c3 */ /* 0x000ea20000008800 */
[----:B------:R-:W-:Y:S01]  /*105d0*/  UMOV UR5, 0x400 ;  /* 0x0000040000057882 */ /* 0x000fe20000000000 */
[----:B------:R-:W-:Y:S01]  /*105e0*/  ISETP.NE.AND P2, PT, R228, -0x1, PT ;  /* 0xffffffffe400780c */ /* 0x000fe20003f45270 */
[----:B------:R-:W3:Y:S04]  /*105f0*/  SHFL.BFLY PT, R0, R236, 0x2, 0x1f ;  /* 0x0c401f00ec007f89 */ /* 0x000ee800000e0000 */
[----:B------:R-:W4:Y:S01]  /*10600*/  SHFL.BFLY PT, R3, R234, 0x2, 0x1f ;  /* 0x0c401f00ea037f89 */ /* 0x000f2200000e0000 */
[----:B------:R-:W5:Y:S08]  /*10610*/  LDC.U8 R15, c[0x0][0x549] ;  /* 0x00015240ff0f7b82 */ /* 0x000f700000000000 */
[----:B------:R-:W5:Y:S01]  /*10620*/  LDC R21, c[0x0][0x434] ;  /* 0x00010d00ff157b82 */ /* 0x000f620000000800 */
[----:B-1----:R-:W-:Y:S01]  /*10630*/  FADD.FTZ R237, R2, R237 ;  /* 0x000000ed02ed7221 */ /* 0x002fe20000010000 */
[----:B--2---:R-:W-:Y:S01]  /*10640*/  ULEA UR4, UR4, UR5, 0x18 ;  /* 0x0000000504047291 */ /* 0x004fe2000f8ec0ff */
[----:B------:R-:W1:Y:S05]  /*10650*/  SHFL.BFLY PT, R2, R233, 0x2, 0x1f ;  /* 0x0c401f00e9027f89 */ /* 0x000e6a00000e0000 */
[----:B------:R-:W2:Y:S01]  /*10660*/  LDC R22, c[0x0][0x434] ;  /* 0x00010d00ff167b82 */ /* 0x000ea20000000800 */
[----:B---3--:R-:W-:-:S02]  /*10670*/  FADD.FTZ R236, R0, R236 ;  /* 0x000000ec00ec7221 */ /* 0x008fc40000010000 */
[----:B------:R-:W3:Y:S01]  /*10680*/  S2R R0, SR_TID.X ;  /* 0x0000000000007919 */ /* 0x000ee20000002100 */
[----:B----4-:R-:W-:Y:S01]  /*10690*/  FADD.FTZ R234, R3, R234 ;  /* 0x000000ea03ea7221 */ /* 0x010fe20000010000 */
[----:B-----5:R-:W-:Y:S01]  /*106a0*/  ISETP.NE.AND P1, PT, R15, RZ, PT ;  /* 0x000000ff0f00720c */ /* 0x020fe20003f25270 */
[----:B------:R-:W4:Y:S02]  /*106b0*/  SHFL.BFLY PT, R6, R237, 0x1, 0x1f ;  /* 0x0c201f00ed067f89 */ /* 0x000f2400000e0000 */
[----:B------:R-:W2:Y:S02]  /*106c0*/  LDC.U8 R17, c[0x0][0x548] ;  /* 0x00015200ff117b82 */ /* 0x000ea40000000000 */
[----:B------:R-:W5:Y:S04]  /*106d0*/  SHFL.BFLY PT, R5, R236, 0x1, 0x1f ;  /* 0x0c201f00ec057f89 */ /* 0x000f6800000e0000 */
[----:B------:R-:W5:Y:S04]  /*106e0*/  SHFL.BFLY PT, R11, R234, 0x1, 0x1f ;  /* 0x0c201f00ea0b7f89 */ /* 0x000f6800000e0000 */
[----:B------:R-:W2:Y:S01]  /*106f0*/  @P1 LDC R16, c[0x0][0x430] ;  /* 0x00010c00ff101b82 */ /* 0x000ea20000000800 */
[----:B------:R-:W2:Y:S01]  /*10700*/  S2R R15, SR_CTAID.Z ;  /* 0x00000000000f7919 */ /* 0x000ea20000002700 */
[----:B-1----:R-:W-:-:S06]  /*10710*/  FADD.FTZ R233, R2, R233 ;  /* 0x000000e902e97221 */ /* 0x002fcc0000010000 */
[----:B------:R-:W1:Y:S01]  /*10720*/  @P1 LDC R20, c[0x0][0x430] ;  /* 0x00010c00ff141b82 */ /* 0x000e620000000800 */
[----:B------:R-:W2:Y:S01]  /*10730*/  SHFL.BFLY PT, R10, R233, 0x1, 0x1f ;  /* 0x0c201f00e90a7f89 */ /* 0x000ea200000e0000 */
[----:B----4-:R-:W-:Y:S01]  /*10740*/  FADD.FTZ R6, R237, R6 ;  /* 0x00000006ed067221 */ /* 0x010fe20000010000 */
[----:B---3--:R-:W-:Y:S01]  /*10750*/  SHF.L.U32 R4, R0, 0x1, RZ ;  /* 0x0000000100047819 */ /* 0x008fe200000006ff */
[----:B-----5:R-:W-:Y:S01]  /*10760*/  FADD.FTZ R5, R236, R5 ;  /* 0x00000005ec057221 */ /* 0x020fe20000010000 */
[C---:B------:R-:W-:Y:S01]  /*10770*/  SHF.L.U32 R3, R0.reuse, 0x3, RZ ;  /* 0x0000000300037819 */ /* 0x040fe200000006ff */
[----:B------:R-:W3:Y:S01]  /*10780*/  MUFU.RCP R9, R6 ;  /* 0x0000000600097308 */ /* 0x000ee20000001000 */
[----:B------:R-:W-:Y:S01]  /*10790*/  SHF.L.U32 R2, R0, 0x4, RZ ;  /* 0x0000000400027819 */ /* 0x000fe200000006ff */
[----:B------:R-:W-:Y:S01]  /*107a0*/  FADD.FTZ R11, R234, R11 ;  /* 0x0000000bea0b7221 */ /* 0x000fe20000010000 */
[----:B------:R-:W-:Y:S02]  /*107b0*/  LOP3.LUT R4, R4, 0x6, RZ, 0xc0, !PT ;  /* 0x0000000604047812 */ /* 0x000fe400078ec0ff */
[----:B------:R-:W-:Y:S01]  /*107c0*/  LOP3.LUT R7, R3, 0xc0, RZ, 0xc0, !PT ;  /* 0x000000c003077812 */ /* 0x000fe200078ec0ff */
[----:B--2---:R-:W-:Y:S01]  /*107d0*/  @P1 IMAD R22, R16, R21, RZ ;  /* 0x0000001510161224 */ /* 0x004fe200078e02ff */
[----:B------:R-:W-:Y:S01]  /*107e0*/  LOP3.LUT R2, R4, 0x3e00, R2, 0xf8, !PT ;  /* 0x00003e0004027812 */ /* 0x000fe200078ef802 */
[----:B------:R-:W2:Y:S01]  /*107f0*/  MUFU.RCP R8, R5 ;  /* 0x0000000500087308 */ /* 0x000ea20000001000 */
[----:B------:R-:W-:-:S02]  /*10800*/  LOP3.LUT R7, R7, 0x18, R0, 0xf8, !PT ;  /* 0x0000001807077812 */ /* 0x000fc400078ef800 */
[----:B------:R-:W-:Y:S02]  /*10810*/  LOP3.LUT R2, R2, 0x20, R3, 0xf8, !PT ;  /* 0x0000002002027812 */ /* 0x000fe400078ef803 */
[----:B------:R-:W-:Y:S01]  /*10820*/  FSETP.NE.FTZ.AND P6, PT, R6, RZ, PT ;  /* 0x000000ff0600720b */ /* 0x000fe20003fd5000 */
[----:B------:R-:W-:Y:S01]  /*10830*/  FADD.FTZ R4, R233, R10 ;  /* 0x0000000ae9047221 */ /* 0x000fe20000010000 */
[----:B------:R-:W-:Y:S02]  /*10840*/  LOP3.LUT R2, R2, R7, RZ, 0xfc, !PT ;  /* 0x0000000702027212 */ /* 0x000fe400078efcff */
[----:B------:R-:W4:Y:S01]  /*10850*/  MUFU.RCP R7, R11 ;  /* 0x0000000b00077308 */ /* 0x000f220000001000 */
[----:B------:R-:W-:Y:S02]  /*10860*/  FSETP.NE.FTZ.AND P5, PT, R5, RZ, PT ;  /* 0x000000ff0500720b */ /* 0x000fe40003fb5000 */
[----:B------:R-:W-:Y:S02]  /*10870*/  FSETP.NE.FTZ.AND P4, PT, R11, RZ, PT ;  /* 0x000000ff0b00720b */ /* 0x000fe40003f95000 */
[----:B------:R-:W-:-:S02]  /*10880*/  FSETP.NE.FTZ.AND P3, PT, R4, RZ, PT ;  /* 0x000000ff0400720b */ /* 0x000fc40003f75000 */
[----:B---3--:R-:W-:Y:S01]  /*10890*/  FSEL R9, R9, 1, P6 ;  /* 0x3f80000009097808 */ /* 0x008fe20003000000 */
[----:B------:R-:W3:Y:S01]  /*108a0*/  MUFU.RCP R10, R4 ;  /* 0x00000004000a7308 */ /* 0x000ee20000001000 */
[----:B--2---:R-:W-:Y:S02]  /*108b0*/  FSEL R8, R8, 1, P5 ;  /* 0x3f80000008087808 */ /* 0x004fe40002800000 */
[----:B------:R-:W-:Y:S01]  /*108c0*/  SHF.L.U32 R12, R0, 0x2, RZ ;  /* 0x00000002000c7819 */ /* 0x000fe200000006ff */
[C---:B------:R-:W-:Y:S01]  /*108d0*/  FMUL.FTZ R160, R9.reuse, R160 ;  /* 0x000000a009a07220 */ /* 0x040fe20000410000 */
[C---:B------:R-:W-:Y:S01]  /*108e0*/  FMUL.FTZ R161, R9.reuse, R161 ;  /* 0x000000a109a17220 */ /* 0x040fe20000410000 */
[C---:B------:R-:W-:Y:S01]  /*108f0*/  FMUL.FTZ R162, R8.reuse, R162 ;  /* 0x000000a208a27220 */ /* 0x040fe20000410000 */
[C---:B------:R-:W-:Y:S01]  /*10900*/  FMUL.FTZ R163, R8.reuse, R163 ;  /* 0x000000a308a37220 */ /* 0x040fe20000410000 */
[----:B------:R-:W-:Y:S01]  /*10910*/  FMUL.FTZ R148, R9, R148 ;  /* 0x0000009409947220 */ /* 0x000fe20000410000 */
[----:B----4-:R-:W-:Y:S01]  /*10920*/  FSEL R7, R7, 1, P4 ;  /* 0x3f80000007077808 */ /* 0x010fe20002000000 */
        /* <DEDUP_REMOVED lines=150> */
[C---:B------:R-:W-:Y:S01]  /*11290*/  FMUL.FTZ R91, R10.reuse, R91 ;  /* 0x0000005b0a5b7220 */ /* 0x040fe20000410000 */
[----:B------:R-:W-:Y:S01]  /*112a0*/  STS [R13+0x3210], R122 ;  /* 0x0032107a0d007388 */ /* 0x000fe20000000800 */
[C---:B------:R-:W-:Y:S01]  /*112b0*/  FMUL.FTZ R94, R10.reuse, R94 ;  /* 0x0000005e0a5e7220 */ /* 0x040fe20000410000 */
        /* <DEDUP_REMOVED lines=25> */
[----:B--2---:R-:W-:Y:S01]  /*11450*/  @P1 MOV R5, 0x1 ;  /* 0x0000000100051802 */ /* 0x004fe20000000f00 */
        /* <DEDUP_REMOVED lines=15> */
[----:B------:R1:W-:Y:S04]  /*11550*/  STS [R12+0x5230], R10 ;  /* 0x0052300a0c007388 */ /* 0x0003e80000000800 */
[----:B------:R3:W-:Y:S01]  /*11560*/  STS [R12+0x5030], R7 ;  /* 0x005030070c007388 */ /* 0x0007e20000000800 */
[----:B--2---:R-:W2:Y:S01]  /*11570*/  S2R R2, SR_CTAID.X ;  /* 0x0000000000027919 */ /* 0x004ea20000002500 */
[----:B----4-:R-:W4:Y:S01]  /*11580*/  @P2 LDC.64 R8, c[0x0][0x408] ;  /* 0x00010200ff082b82 */ /* 0x010f220000000a00 */
[----:B-----5:R-:W-:Y:S01]  /*11590*/  LOP3.LUT R14, R3, 0xd8, RZ, 0xc0, !PT ;  /* 0x000000d8030e7812 */ /* 0x020fe200078ec0ff */
[----:B-1----:R1:W1:Y:S03]  /*115a0*/  @P6 MUFU.LG2 R10, R6 ;  /* 0x00000006000a6308 */ /* 0x0022660000000c00 */
[----:B------:R-:W-:-:S03]  /*115b0*/  LOP3.LUT R14, R14, 0x18, R0, 0x78, !PT ;  /* 0x000000180e0e7812 */ /* 0x000fc600078e7800 */
[----:B---3--:R-:W3:Y:S01]  /*115c0*/  @!P2 LDC.64 R12, c[0x0][0x400] ;  /* 0x00010000ff0cab82 */ /* 0x008ee20000000a00 */
[----:B------:R-:W-:-:S07]  /*115d0*/  LOP3.LUT R14, R14, 0x1f20, R3, 0xf8, !PT ;  /* 0x00001f200e0e7812 */ /* 0x000fce00078ef803 */
[----:B------:R-:W2:Y:S08]  /*115e0*/  @P6 LDC R7, c[0x0][0x458] ;  /* 0x00011600ff076b82 */ /* 0x000eb00000000800 */
[----:B-1----:R-:W1:Y:S01]  /*115f0*/  @P5 LDC R6, c[0x0][0x458] ;  /* 0x00011600ff065b82 */ /* 0x002e620000000800 */
[----:B------:R-:W-:Y:S05]  /*11600*/  @P1 BRA `(.L_x_512) ;  /* 0x0000000000201947 */ /* 0x000fea0003800000 */
[----:B------:R-:W-:Y:S01]  /*11610*/  ISETP.NE.AND P0, PT, R17, RZ, PT ;  /* 0x000000ff1100720c */ /* 0x000fe20003f05270 */
[----:B------:R-:W5:-:S12]  /*11620*/  LDC R16, c[0x0][0x3e0] ;  /* 0x0000f800ff107b82 */ /* 0x000f580000000800 */
[----:B------:R-:W5:Y:S01]  /*11630*/  @P0 LDC R5, c[0x0][0x454] ;  /* 0x00011500ff050b82 */ /* 0x000f620000000800 */
[----:B------:R-:W-:Y:S02]  /*11640*/  @P0 MOV R20, 0x1 ;  /* 0x0000000100140802 */ /* 0x000fe40000000f00 */
[----:B------:R-:W-:-:S05]  /*11650*/  @!P0 MOV R20, 0x1 ;  /* 0x0000000100148802 */ /* 0x000fca0000000f00 */
[----:B------:R-:W1:Y:S01]  /*11660*/  @P0 LDC R22, c[0x0][0x454] ;  /* 0x00011500ff160b82 */ /* 0x000e620000000800 */
[-C--:B-----5:R-:W-:Y:S02]  /*11670*/  @P0 IMAD R5, R5, R16.reuse, RZ ;  /* 0x0000001005050224 */ /* 0x0a0fe400078e02ff */
[----:B------:R-:W-:-:S07]  /*11680*/  @!P0 IMAD R5, R21, R16, RZ ;  /* 0x0000001015058224 */ /* 0x000fce00078e02ff */
.L_x_512:
[----:B------:R-:W-:Y:S01]  /*11690*/  BAR.SYNC.DEFER_BLOCKING 0x0 ;  /* 0x0000000000007b1d */ /* 0x000fe20000010000 */
[----:B------:R-:W-:Y:S01]  /*116a0*/  LEA R14, R14, UR4, 0x1 ;  /* 0x000000040e0e7c11 */ /* 0x000fe2000f8e08ff */
[----:B---3--:R-:W-:Y:S01]  /*116b0*/  @!P2 IMAD.WIDE.U32 R28, R229, R12, RZ ;  /* 0x0000000ce51ca225 */ /* 0x008fe200078e00ff */
[----:B------:R-:W-:-:S03]  /*116c0*/  ISETP.NE.AND P1, PT, R17, RZ, !P1 ;  /* 0x000000ff1100720c */ /* 0x000fc60004f25270 */
[----:B------:R-:W-:Y:S01]  /*116d0*/  @P6 FMUL.FTZ R10, R10, 0.69314718246459960938 ;  /* 0x3f3172180a0a6820 */ /* 0x000fe20000410000 */
[----:B------:R-:W-:Y:S01]  /*116e0*/  ISETP.NE.AND P0, PT, R228, -0x1, PT ;  /* 0xffffffffe400780c */ /* 0x000fe20003f05270 */
[----:B------:R-:W3:Y:S01]  /*116f0*/  @P3 LDC R26, c[0x0][0x458] ;  /* 0x00011600ff1a3b82 */ /* 0x000ee20000000800 */
[----:B------:R-:W-:Y:S01]  /*11700*/  @!P2 IMAD R13, R229, R13, R29 ;  /* 0x0000000de50da224 */ /* 0x000fe200078e021d */
[----:B------:R-:W5:Y:S01]  /*11710*/  @P3 MUFU.LG2 R4, R4 ;  /* 0x0000000400043308 */ /* 0x000f620000000c00 */
[----:B------:R-:W-:Y:S01]  /*11720*/  @P5 FMUL.FTZ R29, R24, 0.69314718246459960938 ;  /* 0x3f317218181d5820 */ /* 0x000fe20000410000 */
[----:B----4-:R-:W-:Y:S01]  /*11730*/  @P2 IMAD.WIDE.U32 R24, R228, R8, RZ ;  /* 0x00000008e4182225 */ /* 0x010fe200078e00ff */
[----:B------:R-:W-:-:S03]  /*11740*/  MOV R23, 0x7f800000 ;  /* 0x7f80000000177802 */ /* 0x000fc60000000f00 */
[----:B--2---:R-:W-:Y:S01]  /*11750*/  @P6 FFMA.FTZ R23, R168, R7, R10 ;  /* 0x00000007a8176223 */ /* 0x004fe2000001000a */
[----:B------:R-:W-:Y:S01]  /*11760*/  MOV R12, 0x7f800000 ;  /* 0x7f800000000c7802 */ /* 0x000fe20000000f00 */
[----:B------:R-:W2:Y:S01]  /*11770*/  @P4 LDC R27, c[0x0][0x458] ;  /* 0x00011600ff1b4b82 */ /* 0x000ea20000000800 */
[----:B------:R-:W-:Y:S01]  /*11780*/  @P2 IMAD R13, R228, R9, R25 ;  /* 0x00000009e40d2224 */ /* 0x000fe200078e0219 */
[----:B------:R-:W4:Y:S01]  /*11790*/  @P4 MUFU.LG2 R11, R11 ;  /* 0x0000000b000b4308 */ /* 0x000f220000000c00 */
[----:B-1----:R-:W-:Y:S02]  /*117a0*/  IMAD R7, R15, R22, RZ ;  /* 0x000000160f077224 */ /* 0x002fe400078e02ff */
        /* <DEDUP_REMOVED lines=8> */
[----:B-----5:R-:W-:Y:S01]  /*11830*/  @P3 FMUL.FTZ R4, R4, 0.69314718246459960938 ;  /* 0x3f31721804043820 */ /* 0x020fe20000410000 */
[----:B------:R-:W-:-:S02]  /*11840*/  SEL R29, R228, RZ, P1 ;  /* 0x000000ffe41d7207 */ /* 0x000fc40000800000 */
[----:B------:R-:W-:Y:S02]  /*11850*/  SHF.L.U32 R6, R6, 0x7, RZ ;  /* 0x0000000706067819 */ /* 0x000fe400000006ff */
[----:B------:R-:W-:Y:S02]  /*11860*/  SEL R5, R5, RZ, P1 ;  /* 0x000000ff05057207 */ /* 0x000fe40000800000 */
[--C-:B------:R-:W-:Y:S01]  /*11870*/  IADD3 R29, P5, P1, R6, R29, R7.reuse ;  /* 0x0000001d061d7210 */ /* 0x100fe200079be007 */
[----:B----4-:R-:W-:Y:S01]  /*11880*/  @P4 FMUL.FTZ R11, R11, 0.69314718246459960938 ;  /* 0x3f3172180b0b4820 */ /* 0x010fe20000410000 */
[----:B------:R-:W-:Y:S02]  /*11890*/  SHF.R.S32.HI R7, RZ, 0x1f, R7 ;  /* 0x0000001fff077819 */ /* 0x000fe40000011407 */
[----:B------:R-:W-:Y:S02]  /*118a0*/  SHF.R.S32.HI R6, RZ, 0x1f, R6 ;  /* 0x0000001fff067819 */ /* 0x000fe40000011406 */
[----:B------:R-:W-:Y:S01]  /*118b0*/  MOV R21, 0x7f800000 ;  /* 0x7f80000000157802 */ /* 0x000fe20000000f00 */
[----:B---3--:R-:W-:Y:S01]  /*118c0*/  @P3 FFMA.FTZ R21, R165, R26, R4 ;  /* 0x0000001aa5153223 */ /* 0x008fe20000010004 */
[----:B------:R-:W-:Y:S01]  /*118d0*/  MOV R22, 0x7f800000 ;  /* 0x7f80000000167802 */ /* 0x000fe20000000f00 */
[----:B--2---:R-:W-:Y:S01]  /*118e0*/  @P4 FFMA.FTZ R22, R166, R27, R11 ;  /* 0x0000001ba6164223 */ /* 0x004fe2000001000b */
[----:B------:R-:W-:-:S02]  /*118f0*/  IADD3.X R26, PT, PT, R6, R5, R7, P5, P1 ;  /* 0x00000005061a7210 */ /* 0x000fc40002fe2407 */
[----:B------:R-:W-:Y:S01]  /*11900*/  SHF.R.U32.HI R34, RZ, 0x2, R0 ;  /* 0x00000002ff227819 */ /* 0x000fe20000011600 */
[----:B-1----:R-:W-:Y:S06]  /*11910*/  @P0 BRA `(.L_x_514) ;  /* 0x0000000000980947 */ /* 0x002fec0003800000 */
        /* <DEDUP_REMOVED lines=26> */
[----:B------:R-:W-:Y:S02]  /*11ac0*/  @!P4 IADD3 R0, P1, PT, R31, R29, RZ ;  /* 0x0000001d1f00c210 */ /* 0x000fe40007f3e0ff */
[----:B------:R-:W-:Y:S02]  /*11ad0*/  @!P5 LEA.HI.X R9, R10, R9, R32, 0x2, P0 ;  /* 0x000000090a09d211 */ /* 0x000fe400000f1420 */
[----:B------:R-:W-:-:S02]  /*11ae0*/  @!P3 IADD3 R29, P0, PT, R20, R29, RZ ;  /* 0x0000001d141db210 */ /* 0x000fc40007f1e0ff */
[----:B------:R-:W-:Y:S01]  /*11af0*/  @!P4 LEA.HI.X.SX32 R31, R31, R26, 0x1, P1 ;  /* 0x0000001a1f1fc211 */ /* 0x000fe200008f0eff */
[----:B------:R1:W-:Y:S01]  /*11b00*/  @!P5 STG.E desc[UR12][R8.64], R12 ;  /* 0x0000000c0800d986 */ /* 0x0003e2000c10190c */
[----:B---3--:R-:W-:Y:S02]  /*11b10*/  @!P4 LEA R6, P1, R0, R6, 0x2 ;  /* 0x000000060006c211 */ /* 0x008fe400078210ff */
[----:B------:R-:W-:Y:S02]  /*11b20*/  @!P3 LEA.HI.X.SX32 R20, R20, R26, 0x1, P0 ;  /* 0x0000001a1414b211 */ /* 0x000fe400000f0eff */
[----:B------:R-:W-:Y:S02]  /*11b30*/  @!P4 LEA.HI.X R7, R0, R7, R31, 0x2, P1 ;  /* 0x000000070007c211 */ /* 0x000fe400008f141f */
[----:B----4-:R-:W-:-:S03]  /*11b40*/  @!P3 LEA R4, P0, R29, R4, 0x2 ;  /* 0x000000041d04b211 */ /* 0x010fc600078010ff */
[----:B------:R1:W-:Y:S01]  /*11b50*/  @!P4 STG.E desc[UR12][R6.64], R22 ;  /* 0x000000160600c986 */ /* 0x0003e2000c10190c */
[----:B------:R-:W-:-:S05]  /*11b60*/  @!P3 LEA.HI.X R5, R29, R5, R20, 0x2, P0 ;  /* 0x000000051d05b211 */ /* 0x000fca00000f1414 */
[----:B------:R1:W-:Y:S04]  /*11b70*/  @!P3 STG.E desc[UR12][R4.64], R21 ;  /* 0x000000150400b986 */ /* 0x0003e8000c10190c */
.L_x_514:
[----:B------:R-:W-:Y:S05]  /*11b80*/  BSYNC.RECONVERGENT B0 ;  /* 0x0000000000007941 */ /* 0x000fea0003800200 */
.L_x_513:
[----:B-1----:R-:W-:Y:S01]  /*11b90*/  VIADD R4, R34, 0x20 ;  /* 0x0000002022047836 */ /* 0x002fe20000000000 */
[----:B------:R1:W2:Y:S01]  /*11ba0*/  LDS.128 R20, [R14] ;  /* 0x000000000e147984 */ /* 0x0002a20000000c00 */
[----:B------:R-:W-:Y:S01]  /*11bb0*/  @P2 IMAD.MOV.U32 R28, RZ, RZ, R24 ;  /* 0x000000ffff1c2224 */ /* 0x000fe200078e0018 */
[----:B------:R-:W3:Y:S01]  /*11bc0*/  LDCU.64 UR4, c[0x0][0x410] ;  /* 0x00008200ff0477ac */ /* 0x000ee20008000a00 */
[----:B------:R-:W-:Y:S01]  /*11bd0*/  LOP3.LUT R3, R3, 0x18, RZ, 0xc0, !PT ;  /* 0x0000001803037812 */ /* 0x000fe200078ec0ff */
[----:B------:R1:W4:Y:S01]  /*11be0*/  LDS.128 R8, [R14+0x2000] ;  /* 0x002000000e087984 */ /* 0x0003220000000c00 */
[-C--:B------:R-:W-:Y:S01]  /*11bf0*/  ISETP.GE.AND P2, PT, R4, R221.reuse, PT ;  /* 0x000000dd0400720c */ /* 0x080fe20003f46270 */
[C---:B------:R-:W-:Y:S01]  /*11c00*/  VIADD R0, R34.reuse, 0x60 ;  /* 0x0000006022007836 */ /* 0x040fe20000000000 */
[----:B------:R-:W-:Y:S01]  /*11c10*/  IADD3 R12, P0, PT, R3, R28, RZ ;  /* 0x0000001c030c7210 */ /* 0x000fe20007f1e0ff */
[----:B------:R1:W1:Y:S01]  /*11c20*/  LDS.128 R4, [R14+0x4000] ;  /* 0x004000000e047984 */ /* 0x0002620000000c00 */
[C---:B------:R-:W-:Y:S01]  /*11c30*/  ISETP.GE.AND P3, PT, R34.reuse, R221, PT ;  /* 0x000000dd2200720c */ /* 0x040fe20003f66270 */
[----:B------:R-:W-:Y:S01]  /*11c40*/  IMAD.MOV.U32 R35, RZ, RZ, RZ ;  /* 0x000000ffff237224 */ /* 0x000fe200078e00ff */
[----:B------:R-:W-:Y:S01]  /*11c50*/  IADD3.X R13, PT, PT, RZ, R13, RZ, P0, !PT ;  /* 0x0000000dff0d7210 */ /* 0x000fe200007fe4ff */
[----:B------:R-:W-:Y:S01]  /*11c60*/  BSSY.RECONVERGENT B0, `(.L_x_515) ;  /* 0x0000014000007945 */ /* 0x000fe20003800200 */
[----:B------:R-:W-:Y:S01]  /*11c70*/  IADD3 R3, PT, PT, R34, 0x40, RZ ;  /* 0x0000004022037810 */ /* 0x000fe20007ffe0ff */
[----:B------:R-:W-:Y:S01]  /*11c80*/  IMAD.WIDE.U32 R24, R2, 0x80, R34 ;  /* 0x0000008002187825 */ /* 0x000fe200078e0022 */
[----:B------:R-:W-:-:S02]  /*11c90*/  ISETP.GE.AND P0, PT, R0, R221, PT ;  /* 0x000000dd0000720c */ /* 0x000fc40003f06270 */
[----:B------:R-:W-:Y:S01]  /*11ca0*/  ISETP.GE.AND P1, PT, R3, R221, PT ;  /* 0x000000dd0300720c */ /* 0x000fe20003f26270 */
        /* <DEDUP_REMOVED lines=15> */
.L_x_516:
[----:B------:R-:W-:Y:S05]  /*11da0*/  BSYNC.RECONVERGENT B0 ;  /* 0x0000000000007941 */ /* 0x000fea0003800200 */
.L_x_515:
        /* <DEDUP_REMOVED lines=20> */
.L_x_518:
[----:B------:R-:W-:Y:S05]  /*11ef0*/  BSYNC.RECONVERGENT B0 ;  /* 0x0000000000007941 */ /* 0x000fea0003800200 */
.L_x_517:
        /* <DEDUP_REMOVED lines=20> */
.L_x_520:
[----:B------:R-:W-:Y:S05]  /*12040*/  BSYNC.RECONVERGENT B0 ;  /* 0x0000000000007941 */ /* 0x000fea0003800200 */
.L_x_519:
[----:B-12---:R1:W2:Y:S04]  /*12050*/  LDS.128 R4, [R14+0x3800] ;  /* 0x003800000e047984 */ /* 0x0062a80000000c00 */
[----:B----4-:R1:W4:Y:S01]  /*12060*/  LDS.128 R8, [R14+0x5800] ;  /* 0x005800000e087984 */ /* 0x0103220000000c00 */
[----:B------:R-:W-:Y:S05]  /*12070*/  @P0 EXIT ;  /* 0x000000000000094d */ /* 0x000fea0003800000 */
[----:B------:R-:W5:Y:S01]  /*12080*/  LDCU.64 UR6, c[0x0][0x408] ;  /* 0x00008100ff0677ac */ /* 0x000f620008000a00 */
[----:B------:R-:W-:Y:S02]  /*12090*/  IADD3 R0, P0, PT, R24, 0x60, RZ ;  /* 0x0000006018007810 */ /* 0x000fe40007f1e0ff */
[----:B------:R-:W-:Y:S01]  /*120a0*/  MOV R13, R27 ;  /* 0x0000001b000d7202 */ /* 0x000fe20000000f00 */
[----:B------:R-:W1:Y:S01]  /*120b0*/  LDCU.64 UR4, c[0x0][0x3f0] ;  /* 0x00007e00ff0477ac */ /* 0x000e620008000a00 */
[----:B------:R-:W-:-:S05]  /*120c0*/  IADD3.X R2, PT, PT, RZ, R25, RZ, P0, !PT ;  /* 0x00000019ff027210 */ /* 0x000fca00007fe4ff */
        /* <DEDUP_REMOVED lines=10> */
.L_x_521:
        /* <DEDUP_REMOVED lines=9> */
.L_x_1271:


//--------------------- .text._ZN5flash16flash_fwd_kernelI23Flash_fwd_kernel_traitsILi96ELi128ELi64ELi4ELb0ELb0EN7cutlass6half_tE19Flash_kernel_traitsILi96ELi128ELi64ELi4ES3_EELb1ELb1ELb0ELb1ELb0ELb0ELb0ELb0EEEvNS_16Flash_fwd_paramsE --------------------------
	.section	.text._ZN5flash16flash_fwd_kernelI23Flash_fwd_kernel_traitsILi96ELi128ELi64ELi4ELb0ELb0EN7cutlass6half_tE19Flash_kernel_traitsILi96ELi128ELi64ELi4ES3_EELb1ELb1ELb0ELb1ELb0ELb0ELb0ELb0EEEvNS_16Flash_fwd_paramsE,"ax",@progbits
	.align	128
        .global         _ZN5flash16flash_fwd_kernelI23Flash_fwd_kernel_traitsILi96ELi128ELi64ELi4ELb0ELb0EN7cutlass6half_tE19Flash_kernel_traitsILi96ELi128ELi64ELi4ES3_EELb1ELb1ELb0ELb1ELb0ELb0ELb0ELb0EEEvNS_16Flash_fwd_paramsE
        .type           _ZN5flash16flash_fwd_kernelI23Flash_fwd_kernel_traitsILi96ELi128ELi64ELi4ELb0ELb0EN7cutlass6half_tE19Flash_kernel_traitsILi96ELi128ELi64ELi4ES3_EELb1ELb1ELb0ELb1ELb0ELb0ELb0ELb0EEEvNS_16Flash_fwd_paramsE,@function
        .size           _ZN5flash16flash_fwd_kernelI23Flash_fwd_kernel_traitsILi96ELi128ELi64ELi4ELb0ELb0EN7cutlass6half_tE19Flash_kernel_traitsILi96ELi128ELi64ELi4ES3_EELb1ELb1ELb0ELb1ELb0ELb0ELb0ELb0EEEvNS_16Flash_fwd_paramsE,(.L_x_1272 - _ZN5flash16flash_fwd_kernelI23Flash_fwd_kernel_traitsILi96ELi128ELi64ELi4ELb0ELb0EN7cutlass6half_tE19Flash_kernel_traitsILi96ELi128ELi64ELi4ES3_EELb1ELb1ELb0ELb1ELb0ELb0ELb0ELb0EEEvNS_16Flash_fwd_paramsE)
        .other          _ZN5flash16flash_fwd_kernelI23Flash_fwd_kernel_traitsILi96ELi128ELi64ELi4ELb0ELb0EN7cutlass6half_tE19Flash_kernel_traitsILi96ELi128ELi64ELi4ES3_EELb1ELb1ELb0ELb1ELb0ELb0ELb0ELb0EEEvNS_16Flash_fwd_paramsE,@"STO_CUDA_ENTRY STV_DEFAULT"
_ZN5flash16flash_fwd_kernelI23Flash_fwd_kernel_traitsILi96ELi128ELi64ELi4ELb0ELb0EN7cutlass6half_tE19Flash_kernel_traitsILi96ELi128ELi64ELi4ES3_EELb1ELb1ELb0ELb1ELb0ELb0ELb0ELb0EEEvNS_16Flash_fwd_paramsE:
.text._ZN5flash16flash_fwd_kernelI23Flash_fwd_kernel_traitsILi96ELi128ELi64ELi4ELb0ELb0EN7cutlass6half_tE19Flash_kernel_traitsILi96ELi128ELi64ELi4ES3_EELb1ELb1ELb0ELb1ELb0ELb0ELb0ELb0EEEvNS_16Flash_fwd_paramsE:
[----:B------:R-:W1:Y:S01]  /*0000*/  LDC R1, c[0x0][0x37c] ;  /* 0x0000df00ff017b82 */ /* 0x000e620000000800 */
[----:B------:R-:W2:Y:S07]  /*0010*/  LDCU.U8 UR4, c[0x0][0x524] ;  /* 0x0000a480ff0477ac */ /* 0x000eae0008000000 */
[----:B------:R-:W3:Y:S01]  /*0020*/  LDC R136, c[0x0][0x518] ;  /* 0x00014600ff887b82 */ /* 0x000ee20000000800 */
[----:B-1----:R-:W-:Y:S01]  /*0030*/  VIADD R1, R1, 0xffffffc8 ;  /* 0xffffffc801017836 */ /* 0x002fe20000000000 */
[----:B------:R-:W3:Y:S06]  /*0040*/  LDCU.64 UR20, c[0x0][0x358] ;  /* 0x00006b00ff1477ac */ /* 0x000eec0008000a00 */
[----:B------:R-:W3:Y:S01]  /*0050*/  LDC R137, c[0x0][0x51c] ;  /* 0x00014700ff897b82 */ /* 0x000ee20000000800 */
[----:B------:R-:W1:Y:S01]  /*0060*/  S2R R218, SR_TID.X ;  /* 0x0000000000da7919 */ /* 0x000e620000002100 */
[----:B------:R-:W4:Y:S01]  /*0070*/  LDCU.64 UR10, c[0x0][0x460] ;  /* 0x00008c00ff0a77ac */ /* 0x000f220008000a00 */
[----:B------:R-:W4:Y:S01]  /*0080*/  LDCU.64 UR8, c[0x0][0x470] ;  /* 0x00008e00ff0877ac */ /* 0x000f220008000a00 */
[----:B--2---:R-:W-:Y:S01]  /*0090*/  ISETP.NE.AND P1, PT, RZ, UR4, PT ;  /* 0x00000004ff007c0c */ /* 0x004fe2000bf25270 */
[----:B------:R-:W2:Y:S03]  /*00a0*/  LDCU.64 UR4, c[0x0][0x510] ;  /* 0x0000a200ff0477ac */ /* 0x000ea60008000a00 */
[----:B------:R-:W-:Y:S01]  /*00b0*/  S2UR UR14, SR_CTAID.X ;  /* 0x00000000000e79c3 */ /* 0x000fe20000002500 */
[----:B------:R-:W1:Y:S07]  /*00c0*/  LDCU.64 UR16, c[0x0][0x460] ;  /* 0x00008c00ff1077ac */ /* 0x000e6e0008000a00 */
[----:B------:R-:W1:Y:S08]  /*00d0*/  S2UR UR25, SR_CTAID.Y ;  /* 0x00000000001979c3 */ /* 0x000e700000002600 */
[----:B------:R-:W1:Y:S01]  /*00e0*/  S2UR UR24, SR_CTAID.Z ;  /* 0x00000000001879c3 */ /* 0x000e620000002700 */
[----:B---3--:R-:W3:Y:S01]  /*00f0*/  @P1 LDG.E.64 R2, desc[UR20][R136.64] ;  /* 0x0000001488021981 */ /* 0x008ee2000c1e1b00 */
[----:B--2---:R-:W-:Y:S01]  /*0100*/  IMAD.U32 R250, RZ, RZ, UR4 ;  /* 0x00000004fffa7e24 */ /* 0x004fe2000f8e00ff */
[----:B------:R-:W2:Y:S01]  /*0110*/  LDCU.U8 UR12, c[0x0][0x532] ;  /* 0x0000a640ff0c77ac */ /* 0x000ea20008000000 */
[----:B------:R-:W-:Y:S01]  /*0120*/  IMAD.U32 R251, RZ, RZ, UR5 ;  /* 0x00000005fffb7e24 */ /* 0x000fe2000f8e00ff */
[----:B------:R-:W2:Y:S03]  /*0130*/  LDCU.64 UR6, c[0x0][0x468] ;  /* 0x00008d00ff0677ac */ /* 0x000ea60008000a00 */
[----:B------:R-:W3:Y:S02]  /*0140*/  @P1 LDC R0, c[0x0][0x520] ;  /* 0x00014800ff001b82 */ /* 0x000ee40000000800 */
[----:B------:R-:W3:Y:S01]  /*0150*/  @P1 LDG.E.64 R250, desc[UR20][R250.64] ;  /* 0x00000014fafa1981 */ /* 0x000ee2000c1e1b00 */
[----:B----4-:R-:W-:Y:S01]  /*0160*/  UISETP.NE.U32.AND UP4, UPT, UR10, URZ, UPT ;  /* 0x000000ff0a00728c */ /* 0x010fe2000bf85070 */
[----:B------:R-:W-:Y:S01]  /*0170*/  ISETP.NE.U32.AND P4, PT, RZ, UR10, PT ;  /* 0x0000000aff007c0c */ /* 0x000fe2000bf85070 */
[----:B------:R-:W-:-:S02]  /*0180*/  UISETP.NE.U32.AND UP3, UPT, UR8, URZ, UPT ;  /* 0x000000ff0800728c */ /* 0x000fc4000bf65070 */
[----:B------:R-:W-:Y:S01]  /*0190*/  UISETP.NE.AND.EX UP4, UPT, UR11, URZ, UPT, UP4 ;  /* 0x000000ff0b00728c */ /* 0x000fe2000bf85340 */
[----:B------:R-:W-:Y:S01]  /*01a0*/  ISETP.NE.AND.EX P4, PT, RZ, UR11, PT, P4 ;  /* 0x0000000bff007c0c */ /* 0x000fe2000bf85340 */
[----:B------:R-:W-:Y:S02]  /*01b0*/  UISETP.NE.AND.EX UP3, UPT, UR9, URZ, UPT, UP3 ;  /* 0x000000ff0900728c */ /* 0x000fe4000bf65330 */
[----:B-1----:R-:W-:Y:S02]  /*01c0*/  UIMAD.WIDE.U32 UR16, UR25, 0x4, UR16 ;  /* 0x00000004191078a5 */ /* 0x002fe4000f8e0010 */
[----:B------:R-:W-:Y:S01]  /*01d0*/  PLOP3.LUT P2, PT, PT, PT, UP4, 0x80, 0x8 ;  /* 0x000000000008781c */ /* 0x000fe20003f4f048 */
[----:B------:R-:W-:Y:S02]  /*01e0*/  USHF.L.U32 UR11, UR25, 0x2, URZ ;  /* 0x00000002190b7899 */ /* 0x000fe400080006ff */
[----:B------:R-:W-:Y:S01]  /*01f0*/  ULOP3.LUT UR4, UR24, UR14, UR25, 0xfe, !UPT ;  /* 0x0000000e18047292 */ /* 0x000fe2000f8efe19 */
[----:B------:R-:W-:Y:S01]  /*0200*/  IMAD.U32 R6, RZ, RZ, UR16 ;  /* 0x00000010ff067e24 */ /* 0x000fe2000f8e00ff */
[----:B--2---:R-:W-:Y:S01]  /*0210*/  UISETP.NE.AND UP5, UPT, UR12, URZ, UPT ;  /* 0x000000ff0c00728c */ /* 0x004fe2000bfa5270 */
[----:B------:R-:W-:Y:S01]  /*0220*/  IMAD.U32 R7, RZ, RZ, UR17 ;  /* 0x00000011ff077e24 */ /* 0x000fe2000f8e00ff */
[----:B------:R-:W-:-:S02]  /*0230*/  UISETP.EQ.U32.AND UP2, UPT, UR6, URZ, UPT ;  /* 0x000000ff0600728c */ /* 0x000fc4000bf42070 */
[----:B------:R-:W-:Y:S01]  /*0240*/  LOP3.LUT P3, RZ, R218, UR4, RZ, 0xfc, !PT ;  /* 0x00000004daff7c12 */ /* 0x000fe2000f86fcff */
[----:B------:R-:W-:-:S04]  /*0250*/  USHF.R.U32.HI UR10, URZ, 0x1e, UR25 ;  /* 0x0000001eff0a7899 */ /* 0x000fc80008011619 */
[----:B------:R-:W1:Y:S08]  /*0260*/  LDCU.64 UR4, c[0x0][0x478] ;  /* 0x00008f00ff0477ac */ /* 0x000e700008000a00 */
[----:B------:R-:W2:Y:S01]  /*0270*/  @!P3 LDC.64 R8, c[0x0][0x528] ;  /* 0x00014a00ff08bb82 */ /* 0x000ea20000000a00 */
[----:B------:R-:W-:Y:S02]  /*0280*/  @UP3 UIADD3 UR12, UP1, UPT, UR11, UR8, URZ ;  /* 0x000000080b0c3290 */ /* 0x000fe4000ff3e0ff */
[----:B------:R-:W-:-:S02]  /*0290*/  UISETP.EQ.OR.EX UP2, UPT, UR7, URZ, !UP5, UP2 ;  /* 0x000000ff0700728c */ /* 0x000fc4000ef42720 */
[----:B------:R-:W-:Y:S02]  /*02a0*/  @UP3 UIADD3.X UR13, UPT, UPT, UR10, UR9, URZ, UP1, !UPT ;  /* 0x000000090a0d3290 */ /* 0x000fe40008ffe4ff */
[----:B------:R-:W-:Y:S02]  /*02b0*/  UIADD3 UR8, UP1, UPT, UR11, UR6, URZ ;  /* 0x000000060b087290 */ /* 0x000fe4000ff3e0ff */
[----:B-1----:R-:W-:Y:S02]  /*02c0*/  UISETP.NE.U32.AND UP0, UPT, UR4, URZ, UPT ;  /* 0x000000ff0400728c */ /* 0x002fe4000bf05070 */
[----:B------:R-:W-:Y:S02]  /*02d0*/  UIADD3.X UR9, UPT, UPT, UR10, UR7, URZ, UP1, !UPT ;  /* 0x000000070a097290 */ /* 0x000fe40008ffe4ff */
[----:B------:R-:W-:Y:S01]  /*02e0*/  UISETP.NE.AND.EX UP0, UPT, UR5, URZ, UPT, UP0 ;  /* 0x000000ff0500728c */ /* 0x000fe2000bf05300 */
[----:B------:R-:W-:Y:S02]  /*02f0*/  IMAD.U32 R10, RZ, RZ, UR12 ;  /* 0x0000000cff0a7e24 */ /* 0x000fe4000f8e00ff */
[----:B------:R-:W-:-:S08]  /*0300*/  IMAD.U32 R11, RZ, RZ, UR13 ;  /* 0x0000000dff0b7e24 */ /* 0x000fd0000f8e00ff */
[----:B------:R-:W-:-:S04]  /*0310*/  @UP0 UIADD3 UR4, UP1, UPT, UR11, UR4, URZ ;  /* 0x000000040b040290 */ /* 0x000fc8000ff3e0ff */
[----:B------:R-:W-:Y:S01]  /*0320*/  @UP0 UIADD3.X UR5, UPT, UPT, UR10, UR5, URZ, UP1, !UPT ;  /* 0x000000050a050290 */ /* 0x000fe20008ffe4ff */
[----:B---3--:R-:W-:-:S05]  /*0330*/  @P1 IADD3 R136, P0, PT, R2, R0, RZ ;  /* 0x0000000002881210 */ /* 0x008fca0007f1e0ff */
[----:B------:R-:W-:Y:S01]  /*0340*/  @P1 IMAD.X R137, RZ, RZ, R3, P0 ;  /* 0x000000ffff891224 */ /* 0x000fe200000e0603 */
[----:B--2---:R-:W-:Y:S04]  /*0350*/  @!P3 STG.E.64 desc[UR20][R8.64], R250 ;  /* 0x000000fa0800b986 */ /* 0x004fe8000c101b14 */
[----:B------:R1:W-:Y:S01]  /*0360*/  @!P3 STG.E.64 desc[UR20][R8.64+0x8], R136 ;  /* 0x000008880800b986 */ /* 0x0003e2000c101b14 */
[----:B------:R-:W-:-:S03]  /*0370*/  PLOP3.LUT P3, PT, PT, PT, UP2, 0x80, 0x8 ;  /* 0x000000000008781c */ /* 0x000fc60003f6f028 */
[----:B------:R-:W2:Y:S04]  /*0380*/  @P4 LDG.E R5, desc[UR20][R6.64] ;  /* 0x0000001406054981 */ /* 0x000ea8000c1e1900 */
[----:B------:R3:W4:Y:S01]  /*0390*/  @P2 LDG.E R2, desc[UR20][R6.64+0x4] ;  /* 0x0000041406022981 */ /* 0x000722000c1e1900 */
[----:B------:R-:W-:Y:S02]  /*03a0*/  PLOP3.LUT P1, PT, PT, PT, UP3, 0x80, 0x8 ;  /* 0x000000000008781c */ /* 0x000fe40003f2f038 */
[----:B------:R-:W-:-:S11]  /*03b0*/  PLOP3.LUT P0, PT, PT, PT, UP0, 0x80, 0x8 ;  /* 0x000000000008781c */ /* 0x000fd60003f0f008 */
[----:B------:R-:W4:Y:S01]  /*03c0*/  @P1 LDG.E R3, desc[UR20][R10.64] ;  /* 0x000000140a031981 */ /* 0x000f22000c1e1900 */
[----:B---3--:R-:W-:Y:S02]  /*03d0*/  IMAD.U32 R6, RZ, RZ, UR8 ;  /* 0x00000008ff067e24 */ /* 0x008fe4000f8e00ff */
[----:B------:R-:W-:-:S05]  /*03e0*/  IMAD.U32 R7, RZ, RZ, UR9 ;  /* 0x00000009ff077e24 */ /* 0x000fca000f8e00ff */
[----:B------:R-:W3:Y:S01]  /*03f0*/  @!P3 LDG.E R4, desc[UR20][R6.64] ;  /* 0x000000140604b981 */ /* 0x000ee2000c1e1900 */
[----:B-1----:R-:W-:Y:S02]  /*0400*/  IMAD.U32 R8, RZ, RZ, UR4 ;  /* 0x00000004ff087e24 */ /* 0x002fe4000f8e00ff */
[----:B------:R-:W-:Y:S01]  /*0410*/  IMAD.U32 R9, RZ, RZ, UR5 ;  /* 0x00000005ff097e24 */ /* 0x000fe2000f8e00ff */
[----:B------:R-:W1:Y:S04]  /*0420*/  @!UP4 LDCU UR27, c[0x0][0x434] ;  /* 0x00008680ff1bc7ac */ /* 0x000e680008000800 */
[----:B------:R1:W5:Y:S01]  /*0430*/  @P0 LDG.E R0, desc[UR20][R8.64] ;  /* 0x0000001408000981 */ /* 0x000362000c1e1900 */
[----:B------:R-:W-:Y:S01]  /*0440*/  UMOV UR18, 0xffffffff ;  /* 0xffffffff00127882 */ /* 0x000fe20000000000 */
[----:B------:R-:W1:Y:S01]  /*0450*/  @!UP0 LDCU.64 UR4, c[0x0][0x488] ;  /* 0x00009100ff0487ac */ /* 0x000e620008000a00 */
[----:B------:R-:W-:Y:S01]  /*0460*/  UISETP.NE.U32.AND UP1, UPT, UR6, URZ, UPT ;  /* 0x000000ff0600728c */ /* 0x000fe2000bf25070 */
[----:B------:R-:W-:Y:S01]  /*0470*/  UMOV UR13, 0xffffffff ;  /* 0xffffffff000d7882 */ /* 0x000fe20000000000 */
[----:B------:R-:W-:-:S02]  /*0480*/  USHF.L.U32 UR26, UR14, 0x7, URZ ;  /* 0x000000070e1a7899 */ /* 0x000fc400080006ff */
[----:B------:R-:W-:Y:S01]  /*0490*/  UISETP.NE.AND.EX UP1, UPT, UR7, URZ, UPT, UP1 ;  /* 0x000000ff0700728c */ /* 0x000fe2000bf25310 */
[----:B------:R-:W-:Y:S01]  /*04a0*/  UMOV UR12, URZ ;  /* 0x000000ff000c7c82 */ /* 0x000fe20008000000 */
[----:B------:R-:W1:Y:S01]  /*04b0*/  @!UP0 LDCU UR6, c[0x0][0x43c] ;  /* 0x00008780ff0687ac */ /* 0x000e620008000800 */
[----:B--2---:R-:W-:Y:S02]  /*04c0*/  @P4 R2UR UR18, R5 ;  /* 0x00000000051242ca */ /* 0x004fe400000e0000 */
[----:B----4-:R-:W-:-:S13]  /*04d0*/  @P2 R2UR UR8, R2 ;  /* 0x00000000020822ca */ /* 0x010fda00000e0000 */
[----:B-1----:R-:W-:Y:S01]  /*04e0*/  @UP4 UIADD3 UR27, UPT, UPT, UR8, -UR18, URZ ;  /* 0x80000012081b4290 */ /* 0x002fe2000fffe0ff */
[----:B------:R-:W-:-:S03]  /*04f0*/  @P1 R2UR UR12, R3 ;  /* 0x00000000030c12ca */ /* 0x000fc600000e0000 */
[----:B------:R-:W-:-:S06]  /*0500*/  UISETP.GT.AND UP2, UPT, UR27, UR26, UPT ;  /* 0x0000001a1b00728c */ /* 0x000fcc000bf44270 */
[----:B------:R-:W-:Y:S01]  /*0510*/  PLOP3.LUT P1, PT, PT, PT, UP2, 0x80, 0x8 ;  /* 0x000000000008781c */ /* 0x000fe20003f2f028 */
[----:B------:R-:W-:Y:S01]  /*0520*/  @!UP0 UISETP.NE.U32.AND UP2, UPT, UR4, URZ, UPT ;  /* 0x000000ff0400828c */ /* 0x000fe2000bf45070 */
[----:B------:R-:W1:Y:S01]  /*0530*/  @!UP1 LDCU UR4, c[0x0][0x438] ;  /* 0x00008700ff0497ac */ /* 0x000e620008000800 */
[----:B---3--:R-:W-:Y:S01]  /*0540*/  @!P3 R2UR UR13, R4 ;  /* 0x00000000040db2ca */ /* 0x008fe200000e0000 */
[----:B------:R-:W-:-:S14]  /*0550*/  BRA.U !UP1, `(.L_x_522) ;  /* 0x0000000109187547 */ /* 0x000fdc000b800000 */
[----:B------:R-:W-:-:S13]  /*0560*/  PLOP3.LUT P2, PT, PT, PT, UP5, 0x80, 0x8 ;  /* 0x000000000008781c */ /* 0x000fda0003f4f058 */
[----:B------:R-:W1:Y:S04]  /*0570*/  @P2 LDG.E R2, desc[UR20][R6.64+0x4] ;  /* 0x0000041406022981 */ /* 0x000e68000c1e1900 */
[----:B------:R-:W2:Y:S01]  /*0580*/  @!P2 LDG.E R3, desc[UR20][R6.64] ;  /* 0x000000140603a981 */ /* 0x000ea2000c1e1900 */
[----:B-1----:R-:W-:-:S13]  /*0590*/  @P2 R2UR UR4, R2 ;  /* 0x00000000020422ca */ /* 0x002fda00000e0000 */
[----:B------:R-:W-:-:S07]  /*05a0*/  @UP5 UIADD3 UR4, UPT, UPT, UR4, -UR13, URZ ;  /* 0x8000000d04045290 */ /* 0x000fce000fffe0ff */
[----:B--2---:R-:W-:Y:S02]  /*05b0*/  @!P2 R2UR UR4, R3 ;  /* 0x000000000304a2ca */ /* 0x004fe400000e0000 */
.L_x_522:
        /* <DEDUP_REMOVED lines=48> */
.L_x_524:
        /* <DEDUP_REMOVED lines=55> */
.L_x_526:
[----:B------:R-:W-:Y:S05]  /*0c30*/  BSYNC.RECONVERGENT B0 ;  /* 0x0000000000007941 */ /* 0x000fea0003800200 */
.L_x_525:
        /* <DEDUP_REMOVED lines=22> */
.L_x_528:
[----:B------:R-:W-:Y:S05]  /*0da0*/  BSYNC.RECONVERGENT B0 ;  /* 0x0000000000007941 */ /* 0x000fea0003800200 */
.L_x_527:
        /* <DEDUP_REMOVED lines=22> */
.L_x_530:
[----:B------:R-:W-:Y:S05]  /*0f10*/  BSYNC.RECONVERGENT B0 ;  /* 0x0000000000007941 */ /* 0x000fea0003800200 */
.L_x_529:
        /* <DEDUP_REMOVED lines=23> */
.L_x_532:
[----:B------:R-:W-:Y:S05]  /*1090*/  BSYNC.RECONVERGENT B0 ;  /* 0x0000000000007941 */ /* 0x000fea0003800200 */
.L_x_531:
        /* <DEDUP_REMOVED lines=10> */
.L_x_534:
[----:B------:R-:W-:Y:S05]  /*1140*/  BSYNC.RECONVERGENT B0 ;  /* 0x0000000000007941 */ /* 0x000fea0003800200 */
.L_x_533:
        /* <DEDUP_REMOVED lines=10> */
.L_x_536:
[----:B------:R-:W-:Y:S05]  /*11f0*/  BSYNC.RECONVERGENT B0 ;  /* 0x0000000000007941 */ /* 0x000fea0003800200 */
.L_x_535:
        /* <DEDUP_REMOVED lines=10> */
.L_x_538:
[----:B------:R-:W-:Y:S05]  /*12a0*/  BSYNC.RECONVERGENT B0 ;  /* 0x0000000000007941 */ /* 0x000fea0003800200 */
.L_x_537:
        /* <DEDUP_REMOVED lines=10> */
.L_x_523:
        /* <DEDUP_REMOVED lines=21> */
.L_x_539:
[----:B------:R-:W1:Y:S01]  /*14a0*/  LDCU.64 UR10, c[0x0][0x3b8] ;  /* 0x00007700ff0a77ac */ /* 0x000e620008000a00 */
[----:B------:R-:W-:-:S04]  /*14b0*/  UIADD3 UR6, UPT, UPT, UR12, UR13, URZ ;  /* 0x0000000d0c067290 */ /* 0x000fc8000fffe0ff */
[----:B-1----:R-:W-:Y:S02]  /*14c0*/  UIMAD.WIDE.U32 UR14, UR6, UR10, URZ ;  /* 0x0000000a060e72a5 */ /* 0x002fe4000f8e00ff */
[----:B------:R-:W-:-:S04]  /*14d0*/  UIMAD UR6, UR6, UR11, URZ ;  /* 0x0000000b060672a4 */ /* 0x000fc8000f8e02ff */
[----:B------:R-:W-:Y:S02]  /*14e0*/  UIADD3 UR6, UPT, UPT, UR15, UR6, URZ ;  /* 0x000000060f067290 */ /* 0x000fe4000fffe0ff */
.L_x_540:
        /* <DEDUP_REMOVED lines=38> */
.L_x_541:
[----:B------:R-:W1:Y:S01]  /*1750*/  LDCU.64 UR8, c[0x0][0x3c0] ;  /* 0x00007800ff0877ac */ /* 0x000e620008000a00 */
[----:B------:R-:W-:-:S04]  /*1760*/  UIADD3 UR12, UPT, UPT, UR12, UR13, URZ ;  /* 0x0000000d0c0c7290 */ /* 0x000fc8000fffe0ff */
[----:B-1----:R-:W-:Y:S02]  /*1770*/  UIMAD.WIDE.U32 UR4, UR12, UR8, URZ ;  /* 0x000000080c0472a5 */ /* 0x002fe4000f8e00ff */
[----:B------:R-:W-:-:S04]  /*1780*/  UIMAD UR12, UR12, UR9, URZ ;  /* 0x000000090c0c72a4 */ /* 0x000fc8000f8e02ff */
[----:B------:R-:W-:-:S12]  /*1790*/  UIADD3 UR5, UPT, UPT, UR5, UR12, URZ ;  /* 0x0000000c05057290 */ /* 0x000fd8000fffe0ff */
.L_x_542:
[C---:B------:R-:W-:Y:S01]  /*17a0*/  IMAD.SHL.U32 R241, R218.reuse, 0x8, RZ ;  /* 0x00000008daf17824 */ /* 0x040fe200078e00ff */
[----:B------:R-:W-:Y:S01]  /*17b0*/  SHF.R.U32.HI R8, RZ, 0x2, R218 ;  /* 0x00000002ff087819 */ /* 0x000fe200000116da */
[----:B------:R-:W1:Y:S01]  /*17c0*/  S2R R7, SR_CTAID.X ;  /* 0x0000000000077919 */ /* 0x000e620000002500 */
[----:B------:R-:W-:Y:S01]  /*17d0*/  SHF.R.S32.HI R231, RZ, 0x1f, R2 ;  /* 0x0000001fffe77819 */ /* 0x000fe20000011402 */
[----:B------:R-:W2:Y:S01]  /*17e0*/  S2UR UR29, SR_CgaCtaId ;  /* 0x00000000001d79c3 */ /* 0x000ea20000008800 */
[C---:B------:R-:W-:Y:S01]  /*17f0*/  LOP3.LUT R240, R241.reuse, 0x18, RZ, 0xc0, !PT ;  /* 0x00000018f1f07812 */ /* 0x040fe200078ec0ff */
[----:B------:R-:W3:Y:S01]  /*1800*/  LDCU.64 UR12, c[0x0][0x3c8] ;  /* 0x00007900ff0c77ac */ /* 0x000ee20008000a00 */
[C---:B------:R-:W-:Y:S01]  /*1810*/  LOP3.LUT R235, R241.reuse, 0xd8, RZ, 0xc0, !PT ;  /* 0x000000d8f1eb7812 */ /* 0x040fe200078ec0ff */
        /* <DEDUP_REMOVED lines=10> */
[C---:B------:R-:W-:Y:S01]  /*18c0*/  IMAD.WIDE.U32 R4, R8.reuse, UR10, R4 ;  /* 0x0000000a08047c25 */ /* 0x040fe2000f8e0004 */
[----:B------:R-:W3:Y:S01]  /*18d0*/  LDCU.128 UR4, c[0x0][0x3d0] ;  /* 0x00007a00ff0477ac */ /* 0x000ee20008000c00 */
[----:B------:R-:W-:Y:S01]  /*18e0*/  LOP3.LUT R235, R235, 0x18, R218, 0x78, !PT ;  /* 0x00000018ebeb7812 */ /* 0x000fe200078e78da */
[----:B------:R-:W-:Y:S01]  /*18f0*/  BSSY.RECONVERGENT B0, `(.L_x_543) ;  /* 0x0000042000007945 */ /* 0x000fe20003800200 */
[----:B------:R-:W-:Y:S01]  /*1900*/  IMAD.WIDE.U32 R10, R8, UR8, R10 ;  /* 0x00000008080a7c25 */ /* 0x000fe2000f8e000a */
[----:B------:R-:W-:-:S02]  /*1910*/  SHF.R.U32.HI R221, RZ, 0x1, R218 ;  /* 0x00000001ffdd7819 */ /* 0x000fc400000116da */
[----:B------:R-:W-:Y:S01]  /*1920*/  LOP3.LUT R235, R0, R235, RZ, 0xfc, !PT ;  /* 0x000000eb00eb7212 */ /* 0x000fe200078efcff */
[----:B------:R-:W-:Y:S01]  /*1930*/  IMAD R5, R8, UR11, R5 ;  /* 0x0000000b08057c24 */ /* 0x000fe2000f8e0205 */
[----:B------:R-:W-:Y:S01]  /*1940*/  LOP3.LUT R239, R240, 0x20, RZ, 0xfc, !PT ;  /* 0x00000020f0ef7812 */ /* 0x000fe200078efcff */
[----:B------:R-:W-:Y:S01]  /*1950*/  IMAD R11, R8, UR9, R11 ;  /* 0x00000009080b7c24 */ /* 0x000fe2000f8e020b */
[----:B------:R-:W-:Y:S01]  /*1960*/  LOP3.LUT R238, R240, 0x40, RZ, 0xfc, !PT ;  /* 0x00000040f0ee7812 */ /* 0x000fe200078efcff */
[----:B------:R-:W-:Y:S02]  /*1970*/  IMAD.X R13, RZ, RZ, UR28, P0 ;  /* 0x0000001cff0d7e24 */ /* 0x000fe400080e06ff */
[----:B------:R-:W-:Y:S02]  /*1980*/  IMAD.SHL.U32 R229, R218, 0x10, RZ ;  /* 0x00000010dae57824 */ /* 0x000fe400078e00ff */
[----:B-1----:R-:W-:-:S04]  /*1990*/  IMAD.WIDE.U32 R6, R7, 0x80, R8 ;  /* 0x0000008007067825 */ /* 0x002fc800078e0008 */
[C---:B---3--:R-:W-:Y:S02]  /*19a0*/  IMAD R233, R231.reuse, UR4, RZ ;  /* 0x00000004e7e97c24 */ /* 0x048fe4000f8e02ff */
[----:B------:R-:W-:Y:S02]  /*19b0*/  IMAD R231, R231, UR6, RZ ;  /* 0x00000006e7e77c24 */ /* 0x000fe4000f8e02ff */
[C---:B------:R-:W-:Y:S02]  /*19c0*/  IMAD R233, R2.reuse, UR5, R233 ;  /* 0x0000000502e97c24 */ /* 0x040fe4000f8e02e9 */
[C---:B------:R-:W-:Y:S01]  /*19d0*/  IMAD R231, R2.reuse, UR7, R231 ;  /* 0x0000000702e77c24 */ /* 0x040fe2000f8e02e7 */
[----:B------:R-:W-:Y:S01]  /*19e0*/  UIADD3 UR7, UPT, UPT, -UR26, UR27, URZ ;  /* 0x0000001b1a077290 */ /* 0x000fe2000fffe1ff */
[----:B------:R-:W-:-:S04]  /*19f0*/  IMAD.WIDE.U32 R4, R2, UR4, R4 ;  /* 0x0000000402047c25 */ /* 0x000fc8000f8e0004 */
[----:B------:R-:W-:Y:S01]  /*1a00*/  IMAD.WIDE.U32 R2, R2, UR6, R10 ;  /* 0x0000000602027c25 */ /* 0x000fe2000f8e000a */
[----:B------:R-:W-:Y:S01]  /*1a10*/  MOV R10, UR12 ;  /* 0x0000000c000a7c02 */ /* 0x000fe20008000f00 */
[----:B------:R-:W-:Y:S01]  /*1a20*/  UMOV UR6, 0x400 ;  /* 0x0000040000067882 */ /* 0x000fe20000000000 */
[----:B-----5:R-:W-:Y:S01]  /*1a30*/  LEA R234, P1, R4, UR16, 0x1 ;  /* 0x0000001004ea7c11 */ /* 0x020fe2000f8208ff */
[----:B------:R-:W-:Y:S01]  /*1a40*/  IMAD.IADD R233, R5, 0x1, R233 ;  /* 0x0000000105e97824 */ /* 0x000fe200078e02e9 */
[----:B------:R-:W-:Y:S01]  /*1a50*/  IADD3 R231, PT, PT, R3, R231, RZ ;  /* 0x000000e703e77210 */ /* 0x000fe20007ffe0ff */
[----:B--2---:R-:W-:Y:S01]  /*1a60*/  ULEA UR6, UR29, UR6, 0x18 ;  /* 0x000000061d067291 */ /* 0x004fe2000f8ec0ff */
[----:B----4-:R-:W-:Y:S01]  /*1a70*/  LEA R232, P0, R2, UR14, 0x1 ;  /* 0x0000000e02e87c11 */ /* 0x010fe2000f8008ff */
[----:B------:R-:W-:Y:S01]  /*1a80*/  IMAD.WIDE.U32 R10, R10, UR24, R12 ;  /* 0x000000180a0a7c25 */ /* 0x000fe2000f8e000c */
[----:B------:R-:W-:Y:S02]  /*1a90*/  LEA.HI.X R233, R4, UR17, R233, 0x1, P1 ;  /* 0x0000001104e97c11 */ /* 0x000fe400088f0ce9 */
[----:B------:R-:W-:Y:S01]  /*1aa0*/  LEA.HI.X R231, R2, UR15, R231, 0x1, P0 ;  /* 0x0000000f02e77c11 */ /* 0x000fe200080f0ce7 */
[----:B------:R-:W-:Y:S01]  /*1ab0*/  IMAD.U32 R13, RZ, RZ, UR13 ;  /* 0x0000000dff0d7e24 */ /* 0x000fe2000f8e00ff */
[----:B------:R-:W-:-:S02]  /*1ac0*/  ISETP.GE.AND P0, PT, R8, UR7, PT ;  /* 0x0000000708007c0c */ /* 0x000fc4000bf06270 */
[----:B------:R-:W-:Y:S01]  /*1ad0*/  SHF.L.U32 R3, R218, 0x5, RZ ;  /* 0x00000005da037819 */ /* 0x000fe200000006ff */
[----:B------:R-:W-:Y:S01]  /*1ae0*/  IMAD R13, R13, UR24, R11 ;  /* 0x000000180d0d7c24 */ /* 0x000fe2000f8e020b */
[----:B------:R-:W-:Y:S02]  /*1af0*/  LOP3.LUT R4, R220, 0x18, RZ, 0xc0, !PT ;  /* 0x00000018dc047812 */ /* 0x000fe400078ec0ff */
[----:B------:R-:W-:Y:S02]  /*1b00*/  LEA R235, R235, UR6, 0x1 ;  /* 0x00000006ebeb7c11 */ /* 0x000fe4000f8e08ff */
[----:B------:R-:W-:-:S05]  /*1b10*/  LOP3.LUT R4, R4, 0xc0, R3, 0xf8, !PT ;  /* 0x000000c004047812 */ /* 0x000fca00078ef803 */
        /* <DEDUP_REMOVED lines=30> */
.L_x_545:
[----:B------:R2:W-:Y:S02]  /*1d00*/  STS.128 [R235+0x4000], RZ ;  /* 0x004000ffeb007388 */ /* 0x0005e40000000c00 */
.L_x_544:
[----:B------:R-:W-:Y:S05]  /*1d10*/  BSYNC.RECONVERGENT B0 ;  /* 0x0000000000007941 */ /* 0x000fea0003800200 */
.L_x_543:
        /* <DEDUP_REMOVED lines=36> */
.L_x_548:
[----:B------:R3:W-:Y:S02]  /*1f60*/  STS.128 [R235+0x4800], RZ ;  /* 0x004800ffeb007388 */ /* 0x0007e40000000c00 */
.L_x_547:
[----:B------:R-:W-:Y:S05]  /*1f70*/  BSYNC.RECONVERGENT B0 ;  /* 0x0000000000007941 */ /* 0x000fea0003800200 */
.L_x_546:
        /* <DEDUP_REMOVED lines=36> */
.L_x_551:
[----:B------:R3:W-:Y:S02]  /*21c0*/  STS.128 [R235+0x5000], RZ ;  /* 0x005000ffeb007388 */ /* 0x0007e40000000c00 */
.L_x_550:
[----:B------:R-:W-:Y:S05]  /*21d0*/  BSYNC.RECONVERGENT B0 ;  /* 0x0000000000007941 */ /* 0x000fea0003800200 */
.L_x_549:
        /* <DEDUP_REMOVED lines=38> */
.L_x_554:
[----:B------:R2:W-:Y:S02]  /*2440*/  STS.128 [R235+0x5800], RZ ;  /* 0x005800ffeb007388 */ /* 0x0005e40000000c00 */
.L_x_553:
[----:B------:R-:W-:Y:S05]  /*2450*/  BSYNC.RECONVERGENT B0 ;  /* 0x0000000000007941 */ /* 0x000fea0003800200 */
.L_x_552:
        /* <DEDUP_REMOVED lines=33> */
.L_x_557:
[----:B------:R2:W-:Y:S02]  /*2670*/  STS.128 [R235+0x8000], RZ ;  /* 0x008000ffeb007388 */ /* 0x0005e40000000c00 */
.L_x_556:
[----:B------:R-:W-:Y:S05]  /*2680*/  BSYNC.RECONVERGENT B0 ;  /* 0x0000000000007941 */ /* 0x000fea0003800200 */
.L_x_555:
        /* <DEDUP_REMOVED lines=31> */
.L_x_560:
[----:B------:R1:W-:Y:S02]  /*2880*/  STS.128 [R235+0x8800], RZ ;  /* 0x008800ffeb007388 */ /* 0x0003e40000000c00 */
.L_x_559:
[----:B------:R-:W-:Y:S05]  /*2890*/  BSYNC.RECONVERGENT B0 ;  /* 0x0000000000007941 */ /* 0x000fea0003800200 */
.L_x_558:
[----:B------:R-:W5:Y:S01]  /*28a0*/  LDCU.64 UR12, c[0x0][0x538] ;  /* 0x0000a700ff0c77ac */ /* 0x000f620008000a00 */
[----:B------:R-:W0:Y:S01]  /*28b0*/  LDGDEPBAR ;  /* 0x00000000000079af */ /* 0x000e220000000000 */
[----:B-----5:R-:W-:-:S04]  /*28c0*/  UISETP.NE.U32.AND UP1, UPT, UR12, URZ, UPT ;  /* 0x000000ff0c00728c */ /* 0x020fc8000bf25070 */
[----:B------:R-:W-:Y:S01]  /*28d0*/  UISETP.NE.AND.EX UP1, UPT, UR13, URZ, UPT, UP1 ;  /* 0x000000ff0d00728c */ /* 0x000fe2000bf25310 */
[----:B------:R-:W-:Y:S01]  /*28e0*/  IMAD.U32 R2, RZ, RZ, UR26 ;  /* 0x0000001aff027e24 */ /* 0x000fe2000f8e00ff */
[----:B-1----:R-:W-:Y:S02]  /*28f0*/  LOP3.LUT R7, R221, 0x1f0, RZ, 0xc0, !PT ;  /* 0x000001f0dd077812 */ /* 0x002fe400078ec0ff */
[----:B------:R-:W-:Y:S01]  /*2900*/  LOP3.LUT R133, R8, 0x7, RZ, 0xc0, !PT ;  /* 0x0000000708857812 */ /* 0x000fe200078ec0ff */
[----:B------:R-:W-:Y:S01]  /*2910*/  IMAD.SHL.U32 R212, R218, 0x2, RZ ;  /* 0x00000002dad47824 */ /* 0x000fe200078e00ff */
[----:B------:R-:W-:Y:S01]  /*2920*/  PLOP3.LUT P0, PT, PT, PT, UP1, 0x80, 0x8 ;  /* 0x000000000008781c */ /* 0x000fe20003f0f018 */
[----:B------:R-:W-:-:S04]  /*2930*/  DEPBAR.LE SB0, 0x0 ;  /* 0x000080000000791a */ /* 0x000fc80000000000 */
        /* <DEDUP_REMOVED lines=8> */
[----:B--2---:R-:W-:-:S04]  /*29c0*/  IMAD.U32 R10, RZ, RZ, UR12 ;  /* 0x0000000cff0a7e24 */ /* 0x004fc8000f8e00ff */
[----:B------:R-:W-:-:S05]  /*29d0*/  IMAD.U32 R11, RZ, RZ, UR13 ;  /* 0x0000000dff0b7e24 */ /* 0x000fca000f8e00ff */
[----:B------:R-:W2:Y:S01]  /*29e0*/  @P0 LDG.E R6, desc[UR20][R10.64] ;  /* 0x000000140a060981 */ /* 0x000ea2000c1e1900 */
[----:B-1----:R-:W2:Y:S01]  /*29f0*/  @P0 MUFU.RCP R5, UR4 ;  /* 0x0000000400050d08 */ /* 0x002ea20008001000 */
[----:B------:R-:W1:Y:S01]  /*2a00*/  LDCU UR4, c[0x0][0x3e0] ;  /* 0x00007c00ff0477ac */ /* 0x000e620008000800 */
[----:B------:R-:W-:Y:S01]  /*2a10*/  IADD3 R2, PT, PT, R7, 0x1, R2 ;  /* 0x0000000107027810 */ /* 0x000fe20007ffe002 */
[----:B------:R-:W-:Y:S01]  /*2a20*/  BSSY.RECONVERGENT B0, `(.L_x_561) ;  /* 0x0000034000007945 */ /* 0x000fe20003800200 */
[----:B------:R-:W-:Y:S01]  /*2a30*/  LOP3.LUT R7, R218, 0x1f, RZ, 0xc0, !PT ;  /* 0x0000001fda077812 */ /* 0x000fe200078ec0ff */
[----:B------:R-:W-:Y:S01]  /*2a40*/  UMOV UR5, URZ ;  /* 0x000000ff00057c82 */ /* 0x000fe20008000000 */
[----:B------:R-:W-:Y:S02]  /*2a50*/  IADD3 R133, PT, PT, R2, -UR27, R133 ;  /* 0x8000001b02857c10 */ /* 0x000fe4000fffe085 */
[----:B------:R-:W-:Y:S01]  /*2a60*/  LOP3.LUT R212, R212, 0x6, RZ, 0xc0, !PT ;  /* 0x00000006d4d47812 */ /* 0x000fe200078ec0ff */
[----:B-1----:R-:W-:-:S02]  /*2a70*/  UIMAD UR4, UR25, UR4, UR24 ;  /* 0x00000004190472a4 */ /* 0x002fc4000f8e0218 */
[----:B------:R-:W-:Y:S02]  /*2a80*/  USHF.L.U32 UR24, UR8, 0x6, URZ ;  /* 0x0000000608187899 */ /* 0x000fe400080006ff */
[----:B------:R-:W-:Y:S02]  /*2a90*/  USHF.L.U32 UR12, UR4, 0x5, URZ ;  /* 0x00000005040c7899 */ /* 0x000fe400080006ff */
[----:B------:R-:W-:Y:S02]  /*2aa0*/  USHF.L.U64.HI UR4, UR8, 0x6, UR9 ;  /* 0x0000000608047899 */ /* 0x000fe40008010209 */
[----:B------:R-:W-:Y:S02]  /*2ab0*/  UIMAD.WIDE.U32 UR24, UR24, UR17, URZ ;  /* 0x00000011181872a5 */ /* 0x000fe4000f8e00ff */
[----:B------:R-:W-:-:S04]  /*2ac0*/  UIMAD UR4, UR4, UR17, URZ ;  /* 0x00000011040472a4 */ /* 0x000fc8000f8e02ff */
[----:B------:R-:W-:Y:S01]  /*2ad0*/  UIADD3 UR4, UPT, UPT, UR25, UR4, URZ ;  /* 0x0000000419047290 */ /* 0x000fe2000fffe0ff */
[----:B------:R-:W-:Y:S01]  /*2ae0*/  BAR.SYNC.DEFER_BLOCKING 0x0 ;  /* 0x0000000000007b1d */ /* 0x000fe20000010000 */
[----:B--2---:R-:W-:Y:S01]  /*2af0*/  @P0 FMUL.FTZ R5, R6, R5 ;  /* 0x0000000506050220 */ /* 0x004fe20000410000 */
[----:B------:R-:W-:-:S04]  /*2b00*/  IMAD.U32 R6, RZ, RZ, UR22 ;  /* 0x00000016ff067e24 */ /* 0x000fc8000f8e00ff */
[----:B------:R-:W-:Y:S02]  /*2b10*/  @P0 R2UR UR13, R5 ;  /* 0x00000000050d02ca */ /* 0x000fe400000e0000 */
[----:B------:R-:W-:Y:S01]  /*2b20*/  IADD3 R2, P1, P0, R136, UR12, R7 ;  /* 0x0000000c88027c10 */ /* 0x000fe2000f83e007 */
[----:B------:R-:W-:Y:S01]  /*2b30*/  USHF.R.S32.HI UR12, URZ, 0x1f, UR12 ;  /* 0x0000001fff0c7899 */ /* 0x000fe2000801140c */
[----:B------:R-:W-:-:S05]  /*2b40*/  IADD3 R133, PT, PT, R133, UR23, R6 ;  /* 0x0000001785857c10 */ /* 0x000fca000fffe006 */
[----:B------:R-:W-:-:S04]  /*2b50*/  IADD3.X R137, PT, PT, R137, UR12, RZ, P1, P0 ;  /* 0x0000000c89897c10 */ /* 0x000fc80008fe04ff */
        /* <DEDUP_REMOVED lines=27> */
.L_x_563:
[----:B------:R2:W-:Y:S01]  /*2d10*/  STS.128 [R235+0xb000], RZ ;  /* 0x00b000ffeb007388 */ /* 0x0005e20000000c00 */
[----:B------:R-:W-:Y:S05]  /*2d20*/  BRA `(.L_x_564) ;  /* 0x00000000000c7947 */ /* 0x000fea0003800000 */
.L_x_562:
[----:B------:R1:W-:Y:S04]  /*2d30*/  STS.128 [R235+0x9000], RZ ;  /* 0x009000ffeb007388 */ /* 0x0003e80000000c00 */
[----:B------:R1:W-:Y:S04]  /*2d40*/  STS.128 [R235+0xa000], RZ ;  /* 0x00a000ffeb007388 */ /* 0x0003e80000000c00 */
[----:B------:R1:W-:Y:S02]  /*2d50*/  STS.128 [R235+0xb000], RZ ;  /* 0x00b000ffeb007388 */ /* 0x0003e40000000c00 */
.L_x_564:
[----:B------:R-:W-:Y:S05]  /*2d60*/  BSYNC.RECONVERGENT B0 ;  /* 0x0000000000007941 */ /* 0x000fea0003800200 */
.L_x_561:
[----:B------:R-:W-:Y:S01]  /*2d70*/  ISETP.GE.AND P0, PT, R0, UR16, PT ;  /* 0x0000001000007c0c */ /* 0x000fe2000bf06270 */
[----:B------:R-:W-:Y:S01]  /*2d80*/  BSSY.RECONVERGENT B0, `(.L_x_565) ;  /* 0x0000024000007945 */ /* 0x000fe20003800200 */
[----:B------:R-:W-:Y:S02]  /*2d90*/  LOP3.LUT R219, R229, 0x3e00, RZ, 0xc0, !PT ;  /* 0x00003e00e5db7812 */ /* 0x000fe400078ec0ff */
[----:B------:R-:W-:Y:S02]  /*2da0*/  LOP3.LUT R8, R3, 0x120, RZ, 0xc0, !PT ;  /* 0x0000012003087812 */ /* 0x000fe400078ec0ff */
        /* <DEDUP_REMOVED lines=32> */
.L_x_567:
[----:B------:R2:W-:Y:S02]  /*2fb0*/  STS.128 [R235+0xb800], RZ ;  /* 0x00b800ffeb007388 */ /* 0x0005e40000000c00 */
.L_x_566:
[----:B------:R-:W-:Y:S05]  /*2fc0*/  BSYNC.RECONVERGENT B0 ;  /* 0x0000000000007941 */ /* 0x000fea0003800200 */
.L_x_565:
        /* <DEDUP_REMOVED lines=64> */
[----:B------:R-:W3:Y:S07]  /*33d0*/  LDSM.16.M88.4 R108, [R132+0x7800] ;  /* 0x00780000846c783b */ /* 0x000eee0000000200 */
        /* <DEDUP_REMOVED lines=13> */
[----:B------:R-:W-:Y:S01]  /*34b0*/  HMMA.16816.F32 R44, R4, R58, R44 ;  /* 0x0000003a042c723c */ /* 0x000fe2000000182c */
[----:B------:R-:W1:Y:S07]  /*34c0*/  LDSM.16.M88.4 R56, [R135+0x8c00] ;  /* 0x008c00008738783b */ /* 0x000e6e0000000200 */
[-C--:B--2---:R-:W-:Y:S08]  /*34d0*/  HMMA.16816.F32 R24, R60, R10.reuse, R24 ;  /* 0x0000000a3c18723c */ /* 0x084ff00000001818 */
[----:B------:R-:W-:Y:S08]  /*34e0*/  HMMA.16816.F32 R20, R4, R10, R20 ;  /* 0x0000000a0414723c */ /* 0x000ff00000001814 */
[-C--:B------:R-:W-:Y:S08]  /*34f0*/  HMMA.16816.F32 R80, R60, R8.reuse, R80 ;  /* 0x000000083c50723c */ /* 0x080ff00000001850 */
[----:B------:R-:W-:Y:S01]  /*3500*/  HMMA.16816.F32 R84, R4, R8, R84 ;  /* 0x000000080454723c */ /* 0x000fe20000001854 */
[----:B------:R-:W-:Y:S07]  /*3510*/  LDSM.16.M88.4 R8, [R134+0x4000] ;  /* 0x004000008608783b */ /* 0x000fee0000000200 */
[C---:B------:R-:W-:Y:S08]  /*3520*/  HMMA.16816.F32 R100, R60.reuse, R16, R100 ;  /* 0x000000103c64723c */ /* 0x040ff00000001864 */
[C---:B------:R-:W-:Y:S08]  /*3530*/  HMMA.16816.F32 R92, R60.reuse, R12, R92 ;  /* 0x0000000c3c5c723c */ /* 0x040ff0000000185c */
[C---:B------:R-:W-:Y:S08]  /*3540*/  HMMA.16816.F32 R96, R60.reuse, R18, R96 ;  /* 0x000000123c60723c */ /* 0x040ff00000001860 */
[----:B------:R-:W-:Y:S01]  /*3550*/  HMMA.16816.F32 R88, R60, R14, R88 ;  /* 0x0000000e3c58723c */ /* 0x000fe20000001858 */
[----:B------:R-:W2:Y:S07]  /*3560*/  LDSM.16.M88.4 R60, [R135+0x8800] ;  /* 0x00880000873c783b */ /* 0x000eae0000000200 */
[C---:B------:R-:W-:Y:S08]  /*3570*/  HMMA.16816.F32 R40, R4.reuse, R16, R40 ;  /* 0x000000100428723c */ /* 0x040ff00000001828 */
[C---:B------:R-:W-:Y:S01]  /*3580*/  HMMA.16816.F32 R36, R4.reuse, R18, R36 ;  /* 0x000000120424723c */ /* 0x040fe20000001824 */
[----:B------:R-:W-:Y:S07]  /*3590*/  LDSM.16.M88.4 R16, [R132+0x8000] ;  /* 0x008000008410783b */ /* 0x000fee0000000200 */
[C---:B------:R-:W-:Y:S08]  /*35a0*/  HMMA.16816.F32 R32, R4.reuse, R12, R32 ;  /* 0x0000000c0420723c */ /* 0x040ff00000001820 */
[----:B------:R-:W-:Y:S01]  /*35b0*/  HMMA.16816.F32 R28, R4, R14, R28 ;  /* 0x0000000e041c723c */ /* 0x000fe2000000181c */
[----:B------:R-:W-:Y:S04]  /*35c0*/  LDSM.16.M88.4 R4, [R134+0x5000] ;  /* 0x005000008604783b */ /* 0x000fe80000000200 */
[----:B------:R-:W4:Y:S03]  /*35d0*/  LDSM.16.M88.4 R12, [R132+0x8c00] ;  /* 0x008c0000840c783b */ /* 0x000f260000000200 */
[-C--:B------:R-:W-:Y:S08]  /*35e0*/  HMMA.16816.F32 R24, R116, R126.reuse, R24 ;  /* 0x0000007e7418723c */ /* 0x080ff00000001818 */
[----:B------:R-:W-:Y:S08]  /*35f0*/  HMMA.16816.F32 R20, R120, R126, R20 ;  /* 0x0000007e7814723c */ /* 0x000ff00000001814 */
[-C--:B------:R-:W-:Y:S08]  /*3600*/  HMMA.16816.F32 R48, R116, R128.reuse, R48 ;  /* 0x000000807430723c */ /* 0x080ff00000001830 */
[C---:B------:R-:W-:Y:S08]  /*3610*/  HMMA.16816.F32 R52, R120.reuse, R128, R52 ;  /* 0x000000807834723c */ /* 0x040ff00000001834 */
[-C--:B------:R-:W-:Y:S08]  /*3620*/  HMMA.16816.F32 R84, R120, R124.reuse, R84 ;  /* 0x0000007c7854723c */ /* 0x080ff00000001854 */
[----:B------:R-:W-:Y:S08]  /*3630*/  HMMA.16816.F32 R80, R116, R124, R80 ;  /* 0x0000007c7450723c */ /* 0x000ff00000001850 */
[-C--:B------:R-:W-:Y:S08]  /*3640*/  HMMA.16816.F32 R44, R120, R130.reuse, R44 ;  /* 0x00000082782c723c */ /* 0x080ff0000000182c */
[----:B------:R-:W-:Y:S08]  /*3650*/  HMMA.16816.F32 R104, R116, R130, R104 ;  /* 0x000000827468723c */ /* 0x000ff00000001868 */
[-C--:B---3--:R-:W-:Y:S08]  /*3660*/  HMMA.16816.F32 R32, R120, R108.reuse, R32 ;  /* 0x0000006c7820723c */ /* 0x088ff00000001820 */
[----:B------:R-:W-:Y:S08]  /*3670*/  HMMA.16816.F32 R92, R116, R108, R92 ;  /* 0x0000006c745c723c */ /* 0x000ff0000000185c */
[-C--:B-1----:R-:W-:Y:S08]  /*3680*/  HMMA.16816.F32 R24, R72, R58.reuse, R24 ;  /* 0x0000003a4818723c */ /* 0x082ff00000001818 */
[----:B------:R-:W-:Y:S08]  /*3690*/  HMMA.16816.F32 R20, R76, R58, R20 ;  /* 0x0000003a4c14723c */ /* 0x000ff00000001814 */
[-C--:B------:R-:W-:Y:S08]  /*36a0*/  HMMA.16816.F32 R48, R72, R68.reuse, R48 ;  /* 0x000000444830723c */ /* 0x080ff00000001830 */
[C---:B------:R-:W-:Y:S08]  /*36b0*/  HMMA.16816.F32 R52, R76.reuse, R68, R52 ;  /* 0x000000444c34723c */ /* 0x040ff00000001834 */
[-C--:B------:R-:W-:Y:S08]  /*36c0*/  HMMA.16816.F32 R84, R76, R56.reuse, R84 ;  /* 0x000000384c54723c */ /* 0x080ff00000001854 */
[----:B------:R-:W-:Y:S01]  /*36d0*/  HMMA.16816.F32 R80, R72, R56, R80 ;  /* 0x000000384850723c */ /* 0x000fe20000001850 */
[----:B------:R-:W1:Y:S07]  /*36e0*/  LDSM.16.M88.4 R56, [R132+0x8400] ;  /* 0x008400008438783b */ /* 0x000e6e0000000200 */
[----:B------:R-:W-:Y:S08]  /*36f0*/  HMMA.16816.F32 R40, R120, R112, R40 ;  /* 0x000000707828723c */ /* 0x000ff00000001828 */
[----:B------:R-:W-:Y:S08]  /*3700*/  HMMA.16816.F32 R44, R76, R70, R44 ;  /* 0x000000464c2c723c */ /* 0x000ff0000000182c */
[----:B------:R-:W-:Y:S08]  /*3710*/  HMMA.16816.F32 R100, R116, R112, R100 ;  /* 0x000000707464723c */ /* 0x000ff00000001864 */
[----:B------:R-:W-:Y:S08]  /*3720*/  HMMA.16816.F32 R36, R120, R114, R36 ;  /* 0x000000727824723c */ /* 0x000ff00000001824 */
[----:B------:R-:W-:Y:S08]  /*3730*/  HMMA.16816.F32 R104, R72, R70, R104 ;  /* 0x000000464868723c */ /* 0x000ff00000001868 */
[-C--:B--2---:R-:W-:Y:S08]  /*3740*/  HMMA.16816.F32 R32, R76, R60.reuse, R32 ;  /* 0x0000003c4c20723c */ /* 0x084ff00000001820 */
[----:B------:R-:W-:Y:S01]  /*3750*/  HMMA.16816.F32 R92, R72, R60, R92 ;  /* 0x0000003c485c723c */ /* 0x000fe2000000185c */
[----:B------:R-:W-:-:S04]  /*3760*/  IMAD.U32 R61, RZ, RZ, UR17 ;  /* 0x00000011ff3d7e24 */ /* 0x000fc8000f8e00ff */
[----:B------:R-:W-:-:S03]  /*3770*/  IMAD R61, R61, 0x40, R212 ;  /* 0x000000403d3d7824 */ /* 0x000fc600078e02d4 */
[-C--:B----4-:R-:W-:Y:S08]  /*3780*/  HMMA.16816.F32 R20, R8, R14.reuse, R20 ;  /* 0x0000000e0814723c */ /* 0x090ff00000001814 */
[----:B------:R-:W-:Y:S01]  /*3790*/  HMMA.16816.F32 R24, R4, R14, R24 ;  /* 0x0000000e0418723c */ /* 0x000fe20000001818 */
[----:B------:R-:W-:-:S05]  /*37a0*/  VIADD R14, R61, 0x38 ;  /* 0x000000383d0e7836 */ /* 0x000fca0000000000 */
[----:B------:R-:W-:Y:S02]  /*37b0*/  ISETP.GE.AND P5, PT, R14, R216, PT ;  /* 0x000000d80e00720c */ /* 0x000fe40003fa6270 */
[----:B------:R-:W-:Y:S01]  /*37c0*/  HMMA.16816.F32 R48, R4, R16, R48 ;  /* 0x000000100430723c */ /* 0x000fe20000001830 */
[----:B------:R-:W-:-:S05]  /*37d0*/  I2FP.F32.U32 R15, R14 ;  /* 0x0000000e000f7245 */ /* 0x000fca0000201000 */
[C---:B------:R-:W-:Y:S01]  /*37e0*/  FFMA.FTZ R20, R15.reuse, UR5, R20 ;  /* 0x000000050f147c23 */ /* 0x040fe20008010014 */
[----:B------:R-:W-:Y:S01]  /*37f0*/  FFMA.FTZ R22, R15, UR5, R22 ;  /* 0x000000050f167c23 */ /* 0x000fe20008010016 */
[----:B------:R-:W-:Y:S01]  /*3800*/  HMMA.16816.F32 R52, R8, R16, R52 ;  /* 0x000000100834723c */ /* 0x000fe20000001834 */
[----:B------:R-:W-:Y:S02]  /*3810*/  IMAD.U32 R16, RZ, RZ, UR22 ;  /* 0x00000016ff107e24 */ /* 0x000fe4000f8e00ff */
[----:B------:R-:W-:Y:S02]  /*3820*/  VIADD R17, R61, 0x8 ;  /* 0x000000083d117836 */ /* 0x000fe40000000000 */
[C---:B------:R-:W-:Y:S01]  /*3830*/  FFMA.FTZ R24, R15.reuse, UR5, R24 ;  /* 0x000000050f187c23 */ /* 0x040fe20008010018 */
[----:B------:R-:W-:Y:S01]  /*3840*/  FFMA.FTZ R26, R15, UR5, R26 ;  /* 0x000000050f1a7c23 */ /* 0x000fe2000801001a */
[C-C-:B------:R-:W-:Y:S01]  /*3850*/  VIADDMNMX R215, R133.reuse, 0x8, R16.reuse, PT ;  /* 0x0000000885d77846 */ /* 0x140fe20003800110 */
[----:B------:R-:W-:Y:S01]  /*3860*/  HMMA.16816.F32 R28, R120, R110, R28 ;  /* 0x0000006e781c723c */ /* 0x000fe2000000181c */
[----:B------:R-:W-:-:S02]  /*3870*/  VIADDMNMX R214, R133, 0x40, R16, PT ;  /* 0x0000004085d67846 */ /* 0x000fc40003800110 */
[----:B------:R-:W-:Y:S02]  /*3880*/  VIADDMNMX R213, R133, 0x48, R16, PT ;  /* 0x0000004885d57846 */ /* 0x000fe40003800110 */
[----:B------:R-:W2:Y:S01]  /*3890*/  LDSM.16.M88.4 R132, [R132+0x8800] ;  /* 0x008800008484783b */ /* 0x000ea20000000200 */
[----:B------:R-:W-:Y:S01]  /*38a0*/  ISETP.GE.AND P4, PT, R14, R215, PT ;  /* 0x000000d70e00720c */ /* 0x000fe20003f86270 */
[----:B------:R-:W-:-:S04]  /*38b0*/  DEPBAR.LE SB0, 0x0 ;  /* 0x000080000000791a */ /* 0x000fc80000000000 */
[C---:B------:R-:W-:Y:S01]  /*38c0*/  HMMA.16816.F32 R88, R116.reuse, R110, R88 ;  /* 0x0000006e7458723c */ /* 0x040fe20000001858 */
[C---:B------:R-:W-:Y:S02]  /*38d0*/  ISETP.GE.AND P2, PT, R14.reuse, R214, PT ;  /* 0x000000d60e00720c */ /* 0x040fe40003f46270 */
[----:B------:R-:W-:Y:S01]  /*38e0*/  ISETP.GE.AND P0, PT, R14, R213, PT ;  /* 0x000000d50e00720c */ /* 0x000fe20003f06270 */
[C---:B------:R-:W-:Y:S01]  /*38f0*/  VIADD R14, R61.reuse, 0x1 ;  /* 0x000000013d0e7836 */ /* 0x040fe20000000000 */
[----:B------:R-:W-:Y:S02]  /*3900*/  I2FP.F32.U32 R15, R17 ;  /* 0x00000011000f7245 */ /* 0x000fe40000201000 */
[----:B------:R-:W-:Y:S01]  /*3910*/  FSEL R180, R20, -INF , !P5 ;  /* 0xff80000014b47808 */ /* 0x000fe20006800000 */
[----:B------:R-:W-:Y:S01]  /*3920*/  HMMA.16816.F32 R96, R116, R114, R96 ;  /* 0x000000727460723c */ /* 0x000fe20000001860 */
[----:B------:R-:W-:Y:S01]  /*3930*/  I2FP.F32.U32 R16, R14 ;  /* 0x0000000e00107245 */ /* 0x000fe20000201000 */
[----:B------:R-:W-:Y:S01]  /*3940*/  VIADD R20, R61, 0x19 ;  /* 0x000000193d147836 */ /* 0x000fe20000000000 */
[----:B------:R-:W-:-:S02]  /*3950*/  FSEL R179, R22, -INF , !P4 ;  /* 0xff80000016b37808 */ /* 0x000fc40006000000 */
[----:B------:R-:W-:Y:S01]  /*3960*/  ISETP.GE.AND P3, PT, R14, R216, PT ;  /* 0x000000d80e00720c */ /* 0x000fe20003f66270 */
[----:B------:R-:W-:Y:S01]  /*3970*/  FFMA.FTZ R49, R16, UR5, R49 ;  /* 0x0000000510317c23 */ /* 0x000fe20008010031 */
[C---:B------:R-:W-:Y:S01]  /*3980*/  ISETP.GE.AND P1, PT, R14.reuse, R215, PT ;  /* 0x000000d70e00720c */ /* 0x040fe20003f26270 */
[----:B------:R-:W-:Y:S01]  /*3990*/  HMMA.16816.F32 R40, R76, R64, R40 ;  /* 0x000000404c28723c */ /* 0x000fe20000001828 */
[----:B------:R-:W-:Y:S01]  /*39a0*/  ISETP.GE.AND P5, PT, R14, R214, PT ;  /* 0x000000d60e00720c */ /* 0x000fe20003fa6270 */
[----:B------:R-:W-:Y:S01]  /*39b0*/  FFMA.FTZ R51, R16, UR5, R51 ;  /* 0x0000000510337c23 */ /* 0x000fe20008010033 */
[----:B------:R-:W-:Y:S01]  /*39c0*/  ISETP.GE.AND P4, PT, R14, R213, PT ;  /* 0x000000d50e00720c */ /* 0x000fe20003f86270 */
[----:B------:R-:W-:Y:S01]  /*39d0*/  VIADD R14, R61, 0x9 ;  /* 0x000000093d0e7836 */ /* 0x000fe20000000000 */
[----:B------:R-:W-:Y:S01]  /*39e0*/  FSEL R60, R26, -INF , !P0 ;  /* 0xff8000001a3c7808 */ /* 0x000fe20004000000 */
[C---:B------:R-:W-:Y:S01]  /*39f0*/  FFMA.FTZ R22, R16.reuse, UR5, R53 ;  /* 0x0000000510167c23 */ /* 0x040fe20008010035 */
[----:B------:R-:W-:Y:S01]  /*3a00*/  ISETP.GE.AND P0, PT, R17, R215, PT ;  /* 0x000000d71100720c */ /* 0x000fe20003f06270 */
[----:B------:R-:W-:Y:S01]  /*3a10*/  HMMA.16816.F32 R44, R8, R18, R44 ;  /* 0x00000012082c723c */ /* 0x000fe2000000182c */
[----:B------:R-:W-:Y:S01]  /*3a20*/  FFMA.FTZ R55, R16, UR5, R55 ;  /* 0x0000000510377c23 */ /* 0x000fe20008010037 */
[----:B------:R-:W-:Y:S01]  /*3a30*/  FSEL R53, R49, -INF , !P5 ;  /* 0xff80000031357808 */ /* 0x000fe20006800000 */
[----:B------:R-:W-:Y:S01]  /*3a40*/  VIADD R16, R61, 0x11 ;  /* 0x000000113d107836 */ /* 0x000fe20000000000 */
[----:B------:R-:W-:-:S02]  /*3a50*/  ISETP.GE.AND P5, PT, R14, R216, PT ;  /* 0x000000d80e00720c */ /* 0x000fc40003fa6270 */
[----:B------:R-:W-:Y:S02]  /*3a60*/  FSEL R22, R22, -INF , !P3 ;  /* 0xff80000016167808 */ /* 0x000fe40005800000 */
[----:B------:R-:W-:Y:S01]  /*3a70*/  HMMA.16816.F32 R100, R72, R64, R100 ;  /* 0x000000404864723c */ /* 0x000fe20000001864 */
[----:B------:R-:W-:Y:S02]  /*3a80*/  FSEL R69, R55, -INF , !P1 ;  /* 0xff80000037457808 */ /* 0x000fe40004800000 */
[C---:B------:R-:W-:Y:S02]  /*3a90*/  ISETP.GE.AND P3, PT, R17.reuse, R214, PT ;  /* 0x000000d61100720c */ /* 0x040fe40003f66270 */
[----:B------:R-:W-:-:S03]  /*3aa0*/  ISETP.GE.AND P1, PT, R17, R213, PT ;  /* 0x000000d51100720c */ /* 0x000fc60003f26270 */
[----:B------:R-:W-:Y:S03]  /*3ab0*/  HMMA.16816.F32 R36, R76, R66, R36 ;  /* 0x000000424c24723c */ /* 0x000fe60000001824 */
[----:B------:R-:W-:-:S05]  /*3ac0*/  FFMA.FTZ R46, R15, UR5, R46 ;  /* 0x000000050f2e7c23 */ /* 0x000fca000801002e */
[----:B------:R-:W-:Y:S01]  /*3ad0*/  HMMA.16816.F32 R104, R4, R18, R104 ;  /* 0x000000120468723c */ /* 0x000fe20000001868 */
[----:B------:R-:W-:Y:S02]  /*3ae0*/  FSEL R71, R46, -INF , !P0 ;  /* 0xff8000002e477808 */ /* 0x000fe40004000000 */
[----:B------:R-:W-:Y:S02]  /*3af0*/  ISETP.GE.AND P0, PT, R14, R213, PT ;  /* 0x000000d50e00720c */ /* 0x000fe40003f06270 */
[----:B------:R-:W-:-:S03]  /*3b00*/  I2FP.F32.U32 R18, R16 ;  /* 0x0000001000127245 */ /* 0x000fc60000201000 */
[-C--:B------:R-:W-:Y:S08]  /*3b10*/  HMMA.16816.F32 R28, R76, R62.reuse, R28 ;  /* 0x0000003e4c1c723c */ /* 0x080ff0000000181c */
[----:B------:R-:W-:Y:S01]  /*3b20*/  HMMA.16816.F32 R88, R72, R62, R88 ;  /* 0x0000003e4858723c */ /* 0x000fe20000001858 */
[----:B------:R-:W-:Y:S01]  /*3b30*/  FSEL R63, R24, -INF , !P2 ;  /* 0xff800000183f7808 */ /* 0x000fe20005000000 */
[----:B------:R-:W-:Y:S01]  /*3b40*/  FFMA.FTZ R24, R15, UR5, R44 ;  /* 0x000000050f187c23 */ /* 0x000fe2000801002c */
[----:B------:R-:W-:Y:S01]  /*3b50*/  ISETP.GE.AND P2, PT, R17, R216, PT ;  /* 0x000000d81100720c */ /* 0x000fe20003f46270 */
[----:B------:R-:W-:-:S02]  /*3b60*/  VIADD R17, R61, 0x10 ;  /* 0x000000103d117836 */ /* 0x000fc40000000000 */
[----:B------:R-:W-:Y:S01]  /*3b70*/  FFMA.FTZ R104, R15, UR5, R104 ;  /* 0x000000050f687c23 */ /* 0x000fe20008010068 */
[----:B------:R-:W-:Y:S01]  /*3b80*/  FSEL R24, R24, -INF , !P2 ;  /* 0xff80000018187808 */ /* 0x000fe20005000000 */
[----:B------:R-:W-:Y:S01]  /*3b90*/  HMMA.16816.F32 R96, R72, R66, R96 ;  /* 0x000000424860723c */ /* 0x000fe20000001860 */
[----:B------:R-:W-:Y:S01]  /*3ba0*/  FSEL R73, R51, -INF , !P4 ;  /* 0xff80000033497808 */ /* 0x000fe20006000000 */
[----:B------:R-:W-:Y:S01]  /*3bb0*/  FFMA.FTZ R75, R15, UR5, R106 ;  /* 0x000000050f4b7c23 */ /* 0x000fe2000801006a */
[C---:B------:R-:W-:Y:S02]  /*3bc0*/  ISETP.GE.AND P4, PT, R14.reuse, R215, PT ;  /* 0x000000d70e00720c */ /* 0x040fe40003f86270 */
[----:B------:R-:W-:Y:S02]  /*3bd0*/  ISETP.GE.AND P2, PT, R14, R214, PT ;  /* 0x000000d60e00720c */ /* 0x000fe40003f46270 */
[----:B------:R-:W-:Y:S01]  /*3be0*/  I2FP.F32.U32 R14, R14 ;  /* 0x0000000e000e7245 */ /* 0x000fe20000201000 */
[----:B-1----:R-:W-:Y:S01]  /*3bf0*/  HMMA.16816.F32 R40, R8, R56, R40 ;  /* 0x000000380828723c */ /* 0x002fe20000001828 */
[----:B------:R-:W-:-:S02]  /*3c00*/  I2FP.F32.U32 R15, R17 ;  /* 0x00000011000f7245 */ /* 0x000fc40000201000 */
[----:B------:R-:W-:Y:S01]  /*3c10*/  FSEL R117, R104, -INF , !P3 ;  /* 0xff80000068757808 */ /* 0x000fe20005800000 */
[C---:B------:R-:W-:Y:S01]  /*3c20*/  FFMA.FTZ R26, R14.reuse, UR5, R45 ;  /* 0x000000050e1a7c23 */ /* 0x040fe2000801002d */
[----:B------:R-:W-:Y:S01]  /*3c30*/  FFMA.FTZ R47, R14, UR5, R47 ;  /* 0x000000050e2f7c23 */ /* 0x000fe2000801002f */
[----:B------:R-:W-:Y:S02]  /*3c40*/  FSEL R75, R75, -INF , !P1 ;  /* 0xff8000004b4b7808 */ /* 0x000fe40004800000 */
[----:B------:R-:W-:Y:S01]  /*3c50*/  HMMA.16816.F32 R100, R4, R56, R100 ;  /* 0x000000380464723c */ /* 0x000fe20000001864 */
[----:B------:R-:W-:Y:S01]  /*3c60*/  FSEL R26, R26, -INF , !P5 ;  /* 0xff8000001a1a7808 */ /* 0x000fe20006800000 */
[C---:B------:R-:W-:Y:S01]  /*3c70*/  FFMA.FTZ R57, R14.reuse, UR5, R105 ;  /* 0x000000050e397c23 */ /* 0x040fe20008010069 */
[----:B------:R-:W-:Y:S01]  /*3c80*/  FSEL R77, R47, -INF , !P4 ;  /* 0xff8000002f4d7808 */ /* 0x000fe20006000000 */
[----:B------:R-:W-:Y:S01]  /*3c90*/  FFMA.FTZ R105, R14, UR5, R107 ;  /* 0x000000050e697c23 */ /* 0x000fe2000801006b */
[----:B------:R-:W-:-:S02]  /*3ca0*/  ISETP.GE.AND P3, PT, R17, R216, PT ;  /* 0x000000d81100720c */ /* 0x000fc40003f66270 */
[C---:B------:R-:W-:Y:S01]  /*3cb0*/  ISETP.GE.AND P1, PT, R17.reuse, R215, PT ;  /* 0x000000d71100720c */ /* 0x040fe20003f26270 */
[-C--:B------:R-:W-:Y:S01]  /*3cc0*/  HMMA.16816.F32 R36, R8, R58.reuse, R36 ;  /* 0x0000003a0824723c */ /* 0x080fe20000001824 */
[C---:B------:R-:W-:Y:S02]  /*3cd0*/  ISETP.GE.AND P5, PT, R17.reuse, R214, PT ;  /* 0x000000d61100720c */ /* 0x040fe40003fa6270 */
[----:B------:R-:W-:Y:S01]  /*3ce0*/  ISETP.GE.AND P4, PT, R17, R213, PT ;  /* 0x000000d51100720c */ /* 0x000fe20003f86270 */
[C---:B------:R-:W-:Y:S01]  /*3cf0*/  FFMA.FTZ R14, R15.reuse, UR5, R40 ;  /* 0x000000050f0e7c23 */ /* 0x040fe20008010028 */
[----:B------:R-:W-:Y:S01]  /*3d00*/  FFMA.FTZ R17, R15, UR5, R42 ;  /* 0x000000050f117c23 */ /* 0x000fe2000801002a */
[----:B------:R-:W-:Y:S01]  /*3d10*/  VIADD R40, R61, 0x18 ;  /* 0x000000183d287836 */ /* 0x000fe20000000000 */
[----:B------:R-:W-:Y:S01]  /*3d20*/  FSEL R57, R57, -INF , !P2 ;  /* 0xff80000039397808 */ /* 0x000fe20005000000 */
[----:B------:R-:W-:Y:S01]  /*3d30*/  HMMA.16816.F32 R96, R4, R58, R96 ;  /* 0x0000003a0460723c */ /* 0x000fe20000001860 */
[----:B------:R-:W-:-:S02]  /*3d40*/  FSEL R105, R105, -INF , !P0 ;  /* 0xff80000069697808 */ /* 0x000fc40004000000 */
[----:B------:R-:W-:Y:S01]  /*3d50*/  FSEL R14, R14, -INF , !P3 ;  /* 0xff8000000e0e7808 */ /* 0x000fe20005800000 */
[----:B------:R-:W-:Y:S01]  /*3d60*/  FFMA.FTZ R100, R15, UR5, R100 ;  /* 0x000000050f647c23 */ /* 0x000fe20008010064 */
[----:B------:R-:W-:Y:S01]  /*3d70*/  FSEL R17, R17, -INF , !P1 ;  /* 0xff80000011117808 */ /* 0x000fe20004800000 */
[----:B------:R-:W-:Y:S01]  /*3d80*/  FFMA.FTZ R102, R15, UR5, R102 ;  /* 0x000000050f667c23 */ /* 0x000fe20008010066 */
[C---:B------:R-:W-:Y:S01]  /*3d90*/  ISETP.GE.AND P2, PT, R16.reuse, R216, PT ;  /* 0x000000d81000720c */ /* 0x040fe20003f46270 */
[-C--:B--2---:R-:W-:Y:S01]  /*3da0*/  HMMA.16816.F32 R32, R8, R132.reuse, R32 ;  /* 0x000000840820723c */ /* 0x084fe20000001820 */
[----:B------:R-:W-:Y:S01]  /*3db0*/  ISETP.GE.AND P0, PT, R16, R215, PT ;  /* 0x000000d71000720c */ /* 0x000fe20003f06270 */
[----:B------:R-:W-:Y:S01]  /*3dc0*/  FFMA.FTZ R15, R18, UR5, R43 ;  /* 0x00000005120f7c23 */ /* 0x000fe2000801002b */
[----:B------:R-:W-:Y:S01]  /*3dd0*/  ISETP.GE.AND P3, PT, R16, R214, PT ;  /* 0x000000d61000720c */ /* 0x000fe20003f66270 */
[----:B------:R-:W-:Y:S01]  /*3de0*/  FFMA.FTZ R101, R18, UR5, R101 ;  /* 0x0000000512657c23 */ /* 0x000fe20008010065 */
[----:B------:R-:W-:Y:S01]  /*3df0*/  ISETP.GE.AND P1, PT, R16, R213, PT ;  /* 0x000000d51000720c */ /* 0x000fe20003f26270 */
[C---:B------:R-:W-:Y:S01]  /*3e00*/  FFMA.FTZ R16, R18.reuse, UR5, R41 ;  /* 0x0000000512107c23 */ /* 0x040fe20008010029 */
[----:B------:R-:W-:Y:S01]  /*3e10*/  I2FP.F32.U32 R19, R40 ;  /* 0x0000002800137245 */ /* 0x000fe20000201000 */
[----:B------:R-:W-:Y:S01]  /*3e20*/  FFMA.FTZ R103, R18, UR5, R103 ;  /* 0x0000000512677c23 */ /* 0x000fe20008010067 */
[----:B------:R-:W-:Y:S01]  /*3e30*/  FSEL R171, R100, -INF , !P5 ;  /* 0xff80000064ab7808 */ /* 0x000fe20006800000 */
[----:B------:R-:W-:Y:S01]  /*3e40*/  HMMA.16816.F32 R92, R4, R132, R92 ;  /* 0x00000084045c723c */ /* 0x000fe2000000185c */
[----:B------:R-:W-:Y:S01]  /*3e50*/  FSEL R169, R102, -INF , !P4 ;  /* 0xff80000066a97808 */ /* 0x000fe20006000000 */
[C---:B------:R-:W-:Y:S01]  /*3e60*/  FFMA.FTZ R18, R19.reuse, UR5, R36 ;  /* 0x0000000513127c23 */ /* 0x040fe20008010024 */
[C---:B------:R-:W-:Y:S01]  /*3e70*/  FFMA.FTZ R38, R19.reuse, UR5, R38 ;  /* 0x0000000513267c23 */ /* 0x040fe20008010026 */
[C---:B------:R-:W-:Y:S01]  /*3e80*/  ISETP.GE.AND P5, PT, R40.reuse, R216, PT ;  /* 0x000000d82800720c */ /* 0x040fe20003fa6270 */
[C---:B------:R-:W-:Y:S01]  /*3e90*/  FFMA.FTZ R96, R19.reuse, UR5, R96 ;  /* 0x0000000513607c23 */ /* 0x040fe20008010060 */
[----:B------:R-:W-:Y:S01]  /*3ea0*/  ISETP.GE.AND P4, PT, R40, R215, PT ;  /* 0x000000d72800720c */ /* 0x000fe20003f86270 */
[----:B------:R-:W-:Y:S01]  /*3eb0*/  FFMA.FTZ R98, R19, UR5, R98 ;  /* 0x0000000513627c23 */ /* 0x000fe20008010062 */
[----:B------:R-:W-:Y:S01]  /*3ec0*/  FSEL R16, R16, -INF , !P2 ;  /* 0xff80000010107808 */ /* 0x000fe20005000000 */
[----:B------:R-:W-:Y:S01]  /*3ed0*/  HMMA.16816.F32 R28, R8, R134, R28 ;  /* 0x00000086081c723c */ /* 0x000fe2000000181c */
[----:B------:R-:W-:-:S02]  /*3ee0*/  FSEL R15, R15, -INF , !P0 ;  /* 0xff8000000f0f7808 */ /* 0x000fc40004000000 */
[C---:B------:R-:W-:Y:S02]  /*3ef0*/  ISETP.GE.AND P2, PT, R40.reuse, R214, PT ;  /* 0x000000d62800720c */ /* 0x040fe40003f46270 */
[----:B------:R-:W-:Y:S01]  /*3f00*/  ISETP.GE.AND P0, PT, R40, R213, PT ;  /* 0x000000d52800720c */ /* 0x000fe20003f06270 */
[----:B------:R-:W-:Y:S01]  /*3f10*/  VIADD R40, R61, 0x20 ;  /* 0x000000203d287836 */ /* 0x000fe20000000000 */
[----:B------:R-:W-:Y:S01]  /*3f20*/  I2FP.F32.U32 R36, R20 ;  /* 0x0000001400247245 */ /* 0x000fe20000201000 */
[----:B------:R-:W-:Y:S01]  /*3f30*/  HMMA.16816.F32 R88, R4, R134, R88 ;  /* 0x000000860458723c */ /* 0x000fe20000001858 */
[----:B------:R-:W-:Y:S02]  /*3f40*/  FSEL R175, R101, -INF , !P3 ;  /* 0xff80000065af7808 */ /* 0x000fe40005800000 */
[----:B------:R-:W-:Y:S01]  /*3f50*/  FSEL R189, R103, -INF , !P1 ;  /* 0xff80000067bd7808 */ /* 0x000fe20004800000 */
[----:B------:R-:W-:Y:S01]  /*3f60*/  FFMA.FTZ R97, R36, UR5, R97 ;  /* 0x0000000524617c23 */ /* 0x000fe20008010061 */
[----:B------:R-:W-:Y:S01]  /*3f70*/  FSEL R18, R18, -INF , !P5 ;  /* 0xff80000012127808 */ /* 0x000fe20006800000 */
[----:B------:R-:W-:Y:S01]  /*3f80*/  FFMA.FTZ R19, R36, UR5, R39 ;  /* 0x0000000524137c23 */ /* 0x000fe20008010027 */
[----:B------:R-:W-:Y:S01]  /*3f90*/  FSEL R55, R38, -INF , !P4 ;  /* 0xff80000026377808 */ /* 0x000fe20006000000 */
[C---:B------:R-:W-:Y:S01]  /*3fa0*/  VIADD R38, R61.reuse, 0x21 ;  /* 0x000000213d267836 */ /* 0x040fe20000000000 */
[C---:B------:R-:W-:Y:S01]  /*3fb0*/  ISETP.GE.AND P3, PT, R20.reuse, R216, PT ;  /* 0x000000d81400720c */ /* 0x040fe20003f66270 */
[-C--:B------:R-:W-:Y:S01]  /*3fc0*/  HMMA.16816.F32 R84, R8, R12.reuse, R84 ;  /* 0x0000000c0854723c */ /* 0x080fe20000001854 */
[C---:B------:R-:W-:Y:S01]  /*3fd0*/  ISETP.GE.AND P1, PT, R20.reuse, R215, PT ;  /* 0x000000d71400720c */ /* 0x040fe20003f26270 */
[C---:B------:R-:W-:Y:S01]  /*3fe0*/  VIADD R8, R61.reuse, 0x29 ;  /* 0x000000293d087836 */ /* 0x040fe20000000000 */
[----:B------:R-:W-:Y:S01]  /*3ff0*/  BAR.SYNC.DEFER_BLOCKING 0x0 ;  /* 0x0000000000007b1d */ /* 0x000fe20000010000 */
[----:B------:R-:W-:Y:S01]  /*4000*/  ISETP.GE.AND P5, PT, R20, R214, PT ;  /* 0x000000d61400720c */ /* 0x000fe20003fa6270 */
[----:B------:R-:W-:Y:S01]  /*4010*/  FFMA.FTZ R99, R36, UR5, R99 ;  /* 0x0000000524637c23 */ /* 0x000fe20008010063 */
[----:B------:R-:W-:Y:S01]  /*4020*/  ISETP.GE.AND P4, PT, R20, R213, PT ;  /* 0x000000d51400720c */ /* 0x000fe20003f86270 */
[----:B------:R-:W-:Y:S01]  /*4030*/  FFMA.FTZ R20, R36, UR5, R37 ;  /* 0x0000000524147c23 */ /* 0x000fe20008010025 */
[----:B------:R-:W-:Y:S01]  /*4040*/  I2FP.F32.U32 R37, R40 ;  /* 0x0000002800257245 */ /* 0x000fe20000201000 */
[----:B------:R-:W-:Y:S01]  /*4050*/  HMMA.16816.F32 R80, R4, R12, R80 ;  /* 0x0000000c0450723c */ /* 0x000fe20000001850 */
[----:B------:R-:W-:Y:S01]  /*4060*/  FSEL R197, R96, -INF , !P2 ;  /* 0xff80000060c57808 */ /* 0x000fe20005000000 */
[----:B------:R-:W-:Y:S01]  /*4070*/  VIADD R4, R61, 0x30 ;  /* 0x000000303d047836 */ /* 0x000fe20000000000 */
[----:B------:R-:W-:Y:S01]  /*4080*/  ISETP.GE.AND P2, PT, R40, R216, PT ;  /* 0x000000d82800720c */ /* 0x000fe20003f46270 */
[C---:B------:R-:W-:Y:S01]  /*4090*/  FFMA.FTZ R32, R37.reuse, UR5, R32 ;  /* 0x0000000525207c23 */ /* 0x040fe20008010020 */
[----:B------:R-:W-:Y:S01]  /*40a0*/  FSEL R195, R98, -INF , !P0 ;  /* 0xff80000062c37808 */ /* 0x000fe20004000000 */
[C---:B------:R-:W-:Y:S01]  /*40b0*/  FFMA.FTZ R34, R37.reuse, UR5, R34 ;  /* 0x0000000525227c23 */ /* 0x040fe20008010022 */
[----:B------:R-:W-:Y:S01]  /*40c0*/  ISETP.GE.AND P0, PT, R40, R215, PT ;  /* 0x000000d72800720c */ /* 0x000fe20003f06270 */
[C---:B------:R-:W-:Y:S01]  /*40d0*/  FFMA.FTZ R92, R37.reuse, UR5, R92 ;  /* 0x00000005255c7c23 */ /* 0x040fe2000801005c */
[----:B------:R-:W-:Y:S01]  /*40e0*/  FSEL R184, R32, -INF , !P2 ;  /* 0xff80000020b87808 */ /* 0x000fe20005000000 */
[----:B------:R-:W-:Y:S01]  /*40f0*/  FFMA.FTZ R94, R37, UR5, R94 ;  /* 0x00000005255e7c23 */ /* 0x000fe2000801005e */
[----:B------:R-:W-:-:S02]  /*4100*/  I2FP.F32.U32 R32, R38 ;  /* 0x0000002600207245 */ /* 0x000fc40000201000 */
[----:B------:R-:W-:Y:S02]  /*4110*/  FSEL R209, R97, -INF , !P5 ;  /* 0xff80000061d17808 */ /* 0x000fe40006800000 */
[----:B------:R-:W-:Y:S01]  /*4120*/  FSEL R183, R34, -INF , !P0 ;  /* 0xff80000022b77808 */ /* 0x000fe20004000000 */
[----:B------:R-:W-:Y:S01]  /*4130*/  FFMA.FTZ R33, R32, UR5, R33 ;  /* 0x0000000520217c23 */ /* 0x000fe20008010021 */
[----:B------:R-:W-:Y:S01]  /*4140*/  ISETP.GE.AND P5, PT, R38, R216, PT ;  /* 0x000000d82600720c */ /* 0x000fe20003fa6270 */
[----:B------:R-:W-:Y:S01]  /*4150*/  VIADD R34, R61, 0x28 ;  /* 0x000000283d227836 */ /* 0x000fe20000000000 */
[----:B------:R-:W-:Y:S01]  /*4160*/  FSEL R20, R20, -INF , !P3 ;  /* 0xff80000014147808 */ /* 0x000fe20005800000 */
[C---:B------:R-:W-:Y:S01]  /*4170*/  FFMA.FTZ R93, R32.reuse, UR5, R93 ;  /* 0x00000005205d7c23 */ /* 0x040fe2000801005d */
[----:B------:R-:W-:Y:S01]  /*4180*/  FSEL R186, R33, -INF , !P5 ;  /* 0xff80000021ba7808 */ /* 0x000fe20006800000 */
[C---:B------:R-:W-:Y:S01]  /*4190*/  FFMA.FTZ R95, R32.reuse, UR5, R95 ;  /* 0x00000005205f7c23 */ /* 0x040fe2000801005f */
[----:B------:R-:W-:Y:S01]  /*41a0*/  FSEL R19, R19, -INF , !P1 ;  /* 0xff80000013137808 */ /* 0x000fe20004800000 */
[----:B------:R-:W-:Y:S01]  /*41b0*/  FFMA.FTZ R35, R32, UR5, R35 ;  /* 0x0000000520237c23 */ /* 0x000fe20008010023 */
[----:B------:R-:W-:-:S02]  /*41c0*/  I2FP.F32.U32 R33, R34 ;  /* 0x0000002200217245 */ /* 0x000fc40000201000 */
[CC--:B------:R-:W-:Y:S02]  /*41d0*/  ISETP.GE.AND P3, PT, R40.reuse, R214.reuse, PT ;  /* 0x000000d62800720c */ /* 0x0c0fe40003f66270 */
[-C--:B------:R-:W-:Y:S01]  /*41e0*/  ISETP.GE.AND P1, PT, R40, R213.reuse, PT ;  /* 0x000000d52800720c */ /* 0x080fe20003f26270 */
        /* <DEDUP_REMOVED lines=8> */
[C---:B------:R-:W-:Y:S02]  /*4270*/  ISETP.GE.AND P3, PT, R34.reuse, R216, PT ;  /* 0x000000d82200720c */ /* 0x040fe40003f66270 */
[----:B------:R-:W-:Y:S02]  /*4280*/  ISETP.GE.AND P1, PT, R34, R215, PT ;  /* 0x000000d72200720c */ /* 0x000fe40003f26270 */
[----:B------:R-:W-:Y:S02]  /*4290*/  FSEL R205, R93, -INF , !P2 ;  /* 0xff8000005dcd7808 */ /* 0x000fe40005000000 */
[----:B------:R-:W-:Y:S02]  /*42a0*/  FSEL R207, R95, -INF , !P0 ;  /* 0xff8000005fcf7808 */ /* 0x000fe40004000000 */
[----:B------:R-:W-:Y:S02]  /*42b0*/  FSEL R188, R28, -INF , !P3 ;  /* 0xff8000001cbc7808 */ /* 0x000fe40005800000 */
[----:B------:R-:W-:-:S02]  /*42c0*/  FSEL R194, R30, -INF , !P1 ;  /* 0xff8000001ec27808 */ /* 0x000fc40004800000 */
[C---:B------:R-:W-:Y:S02]  /*42d0*/  ISETP.GE.AND P2, PT, R8.reuse, R216, PT ;  /* 0x000000d80800720c */ /* 0x040fe40003f46270 */
[C---:B------:R-:W-:Y:S02]  /*42e0*/  ISETP.GE.AND P0, PT, R8.reuse, R215, PT ;  /* 0x000000d70800720c */ /* 0x040fe40003f06270 */
[C---:B------:R-:W-:Y:S02]  /*42f0*/  ISETP.GE.AND P3, PT, R8.reuse, R214, PT ;  /* 0x000000d60800720c */ /* 0x040fe40003f66270 */
[----:B------:R-:W-:Y:S02]  /*4300*/  ISETP.GE.AND P1, PT, R8, R213, PT ;  /* 0x000000d50800720c */ /* 0x000fe40003f26270 */
[----:B------:R-:W-:Y:S02]  /*4310*/  FSEL R174, R99, -INF , !P4 ;  /* 0xff80000063ae7808 */ /* 0x000fe40006000000 */
[----:B------:R-:W-:-:S02]  /*4320*/  I2FP.F32.U32 R8, R8 ;  /* 0x0000000800087245 */ /* 0x000fc40000201000 */
[----:B------:R-:W-:Y:S02]  /*4330*/  ISETP.GE.AND P4, PT, R38, R215, PT ;  /* 0x000000d72600720c */ /* 0x000fe40003f86270 */
[----:B------:R-:W-:Y:S01]  /*4340*/  ISETP.GE.AND P5, PT, R34, R214, PT ;  /* 0x000000d62200720c */ /* 0x000fe20003fa6270 */
[C---:B------:R-:W-:Y:S01]  /*4350*/  FFMA.FTZ R29, R8.reuse, UR5, R29 ;  /* 0x00000005081d7c23 */ /* 0x040fe2000801001d */
[----:B------:R-:W-:Y:S01]  /*4360*/  FSEL R201, R35, -INF , !P4 ;  /* 0xff80000023c97808 */ /* 0x000fe20006000000 */
[----:B------:R-:W-:Y:S01]  /*4370*/  FFMA.FTZ R31, R8, UR5, R31 ;  /* 0x00000005081f7c23 */ /* 0x000fe2000801001f */
[----:B------:R-:W-:Y:S01]  /*4380*/  ISETP.GE.AND P4, PT, R34, R213, PT ;  /* 0x000000d52200720c */ /* 0x000fe20003f86270 */
[----:B------:R-:W-:Y:S01]  /*4390*/  FFMA.FTZ R89, R8, UR5, R89 ;  /* 0x0000000508597c23 */ /* 0x000fe20008010059 */
[----:B------:R-:W-:Y:S01]  /*43a0*/  FSEL R198, R88, -INF , !P5 ;  /* 0xff80000058c67808 */ /* 0x000fe20006800000 */
[----:B------:R-:W-:Y:S01]  /*43b0*/  FFMA.FTZ R91, R8, UR5, R91 ;  /* 0x00000005085b7c23 */ /* 0x000fe2000801005b */
[----:B------:R-:W-:-:S02]  /*43c0*/  FSEL R227, R90, -INF , !P4 ;  /* 0xff8000005ae37808 */ /* 0x000fc40006000000 */
[----:B------:R-:W-:Y:S02]  /*43d0*/  FSEL R226, R29, -INF , !P2 ;  /* 0xff8000001de27808 */ /* 0x000fe40005000000 */
[----:B------:R-:W-:Y:S02]  /*43e0*/  FSEL R204, R31, -INF , !P0 ;  /* 0xff8000001fcc7808 */ /* 0x000fe40004000000 */
[C---:B------:R-:W-:Y:S02]  /*43f0*/  ISETP.GE.AND P5, PT, R4.reuse, R216, PT ;  /* 0x000000d80400720c */ /* 0x040fe40003fa6270 */
[C---:B------:R-:W-:Y:S02]  /*4400*/  ISETP.GE.AND P4, PT, R4.reuse, R215, PT ;  /* 0x000000d70400720c */ /* 0x040fe40003f86270 */
[----:B------:R-:W-:Y:S02]  /*4410*/  ISETP.GE.AND P2, PT, R4, R214, PT ;  /* 0x000000d60400720c */ /* 0x000fe40003f46270 */
[----:B------:R-:W-:-:S02]  /*4420*/  I2FP.F32.U32 R5, R4 ;  /* 0x0000000400057245 */ /* 0x000fc40000201000 */
[----:B------:R-:W-:Y:S01]  /*4430*/  ISETP.GE.AND P0, PT, R4, R213, PT ;  /* 0x000000d50400720c */ /* 0x000fe20003f06270 */
[----:B------:R-:W-:Y:S01]  /*4440*/  VIADD R4, R61, 0x31 ;  /* 0x000000313d047836 */ /* 0x000fe20000000000 */
[----:B------:R-:W-:Y:S01]  /*4450*/  FSEL R200, R89, -INF , !P3 ;  /* 0xff80000059c87808 */ /* 0x000fe20005800000 */
[----:B------:R-:W-:Y:S01]  /*4460*/  FFMA.FTZ R80, R5, UR5, R80 ;  /* 0x0000000505507c23 */ /* 0x000fe20008010050 */
[----:B------:R-:W-:Y:S01]  /*4470*/  FSEL R211, R91, -INF , !P1 ;  /* 0xff8000005bd37808 */ /* 0x000fe20004800000 */
[C---:B------:R-:W-:Y:S01]  /*4480*/  FFMA.FTZ R64, R5.reuse, UR5, R82 ;  /* 0x0000000505407c23 */ /* 0x040fe20008010052 */
[----:B------:R-:W-:Y:S01]  /*4490*/  I2FP.F32.U32 R6, R4 ;  /* 0x0000000400067245 */ /* 0x000fe20000201000 */
[C---:B------:R-:W-:Y:S01]  /*44a0*/  FFMA.FTZ R84, R5.reuse, UR5, R84 ;  /* 0x0000000505547c23 */ /* 0x040fe20008010054 */
[C---:B------:R-:W-:Y:S01]  /*44b0*/  ISETP.GE.AND P3, PT, R4.reuse, R216, PT ;  /* 0x000000d80400720c */ /* 0x040fe20003f66270 */
[----:B------:R-:W-:Y:S01]  /*44c0*/  FFMA.FTZ R86, R5, UR5, R86 ;  /* 0x0000000505567c23 */ /* 0x000fe20008010056 */
[----:B------:R-:W-:Y:S01]  /*44d0*/  ISETP.GE.AND P1, PT, R4, R215, PT ;  /* 0x000000d70400720c */ /* 0x000fe20003f26270 */
[C---:B------:R-:W-:Y:S01]  /*44e0*/  FFMA.FTZ R85, R6.reuse, UR5, R85 ;  /* 0x0000000506557c23 */ /* 0x040fe20008010055 */
        /* <DEDUP_REMOVED lines=9> */
[----:B------:R-:W-:Y:S02]  /*4580*/  I2FP.F32.U32 R7, R61 ;  /* 0x0000003d00077245 */ /* 0x000fe40000201000 */
[CC--:B------:R-:W-:Y:S02]  /*4590*/  ISETP.GE.AND P3, PT, R61.reuse, R214.reuse, PT ;  /* 0x000000d63d00720c */ /* 0x0c0fe40003f66270 */
[CC--:B------:R-:W-:Y:S01]  /*45a0*/  ISETP.GE.AND P1, PT, R61.reuse, R213.reuse, PT ;  /* 0x000000d53d00720c */ /* 0x0c0fe20003f26270 */
[----:B------:R-:W-:Y:S01]  /*45b0*/  VIADD R61, R61, 0x39 ;  /* 0x000000393d3d7836 */ /* 0x000fe20000000000 */
        /* <DEDUP_REMOVED lines=8> */
[----:B------:R-:W-:-:S02]  /*4640*/  I2FP.F32.U32 R6, R61 ;  /* 0x0000003d00067245 */ /* 0x000fc40000201000 */
[----:B------:R-:W-:Y:S02]  /*4650*/  FSEL R167, R81, -INF , !P5 ;  /* 0xff80000051a77808 */ /* 0x000fe40006800000 */
[----:B------:R-:W-:Y:S01]  /*4660*/  FSEL R65, R65, -INF , !P4 ;  /* 0xff80000041417808 */ /* 0x000fe20006000000 */
[----:B------:R-:W-:Y:S01]  /*4670*/  FFMA.FTZ R21, R6, UR5, R21 ;  /* 0x0000000506157c23 */ /* 0x000fe20008010015 */
[----:B------:R-:W-:Y:S01]  /*4680*/  FSEL R4, R4, -INF , !P2 ;  /* 0xff80000004047808 */ /* 0x000fe20005000000 */
[C---:B------:R-:W-:Y:S01]  /*4690*/  FFMA.FTZ R23, R6.reuse, UR5, R23 ;  /* 0x0000000506177c23 */ /* 0x040fe20008010017 */
[----:B------:R-:W-:Y:S01]  /*46a0*/  FSEL R5, R5, -INF , !P0 ;  /* 0xff80000005057808 */ /* 0x000fe20004000000 */
[C---:B------:R-:W-:Y:S01]  /*46b0*/  FFMA.FTZ R25, R6.reuse, UR5, R25 ;  /* 0x0000000506197c23 */ /* 0x040fe20008010019 */
[----:B------:R-:W-:Y:S01]  /*46c0*/  FFMA.FTZ R27, R6, UR5, R27 ;  /* 0x00000005061b7c23 */ /* 0x000fe2000801001b */
[C---:B------:R-:W-:Y:S02]  /*46d0*/  ISETP.GE.AND P5, PT, R61.reuse, R216, PT ;  /* 0x000000d83d00720c */ /* 0x040fe40003fa6270 */
[----:B------:R-:W-:-:S02]  /*46e0*/  ISETP.GE.AND P4, PT, R61, R215, PT ;  /* 0x000000d73d00720c */ /* 0x000fc40003f86270 */
[C---:B------:R-:W-:Y:S02]  /*46f0*/  ISETP.GE.AND P2, PT, R61.reuse, R214, PT ;  /* 0x000000d63d00720c */ /* 0x040fe40003f46270 */
[----:B------:R-:W-:Y:S02]  /*4700*/  ISETP.GE.AND P0, PT, R61, R213, PT ;  /* 0x000000d53d00720c */ /* 0x000fe40003f06270 */
[----:B------:R-:W-:Y:S02]  /*4710*/  FSEL R89, R48, -INF , !P3 ;  /* 0xff80000030597808 */ /* 0x000fe40005800000 */
[----:B------:R-:W-:Y:S02]  /*4720*/  FSEL R59, R50, -INF , !P1 ;  /* 0xff800000323b7808 */ /* 0x000fe40004800000 */
[----:B------:R-:W-:Y:S02]  /*4730*/  FSEL R190, R21, -INF , !P5 ;  /* 0xff80000015be7808 */ /* 0x000fe40006800000 */
[----:B------:R-:W-:-:S02]  /*4740*/  FSEL R181, R23, -INF , !P4 ;  /* 0xff80000017b57808 */ /* 0x000fc40006000000 */
        /* <DEDUP_REMOVED lines=54> */
.L_x_570:
[----:B------:R3:W-:Y:S02]  /*4ab0*/  STS.128 [R235+0x8800], RZ ;  /* 0x008800ffeb007388 */ /* 0x0007e40000000c00 */
.L_x_571:
[----:B------:R-:W-:Y:S05]  /*4ac0*/  BSYNC.RECONVERGENT B0 ;  /* 0x0000000000007941 */ /* 0x000fea0003800200 */
.L_x_569:
[----:B------:R-:W0:Y:S02]  /*4ad0*/  LDGDEPBAR ;  /* 0x00000000000079af */ /* 0x000e240000000000 */
.L_x_568:
[----:B------:R-:W-:Y:S01]  /*4ae0*/  FMNMX3.FTZ R7, R4, R22, R24, !PT ;  /* 0x0000001604077276 */ /* 0x000fe20007810018 */
[----:B------:R-:W4:Y:S01]  /*4af0*/  S2R R8, SR_CTAID.X ;  /* 0x0000000000087919 */ /* 0x000f220000002500 */
[----:B------:R-:W-:Y:S01]  /*4b00*/  FMNMX3.FTZ R6, R5, R69, R71, !PT ;  /* 0x0000004505067276 */ /* 0x000fe20007810047 */
[----:B------:R-:W-:Y:S01]  /*4b10*/  USHF.L.U32 UR13, UR19, 0x1, URZ ;  /* 0x00000001130d7899 */ /* 0x000fe200080006ff */
[----:B------:R-:W-:Y:S01]  /*4b20*/  FMNMX3.FTZ R7, R7, R26, R14, !PT ;  /* 0x0000001a07077276 */ /* 0x000fe2000781000e */
[----:B------:R-:W-:Y:S01]  /*4b30*/  IMAD.WIDE.U32 R248, R2, -0x2daee0ad, RZ ;  /* 0xd2511f5302f87825 */ /* 0x000fe200078e00ff */
[----:B------:R-:W-:Y:S01]  /*4b40*/  FMNMX3.FTZ R6, R6, R77, R17, !PT ;  /* 0x0000004d06067276 */ /* 0x000fe20007810011 */
[----:B------:R-:W-:Y:S01]  /*4b50*/  UIADD3 UR12, UPT, UPT, UR13, -0x2, URZ ;  /* 0xfffffffe0d0c7890 */ /* 0x000fe2000fffe0ff */
[----:B------:R-:W-:Y:S01]  /*4b60*/  FMNMX3.FTZ R7, R7, R16, R18, !PT ;  /* 0x0000001007077276 */ /* 0x000fe20007810012 */
[----:B------:R-:W3:Y:S01]  /*4b70*/  LDCU UR4, c[0x0][0x45c] ;  /* 0x00008b80ff0477ac */ /* 0x000ee20008000800 */
[----:B------:R-:W-:Y:S01]  /*4b80*/  FMNMX3.FTZ R6, R6, R15, R55, !PT ;  /* 0x0000000f06067276 */ /* 0x000fe20007810037 */
[----:B------:R1:W-:Y:S01]  /*4b90*/  STL.64 [R1+0x18], R212 ;  /* 0x000018d401007387 */ /* 0x0003e20000100a00 */
[----:B------:R-:W-:Y:S01]  /*4ba0*/  FMNMX3.FTZ R7, R7, R20, R184, !PT ;  /* 0x0000001407077276 */ /* 0x000fe200078100b8 */
[C---:B------:R-:W-:Y:S01]  /*4bb0*/  VIADD R252, R251.reuse, 0x76cf5d0a ;  /* 0x76cf5d0afbfc7836 */ /* 0x040fe20000000000 */
[----:B------:R-:W-:Y:S01]  /*4bc0*/  FMNMX3.FTZ R6, R6, R19, R183, !PT ;  /* 0x0000001306067276 */ /* 0x000fe200078100b7 */
[----:B------:R-:W-:Y:S01]  /*4bd0*/  VIADD R208, R251, 0x32370b8f ;  /* 0x32370b8ffbd07836 */ /* 0x000fe20000000000 */
[----:B------:R-:W-:Y:S01]  /*4be0*/  FMNMX3.FTZ R7, R7, R186, R188, !PT ;  /* 0x000000ba07077276 */ /* 0x000fe200078100bc */
[----:B------:R-:W-:Y:S01]  /*4bf0*/  VIADD R230, R250, 0xdaa66d2b ;  /* 0xdaa66d2bfae67836 */ /* 0x000fe20000000000 */
[----:B------:R-:W-:Y:S01]  /*4c00*/  FMNMX3.FTZ R6, R6, R201, R194, !PT ;  /* 0x000000c906067276 */ /* 0x000fe200078100c2 */
[----:B------:R-:W-:Y:S01]  /*4c10*/  VIADD R196, R250, 0x78dde6e4 ;  /* 0x78dde6e4fac47836 */ /* 0x000fe20000000000 */
        /* <DEDUP_REMOVED lines=8> */
[----:B------:R-:W-:Y:S01]  /*4ca0*/  FMNMX.FTZ R10, R190, R7, !PT ;  /* 0x00000007be0a7209 */ /* 0x000fe20007810000 */
[----:B------:R-:W-:Y:S01]  /*4cb0*/  VIADD R165, R251, 0x646e171e ;  /* 0x646e171efba57836 */ /* 0x000fe20000000000 */
[----:B------:R-:W-:Y:S01]  /*4cc0*/  FMNMX.FTZ R11, R181, R6, !PT ;  /* 0x00000006b50b7209 */ /* 0x000fe20007810000 */
[----:B------:R-:W-:Y:S01]  /*4cd0*/  UIADD3 UR13, UPT, UPT, UR13, -0x1, URZ ;  /* 0xffffffff0d0d7890 */ /* 0x000fe2000fffe0ff */
[----:B------:R-:W-:Y:S01]  /*4ce0*/  SHF.R.U32.HI R9, RZ, 0x5, R218 ;  /* 0x00000005ff097819 */ /* 0x000fe200000116da */
[----:B------:R-:W3:Y:S01]  /*4cf0*/  SHFL.BFLY PT, R7, R10, 0x2, 0x1f ;  /* 0x0c401f000a077f89 */ /* 0x000ee200000e0000 */
[----:B------:R-:W-:-:S02]  /*4d00*/  LOP3.LUT R217, R0, 0x120, R3, 0xf8, !PT ;  /* 0x0000012000d97812 */ /* 0x000fc400078ef803 */
[----:B------:R-:W-:Y:S01]  /*4d10*/  LOP3.LUT R90, R251, UR12, R249, 0x96, !PT ;  /* 0x0000000cfb5a7c12 */ /* 0x000fe2000f8e96f9 */
[----:B------:R-:W3:Y:S01]  /*4d20*/  SHFL.BFLY PT, R6, R11, 0x2, 0x1f ;  /* 0x0c401f000b067f89 */ /* 0x000ee200000e0000 */
[----:B----4-:R-:W-:Y:S01]  /*4d30*/  IMAD R8, R8, 0x8, R9 ;  /* 0x0000000808087824 */ /* 0x010fe200078e0209 */
[----:B------:R-:W-:Y:S01]  /*4d40*/  LEA R217, R217, UR6, 0x1 ;  /* 0x00000006d9d97c11 */ /* 0x000fe2000f8e08ff */
[----:B------:R-:W-:Y:S02]  /*4d50*/  VIADD R9, R251, 0xbb67ae85 ;  /* 0xbb67ae85fb097836 */ /* 0x000fe40000000000 */
[----:B------:R-:W-:Y:S02]  /*4d60*/  IMAD.WIDE.U32 R224, R8, -0x326172a9, RZ ;  /* 0xcd9e8d5708e07825 */ /* 0x000fe400078e00ff */
[----:B------:R-:W-:Y:S02]  /*4d70*/  LDSM.16.MT88.4 R152, [R217+0x9000] ;  /* 0x00900000d998783b */ /* 0x000fe40000004200 */
[C---:B-1----:R-:W-:Y:S01]  /*4d80*/  VIADD R212, R250.reuse, 0x9e3779b9 ;  /* 0x9e3779b9fad47836 */ /* 0x042fe20000000000 */
[----:B------:R-:W-:Y:S01]  /*4d90*/  LOP3.LUT R246, R250, R137, R225, 0x96, !PT ;  /* 0x00000089faf67212 */ /* 0x000fe200078e96e1 */
[----:B------:R-:W-:Y:S01]  /*4da0*/  IMAD.WIDE.U32 R90, R90, -0x326172a9, RZ ;  /* 0xcd9e8d575a5a7825 */ /* 0x000fe200078e00ff */
[----:B------:R-:W-:Y:S03]  /*4db0*/  LDSM.16.MT88.4 R92, [R217+0xa000] ;  /* 0x00a00000d95c783b */ /* 0x000fe60000004200 */
[----:B------:R-:W-:Y:S01]  /*4dc0*/  IMAD.WIDE.U32 R246, R246, -0x2daee0ad, RZ ;  /* 0xd2511f53f6f67825 */ /* 0x000fe200078e00ff */
[----:B--2---:R-:W-:Y:S01]  /*4dd0*/  LOP3.LUT R12, R212, R224, R91, 0x96, !PT ;  /* 0x000000e0d40c7212 */ /* 0x004fe200078e965b */
[----:B------:R-:W-:Y:S02]  /*4de0*/  LDSM.16.MT88.4 R120, [R217+0xb000] ;  /* 0x00b00000d978783b */ /* 0x000fe40000004200 */
[----:B------:R-:W-:Y:S01]  /*4df0*/  VIADD R213, R250, 0x3c6ef372 ;  /* 0x3c6ef372fad57836 */ /* 0x000fe20000000000 */
[----:B---3--:R-:W-:Y:S01]  /*4e00*/  FMNMX.FTZ R7, R10, R7, !PT ;  /* 0x000000070a077209 */ /* 0x008fe20007810000 */
[----:B------:R-:W-:Y:S01]  /*4e10*/  IMAD.WIDE.U32 R12, R12, -0x2daee0ad, RZ ;  /* 0xd2511f530c0c7825 */ /* 0x000fe200078e00ff */
[----:B------:R-:W-:-:S02]  /*4e20*/  LOP3.LUT R244, R9, R248, R247, 0x96, !PT ;  /* 0x000000f809f47212 */ /* 0x000fc400078e96f7 */
[----:B------:R-:W-:Y:S01]  /*4e30*/  FMNMX.FTZ R0, R11, R6, !PT ;  /* 0x000000060b007209 */ /* 0x000fe20007810000 */
[----:B------:R-:W1:Y:S01]  /*4e40*/  SHFL.BFLY PT, R164, R7, 0x1, 0x1f ;  /* 0x0c201f0007a47f89 */ /* 0x000e6200000e0000 */
[----:B------:R-:W-:Y:S01]  /*4e50*/  LOP3.LUT R10, R252, R246, R13, 0x96, !PT ;  /* 0x000000f6fc0a7212 */ /* 0x000fe200078e960d */
[----:B------:R-:W-:Y:S02]  /*4e60*/  IMAD.WIDE.U32 R244, R244, -0x326172a9, RZ ;  /* 0xcd9e8d57f4f47825 */ /* 0x000fe400078e00ff */
[----:B------:R-:W2:Y:S02]  /*4e70*/  SHFL.BFLY PT, R3, R0, 0x1, 0x1f ;  /* 0x0c201f0000037f89 */ /* 0x000ea400000e0000 */
[----:B------:R-:W-:Y:S01]  /*4e80*/  IMAD.WIDE.U32 R10, R10, -0x326172a9, RZ ;  /* 0xcd9e8d570a0a7825 */ /* 0x000fe200078e00ff */
[----:B------:R-:W-:-:S03]  /*4e90*/  LOP3.LUT R28, R213, R90, R245, 0x96, !PT ;  /* 0x0000005ad51c7212 */ /* 0x000fc600078e96f5 */
[----:B------:R-:W-:Y:S01]  /*4ea0*/  VIADD R2, R217, 0x9000 ;  /* 0x00009000d9027836 */ /* 0x000fe20000000000 */
[----:B------:R-:W-:Y:S01]  /*4eb0*/  LOP3.LUT R6, R230, R244, R11, 0x96, !PT ;  /* 0x000000f4e6067212 */ /* 0x000fe200078e960b */
[----:B------:R-:W-:-:S04]  /*4ec0*/  IMAD.WIDE.U32 R28, R28, -0x2daee0ad, RZ ;  /* 0xd2511f531c1c7825 */ /* 0x000fc800078e00ff */
[----:B------:R-:W-:Y:S01]  /*4ed0*/  VIADD R67, R217, 0x9020 ;  /* 0x00009020d9437836 */ /* 0x000fe20000000000 */
[----:B------:R-:W-:Y:S01]  /*4ee0*/  LOP3.LUT R12, R208, R12, R29, 0x96, !PT ;  /* 0x0000000cd00c7212 */ /* 0x000fe200078e961d */
[----:B------:R-:W-:Y:S02]  /*4ef0*/  @P6 VIADD R67, R2, 0xffffffe0 ;  /* 0xffffffe002436836 */ /* 0x000fe40000000000 */
[----:B------:R-:W-:Y:S02]  /*4f00*/  VIADD R222, R8, 0x4 ;  /* 0x0000000408de7836 */ /* 0x000fe40000000000 */
[----:B------:R-:W-:Y:S01]  /*4f10*/  IMAD.WIDE.U32 R12, R12, -0x326172a9, RZ ;  /* 0xcd9e8d570c0c7825 */ /* 0x000fe200078e00ff */
[----:B------:R-:W-:Y:S01]  /*4f20*/  LDSM.16.MT88.4 R108, [R67+0x1000] ;  /* 0x00100000436c783b */ /* 0x000fe20000004200 */
[----:B-1----:R-:W-:Y:S02]  /*4f30*/  FMNMX.FTZ R164, R7, R164, !PT ;  /* 0x000000a407a47209 */ /* 0x002fe40007810000 */
[----:B------:R-:W-:Y:S01]  /*4f40*/  IMAD.WIDE.U32 R6, R6, -0x2daee0ad, RZ ;  /* 0xd2511f5306067825 */ /* 0x000fe200078e00ff */
[----:B------:R-:W-:-:S03]  /*4f50*/  LOP3.LUT R10, R196, R10, R13, 0x96, !PT ;  /* 0x0000000ac40a7212 */ /* 0x000fc600078e960d */
[C---:B------:R-:W-:Y:S01]  /*4f60*/  FMUL.FTZ R193, R164.reuse, UR4 ;  /* 0x00000004a4c17c20 */ /* 0x040fe20008410000 */
[----:B------:R-:W-:Y:S01]  /*4f70*/  FSETP.NEU.FTZ.AND P0, PT, R164, -INF , PT ;  /* 0xff800000a400780b */ /* 0x000fe20003f1d000 */
[----:B------:R-:W-:Y:S01]  /*4f80*/  IMAD.WIDE.U32 R222, R222, -0x326172a9, RZ ;  /* 0xcd9e8d57dede7825 */ /* 0x000fe200078e00ff */
[----:B--2---:R-:W-:Y:S02]  /*4f90*/  FMNMX.FTZ R3, R0, R3, !PT ;  /* 0x0000000300037209 */ /* 0x004fe40007810000 */
[----:B------:R-:W1:Y:S01]  /*4fa0*/  LDC R0, c[0x0][0x4f8] ;  /* 0x00013e00ff007b82 */ /* 0x000e620000000800 */
[----:B------:R-:W-:Y:S01]  /*4fb0*/  FSEL R193, R193, RZ, P0 ;  /* 0x000000ffc1c17208 */ /* 0x000fe20000000000 */
[----:B------:R-:W-:-:S04]  /*4fc0*/  IMAD.WIDE.U32 R10, R10, -0x2daee0ad, RZ ;  /* 0xd2511f530a0a7825 */ /* 0x000fc800078e00ff */
[C---:B------:R-:W-:Y:S01]  /*4fd0*/  FMUL.FTZ R182, R3.reuse, UR4 ;  /* 0x0000000403b67c20 */ /* 0x040fe20008410000 */
[----:B------:R-:W-:Y:S01]  /*4fe0*/  FSETP.NEU.FTZ.AND P0, PT, R3, -INF , PT ;  /* 0xff8000000300780b */ /* 0x000fe20003f1d000 */
[----:B------:R-:W-:Y:S01]  /*4ff0*/  FFMA.FTZ R51, R4, UR4, -R193 ;  /* 0x0000000404337c23 */ /* 0x000fe200080108c1 */
[----:B------:R-:W-:Y:S01]  /*5000*/  FMNMX3.FTZ R4, R89, R53, R117, !PT ;  /* 0x0000003559047276 */ /* 0x000fe20007810075 */
[----:B------:R-:W-:Y:S01]  /*5010*/  FFMA.FTZ R49, R24, UR4, -R193 ;  /* 0x0000000418317c23 */ /* 0x000fe200080108c1 */
[----:B------:R-:W-:Y:S01]  /*5020*/  LOP3.LUT R24, R206, R6, R11, 0x96, !PT ;  /* 0x00000006ce187212 */ /* 0x000fe200078e960b */
[----:B------:R-:W-:Y:S01]  /*5030*/  FFMA.FTZ R50, R22, UR4, -R193 ;  /* 0x0000000416327c23 */ /* 0x000fe200080108c1 */
[----:B------:R-:W-:Y:S01]  /*5040*/  FMNMX3.FTZ R4, R4, R57, R171, !PT ;  /* 0x0000003904047276 */ /* 0x000fe200078100ab */
[----:B------:R-:W-:Y:S01]  /*5050*/  FFMA.FTZ R46, R26, UR4, -R193 ;  /* 0x000000041a2e7c23 */ /* 0x000fe200080108c1 */
[----:B------:R-:W-:Y:S01]  /*5060*/  FSEL R182, R182, RZ, P0 ;  /* 0x000000ffb6b67208 */ /* 0x000fe20000000000 */
[----:B------:R-:W-:Y:S01]  /*5070*/  IMAD.WIDE.U32 R24, R24, -0x326172a9, RZ ;  /* 0xcd9e8d5718187825 */ /* 0x000fe200078e00ff */
[----:B------:R-:W-:Y:S01]  /*5080*/  FMNMX3.FTZ R4, R4, R175, R197, !PT ;  /* 0x000000af04047276 */ /* 0x000fe200078100c5 */
[----:B------:R-:W-:Y:S01]  /*5090*/  MUFU.EX2 R49, R49 ;  /* 0x0000003100317308 */ /* 0x000fe20000000800 */
[----:B------:R-:W-:Y:S01]  /*50a0*/  LOP3.LUT R242, R250, R137, R223, 0x96, !PT ;  /* 0x00000089faf27212 */ /* 0x000fe200078e96df */
[----:B------:R-:W-:Y:S01]  /*50b0*/  IMAD.MOV.U32 R2, RZ, RZ, R24 ;  /* 0x000000ffff027224 */ /* 0x000fe200078e0018 */
[----:B------:R-:W-:Y:S01]  /*50c0*/  FMNMX3.FTZ R4, R4, R209, R199, !PT ;  /* 0x000000d104047276 */ /* 0x000fe200078100c7 */
[----:B------:R-:W-:Y:S01]  /*50d0*/  FFMA.FTZ R48, R5, UR4, -R182 ;  /* 0x0000000405307c23 */ /* 0x000fe200080108b6 */
[----:B------:R-:W-:Y:S01]  /*50e0*/  PRMT R5, R24, 0x7771, RZ ;  /* 0x0000777118057816 */ /* 0x000fe200000000ff */
[----:B------:R-:W-:Y:S01]  /*50f0*/  IMAD.WIDE.U32 R242, R242, -0x2daee0ad, RZ ;  /* 0xd2511f53f2f27825 */ /* 0x000fe200078e00ff */
[----:B------:R-:W-:-:S03]  /*5100*/  LOP3.LUT R2, R2, 0xff, RZ, 0xc0, !PT ;  /* 0x000000ff02027812 */ /* 0x000fc600078ec0ff */
[--C-:B------:R-:W-:Y:S01]  /*5110*/  FFMA.FTZ R47, R69, UR4, -R182.reuse ;  /* 0x00000004452f7c23 */ /* 0x100fe200080108b6 */
[----:B-1----:R-:W-:Y:S01]  /*5120*/  LOP3.LUT R58, R0, 0xff, RZ, 0xc0, !PT ;  /* 0x000000ff003a7812 */ /* 0x002fe200078ec0ff */
[----:B------:R-:W-:Y:S01]  /*5130*/  FFMA.FTZ R45, R71, UR4, -R182 ;  /* 0x00000004472d7c23 */ /* 0x000fe200080108b6 */
[----:B------:R-:W-:Y:S01]  /*5140*/  FMNMX3.FTZ R0, R4, R205, R198, !PT ;  /* 0x000000cd04007276 */ /* 0x000fe200078100c6 */
[----:B------:R-:W-:Y:S01]  /*5150*/  FFMA.FTZ R44, R77, UR4, -R182 ;  /* 0x000000044d2c7c23 */ /* 0x000fe200080108b6 */
[----:B------:R-:W-:Y:S01]  /*5160*/  PRMT R5, R2, 0x5410, R5 ;  /* 0x0000541002057816 */ /* 0x000fe20000000005 */
[----:B------:R-:W1:Y:S01]  /*5170*/  MUFU.EX2 R46, R46 ;  /* 0x0000002e002e7308 */ /* 0x000e620000000800 */
[----:B------:R-:W-:Y:S01]  /*5180*/  FMNMX3.FTZ R0, R0, R200, R173, !PT ;  /* 0x000000c800007276 */ /* 0x000fe200078100ad */
[----:B------:R-:W-:Y:S01]  /*5190*/  IMAD R58, R58, 0x10000, R58 ;  /* 0x000100003a3a7824 */ /* 0x000fe200078e023a */
[----:B------:R-:W-:Y:S01]  /*51a0*/  FMNMX3.FTZ R2, R59, R73, R75, !PT ;  /* 0x000000493b027276 */ /* 0x000fe2000781004b */
[----:B------:R-:W-:Y:S01]  /*51b0*/  FFMA.FTZ R43, R14, UR4, -R193 ;  /* 0x000000040e2b7c23 */ /* 0x000fe200080108c1 */
[----:B------:R-:W-:Y:S01]  /*51c0*/  FMNMX3.FTZ R11, R0, R167, R63, !PT ;  /* 0x000000a7000b7276 */ /* 0x000fe2000781003f */
[----:B------:R-:W-:Y:S01]  /*51d0*/  FFMA.FTZ R42, R16, UR4, -R193 ;  /* 0x00000004102a7c23 */ /* 0x000fe200080108c1 */
[----:B------:R-:W-:Y:S01]  /*51e0*/  FMNMX3.FTZ R2, R2, R105, R169, !PT ;  /* 0x0000006902027276 */ /* 0x000fe200078100a9 */
[----:B------:R-:W-:Y:S01]  /*51f0*/  MUFU.EX2 R51, R51 ;  /* 0x0000003300337308 */ /* 0x000fe20000000800 */
[----:B------:R-:W-:Y:S01]  /*5200*/  FMNMX.FTZ R0, R66, R11, !PT ;  /* 0x0000000b42007209 */ /* 0x000fe20007810000 */
[----:B------:R-:W-:Y:S01]  /*5210*/  FFMA.FTZ R39, R18, UR4, -R193 ;  /* 0x0000000412277c23 */ /* 0x000fe200080108c1 */
[----:B------:R-:W-:Y:S01]  /*5220*/  FMNMX3.FTZ R2, R2, R189, R195, !PT ;  /* 0x000000bd02027276 */ /* 0x000fe200078100c3 */
[----:B------:R-:W-:Y:S01]  /*5230*/  FFMA.FTZ R38, R20, UR4, -R193 ;  /* 0x0000000414267c23 */ /* 0x000fe200080108c1 */
[----:B------:R-:W-:Y:S01]  /*5240*/  LOP3.LUT R22, R210, R28, R7, 0x96, !PT ;  /* 0x0000001cd2167212 */ /* 0x000fe200078e9607 */
[----:B------:R-:W2:Y:S01]  /*5250*/  SHFL.BFLY PT, R11, R0, 0x2, 0x1f ;  /* 0x0c401f00000b7f89 */ /* 0x000ea200000e0000 */
[----:B------:R-:W-:Y:S01]  /*5260*/  FMNMX3.FTZ R2, R2, R174, R203, !PT ;  /* 0x000000ae02027276 */ /* 0x000fe200078100cb */
[----:B------:R-:W3:Y:S01]  /*5270*/  MUFU.EX2 R50, R50 ;  /* 0x0000003200327308 */ /* 0x000ee20000000800 */
[----:B------:R-:W-:Y:S01]  /*5280*/  LOP3.LUT R236, R9, R248, R243, 0x96, !PT ;  /* 0x000000f809ec7212 */ /* 0x000fe200078e96f3 */
[----:B------:R-:W-:Y:S01]  /*5290*/  IMAD.WIDE.U32 R22, R22, -0x326172a9, RZ ;  /* 0xcd9e8d5716167825 */ /* 0x000fe200078e00ff */
[----:B------:R-:W-:-:S03]  /*52a0*/  FMNMX3.FTZ R2, R2, R207, R227, !PT ;  /* 0x000000cf02027276 */ /* 0x000fc600078100e3 */
[----:B------:R-:W-:Y:S01]  /*52b0*/  FFMA.FTZ R41, R17, UR4, -R182 ;  /* 0x0000000411297c23 */ /* 0x000fe200080108b6 */
[----:B------:R-:W-:Y:S01]  /*52c0*/  PRMT R6, R24, 0x7773, RZ ;  /* 0x0000777318067816 */ /* 0x000fe200000000ff */
[----:B------:R-:W-:Y:S01]  /*52d0*/  IMAD.WIDE.U32 R236, R236, -0x326172a9, RZ ;  /* 0xcd9e8d57ecec7825 */ /* 0x000fe200078e00ff */
[----:B------:R-:W-:Y:S01]  /*52e0*/  FMNMX3.FTZ R2, R2, R211, R64, !PT ;  /* 0x000000d302027276 */ /* 0x000fe20007810040 */
[----:B------:R-:W-:Y:S01]  /*52f0*/  MUFU.EX2 R48, R48 ;  /* 0x0000003000307308 */ /* 0x000fe20000000800 */
[----:B------:R-:W-:Y:S01]  /*5300*/  LOP3.LUT R133, R202, R22, R25, 0x96, !PT ;  /* 0x00000016ca857212 */ /* 0x000fe200078e9619 */
[----:B------:R-:W-:Y:S01]  /*5310*/  FFMA.FTZ R37, R55, UR4, -R182 ;  /* 0x0000000437257c23 */ /* 0x000fe200080108b6 */
[----:B------:R-:W-:Y:S01]  /*5320*/  FMNMX3.FTZ R2, R2, R65, R60, !PT ;  /* 0x0000004102027276 */ /* 0x000fe2000781003c */
[--C-:B------:R-:W-:Y:S01]  /*5330*/  FFMA.FTZ R36, R19, UR4, -R182.reuse ;  /* 0x0000000413247c23 */ /* 0x100fe200080108b6 */
[----:B------:R-:W-:Y:S01]  /*5340*/  PRMT R135, R24, 0x7772, RZ ;  /* 0x0000777218877816 */ /* 0x000fe200000000ff */
[----:B------:R-:W-:Y:S01]  /*5350*/  FFMA.FTZ R40, R15, UR4, -R182 ;  /* 0x000000040f287c23 */ /* 0x000fe200080108b6 */
[----:B------:R-:W-:Y:S01]  /*5360*/  FMNMX.FTZ R13, R61, R2, !PT ;  /* 0x000000023d0d7209 */ /* 0x000fe20007810000 */
[----:B------:R-:W-:Y:S01]  /*5370*/  MUFU.EX2 R47, R47 ;  /* 0x0000002f002f7308 */ /* 0x000fe20000000800 */
[C---:B------:R-:W-:Y:S01]  /*5380*/  LOP3.LUT R7, R133.reuse, 0xffff, RZ, 0xc0, !PT ;  /* 0x0000ffff85077812 */ /* 0x040fe200078ec0ff */
[----:B------:R-:W-:Y:S01]  /*5390*/  LDSM.16.MT88.4 R76, [R67] ;  /* 0x00000000434c783b */ /* 0x000fe20000004200 */
[----:B------:R-:W-:-:S02]  /*53a0*/  PRMT R4, R133, 0x7632, R4 ;  /* 0x0000763285047816 */ /* 0x000fc40000000004 */
[----:B------:R-:W-:Y:S01]  /*53b0*/  PRMT R135, R135, 0x5410, R6 ;  /* 0x0000541087877816 */ /* 0x000fe20000000006 */
[----:B------:R-:W-:Y:S01]  /*53c0*/  LDSM.16.MT88.4 R28, [R217+0x9400] ;  /* 0x00940000d91c783b */ /* 0x000fe20000004200 */
[----:B--2---:R-:W-:Y:S01]  /*53d0*/  FMNMX.FTZ R11, R0, R11, !PT ;  /* 0x0000000b000b7209 */ /* 0x004fe20007810000 */
[----:B------:R-:W-:Y:S01]  /*53e0*/  MUFU.EX2 R45, R45 ;  /* 0x0000002d002d7308 */ /* 0x000fe20000000800 */
[----:B------:R-:W-:Y:S01]  /*53f0*/  LOP3.LUT R88, R212, R222, R91, 0x96, !PT ;  /* 0x000000ded4587212 */ /* 0x000fe200078e965b */
[----:B------:R-:W2:Y:S01]  /*5400*/  SHFL.BFLY PT, R0, R13, 0x2, 0x1f ;  /* 0x0c401f000d007f89 */ /* 0x000ea200000e0000 */
[----:B------:R-:W-:Y:S02]  /*5410*/  LOP3.LUT R90, R213, R90, R237, 0x96, !PT ;  /* 0x0000005ad55a7212 */ /* 0x000fe400078e96ed */
[----:B------:R-:W-:Y:S01]  /*5420*/  LOP3.LUT R6, R133, 0xff, RZ, 0xc0, !PT ;  /* 0x000000ff85067812 */ /* 0x000fe200078ec0ff */
[----:B------:R-:W4:Y:S01]  /*5430*/  SHFL.BFLY PT, R2, R11, 0x1, 0x1f ;  /* 0x0c201f000b027f89 */ /* 0x000f2200000e0000 */
[----:B------:R-:W-:Y:S01]  /*5440*/  SHF.R.U32.HI R133, RZ, 0x18, R133 ;  /* 0x00000018ff857819 */ /* 0x000fe20000011685 */
[----:B------:R-:W4:Y:S01]  /*5450*/  MUFU.EX2 R44, R44 ;  /* 0x0000002c002c7308 */ /* 0x000f220000000800 */
[----:B------:R-:W-:Y:S01]  /*5460*/  SHF.R.U32.HI R7, RZ, 0x8, R7 ;  /* 0x00000008ff077819 */ /* 0x000fe20000011607 */
[----:B------:R-:W-:Y:S01]  /*5470*/  IMAD.WIDE.U32 R90, R90, -0x2daee0ad, RZ ;  /* 0xd2511f535a5a7825 */ /* 0x000fe200078e00ff */
[----:B------:R-:W-:Y:S01]  /*5480*/  LOP3.LUT R4, R4, 0xff, RZ, 0xc0, !PT ;  /* 0x000000ff04047812 */ /* 0x000fe200078ec0ff */
[----:B------:R-:W-:Y:S01]  /*5490*/  LDSM.16.MT88.4 R24, [R67+0x400] ;  /* 0x000400004318783b */ /* 0x000fe20000004200 */
[----:B------:R-:W-:-:S02]  /*54a0*/  HSET2.LE.AND R134, R5, R58, PT ;  /* 0x0000003a05867233 */ /* 0x000fc40003803000 */
[----:B------:R-:W-:Y:S01]  /*54b0*/  LOP3.LUT R21, R168, R12, R23, 0x96, !PT ;  /* 0x0000000ca8157212 */ /* 0x000fe200078e9617 */
[----:B------:R-:W-:Y:S01]  /*54c0*/  MUFU.EX2 R43, R43 ;  /* 0x0000002b002b7308 */ /* 0x000fe20000000800 */
[----:B-1----:R-:W-:Y:S01]  /*54d0*/  F2FP.F16.F32.PACK_AB R5, R46, R49 ;  /* 0x000000312e05723e */ /* 0x002fe200000000ff */
[----:B------:R-:W-:Y:S01]  /*54e0*/  LDSM.16.MT88.4 R16, [R67+0x1400] ;  /* 0x001400004310783b */ /* 0x000fe20000004200 */
[----:B------:R-:W-:Y:S01]  /*54f0*/  PRMT R7, R6, 0x5410, R7 ;  /* 0x0000541006077816 */ /* 0x000fe20000000007 */
[----:B------:R-:W-:Y:S01]  /*5500*/  IMAD.WIDE.U32 R20, R21, -0x2daee0ad, RZ ;  /* 0xd2511f5315147825 */ /* 0x000fe200078e00ff */
[----:B------:R-:W-:Y:S02]  /*5510*/  PRMT R133, R4, 0x5410, R133 ;  /* 0x0000541004857816 */ /* 0x000fe40000000085 */
[----:B------:R-:W-:Y:S01]  /*5520*/  LOP3.LUT R135, R135, 0xff00ff, RZ, 0xc0, !PT ;  /* 0x00ff00ff87877812 */ /* 0x000fe200078ec0ff */
[----:B------:R-:W1:Y:S01]  /*5530*/  MUFU.EX2 R42, R42 ;  /* 0x0000002a002a7308 */ /* 0x000e620000000800 */
[----:B------:R-:W-:Y:S01]  /*5540*/  LOP3.LUT R134, R5, R134, RZ, 0xc0, !PT ;  /* 0x0000008605867212 */ /* 0x000fe200078ec0ff */
[----:B------:R-:W-:Y:S01]  /*5550*/  IMAD.MOV.U32 R12, RZ, RZ, R20 ;  /* 0x000000ffff0c7224 */ /* 0x000fe200078e0014 */
[----:B--2---:R-:W-:-:S02]  /*5560*/  FMNMX.FTZ R0, R13, R0, !PT ;  /* 0x000000000d007209 */ /* 0x004fc40007810000 */
[----:B---3--:R-:W-:Y:S02]  /*5570*/  F2FP.F16.F32.PACK_AB R5, R50, R51 ;  /* 0x000000333205723e */ /* 0x008fe400000000ff */
[----:B----4-:R-:W-:Y:S01]  /*5580*/  FMNMX.FTZ R2, R11, R2, !PT ;  /* 0x000000020b027209 */ /* 0x010fe20007810000 */
[----:B------:R-:W2:Y:S01]  /*5590*/  SHFL.BFLY PT, R107, R0, 0x1, 0x1f ;  /* 0x0c201f00006b7f89 */ /* 0x000ea200000e0000 */
[----:B------:R-:W-:Y:S01]  /*55a0*/  F2FP.F16.F32.PACK_AB R6, R44, R45 ;  /* 0x0000002d2c06723e */ /* 0x000fe200000000ff */
[----:B------:R-:W-:Y:S01]  /*55b0*/  MUFU.EX2 R39, R39 ;  /* 0x0000002700277308 */ /* 0x000fe20000000800 */
[C---:B------:R-:W-:Y:S01]  /*55c0*/  FSETP.NEU.FTZ.AND P0, PT, R2.reuse, -INF , PT ;  /* 0xff8000000200780b */ /* 0x040fe20003f1d000 */
[----:B------:R-:W-:Y:S01]  /*55d0*/  FMUL.FTZ R166, R2, UR4 ;  /* 0x0000000402a67c20 */ /* 0x000fe20008410000 */
[--C-:B------:R-:W-:Y:S02]  /*55e0*/  HSET2.LE.AND R135, R135, R58.reuse, PT ;  /* 0x0000003a87877233 */ /* 0x100fe40003803000 */
[----:B------:R-:W-:-:S02]  /*55f0*/  HSET2.LE.AND R132, R7, R58, PT ;  /* 0x0000003a07847233 */ /* 0x000fc40003803000 */
[----:B------:R-:W-:Y:S01]  /*5600*/  FSEL R166, R166, RZ, P0 ;  /* 0x000000ffa6a67208 */ /* 0x000fe20000000000 */
[----:B------:R-:W3:Y:S01]  /*5610*/  MUFU.EX2 R38, R38 ;  /* 0x0000002600267308 */ /* 0x000ee20000000800 */
[----:B------:R-:W-:Y:S02]  /*5620*/  HSET2.LE.AND R133, R133, R58, PT ;  /* 0x0000003a85857233 */ /* 0x000fe40003803000 */
[----:B------:R-:W-:Y:S01]  /*5630*/  F2FP.F16.F32.PACK_AB R4, R47, R48 ;  /* 0x000000302f04723e */ /* 0x000fe200000000ff */
[----:B------:R-:W-:Y:S01]  /*5640*/  FFMA.FTZ R52, R89, UR4, -R166 ;  /* 0x0000000459347c23 */ /* 0x000fe200080108a6 */
[----:B------:R-:W-:Y:S01]  /*5650*/  IMAD.WIDE.U32 R88, R88, -0x2daee0ad, RZ ;  /* 0xd2511f5358587825 */ /* 0x000fe200078e00ff */
[----:B------:R-:W-:-:S03]  /*5660*/  LOP3.LUT R33, R165, R10, R21, 0x96, !PT ;  /* 0x0000000aa5217212 */ /* 0x000fc600078e9615 */
[--C-:B------:R-:W-:Y:S01]  /*5670*/  FFMA.FTZ R62, R57, UR4, -R166.reuse ;  /* 0x00000004393e7c23 */ /* 0x100fe200080108a6 */
[----:B------:R-:W-:Y:S01]  /*5680*/  MUFU.EX2 R41, R41 ;  /* 0x0000002900297308 */ /* 0x000fe20000000800 */
[----:B------:R-:W-:Y:S01]  /*5690*/  LOP3.LUT R135, R6, R135, RZ, 0xc0, !PT ;  /* 0x0000008706877212 */ /* 0x000fe200078ec0ff */
[--C-:B------:R-:W-:Y:S01]  /*56a0*/  FFMA.FTZ R178, R171, UR4, -R166.reuse ;  /* 0x00000004abb27c23 */ /* 0x100fe200080108a6 */
[----:B------:R-:W-:Y:S01]  /*56b0*/  LOP3.LUT R176, R252, R242, R89, 0x96, !PT ;  /* 0x000000f2fcb07212 */ /* 0x000fe200078e9659 */
[--C-:B------:R-:W-:Y:S01]  /*56c0*/  FFMA.FTZ R171, R209, UR4, -R166.reuse ;  /* 0x00000004d1ab7c23 */ /* 0x100fe200080108a6 */
[----:B------:R-:W-:Y:S01]  /*56d0*/  LOP3.LUT R88, R208, R88, R91, 0x96, !PT ;  /* 0x00000058d0587212 */ /* 0x000fe200078e965b */
[----:B------:R-:W-:Y:S01]  /*56e0*/  FFMA.FTZ R197, R197, UR4, -R166 ;  /* 0x00000004c5c57c23 */ /* 0x000fe200080108a6 */
[----:B------:R-:W-:Y:S01]  /*56f0*/  LOP3.LUT R132, R5, R132, RZ, 0xc0, !PT ;  /* 0x0000008405847212 */ /* 0x000fe200078ec0ff */
[----:B------:R-:W-:Y:S01]  /*5700*/  MUFU.EX2 R37, R37 ;  /* 0x0000002500257308 */ /* 0x000fe20000000800 */
[----:B------:R-:W-:Y:S01]  /*5710*/  IMAD.WIDE.U32 R176, R176, -0x326172a9, RZ ;  /* 0xcd9e8d57b0b07825 */ /* 0x000fe200078e00ff */
[----:B------:R-:W-:-:S03]  /*5720*/  LOP3.LUT R133, R4, R133, RZ, 0xc0, !PT ;  /* 0x0000008504857212 */ /* 0x000fc600078ec0ff */
[----:B------:R-:W-:Y:S01]  /*5730*/  FFMA.FTZ R198, R198, UR4, -R166 ;  /* 0x00000004c6c67c23 */ /* 0x000fe200080108a6 */
[----:B------:R-:W4:Y:S01]  /*5740*/  LDSM.16.MT88.4 R4, [R67+0x2000] ;  /* 0x002000004304783b */ /* 0x000f220000004200 */
[----:B------:R-:W-:Y:S01]  /*5750*/  IMAD.WIDE.U32 R88, R88, -0x326172a9, RZ ;  /* 0xcd9e8d5758587825 */ /* 0x000fe200078e00ff */
[C---:B------:R-:W-:Y:S01]  /*5760*/  PRMT R10, R20.reuse, 0x7773, RZ ;  /* 0x00007773140a7816 */ /* 0x040fe200000000ff */
[----:B------:R-:W3:Y:S01]  /*5770*/  MUFU.EX2 R36, R36 ;  /* 0x0000002400247308 */ /* 0x000ee20000000800 */
[----:B------:R-:W-:Y:S01]  /*5780*/  PRMT R55, R20, 0x7772, RZ ;  /* 0x0000777214377816 */ /* 0x000fe200000000ff */
[C---:B------:R-:W-:Y:S01]  /*5790*/  HMMA.16816.F32 R160, R132.reuse, R152, RZ ;  /* 0x0000009884a0723c */ /* 0x040fe200000018ff */
[C---:B------:R-:W-:Y:S02]  /*57a0*/  LOP3.LUT R15, R33.reuse, 0xffff, RZ, 0xc0, !PT ;  /* 0x0000ffff210f7812 */ /* 0x040fe400078ec0ff */
[----:B------:R-:W-:Y:S02]  /*57b0*/  PRMT R8, R33, 0x7632, R8 ;  /* 0x0000763221087816 */ /* 0x000fe40000000008 */
[----:B------:R-:W-:Y:S01]  /*57c0*/  LOP3.LUT R54, R230, R236, R177, 0x96, !PT ;  /* 0x000000ece6367212 */ /* 0x000fe200078e96b1 */
[----:B------:R-:W4:Y:S01]  /*57d0*/  MUFU.EX2 R40, R40 ;  /* 0x0000002800287308 */ /* 0x000f220000000800 */
[----:B------:R-:W-:Y:S01]  /*57e0*/  LOP3.LUT R176, R196, R176, R89, 0x96, !PT ;  /* 0x000000b0c4b07212 */ /* 0x000fe200078e9659 */
[----:B------:R-:W-:Y:S01]  /*57f0*/  HMMA.16816.F32 R68, R132, R76, RZ ;  /* 0x0000004c8444723c */ /* 0x000fe200000018ff */
[----:B------:R-:W-:-:S02]  /*5800*/  PRMT R55, R55, 0x5410, R10 ;  /* 0x0000541037377816 */ /* 0x000fc4000000000a */
[----:B------:R-:W-:Y:S01]  /*5810*/  PRMT R35, R20, 0x7771, RZ ;  /* 0x0000777114237816 */ /* 0x000fe200000000ff */
[----:B------:R-:W-:Y:S01]  /*5820*/  IMAD.WIDE.U32 R176, R176, -0x2daee0ad, RZ ;  /* 0xd2511f53b0b07825 */ /* 0x000fe200078e00ff */
[----:B------:R-:W-:Y:S01]  /*5830*/  LOP3.LUT R12, R12, 0xff, RZ, 0xc0, !PT ;  /* 0x000000ff0c0c7812 */ /* 0x000fe200078ec0ff */
[----:B------:R-:W4:Y:S01]  /*5840*/  LDSM.16.MT88.4 R20, [R217+0xa400] ;  /* 0x00a40000d914783b */ /* 0x000f220000004200 */
[----:B------:R-:W-:Y:S01]  /*5850*/  LOP3.LUT R10, R33, 0xff, RZ, 0xc0, !PT ;  /* 0x000000ff210a7812 */ /* 0x000fe200078ec0ff */
[----:B------:R-:W-:Y:S01]  /*5860*/  MUFU.EX2 R52, R52 ;  /* 0x0000003400347308 */ /* 0x000fe20000000800 */
[----:B------:R-:W-:Y:S01]  /*5870*/  SHF.R.U32.HI R33, RZ, 0x18, R33 ;  /* 0x00000018ff217819 */ /* 0x000fe20000011621 */
[----:B------:R-:W-:Y:S01]  /*5880*/  HMMA.16816.F32 R84, R132, R92, RZ ;  /* 0x0000005c8454723c */ /* 0x000fe200000018ff */
[----:B------:R-:W-:Y:S02]  /*5890*/  SHF.R.U32.HI R15, RZ, 0x8, R15 ;  /* 0x00000008ff0f7819 */ /* 0x000fe4000001160f */
[----:B------:R-:W-:-:S02]  /*58a0*/  LOP3.LUT R8, R8, 0xff, RZ, 0xc0, !PT ;  /* 0x000000ff08087812 */ /* 0x000fc400078ec0ff */
[----:B--2---:R-:W-:Y:S01]  /*58b0*/  FMNMX.FTZ R0, R0, R107, !PT ;  /* 0x0000006b00007209 */ /* 0x004fe20007810000 */
[----:B------:R-:W-:Y:S01]  /*58c0*/  IMAD.WIDE.U32 R106, R54, -0x2daee0ad, RZ ;  /* 0xd2511f53366a7825 */ /* 0x000fe200078e00ff */
[----:B------:R-:W-:Y:S01]  /*58d0*/  PRMT R35, R12, 0x5410, R35 ;  /* 0x000054100c237816 */ /* 0x000fe20000000023 */
[----:B------:R2:W-:Y:S01]  /*58e0*/  MUFU.EX2 R54, R62 ;  /* 0x0000003e00367308 */ /* 0x0005e20000000800 */
[----:B------:R-:W-:Y:S01]  /*58f0*/  PRMT R15, R10, 0x5410, R15 ;  /* 0x000054100a0f7816 */ /* 0x000fe2000000000f */
[----:B------:R-:W-:Y:S01]  /*5900*/  FMUL.FTZ R170, R0, UR4 ;  /* 0x0000000400aa7c20 */ /* 0x000fe20008410000 */
[----:B------:R-:W-:Y:S01]  /*5910*/  PRMT R33, R8, 0x5410, R33 ;  /* 0x0000541008217816 */ /* 0x000fe20000000021 */
[C---:B------:R-:W-:Y:S01]  /*5920*/  HMMA.16816.F32 R100, R132.reuse, R108, RZ ;  /* 0x0000006c8464723c */ /* 0x040fe200000018ff */
[----:B------:R-:W-:Y:S02]  /*5930*/  LOP3.LUT R55, R55, 0xff00ff, RZ, 0xc0, !PT ;  /* 0x00ff00ff37377812 */ /* 0x000fe400078ec0ff */
[----:B------:R-:W-:Y:S01]  /*5940*/  LOP3.LUT R56, R206, R106, R177, 0x96, !PT ;  /* 0x0000006ace387212 */ /* 0x000fe200078e96b1 */
[----:B------:R-:W-:Y:S01]  /*5950*/  FFMA.FTZ R177, R175, UR4, -R166 ;  /* 0x00000004afb17c23 */ /* 0x000fe200080108a6 */
[----:B------:R-:W-:Y:S01]  /*5960*/  HSET2.LE.AND R34, R35, R58, PT ;  /* 0x0000003a23227233 */ /* 0x000fe20003803000 */
[----:B------:R-:W-:Y:S01]  /*5970*/  MUFU.EX2 R171, R171 ;  /* 0x000000ab00ab7308 */ /* 0x000fe20000000800 */
[----:B-1----:R-:W-:Y:S01]  /*5980*/  F2FP.F16.F32.PACK_AB R11, R42, R43 ;  /* 0x0000002b2a0b723e */ /* 0x002fe200000000ff */
[----:B------:R-:W-:Y:S01]  /*5990*/  HMMA.16816.F32 R144, R132, R120, RZ ;  /* 0x000000788490723c */ /* 0x000fe200000018ff */
[----:B---3--:R-:W-:-:S02]  /*59a0*/  F2FP.F16.F32.PACK_AB R13, R38, R39 ;  /* 0x00000027260d723e */ /* 0x008fc400000000ff */
[----:B------:R-:W-:Y:S02]  /*59b0*/  F2FP.F16.F32.PACK_AB R10, R36, R37 ;  /* 0x00000025240a723e */ /* 0x000fe400000000ff */
[--C-:B------:R-:W-:Y:S01]  /*59c0*/  HSET2.LE.AND R35, R55, R58.reuse, PT ;  /* 0x0000003a37237233 */ /* 0x100fe20003803000 */
[--C-:B------:R-:W-:Y:S01]  /*59d0*/  FFMA.FTZ R55, R53, UR4, -R166.reuse ;  /* 0x0000000435377c23 */ /* 0x100fe200080108a6 */
[--C-:B------:R-:W-:Y:S01]  /*59e0*/  HSET2.LE.AND R32, R15, R58.reuse, PT ;  /* 0x0000003a0f207233 */ /* 0x100fe20003803000 */
[----:B------:R-:W-:Y:S01]  /*59f0*/  FFMA.FTZ R53, R117, UR4, -R166 ;  /* 0x0000000475357c23 */ /* 0x000fe200080108a6 */
[----:B------:R-:W-:Y:S01]  /*5a00*/  HSET2.LE.AND R33, R33, R58, PT ;  /* 0x0000003a21217233 */ /* 0x000fe20003803000 */
[----:B----4-:R-:W-:Y:S01]  /*5a10*/  HMMA.16816.F32 R124, R132, R4, RZ ;  /* 0x00000004847c723c */ /* 0x010fe200000018ff */
[----:B------:R-:W-:Y:S01]  /*5a20*/  F2FP.F16.F32.PACK_AB R8, R40, R41 ;  /* 0x000000292808723e */ /* 0x000fe200000000ff */
[----:B------:R-:W-:Y:S01]  /*5a30*/  MUFU.EX2 R55, R55 ;  /* 0x0000003700377308 */ /* 0x000fe20000000800 */
[----:B------:R-:W-:-:S02]  /*5a40*/  FSETP.NEU.FTZ.AND P0, PT, R0, -INF , PT ;  /* 0xff8000000000780b */ /* 0x000fc40003f1d000 */
[----:B------:R-:W-:Y:S01]  /*5a50*/  LOP3.LUT R90, R210, R90, R107, 0x96, !PT ;  /* 0x0000005ad25a7212 */ /* 0x000fe200078e966b */
[----:B------:R-:W-:Y:S01]  /*5a60*/  IMAD.WIDE.U32 R106, R56, -0x326172a9, RZ ;  /* 0xcd9e8d57386a7825 */ /* 0x000fe200078e00ff */
[----:B------:R-:W-:Y:S01]  /*5a70*/  LOP3.LUT R34, R13, R34, RZ, 0xc0, !PT ;  /* 0x000000220d227212 */ /* 0x000fe200078ec0ff */
[C---:B------:R-:W-:Y:S01]  /*5a80*/  HMMA.16816.F32 R148, R132.reuse, R154, RZ ;  /* 0x0000009a8494723c */ /* 0x040fe200000018ff */
[----:B------:R-:W-:Y:S01]  /*5a90*/  LOP3.LUT R35, R10, R35, RZ, 0xc0, !PT ;  /* 0x000000230a237212 */ /* 0x000fe200078ec0ff */
[----:B------:R-:W1:Y:S01]  /*5aa0*/  LDSM.16.MT88.4 R12, [R217+0xb400] ;  /* 0x00b40000d90c783b */ /* 0x000e620000004200 */
[----:B------:R-:W-:Y:S01]  /*5ab0*/  LOP3.LUT R32, R11, R32, RZ, 0xc0, !PT ;  /* 0x000000200b207212 */ /* 0x000fe200078ec0ff */
[----:B--2---:R-:W-:Y:S01]  /*5ac0*/  IMAD.MOV.U32 R62, RZ, RZ, R106 ;  /* 0x000000ffff3e7224 */ /* 0x004fe200078e006a */
[----:B------:R-:W-:Y:S01]  /*5ad0*/  LOP3.LUT R33, R8, R33, RZ, 0xc0, !PT ;  /* 0x0000002108217212 */ /* 0x000fe200078ec0ff */
[----:B------:R-:W-:Y:S01]  /*5ae0*/  IMAD.WIDE.U32 R90, R90, -0x326172a9, RZ ;  /* 0xcd9e8d575a5a7825 */ /* 0x000fe200078e00ff */
[----:B------:R-:W2:Y:S01]  /*5af0*/  LDSM.16.MT88.4 R8, [R67+0x2400] ;  /* 0x002400004308783b */ /* 0x000ea20000004200 */
[----:B------:R-:W-:Y:S01]  /*5b00*/  FSEL R170, R170, RZ, P0 ;  /* 0x000000ffaaaa7208 */ /* 0x000fe20000000000 */
[----:B------:R-:W3:Y:S01]  /*5b10*/  MUFU.EX2 R53, R53 ;  /* 0x0000003500357308 */ /* 0x000ee20000000800 */
[----:B------:R-:W-:Y:S01]  /*5b20*/  LOP3.LUT R62, R62, 0xff, RZ, 0xc0, !PT ;  /* 0x000000ff3e3e7812 */ /* 0x000fe200078ec0ff */
[C---:B------:R-:W-:Y:S01]  /*5b30*/  HMMA.16816.F32 R80, R132.reuse, R78, RZ ;  /* 0x0000004e8450723c */ /* 0x040fe200000018ff */
[C---:B------:R-:W-:Y:S01]  /*5b40*/  PRMT R74, R106.reuse, 0x7772, RZ ;  /* 0x000077726a4a7816 */ /* 0x040fe200000000ff */
[--C-:B------:R-:W-:Y:S01]  /*5b50*/  FFMA.FTZ R57, R59, UR4, -R170.reuse ;  /* 0x000000043b397c23 */ /* 0x100fe200080108aa */
[--C-:B------:R-:W-:Y:S01]  /*5b60*/  FFMA.FTZ R89, R75, UR4, -R170.reuse ;  /* 0x000000044b597c23 */ /* 0x100fe200080108aa */
[C---:B------:R-:W-:Y:S01]  /*5b70*/  PRMT R75, R106.reuse, 0x7771, RZ ;  /* 0x000077716a4b7816 */ /* 0x040fe200000000ff */
[--C-:B------:R-:W-:Y:S01]  /*5b80*/  FFMA.FTZ R105, R105, UR4, -R170.reuse ;  /* 0x0000000469697c23 */ /* 0x100fe200080108aa */
[----:B------:R-:W-:Y:S01]  /*5b90*/  PRMT R59, R106, 0x7773, RZ ;  /* 0x000077736a3b7816 */ /* 0x000fe200000000ff */
[----:B------:R4:W-:Y:S01]  /*5ba0*/  MUFU.EX2 R56, R89 ;  /* 0x0000005900387308 */ /* 0x0009e20000000800 */
[----:B------:R-:W-:Y:S01]  /*5bb0*/  PRMT R75, R62, 0x5410, R75 ;  /* 0x000054103e4b7816 */ /* 0x000fe2000000004b */
[--C-:B------:R-:W-:Y:S01]  /*5bc0*/  FFMA.FTZ R62, R73, UR4, -R170.reuse ;  /* 0x00000004493e7c23 */ /* 0x100fe200080108aa */
[----:B------:R-:W-:Y:S01]  /*5bd0*/  PRMT R74, R74, 0x5410, R59 ;  /* 0x000054104a4a7816 */ /* 0x000fe2000000003b */
[C---:B------:R-:W-:Y:S01]  /*5be0*/  HMMA.16816.F32 R96, R132.reuse, R94, RZ ;  /* 0x0000005e8460723c */ /* 0x040fe200000018ff */
[----:B------:R-:W-:Y:S01]  /*5bf0*/  LOP3.LUT R72, R202, R90, R107, 0x96, !PT ;  /* 0x0000005aca487212 */ /* 0x000fe200078e966b */
[----:B------:R-:W-:Y:S01]  /*5c00*/  FFMA.FTZ R175, R169, UR4, -R170 ;  /* 0x00000004a9af7c23 */ /* 0x000fe200080108aa */
[--C-:B------:R-:W-:Y:S01]  /*5c10*/  HSET2.LE.AND R75, R75, R58.reuse, PT ;  /* 0x0000003a4b4b7233 */ /* 0x100fe20003803000 */
[----:B------:R1:W2:Y:S01]  /*5c20*/  MUFU.EX2 R59, R105 ;  /* 0x00000069003b7308 */ /* 0x0002a20000000800 */
[C---:B------:R-:W-:Y:S01]  /*5c30*/  PRMT R90, R72.reuse, 0x7632, R90 ;  /* 0x00007632485a7816 */ /* 0x040fe2000000005a */
[--C-:B------:R-:W-:Y:S01]  /*5c40*/  FFMA.FTZ R172, R195, UR4, -R170.reuse ;  /* 0x00000004c3ac7c23 */ /* 0x100fe200080108aa */
[----:B------:R-:W-:Y:S01]  /*5c50*/  LOP3.LUT R104, R72, 0xff, RZ, 0xc0, !PT ;  /* 0x000000ff48687812 */ /* 0x000fe200078ec0ff */
[C---:B------:R-:W-:Y:S01]  /*5c60*/  HMMA.16816.F32 R112, R132.reuse, R110, RZ ;  /* 0x0000006e8470723c */ /* 0x040fe200000018ff */
[----:B---3--:R-:W-:Y:S01]  /*5c70*/  F2FP.F16.F32.PACK_AB R138, R54, R53 ;  /* 0x00000035368a723e */ /* 0x008fe200000000ff */
[--C-:B------:R-:W-:Y:S01]  /*5c80*/  FFMA.FTZ R169, R174, UR4, -R170.reuse ;  /* 0x00000004aea97c23 */ /* 0x100fe200080108aa */
[----:B------:R-:W-:Y:S01]  /*5c90*/  F2FP.F16.F32.PACK_AB R136, R55, R52 ;  /* 0x000000343788723e */ /* 0x000fe200000000ff */
[----:B------:R-:W-:Y:S01]  /*5ca0*/  MUFU.EX2 R57, R57 ;  /* 0x0000003900397308 */ /* 0x000fe20000000800 */
[----:B----4-:R-:W-:Y:S01]  /*5cb0*/  LOP3.LUT R89, R72, 0xffff, RZ, 0xc0, !PT ;  /* 0x0000ffff48597812 */ /* 0x010fe200078ec0ff */
[----:B------:R-:W-:Y:S01]  /*5cc0*/  FFMA.FTZ R174, R189, UR4, -R170 ;  /* 0x00000004bdae7c23 */ /* 0x000fe200080108aa */
[----:B------:R-:W-:Y:S01]  /*5cd0*/  LOP3.LUT R138, R138, R75, RZ, 0xc0, !PT ;  /* 0x0000004b8a8a7212 */ /* 0x000fe200078ec0ff */
[C---:B------:R-:W-:Y:S01]  /*5ce0*/  HMMA.16816.F32 R140, R132.reuse, R122, RZ ;  /* 0x0000007a848c723c */ /* 0x040fe200000018ff */
[----:B------:R-:W-:Y:S01]  /*5cf0*/  SHF.R.U32.HI R73, RZ, 0x8, R89 ;  /* 0x00000008ff497819 */ /* 0x000fe20000011659 */
[----:B------:R-:W-:Y:S01]  /*5d00*/  FFMA.FTZ R195, R183, UR4, -R182 ;  /* 0x00000004b7c37c23 */ /* 0x000fe200080108b6 */
[----:B------:R-:W-:Y:S01]  /*5d10*/  SHF.R.U32.HI R89, RZ, 0x18, R72 ;  /* 0x00000018ff597819 */ /* 0x000fe20000011648 */
[----:B------:R-:W3:Y:S01]  /*5d20*/  MUFU.EX2 R62, R62 ;  /* 0x0000003e003e7308 */ /* 0x000ee20000000800 */
[----:B-1----:R-:W-:Y:S01]  /*5d30*/  LOP3.LUT R105, R74, 0xff00ff, RZ, 0xc0, !PT ;  /* 0x00ff00ff4a697812 */ /* 0x002fe200078ec0ff */
[--C-:B------:R-:W-:Y:S01]  /*5d40*/  FFMA.FTZ R183, R204, UR4, -R182.reuse ;  /* 0x00000004ccb77c23 */ /* 0x100fe200080108b6 */
[----:B------:R-:W-:Y:S01]  /*5d50*/  LOP3.LUT R72, R90, 0xff, RZ, 0xc0, !PT ;  /* 0x000000ff5a487812 */ /* 0x000fe200078ec0ff */
[----:B------:R-:W-:Y:S01]  /*5d60*/  HMMA.16816.F32 R132, R132, R6, RZ ;  /* 0x000000068484723c */ /* 0x000fe200000018ff */
[----:B------:R-:W-:Y:S01]  /*5d70*/  PRMT R73, R104, 0x5410, R73 ;  /* 0x0000541068497816 */ /* 0x000fe20000000049 */
[----:B------:R-:W-:Y:S01]  /*5d80*/  FFMA.FTZ R189, R188, UR4, -R193 ;  /* 0x00000004bcbd7c23 */ /* 0x000fe200080108c1 */
[----:B------:R-:W-:Y:S01]  /*5d90*/  PRMT R89, R72, 0x5410, R89 ;  /* 0x0000541048597816 */ /* 0x000fe20000000059 */
[----:B------:R-:W-:Y:S01]  /*5da0*/  MUFU.EX2 R172, R172 ;  /* 0x000000ac00ac7308 */ /* 0x000fe20000000800 */
[--C-:B------:R-:W-:Y:S01]  /*5db0*/  HSET2.LE.AND R105, R105, R58.reuse, PT ;  /* 0x0000003a69697233 */ /* 0x100fe20003803000 */
[----:B------:R-:W-:Y:S01]  /*5dc0*/  FFMA.FTZ R188, R201, UR4, -R182 ;  /* 0x00000004c9bc7c23 */ /* 0x000fe200080108b6 */
[----:B--2---:R-:W-:Y:S01]  /*5dd0*/  F2FP.F16.F32.PACK_AB R72, R59, R56 ;  /* 0x000000383b48723e */ /* 0x004fe200000000ff */
[C---:B------:R-:W-:Y:S01]  /*5de0*/  HMMA.16816.F32 R160, R32.reuse, R28, R160 ;  /* 0x0000001c20a0723c */ /* 0x040fe200000018a0 */
[--C-:B------:R-:W-:Y:S01]  /*5df0*/  HSET2.LE.AND R73, R73, R58.reuse, PT ;  /* 0x0000003a49497233 */ /* 0x100fe20003803000 */
[----:B------:R-:W-:Y:S01]  /*5e00*/  FFMA.FTZ R201, R200, UR4, -R166 ;  /* 0x00000004c8c97c23 */ /* 0x000fe200080108a6 */
[----:B------:R-:W-:Y:S01]  /*5e10*/  LOP3.LUT R139, R72, R105, RZ, 0xc0, !PT ;  /* 0x00000069488b7212 */ /* 0x000fe200078ec0ff */
[----:B------:R-:W-:Y:S01]  /*5e20*/  MUFU.EX2 R169, R169 ;  /* 0x000000a900a97308 */ /* 0x000fe20000000800 */
[----:B------:R-:W-:Y:S01]  /*5e30*/  HSET2.LE.AND R89, R89, R58, PT ;  /* 0x0000003a59597233 */ /* 0x000fe20003803000 */
[--C-:B------:R-:W-:Y:S01]  /*5e40*/  FFMA.FTZ R200, R211, UR4, -R170.reuse ;  /* 0x00000004d3c87c23 */ /* 0x100fe200080108aa */
[----:B---3--:R-:W-:Y:S01]  /*5e50*/  F2FP.F16.F32.PACK_AB R72, R62, R57 ;  /* 0x000000393e48723e */ /* 0x008fe200000000ff */
[C---:B------:R-:W-:Y:S01]  /*5e60*/  HMMA.16816.F32 R68, R32.reuse, R24, R68 ;  /* 0x000000182044723c */ /* 0x040fe20000001844 */
[----:B------:R-:W-:Y:S01]  /*5e70*/  LOP3.LUT R136, R136, R73, RZ, 0xc0, !PT ;  /* 0x0000004988887212 */ /* 0x000fe200078ec0ff */
[----:B------:R-:W-:Y:S01]  /*5e80*/  FFMA.FTZ R207, R207, UR4, -R170 ;  /* 0x00000004cfcf7c23 */ /* 0x000fe200080108aa */
[----:B------:R-:W-:Y:S01]  /*5e90*/  LOP3.LUT R137, R72, R89, RZ, 0xc0, !PT ;  /* 0x0000005948897212 */ /* 0x000fe200078ec0ff */
        /* <DEDUP_REMOVED lines=19> */
[----:B------:R-:W-:Y:S01]  /*5fd0*/  HMMA.16816.F32 R132, R32, R10, R132 ;  /* 0x0000000a2084723c */ /* 0x000fe20000001884 */
[----:B------:R-:W-:-:S03]  /*5fe0*/  LOP3.LUT R32, R168, R88, R91, 0x96, !PT ;  /* 0x00000058a8207212 */ /* 0x000fc600078e965b */
[----:B------:R-:W-:Y:S04]  /*5ff0*/  MUFU.EX2 R201, R201 ;  /* 0x000000c900c97308 */ /* 0x000fe80000000800 */
[----:B------:R-:W-:Y:S01]  /*6000*/  HMMA.16816.F32 R128, R136, R4, RZ ;  /* 0x000000048880723c */ /* 0x000fe200000018ff */
[----:B------:R-:W-:-:S04]  /*6010*/  IMAD.WIDE.U32 R4, R32, -0x2daee0ad, RZ ;  /* 0xd2511f5320047825 */ /* 0x000fc800078e00ff */
[----:B------:R-:W-:-:S03]  /*6020*/  IMAD.MOV.U32 R32, RZ, RZ, R4 ;  /* 0x000000ffff207224 */ /* 0x000fc600078e0004 */
[----:B------:R-:W-:Y:S02]  /*6030*/  HMMA.16816.F32 R156, R136, R152, RZ ;  /* 0x00000098889c723c */ /* 0x000fe400000018ff */
[----:B------:R-:W-:-:S06]  /*6040*/  LOP3.LUT R32, R32, 0xff, RZ, 0xc0, !PT ;  /* 0x000000ff20207812 */ /* 0x000fcc00078ec0ff */
        /* <DEDUP_REMOVED lines=11> */
[----:B------:R1:W2:Y:S01]  /*6100*/  MUFU.EX2 R176, R197 ;  /* 0x000000c500b07308 */ /* 0x0002a20000000800 */
[C---:B------:R-:W-:Y:S02]  /*6110*/  PRMT R7, R4.reuse, 0x7771, RZ ;  /* 0x0000777104077816 */ /* 0x040fe400000000ff */
[C---:B------:R-:W-:Y:S02]  /*6120*/  PRMT R5, R4.reuse, 0x7773, RZ ;  /* 0x0000777304057816 */ /* 0x040fe400000000ff */
[----:B------:R-:W-:Y:S02]  /*6130*/  PRMT R4, R4, 0x7772, RZ ;  /* 0x0000777204047816 */ /* 0x000fe400000000ff */
[----:B------:R-:W-:Y:S02]  /*6140*/  PRMT R7, R32, 0x5410, R7 ;  /* 0x0000541020077816 */ /* 0x000fe40000000007 */
[----:B------:R-:W-:Y:S02]  /*6150*/  PRMT R4, R4, 0x5410, R5 ;  /* 0x0000541004047816 */ /* 0x000fe40000000005 */
[----:B------:R-:W-:-:S02]  /*6160*/  LOP3.LUT R5, R6, 0xffff, RZ, 0xc0, !PT ;  /* 0x0000ffff06057812 */ /* 0x000fc400078ec0ff */
[----:B------:R-:W-:Y:S02]  /*6170*/  LOP3.LUT R32, R6, 0xff, RZ, 0xc0, !PT ;  /* 0x000000ff06207812 */ /* 0x000fe400078ec0ff */
[----:B------:R-:W-:Y:S02]  /*6180*/  SHF.R.U32.HI R5, RZ, 0x8, R5 ;  /* 0x00000008ff057819 */ /* 0x000fe40000011605 */
[----:B------:R-:W-:Y:S01]  /*6190*/  SHF.R.U32.HI R33, RZ, 0x18, R6 ;  /* 0x00000018ff217819 */ /* 0x000fe20000011606 */
[----:B-1----:R-:W-:Y:S01]  /*61a0*/  FFMA.FTZ R197, R184, UR4, -R193 ;  /* 0x00000004b8c57c23 */ /* 0x002fe200080108c1 */
[----:B------:R-:W-:Y:S01]  /*61b0*/  PRMT R5, R32, 0x5410, R5 ;  /* 0x0000541020057816 */ /* 0x000fe20000000005 */
[----:B------:R-:W-:Y:S01]  /*61c0*/  FFMA.FTZ R184, R226, UR4, -R193 ;  /* 0x00000004e2b87c23 */ /* 0x000fe200080108c1 */
[----:B------:R-:W-:Y:S02]  /*61d0*/  PRMT R32, R6, 0x7632, R32 ;  /* 0x0000763206207816 */ /* 0x000fe40000000020 */
[----:B------:R-:W-:Y:S01]  /*61e0*/  HSET2.LE.AND R6, R7, R58, PT ;  /* 0x0000003a07067233 */ /* 0x000fe20003803000 */
[----:B------:R-:W-:Y:S01]  /*61f0*/  MUFU.EX2 R197, R197 ;  /* 0x000000c500c57308 */ /* 0x000fe20000000800 */
[----:B------:R-:W-:-:S02]  /*6200*/  LOP3.LUT R35, R4, 0xff00ff, RZ, 0xc0, !PT ;  /* 0x00ff00ff04237812 */ /* 0x000fc400078ec0ff */
[----:B--2---:R-:W-:Y:S02]  /*6210*/  F2FP.F16.F32.PACK_AB R7, R171, R176 ;  /* 0x000000b0ab07723e */ /* 0x004fe400000000ff */
[----:B------:R-:W-:Y:S02]  /*6220*/  F2FP.F16.F32.PACK_AB R4, R169, R172 ;  /* 0x000000aca904723e */ /* 0x000fe400000000ff */
[----:B------:R-:W-:Y:S01]  /*6230*/  LOP3.LUT R6, R7, R6, RZ, 0xc0, !PT ;  /* 0x0000000607067212 */ /* 0x000fe200078ec0ff */
[----:B------:R-:W1:Y:S01]  /*6240*/  MUFU.EX2 R184, R184 ;  /* 0x000000b800b87308 */ /* 0x000e620000000800 */
[----:B------:R-:W-:Y:S02]  /*6250*/  HSET2.LE.AND R7, R35, R58, PT ;  /* 0x0000003a23077233 */ /* 0x000fe40003803000 */
[----:B------:R-:W-:-:S03]  /*6260*/  LOP3.LUT R32, R32, 0xff, RZ, 0xc0, !PT ;  /* 0x000000ff20207812 */ /* 0x000fc600078ec0ff */
[----:B------:R-:W-:Y:S02]  /*6270*/  LOP3.LUT R7, R4, R7, RZ, 0xc0, !PT ;  /* 0x0000000704077212 */ /* 0x000fe400078ec0ff */
[----:B------:R-:W-:Y:S02]  /*6280*/  HSET2.LE.AND R4, R5, R58, PT ;  /* 0x0000003a05047233 */ /* 0x000fe40003803000 */
[----:B------:R-:W-:Y:S02]  /*6290*/  PRMT R33, R32, 0x5410, R33 ;  /* 0x0000541020217816 */ /* 0x000fe40000000021 */
[----:B------:R-:W-:Y:S02]  /*62a0*/  F2FP.F16.F32.PACK_AB R5, R177, R178 ;  /* 0x000000b2b105723e */ /* 0x000fe400000000ff */
[----:B------:R-:W-:Y:S02]  /*62b0*/  F2FP.F16.F32.PACK_AB R32, R174, R175 ;  /* 0x000000afae20723e */ /* 0x000fe400000000ff */
[----:B------:R-:W-:-:S02]  /*62c0*/  LOP3.LUT R4, R5, R4, RZ, 0xc0, !PT ;  /* 0x0000000405047212 */ /* 0x000fc400078ec0ff */
[----:B------:R-:W-:Y:S02]  /*62d0*/  HSET2.LE.AND R5, R33, R58, PT ;  /* 0x0000003a21057233 */ /* 0x000fe40003803000 */
[----:B-1----:R-:W-:-:S03]  /*62e0*/  F2FP.F16.F32.PACK_AB R34, R184, R189 ;  /* 0x000000bdb822723e */ /* 0x002fc600000000ff */
[----:B------:R-:W-:-:S07]  /*62f0*/  LOP3.LUT R5, R32, R5, RZ, 0xc0, !PT ;  /* 0x0000000520057212 */ /* 0x000fce00078ec0ff */
[----:B------:R-:W-:Y:S01]  /*6300*/  HMMA.16816.F32 R128, R4, R8, R128 ;  /* 0x000000080480723c */ /* 0x000fe20000001880 */
[----:B------:R-:W-:-:S07]  /*6310*/  LOP3.LUT R8, R251, UR13, R249, 0x96, !PT ;  /* 0x0000000dfb087c12 */ /* 0x000fce000f8e96f9 */
[----:B------:R-:W-:Y:S01]  /*6320*/  HMMA.16816.F32 R88, R4, R20, R88 ;  /* 0x000000140458723c */ /* 0x000fe20000001858 */
[----:B------:R-:W-:-:S05]  /*6330*/  IMAD.WIDE.U32 R20, R8, -0x326172a9, RZ ;  /* 0xcd9e8d5708147825 */ /* 0x000fca00078e00ff */
[----:B------:R-:W-:Y:S02]  /*6340*/  LOP3.LUT R8, R212, R224, R21, 0x96, !PT ;  /* 0x000000e0d4087212 */ /* 0x000fe400078e9615 */
[----:B------:R-:W-:Y:S01]  /*6350*/  HMMA.16816.F32 R104, R4, R16, R104 ;  /* 0x000000100468723c */ /* 0x000fe20000001868 */
[----:B------:R-:W-:Y:S02]  /*6360*/  LOP3.LUT R16, R213, R20, R245, 0x96, !PT ;  /* 0x00000014d5107212 */ /* 0x000fe400078e96f5 */
[----:B------:R-:W-:-:S04]  /*6370*/  IMAD.WIDE.U32 R8, R8, -0x2daee0ad, RZ ;  /* 0xd2511f5308087825 */ /* 0x000fc800078e00ff */
[----:B------:R-:W-:Y:S01]  /*6380*/  IMAD.WIDE.U32 R16, R16, -0x2daee0ad, RZ ;  /* 0xd2511f5310107825 */ /* 0x000fe200078e00ff */
[C---:B------:R-:W-:Y:S01]  /*6390*/  HMMA.16816.F32 R116, R4.reuse, R12, R116 ;  /* 0x0000000c0474723c */ /* 0x040fe20000001874 */
[----:B------:R-:W-:Y:S02]  /*63a0*/  LOP3.LUT R12, R212, R222, R21, 0x96, !PT ;  /* 0x000000ded40c7212 */ /* 0x000fe400078e9615 */
[----:B------:R-:W-:Y:S02]  /*63b0*/  LOP3.LUT R13, R213, R20, R237, 0x96, !PT ;  /* 0x00000014d50d7212 */ /* 0x000fe400078e96ed */
[----:B------:R-:W-:Y:S01]  /*63c0*/  LOP3.LUT R9, R252, R246, R9, 0x96, !PT ;  /* 0x000000f6fc097212 */ /* 0x000fe200078e9609 */
        /* <DEDUP_REMOVED lines=8> */
[----:B------:R-:W-:-:S04]  /*6450*/  IMAD.WIDE.U32 R20, R9, -0x326172a9, RZ ;  /* 0xcd9e8d5709147825 */ /* 0x000fc800078e00ff */
[----:B------:R-:W-:Y:S01]  /*6460*/  IMAD.WIDE.U32 R208, R208, -0x326172a9, RZ ;  /* 0xcd9e8d57d0d07825 */ /* 0x000fe200078e00ff */
[----:B------:R-:W-:Y:S01]  /*6470*/  LOP3.LUT R13, R230, R244, R21, 0x96, !PT ;  /* 0x000000f4e60d7212 */ /* 0x000fe200078e9615 */
[----:B------:R-:W-:Y:S01]  /*6480*/  HMMA.16816.F32 R108, R4, R18, R108 ;  /* 0x00000012046c723c */ /* 0x000fe2000000186c */
[----:B------:R-:W-:Y:S01]  /*6490*/  LOP3.LUT R9, R196, R20, R25, 0x96, !PT ;  /* 0x00000014c4097212 */ /* 0x000fe200078e9619 */
[----:B------:R-:W-:-:S04]  /*64a0*/  IMAD.WIDE.U32 R20, R252, -0x326172a9, RZ ;  /* 0xcd9e8d57fc147825 */ /* 0x000fc800078e00ff */
[----:B------:R-:W-:Y:S01]  /*64b0*/  IMAD.WIDE.U32 R18, R13, -0x2daee0ad, RZ ;  /* 0xd2511f530d127825 */ /* 0x000fe200078e00ff */
[----:B------:R-:W-:Y:S01]  /*64c0*/  LOP3.LUT R230, R230, R236, R21, 0x96, !PT ;  /* 0x000000ece6e67212 */ /* 0x000fe200078e9615 */
[C---:B------:R-:W-:Y:S01]  /*64d0*/  HMMA.16816.F32 R152, R4.reuse, R30, R152 ;  /* 0x0000001e0498723c */ /* 0x040fe20000001898 */
[----:B------:R-:W-:Y:S01]  /*64e0*/  LOP3.LUT R8, R196, R20, R209, 0x96, !PT ;  /* 0x00000014c4087212 */ /* 0x000fe200078e96d1 */
[----:B------:R-:W-:Y:S01]  /*64f0*/  FFMA.FTZ R196, R186, UR4, -R193 ;  /* 0x00000004bac47c23 */ /* 0x000fe200080108c1 */
[----:B------:R-:W-:Y:S01]  /*6500*/  FFMA.FTZ R186, R194, UR4, -R182 ;  /* 0x00000004c2ba7c23 */ /* 0x000fe200080108b6 */
[--C-:B------:R-:W-:Y:S01]  /*6510*/  FFMA.FTZ R194, R199, UR4, -R166.reuse ;  /* 0x00000004c7c27c23 */ /* 0x100fe200080108a6 */
[----:B------:R-:W-:Y:S01]  /*6520*/  FFMA.FTZ R199, R205, UR4, -R166 ;  /* 0x00000004cdc77c23 */ /* 0x000fe200080108a6 */
[----:B------:R-:W-:Y:S01]  /*6530*/  IMAD.WIDE.U32 R28, R9, -0x2daee0ad, RZ ;  /* 0xd2511f53091c7825 */ /* 0x000fe200078e00ff */
[----:B------:R-:W-:Y:S01]  /*6540*/  LOP3.LUT R16, R210, R16, R19, 0x96, !PT ;  /* 0x00000010d2107212 */ /* 0x000fe200078e9613 */
[----:B------:R-:W-:Y:S01]  /*6550*/  HMMA.16816.F32 R76, R4, R26, R76 ;  /* 0x0000001a044c723c */ /* 0x000fe2000000184c */
[----:B------:R-:W1:Y:S01]  /*6560*/  MUFU.EX2 R196, R196 ;  /* 0x000000c400c47308 */ /* 0x000e620000000800 */
[----:B------:R-:W-:Y:S01]  /*6570*/  IMAD.WIDE.U32 R20, R230, -0x2daee0ad, RZ ;  /* 0xd2511f53e6147825 */ /* 0x000fe200078e00ff */
[----:B------:R-:W-:-:S03]  /*6580*/  LOP3.LUT R9, R206, R18, R29, 0x96, !PT ;  /* 0x00000012ce097212 */ /* 0x000fc600078e961d */
[----:B------:R-:W-:Y:S01]  /*6590*/  IMAD.WIDE.U32 R204, R8, -0x2daee0ad, RZ ;  /* 0xd2511f5308cc7825 */ /* 0x000fe200078e00ff */
[----:B------:R-:W-:Y:S01]  /*65a0*/  LOP3.LUT R12, R210, R12, R21, 0x96, !PT ;  /* 0x0000000cd20c7212 */ /* 0x000fe200078e9615 */
[----:B------:R-:W-:Y:S01]  /*65b0*/  HMMA.16816.F32 R92, R4, R22, R92 ;  /* 0x00000016045c723c */ /* 0x000fe2000000185c */
[----:B------:R-:W2:Y:S01]  /*65c0*/  MUFU.EX2 R186, R186 ;  /* 0x000000ba00ba7308 */ /* 0x000ea20000000800 */
[----:B------:R-:W-:Y:S01]  /*65d0*/  IMAD.WIDE.U32 R18, R9, -0x326172a9, RZ ;  /* 0xcd9e8d5709127825 */ /* 0x000fe200078e00ff */
[----:B------:R-:W-:-:S03]  /*65e0*/  LOP3.LUT R206, R206, R20, R205, 0x96, !PT ;  /* 0x00000014cece7212 */ /* 0x000fc600078e96cd */
[--C-:B------:R-:W-:Y:S01]  /*65f0*/  FFMA.FTZ R205, R203, UR4, -R170.reuse ;  /* 0x00000004cbcd7c23 */ /* 0x100fe200080108aa */
[----:B------:R-:W-:Y:S01]  /*6600*/  FFMA.FTZ R203, R227, UR4, -R170 ;  /* 0x00000004e3cb7c23 */ /* 0x000fe200080108aa */
[----:B------:R-:W-:Y:S01]  /*6610*/  IMAD.WIDE.U32 R212, R16, -0x326172a9, RZ ;  /* 0xcd9e8d5710d47825 */ /* 0x000fe200078e00ff */
[C---:B------:R-:W-:Y:S01]  /*6620*/  PRMT R9, R18.reuse, 0x7771, RZ ;  /* 0x0000777112097816 */ /* 0x040fe200000000ff */
[C---:B------:R-:W-:Y:S01]  /*6630*/  HMMA.16816.F32 R120, R4.reuse, R14, R120 ;  /* 0x0000000e0478723c */ /* 0x040fe20000001878 */
[----:B------:R-:W-:Y:S01]  /*6640*/  PRMT R16, R18, 0x7773, RZ ;  /* 0x0000777312107816 */ /* 0x000fe200000000ff */
[----:B------:R-:W-:Y:S01]  /*6650*/  IMAD.WIDE.U32 R32, R12, -0x326172a9, RZ ;  /* 0xcd9e8d570c207825 */ /* 0x000fe200078e00ff */
[----:B------:R-:W-:Y:S01]  /*6660*/  LOP3.LUT R8, R202, R212, R19, 0x96, !PT ;  /* 0x000000d4ca087212 */ /* 0x000fe200078e9613 */
[----:B------:R-:W-:Y:S01]  /*6670*/  MUFU.EX2 R205, R205 ;  /* 0x000000cd00cd7308 */ /* 0x000fe20000000800 */
[----:B------:R-:W-:Y:S01]  /*6680*/  PRMT R13, R18, 0x7772, RZ ;  /* 0x00007772120d7816 */ /* 0x000fe200000000ff */
[----:B------:R-:W-:Y:S01]  /*6690*/  IMAD.MOV.U32 R14, RZ, RZ, R18 ;  /* 0x000000ffff0e7224 */ /* 0x000fe200078e0012 */
[----:B------:R-:W-:Y:S01]  /*66a0*/  LDSM.16.MT88.4 R20, [R217+0xa800] ;  /* 0x00a80000d914783b */ /* 0x000fe20000004200 */
[----:B------:R-:W-:Y:S01]  /*66b0*/  HMMA.16816.F32 R136, R4, R10, R136 ;  /* 0x0000000a0488723c */ /* 0x000fe20000001888 */
[----:B------:R-:W-:Y:S01]  /*66c0*/  IMAD.WIDE.U32 R4, R206, -0x326172a9, RZ ;  /* 0xcd9e8d57ce047825 */ /* 0x000fe200078e00ff */
[----:B------:R-:W-:-:S02]  /*66d0*/  LOP3.LUT R11, R8, 0xffff, RZ, 0xc0, !PT ;  /* 0x0000ffff080b7812 */ /* 0x000fc400078ec0ff */
[----:B------:R-:W-:Y:S01]  /*66e0*/  LOP3.LUT R14, R14, 0xff, RZ, 0xc0, !PT ;  /* 0x000000ff0e0e7812 */ /* 0x000fe200078ec0ff */
[----:B------:R-:W-:Y:S01]  /*66f0*/  IMAD.MOV.U32 R6, RZ, RZ, R4 ;  /* 0x000000ffff067224 */ /* 0x000fe200078e0004 */
[----:B------:R-:W-:Y:S01]  /*6700*/  LOP3.LUT R7, R202, R32, R5, 0x96, !PT ;  /* 0x00000020ca077212 */ /* 0x000fe200078e9605 */
[----:B------:R-:W3:Y:S01]  /*6710*/  MUFU.EX2 R203, R203 ;  /* 0x000000cb00cb7308 */ /* 0x000ee20000000800 */
[C---:B------:R-:W-:Y:S01]  /*6720*/  PRMT R5, R4.reuse, 0x7771, RZ ;  /* 0x0000777104057816 */ /* 0x040fe200000000ff */
[----:B------:R-:W-:Y:S01]  /*6730*/  IMAD.MOV.U32 R206, RZ, RZ, R32 ;  /* 0x000000ffffce7224 */ /* 0x000fe200078e0020 */
[C---:B------:R-:W-:Y:S01]  /*6740*/  PRMT R15, R4.reuse, 0x7773, RZ ;  /* 0x00007773040f7816 */ /* 0x040fe200000000ff */
[----:B------:R-:W-:Y:S01]  /*6750*/  IMAD.MOV.U32 R226, RZ, RZ, R28 ;  /* 0x000000ffffe27224 */ /* 0x000fe200078e001c */
[----:B------:R-:W-:Y:S01]  /*6760*/  PRMT R4, R4, 0x7772, RZ ;  /* 0x0000777204047816 */ /* 0x000fe200000000ff */
[----:B------:R-:W-:Y:S01]  /*6770*/  IMAD.MOV.U32 R227, RZ, RZ, R29 ;  /* 0x000000ffffe37224 */ /* 0x000fe200078e001d */
[----:B------:R-:W-:Y:S01]  /*6780*/  LOP3.LUT R10, R8, 0xff, RZ, 0xc0, !PT ;  /* 0x000000ff080a7812 */ /* 0x000fe200078ec0ff */
[----:B------:R4:W3:Y:S01]  /*6790*/  MUFU.EX2 R202, R207 ;  /* 0x000000cf00ca7308 */ /* 0x0008e20000000800 */
[--C-:B------:R-:W-:Y:S01]  /*67a0*/  PRMT R4, R4, 0x5410, R15.reuse ;  /* 0x0000541004047816 */ /* 0x100fe2000000000f */
[----:B------:R-:W-:Y:S01]  /*67b0*/  IMAD.MOV.U32 R210, RZ, RZ, R24 ;  /* 0x000000ffffd27224 */ /* 0x000fe200078e0018 */
[----:B------:R-:W-:Y:S01]  /*67c0*/  PRMT R15, R8, 0x7632, R15 ;  /* 0x00007632080f7816 */ /* 0x000fe2000000000f */
[----:B------:R-:W-:Y:S01]  /*67d0*/  IMAD.MOV.U32 R211, RZ, RZ, R25 ;  /* 0x000000ffffd37224 */ /* 0x000fe200078e0019 */
[----:B------:R-:W-:Y:S01]  /*67e0*/  SHF.R.U32.HI R11, RZ, 0x8, R11 ;  /* 0x00000008ff0b7819 */ /* 0x000fe2000001160b */
[----:B------:R-:W3:Y:S01]  /*67f0*/  LDSM.16.MT88.4 R28, [R217+0x9800] ;  /* 0x00980000d91c783b */ /* 0x000ee20000004200 */
[----:B------:R-:W-:Y:S01]  /*6800*/  PRMT R9, R14, 0x5410, R9 ;  /* 0x000054100e097816 */ /* 0x000fe20000000009 */
[----:B------:R-:W-:Y:S01]  /*6810*/  MUFU.EX2 R194, R194 ;  /* 0x000000c200c27308 */ /* 0x000fe20000000800 */
[----:B------:R-:W-:Y:S01]  /*6820*/  SHF.R.U32.HI R14, RZ, 0x18, R8 ;  /* 0x00000018ff0e7819 */ /* 0x000fe20000011608 */
[----:B------:R-:W3:Y:S01]  /*6830*/  LDSM.16.MT88.4 R24, [R67+0x800] ;  /* 0x000800004318783b */ /* 0x000ee20000004200 */
[----:B------:R-:W-:-:S02]  /*6840*/  LOP3.LUT R15, R15, 0xff, RZ, 0xc0, !PT ;  /* 0x000000ff0f0f7812 */ /* 0x000fc400078ec0ff */
[----:B------:R-:W-:Y:S02]  /*6850*/  PRMT R13, R13, 0x5410, R16 ;  /* 0x000054100d0d7816 */ /* 0x000fe40000000010 */
[----:B------:R-:W-:Y:S01]  /*6860*/  PRMT R11, R10, 0x5410, R11 ;  /* 0x000054100a0b7816 */ /* 0x000fe2000000000b */
[----:B------:R-:W3:Y:S01]  /*6870*/  MUFU.EX2 R199, R199 ;  /* 0x000000c700c77308 */ /* 0x000ee20000000800 */
[C---:B------:R-:W-:Y:S01]  /*6880*/  LOP3.LUT R8, R7.reuse, 0xffff, RZ, 0xc0, !PT ;  /* 0x0000ffff07087812 */ /* 0x040fe200078ec0ff */
[----:B----4-:R-:W-:Y:S01]  /*6890*/  IMAD.MOV.U32 R207, RZ, RZ, R33 ;  /* 0x000000ffffcf7224 */ /* 0x010fe200078e0021 */
[----:B------:R-:W-:Y:S02]  /*68a0*/  PRMT R10, R7, 0x7632, R10 ;  /* 0x00007632070a7816 */ /* 0x000fe4000000000a */
[----:B------:R-:W-:Y:S02]  /*68b0*/  HSET2.LE.AND R9, R9, R58, PT ;  /* 0x0000003a09097233 */ /* 0x000fe40003803000 */
[----:B------:R-:W-:-:S02]  /*68c0*/  LOP3.LUT R6, R6, 0xff, RZ, 0xc0, !PT ;  /* 0x000000ff06067812 */ /* 0x000fc400078ec0ff */
[----:B------:R-:W-:Y:S02]  /*68d0*/  PRMT R15, R15, 0x5410, R14 ;  /* 0x000054100f0f7816 */ /* 0x000fe4000000000e */
[----:B------:R-:W-:Y:S02]  /*68e0*/  LOP3.LUT R12, R7, 0xff, RZ, 0xc0, !PT ;  /* 0x000000ff070c7812 */ /* 0x000fe400078ec0ff */
[----:B------:R-:W-:Y:S02]  /*68f0*/  LOP3.LUT R13, R13, 0xff00ff, RZ, 0xc0, !PT ;  /* 0x00ff00ff0d0d7812 */ /* 0x000fe400078ec0ff */
[----:B------:R-:W-:Y:S02]  /*6900*/  SHF.R.U32.HI R7, RZ, 0x18, R7 ;  /* 0x00000018ff077819 */ /* 0x000fe40000011607 */
[----:B------:R-:W-:Y:S02]  /*6910*/  SHF.R.U32.HI R17, RZ, 0x8, R8 ;  /* 0x00000008ff117819 */ /* 0x000fe40000011608 */
[----:B------:R-:W-:-:S02]  /*6920*/  LOP3.LUT R10, R10, 0xff, RZ, 0xc0, !PT ;  /* 0x000000ff0a0a7812 */ /* 0x000fc400078ec0ff */
[--C-:B------:R-:W-:Y:S02]  /*6930*/  HSET2.LE.AND R11, R11, R58.reuse, PT ;  /* 0x0000003a0b0b7233 */ /* 0x100fe40003803000 */
[----:B------:R-:W-:Y:S02]  /*6940*/  PRMT R5, R6, 0x5410, R5 ;  /* 0x0000541006057816 */ /* 0x000fe40000000005 */
[----:B-1----:R-:W-:Y:S02]  /*6950*/  F2FP.F16.F32.PACK_AB R32, R196, R197 ;  /* 0x000000c5c420723e */ /* 0x002fe400000000ff */
[----:B------:R-:W-:Y:S02]  /*6960*/  LOP3.LUT R34, R34, R9, RZ, 0xc0, !PT ;  /* 0x0000000922227212 */ /* 0x000fe400078ec0ff */
[----:B------:R-:W-:Y:S02]  /*6970*/  HSET2.LE.AND R15, R15, R58, PT ;  /* 0x0000003a0f0f7233 */ /* 0x000fe40003803000 */
[----:B------:R-:W-:-:S02]  /*6980*/  LOP3.LUT R9, R4, 0xff00ff, RZ, 0xc0, !PT ;  /* 0x00ff00ff04097812 */ /* 0x000fc400078ec0ff */
[----:B------:R-:W-:Y:S02]  /*6990*/  PRMT R17, R12, 0x5410, R17 ;  /* 0x000054100c117816 */ /* 0x000fe40000000011 */
[----:B------:R-:W-:Y:S02]  /*69a0*/  PRMT R7, R10, 0x5410, R7 ;  /* 0x000054100a077816 */ /* 0x000fe40000000007 */
[----:B------:R-:W-:Y:S02]  /*69b0*/  HSET2.LE.AND R6, R13, R58, PT ;  /* 0x0000003a0d067233 */ /* 0x000fe40003803000 */
[----:B------:R-:W-:Y:S02]  /*69c0*/  F2FP.F16.F32.PACK_AB R8, R188, R195 ;  /* 0x000000c3bc08723e */ /* 0x000fe400000000ff */
[----:B--2---:R-:W-:Y:S02]  /*69d0*/  F2FP.F16.F32.PACK_AB R35, R183, R186 ;  /* 0x000000bab723723e */ /* 0x004fe400000000ff */
[----:B------:R-:W-:-:S02]  /*69e0*/  LOP3.LUT R32, R32, R11, RZ, 0xc0, !PT ;  /* 0x0000000b20207212 */ /* 0x000fc400078ec0ff */
[--C-:B------:R-:W-:Y:S02]  /*69f0*/  HSET2.LE.AND R11, R5, R58.reuse, PT ;  /* 0x0000003a050b7233 */ /* 0x100fe40003803000 */
[----:B------:R-:W-:Y:S02]  /*6a00*/  LOP3.LUT R33, R8, R15, RZ, 0xc0, !PT ;  /* 0x0000000f08217212 */ /* 0x000fe400078ec0ff */
[--C-:B------:R-:W-:Y:S01]  /*6a10*/  HSET2.LE.AND R5, R9, R58.reuse, PT ;  /* 0x0000003a09057233 */ /* 0x100fe20003803000 */
[----:B------:R-:W1:Y:S01]  /*6a20*/  LDSM.16.MT88.4 R12, [R217+0xb800] ;  /* 0x00b80000d90c783b */ /* 0x000e620000004200 */
[----:B------:R-:W-:Y:S02]  /*6a30*/  LOP3.LUT R35, R35, R6, RZ, 0xc0, !PT ;  /* 0x0000000623237212 */ /* 0x000fe400078ec0ff */
[----:B---3--:R-:W-:Y:S02]  /*6a40*/  F2FP.F16.F32.PACK_AB R8, R200, R203 ;  /* 0x000000cbc808723e */ /* 0x008fe400000000ff */
[----:B------:R-:W-:-:S02]  /*6a50*/  HSET2.LE.AND R17, R17, R58, PT ;  /* 0x0000003a11117233 */ /* 0x000fc40003803000 */
[----:B------:R-:W-:Y:S01]  /*6a60*/  HSET2.LE.AND R9, R7, R58, PT ;  /* 0x0000003a07097233 */ /* 0x000fe20003803000 */
[C---:B------:R-:W-:Y:S01]  /*6a70*/  HMMA.16816.F32 R160, R32.reuse, R28, R160 ;  /* 0x0000001c20a0723c */ /* 0x040fe200000018a0 */
[----:B------:R-:W-:Y:S02]  /*6a80*/  F2FP.F16.F32.PACK_AB R10, R202, R205 ;  /* 0x000000cdca0a723e */ /* 0x000fe400000000ff */
[----:B------:R-:W-:Y:S02]  /*6a90*/  F2FP.F16.F32.PACK_AB R4, R199, R194 ;  /* 0x000000c2c704723e */ /* 0x000fe400000000ff */
[----:B------:R-:W-:Y:S02]  /*6aa0*/  F2FP.F16.F32.PACK_AB R6, R201, R198 ;  /* 0x000000c6c906723e */ /* 0x000fe400000000ff */
[----:B------:R-:W-:Y:S01]  /*6ab0*/  LOP3.LUT R7, R8, R5, RZ, 0xc0, !PT ;  /* 0x0000000508077212 */ /* 0x000fe200078ec0ff */
[----:B------:R-:W-:Y:S01]  /*6ac0*/  HMMA.16816.F32 R68, R32, R24, R68 ;  /* 0x000000182044723c */ /* 0x000fe20000001844 */
[----:B------:R-:W-:-:S02]  /*6ad0*/  LOP3.LUT R6, R6, R11, RZ, 0xc0, !PT ;  /* 0x0000000b06067212 */ /* 0x000fc400078ec0ff */
[----:B------:R-:W-:Y:S02]  /*6ae0*/  LOP3.LUT R4, R4, R17, RZ, 0xc0, !PT ;  /* 0x0000001104047212 */ /* 0x000fe400078ec0ff */
[----:B------:R-:W-:Y:S01]  /*6af0*/  LOP3.LUT R5, R10, R9, RZ, 0xc0, !PT ;  /* 0x000000090a057212 */ /* 0x000fe200078ec0ff */
[----:B------:R-:W2:Y:S02]  /*6b00*/  LDSM.16.MT88.4 R16, [R67+0x1800] ;  /* 0x001800004310783b */ /* 0x000ea40000004200 */
[C---:B------:R-:W-:Y:S02]  /*6b10*/  HMMA.16816.F32 R84, R32.reuse, R20, R84 ;  /* 0x000000142054723c */ /* 0x040fe40000001854 */
[----:B------:R-:W3:Y:S06]  /*6b20*/  LDSM.16.MT88.4 R8, [R67+0x2800] ;  /* 0x002800004308783b */ /* 0x000eec0000004200 */
[C---:B------:R-:W-:Y:S08]  /*6b30*/  HMMA.16816.F32 R148, R32.reuse, R30, R148 ;  /* 0x0000001e2094723c */ /* 0x040ff00000001894 */
[C---:B-1----:R-:W-:Y:S08]  /*6b40*/  HMMA.16816.F32 R144, R32.reuse, R12, R144 ;  /* 0x0000000c2090723c */ /* 0x042ff00000001890 */
[C---:B------:R-:W-:Y:S08]  /*6b50*/  HMMA.16816.F32 R80, R32.reuse, R26, R80 ;  /* 0x0000001a2050723c */ /* 0x040ff00000001850 */
[C---:B------:R-:W-:Y:S08]  /*6b60*/  HMMA.16816.F32 R96, R32.reuse, R22, R96 ;  /* 0x000000162060723c */ /* 0x040ff00000001860 */
[C---:B--2---:R-:W-:Y:S08]  /*6b70*/  HMMA.16816.F32 R100, R32.reuse, R16, R100 ;  /* 0x000000102064723c */ /* 0x044ff00000001864 */
[C---:B------:R-:W-:Y:S08]  /*6b80*/  HMMA.16816.F32 R112, R32.reuse, R18, R112 ;  /* 0x000000122070723c */ /* 0x040ff00000001870 */
[C---:B------:R-:W-:Y:S08]  /*6b90*/  HMMA.16816.F32 R140, R32.reuse, R14, R140 ;  /* 0x0000000e208c723c */ /* 0x040ff0000000188c */
[C---:B---3--:R-:W-:Y:S08]  /*6ba0*/  HMMA.16816.F32 R124, R32.reuse, R8, R124 ;  /* 0x00000008207c723c */ /* 0x048ff0000000187c */
[----:B------:R-:W-:Y:S01]  /*6bb0*/  HMMA.16816.F32 R132, R32, R10, R132 ;  /* 0x0000000a2084723c */ /* 0x000fe20000001884 */
[----:B------:R-:W-:-:S02]  /*6bc0*/  IMAD.MOV.U32 R35, RZ, RZ, R213 ;  /* 0x000000ffff237224 */ /* 0x000fc400078e00d5 */
[----:B------:R-:W-:-:S05]  /*6bd0*/  IMAD.MOV.U32 R34, RZ, RZ, R212 ;  /* 0x000000ffff227224 */ /* 0x000fca00078e00d4 */
[----:B------:R-:W-:Y:S01]  /*6be0*/  HMMA.16816.F32 R156, R4, R28, R156 ;  /* 0x0000001c049c723c */ /* 0x000fe2000000189c */
[----:B------:R-:W-:Y:S02]  /*6bf0*/  IMAD.MOV.U32 R29, RZ, RZ, R35 ;  /* 0x000000ffff1d7224 */ /* 0x000fe400078e0023 */
[----:B------:R-:W-:-:S05]  /*6c00*/  FFMA.FTZ R33, R180, UR4, -R193 ;  /* 0x00000004b4217c23 */ /* 0x000fca00080108c1 */
[C---:B------:R-:W-:Y:S01]  /*6c10*/  HMMA.16816.F32 R104, R4.reuse, R16, R104 ;  /* 0x000000100468723c */ /* 0x040fe20000001868 */
[----:B------:R-:W-:Y:S01]  /*6c20*/  LOP3.LUT R16, R168, R210, R29, 0x96, !PT ;  /* 0x000000d2a8107212 */ /* 0x000fe200078e961d */
[----:B------:R-:W-:Y:S02]  /*6c30*/  IMAD.MOV.U32 R28, RZ, RZ, R34 ;  /* 0x000000ffff1c7224 */ /* 0x000fe400078e0022 */
[--C-:B------:R-:W-:Y:S01]  /*6c40*/  FFMA.FTZ R180, R187, UR4, -R182.reuse ;  /* 0x00000004bbb47c23 */ /* 0x100fe200080108b6 */
[--C-:B------:R-:W-:Y:S01]  /*6c50*/  FFMA.FTZ R185, R185, UR4, -R182.reuse ;  /* 0x00000004b9b97c23 */ /* 0x100fe200080108b6 */
[----:B------:R-:W-:Y:S01]  /*6c60*/  FFMA.FTZ R179, R179, UR4, -R182 ;  /* 0x00000004b3b37c23 */ /* 0x000fe200080108b6 */
[----:B------:R-:W-:Y:S01]  /*6c70*/  FFMA.FTZ R35, R192, UR4, -R193 ;  /* 0x00000004c0237c23 */ /* 0x000fe200080108c1 */
[----:B------:R-:W-:Y:S01]  /*6c80*/  HMMA.16816.F32 R108, R4, R18, R108 ;  /* 0x00000012046c723c */ /* 0x000fe2000000186c */
[----:B------:R-:W-:-:S04]  /*6c90*/  IMAD.WIDE.U32 R18, R16, -0x2daee0ad, RZ ;  /* 0xd2511f5310127825 */ /* 0x000fc800078e00ff */
[--C-:B------:R-:W-:Y:S01]  /*6ca0*/  FFMA.FTZ R32, R191, UR4, -R193.reuse ;  /* 0x00000004bf207c23 */ /* 0x100fe200080108c1 */
[----:B------:R-:W-:Y:S01]  /*6cb0*/  FFMA.FTZ R34, R190, UR4, -R193 ;  /* 0x00000004be227c23 */ /* 0x000fe200080108c1 */
[----:B------:R-:W-:Y:S01]  /*6cc0*/  FFMA.FTZ R182, R181, UR4, -R182 ;  /* 0x00000004b5b67c23 */ /* 0x000fe200080108b6 */
[----:B------:R-:W-:Y:S01]  /*6cd0*/  IMAD.MOV.U32 R16, RZ, RZ, R18 ;  /* 0x000000ffff107224 */ /* 0x000fe200078e0012 */
[----:B------:R-:W-:Y:S01]  /*6ce0*/  MUFU.EX2 R180, R180 ;  /* 0x000000b400b47308 */ /* 0x000fe20000000800 */
[----:B------:R-:W-:Y:S01]  /*6cf0*/  FADD.FTZ R48, R48, R47 ;  /* 0x0000002f30307221 */ /* 0x000fe20000010000 */
[C---:B------:R-:W-:Y:S01]  /*6d00*/  HMMA.16816.F32 R116, R4.reuse, R12, R116 ;  /* 0x0000000c0474723c */ /* 0x040fe20000001874 */
[----:B------:R-:W-:Y:S01]  /*6d10*/  LOP3.LUT R13, R165, R226, R19, 0x96, !PT ;  /* 0x000000e2a50d7212 */ /* 0x000fe200078e9613 */
[----:B------:R-:W-:Y:S01]  /*6d20*/  FADD.FTZ R50, R51, R50 ;  /* 0x0000003233327221 */ /* 0x000fe20000010000 */
[----:B------:R-:W-:Y:S01]  /*6d30*/  PRMT R12, R18, 0x7772, RZ ;  /* 0x00007772120c7816 */ /* 0x000fe200000000ff */
[----:B------:R-:W-:Y:S01]  /*6d40*/  FADD.FTZ R52, R52, R55 ;  /* 0x0000003734347221 */ /* 0x000fe20000010000 */
[----:B------:R-:W-:Y:S01]  /*6d50*/  FFMA.FTZ R252, R61, UR4, -R170 ;  /* 0x000000043dfc7c23 */ /* 0x000fe200080108aa */
[----:B------:R-:W1:Y:S01]  /*6d60*/  MUFU.EX2 R185, R185 ;  /* 0x000000b900b97308 */ /* 0x000e620000000800 */
[--C-:B------:R-:W-:Y:S01]  /*6d70*/  FFMA.FTZ R173, R173, UR4, -R166.reuse ;  /* 0x00000004adad7c23 */ /* 0x100fe200080108a6 */
[C---:B------:R-:W-:Y:S01]  /*6d80*/  HMMA.16816.F32 R120, R4.reuse, R14, R120 ;  /* 0x0000000e0478723c */ /* 0x040fe20000001878 */
[----:B------:R-:W-:Y:S01]  /*6d90*/  PRMT R15, R18, 0x7773, RZ ;  /* 0x00007773120f7816 */ /* 0x000fe200000000ff */
[----:B------:R-:W-:Y:S01]  /*6da0*/  FFMA.FTZ R63, R63, UR4, -R166 ;  /* 0x000000043f3f7c23 */ /* 0x000fe200080108a6 */
[----:B------:R-:W-:Y:S01]  /*6db0*/  FADD.FTZ R57, R57, R62 ;  /* 0x0000003e39397221 */ /* 0x000fe20000010000 */
[----:B------:R2:W5:Y:S01]  /*6dc0*/  LDL.LU.64 R212, [R1+0x18] ;  /* 0x0000180001d47983 */ /* 0x0005620000300a00 */
[----:B------:R-:W-:Y:S01]  /*6dd0*/  PRMT R12, R12, 0x5410, R15 ;  /* 0x000054100c0c7816 */ /* 0x000fe2000000000f */
[----:B------:R-:W-:Y:S01]  /*6de0*/  MUFU.EX2 R35, R35 ;  /* 0x0000002300237308 */ /* 0x000fe20000000800 */
[----:B------:R-:W-:Y:S01]  /*6df0*/  LOP3.LUT R15, R13, 0xff, RZ, 0xc0, !PT ;  /* 0x000000ff0d0f7812 */ /* 0x000fe200078ec0ff */
[C---:B------:R-:W-:Y:S01]  /*6e00*/  HMMA.16816.F32 R128, R4.reuse, R8, R128 ;  /* 0x000000080480723c */ /* 0x040fe20000001880 */
[----:B------:R-:W-:Y:S01]  /*6e10*/  LOP3.LUT R9, R16, 0xff, RZ, 0xc0, !PT ;  /* 0x000000ff10097812 */ /* 0x000fe200078ec0ff */
[----:B------:R-:W-:Y:S01]  /*6e20*/  FADD.FTZ R45, R45, R48 ;  /* 0x000000302d2d7221 */ /* 0x000fe20000010000 */
[----:B------:R-:W-:Y:S01]  /*6e30*/  LOP3.LUT R16, R13, 0xffff, RZ, 0xc0, !PT ;  /* 0x0000ffff0d107812 */ /* 0x000fe200078ec0ff */
[----:B------:R-:W-:Y:S01]  /*6e40*/  FADD.FTZ R49, R49, R50 ;  /* 0x0000003231317221 */ /* 0x000fe20000010000 */
[----:B------:R-:W-:Y:S01]  /*6e50*/  PRMT R8, R13, 0x7632, R8 ;  /* 0x000076320d087816 */ /* 0x000fe20000000008 */
[----:B------:R-:W3:Y:S01]  /*6e60*/  MUFU.EX2 R32, R32 ;  /* 0x0000002000207308 */ /* 0x000ee20000000800 */
[----:B------:R-:W-:Y:S01]  /*6e70*/  PRMT R14, R18, 0x7771, RZ ;  /* 0x00007771120e7816 */ /* 0x000fe200000000ff */
[C---:B------:R-:W-:Y:S01]  /*6e80*/  HMMA.16816.F32 R152, R4.reuse, R30, R152 ;  /* 0x0000001e0498723c */ /* 0x040fe20000001898 */
[----:B------:R-:W-:Y:S01]  /*6e90*/  SHF.R.U32.HI R13, RZ, 0x18, R13 ;  /* 0x00000018ff0d7819 */ /* 0x000fe2000001160d */
[----:B------:R-:W4:Y:S01]  /*6ea0*/  LDSM.16.MT88.4 R28, [R217+0x9c00] ;  /* 0x009c0000d91c783b */ /* 0x000f220000004200 */
[----:B------:R-:W-:Y:S01]  /*6eb0*/  SHF.R.U32.HI R16, RZ, 0x8, R16 ;  /* 0x00000008ff107819 */ /* 0x000fe20000011610 */
[----:B------:R-:W-:Y:S01]  /*6ec0*/  FADD.FTZ R53, R53, R52 ;  /* 0x0000003435357221 */ /* 0x000fe20000010000 */
[----:B------:R-:W-:Y:S01]  /*6ed0*/  LOP3.LUT R8, R8, 0xff, RZ, 0xc0, !PT ;  /* 0x000000ff08087812 */ /* 0x000fe200078ec0ff */
[----:B------:R-:W-:Y:S01]  /*6ee0*/  MUFU.EX2 R33, R33 ;  /* 0x0000002100217308 */ /* 0x000fe20000000800 */
[----:B------:R-:W-:Y:S01]  /*6ef0*/  PRMT R9, R9, 0x5410, R14 ;  /* 0x0000541009097816 */ /* 0x000fe2000000000e */
[C---:B------:R-:W-:Y:S01]  /*6f00*/  HMMA.16816.F32 R72, R4.reuse, R24, R72 ;  /* 0x000000180448723c */ /* 0x040fe20000001848 */
[----:B------:R-:W-:Y:S01]  /*6f10*/  PRMT R15, R15, 0x5410, R16 ;  /* 0x000054100f0f7816 */ /* 0x000fe20000000010 */
[----:B------:R-:W-:Y:S01]  /*6f20*/  FADD.FTZ R44, R44, R45 ;  /* 0x0000002d2c2c7221 */ /* 0x000fe20000010000 */
[----:B------:R-:W-:Y:S01]  /*6f30*/  PRMT R13, R8, 0x5410, R13 ;  /* 0x00005410080d7816 */ /* 0x000fe2000000000d */
[----:B------:R-:W-:Y:S01]  /*6f40*/  LDSM.16.MT88.4 R16, [R67+0x1c00] ;  /* 0x001c00004310783b */ /* 0x000fe20000004200 */
[--C-:B------:R-:W-:Y:S01]  /*6f50*/  HSET2.LE.AND R9, R9, R58.reuse, PT ;  /* 0x0000003a09097233 */ /* 0x100fe20003803000 */
[----:B------:R-:W2:Y:S01]  /*6f60*/  MUFU.EX2 R34, R34 ;  /* 0x0000002200227308 */ /* 0x000ea20000000800 */
[----:B------:R-:W-:Y:S01]  /*6f70*/  HSET2.LE.AND R15, R15, R58, PT ;  /* 0x0000003a0f0f7233 */ /* 0x000fe20003803000 */
[C---:B------:R-:W-:Y:S01]  /*6f80*/  HMMA.16816.F32 R76, R4.reuse, R26, R76 ;  /* 0x0000001a044c723c */ /* 0x040fe2000000184c */
[----:B------:R-:W4:Y:S01]  /*6f90*/  LDSM.16.MT88.4 R24, [R67+0xc00] ;  /* 0x000c00004318783b */ /* 0x000f220000004200 */
[----:B------:R-:W-:Y:S01]  /*6fa0*/  LOP3.LUT R190, R168, R208, R207, 0x96, !PT ;  /* 0x000000d0a8be7212 */ /* 0x000fe200078e96cf */
[----:B------:R-:W-:Y:S01]  /*6fb0*/  FADD.FTZ R46, R46, R49 ;  /* 0x000000312e2e7221 */ /* 0x000fe20000010000 */
[----:B------:R-:W-:Y:S01]  /*6fc0*/  FADD.FTZ R53, R54, R53 ;  /* 0x0000003536357221 */ /* 0x000fe20000010000 */
[----:B------:R-:W-:Y:S01]  /*6fd0*/  FADD.FTZ R41, R41, R44 ;  /* 0x0000002c29297221 */ /* 0x000fe20000010000 */
[----:B------:R-:W-:Y:S01]  /*6fe0*/  MUFU.EX2 R179, R179 ;  /* 0x000000b300b37308 */ /* 0x000fe20000000800 */
[----:B------:R-:W-:Y:S01]  /*6ff0*/  IMAD.WIDE.U32 R190, R190, -0x2daee0ad, RZ ;  /* 0xd2511f53bebe7825 */ /* 0x000fe200078e00ff */
[C---:B------:R-:W-:Y:S03]  /*7000*/  HMMA.16816.F32 R88, R4.reuse, R20, R88 ;  /* 0x000000140458723c */ /* 0x040fe60000001858 */
[----:B------:R-:W-:Y:S01]  /*7010*/  FADD.FTZ R43, R43, R46 ;  /* 0x0000002e2b2b7221 */ /* 0x000fe20000010000 */
[----:B------:R-:W-:Y:S01]  /*7020*/  FADD.FTZ R178, R178, R53 ;  /* 0x00000035b2b27221 */ /* 0x000fe20000010000 */
[----:B------:R-:W-:Y:S01]  /*7030*/  FADD.FTZ R40, R40, R41 ;  /* 0x0000002928287221 */ /* 0x000fe20000010000 */
[----:B------:R-:W-:Y:S01]  /*7040*/  LOP3.LUT R165, R165, R204, R191, 0x96, !PT ;  /* 0x000000cca5a57212 */ /* 0x000fe200078e96bf */
[----:B------:R-:W-:Y:S01]  /*7050*/  FADD.FTZ R42, R42, R43 ;  /* 0x0000002b2a2a7221 */ /* 0x000fe20000010000 */
[----:B------:R-:W2:Y:S01]  /*7060*/  MUFU.EX2 R182, R182 ;  /* 0x000000b600b67308 */ /* 0x000ea20000000800 */
[----:B------:R-:W-:Y:S01]  /*7070*/  FADD.FTZ R177, R177, R178 ;  /* 0x000000b2b1b17221 */ /* 0x000fe20000010000 */
[----:B------:R-:W-:Y:S01]  /*7080*/  HMMA.16816.F32 R92, R4, R22, R92 ;  /* 0x00000016045c723c */ /* 0x000fe2000000185c */
[----:B------:R-:W4:Y:S01]  /*7090*/  LDSM.16.MT88.4 R20, [R217+0xac00] ;  /* 0x00ac0000d914783b */ /* 0x000f220000004200 */
[--C-:B------:R-:W-:Y:S01]  /*70a0*/  FFMA.FTZ R168, R167, UR4, -R166.reuse ;  /* 0x00000004a7a87c23 */ /* 0x100fe200080108a6 */
[----:B------:R-:W-:Y:S01]  /*70b0*/  FFMA.FTZ R191, R66, UR4, -R166 ;  /* 0x0000000442bf7c23 */ /* 0x000fe200080108a6 */
[----:B------:R-:W-:-:S02]  /*70c0*/  IMAD.MOV.U32 R61, RZ, RZ, R190 ;  /* 0x000000ffff3d7224 */ /* 0x000fc400078e00be */
[----:B------:R-:W-:Y:S01]  /*70d0*/  FFMA.FTZ R166, R65, UR4, -R170 ;  /* 0x0000000441a67c23 */ /* 0x000fe200080108aa */
[----:B------:R-:W-:Y:S01]  /*70e0*/  FADD.FTZ R37, R37, R40 ;  /* 0x0000002825257221 */ /* 0x000fe20000010000 */
[----:B------:R-:W-:Y:S01]  /*70f0*/  FFMA.FTZ R65, R60, UR4, -R170 ;  /* 0x000000043c417c23 */ /* 0x000fe200080108aa */
[----:B------:R-:W-:Y:S01]  /*7100*/  HMMA.16816.F32 R136, R4, R10, R136 ;  /* 0x0000000a0488723c */ /* 0x000fe20000001888 */
[----:B------:R-:W-:Y:S01]  /*7110*/  LOP3.LUT R5, R12, 0xff00ff, RZ, 0xc0, !PT ;  /* 0x00ff00ff0c057812 */ /* 0x000fe200078ec0ff */
[----:B------:R-:W-:Y:S01]  /*7120*/  FADD.FTZ R39, R39, R42 ;  /* 0x0000002a27277221 */ /* 0x000fe20000010000 */
[----:B-1----:R-:W-:Y:S01]  /*7130*/  F2FP.F16.F32.PACK_AB R10, R185, R180 ;  /* 0x000000b4b90a723e */ /* 0x002fe200000000ff */
[----:B------:R-:W-:Y:S01]  /*7140*/  FADD.FTZ R176, R176, R177 ;  /* 0x000000b1b0b07221 */ /* 0x000fe20000010000 */
[----:B---3--:R-:W-:Y:S01]  /*7150*/  F2FP.F16.F32.PACK_AB R4, R32, R35 ;  /* 0x000000232004723e */ /* 0x008fe200000000ff */
[----:B------:R-:W-:Y:S01]  /*7160*/  FFMA.FTZ R181, R64, UR4, -R170 ;  /* 0x0000000440b57c23 */ /* 0x000fe200080108aa */
[--C-:B------:R-:W-:Y:S01]  /*7170*/  HSET2.LE.AND R8, R5, R58.reuse, PT ;  /* 0x0000003a05087233 */ /* 0x100fe20003803000 */
[----:B------:R-:W-:Y:S01]  /*7180*/  FADD.FTZ R36, R36, R37 ;  /* 0x0000002524247221 */ /* 0x000fe20000010000 */
[--C-:B------:R-:W-:Y:S01]  /*7190*/  HSET2.LE.AND R5, R13, R58.reuse, PT ;  /* 0x0000003a0d057233 */ /* 0x100fe20003803000 */
[----:B------:R-:W-:Y:S01]  /*71a0*/  FADD.FTZ R38, R38, R39 ;  /* 0x0000002726267221 */ /* 0x000fe20000010000 */
[----:B--2---:R-:W-:Y:S01]  /*71b0*/  F2FP.F16.F32.PACK_AB R6, R34, R33 ;  /* 0x000000212206723e */ /* 0x004fe200000000ff */
[----:B------:R-:W-:Y:S01]  /*71c0*/  FADD.FTZ R171, R171, R176 ;  /* 0x000000b0abab7221 */ /* 0x000fe20000010000 */
[----:B------:R-:W-:Y:S01]  /*71d0*/  F2FP.F16.F32.PACK_AB R7, R182, R179 ;  /* 0x000000b3b607723e */ /* 0x000fe200000000ff */
[----:B------:R-:W-:Y:S01]  /*71e0*/  MUFU.EX2 R173, R173 ;  /* 0x000000ad00ad7308 */ /* 0x000fe20000000800 */
[----:B------:R-:W-:Y:S01]  /*71f0*/  LOP3.LUT R6, R6, R9, RZ, 0xc0, !PT ;  /* 0x0000000906067212 */ /* 0x000fe200078ec0ff */
[----:B------:R-:W-:Y:S01]  /*7200*/  FADD.FTZ R195, R195, R36 ;  /* 0x00000024c3c37221 */ /* 0x000fe20000010000 */
[----:B------:R-:W-:Y:S01]  /*7210*/  LOP3.LUT R7, R7, R8, RZ, 0xc0, !PT ;  /* 0x0000000807077212 */ /* 0x000fe200078ec0ff */
[----:B------:R-:W-:Y:S01]  /*7220*/  FADD.FTZ R197, R197, R38 ;  /* 0x00000026c5c57221 */ /* 0x000fe20000010000 */
[----:B------:R-:W-:Y:S01]  /*7230*/  LOP3.LUT R4, R4, R15, RZ, 0xc0, !PT ;  /* 0x0000000f04047212 */ /* 0x000fe200078ec0ff */
[----:B------:R-:W-:Y:S01]  /*7240*/  FADD.FTZ R194, R194, R171 ;  /* 0x000000abc2c27221 */ /* 0x000fe20000010000 */
[----:B------:R-:W-:Y:S01]  /*7250*/  LOP3.LUT R5, R10, R5, RZ, 0xc0, !PT ;  /* 0x000000050a057212 */ /* 0x000fe200078ec0ff */
[----:B------:R-:W1:Y:S01]  /*7260*/  LDSM.16.MT88.4 R12, [R217+0xbc00] ;  /* 0x00bc0000d90c783b */ /* 0x000e620000004200 */
[C---:B------:R-:W-:Y:S01]  /*7270*/  PRMT R167, R190.reuse, 0x7771, RZ ;  /* 0x00007771bea77816 */ /* 0x040fe200000000ff */
[----:B------:R-:W-:Y:S01]  /*7280*/  MUFU.EX2 R168, R168 ;  /* 0x000000a800a87308 */ /* 0x000fe20000000800 */
[----:B------:R-:W-:Y:S01]  /*7290*/  LOP3.LUT R170, R61, 0xff, RZ, 0xc0, !PT ;  /* 0x000000ff3daa7812 */ /* 0x000fe200078ec0ff */
[----:B------:R2:W3:Y:S01]  /*72a0*/  LDSM.16.MT88.4 R8, [R67+0x2c00] ;  /* 0x002c00004308783b */ /* 0x0004e20000004200 */
[----:B------:R-:W-:Y:S01]  /*72b0*/  PRMT R187, R190, 0x7773, RZ ;  /* 0x00007773bebb7816 */ /* 0x000fe200000000ff */
[----:B------:R-:W-:Y:S01]  /*72c0*/  FADD.FTZ R56, R56, R57 ;  /* 0x0000003938387221 */ /* 0x000fe20000010000 */
[----:B------:R-:W-:Y:S01]  /*72d0*/  PRMT R66, R190, 0x7772, RZ ;  /* 0x00007772be427816 */ /* 0x000fe200000000ff */
[----:B------:R-:W-:Y:S01]  /*72e0*/  FADD.FTZ R195, R188, R195 ;  /* 0x000000c3bcc37221 */ /* 0x000fe20000010000 */
[----:B------:R-:W-:Y:S01]  /*72f0*/  FADD.FTZ R196, R196, R197 ;  /* 0x000000c5c4c47221 */ /* 0x000fe20000010000 */
[----:B------:R-:W-:Y:S01]  /*7300*/  MUFU.EX2 R63, R63 ;  /* 0x0000003f003f7308 */ /* 0x000fe20000000800 */
[----:B------:R-:W-:Y:S01]  /*7310*/  PRMT R66, R66, 0x5410, R187 ;  /* 0x0000541042427816 */ /* 0x000fe200000000bb */
[----:B------:R-:W-:Y:S01]  /*7320*/  FADD.FTZ R199, R199, R194 ;  /* 0x000000c2c7c77221 */ /* 0x000fe20000010000 */
[----:B------:R-:W-:Y:S01]  /*7330*/  FADD.FTZ R56, R59, R56 ;  /* 0x000000383b387221 */ /* 0x000fe20000010000 */
[----:B------:R-:W-:Y:S01]  /*7340*/  FADD.FTZ R186, R186, R195 ;  /* 0x000000c3baba7221 */ /* 0x000fe20000010000 */
[----:B------:R-:W-:Y:S01]  /*7350*/  FADD.FTZ R189, R189, R196 ;  /* 0x000000c4bdbd7221 */ /* 0x000fe20000010000 */
[----:B------:R-:W-:Y:S01]  /*7360*/  FADD.FTZ R198, R198, R199 ;  /* 0x000000c7c6c67221 */ /* 0x000fe20000010000 */
[----:B------:R-:W-:Y:S01]  /*7370*/  FADD.FTZ R175, R175, R56 ;  /* 0x00000038afaf7221 */ /* 0x000fe20000010000 */
[----:B------:R-:W3:Y:S01]  /*7380*/  MUFU.EX2 R64, R191 ;  /* 0x000000bf00407308 */ /* 0x000ee20000000800 */
[----:B------:R-:W-:Y:S01]  /*7390*/  FADD.FTZ R183, R183, R186 ;  /* 0x000000bab7b77221 */ /* 0x000fe20000010000 */
[----:B------:R-:W-:Y:S01]  /*73a0*/  FADD.FTZ R184, R184, R189 ;  /* 0x000000bdb8b87221 */ /* 0x000fe20000010000 */
[----:B------:R-:W-:Y:S01]  /*73b0*/  FADD.FTZ R198, R201, R198 ;  /* 0x000000c6c9c67221 */ /* 0x000fe20000010000 */
[C---:B----4-:R-:W-:Y:S01]  /*73c0*/  HMMA.16816.F32 R160, R4.reuse, R28, R160 ;  /* 0x0000001c04a0723c */ /* 0x050fe200000018a0 */
[----:B------:R-:W-:Y:S01]  /*73d0*/  FADD.FTZ R175, R174, R175 ;  /* 0x000000afaeaf7221 */ /* 0x000fe20000010000 */
[----:B------:R-:W-:Y:S01]  /*73e0*/  FADD.FTZ R180, R180, R183 ;  /* 0x000000b7b4b47221 */ /* 0x000fe20000010000 */
[----:B------:R-:W-:Y:S01]  /*73f0*/  FADD.FTZ R35, R35, R184 ;  /* 0x000000b823237221 */ /* 0x000fe20000010000 */
[----:B------:R4:W-:Y:S01]  /*7400*/  MUFU.EX2 R60, R181 ;  /* 0x000000b5003c7308 */ /* 0x0009e20000000800 */
[----:B--2---:R-:W-:Y:S01]  /*7410*/  PRMT R67, R170, 0x5410, R167 ;  /* 0x00005410aa437816 */ /* 0x004fe200000000a7 */
[----:B------:R-:W-:Y:S01]  /*7420*/  FADD.FTZ R172, R172, R175 ;  /* 0x000000afacac7221 */ /* 0x000fe20000010000 */
[C---:B------:R-:W-:Y:S01]  /*7430*/  LOP3.LUT R167, R165.reuse, 0xffff, RZ, 0xc0, !PT ;  /* 0x0000ffffa5a77812 */ /* 0x040fe200078ec0ff */
[C---:B------:R-:W-:Y:S01]  /*7440*/  HMMA.16816.F32 R148, R4.reuse, R30, R148 ;  /* 0x0000001e0494723c */ /* 0x040fe20000001894 */
[----:B------:R-:W-:Y:S01]  /*7450*/  LOP3.LUT R170, R165, 0xff, RZ, 0xc0, !PT ;  /* 0x000000ffa5aa7812 */ /* 0x000fe200078ec0ff */
[----:B------:R-:W-:Y:S01]  /*7460*/  FADD.FTZ R180, R185, R180 ;  /* 0x000000b4b9b47221 */ /* 0x000fe20000010000 */
[----:B------:R-:W-:Y:S01]  /*7470*/  SHF.R.U32.HI R167, RZ, 0x8, R167 ;  /* 0x00000008ffa77819 */ /* 0x000fe200000116a7 */
[----:B------:R2:W-:Y:S01]  /*7480*/  MUFU.EX2 R61, R166 ;  /* 0x000000a6003d7308 */ /* 0x0005e20000000800 */
[--C-:B------:R-:W-:Y:S01]  /*7490*/  HSET2.LE.AND R67, R67, R58.reuse, PT ;  /* 0x0000003a43437233 */ /* 0x100fe20003803000 */
[----:B------:R-:W-:Y:S01]  /*74a0*/  FADD.FTZ R32, R32, R35 ;  /* 0x0000002320207221 */ /* 0x000fe20000010000 */
[----:B------:R-:W-:Y:S01]  /*74b0*/  PRMT R167, R170, 0x5410, R167 ;  /* 0x00005410aaa77816 */ /* 0x000fe200000000a7 */
[C---:B------:R-:W-:Y:S01]  /*74c0*/  HMMA.16816.F32 R68, R4.reuse, R24, R68 ;  /* 0x000000180444723c */ /* 0x040fe20000001844 */
[----:B------:R-:W-:Y:S01]  /*74d0*/  FADD.FTZ R172, R169, R172 ;  /* 0x000000aca9ac7221 */ /* 0x000fe20000010000 */
[----:B------:R-:W-:Y:S01]  /*74e0*/  FADD.FTZ R179, R179, R180 ;  /* 0x000000b4b3b37221 */ /* 0x000fe20000010000 */
[----:B------:R-:W-:Y:S01]  /*74f0*/  FADD.FTZ R33, R33, R32 ;  /* 0x0000002021217221 */ /* 0x000fe20000010000 */
[----:B------:R-:W-:Y:S01]  /*7500*/  MUFU.EX2 R65, R65 ;  /* 0x0000004100417308 */ /* 0x000fe20000000800 */
[----:B----4-:R-:W-:Y:S01]  /*7510*/  PRMT R181, R165, 0x7632, R181 ;  /* 0x00007632a5b57816 */ /* 0x010fe200000000b5 */
[----:B------:R-:W-:Y:S01]  /*7520*/  FADD.FTZ R205, R205, R172 ;  /* 0x000000accdcd7221 */ /* 0x000fe20000010000 */
[----:B------:R-:W-:Y:S01]  /*7530*/  HSET2.LE.AND R167, R167, R58, PT ;  /* 0x0000003aa7a77233 */ /* 0x000fe20003803000 */
[C---:B------:R-:W-:Y:S01]  /*7540*/  HMMA.16816.F32 R80, R4.reuse, R26, R80 ;  /* 0x0000001a0450723c */ /* 0x040fe20000001850 */
[----:B------:R-:W-:Y:S01]  /*7550*/  LOP3.LUT R181, R181, 0xff, RZ, 0xc0, !PT ;  /* 0x000000ffb5b57812 */ /* 0x000fe200078ec0ff */
[----:B------:R-:W-:Y:S01]  /*7560*/  FADD.FTZ R230, R34, R33 ;  /* 0x0000002122e67221 */ /* 0x000fe20000010000 */
[----:B------:R-:W-:Y:S01]  /*7570*/  FADD.FTZ R202, R202, R205 ;  /* 0x000000cdcaca7221 */ /* 0x000fe20000010000 */
[----:B------:R-:W4:Y:S01]  /*7580*/  MUFU.EX2 R252, R252 ;  /* 0x000000fc00fc7308 */ /* 0x000f220000000800 */
[----:B--2---:R-:W-:Y:S01]  /*7590*/  SHF.R.U32.HI R166, RZ, 0x18, R165 ;  /* 0x00000018ffa67819 */ /* 0x004fe200000116a5 */
[----:B------:R-:W-:Y:S01]  /*75a0*/  UMOV UR12, 0xffffffff ;  /* 0xffffffff000c7882 */ /* 0x000fe20000000000 */
[----:B------:R-:W-:Y:S01]  /*75b0*/  LOP3.LUT R165, R66, 0xff00ff, RZ, 0xc0, !PT ;  /* 0x00ff00ff42a57812 */ /* 0x000fe200078ec0ff */
[----:B------:R-:W-:Y:S01]  /*75c0*/  HMMA.16816.F32 R84, R4, R20, R84 ;  /* 0x000000140454723c */ /* 0x000fe20000001854 */
[----:B------:R-:W-:Y:S01]  /*75d0*/  PRMT R181, R181, 0x5410, R166 ;  /* 0x00005410b5b57816 */ /* 0x000fe200000000a6 */
[----:B------:R-:W-:-:S02]  /*75e0*/  FADD.FTZ R203, R203, R202 ;  /* 0x000000cacbcb7221 */ /* 0x000fc40000010000 */
[--C-:B------:R-:W-:Y:S02]  /*75f0*/  HSET2.LE.AND R66, R165, R58.reuse, PT ;  /* 0x0000003aa5427233 */ /* 0x100fe40003803000 */
[----:B------:R-:W-:Y:S01]  /*7600*/  HSET2.LE.AND R58, R181, R58, PT ;  /* 0x0000003ab53a7233 */ /* 0x000fe20003803000 */
[----:B------:R-:W-:Y:S01]  /*7610*/  FADD.FTZ R203, R200, R203 ;  /* 0x000000cbc8cb7221 */ /* 0x000fe20000010000 */
[C---:B------:R-:W-:Y:S08]  /*7620*/  HMMA.16816.F32 R96, R4.reuse, R22, R96 ;  /* 0x000000160460723c */ /* 0x040ff00000001860 */
[C---:B------:R-:W-:Y:S08]  /*7630*/  HMMA.16816.F32 R100, R4.reuse, R16, R100 ;  /* 0x000000100464723c */ /* 0x040ff00000001864 */
[C---:B------:R-:W-:Y:S08]  /*7640*/  HMMA.16816.F32 R112, R4.reuse, R18, R112 ;  /* 0x000000120470723c */ /* 0x040ff00000001870 */
[C---:B-1----:R-:W-:Y:S08]  /*7650*/  HMMA.16816.F32 R144, R4.reuse, R12, R144 ;  /* 0x0000000c0490723c */ /* 0x042ff00000001890 */
[C---:B------:R-:W-:Y:S08]  /*7660*/  HMMA.16816.F32 R140, R4.reuse, R14, R140 ;  /* 0x0000000e048c723c */ /* 0x040ff0000000188c */
[C---:B---3--:R-:W-:Y:S08]  /*7670*/  HMMA.16816.F32 R124, R4.reuse, R8, R124 ;  /* 0x00000008047c723c */ /* 0x048ff0000000187c */
[----:B------:R-:W-:Y:S01]  /*7680*/  HMMA.16816.F32 R132, R4, R10, R132 ;  /* 0x0000000a0484723c */ /* 0x000fe20000001884 */
[----:B------:R-:W-:-:S02]  /*7690*/  F2FP.F16.F32.PACK_AB R6, R64, R63 ;  /* 0x0000003f4006723e */ /* 0x000fc400000000ff */
[----:B----4-:R-:W-:Y:S02]  /*76a0*/  F2FP.F16.F32.PACK_AB R7, R252, R65 ;  /* 0x00000041fc07723e */ /* 0x010fe400000000ff */
[----:B------:R-:W-:Y:S01]  /*76b0*/  F2FP.F16.F32.PACK_AB R4, R168, R173 ;  /* 0x000000ada804723e */ /* 0x000fe200000000ff */
[----:B------:R-:W-:Y:S01]  /*76c0*/  FADD.FTZ R173, R173, R198 ;  /* 0x000000c6adad7221 */ /* 0x000fe20000010000 */
[----:B------:R-:W-:Y:S01]  /*76d0*/  F2FP.F16.F32.PACK_AB R5, R61, R60 ;  /* 0x0000003c3d05723e */ /* 0x000fe200000000ff */
        /* <DEDUP_REMOVED lines=8> */
[----:B------:R-:W-:-:S04]  /*7760*/  FADD.FTZ R65, R65, R60 ;  /* 0x0000003c41417221 */ /* 0x000fc80000010000 */
[----:B------:R-:W-:Y:S02]  /*7770*/  FADD.FTZ R252, R252, R65 ;  /* 0x00000041fcfc7221 */ /* 0x000fe40000010000 */
        /* <DEDUP_REMOVED lines=15> */
[----:B------:R1:W-:Y:S04]  /*7870*/  STL [R1+0x8], R230 ;  /* 0x000008e601007387 */ /* 0x0003e80000100800 */
[----:B------:R1:W-:Y:S01]  /*7880*/  STL [R1], R4 ;  /* 0x0000000401007387 */ /* 0x0003e20000100800 */
[----:B------:R-:W-:Y:S05]  /*7890*/  BRA.U !UP1, `(.L_x_572) ;  /* 0x000000a909407547 */ /* 0x000fea000b800000 */
[----:B------:R-:W2:Y:S01]  /*78a0*/  LDCU UR4, c[0x0][0x440] ;  /* 0x00008800ff0477ac */ /* 0x000ea20008000800 */
[----:B------:R-:W-:-:S04]  /*78b0*/  DEPBAR.LE SB0, 0x0 ;  /* 0x000080000000791a */ /* 0x000fc80000000000 */
[----:B------:R-:W-:Y:S01]  /*78c0*/  UIADD3 UR17, UPT, UPT, UR19, -0x2, URZ ;  /* 0xfffffffe13117890 */ /* 0x000fe2000fffe0ff */
[C---:B------:R-:W-:Y:S01]  /*78d0*/  IMAD.SHL.U32 R220, R218.reuse, 0x4, RZ ;  /* 0x00000004dadc7824 */ /* 0x040fe200078e00ff */
[C---:B------:R-:W-:Y:S01]  /*78e0*/  LOP3.LUT R219, R229.reuse, 0x3e00, RZ, 0xc0, !PT ;  /* 0x00003e00e5db7812 */ /* 0x040fe200078ec0ff */
[----:B------:R-:W-:Y:S01]  /*78f0*/  IMAD.SHL.U32 R166, R218, 0x20, RZ ;  /* 0x00000020daa67824 */ /* 0x000fe200078e00ff */
[----:B------:R-:W-:Y:S01]  /*7900*/  UIMAD.WIDE.U32 UR22, UR17, UR8, URZ ;  /* 0x00000008111672a5 */ /* 0x000fe2000f8e00ff */
[----:B------:R-:W-:Y:S01]  /*7910*/  SHF.R.U32.HI R221, RZ, 0x1, R218 ;  /* 0x00000001ffdd7819 */ /* 0x000fe200000116da */
[----:B------:R-:W-:Y:S01]  /*7920*/  UISETP.GE.U32.AND UP1, UPT, UR19, 0x3, UPT ;  /* 0x000000031300788c */ /* 0x000fe2000bf26070 */
[----:B------:R-:W-:Y:S01]  /*7930*/  LOP3.LUT R165, R220, 0x18, RZ, 0xc0, !PT ;  /* 0x00000018dca57812 */ /* 0x000fe200078ec0ff */
[----:B------:R-:W-:Y:S01]  /*7940*/  UIMAD UR17, UR17, UR9, UR23 ;  /* 0x00000009111172a4 */ /* 0x000fe2000f8e0217 */
[----:B-1----:R-:W-:Y:S01]  /*7950*/  LOP3.LUT R5, R229, 0x100, RZ, 0xc0, !PT ;  /* 0x00000100e5057812 */ /* 0x002fe200078ec0ff */
[----:B------:R-:W-:Y:S01]  /*7960*/  IMAD.U32 R12, RZ, RZ, UR22 ;  /* 0x00000016ff0c7e24 */ /* 0x000fe2000f8e00ff */
[----:B------:R-:W-:Y:S01]  /*7970*/  USHF.L.U32 UR13, UR22, 0x6, URZ ;  /* 0x00000006160d7899 */ /* 0x000fe200080006ff */
[----:B------:R-:W-:Y:S01]  /*7980*/  LOP3.LUT R227, R219, 0x120, R166, 0xf8, !PT ;  /* 0x00000120dbe37812 */ /* 0x000fe200078ef8a6 */
[----:B------:R-:W-:Y:S01]  /*7990*/  USHF.L.U64.HI UR16, UR22, 0x6, UR17 ;  /* 0x0000000616107899 */ /* 0x000fe20008010211 */
[----:B------:R-:W-:Y:S01]  /*79a0*/  IMAD.U32 R6, RZ, RZ, UR17 ;  /* 0x00000011ff067e24 */ /* 0x000fe2000f8e00ff */
[----:B------:R-:W-:Y:S01]  /*79b0*/  ULEA UR13, UP0, UR8, UR13, 0x5 ;  /* 0x0000000d080d7291 */ /* 0x000fe2000f8028ff */
[----:B------:R-:W-:Y:S01]  /*79c0*/  LEA R14, P1, R12, R232, 0x7 ;  /* 0x000000e80c0e7211 */ /* 0x000fe200078238ff */
[----:B------:R-:W-:Y:S01]  /*79d0*/  IMAD.U32 R13, RZ, RZ, UR23 ;  /* 0x00000017ff0d7e24 */ /* 0x000fe2000f8e00ff */
[----:B------:R-:W-:Y:S01]  /*79e0*/  BAR.SYNC.DEFER_BLOCKING 0x0 ;  /* 0x0000000000007b1d */ /* 0x000fe20000010000 */
[----:B--2---:R-:W-:Y:S01]  /*79f0*/  ISETP.GE.AND P3, PT, R240, UR4, PT ;  /* 0x00000004f0007c0c */ /* 0x004fe2000bf66270 */
[----:B------:R-:W-:Y:S01]  /*7a00*/  ULEA.HI.X UR16, UR8, UR16, UR9, 0x5, UP0 ;  /* 0x0000001008107291 */ /* 0x000fe200080f2c09 */
[----:B------:R-:W-:-:S02]  /*7a10*/  ISETP.GE.AND P2, PT, R239, UR4, PT ;  /* 0x00000004ef007c0c */ /* 0x000fc4000bf46270 */
[----:B------:R-:W-:Y:S02]  /*7a20*/  LEA.HI.X R15, R12, R231, R6, 0x7, P1 ;  /* 0x000000e70c0f7211 */ /* 0x000fe400008f3c06 */
[----:B------:R-:W-:Y:S02]  /*7a30*/  LOP3.LUT R4, R221, 0x8, RZ, 0xc0, !PT ;  /* 0x00000008dd047812 */ /* 0x000fe400078ec0ff */
[--C-:B------:R-:W-:Y:S02]  /*7a40*/  LOP3.LUT R165, R165, 0xc0, R166.reuse, 0xf8, !PT ;  /* 0x000000c0a5a57812 */ /* 0x100fe400078ef8a6 */
[----:B------:R-:W-:Y:S01]  /*7a50*/  LOP3.LUT R8, R5, 0x20, R166, 0xf8, !PT ;  /* 0x0000002005087812 */ /* 0x000fe200078ef8a6 */
[----:B------:R-:W-:Y:S01]  /*7a60*/  IMAD.U32 R5, RZ, RZ, UR13 ;  /* 0x0000000dff057e24 */ /* 0x000fe2000f8e00ff */
[----:B------:R-:W-:Y:S01]  /*7a70*/  ISETP.GE.AND P1, PT, R238, UR4, PT ;  /* 0x00000004ee007c0c */ /* 0x000fe2000bf26270 */
[----:B------:R-:W-:Y:S01]  /*7a80*/  USHF.L.U32 UR4, UR19, 0x1, URZ ;  /* 0x0000000113047899 */ /* 0x000fe200080006ff */
[----:B------:R-:W-:Y:S01]  /*7a90*/  LOP3.LUT R227, R227, R165, R4, 0xf6, !PT ;  /* 0x000000a5e3e37212 */ /* 0x000fe200078ef604 */
[----:B------:R-:W-:Y:S01]  /*7aa0*/  IMAD.U32 R4, RZ, RZ, UR16 ;  /* 0x00000010ff047e24 */ /* 0x000fe2000f8e00ff */
[----:B------:R-:W-:Y:S01]  /*7ab0*/  LEA R10, P0, R5, R232, 0x1 ;  /* 0x000000e8050a7211 */ /* 0x000fe200078008ff */
[----:B------:R-:W-:Y:S01]  /*7ac0*/  UIADD3 UR13, UPT, UPT, UR4, -0x4, URZ ;  /* 0xfffffffc040d7890 */ /* 0x000fe2000fffe0ff */
[----:B------:R-:W-:-:S02]  /*7ad0*/  LOP3.LUT R167, R165, 0x8, R218, 0x78, !PT ;  /* 0x00000008a5a77812 */ /* 0x000fc400078e78da */
[----:B------:R-:W-:Y:S02]  /*7ae0*/  LEA.HI.X R11, R5, R231, R4, 0x1, P0 ;  /* 0x000000e7050b7211 */ /* 0x000fe400000f0c04 */
[----:B------:R-:W-:Y:S01]  /*7af0*/  LOP3.LUT R167, R8, R167, RZ, 0xfc, !PT ;  /* 0x000000a708a77212 */ /* 0x000fe200078efcff */
[----:B------:R-:W-:Y:S01]  /*7b00*/  @!PT LDS RZ, [RZ] ;  /* 0x00000000fffff984 */ /* 0x000fe20000000800 */
[----:B------:R-:W-:Y:S01]  /*7b10*/  @!PT LDS RZ, [RZ] ;  /* 0x00000000fffff984 */ /* 0x000fe20000000800 */
[----:B------:R-:W-:Y:S01]  /*7b20*/  @!PT LDS RZ, [RZ] ;  /* 0x00000000fffff984 */ /* 0x000fe20000000800 */
[----:B------:R-:W-:Y:S01]  /*7b30*/  @!P3 LDGSTS.E.BYPASS.LTC128B.128 [R235+0x9000], desc[UR20][R14.64] ;  /* 0x090000000eebbfae */ /* 0x000fe2000b981a14 */
[----:B------:R-:W-:Y:S02]  /*7b40*/  LEA R227, R227, UR6, 0x1 ;  /* 0x00000006e3e37c11 */ /* 0x000fe4000f8e08ff */
[----:B-----5:R-:W-:Y:S01]  /*7b50*/  LEA R212, R167, UR6, 0x1 ;  /* 0x00000006a7d47c11 */ /* 0x020fe2000f8e08ff */
[----:B------:R-:W-:Y:S02]  /*7b60*/  @P3 STS.128 [R235+0x9000], RZ ;  /* 0x009000ffeb003388 */ /* 0x000fe40000000c00 */
[C---:B------:R-:W-:Y:S02]  /*7b70*/  IMAD.IADD R52, R228.reuse, 0x1, R227 ;  /* 0x00000001e4347824 */ /* 0x040fe400078e02e3 */
        /* <DEDUP_REMOVED lines=27> */
[----:B------:R-:W2:Y:S04]  /*7d30*/  LDSM.16.M88.4 R32, [R212+0x6000] ;  /* 0x00600000d420783b */ /* 0x000ea80000000200 */
[----:B------:R-:W3:Y:S04]  /*7d40*/  LDSM.16.M88.4 R184, [R212+0x6400] ;  /* 0x00640000d4b8783b */ /* 0x000ee80000000200 */
[----:B------:R-:W4:Y:S04]  /*7d50*/  LDSM.16.M88.4 R176, [R212+0x6800] ;  /* 0x00680000d4b0783b */ /* 0x000f280000000200 */
[----:B------:R-:W1:Y:S04]  /*7d60*/  LDSM.16.M88.4 R48, [R212+0x6c00] ;  /* 0x006c0000d430783b */ /* 0x000e680000000200 */
[----:B------:R-:W1:Y:S04]  /*7d70*/  LDSM.16.M88.4 R168, [R227+0x1000] ;  /* 0x00100000e3a8783b */ /* 0x000e680000000200 */
[----:B------:R-:W-:Y:S04]  /*7d80*/  LDSM.16.M88.4 R44, [R52] ;  /* 0x00000000342c783b */ /* 0x000fe80000000200 */
[----:B------:R-:W1:Y:S04]  /*7d90*/  LDSM.16.M88.4 R208, [R53+0x6000] ;  /* 0x0060000035d0783b */ /* 0x000e680000000200 */
[----:B------:R-:W1:Y:S04]  /*7da0*/  LDSM.16.M88.4 R204, [R53+0x6400] ;  /* 0x0064000035cc783b */ /* 0x000e680000000200 */
[----:B------:R-:W1:Y:S04]  /*7db0*/  LDSM.16.M88.4 R200, [R53+0x6800] ;  /* 0x0068000035c8783b */ /* 0x000e680000000200 */
[----:B------:R-:W1:Y:S01]  /*7dc0*/  LDSM.16.M88.4 R196, [R53+0x6c00] ;  /* 0x006c000035c4783b */ /* 0x000e620000000200 */
[C---:B--2---:R-:W-:Y:S03]  /*7dd0*/  HMMA.16816.F32 R40, R4.reuse, R32, RZ ;  /* 0x000000200428723c */ /* 0x044fe600000018ff */
[----:B------:R-:W2:Y:S04]  /*7de0*/  LDSM.16.M88.4 R192, [R52+0x1000] ;  /* 0x0010000034c0783b */ /* 0x000ea80000000200 */
        /* <DEDUP_REMOVED lines=57> */
[----:B------:R-:W1:Y:S07]  /*8180*/  LDSM.16.M88.4 R44, [R208+0x7000] ;  /* 0x00700000d02c783b */ /* 0x000e6e0000000200 */
        /* <DEDUP_REMOVED lines=21> */
[----:B------:R4:W1:Y:S07]  /*82e0*/  LDSM.16.M88.4 R44, [R212+0x8c00] ;  /* 0x008c0000d42c783b */ /* 0x00086e0000000200 */
[----:B------:R-:W-:Y:S01]  /*82f0*/  HMMA.16816.F32 R172, R204, R192, R172 ;  /* 0x000000c0ccac723c */ /* 0x000fe200000018ac */
[----:B------:R-:W-:-:S07]  /*8300*/  IMAD.IADD R192, R228, 0x1, R227 ;  /* 0x00000001e4c07824 */ /* 0x000fce00078e02e3 */
[----:B------:R-:W-:Y:S01]  /*8310*/  HMMA.16816.F32 R188, R204, R200, R188 ;  /* 0x000000c8ccbc723c */ /* 0x000fe200000018bc */
[----:B------:R-:W-:-:S07]  /*8320*/  IMAD.IADD R200, R228, 0x1, R212 ;  /* 0x00000001e4c87824 */ /* 0x000fce00078e02d4 */
[----:B------:R-:W-:Y:S01]  /*8330*/  HMMA.16816.F32 R180, R204, R196, R180 ;  /* 0x000000c4ccb4723c */ /* 0x000fe200000018b4 */
[----:B----4-:R-:W-:-:S05]  /*8340*/  IMAD.SHL.U32 R212, R218, 0x2, RZ ;  /* 0x00000002dad47824 */ /* 0x010fca00078e00ff */
[----:B------:R-:W-:Y:S02]  /*8350*/  LOP3.LUT R212, R212, 0x6, RZ, 0xc0, !PT ;  /* 0x00000006d4d47812 */ /* 0x000fe400078ec0ff */
[C---:B------:R-:W-:Y:S01]  /*8360*/  HMMA.16816.F32 R176, R204.reuse, R198, R176 ;  /* 0x000000c6ccb0723c */ /* 0x040fe200000018b0 */
[----:B------:R-:W-:Y:S07]  /*8370*/  LDSM.16.M88.4 R196, [R200+0x8000] ;  /* 0x00800000c8c4783b */ /* 0x000fee0000000200 */
[----:B------:R-:W-:Y:S01]  /*8380*/  HMMA.16816.F32 R168, R204, R194, R168 ;  /* 0x000000c2cca8723c */ /* 0x000fe200000018a8 */
[----:B------:R-:W4:Y:S07]  /*8390*/  LDSM.16.M88.4 R192, [R192+0x4000] ;  /* 0x00400000c0c0783b */ /* 0x000f2e0000000200 */
[C---:B--2---:R-:W-:Y:S08]  /*83a0*/  HMMA.16816.F32 R40, R64.reuse, R56, R40 ;  /* 0x000000384028723c */ /* 0x044ff00000001828 */
[C---:B------:R-:W-:Y:S08]  /*83b0*/  HMMA.16816.F32 R28, R64.reuse, R58, R28 ;  /* 0x0000003a401c723c */ /* 0x040ff0000000181c */
[C---:B---3--:R-:W-:Y:S08]  /*83c0*/  HMMA.16816.F32 R24, R64.reuse, R52, R24 ;  /* 0x000000344018723c */ /* 0x048ff00000001818 */
[C---:B------:R-:W-:Y:S08]  /*83d0*/  HMMA.16816.F32 R20, R64.reuse, R54, R20 ;  /* 0x000000364014723c */ /* 0x040ff00000001814 */
[C---:B-1----:R-:W-:Y:S08]  /*83e0*/  HMMA.16816.F32 R16, R64.reuse, R48, R16 ;  /* 0x000000304010723c */ /* 0x042ff00000001810 */
[C---:B------:R-:W-:Y:S08]  /*83f0*/  HMMA.16816.F32 R12, R64.reuse, R50, R12 ;  /* 0x00000032400c723c */ /* 0x040ff0000000180c */
[C---:B------:R-:W-:Y:S08]  /*8400*/  HMMA.16816.F32 R8, R64.reuse, R44, R8 ;  /* 0x0000002c4008723c */ /* 0x040ff00000001808 */
[----:B------:R-:W-:Y:S01]  /*8410*/  HMMA.16816.F32 R4, R64, R46, R4 ;  /* 0x0000002e4004723c */ /* 0x000fe20000001804 */
[----:B------:R-:W-:-:S06]  /*8420*/  IMAD.IADD R64, R228, 0x1, R227 ;  /* 0x00000001e4407824 */ /* 0x000fcc00078e02e3 */
[----:B------:R-:W1:Y:S01]  /*8430*/  LDSM.16.M88.4 R64, [R64+0x5000] ;  /* 0x005000004040783b */ /* 0x000e620000000200 */
[C---:B------:R-:W-:Y:S08]  /*8440*/  HMMA.16816.F32 R36, R60.reuse, R56, R36 ;  /* 0x000000383c24723c */ /* 0x040ff00000001824 */
[C---:B------:R-:W-:Y:S01]  /*8450*/  HMMA.16816.F32 R32, R60.reuse, R58, R32 ;  /* 0x0000003a3c20723c */ /* 0x040fe20000001820 */
[----:B------:R-:W2:Y:S07]  /*8460*/  LDSM.16.M88.4 R56, [R200+0x8c00] ;  /* 0x008c0000c838783b */ /* 0x000eae0000000200 */
[----:B------:R-:W-:Y:S01]  /*8470*/  HMMA.16816.F32 R168, R60, R46, R168 ;  /* 0x0000002e3ca8723c */ /* 0x000fe200000018a8 */
[----:B------:R-:W-:-:S04]  /*8480*/  IMAD.U32 R47, RZ, RZ, UR19 ;  /* 0x00000013ff2f7e24 */ /* 0x000fc8000f8e00ff */
[----:B------:R-:W-:-:S03]  /*8490*/  IMAD R46, R47, 0x40, R212 ;  /* 0x000000402f2e7824 */ /* 0x000fc600078e02d4 */
[----:B------:R-:W-:Y:S01]  /*84a0*/  HMMA.16816.F32 R184, R204, R202, R184 ;  /* 0x000000caccb8723c */ /* 0x000fe200000018b8 */
[C---:B------:R-:W-:Y:S02]  /*84b0*/  VIADD R207, R250.reuse, 0x9e3779b9 ;  /* 0x9e3779b9facf7836 */ /* 0x040fe40000000000 */
[C---:B------:R-:W-:Y:S02]  /*84c0*/  VIADD R205, R250.reuse, 0xdaa66d2b ;  /* 0xdaa66d2bfacd7836 */ /* 0x040fe40000000000 */
[----:B------:R-:W-:-:S03]  /*84d0*/  VIADD R204, R250, 0x78dde6e4 ;  /* 0x78dde6e4facc7836 */ /* 0x000fc60000000000 */
[C---:B------:R-:W-:Y:S08]  /*84e0*/  HMMA.16816.F32 R180, R60.reuse, R48, R180 ;  /* 0x000000303cb4723c */ /* 0x040ff000000018b4 */
[----:B------:R-:W-:Y:S01]  /*84f0*/  HMMA.16816.F32 R176, R60, R50, R176 ;  /* 0x000000323cb0723c */ /* 0x000fe200000018b0 */
[----:B------:R-:W3:Y:S07]  /*8500*/  LDSM.16.M88.4 R48, [R200+0x8400] ;  /* 0x00840000c830783b */ /* 0x000eee0000000200 */
[-C--:B----4-:R-:W-:Y:S08]  /*8510*/  HMMA.16816.F32 R40, R192, R196.reuse, R40 ;  /* 0x000000c4c028723c */ /* 0x090ff00000001828 */
[----:B-1----:R-:W-:Y:S08]  /*8520*/  HMMA.16816.F32 R36, R64, R196, R36 ;  /* 0x000000c44024723c */ /* 0x002ff00000001824 */
[----:B--2---:R-:W-:Y:S08]  /*8530*/  HMMA.16816.F32 R4, R192, R58, R4 ;  /* 0x0000003ac004723c */ /* 0x004ff00000001804 */
[----:B------:R-:W-:Y:S01]  /*8540*/  HMMA.16816.F32 R188, R60, R52, R188 ;  /* 0x000000343cbc723c */ /* 0x000fe200000018bc */
[----:B------:R-:W-:-:S05]  /*8550*/  VIADD R52, R46, 0xffffff80 ;  /* 0xffffff802e347836 */ /* 0x000fca0000000000 */
[----:B------:R-:W-:Y:S02]  /*8560*/  I2FP.F32.U32 R53, R52 ;  /* 0x0000003400357245 */ /* 0x000fe40000201000 */
[----:B------:R-:W-:Y:S01]  /*8570*/  HMMA.16816.F32 R168, R64, R58, R168 ;  /* 0x0000003a40a8723c */ /* 0x000fe200000018a8 */
[C---:B------:R-:W-:Y:S02]  /*8580*/  ISETP.GE.AND P0, PT, R52.reuse, R216, PT ;  /* 0x000000d83400720c */ /* 0x040fe40003f06270 */
[C---:B------:R-:W-:Y:S01]  /*8590*/  FFMA.FTZ R40, R53.reuse, UR5, R40 ;  /* 0x0000000535287c23 */ /* 0x040fe20008010028 */
[C---:B------:R-:W-:Y:S01]  /*85a0*/  FFMA.FTZ R42, R53.reuse, UR5, R42 ;  /* 0x00000005352a7c23 */ /* 0x040fe2000801002a */
[C---:B------:R-:W-:Y:S01]  /*85b0*/  ISETP.GE.AND P4, PT, R52.reuse, R215, PT ;  /* 0x000000d73400720c */ /* 0x040fe20003f86270 */
[C---:B------:R-:W-:Y:S01]  /*85c0*/  FFMA.FTZ R36, R53.reuse, UR5, R36 ;  /* 0x0000000535247c23 */ /* 0x040fe20008010024 */
[----:B------:R-:W-:Y:S01]  /*85d0*/  ISETP.GE.AND P5, PT, R52, R214, PT ;  /* 0x000000d63400720c */ /* 0x000fe20003fa6270 */
[----:B------:R-:W-:Y:S01]  /*85e0*/  HMMA.16816.F32 R184, R60, R54, R184 ;  /* 0x000000363cb8723c */ /* 0x000fe200000018b8 */
[----:B------:R-:W-:Y:S01]  /*85f0*/  VIADD R54, R46, 0xffffffb8 ;  /* 0xffffffb82e367836 */ /* 0x000fe20000000000 */
[----:B------:R-:W-:Y:S01]  /*8600*/  FSEL R47, R40, -INF , !P0 ;  /* 0xff800000282f7808 */ /* 0x000fe20004000000 */
[----:B------:R-:W-:Y:S01]  /*8610*/  FFMA.FTZ R38, R53, UR5, R38 ;  /* 0x0000000535267c23 */ /* 0x000fe20008010026 */
[----:B------:R-:W-:Y:S01]  /*8620*/  ISETP.GE.AND P0, PT, R52, R213, PT ;  /* 0x000000d53400720c */ /* 0x000fe20003f06270 */
[C---:B------:R-:W-:Y:S01]  /*8630*/  VIADD R40, R46.reuse, 0xffffff81 ;  /* 0xffffff812e287836 */ /* 0x040fe20000000000 */
[----:B------:R-:W-:Y:S01]  /*8640*/  I2FP.F32.U32 R211, R54 ;  /* 0x0000003600d37245 */ /* 0x000fe20000201000 */
[----:B------:R-:W-:Y:S01]  /*8650*/  VIADD R55, R46, 0xffffff89 ;  /* 0xffffff892e377836 */ /* 0x000fe20000000000 */
[----:B------:R-:W-:Y:S01]  /*8660*/  HMMA.16816.F32 R32, R64, R198, R32 ;  /* 0x000000c64020723c */ /* 0x000fe20000001820 */
[----:B------:R-:W-:-:S02]  /*8670*/  FSEL R36, R36, -INF , !P5 ;  /* 0xff80000024247808 */ /* 0x000fc40006800000 */
[C---:B------:R-:W-:Y:S01]  /*8680*/  FFMA.FTZ R52, R211.reuse, UR5, R4 ;  /* 0x00000005d3347c23 */ /* 0x040fe20008010004 */
[----:B------:R-:W-:Y:S01]  /*8690*/  FSEL R4, R38, -INF , !P0 ;  /* 0xff80000026047808 */ /* 0x000fe20004000000 */
[----:B------:R-:W-:Y:S01]  /*86a0*/  FFMA.FTZ R53, R211, UR5, R170 ;  /* 0x00000005d3357c23 */ /* 0x000fe200080100aa */
[----:B------:R-:W-:Y:S02]  /*86b0*/  ISETP.GE.AND P5, PT, R54, R215, PT ;  /* 0x000000d73600720c */ /* 0x000fe40003fa6270 */
[----:B------:R-:W-:Y:S01]  /*86c0*/  HMMA.16816.F32 R28, R192, R198, R28 ;  /* 0x000000c6c01c723c */ /* 0x000fe2000000181c */
[----:B------:R-:W-:Y:S02]  /*86d0*/  FSEL R199, R42, -INF , !P4 ;  /* 0xff8000002ac77808 */ /* 0x000fe40006000000 */
[C---:B------:R-:W-:Y:S02]  /*86e0*/  ISETP.GE.AND P4, PT, R54.reuse, R216, PT ;  /* 0x000000d83600720c */ /* 0x040fe40003f86270 */
[----:B------:R-:W-:-:S02]  /*86f0*/  ISETP.GE.AND P0, PT, R54, R214, PT ;  /* 0x000000d63600720c */ /* 0x000fc40003f06270 */
[----:B------:R-:W-:Y:S01]  /*8700*/  FSEL R52, R52, -INF , !P4 ;  /* 0xff80000034347808 */ /* 0x000fe20006000000 */
[-C--:B---3--:R-:W-:Y:S01]  /*8710*/  HMMA.16816.F32 R24, R192, R48.reuse, R24 ;  /* 0x00000030c018723c */ /* 0x088fe20000001818 */
[----:B------:R-:W-:Y:S01]  /*8720*/  ISETP.GE.AND P4, PT, R54, R213, PT ;  /* 0x000000d53600720c */ /* 0x000fe20003f86270 */
[----:B------:R-:W-:Y:S01]  /*8730*/  FFMA.FTZ R54, R211, UR5, R168 ;  /* 0x00000005d3367c23 */ /* 0x000fe200080100a8 */
[----:B------:R-:W-:Y:S02]  /*8740*/  I2FP.F32.U32 R42, R40 ;  /* 0x00000028002a7245 */ /* 0x000fe40000201000 */
[----:B------:R-:W-:Y:S02]  /*8750*/  FSEL R53, R53, -INF , !P4 ;  /* 0xff80000035357808 */ /* 0x000fe40006000000 */
[----:B------:R-:W-:Y:S01]  /*8760*/  FSEL R54, R54, -INF , !P0 ;  /* 0xff80000036367808 */ /* 0x000fe20004000000 */
[C---:B------:R-:W-:Y:S01]  /*8770*/  HMMA.16816.F32 R188, R64.reuse, R48, R188 ;  /* 0x0000003040bc723c */ /* 0x040fe200000018bc */
[C---:B------:R-:W-:Y:S01]  /*8780*/  FFMA.FTZ R38, R42.reuse, UR5, R41 ;  /* 0x000000052a267c23 */ /* 0x040fe20008010029 */
[----:B------:R-:W-:Y:S01]  /*8790*/  FFMA.FTZ R43, R42, UR5, R43 ;  /* 0x000000052a2b7c23 */ /* 0x000fe2000801002b */
[----:B------:R-:W-:Y:S01]  /*87a0*/  VIADD R48, R46, 0xffffff88 ;  /* 0xffffff882e307836 */ /* 0x000fe20000000000 */
[----:B------:R-:W-:Y:S01]  /*87b0*/  ISETP.GE.AND P0, PT, R40, R216, PT ;  /* 0x000000d82800720c */ /* 0x000fe20003f06270 */
[----:B------:R-:W-:Y:S01]  /*87c0*/  FFMA.FTZ R37, R42, UR5, R37 ;  /* 0x000000052a257c23 */ /* 0x000fe20008010025 */
[----:B------:R-:W-:Y:S01]  /*87d0*/  ISETP.GE.AND P4, PT, R40, R215, PT ;  /* 0x000000d72800720c */ /* 0x000fe20003f86270 */
[----:B------:R-:W-:Y:S01]  /*87e0*/  FFMA.FTZ R39, R42, UR5, R39 ;  /* 0x000000052a277c23 */ /* 0x000fe20008010027 */
[----:B------:R-:W-:Y:S01]  /*87f0*/  FSEL R38, R38, -INF , !P0 ;  /* 0xff80000026267808 */ /* 0x000fe20004000000 */
[----:B------:R-:W-:Y:S01]  /*8800*/  HMMA.16816.F32 R184, R64, R50, R184 ;  /* 0x0000003240b8723c */ /* 0x000fe200000018b8 */
[----:B------:R-:W-:-:S02]  /*8810*/  I2FP.F32.U32 R49, R48 ;  /* 0x0000003000317245 */ /* 0x000fc40000201000 */
[----:B------:R-:W-:Y:S02]  /*8820*/  FSEL R201, R43, -INF , !P4 ;  /* 0xff8000002bc97808 */ /* 0x000fe40006000000 */
[C---:B------:R-:W-:Y:S01]  /*8830*/  ISETP.GE.AND P0, PT, R40.reuse, R214, PT ;  /* 0x000000d62800720c */ /* 0x040fe20003f06270 */
[C---:B------:R-:W-:Y:S01]  /*8840*/  FFMA.FTZ R28, R49.reuse, UR5, R28 ;  /* 0x00000005311c7c23 */ /* 0x040fe2000801001c */
[----:B------:R-:W-:Y:S01]  /*8850*/  ISETP.GE.AND P4, PT, R40, R213, PT ;  /* 0x000000d52800720c */ /* 0x000fe20003f86270 */
[----:B------:R-:W-:Y:S01]  /*8860*/  FFMA.FTZ R30, R49, UR5, R30 ;  /* 0x00000005311e7c23 */ /* 0x000fe2000801001e */
[----:B------:R-:W-:Y:S01]  /*8870*/  FSEL R37, R37, -INF , !P0 ;  /* 0xff80000025257808 */ /* 0x000fe20004000000 */
[----:B------:R-:W-:Y:S01]  /*8880*/  FFMA.FTZ R32, R49, UR5, R32 ;  /* 0x0000000531207c23 */ /* 0x000fe20008010020 */
[----:B------:R-:W-:Y:S01]  /*8890*/  FSEL R41, R39, -INF , !P4 ;  /* 0xff80000027297808 */ /* 0x000fe20006000000 */
[----:B------:R-:W-:Y:S01]  /*88a0*/  FFMA.FTZ R34, R49, UR5, R34 ;  /* 0x0000000531227c23 */ /* 0x000fe20008010022 */
[C---:B------:R-:W-:Y:S01]  /*88b0*/  ISETP.GE.AND P0, PT, R48.reuse, R216, PT ;  /* 0x000000d83000720c */ /* 0x040fe20003f06270 */
[----:B------:R-:W-:Y:S01]  /*88c0*/  HMMA.16816.F32 R20, R192, R50, R20 ;  /* 0x00000032c014723c */ /* 0x000fe20000001814 */
[----:B------:R-:W-:-:S02]  /*88d0*/  ISETP.GE.AND P4, PT, R48, R215, PT ;  /* 0x000000d73000720c */ /* 0x000fc40003f86270 */
[----:B------:R-:W-:Y:S02]  /*88e0*/  FSEL R39, R28, -INF , !P0 ;  /* 0xff8000001c277808 */ /* 0x000fe40004000000 */
[----:B------:R-:W-:Y:S02]  /*88f0*/  I2FP.F32.U32 R42, R55 ;  /* 0x00000037002a7245 */ /* 0x000fe40000201000 */
[----:B------:R-:W-:Y:S01]  /*8900*/  FSEL R43, R30, -INF , !P4 ;  /* 0xff8000001e2b7808 */ /* 0x000fe20006000000 */
[----:B------:R-:W-:Y:S01]  /*8910*/  HMMA.16816.F32 R172, R60, R44, R172 ;  /* 0x0000002c3cac723c */ /* 0x000fe200000018ac */
        /* <DEDUP_REMOVED lines=11> */
[----:B------:R-:W-:Y:S01]  /*89d0*/  HMMA.16816.F32 R8, R192, R56, R8 ;  /* 0x00000038c008723c */ /* 0x000fe20000001808 */
[----:B------:R-:W-:-:S02]  /*89e0*/  FSEL R34, R29, -INF , !P0 ;  /* 0xff8000001d227808 */ /* 0x000fc40004000000 */
[----:B------:R-:W-:Y:S02]  /*89f0*/  FSEL R40, R31, -INF , !P4 ;  /* 0xff8000001f287808 */ /* 0x000fe40006000000 */
[----:B------:R-:W1:Y:S01]  /*8a00*/  LDSM.16.M88.4 R28, [R200+0x8800] ;  /* 0x00880000c81c783b */ /* 0x000e620000000200 */
[----:B------:R-:W-:Y:S01]  /*8a10*/  ISETP.GE.AND P0, PT, R55, R214, PT ;  /* 0x000000d63700720c */ /* 0x000fe20003f06270 */
[----:B------:R-:W-:-:S04]  /*8a20*/  DEPBAR.LE SB0, 0x0 ;  /* 0x000080000000791a */ /* 0x000fc80000000000 */
[----:B------:R-:W-:Y:S01]  /*8a30*/  BAR.SYNC.DEFER_BLOCKING 0x0 ;  /* 0x0000000000007b1d */ /* 0x000fe20000010000 */
[----:B------:R-:W-:Y:S01]  /*8a40*/  ISETP.GE.AND P4, PT, R55, R213, PT ;  /* 0x000000d53700720c */ /* 0x000fe20003f86270 */
[----:B------:R-:W-:Y:S01]  /*8a50*/  HMMA.16816.F32 R172, R64, R56, R172 ;  /* 0x0000003840ac723c */ /* 0x000fe200000018ac */
[----:B------:R-:W-:Y:S01]  /*8a60*/  I2FP.F32.U32 R55, R32 ;  /* 0x0000002000377245 */ /* 0x000fe20000201000 */
[----:B------:R-:W-:Y:S01]  /*8a70*/  VIADD R57, R251, 0x76cf5d0a ;  /* 0x76cf5d0afb397836 */ /* 0x000fe20000000000 */
[----:B------:R-:W-:Y:S01]  /*8a80*/  FSEL R50, R33, -INF , !P0 ;  /* 0xff80000021327808 */ /* 0x000fe20004000000 */
[----:B------:R-:W-:Y:S01]  /*8a90*/  VIADD R33, R46, 0xffffff91 ;  /* 0xffffff912e217836 */ /* 0x000fe20000000000 */
[----:B------:R-:W-:Y:S01]  /*8aa0*/  FSEL R51, R35, -INF , !P4 ;  /* 0xff80000023337808 */ /* 0x000fe20006000000 */
[C---:B------:R-:W-:Y:S01]  /*8ab0*/  FFMA.FTZ R24, R55.reuse, UR5, R24 ;  /* 0x0000000537187c23 */ /* 0x040fe20008010018 */
[C---:B------:R-:W-:Y:S01]  /*8ac0*/  FFMA.FTZ R26, R55.reuse, UR5, R26 ;  /* 0x00000005371a7c23 */ /* 0x040fe2000801001a */
[C---:B------:R-:W-:Y:S01]  /*8ad0*/  ISETP.GE.AND P0, PT, R32.reuse, R216, PT ;  /* 0x000000d82000720c */ /* 0x040fe20003f06270 */
[C---:B------:R-:W-:Y:S01]  /*8ae0*/  FFMA.FTZ R190, R55.reuse, UR5, R190 ;  /* 0x0000000537be7c23 */ /* 0x040fe200080100be */
[----:B------:R-:W-:Y:S01]  /*8af0*/  ISETP.GE.AND P4, PT, R32, R215, PT ;  /* 0x000000d72000720c */ /* 0x000fe20003f86270 */
[----:B------:R-:W-:Y:S01]  /*8b00*/  VIADD R35, R46, 0xffffff98 ;  /* 0xffffff982e237836 */ /* 0x000fe20000000000 */
[----:B------:R-:W-:Y:S01]  /*8b10*/  FSEL R170, R24, -INF , !P0 ;  /* 0xff80000018aa7808 */ /* 0x000fe20004000000 */
[----:B------:R-:W-:Y:S01]  /*8b20*/  FFMA.FTZ R24, R55, UR5, R188 ;  /* 0x0000000537187c23 */ /* 0x000fe200080100bc */
[----:B------:R-:W-:Y:S01]  /*8b30*/  FSEL R26, R26, -INF , !P4 ;  /* 0xff8000001a1a7808 */ /* 0x000fe20006000000 */
[----:B------:R-:W-:Y:S01]  /*8b40*/  VIADD R56, R251, 0x32370b8f ;  /* 0x32370b8ffb387836 */ /* 0x000fe20000000000 */
[----:B------:R-:W-:-:S02]  /*8b50*/  ISETP.GE.AND P0, PT, R32, R214, PT ;  /* 0x000000d62000720c */ /* 0x000fc40003f06270 */
[----:B------:R-:W-:Y:S02]  /*8b60*/  ISETP.GE.AND P4, PT, R32, R213, PT ;  /* 0x000000d52000720c */ /* 0x000fe40003f86270 */
[----:B------:R-:W-:Y:S02]  /*8b70*/  I2FP.F32.U32 R32, R33 ;  /* 0x0000002100207245 */ /* 0x000fe40000201000 */
[----:B------:R-:W-:Y:S02]  /*8b80*/  FSEL R24, R24, -INF , !P0 ;  /* 0xff80000018187808 */ /* 0x000fe40004000000 */
[C---:B------:R-:W-:Y:S01]  /*8b90*/  ISETP.GE.AND P0, PT, R33.reuse, R216, PT ;  /* 0x000000d82100720c */ /* 0x040fe20003f06270 */
[C---:B------:R-:W-:Y:S01]  /*8ba0*/  FFMA.FTZ R202, R32.reuse, UR5, R25 ;  /* 0x0000000520ca7c23 */ /* 0x040fe20008010019 */
[----:B------:R-:W-:Y:S01]  /*8bb0*/  FFMA.FTZ R27, R32, UR5, R27 ;  /* 0x00000005201b7c23 */ /* 0x000fe2000801001b */
[----:B------:R-:W-:Y:S01]  /*8bc0*/  FSEL R25, R190, -INF , !P4 ;  /* 0xff800000be197808 */ /* 0x000fe20006000000 */
[----:B------:R-:W-:Y:S01]  /*8bd0*/  FFMA.FTZ R189, R32, UR5, R189 ;  /* 0x0000000520bd7c23 */ /* 0x000fe200080100bd */
[----:B------:R-:W-:-:S02]  /*8be0*/  ISETP.GE.AND P4, PT, R33, R215, PT ;  /* 0x000000d72100720c */ /* 0x000fc40003f86270 */
[----:B------:R-:W-:Y:S01]  /*8bf0*/  FSEL R202, R202, -INF , !P0 ;  /* 0xff800000caca7808 */ /* 0x000fe20004000000 */
[-C--:B-1----:R-:W-:Y:S01]  /*8c00*/  HMMA.16816.F32 R16, R192, R28.reuse, R16 ;  /* 0x0000001cc010723c */ /* 0x082fe20000001810 */
[----:B------:R-:W-:Y:S01]  /*8c10*/  FSEL R188, R27, -INF , !P4 ;  /* 0xff8000001bbc7808 */ /* 0x000fe20006000000 */
[----:B------:R-:W-:Y:S01]  /*8c20*/  FFMA.FTZ R27, R32, UR5, R191 ;  /* 0x00000005201b7c23 */ /* 0x000fe200080100bf */
[C---:B------:R-:W-:Y:S01]  /*8c30*/  ISETP.GE.AND P0, PT, R33.reuse, R214, PT ;  /* 0x000000d62100720c */ /* 0x040fe20003f06270 */
[----:B------:R-:W-:Y:S01]  /*8c40*/  VIADD R32, R46, 0xffffff99 ;  /* 0xffffff992e207836 */ /* 0x000fe20000000000 */
[----:B------:R-:W-:Y:S02]  /*8c50*/  ISETP.GE.AND P4, PT, R33, R213, PT ;  /* 0x000000d52100720c */ /* 0x000fe40003f86270 */
[----:B------:R-:W-:Y:S01]  /*8c60*/  I2FP.F32.U32 R33, R35 ;  /* 0x0000002300217245 */ /* 0x000fe20000201000 */
[----:B------:R-:W-:Y:S01]  /*8c70*/  HMMA.16816.F32 R180, R64, R28, R180 ;  /* 0x0000001c40b4723c */ /* 0x000fe200000018b4 */
[----:B------:R-:W-:-:S02]  /*8c80*/  FSEL R27, R27, -INF , !P4 ;  /* 0xff8000001b1b7808 */ /* 0x000fc40006000000 */
[----:B------:R-:W-:Y:S01]  /*8c90*/  FSEL R203, R189, -INF , !P0 ;  /* 0xff800000bdcb7808 */ /* 0x000fe20004000000 */
[C---:B------:R-:W-:Y:S01]  /*8ca0*/  FFMA.FTZ R22, R33.reuse, UR5, R22 ;  /* 0x0000000521167c23 */ /* 0x040fe20008010016 */
[----:B------:R-:W-:Y:S01]  /*8cb0*/  FFMA.FTZ R20, R33, UR5, R20 ;  /* 0x0000000521147c23 */ /* 0x000fe20008010014 */
[----:B------:R-:W-:Y:S01]  /*8cc0*/  ISETP.GE.AND P4, PT, R35, R215, PT ;  /* 0x000000d72300720c */ /* 0x000fe20003f86270 */
[----:B------:R-:W-:Y:S01]  /*8cd0*/  FFMA.FTZ R186, R33, UR5, R186 ;  /* 0x0000000521ba7c23 */ /* 0x000fe200080100ba */
[----:B------:R-:W-:Y:S01]  /*8ce0*/  ISETP.GE.AND P0, PT, R35, R216, PT ;  /* 0x000000d82300720c */ /* 0x000fe20003f06270 */
[----:B------:R-:W-:Y:S01]  /*8cf0*/  HMMA.16816.F32 R12, R192, R30, R12 ;  /* 0x0000001ec00c723c */ /* 0x000fe2000000180c */
[----:B------:R-:W-:Y:S01]  /*8d00*/  FSEL R191, R22, -INF , !P4 ;  /* 0xff80000016bf7808 */ /* 0x000fe20006000000 */
[----:B------:R-:W-:Y:S01]  /*8d10*/  FFMA.FTZ R22, R33, UR5, R184 ;  /* 0x0000000521167c23 */ /* 0x000fe200080100b8 */
[----:B------:R-:W-:Y:S01]  /*8d20*/  FSEL R20, R20, -INF , !P0 ;  /* 0xff80000014147808 */ /* 0x000fe20004000000 */
[----:B------:R-:W-:Y:S01]  /*8d30*/  VIADD R184, R251, 0xed9eba14 ;  /* 0xed9eba14fbb87836 */ /* 0x000fe20000000000 */
[----:B------:R-:W-:-:S02]  /*8d40*/  I2FP.F32.U32 R42, R32 ;  /* 0x00000020002a7245 */ /* 0x000fc40000201000 */
[C---:B------:R-:W-:Y:S01]  /*8d50*/  ISETP.GE.AND P0, PT, R35.reuse, R214, PT ;  /* 0x000000d62300720c */ /* 0x040fe20003f06270 */
[----:B------:R-:W-:Y:S01]  /*8d60*/  HMMA.16816.F32 R176, R64, R30, R176 ;  /* 0x0000001e40b0723c */ /* 0x000fe200000018b0 */
[----:B------:R-:W-:Y:S01]  /*8d70*/  ISETP.GE.AND P4, PT, R35, R213, PT ;  /* 0x000000d52300720c */ /* 0x000fe20003f86270 */
[----:B------:R-:W-:Y:S01]  /*8d80*/  FFMA.FTZ R28, R42, UR5, R21 ;  /* 0x000000052a1c7c23 */ /* 0x000fe20008010015 */
[----:B------:R-:W-:Y:S01]  /*8d90*/  FSEL R22, R22, -INF , !P0 ;  /* 0xff80000016167808 */ /* 0x000fe20004000000 */
[----:B------:R-:W-:Y:S01]  /*8da0*/  VIADD R35, R46, 0xffffffa0 ;  /* 0xffffffa02e237836 */ /* 0x000fe20000000000 */
[----:B------:R-:W-:Y:S01]  /*8db0*/  ISETP.GE.AND P0, PT, R32, R216, PT ;  /* 0x000000d82000720c */ /* 0x000fe20003f06270 */
[----:B------:R-:W-:Y:S01]  /*8dc0*/  FFMA.FTZ R21, R42, UR5, R23 ;  /* 0x000000052a157c23 */ /* 0x000fe20008010017 */
[----:B------:R-:W-:Y:S01]  /*8dd0*/  FSEL R23, R186, -INF , !P4 ;  /* 0xff800000ba177808 */ /* 0x000fe20006000000 */
[----:B------:R-:W-:Y:S01]  /*8de0*/  FFMA.FTZ R185, R42, UR5, R185 ;  /* 0x000000052ab97c23 */ /* 0x000fe200080100b9 */
[----:B------:R-:W-:Y:S01]  /*8df0*/  ISETP.GE.AND P4, PT, R32, R215, PT ;  /* 0x000000d72000720c */ /* 0x000fe20003f86270 */
[----:B------:R-:W-:Y:S01]  /*8e00*/  FFMA.FTZ R187, R42, UR5, R187 ;  /* 0x000000052abb7c23 */ /* 0x000fe200080100bb */
[----:B------:R-:W-:-:S02]  /*8e10*/  FSEL R226, R28, -INF , !P0 ;  /* 0xff8000001ce27808 */ /* 0x000fc40004000000 */
[----:B------:R-:W-:Y:S02]  /*8e20*/  I2FP.F32.U32 R33, R35 ;  /* 0x0000002300217245 */ /* 0x000fe40000201000 */
[C---:B------:R-:W-:Y:S02]  /*8e30*/  ISETP.GE.AND P0, PT, R32.reuse, R214, PT ;  /* 0x000000d62000720c */ /* 0x040fe40003f06270 */
[----:B------:R-:W-:Y:S01]  /*8e40*/  FSEL R21, R21, -INF , !P4 ;  /* 0xff80000015157808 */ /* 0x000fe20006000000 */
[----:B------:R-:W-:Y:S01]  /*8e50*/  FFMA.FTZ R16, R33, UR5, R16 ;  /* 0x0000000521107c23 */ /* 0x000fe20008010010 */
[----:B------:R-:W-:Y:S01]  /*8e60*/  ISETP.GE.AND P4, PT, R32, R213, PT ;  /* 0x000000d52000720c */ /* 0x000fe20003f86270 */
[----:B------:R-:W-:Y:S01]  /*8e70*/  VIADD R32, R46, 0xffffffa1 ;  /* 0xffffffa12e207836 */ /* 0x000fe20000000000 */
[----:B------:R-:W-:Y:S01]  /*8e80*/  FSEL R210, R185, -INF , !P0 ;  /* 0xff800000b9d27808 */ /* 0x000fe20004000000 */
[----:B------:R-:W-:Y:S01]  /*8e90*/  FFMA.FTZ R18, R33, UR5, R18 ;  /* 0x0000000521127c23 */ /* 0x000fe20008010012 */
[----:B------:R-:W-:Y:S01]  /*8ea0*/  ISETP.GE.AND P0, PT, R35, R216, PT ;  /* 0x000000d82300720c */ /* 0x000fe20003f06270 */
[----:B------:R-:W-:Y:S01]  /*8eb0*/  FFMA.FTZ R180, R33, UR5, R180 ;  /* 0x0000000521b47c23 */ /* 0x000fe200080100b4 */
[----:B------:R-:W-:Y:S01]  /*8ec0*/  FSEL R208, R187, -INF , !P4 ;  /* 0xff800000bbd07808 */ /* 0x000fe20006000000 */
[----:B------:R-:W-:Y:S01]  /*8ed0*/  FFMA.FTZ R30, R33, UR5, R182 ;  /* 0x00000005211e7c23 */ /* 0x000fe200080100b6 */
[----:B------:R-:W-:Y:S01]  /*8ee0*/  ISETP.GE.AND P4, PT, R35, R215, PT ;  /* 0x000000d72300720c */ /* 0x000fe20003f86270 */
[----:B------:R-:W-:Y:S01]  /*8ef0*/  VIADD R182, R251, 0xa9066899 ;  /* 0xa9066899fbb67836 */ /* 0x000fe20000000000 */
        /* <DEDUP_REMOVED lines=19> */
[C---:B------:R-:W-:Y:S01]  /*9030*/  FFMA.FTZ R12, R17.reuse, UR5, R12 ;  /* 0x00000005110c7c23 */ /* 0x040fe2000801000c */
[----:B------:R-:W-:Y:S01]  /*9040*/  ISETP.GE.AND P4, PT, R32, R213, PT ;  /* 0x000000d52000720c */ /* 0x000fe20003f86270 */
[C---:B------:R-:W-:Y:S01]  /*9050*/  FFMA.FTZ R14, R17.reuse, UR5, R14 ;  /* 0x00000005110e7c23 */ /* 0x040fe2000801000e */
[----:B------:R-:W-:Y:S01]  /*9060*/  FSEL R58, R58, -INF , !P0 ;  /* 0xff8000003a3a7808 */ /* 0x000fe20004000000 */
[C---:B------:R-:W-:Y:S01]  /*9070*/  FFMA.FTZ R62, R17.reuse, UR5, R178 ;  /* 0x00000005113e7c23 */ /* 0x040fe200080100b2 */
[----:B------:R-:W-:Y:S01]  /*9080*/  ISETP.GE.AND P0, PT, R18, R216, PT ;  /* 0x000000d81200720c */ /* 0x000fe20003f06270 */
[----:B------:R-:W-:Y:S01]  /*9090*/  FFMA.FTZ R168, R17, UR5, R176 ;  /* 0x0000000511a87c23 */ /* 0x000fe200080100b0 */
[----:B------:R-:W-:-:S02]  /*90a0*/  FSEL R61, R61, -INF , !P4 ;  /* 0xff8000003d3d7808 */ /* 0x000fc40006000000 */
[----:B------:R-:W-:Y:S02]  /*90b0*/  ISETP.GE.AND P4, PT, R18, R215, PT ;  /* 0x000000d71200720c */ /* 0x000fe40003f86270 */
[----:B------:R-:W-:Y:S02]  /*90c0*/  FSEL R60, R12, -INF , !P0 ;  /* 0xff8000000c3c7808 */ /* 0x000fe40004000000 */
[----:B------:R-:W-:Y:S02]  /*90d0*/  I2FP.F32.U32 R12, R16 ;  /* 0x00000010000c7245 */ /* 0x000fe40000201000 */
[----:B------:R-:W-:Y:S01]  /*90e0*/  FSEL R63, R14, -INF , !P4 ;  /* 0xff8000000e3f7808 */ /* 0x000fe20006000000 */
[----:B------:R-:W-:Y:S01]  /*90f0*/  VIADD R14, R46, 0xffffffb1 ;  /* 0xffffffb12e0e7836 */ /* 0x000fe20000000000 */
[----:B------:R-:W-:Y:S01]  /*9100*/  ISETP.GE.AND P4, PT, R18, R213, PT ;  /* 0x000000d51200720c */ /* 0x000fe20003f86270 */
[----:B------:R-:W-:Y:S01]  /*9110*/  FFMA.FTZ R15, R12, UR5, R15 ;  /* 0x000000050c0f7c23 */ /* 0x000fe2000801000f */
[----:B------:R-:W-:Y:S01]  /*9120*/  ISETP.GE.AND P0, PT, R18, R214, PT ;  /* 0x000000d61200720c */ /* 0x000fe20003f06270 */
[----:B------:R-:W-:Y:S01]  /*9130*/  FFMA.FTZ R13, R12, UR5, R13 ;  /* 0x000000050c0d7c23 */ /* 0x000fe2000801000d */
[----:B------:R-:W-:Y:S01]  /*9140*/  FSEL R62, R62, -INF , !P4 ;  /* 0xff8000003e3e7808 */ /* 0x000fe20006000000 */
[----:B------:R-:W-:Y:S01]  /*9150*/  FFMA.FTZ R65, R12, UR5, R177 ;  /* 0x000000050c417c23 */ /* 0x000fe200080100b1 */
[----:B------:R-:W-:Y:S01]  /*9160*/  ISETP.GE.AND P4, PT, R16, R215, PT ;  /* 0x000000d71000720c */ /* 0x000fe20003f86270 */
[----:B------:R-:W-:Y:S01]  /*9170*/  FFMA.FTZ R67, R12, UR5, R179 ;  /* 0x000000050c437c23 */ /* 0x000fe200080100b3 */
[----:B------:R-:W-:-:S02]  /*9180*/  LOP3.LUT R194, R251, UR13, R249, 0x96, !PT ;  /* 0x0000000dfbc27c12 */ /* 0x000fc4000f8e96f9 */
[----:B------:R-:W-:Y:S01]  /*9190*/  FSEL R181, R15, -INF , !P4 ;  /* 0xff8000000fb57808 */ /* 0x000fe20006000000 */
[----:B------:R-:W-:Y:S01]  /*91a0*/  VIADD R15, R46, 0xffffffb0 ;  /* 0xffffffb02e0f7836 */ /* 0x000fe20000000000 */
[----:B------:R-:W-:Y:S01]  /*91b0*/  FSEL R168, R168, -INF , !P0 ;  /* 0xff800000a8a87808 */ /* 0x000fe20004000000 */
[----:B------:R-:W-:Y:S01]  /*91c0*/  IMAD.WIDE.U32 R194, R194, -0x326172a9, RZ ;  /* 0xcd9e8d57c2c27825 */ /* 0x000fe200078e00ff */
[----:B------:R-:W-:Y:S02]  /*91d0*/  ISETP.GE.AND P0, PT, R16, R216, PT ;  /* 0x000000d81000720c */ /* 0x000fe40003f06270 */
[----:B------:R-:W-:Y:S01]  /*91e0*/  I2FP.F32.U32 R17, R15 ;  /* 0x0000000f00117245 */ /* 0x000fe20000201000 */
[----:B------:R-:W-:Y:S01]  /*91f0*/  VIADD R46, R46, 0xffffffb9 ;  /* 0xffffffb92e2e7836 */ /* 0x000fe20000000000 */
[----:B------:R-:W-:Y:S02]  /*9200*/  FSEL R183, R13, -INF , !P0 ;  /* 0xff8000000db77808 */ /* 0x000fe40004000000 */
[C---:B------:R-:W-:Y:S01]  /*9210*/  ISETP.GE.AND P0, PT, R16.reuse, R214, PT ;  /* 0x000000d61000720c */ /* 0x040fe20003f06270 */
[C---:B------:R-:W-:Y:S01]  /*9220*/  FFMA.FTZ R176, R17.reuse, UR5, R8 ;  /* 0x0000000511b07c23 */ /* 0x040fe20008010008 */
[----:B------:R-:W-:Y:S01]  /*9230*/  ISETP.GE.AND P4, PT, R16, R213, PT ;  /* 0x000000d51000720c */ /* 0x000fe20003f86270 */
[----:B------:R-:W-:Y:S01]  /*9240*/  FFMA.FTZ R10, R17, UR5, R10 ;  /* 0x00000005110a7c23 */ /* 0x000fe2000801000a */
[----:B------:R-:W-:Y:S01]  /*9250*/  LOP3.LUT R8, R207, R222, R195, 0x96, !PT ;  /* 0x000000decf087212 */ /* 0x000fe200078e96c3 */
[----:B------:R-:W-:Y:S01]  /*9260*/  FFMA.FTZ R172, R17, UR5, R172 ;  /* 0x0000000511ac7c23 */ /* 0x000fe200080100ac */
[----:B------:R-:W-:Y:S01]  /*9270*/  FSEL R65, R65, -INF , !P0 ;  /* 0xff80000041417808 */ /* 0x000fe20004000000 */
[----:B------:R-:W-:Y:S01]  /*9280*/  FFMA.FTZ R174, R17, UR5, R174 ;  /* 0x0000000511ae7c23 */ /* 0x000fe200080100ae */
[----:B------:R-:W-:Y:S01]  /*9290*/  LOP3.LUT R12, R209, R194, R237, 0x96, !PT ;  /* 0x000000c2d10c7212 */ /* 0x000fe200078e96ed */
[----:B------:R-:W-:Y:S01]  /*92a0*/  IMAD.WIDE.U32 R18, R8, -0x2daee0ad, RZ ;  /* 0xd2511f5308127825 */ /* 0x000fe200078e00ff */
[----:B------:R-:W-:-:S02]  /*92b0*/  ISETP.GE.AND P0, PT, R15, R216, PT ;  /* 0x000000d80f00720c */ /* 0x000fc40003f06270 */
[----:B------:R-:W-:Y:S01]  /*92c0*/  FSEL R67, R67, -INF , !P4 ;  /* 0xff80000043437808 */ /* 0x000fe20006000000 */
[----:B------:R-:W-:Y:S01]  /*92d0*/  IMAD.WIDE.U32 R12, R12, -0x2daee0ad, RZ ;  /* 0xd2511f530c0c7825 */ /* 0x000fe200078e00ff */
[C---:B------:R-:W-:Y:S02]  /*92e0*/  ISETP.GE.AND P4, PT, R15.reuse, R215, PT ;  /* 0x000000d70f00720c */ /* 0x040fe40003f86270 */
[----:B------:R-:W-:Y:S02]  /*92f0*/  FSEL R176, R176, -INF , !P0 ;  /* 0xff800000b0b07808 */ /* 0x000fe40004000000 */
[----:B------:R-:W-:Y:S02]  /*9300*/  I2FP.F32.U32 R8, R14 ;  /* 0x0000000e00087245 */ /* 0x000fe40000201000 */
[C---:B------:R-:W-:Y:S02]  /*9310*/  ISETP.GE.AND P0, PT, R15.reuse, R214, PT ;  /* 0x000000d60f00720c */ /* 0x040fe40003f06270 */
[----:B------:R-:W-:Y:S01]  /*9320*/  FSEL R32, R10, -INF , !P4 ;  /* 0xff8000000a207808 */ /* 0x000fe20006000000 */
[C---:B------:R-:W-:Y:S01]  /*9330*/  FFMA.FTZ R9, R8.reuse, UR5, R9 ;  /* 0x0000000508097c23 */ /* 0x040fe20008010009 */
[----:B------:R-:W-:Y:S01]  /*9340*/  ISETP.GE.AND P4, PT, R15, R213, PT ;  /* 0x000000d50f00720c */ /* 0x000fe20003f86270 */
[C---:B------:R-:W-:Y:S01]  /*9350*/  FFMA.FTZ R11, R8.reuse, UR5, R11 ;  /* 0x00000005080b7c23 */ /* 0x040fe2000801000b */
[----:B------:R-:W-:Y:S01]  /*9360*/  LOP3.LUT R15, R57, R242, R19, 0x96, !PT ;  /* 0x000000f2390f7212 */ /* 0x000fe200078e9613 */
[----:B------:R-:W-:Y:S01]  /*9370*/  FFMA.FTZ R173, R8, UR5, R173 ;  /* 0x0000000508ad7c23 */ /* 0x000fe200080100ad */
[----:B------:R-:W-:Y:S01]  /*9380*/  LOP3.LUT R10, R56, R18, R13, 0x96, !PT ;  /* 0x00000012380a7212 */ /* 0x000fe200078e960d */
[----:B------:R-:W-:Y:S01]  /*9390*/  FFMA.FTZ R175, R8, UR5, R175 ;  /* 0x0000000508af7c23 */ /* 0x000fe200080100af */
[----:B------:R-:W-:Y:S01]  /*93a0*/  FSEL R180, R172, -INF , !P0 ;  /* 0xff800000acb47808 */ /* 0x000fe20004000000 */
[----:B------:R-:W-:Y:S01]  /*93b0*/  IMAD.WIDE.U32 R16, R15, -0x326172a9, RZ ;  /* 0xcd9e8d570f107825 */ /* 0x000fe200078e00ff */
[----:B------:R-:W-:-:S02]  /*93c0*/  ISETP.GE.AND P0, PT, R14, R216, PT ;  /* 0x000000d80e00720c */ /* 0x000fc40003f06270 */
[----:B------:R-:W-:Y:S01]  /*93d0*/  FSEL R179, R174, -INF , !P4 ;  /* 0xff800000aeb37808 */ /* 0x000fe20006000000 */
[----:B------:R-:W-:Y:S01]  /*93e0*/  IMAD.WIDE.U32 R196, R10, -0x326172a9, RZ ;  /* 0xcd9e8d570ac47825 */ /* 0x000fe200078e00ff */
[C---:B------:R-:W-:Y:S02]  /*93f0*/  ISETP.GE.AND P4, PT, R14.reuse, R215, PT ;  /* 0x000000d70e00720c */ /* 0x040fe40003f86270 */
[----:B------:R-:W-:Y:S02]  /*9400*/  FSEL R185, R9, -INF , !P0 ;  /* 0xff80000009b97808 */ /* 0x000fe40004000000 */
[----:B------:R-:W-:Y:S01]  /*9410*/  I2FP.F32.U32 R8, R46 ;  /* 0x0000002e00087245 */ /* 0x000fe20000201000 */
[----:B------:R1:W-:Y:S01]  /*9420*/  STL.64 [R1+0x10], R196 ;  /* 0x000010c401007387 */ /* 0x0003e20000100a00 */
[----:B------:R-:W-:Y:S02]  /*9430*/  ISETP.GE.AND P0, PT, R14, R214, PT ;  /* 0x000000d60e00720c */ /* 0x000fe40003f06270 */
[----:B------:R-:W-:Y:S01]  /*9440*/  FSEL R33, R11, -INF , !P4 ;  /* 0xff8000000b217808 */ /* 0x000fe20006000000 */
[----:B------:R-:W-:Y:S01]  /*9450*/  FFMA.FTZ R5, R8, UR5, R5 ;  /* 0x0000000508057c23 */ /* 0x000fe20008010005 */
[----:B------:R-:W-:Y:S01]  /*9460*/  ISETP.GE.AND P4, PT, R14, R213, PT ;  /* 0x000000d50e00720c */ /* 0x000fe20003f86270 */
[----:B------:R-:W-:Y:S01]  /*9470*/  FFMA.FTZ R169, R8, UR5, R169 ;  /* 0x0000000508a97c23 */ /* 0x000fe200080100a9 */
[----:B------:R-:W-:-:S02]  /*9480*/  LOP3.LUT R14, R205, R236, R17, 0x96, !PT ;  /* 0x000000eccd0e7212 */ /* 0x000fc400078e9611 */
[----:B------:R-:W-:Y:S02]  /*9490*/  LOP3.LUT R172, R204, R16, R197, 0x96, !PT ;  /* 0x00000010ccac7212 */ /* 0x000fe400078e96c5 */
[----:B------:R-:W-:Y:S01]  /*94a0*/  FSEL R187, R173, -INF , !P0 ;  /* 0xff800000adbb7808 */ /* 0x000fe20004000000 */
[----:B------:R-:W-:Y:S01]  /*94b0*/  IMAD.WIDE.U32 R14, R14, -0x2daee0ad, RZ ;  /* 0xd2511f530e0e7825 */ /* 0x000fe200078e00ff */
[----:B------:R-:W-:Y:S02]  /*94c0*/  ISETP.GE.AND P0, PT, R46, R216, PT ;  /* 0x000000d82e00720c */ /* 0x000fe40003f06270 */
[----:B------:R-:W-:Y:S01]  /*94d0*/  FSEL R186, R175, -INF , !P4 ;  /* 0xff800000afba7808 */ /* 0x000fe20006000000 */
[----:B------:R-:W-:Y:S01]  /*94e0*/  IMAD.WIDE.U32 R172, R172, -0x2daee0ad, RZ ;  /* 0xd2511f53acac7825 */ /* 0x000fe200078e00ff */
[----:B------:R-:W-:Y:S02]  /*94f0*/  FSEL R189, R5, -INF , !P0 ;  /* 0xff80000005bd7808 */ /* 0x000fe40004000000 */
[----:B------:R-:W-:-:S02]  /*9500*/  ISETP.GE.AND P0, PT, R46, R214, PT ;  /* 0x000000d62e00720c */ /* 0x000fc40003f06270 */
[----:B------:R-:W-:Y:S02]  /*9510*/  ISETP.GE.AND P4, PT, R46, R215, PT ;  /* 0x000000d72e00720c */ /* 0x000fe40003f86270 */
[----:B------:R-:W-:Y:S02]  /*9520*/  LOP3.LUT R5, R182, R14, R173, 0x96, !PT ;  /* 0x0000000eb6057212 */ /* 0x000fe400078e96ad */
[----:B-1----:R-:W-:Y:S01]  /*9530*/  FSEL R197, R169, -INF , !P0 ;  /* 0xff800000a9c57808 */ /* 0x002fe20004000000 */
[----:B------:R-:W-:Y:S08]  /*9540*/  BRA.U !UP1, `(.L_x_573) ;  /* 0x0000000509147547 */ /* 0x000ff0000b800000 */
[----:B------:R-:W-:Y:S01]  /*9550*/  UIADD3 UR13, UPT, UPT, UR19, -0x3, URZ ;  /* 0xfffffffd130d7890 */ /* 0x000fe2000fffe0ff */
[----:B------:R-:W-:Y:S01]  /*9560*/  IMAD.U32 R18, RZ, RZ, UR29 ;  /* 0x0000001dff127e24 */ /* 0x000fe2000f8e00ff */
[----:B------:R-:W-:Y:S01]  /*9570*/  VOTEU.ALL UP0, P2 ;  /* 0x0000000000ff7886 */ /* 0x000fe20001000000 */
[----:B------:R-:W-:Y:S01]  /*9580*/  IMAD.U32 R19, RZ, RZ, UR28 ;  /* 0x0000001cff137e24 */ /* 0x000fe2000f8e00ff */
[----:B------:R-:W-:Y:S02]  /*9590*/  UIMAD.WIDE.U32 UR22, UR15, UR13, URZ ;  /* 0x0000000d0f1672a5 */ /* 0x000fe4000f8e00ff */
[----:B------:R-:W-:-:S04]  /*95a0*/  UIMAD UR16, UR14, UR13, URZ ;  /* 0x0000000d0e1072a4 */ /* 0x000fc8000f8e02ff */
[----:B------:R-:W-:Y:S01]  /*95b0*/  UIADD3 UR14, UPT, UPT, UR23, UR16, URZ ;  /* 0x00000010170e7290 */ /* 0x000fe2000fffe0ff */
[----:B------:R-:W-:Y:S01]  /*95c0*/  IMAD.U32 R9, RZ, RZ, UR22 ;  /* 0x00000016ff097e24 */ /* 0x000fe2000f8e00ff */
[----:B------:R-:W-:Y:S01]  /*95d0*/  @!UP0 UIADD3 UR17, UPT, UPT, UR16, UR23, URZ ;  /* 0x0000001710118290 */ /* 0x000fe2000fffe0ff */
[----:B------:R-:W-:Y:S01]  /*95e0*/  IMAD.U32 R11, RZ, RZ, UR22 ;  /* 0x00000016ff0b7e24 */ /* 0x000fe2000f8e00ff */
[----:B------:R-:W-:Y:S02]  /*95f0*/  VOTEU.ALL UP0, P1 ;  /* 0x0000000000ff7886 */ /* 0x000fe40000800000 */
[----:B------:R-:W-:Y:S01]  /*9600*/  IMAD.U32 R10, RZ, RZ, UR14 ;  /* 0x0000000eff0a7e24 */ /* 0x000fe2000f8e00ff */
[----:B------:R-:W-:Y:S02]  /*9610*/  @!P3 LEA R16, P0, R9, R234, 0x1 ;  /* 0x000000ea0910b211 */ /* 0x000fe400078008ff */
[----:B------:R-:W-:Y:S02]  /*9620*/  @!UP0 UIADD3 UR14, UPT, UPT, UR16, UR23, URZ ;  /* 0x00000017100e8290 */ /* 0x000fe4000fffe0ff */
[----:B------:R-:W-:-:S02]  /*9630*/  @!P3 LEA.HI.X R17, R11, R233, R10, 0x1, P0 ;  /* 0x000000e90b11b211 */ /* 0x000fc400000f0c0a */
[CC--:B------:R-:W-:Y:S02]  /*9640*/  @!P2 LEA R174, P0, R9.reuse, R234.reuse, 0x1 ;  /* 0x000000ea09aea211 */ /* 0x0c0fe400078008ff */
[----:B------:R-:W-:Y:S01]  /*9650*/  MOV R10, UR17 ;  /* 0x00000011000a7c02 */ /* 0x000fe20008000f00 */
[----:B------:R-:W-:Y:S01]  /*9660*/  @!PT LDS RZ, [RZ] ;  /* 0x00000000fffff984 */ /* 0x000fe20000000800 */
[----:B------:R-:W-:Y:S01]  /*9670*/  @!PT LDS RZ, [RZ] ;  /* 0x00000000fffff984 */ /* 0x000fe20000000800 */
[----:B------:R-:W-:Y:S01]  /*9680*/  @!PT LDS RZ, [RZ] ;  /* 0x00000000fffff984 */ /* 0x000fe20000000800 */
[----:B------:R1:W-:Y:S03]  /*9690*/  @!P3 LDGSTS.E.BYPASS.LTC128B.128 [R235+0x6000], desc[UR20][R16.64] ;  /* 0x0600000010ebbfae */ /* 0x0003e6000b981a14 */
[-C--:B------:R-:W-:Y:S01]  /*96a0*/  @!P2 LEA.HI.X R175, R9, R233.reuse, R10, 0x1, P0 ;  /* 0x000000e909afa211 */ /* 0x080fe200000f0c0a */
[----:B------:R-:W-:Y:S01]  /*96b0*/  IMAD.U32 R10, RZ, RZ, UR14 ;  /* 0x0000000eff0a7e24 */ /* 0x000fe2000f8e00ff */
[----:B------:R-:W-:Y:S01]  /*96c0*/  @!P1 LEA R44, P0, R11, R234, 0x1 ;  /* 0x000000ea0b2c9211 */ /* 0x000fe200078008ff */
[----:B------:R2:W-:Y:S03]  /*96d0*/  @P3 STS.128 [R235+0x6000], RZ ;  /* 0x006000ffeb003388 */ /* 0x0005e60000000c00 */
[----:B------:R-:W-:Y:S01]  /*96e0*/  @!P1 LEA.HI.X R45, R9, R233, R10, 0x1, P0 ;  /* 0x000000e9092d9211 */ /* 0x000fe200000f0c0a */
[----:B------:R-:W-:Y:S01]  /*96f0*/  @!PT LDS RZ, [RZ] ;  /* 0x00000000fffff984 */ /* 0x000fe20000000800 */
[----:B------:R-:W-:Y:S01]  /*9700*/  @!PT LDS RZ, [RZ] ;  /* 0x00000000fffff984 */ /* 0x000fe20000000800 */
[----:B------:R-:W-:Y:S01]  /*9710*/  @!PT LDS RZ, [RZ] ;  /* 0x00000000fffff984 */ /* 0x000fe20000000800 */
[----:B------:R3:W-:Y:S01]  /*9720*/  @!P2 LDGSTS.E.BYPASS.LTC128B.128 [R235+0x7000], desc[UR20][R174.64+0x40] ;  /* 0x07000040aeebafae */ /* 0x0007e2000b981a14 */
[----:B------:R-:W-:-:S03]  /*9730*/  MOV R9, UR15 ;  /* 0x0000000f00097c02 */ /* 0x000fc60008000f00 */
[----:B------:R2:W-:Y:S02]  /*9740*/  @P2 STS.128 [R235+0x7000], RZ ;  /* 0x007000ffeb002388 */ /* 0x0005e40000000c00 */
[----:B------:R-:W-:Y:S02]  /*9750*/  @!P3 IMAD.WIDE.U32 R18, R9, UR13, R18 ;  /* 0x0000000d0912bc25 */ /* 0x000fe4000f8e0012 */
[----:B------:R-:W-:Y:S01]  /*9760*/  @!PT LDS RZ, [RZ] ;  /* 0x00000000fffff984 */ /* 0x000fe20000000800 */
[----:B------:R-:W-:Y:S01]  /*9770*/  @!PT LDS RZ, [RZ] ;  /* 0x00000000fffff984 */ /* 0x000fe20000000800 */
[----:B------:R-:W-:Y:S01]  /*9780*/  @!PT LDS RZ, [RZ] ;  /* 0x00000000fffff984 */ /* 0x000fe20000000800 */
[----:B------:R4:W-:Y:S02]  /*9790*/  @!P1 LDGSTS.E.BYPASS.LTC128B.128 [R235+0x8000], desc[UR20][R44.64+0x80] ;  /* 0x080000802ceb9fae */ /* 0x0009e4000b981a14 */
[----:B------:R-:W-:Y:S02]  /*97a0*/  @!P3 VIADD R10, R19, UR16 ;  /* 0x00000010130abc36 */ /* 0x000fe40008000000 */
[----:B------:R-:W-:Y:S01]  /*97b0*/  IMAD.U32 R19, RZ, RZ, UR28 ;  /* 0x0000001cff137e24 */ /* 0x000fe2000f8e00ff */
[----:B------:R2:W-:Y:S01]  /*97c0*/  @P1 STS.128 [R235+0x8000], RZ ;  /* 0x008000ffeb001388 */ /* 0x0005e20000000c00 */
[----:B-1----:R-:W-:-:S04]  /*97d0*/  @!P3 LEA R16, P0, R18, R234, 0x1 ;  /* 0x000000ea1210b211 */ /* 0x002fc800078008ff */
[----:B------:R-:W-:Y:S01]  /*97e0*/  @!P3 LEA.HI.X R17, R18, R233, R10, 0x1, P0 ;  /* 0x000000e91211b211 */ /* 0x000fe200000f0c0a */
[----:B------:R-:W-:-:S04]  /*97f0*/  IMAD.U32 R18, RZ, RZ, UR29 ;  /* 0x0000001dff127e24 */ /* 0x000fc8000f8e00ff */
[C---:B------:R-:W-:Y:S01]  /*9800*/  @!P1 IMAD.WIDE.U32 R18, R9.reuse, UR13, R18 ;  /* 0x0000000d09129c25 */ /* 0x040fe2000f8e0012 */
[----:B---3--:R-:W-:Y:S01]  /*9810*/  MOV R175, UR28 ;  /* 0x0000001c00af7c02 */ /* 0x008fe20008000f00 */
[----:B------:R-:W-:Y:S01]  /*9820*/  @!PT LDS RZ, [RZ] ;  /* 0x00000000fffff984 */ /* 0x000fe20000000800 */
[----:B------:R-:W-:Y:S01]  /*9830*/  @!PT LDS RZ, [RZ] ;  /* 0x00000000fffff984 */ /* 0x000fe20000000800 */
[----:B------:R-:W-:Y:S01]  /*9840*/  @!PT LDS RZ, [RZ] ;  /* 0x00000000fffff984 */ /* 0x000fe20000000800 */
[----:B------:R2:W-:Y:S02]  /*9850*/  @!P3 LDGSTS.E.BYPASS.LTC128B.128 [R235+0x6800], desc[UR20][R16.64] ;  /* 0x0680000010ebbfae */ /* 0x0005e4000b981a14 */
[----:B------:R-:W-:Y:S02]  /*9860*/  IMAD.U32 R174, RZ, RZ, UR29 ;  /* 0x0000001dffae7e24 */ /* 0x000fe4000f8e00ff */
[----:B------:R2:W-:Y:S02]  /*9870*/  @P3 STS.128 [R235+0x6800], RZ ;  /* 0x006800ffeb003388 */ /* 0x0005e40000000c00 */
[----:B------:R-:W-:-:S05]  /*9880*/  @!P2 IMAD.WIDE.U32 R174, R9, UR13, R174 ;  /* 0x0000000d09aeac25 */ /* 0x000fca000f8e00ae */
[----:B------:R-:W-:Y:S02]  /*9890*/  @!P2 IADD3 R10, PT, PT, R175, UR16, RZ ;  /* 0x00000010af0aac10 */ /* 0x000fe4000fffe0ff */
[----:B----4-:R-:W-:-:S04]  /*98a0*/  @!P2 LEA R44, P0, R174, R234, 0x1 ;  /* 0x000000eaae2ca211 */ /* 0x010fc800078008ff */
[----:B------:R-:W-:Y:S01]  /*98b0*/  @!P2 LEA.HI.X R45, R174, R233, R10, 0x1, P0 ;  /* 0x000000e9ae2da211 */ /* 0x000fe200000f0c0a */
[----:B------:R-:W-:Y:S01]  /*98c0*/  @!P1 VIADD R10, R19, UR16 ;  /* 0x00000010130a9c36 */ /* 0x000fe20008000000 */
[----:B------:R-:W-:-:S03]  /*98d0*/  @!P1 LEA R174, P0, R18, R234, 0x1 ;  /* 0x000000ea12ae9211 */ /* 0x000fc600078008ff */
[----:B------:R-:W-:Y:S01]  /*98e0*/  @!PT LDS RZ, [RZ] ;  /* 0x00000000fffff984 */ /* 0x000fe20000000800 */
[----:B------:R-:W-:Y:S01]  /*98f0*/  @!PT LDS RZ, [RZ] ;  /* 0x00000000fffff984 */ /* 0x000fe20000000800 */
[----:B------:R-:W-:Y:S01]  /*9900*/  @!PT LDS RZ, [RZ] ;  /* 0x00000000fffff984 */ /* 0x000fe20000000800 */
[----:B------:R2:W-:Y:S01]  /*9910*/  @!P2 LDGSTS.E.BYPASS.LTC128B.128 [R235+0x7800], desc[UR20][R44.64+0x40] ;  /* 0x078000402cebafae */ /* 0x0005e2000b981a14 */
[----:B------:R-:W-:-:S03]  /*9920*/  @!P1 LEA.HI.X R175, R18, R233, R10, 0x1, P0 ;  /* 0x000000e912af9211 */ /* 0x000fc600000f0c0a */
[----:B------:R2:W-:Y:S04]  /*9930*/  @P2 STS.128 [R235+0x7800], RZ ;  /* 0x007800ffeb002388 */ /* 0x0005e80000000c00 */
[----:B------:R-:W-:Y:S01]  /*9940*/  @!PT LDS RZ, [RZ] ;  /* 0x00000000fffff984 */ /* 0x000fe20000000800 */
[----:B------:R-:W-:Y:S01]  /*9950*/  @!PT LDS RZ, [RZ] ;  /* 0x00000000fffff984 */ /* 0x000fe20000000800 */
[----:B------:R-:W-:Y:S01]  /*9960*/  @!PT LDS RZ, [RZ] ;  /* 0x00000000fffff984 */ /* 0x000fe20000000800 */
[----:B------:R2:W-:Y:S04]  /*9970*/  @!P1 LDGSTS.E.BYPASS.LTC128B.128 [R235+0x8800], desc[UR20][R174.64+0x80] ;  /* 0x08800080aeeb9fae */ /* 0x0005e8000b981a14 */
[----:B------:R2:W-:Y:S04]  /*9980*/  @P1 STS.128 [R235+0x8800], RZ ;  /* 0x008800ffeb001388 */ /* 0x0005e80000000c00 */
[----:B------:R-:W0:Y:S02]  /*9990*/  LDGDEPBAR ;  /* 0x00000000000079af */ /* 0x000e240000000000 */
.L_x_573:
[----:B------:R-:W-:Y:S01]  /*99a0*/  LOP3.LUT R192, R184, R12, R15, 0x96, !PT ;  /* 0x0000000cb8c07212 */ /* 0x000fe200078e960f */
[----:B------:R-:W-:Y:S01]  /*99b0*/  STL.64 [R1+0x28], R218 ;  /* 0x000028da01007387 */ /* 0x000fe20000100a00 */
[----:B------:R-:W-:Y:S01]  /*99c0*/  FMNMX3.FTZ R15, R164, R47, R38, !PT ;  /* 0x0000002fa40f7276 */ /* 0x000fe20007810026 */
[----:B--2---:R-:W-:-:S04]  /*99d0*/  IMAD.WIDE.U32 R16, R5, -0x326172a9, RZ ;  /* 0xcd9e8d5705107825 */ /* 0x004fc800078e00ff */
[----:B------:R-:W-:Y:S01]  /*99e0*/  VIADD R206, R250, 0xb54cda56 ;  /* 0xb54cda56face7836 */ /* 0x000fe20000000000 */
[----:B------:R-:W2:Y:S01]  /*99f0*/  LDL.LU R169, [R1] ;  /* 0x0000000001a97983 */ /* 0x000ea20000300800 */
[----:B------:R-:W-:Y:S01]  /*9a00*/  FMNMX3.FTZ R15, R15, R39, R34, !PT ;  /* 0x000000270f0f7276 */ /* 0x000fe20007810022 */
[----:B------:R-:W-:Y:S01]  /*9a10*/  IMAD.MOV.U32 R66, RZ, RZ, R210 ;  /* 0x000000ffff427224 */ /* 0x000fe200078e00d2 */
[----:B------:R-:W-:Y:S01]  /*9a20*/  LOP3.LUT R194, R209, R194, R245, 0x96, !PT ;  /* 0x000000c2d1c27212 */ /* 0x000fe200078e96f5 */
[----:B------:R1:W-:Y:S01]  /*9a30*/  STL.64 [R1+0x20], R214 ;  /* 0x000020d601007387 */ /* 0x0003e20000100a00 */
[----:B------:R-:W-:Y:S01]  /*9a40*/  FMNMX3.FTZ R15, R15, R170, R202, !PT ;  /* 0x000000aa0f0f7276 */ /* 0x000fe200078100ca */
[----:B------:R-:W-:Y:S01]  /*9a50*/  IMAD.WIDE.U32 R192, R192, -0x326172a9, RZ ;  /* 0xcd9e8d57c0c07825 */ /* 0x000fe200078e00ff */
[----:B------:R-:W-:Y:S02]  /*9a60*/  PRMT R11, R16, 0x7773, RZ ;  /* 0x00007773100b7816 */ /* 0x000fe400000000ff */
[----:B------:R-:W-:Y:S01]  /*9a70*/  FMNMX3.FTZ R13, R2, R36, R37, !PT ;  /* 0x00000024020d7276 */ /* 0x000fe20007810025 */
[----:B------:R-:W-:Y:S01]  /*9a80*/  IMAD.MOV.U32 R64, RZ, RZ, R208 ;  /* 0x000000ffff407224 */ /* 0x000fe200078e00d0 */
[----:B------:R-:W-:Y:S01]  /*9a90*/  PRMT R10, R16, 0x7772, RZ ;  /* 0x00007772100a7816 */ /* 0x000fe200000000ff */
[----:B------:R-:W-:Y:S01]  /*9aa0*/  FFMA.FTZ R7, R8, UR5, R7 ;  /* 0x0000000508077c23 */ /* 0x000fe20008010007 */
[----:B------:R-:W-:Y:S01]  /*9ab0*/  LOP3.LUT R9, R206, R192, R17, 0x96, !PT ;  /* 0x000000c0ce097212 */ /* 0x000fe200078e9611 */
[----:B------:R-:W-:Y:S01]  /*9ac0*/  FFMA.FTZ R171, R8, UR5, R171 ;  /* 0x0000000508ab7c23 */ /* 0x000fe200080100ab */
[----:B------:R-:W-:Y:S01]  /*9ad0*/  PRMT R10, R10, 0x5410, R11 ;  /* 0x000054100a0a7816 */ /* 0x000fe2000000000b */
[----:B------:R-:W-:Y:S01]  /*9ae0*/  FFMA.FTZ R6, R211, UR5, R6 ;  /* 0x00000005d3067c23 */ /* 0x000fe20008010006 */
[----:B------:R-:W-:Y:S01]  /*9af0*/  LOP3.LUT R11, R9, 0xffff, RZ, 0xc0, !PT ;  /* 0x0000ffff090b7812 */ /* 0x000fe200078ec0ff */
[----:B------:R-:W3:Y:S01]  /*9b00*/  LDCU UR13, c[0x0][0x45c] ;  /* 0x00008b80ff0d77ac */ /* 0x000ee20008000800 */
[----:B-1----:R-:W4:Y:S04]  /*9b10*/  LDL.LU R215, [R1+0x4] ;  /* 0x0000040001d77983 */ /* 0x002f280000300800 */
[----:B------:R1:W-:Y:S01]  /*9b20*/  STL.64 [R1+0x18], R166 ;  /* 0x000018a601007387 */ /* 0x0003e20000100a00 */
[----:B------:R-:W-:Y:S01]  /*9b30*/  IMAD.MOV.U32 R14, RZ, RZ, R16 ;  /* 0x000000ffff0e7224 */ /* 0x000fe200078e0010 */
[----:B------:R-:W-:-:S02]  /*9b40*/  PRMT R5, R16, 0x7771, RZ ;  /* 0x0000777110057816 */ /* 0x000fc400000000ff */
[----:B------:R-:W-:Y:S02]  /*9b50*/  LOP3.LUT R12, R207, R224, R195, 0x96, !PT ;  /* 0x000000e0cf0c7212 */ /* 0x000fe400078e96c3 */
[----:B------:R-:W-:Y:S02]  /*9b60*/  LOP3.LUT R16, R9, 0xff, RZ, 0xc0, !PT ;  /* 0x000000ff09107812 */ /* 0x000fe400078ec0ff */
[----:B------:R-:W-:Y:S01]  /*9b70*/  SHF.R.U32.HI R11, RZ, 0x8, R11 ;  /* 0x00000008ff0b7819 */ /* 0x000fe2000001160b */
[----:B-1----:R-:W-:-:S05]  /*9b80*/  IMAD.MOV.U32 R167, RZ, RZ, R226 ;  /* 0x000000ffffa77224 */ /* 0x002fca00078e00e2 */
[----:B------:R-:W-:-:S04]  /*9b90*/  FMNMX3.FTZ R15, R15, R20, R167, !PT ;  /* 0x000000140f0f7276 */ /* 0x000fc800078100a7 */
[----:B------:R-:W-:-:S04]  /*9ba0*/  FMNMX3.FTZ R15, R15, R28, R59, !PT ;  /* 0x0000001c0f0f7276 */ /* 0x000fc8000781003b */
[----:B------:R-:W-:Y:S01]  /*9bb0*/  FMNMX3.FTZ R15, R15, R60, R183, !PT ;  /* 0x0000003c0f0f7276 */ /* 0x000fe200078100b7 */
[----:B------:R-:W-:Y:S01]  /*9bc0*/  IMAD.WIDE.U32 R194, R194, -0x2daee0ad, RZ ;  /* 0xd2511f53c2c27825 */ /* 0x000fe200078e00ff */
[----:B------:R-:W-:Y:S02]  /*9bd0*/  PRMT R11, R16, 0x5410, R11 ;  /* 0x00005410100b7816 */ /* 0x000fe4000000000b */
[----:B------:R-:W-:Y:S01]  /*9be0*/  FMNMX3.FTZ R15, R15, R176, R185, !PT ;  /* 0x000000b00f0f7276 */ /* 0x000fe200078100b9 */
[----:B------:R-:W-:Y:S01]  /*9bf0*/  IMAD.WIDE.U32 R16, R12, -0x2daee0ad, RZ ;  /* 0xd2511f530c107825 */ /* 0x000fe200078e00ff */
[----:B------:R-:W-:Y:S02]  /*9c00*/  LOP3.LUT R14, R14, 0xff, RZ, 0xc0, !PT ;  /* 0x000000ff0e0e7812 */ /* 0x000fe400078ec0ff */
[----:B------:R-:W-:Y:S02]  /*9c10*/  FMNMX3.FTZ R15, R15, R52, R189, !PT ;  /* 0x000000340f0f7276 */ /* 0x000fe400078100bd */
[----:B------:R-:W-:-:S02]  /*9c20*/  PRMT R5, R14, 0x5410, R5 ;  /* 0x000054100e057816 */ /* 0x000fc40000000005 */
[----:B------:R-:W-:Y:S02]  /*9c30*/  PRMT R14, R9, 0x7632, R14 ;  /* 0x00007632090e7816 */ /* 0x000fe4000000000e */
[----:B------:R-:W-:Y:S02]  /*9c40*/  LOP3.LUT R12, R56, R16, R195, 0x96, !PT ;  /* 0x00000010380c7212 */ /* 0x000fe400078e96c3 */
[----:B------:R-:W1:Y:S01]  /*9c50*/  SHFL.BFLY PT, R16, R15, 0x2, 0x1f ;  /* 0x0c401f000f107f89 */ /* 0x000e6200000e0000 */
[----:B------:R-:W-:Y:S02]  /*9c60*/  SHF.R.U32.HI R9, RZ, 0x18, R9 ;  /* 0x00000018ff097819 */ /* 0x000fe40000011609 */
[----:B------:R-:W-:-:S04]  /*9c70*/  LOP3.LUT R14, R14, 0xff, RZ, 0xc0, !PT ;  /* 0x000000ff0e0e7812 */ /* 0x000fc800078ec0ff */
[----:B------:R-:W-:Y:S02]  /*9c80*/  PRMT R9, R14, 0x5410, R9 ;  /* 0x000054100e097816 */ /* 0x000fe40000000009 */
[----:B------:R-:W-:Y:S02]  /*9c90*/  LOP3.LUT R14, R57, R246, R17, 0x96, !PT ;  /* 0x000000f6390e7212 */ /* 0x000fe400078e9611 */
[----:B------:R-:W-:-:S03]  /*9ca0*/  FMNMX3.FTZ R13, R13, R49, R50, !PT ;  /* 0x000000310d0d7276 */ /* 0x000fc60007810032 */
[----:B------:R-:W-:Y:S01]  /*9cb0*/  IMAD.WIDE.U32 R174, R14, -0x326172a9, RZ ;  /* 0xcd9e8d570eae7825 */ /* 0x000fe200078e00ff */
[----:B------:R-:W-:-:S03]  /*9cc0*/  FMNMX3.FTZ R13, R13, R24, R203, !PT ;  /* 0x000000180d0d7276 */ /* 0x000fc600078100cb */
[----:B------:R-:W-:Y:S01]  /*9cd0*/  IMAD.WIDE.U32 R218, R12, -0x326172a9, RZ ;  /* 0xcd9e8d570cda7825 */ /* 0x000fe200078e00ff */
[----:B------:R-:W-:Y:S02]  /*9ce0*/  LOP3.LUT R12, R205, R244, R175, 0x96, !PT ;  /* 0x000000f4cd0c7212 */ /* 0x000fe400078e96af */
[----:B------:R-:W-:-:S03]  /*9cf0*/  FMNMX3.FTZ R13, R13, R22, R66, !PT ;  /* 0x000000160d0d7276 */ /* 0x000fc60007810042 */
[----:B------:R-:W-:Y:S01]  /*9d00*/  IMAD.WIDE.U32 R18, R12, -0x2daee0ad, RZ ;  /* 0xd2511f530c127825 */ /* 0x000fe200078e00ff */
[----:B------:R-:W-:Y:S02]  /*9d10*/  FMNMX3.FTZ R13, R13, R31, R58, !PT ;  /* 0x0000001f0d0d7276 */ /* 0x000fe4000781003a */
[----:B-1----:R-:W-:Y:S02]  /*9d20*/  FMNMX.FTZ R16, R15, R16, !PT ;  /* 0x000000100f107209 */ /* 0x002fe40007810000 */
        /* <DEDUP_REMOVED lines=10> */
[----:B------:R-:W-:Y:S01]  /*9dd0*/  FMNMX3.FTZ R14, R14, R191, R21, !PT ;  /* 0x000000bf0e0e7276 */ /* 0x000fe20007810015 */
[----:B------:R-:W1:Y:S01]  /*9de0*/  SHFL.BFLY PT, R8, R13, 0x2, 0x1f ;  /* 0x0c401f000d087f89 */ /* 0x000e6200000e0000 */
[----:B------:R-:W-:Y:S02]  /*9df0*/  FMNMX3.FTZ R12, R12, R30, R61, !PT ;  /* 0x0000001e0c0c7276 */ /* 0x000fe4000781003d */
[----:B------:R-:W-:Y:S02]  /*9e00*/  FMNMX3.FTZ R14, R14, R29, R55, !PT ;  /* 0x0000001d0e0e7276 */ /* 0x000fe40007810037 */
[----:B------:R-:W-:Y:S02]  /*9e10*/  ISETP.GE.AND P0, PT, R46, R213, PT ;  /* 0x000000d52e00720c */ /* 0x000fe40003f06270 */
[----:B------:R-:W-:Y:S02]  /*9e20*/  FMNMX3.FTZ R12, R12, R62, R67, !PT ;  /* 0x0000003e0c0c7276 */ /* 0x000fe40007810043 */
[----:B------:R-:W-:-:S02]  /*9e30*/  FMNMX3.FTZ R15, R14, R63, R181, !PT ;  /* 0x0000003f0e0f7276 */ /* 0x000fc400078100b5 */
[----:B------:R-:W-:Y:S02]  /*9e40*/  FSEL R190, R171, -INF , !P0 ;  /* 0xff800000abbe7808 */ /* 0x000fe40004000000 */
[----:B------:R-:W-:Y:S02]  /*9e50*/  FMNMX3.FTZ R17, R12, R179, R186, !PT ;  /* 0x000000b30c117276 */ /* 0x000fe400078100ba */
[----:B------:R-:W-:Y:S02]  /*9e60*/  FSEL R45, R6, -INF , !P5 ;  /* 0xff800000062d7808 */ /* 0x000fe40006800000 */
[----:B------:R-:W-:Y:S02]  /*9e70*/  FSEL R42, R7, -INF , !P4 ;  /* 0xff800000072a7808 */ /* 0x000fe40006000000 */
[----:B------:R-:W-:Y:S02]  /*9e80*/  FMNMX3.FTZ R15, R15, R32, R33, !PT ;  /* 0x000000200f0f7276 */ /* 0x000fe40007810021 */
[----:B------:R-:W-:-:S02]  /*9e90*/  FMNMX3.FTZ R17, R17, R53, R190, !PT ;  /* 0x0000003511117276 */ /* 0x000fc400078100be */
[----:B------:R-:W-:-:S03]  /*9ea0*/  FMNMX3.FTZ R15, R15, R45, R42, !PT ;  /* 0x0000002d0f0f7276 */ /* 0x000fc6000781002a */
[----:B------:R-:W3:Y:S04]  /*9eb0*/  SHFL.BFLY PT, R210, R17, 0x2, 0x1f ;  /* 0x0c401f0011d27f89 */ /* 0x000ee800000e0000 */
[----:B------:R-:W3:Y:S01]  /*9ec0*/  SHFL.BFLY PT, R226, R15, 0x2, 0x1f ;  /* 0x0c401f000fe27f89 */ /* 0x000ee200000e0000 */
[----:B------:R-:W-:Y:S02]  /*9ed0*/  LOP3.LUT R174, R204, R174, R219, 0x96, !PT ;  /* 0x000000aeccae7212 */ /* 0x000fe400078e96db */
[----:B-1----:R-:W-:-:S03]  /*9ee0*/  FMNMX.FTZ R8, R13, R8, !PT ;  /* 0x000000080d087209 */ /* 0x002fc60007810000 */
[----:B------:R-:W-:Y:S02]  /*9ef0*/  IMAD.WIDE.U32 R174, R174, -0x2daee0ad, RZ ;  /* 0xd2511f53aeae7825 */ /* 0x000fe400078e00ff */
[----:B------:R-:W1:Y:S01]  /*9f00*/  SHFL.BFLY PT, R211, R8, 0x1, 0x1f ;  /* 0x0c201f0008d37f89 */ /* 0x000e6200000e0000 */
[----:B------:R-:W-:Y:S02]  /*9f10*/  LOP3.LUT R194, R184, R194, R19, 0x96, !PT ;  /* 0x000000c2b8c27212 */ /* 0x000fe400078e9613 */
[----:B------:R-:W-:Y:S01]  /*9f20*/  LOP3.LUT R18, R182, R18, R175, 0x96, !PT ;  /* 0x00000012b6127212 */ /* 0x000fe200078e96af */
[----:B------:R-:W1:Y:S02]  /*9f30*/  SHFL.BFLY PT, R227, R16, 0x1, 0x1f ;  /* 0x0c201f0010e37f89 */ /* 0x000e6400000e0000 */
[----:B------:R-:W-:-:S04]  /*9f40*/  IMAD.WIDE.U32 R194, R194, -0x326172a9, RZ ;  /* 0xcd9e8d57c2c27825 */ /* 0x000fc800078e00ff */
[----:B------:R-:W-:Y:S01]  /*9f50*/  IMAD.WIDE.U32 R18, R18, -0x326172a9, RZ ;  /* 0xcd9e8d5712127825 */ /* 0x000fe200078e00ff */
[----:B---3--:R-:W-:Y:S02]  /*9f60*/  FMNMX.FTZ R210, R17, R210, !PT ;  /* 0x000000d211d27209 */ /* 0x008fe40007810000 */
[----:B------:R-:W-:Y:S01]  /*9f70*/  FMNMX.FTZ R226, R15, R226, !PT ;  /* 0x000000e20fe27209 */ /* 0x000fe20007810000 */
[----:B------:R-:W-:Y:S01]  /*9f80*/  IMAD.MOV.U32 R12, RZ, RZ, R18 ;  /* 0x000000ffff0c7224 */ /* 0x000fe200078e0012 */
[----:B------:R-:W-:Y:S02]  /*9f90*/  LOP3.LUT R13, R206, R194, R19, 0x96, !PT ;  /* 0x000000c2ce0d7212 */ /* 0x000fe400078e9613 */
[C---:B------:R-:W-:Y:S01]  /*9fa0*/  PRMT R7, R18.reuse, 0x7773, RZ ;  /* 0x0000777312077816 */ /* 0x040fe200000000ff */
[----:B------:R-:W3:Y:S01]  /*9fb0*/  SHFL.BFLY PT, R19, R210, 0x1, 0x1f ;  /* 0x0c201f00d2137f89 */ /* 0x000ee200000e0000 */
[----:B------:R-:W-:-:S03]  /*9fc0*/  PRMT R6, R18, 0x7772, RZ ;  /* 0x0000777212067816 */ /* 0x000fc600000000ff */
[----:B------:R-:W3:Y:S01]  /*9fd0*/  SHFL.BFLY PT, R17, R226, 0x1, 0x1f ;  /* 0x0c201f00e2117f89 */ /* 0x000ee200000e0000 */
[----:B------:R-:W-:Y:S02]  /*9fe0*/  PRMT R6, R6, 0x5410, R7 ;  /* 0x0000541006067816 */ /* 0x000fe40000000007 */
[----:B------:R-:W-:Y:S02]  /*9ff0*/  LOP3.LUT R12, R12, 0xff, RZ, 0xc0, !PT ;  /* 0x000000ff0c0c7812 */ /* 0x000fe400078ec0ff */
[----:B------:R-:W-:Y:S02]  /*a000*/  PRMT R7, R18, 0x7771, RZ ;  /* 0x0000777112077816 */ /* 0x000fe400000000ff */
[----:B-1----:R-:W-:Y:S02]  /*a010*/  FMNMX.FTZ R211, R8, R211, !PT ;  /* 0x000000d308d37209 */ /* 0x002fe40007810000 */
[----:B------:R-:W-:Y:S02]  /*a020*/  PRMT R7, R12, 0x5410, R7 ;  /* 0x000054100c077816 */ /* 0x000fe40000000007 */
[----:B------:R-:W-:-:S02]  /*a030*/  LOP3.LUT R8, R13, 0xffff, RZ, 0xc0, !PT ;  /* 0x0000ffff0d087812 */ /* 0x000fc400078ec0ff */
[C---:B------:R-:W-:Y:S02]  /*a040*/  PRMT R12, R13.reuse, 0x7632, R12 ;  /* 0x000076320d0c7816 */ /* 0x040fe4000000000c */
[----:B------:R-:W-:Y:S02]  /*a050*/  SHF.R.U32.HI R14, RZ, 0x8, R8 ;  /* 0x00000008ff0e7819 */ /* 0x000fe40000011608 */
[----:B------:R-:W-:Y:S02]  /*a060*/  LOP3.LUT R15, R13, 0xff, RZ, 0xc0, !PT ;  /* 0x000000ff0d0f7812 */ /* 0x000fe400078ec0ff */
[----:B------:R-:W-:Y:S02]  /*a070*/  LOP3.LUT R8, R12, 0xff, RZ, 0xc0, !PT ;  /* 0x000000ff0c087812 */ /* 0x000fe400078ec0ff */
[----:B------:R-:W-:Y:S02]  /*a080*/  FMNMX.FTZ R227, R16, R227, !PT ;  /* 0x000000e310e37209 */ /* 0x000fe40007810000 */
[----:B------:R-:W-:Y:S01]  /*a090*/  SHF.R.U32.HI R13, RZ, 0x18, R13 ;  /* 0x00000018ff0d7819 */ /* 0x000fe2000001160d */
[----:B------:R-:W-:Y:S01]  /*a0a0*/  FMUL.FTZ R194, R211, UR13 ;  /* 0x0000000dd3c27c20 */ /* 0x000fe20008410000 */
[C---:B------:R-:W-:Y:S01]  /*a0b0*/  FSETP.NEU.FTZ.AND P5, PT, R227.reuse, -INF , PT ;  /* 0xff800000e300780b */ /* 0x040fe20003fbd000 */
[----:B------:R-:W-:Y:S01]  /*a0c0*/  FMUL.FTZ R198, R227, UR13 ;  /* 0x0000000de3c67c20 */ /* 0x000fe20008410000 */
[----:B------:R-:W-:-:S02]  /*a0d0*/  PRMT R13, R8, 0x5410, R13 ;  /* 0x00005410080d7816 */ /* 0x000fc4000000000d */
[----:B------:R-:W1:Y:S01]  /*a0e0*/  LDC R8, c[0x0][0x4f8] ;  /* 0x00013e00ff087b82 */ /* 0x000e620000000800 */
[----:B------:R-:W-:Y:S02]  /*a0f0*/  FSETP.NEU.FTZ.AND P4, PT, R211, -INF , PT ;  /* 0xff800000d300780b */ /* 0x000fe40003f9d000 */
[----:B---3--:R-:W-:Y:S02]  /*a100*/  FMNMX.FTZ R210, R210, R19, !PT ;  /* 0x00000013d2d27209 */ /* 0x008fe40007810000 */
[----:B------:R-:W-:Y:S02]  /*a110*/  FSEL R198, R198, RZ, P5 ;  /* 0x000000ffc6c67208 */ /* 0x000fe40002800000 */
[----:B------:R-:W-:Y:S02]  /*a120*/  FMNMX.FTZ R226, R226, R17, !PT ;  /* 0x00000011e2e27209 */ /* 0x000fe40007810000 */
[----:B------:R-:W-:Y:S01]  /*a130*/  FSEL R194, R194, RZ, P4 ;  /* 0x000000ffc2c27208 */ /* 0x000fe20002000000 */
[----:B------:R-:W-:Y:S01]  /*a140*/  FMUL.FTZ R192, R210, UR13 ;  /* 0x0000000dd2c07c20 */ /* 0x000fe20008410000 */
[----:B------:R-:W-:Y:S01]  /*a150*/  FSEL R17, R227, RZ, P5 ;  /* 0x000000ffe3117208 */ /* 0x000fe20002800000 */
[--C-:B------:R-:W-:Y:S01]  /*a160*/  FFMA.FTZ R35, R38, UR13, -R198.reuse ;  /* 0x0000000d26237c23 */ /* 0x100fe200080108c6 */
[----:B------:R-:W-:Y:S01]  /*a170*/  FSETP.NEU.FTZ.AND P5, PT, R226, -INF , PT ;  /* 0xff800000e200780b */ /* 0x000fe20003fbd000 */
[--C-:B------:R-:W-:Y:S01]  /*a180*/  FFMA.FTZ R196, R47, UR13, -R198.reuse ;  /* 0x0000000d2fc47c23 */ /* 0x100fe200080108c6 */
[----:B------:R-:W-:Y:S01]  /*a190*/  FSETP.NEU.FTZ.AND P0, PT, R210, -INF , PT ;  /* 0xff800000d200780b */ /* 0x000fe20003f1d000 */
[----:B------:R-:W-:Y:S01]  /*a1a0*/  FFMA.FTZ R38, R34, UR13, -R198 ;  /* 0x0000000d22267c23 */ /* 0x000fe200080108c6 */
[--C-:B------:R-:W-:Y:S01]  /*a1b0*/  FFMA.FTZ R47, R36, UR13, -R194.reuse ;  /* 0x0000000d242f7c23 */ /* 0x100fe200080108c2 */
[----:B------:R-:W-:Y:S01]  /*a1c0*/  FFMA.FTZ R34, R37, UR13, -R194 ;  /* 0x0000000d25227c23 */ /* 0x000fe200080108c2 */
[----:B------:R-:W-:-:S02]  /*a1d0*/  FSEL R16, R226, RZ, P5 ;  /* 0x000000ffe2107208 */ /* 0x000fc40002800000 */
[----:B------:R-:W-:Y:S01]  /*a1e0*/  FSEL R192, R192, RZ, P0 ;  /* 0x000000ffc0c07208 */ /* 0x000fe20000000000 */
[--C-:B------:R-:W-:Y:S01]  /*a1f0*/  FFMA.FTZ R37, R49, UR13, -R194.reuse ;  /* 0x0000000d31257c23 */ /* 0x100fe200080108c2 */
[----:B------:R-:W-:Y:S01]  /*a200*/  MUFU.EX2 R47, R47 ;  /* 0x0000002f002f7308 */ /* 0x000fe20000000800 */
[----:B------:R-:W-:Y:S01]  /*a210*/  FFMA.FTZ R36, R50, UR13, -R194 ;  /* 0x0000000d32247c23 */ /* 0x000fe200080108c2 */
[----:B------:R-:W-:Y:S01]  /*a220*/  FADD.FTZ R16, R3, -R16 ;  /* 0x8000001003107221 */ /* 0x000fe20000010000 */
[----:B------:R-:W-:Y:S01]  /*a230*/  FSEL R19, R210, RZ, P0 ;  /* 0x000000ffd2137208 */ /* 0x000fe20000000000 */
[--C-:B------:R-:W-:Y:S01]  /*a240*/  FFMA.FTZ R49, R4, UR13, -R192.reuse ;  /* 0x0000000d04317c23 */ /* 0x100fe200080108c0 */
[--C-:B------:R-:W-:Y:S01]  /*a250*/  FFMA.FTZ R3, R41, UR13, -R192.reuse ;  /* 0x0000000d29037c23 */ /* 0x100fe200080108c0 */
[----:B------:R-:W-:Y:S02]  /*a260*/  FMUL.FTZ R46, R226, UR13 ;  /* 0x0000000de22e7c20 */ /* 0x000fe40008410000 */
[----:B------:R-:W3:Y:S01]  /*a270*/  MUFU.EX2 R34, R34 ;  /* 0x0000002200227308 */ /* 0x000ee20000000800 */
[----:B------:R-:W-:Y:S01]  /*a280*/  FADD.FTZ R12, R164, -R17 ;  /* 0x80000011a40c7221 */ /* 0x000fe20000010000 */
[----:B------:R-:W-:Y:S01]  /*a290*/  FSEL R17, R211, RZ, P4 ;  /* 0x000000ffd3117208 */ /* 0x000fe20002000000 */
[----:B------:R-:W-:Y:S01]  /*a2a0*/  FADD.FTZ R18, R0, -R19 ;  /* 0x8000001300127221 */ /* 0x000fe20000010000 */
[----:B-1----:R-:W-:Y:S01]  /*a2b0*/  LOP3.LUT R8, R8, 0xff, RZ, 0xc0, !PT ;  /* 0x000000ff08087812 */ /* 0x002fe200078ec0ff */
[--C-:B------:R-:W-:Y:S01]  /*a2c0*/  FFMA.FTZ R41, R48, UR13, -R192.reuse ;  /* 0x0000000d30297c23 */ /* 0x100fe200080108c0 */
[----:B------:R-:W-:Y:S01]  /*a2d0*/  FFMA.FTZ R0, R51, UR13, -R192 ;  /* 0x0000000d33007c23 */ /* 0x000fe200080108c0 */
[----:B------:R-:W-:Y:S01]  /*a2e0*/  FSEL R46, R46, RZ, P5 ;  /* 0x000000ff2e2e7208 */ /* 0x000fe20002800000 */
[----:B------:R-:W-:Y:S01]  /*a2f0*/  MUFU.EX2 R37, R37 ;  /* 0x0000002500257308 */ /* 0x000fe20000000800 */
[----:B------:R-:W-:Y:S01]  /*a300*/  FFMA.FTZ R39, R39, UR13, -R198 ;  /* 0x0000000d27277c23 */ /* 0x000fe200080108c6 */
[----:B------:R-:W-:Y:S01]  /*a310*/  FADD.FTZ R17, R2, -R17 ;  /* 0x8000001102117221 */ /* 0x000fe20000010000 */
[----:B------:R-:W-:-:S05]  /*a320*/  IMAD R2, R8, 0x10000, R8 ;  /* 0x0001000008027824 */ /* 0x000fca00078e0208 */
[----:B------:R-:W1:Y:S01]  /*a330*/  MUFU.EX2 R36, R36 ;  /* 0x0000002400247308 */ /* 0x000e620000000800 */
[--C-:B------:R-:W-:Y:S01]  /*a340*/  FFMA.FTZ R43, R43, UR13, -R46.reuse ;  /* 0x0000000d2b2b7c23 */ /* 0x100fe2000801082e */
[----:B------:R-:W-:-:S06]  /*a350*/  FFMA.FTZ R40, R40, UR13, -R46 ;  /* 0x0000000d28287c23 */ /* 0x000fcc000801082e */
[----:B------:R-:W-:Y:S08]  /*a360*/  MUFU.EX2 R49, R49 ;  /* 0x0000003100317308 */ /* 0x000ff00000000800 */
[----:B------:R-:W2:Y:S01]  /*a370*/  MUFU.EX2 R3, R3 ;  /* 0x0000000300037308 */ /* 0x000ea20000000800 */
[----:B------:R-:W-:Y:S02]  /*a380*/  HSET2.LE.AND R8, R11, R2, PT ;  /* 0x000000020b087233 */ /* 0x000fe40003803000 */
[----:B---3--:R-:W-:-:S05]  /*a390*/  F2FP.F16.F32.PACK_AB R11, R34, R47 ;  /* 0x0000002f220b723e */ /* 0x008fca00000000ff */
[----:B------:R-:W-:Y:S08]  /*a3a0*/  MUFU.EX2 R41, R41 ;  /* 0x0000002900297308 */ /* 0x000ff00000000800 */
[----:B------:R-:W3:Y:S01]  /*a3b0*/  MUFU.EX2 R0, R0 ;  /* 0x0000000000007308 */ /* 0x000ee20000000800 */
[----:B------:R-:W-:Y:S01]  /*a3c0*/  LOP3.LUT R8, R11, R8, RZ, 0xc0, !PT ;  /* 0x000000080b087212 */ /* 0x000fe200078ec0ff */
[----:B------:R-:W-:-:S06]  /*a3d0*/  FFMA.FTZ R199, R199, UR13, -R46 ;  /* 0x0000000dc7c77c23 */ /* 0x000fcc000801082e */
[----:B------:R-:W-:Y:S01]  /*a3e0*/  MUFU.EX2 R39, R39 ;  /* 0x0000002700277308 */ /* 0x000fe20000000800 */
[----:B------:R-:W-:Y:S01]  /*a3f0*/  LOP3.LUT R11, R10, 0xff00ff, RZ, 0xc0, !PT ;  /* 0x00ff00ff0a0b7812 */ /* 0x000fe200078ec0ff */
[----:B------:R-:W-:-:S06]  /*a400*/  FFMA.FTZ R44, R201, UR13, -R46 ;  /* 0x0000000dc92c7c23 */ /* 0x000fcc000801082e */
[----:B------:R-:W4:Y:S01]  /*a410*/  MUFU.EX2 R38, R38 ;  /* 0x0000002600267308 */ /* 0x000f220000000800 */
[----:B------:R-:W-:-:S07]  /*a420*/  HSET2.LE.AND R5, R5, R2, PT ;  /* 0x0000000205057233 */ /* 0x000fce0003803000 */
[----:B------:R-:W-:Y:S01]  /*a430*/  MUFU.EX2 R43, R43 ;  /* 0x0000002b002b7308 */ /* 0x000fe20000000800 */
[----:B------:R-:W-:-:S07]  /*a440*/  HSET2.LE.AND R9, R9, R2, PT ;  /* 0x0000000209097233 */ /* 0x000fce0003803000 */
[----:B------:R-:W4:Y:S01]  /*a450*/  MUFU.EX2 R40, R40 ;  /* 0x0000002800287308 */ /* 0x000f220000000800 */
[----:B-1----:R-:W-:Y:S02]  /*a460*/  F2FP.F16.F32.PACK_AB R10, R36, R37 ;  /* 0x00000025240a723e */ /* 0x002fe400000000ff */
[----:B--2---:R-:W-:-:S05]  /*a470*/  F2FP.F16.F32.PACK_AB R4, R3, R49 ;  /* 0x000000310304723e */ /* 0x004fca00000000ff */
[----:B------:R-:W-:Y:S01]  /*a480*/  MUFU.EX2 R196, R196 ;  /* 0x000000c400c47308 */ /* 0x000fe20000000800 */
[----:B------:R-:W-:Y:S02]  /*a490*/  LOP3.LUT R10, R10, R5, RZ, 0xc0, !PT ;  /* 0x000000050a0a7212 */ /* 0x000fe400078ec0ff */
[----:B------:R-:W-:-:S05]  /*a4a0*/  LOP3.LUT R9, R4, R9, RZ, 0xc0, !PT ;  /* 0x0000000904097212 */ /* 0x000fca00078ec0ff */
[----:B------:R-:W1:Y:S01]  /*a4b0*/  MUFU.EX2 R35, R35 ;  /* 0x0000002300237308 */ /* 0x000e620000000800 */
[----:B------:R-:W-:Y:S02]  /*a4c0*/  HSET2.LE.AND R11, R11, R2, PT ;  /* 0x000000020b0b7233 */ /* 0x000fe40003803000 */
[----:B------:R-:W-:Y:S02]  /*a4d0*/  LOP3.LUT R5, R6, 0xff00ff, RZ, 0xc0, !PT ;  /* 0x00ff00ff06057812 */ /* 0x000fe400078ec0ff */
[----:B---3--:R-:W-:-:S03]  /*a4e0*/  F2FP.F16.F32.PACK_AB R4, R0, R41 ;  /* 0x000000290004723e */ /* 0x008fc600000000ff */
[----:B------:R-:W-:Y:S01]  /*a4f0*/  MUFU.EX2 R199, R199 ;  /* 0x000000c700c77308 */ /* 0x000fe20000000800 */
[----:B------:R-:W-:Y:S02]  /*a500*/  HSET2.LE.AND R6, R7, R2, PT ;  /* 0x0000000207067233 */ /* 0x000fe40003803000 */
[----:B------:R-:W-:-:S05]  /*a510*/  LOP3.LUT R11, R4, R11, RZ, 0xc0, !PT ;  /* 0x0000000b040b7212 */ /* 0x000fca00078ec0ff */
[----:B------:R-:W2:Y:S01]  /*a520*/  MUFU.EX2 R44, R44 ;  /* 0x0000002c002c7308 */ /* 0x000ea20000000800 */
[----:B----4-:R-:W-:Y:S02]  /*a530*/  F2FP.F16.F32.PACK_AB R7, R38, R39 ;  /* 0x000000272607723e */ /* 0x010fe400000000ff */
[----:B------:R-:W-:Y:S02]  /*a540*/  HSET2.LE.AND R5, R5, R2, PT ;  /* 0x0000000205057233 */ /* 0x000fe40003803000 */
[----:B------:R-:W-:Y:S02]  /*a550*/  PRMT R15, R15, 0x5410, R14 ;  /* 0x000054100f0f7816 */ /* 0x000fe4000000000e */
[----:B------:R-:W-:Y:S02]  /*a560*/  F2FP.F16.F32.PACK_AB R4, R40, R43 ;  /* 0x0000002b2804723e */ /* 0x000fe400000000ff */
[----:B------:R-:W-:Y:S02]  /*a570*/  LOP3.LUT R6, R7, R6, RZ, 0xc0, !PT ;  /* 0x0000000607067212 */ /* 0x000fe400078ec0ff */
[----:B------:R-:W-:-:S02]  /*a580*/  LOP3.LUT R7, R4, R5, RZ, 0xc0, !PT ;  /* 0x0000000504077212 */ /* 0x000fc400078ec0ff */
[--C-:B------:R-:W-:Y:S02]  /*a590*/  HSET2.LE.AND R4, R15, R2.reuse, PT ;  /* 0x000000020f047233 */ /* 0x100fe40003803000 */
[----:B-1----:R-:W-:Y:S01]  /*a5a0*/  F2FP.F16.F32.PACK_AB R5, R35, R196 ;  /* 0x000000c42305723e */ /* 0x002fe200000000ff */
[----:B------:R-:W-:Y:S01]  /*a5b0*/  FMUL.FTZ R201, R12, UR13 ;  /* 0x0000000d0cc97c20 */ /* 0x000fe20008410000 */
[----:B--2---:R-:W-:Y:S02]  /*a5c0*/  F2FP.F16.F32.PACK_AB R12, R44, R199 ;  /* 0x000000c72c0c723e */ /* 0x004fe400000000ff */
[----:B------:R-:W-:Y:S02]  /*a5d0*/  LOP3.LUT R4, R5, R4, RZ, 0xc0, !PT ;  /* 0x0000000405047212 */ /* 0x000fe400078ec0ff */
[----:B------:R-:W-:-:S05]  /*a5e0*/  HSET2.LE.AND R5, R13, R2, PT ;  /* 0x000000020d057233 */ /* 0x000fca0003803000 */
        /* <DEDUP_REMOVED lines=23> */
[----:B------:R-:W-:Y:S02]  /*a760*/  FMUL.FTZ R149, R149, R201 ;  /* 0x000000c995957220 */ /* 0x000fe40000410000 */
[----:B------:R-:W-:Y:S01]  /*a770*/  HMMA.16816.F32 R156, R8, R12, R156 ;  /* 0x0000000c089c723c */ /* 0x000fe2000000189c */
[----:B------:R-:W-:Y:S02]  /*a780*/  VIADD R12, R217, 0x9000 ;  /* 0x00009000d90c7836 */ /* 0x000fe40000000000 */
[-C--:B------:R-:W-:Y:S01]  /*a790*/  FMUL.FTZ R150, R150, R200.reuse ;  /* 0x000000c896967220 */ /* 0x080fe20000410000 */
[----:B------:R-:W-:Y:S01]  /*a7a0*/  FMUL.FTZ R151, R151, R200 ;  /* 0x000000c897977220 */ /* 0x000fe20000410000 */
[----:B------:R-:W-:-:S02]  /*a7b0*/  VIADD R51, R217, 0x9020 ;  /* 0x00009020d9337836 */ /* 0x000fc40000000000 */
[----:B------:R-:W-:Y:S01]  /*a7c0*/  @P6 VIADD R51, R12, 0xffffffe0 ;  /* 0xffffffe00c336836 */ /* 0x000fe20000000000 */
[-C--:B------:R-:W-:Y:S08]  /*a7d0*/  HMMA.16816.F32 R152, R8, R14.reuse, R152 ;  /* 0x0000000e0898723c */ /* 0x080ff00000001898 */
[C---:B------:R-:W-:Y:S01]  /*a7e0*/  HMMA.16816.F32 R148, R4.reuse, R14, R148 ;  /* 0x0000000e0494723c */ /* 0x040fe20000001894 */
[----:B------:R-:W1:Y:S01]  /*a7f0*/  LDSM.16.MT88.4 R12, [R51] ;  /* 0x00000000330c783b */ /* 0x000e620000004200 */
        /* <DEDUP_REMOVED lines=13> */
[-C--:B------:R-:W-:Y:S01]  /*a8d0*/  FMUL.FTZ R81, R81, R201.reuse ;  /* 0x000000c951517220 */ /* 0x080fe20000410000 */
[-C--:B------:R-:W-:Y:S01]  /*a8e0*/  FMUL.FTZ R82, R82, R200.reuse ;  /* 0x000000c852527220 */ /* 0x080fe20000410000 */
[-C--:B------:R-:W-:Y:S01]  /*a8f0*/  FMUL.FTZ R83, R83, R200.reuse ;  /* 0x000000c853537220 */ /* 0x080fe20000410000 */
        /* <DEDUP_REMOVED lines=56> */
[----:B------:R-:W-:Y:S02]  /*ac80*/  IMAD.MOV.U32 R17, RZ, RZ, R219 ;  /* 0x000000ffff117224 */ /* 0x000fe400078e00db */
        /* <DEDUP_REMOVED lines=11> */
[----:B------:R-:W-:Y:S01]  /*ad40*/  FMUL.FTZ R139, R139, R48 ;  /* 0x000000308b8b7220 */ /* 0x000fe20000410000 */
[----:B------:R2:W5:Y:S01]  /*ad50*/  LDL.LU.64 R218, [R1+0x28] ;  /* 0x0000280001da7983 */ /* 0x0005620000300a00 */
[-C--:B-1----:R-:W-:Y:S08]  /*ad60*/  HMMA.16816.F32 R144, R4, R12.reuse, R144 ;  /* 0x0000000c0490723c */ /* 0x082ff00000001890 */
[----:B------:R-:W-:Y:S01]  /*ad70*/  HMMA.16816.F32 R116, R8, R12, R116 ;  /* 0x0000000c0874723c */ /* 0x000fe20000001874 */
[----:B------:R-:W-:-:S02]  /*ad80*/  IMAD.MOV.U32 R12, RZ, RZ, R16 ;  /* 0x000000ffff0c7224 */ /* 0x000fc400078e0010 */
[----:B------:R-:W-:Y:S02]  /*ad90*/  IMAD.MOV.U32 R13, RZ, RZ, R17 ;  /* 0x000000ffff0d7224 */ /* 0x000fe400078e0011 */
[----:B------:R-:W1:Y:S03]  /*ada0*/  LDSM.16.MT88.4 R16, [R51+0x2000] ;  /* 0x002000003310783b */ /* 0x000e660000004200 */
[C---:B------:R-:W-:Y:S08]  /*adb0*/  HMMA.16816.F32 R120, R8.reuse, R14, R120 ;  /* 0x0000000e0878723c */ /* 0x040ff00000001878 */
[C---:B-1----:R-:W-:Y:S08]  /*adc0*/  HMMA.16816.F32 R128, R8.reuse, R16, R128 ;  /* 0x000000100880723c */ /* 0x042ff00000001880 */
[----:B------:R-:W-:Y:S01]  /*add0*/  HMMA.16816.F32 R136, R8, R18, R136 ;  /* 0x000000120888723c */ /* 0x000fe20000001888 */
[----:B------:R-:W3:Y:S01]  /*ade0*/  LDL.LU.64 R10, [R1+0x10] ;  /* 0x00001000010a7983 */ /* 0x000ee20000300a00 */
[----:B------:R-:W-:-:S02]  /*adf0*/  VIADD R208, R250, 0x1715609d ;  /* 0x1715609dfad07836 */ /* 0x000fc40000000000 */
        /* <DEDUP_REMOVED lines=13> */
[----:B------:R-:W-:-:S02]  /*aed0*/  IMAD.MOV.U32 R214, RZ, RZ, R230 ;  /* 0x000000ffffd67224 */ /* 0x000fc400078e00e6 */
[--C-:B------:R-:W-:Y:S01]  /*aee0*/  FFMA.FTZ R173, R22, UR13, -R194.reuse ;  /* 0x0000000d16ad7c23 */ /* 0x100fe200080108c2 */
[----:B------:R-:W-:-:S04]  /*aef0*/  FFMA.FTZ R66, R66, UR13, -R194 ;  /* 0x0000000d42427c23 */ /* 0x000fc800080108c2 */
[----:B------:R-:W-:Y:S01]  /*af00*/  HMMA.16816.F32 R124, R4, R16, R124 ;  /* 0x00000010047c723c */ /* 0x000fe2000000187c */
[----:B------:R-:W-:-:S07]  /*af10*/  VIADD R230, R251, 0x646e171e ;  /* 0x646e171efbe67836 */ /* 0x000fce0000000000 */
[----:B------:R-:W-:Y:S01]  /*af20*/  HMMA.16816.F32 R132, R4, R18, R132 ;  /* 0x000000120484723c */ /* 0x000fe20000001884 */
[----:B------:R-:W-:Y:S01]  /*af30*/  LOP3.LUT R4, R208, R12, R195, 0x96, !PT ;  /* 0x0000000cd0047212 */ /* 0x000fe200078e96c3 */
[--C-:B------:R-:W-:Y:S01]  /*af40*/  FFMA.FTZ R195, R170, UR13, -R198.reuse ;  /* 0x0000000daac37c23 */ /* 0x100fe200080108c6 */
[----:B------:R-:W-:Y:S01]  /*af50*/  FFMA.FTZ R170, R167, UR13, -R198 ;  /* 0x0000000da7aa7c23 */ /* 0x000fe200080108c6 */
[----:B------:R-:W-:Y:S01]  /*af60*/  IMAD.MOV.U32 R167, RZ, RZ, R214 ;  /* 0x000000ffffa77224 */ /* 0x000fe200078e00d6 */
[----:B------:R-:W-:Y:S01]  /*af70*/  MUFU.EX2 R173, R173 ;  /* 0x000000ad00ad7308 */ /* 0x000fe20000000800 */
[----:B------:R-:W-:-:S04]  /*af80*/  IMAD.WIDE.U32 R4, R4, -0x2daee0ad, RZ ;  /* 0xd2511f5304047825 */ /* 0x000fc800078e00ff */
[----:B------:R-:W-:Y:S01]  /*af90*/  FFMA.FTZ R64, R64, UR13, -R192 ;  /* 0x0000000d40407c23 */ /* 0x000fe200080108c0 */
[----:B------:R-:W-:Y:S01]  /*afa0*/  FFMA.FTZ R177, R20, UR13, -R198 ;  /* 0x0000000d14b17c23 */ /* 0x000fe200080108c6 */
[--C-:B------:R-:W-:Y:S01]  /*afb0*/  FFMA.FTZ R175, R191, UR13, -R46.reuse ;  /* 0x0000000dbfaf7c23 */ /* 0x100fe2000801082e */
[----:B------:R-:W-:Y:S02]  /*afc0*/  IMAD.MOV.U32 R214, RZ, RZ, R215 ;  /* 0x000000ffffd67224 */ /* 0x000fe400078e00d7 */
[----:B------:R-:W-:Y:S01]  /*afd0*/  FFMA.FTZ R164, R21, UR13, -R46 ;  /* 0x0000000d15a47c23 */ /* 0x000fe2000801082e */
[----:B------:R-:W-:Y:S01]  /*afe0*/  IMAD.MOV.U32 R215, RZ, RZ, R169 ;  /* 0x000000ffffd77224 */ /* 0x000fe200078e00a9 */
[----:B------:R-:W-:Y:S01]  /*aff0*/  MUFU.EX2 R66, R66 ;  /* 0x0000004200427308 */ /* 0x000fe20000000800 */
[----:B------:R-:W-:Y:S01]  /*b000*/  FFMA.FTZ R169, R23, UR13, -R192 ;  /* 0x0000000d17a97c23 */ /* 0x000fe200080108c0 */
[----:B------:R-:W-:Y:S01]  /*b010*/  LOP3.LUT R5, R230, R174, R5, 0x96, !PT ;  /* 0x000000aee6057212 */ /* 0x000fe200078e9605 */
[----:B------:R-:W1:Y:S01]  /*b020*/  LDSM.16.MT88.4 R16, [R217+0x9400] ;  /* 0x00940000d910783b */ /* 0x000e620000004200 */
[----:B------:R-:W-:-:S04]  /*b030*/  PRMT R13, R4, 0x7773, RZ ;  /* 0x00007773040d7816 */ /* 0x000fc800000000ff */
[----:B------:R-:W-:Y:S08]  /*b040*/  MUFU.EX2 R169, R169 ;  /* 0x000000a900a97308 */ /* 0x000ff00000000800 */
[----:B------:R-:W-:Y:S08]  /*b050*/  MUFU.EX2 R64, R64 ;  /* 0x0000004000407308 */ /* 0x000ff00000000800 */
[----:B------:R-:W-:Y:S08]  /*b060*/  MUFU.EX2 R177, R177 ;  /* 0x000000b100b17308 */ /* 0x000ff00000000800 */
[----:B------:R-:W-:Y:S08]  /*b070*/  MUFU.EX2 R170, R170 ;  /* 0x000000aa00aa7308 */ /* 0x000ff00000000800 */
[----:B------:R-:W-:Y:S08]  /*b080*/  MUFU.EX2 R175, R175 ;  /* 0x000000af00af7308 */ /* 0x000ff00000000800 */
[----:B------:R-:W-:Y:S01]  /*b090*/  MUFU.EX2 R164, R164 ;  /* 0x000000a400a47308 */ /* 0x000fe20000000800 */
[----:B------:R-:W-:Y:S01]  /*b0a0*/  FFMA.FTZ R174, R188, UR13, -R46 ;  /* 0x0000000dbcae7c23 */ /* 0x000fe2000801082e */
[----:B------:R-:W-:Y:S01]  /*b0b0*/  FFMA.FTZ R178, R202, UR13, -R198 ;  /* 0x0000000dcab27c23 */ /* 0x000fe200080108c6 */
[----:B------:R-:W-:Y:S01]  /*b0c0*/  FFMA.FTZ R191, R24, UR13, -R194 ;  /* 0x0000000d18bf7c23 */ /* 0x000fe200080108c2 */
[--C-:B------:R-:W-:Y:S01]  /*b0d0*/  FFMA.FTZ R188, R25, UR13, -R192.reuse ;  /* 0x0000000d19bc7c23 */ /* 0x100fe200080108c0 */
[----:B------:R-:W-:-:S03]  /*b0e0*/  FFMA.FTZ R171, R27, UR13, -R192 ;  /* 0x0000000d1bab7c23 */ /* 0x000fc600080108c0 */
[----:B------:R-:W-:Y:S08]  /*b0f0*/  MUFU.EX2 R174, R174 ;  /* 0x000000ae00ae7308 */ /* 0x000ff00000000800 */
[----:B------:R-:W-:Y:S08]  /*b100*/  MUFU.EX2 R195, R195 ;  /* 0x000000c300c37308 */ /* 0x000ff00000000800 */
[----:B------:R-:W4:Y:S08]  /*b110*/  MUFU.EX2 R178, R178 ;  /* 0x000000b200b27308 */ /* 0x000f300000000800 */
[----:B------:R-:W-:Y:S08]  /*b120*/  MUFU.EX2 R191, R191 ;  /* 0x000000bf00bf7308 */ /* 0x000ff00000000800 */
[----:B------:R-:W-:Y:S08]  /*b130*/  MUFU.EX2 R188, R188 ;  /* 0x000000bc00bc7308 */ /* 0x000ff00000000800 */
[----:B------:R-:W2:Y:S01]  /*b140*/  MUFU.EX2 R171, R171 ;  /* 0x000000ab00ab7308 */ /* 0x000ea20000000800 */
[----:B----4-:R-:W-:-:S02]  /*b150*/  F2FP.F16.F32.PACK_AB R21, R178, R195 ;  /* 0x000000c3b215723e */ /* 0x010fc400000000ff */
[----:B--2---:R-:W-:Y:S01]  /*b160*/  F2FP.F16.F32.PACK_AB R20, R171, R188 ;  /* 0x000000bcab14723e */ /* 0x004fe200000000ff */
[----:B------:R-:W-:Y:S01]  /*b170*/  UIADD3 UR4, UPT, UPT, UR4, -0x3, URZ ;  /* 0xfffffffd04047890 */ /* 0x000fe2000fffe0ff */
[----:B---3--:R-:W-:-:S05]  /*b180*/  LOP3.LUT R193, R208, R10, R193, 0x96, !PT ;  /* 0x0000000ad0c17212 */ /* 0x008fca00078e96c1 */
[----:B------:R-:W-:-:S04]  /*b190*/  IMAD.WIDE.U32 R6, R193, -0x2daee0ad, RZ ;  /* 0xd2511f53c1067825 */ /* 0x000fc800078e00ff */
[----:B------:R-:W-:Y:S01]  /*b1a0*/  IMAD.MOV.U32 R8, RZ, RZ, R6 ;  /* 0x000000ffff087224 */ /* 0x000fe200078e0006 */
[----:B------:R-:W-:Y:S01]  /*b1b0*/  PRMT R11, R6, 0x7771, RZ ;  /* 0x00007771060b7816 */ /* 0x000fe200000000ff */
[----:B------:R-:W-:Y:S01]  /*b1c0*/  IMAD.MOV.U32 R10, RZ, RZ, R4 ;  /* 0x000000ffff0a7224 */ /* 0x000fe200078e0004 */
[----:B------:R-:W-:Y:S02]  /*b1d0*/  LOP3.LUT R172, R230, R172, R7, 0x96, !PT ;  /* 0x000000ace6ac7212 */ /* 0x000fe400078e9607 */
[----:B------:R-:W-:Y:S02]  /*b1e0*/  LOP3.LUT R8, R8, 0xff, RZ, 0xc0, !PT ;  /* 0x000000ff08087812 */ /* 0x000fe400078ec0ff */
[C---:B------:R-:W-:Y:S02]  /*b1f0*/  PRMT R7, R4.reuse, 0x7771, RZ ;  /* 0x0000777104077816 */ /* 0x040fe400000000ff */
[----:B------:R-:W-:Y:S02]  /*b200*/  PRMT R4, R4, 0x7772, RZ ;  /* 0x0000777204047816 */ /* 0x000fe400000000ff */
[----:B------:R-:W-:-:S02]  /*b210*/  PRMT R11, R8, 0x5410, R11 ;  /* 0x00005410080b7816 */ /* 0x000fc4000000000b */
[----:B------:R-:W-:Y:S02]  /*b220*/  LOP3.LUT R10, R10, 0xff, RZ, 0xc0, !PT ;  /* 0x000000ff0a0a7812 */ /* 0x000fe400078ec0ff */
[----:B------:R-:W-:Y:S02]  /*b230*/  LOP3.LUT R8, R5, 0xffff, RZ, 0xc0, !PT ;  /* 0x0000ffff05087812 */ /* 0x000fe400078ec0ff */
[C---:B------:R-:W-:Y:S02]  /*b240*/  PRMT R9, R6.reuse, 0x7773, RZ ;  /* 0x0000777306097816 */ /* 0x040fe400000000ff */
[----:B------:R-:W-:Y:S02]  /*b250*/  PRMT R6, R6, 0x7772, RZ ;  /* 0x0000777206067816 */ /* 0x000fe400000000ff */
[----:B------:R-:W-:Y:S02]  /*b260*/  PRMT R4, R4, 0x5410, R13 ;  /* 0x0000541004047816 */ /* 0x000fe4000000000d */
[----:B------:R-:W-:-:S02]  /*b270*/  PRMT R7, R10, 0x5410, R7 ;  /* 0x000054100a077816 */ /* 0x000fc40000000007 */
[----:B------:R-:W-:Y:S02]  /*b280*/  LOP3.LUT R13, R5, 0xff, RZ, 0xc0, !PT ;  /* 0x000000ff050d7812 */ /* 0x000fe400078ec0ff */
[----:B------:R-:W-:Y:S02]  /*b290*/  SHF.R.U32.HI R10, RZ, 0x8, R8 ;  /* 0x00000008ff0a7819 */ /* 0x000fe40000011608 */
[----:B------:R-:W-:Y:S02]  /*b2a0*/  PRMT R6, R6, 0x5410, R9 ;  /* 0x0000541006067816 */ /* 0x000fe40000000009 */
[----:B------:R-:W-:Y:S02]  /*b2b0*/  PRMT R13, R13, 0x5410, R10 ;  /* 0x000054100d0d7816 */ /* 0x000fe4000000000a */
[----:B------:R-:W-:Y:S02]  /*b2c0*/  HSET2.LE.AND R10, R11, R2, PT ;  /* 0x000000020b0a7233 */ /* 0x000fe40003803000 */
[----:B------:R-:W-:-:S02]  /*b2d0*/  LOP3.LUT R15, R6, 0xff00ff, RZ, 0xc0, !PT ;  /* 0x00ff00ff060f7812 */ /* 0x000fc400078ec0ff */
[----:B------:R-:W-:Y:S02]  /*b2e0*/  F2FP.F16.F32.PACK_AB R11, R66, R173 ;  /* 0x000000ad420b723e */ /* 0x000fe400000000ff */
[----:B------:R-:W-:Y:S02]  /*b2f0*/  F2FP.F16.F32.PACK_AB R6, R64, R169 ;  /* 0x000000a94006723e */ /* 0x000fe400000000ff */
[----:B------:R-:W-:Y:S02]  /*b300*/  LOP3.LUT R10, R11, R10, RZ, 0xc0, !PT ;  /* 0x0000000a0b0a7212 */ /* 0x000fe400078ec0ff */
[----:B------:R-:W-:Y:S02]  /*b310*/  HSET2.LE.AND R11, R15, R2, PT ;  /* 0x000000020f0b7233 */ /* 0x000fe40003803000 */
[----:B------:R-:W-:-:S03]  /*b320*/  PRMT R9, R5, 0x7632, R9 ;  /* 0x0000763205097816 */ /* 0x000fc60000000009 */
[----:B------:R-:W-:Y:S02]  /*b330*/  LOP3.LUT R11, R6, R11, RZ, 0xc0, !PT ;  /* 0x0000000b060b7212 */ /* 0x000fe400078ec0ff */
[----:B------:R-:W-:Y:S02]  /*b340*/  HSET2.LE.AND R6, R7, R2, PT ;  /* 0x0000000207067233 */ /* 0x000fe40003803000 */
[----:B------:R-:W-:Y:S02]  /*b350*/  LOP3.LUT R15, R4, 0xff00ff, RZ, 0xc0, !PT ;  /* 0x00ff00ff040f7812 */ /* 0x000fe400078ec0ff */
[----:B------:R-:W-:Y:S02]  /*b360*/  F2FP.F16.F32.PACK_AB R7, R170, R177 ;  /* 0x000000b1aa07723e */ /* 0x000fe400000000ff */
[----:B------:R-:W-:Y:S02]  /*b370*/  SHF.R.U32.HI R5, RZ, 0x18, R5 ;  /* 0x00000018ff057819 */ /* 0x000fe40000011605 */
[----:B------:R-:W-:-:S02]  /*b380*/  LOP3.LUT R8, R9, 0xff, RZ, 0xc0, !PT ;  /* 0x000000ff09087812 */ /* 0x000fc400078ec0ff */
[----:B------:R-:W-:Y:S02]  /*b390*/  LOP3.LUT R6, R7, R6, RZ, 0xc0, !PT ;  /* 0x0000000607067212 */ /* 0x000fe400078ec0ff */
[--C-:B------:R-:W-:Y:S02]  /*b3a0*/  HSET2.LE.AND R7, R15, R2.reuse, PT ;  /* 0x000000020f077233 */ /* 0x100fe40003803000 */
[----:B------:R-:W-:Y:S02]  /*b3b0*/  F2FP.F16.F32.PACK_AB R4, R164, R175 ;  /* 0x000000afa404723e */ /* 0x000fe400000000ff */
[----:B------:R-:W-:Y:S02]  /*b3c0*/  PRMT R5, R8, 0x5410, R5 ;  /* 0x0000541008057816 */ /* 0x000fe40000000005 */
[----:B------:R-:W-:Y:S02]  /*b3d0*/  LOP3.LUT R8, R172, 0xffff, RZ, 0xc0, !PT ;  /* 0x0000ffffac087812 */ /* 0x000fe400078ec0ff */
[----:B------:R-:W-:Y:S01]  /*b3e0*/  LOP3.LUT R7, R4, R7, RZ, 0xc0, !PT ;  /* 0x0000000704077212 */ /* 0x000fe200078ec0ff */
[----:B------:R-:W-:Y:S01]  /*b3f0*/  FFMA.FTZ R193, R26, UR13, -R46 ;  /* 0x0000000d1ac17c23 */ /* 0x000fe2000801082e */
[----:B------:R-:W-:Y:S01]  /*b400*/  HSET2.LE.AND R4, R13, R2, PT ;  /* 0x000000020d047233 */ /* 0x000fe20003803000 */
[----:B------:R-:W-:Y:S01]  /*b410*/  LDSM.16.MT88.4 R24, [R217+0xa400] ;  /* 0x00a40000d918783b */ /* 0x000fe20000004200 */
[----:B------:R-:W-:-:S02]  /*b420*/  SHF.R.U32.HI R8, RZ, 0x8, R8 ;  /* 0x00000008ff087819 */ /* 0x000fc40000011608 */
[C---:B------:R-:W-:Y:S01]  /*b430*/  LOP3.LUT R9, R172.reuse, 0xff, RZ, 0xc0, !PT ;  /* 0x000000ffac097812 */ /* 0x040fe200078ec0ff */
[----:B------:R-:W2:Y:S01]  /*b440*/  LDSM.16.MT88.4 R12, [R51+0x400] ;  /* 0x00040000330c783b */ /* 0x000ea20000004200 */
[----:B------:R-:W3:Y:S02]  /*b450*/  MUFU.EX2 R193, R193 ;  /* 0x000000c100c17308 */ /* 0x000ee40000000800 */
[--C-:B------:R-:W-:Y:S02]  /*b460*/  PRMT R23, R9, 0x5410, R8.reuse ;  /* 0x0000541009177816 */ /* 0x100fe40000000008 */
[----:B------:R-:W-:Y:S02]  /*b470*/  PRMT R8, R172, 0x7632, R8 ;  /* 0x00007632ac087816 */ /* 0x000fe40000000008 */
[----:B------:R-:W-:Y:S01]  /*b480*/  SHF.R.U32.HI R9, RZ, 0x18, R172 ;  /* 0x00000018ff097819 */ /* 0x000fe200000116ac */
[----:B------:R-:W-:-:S06]  /*b490*/  FFMA.FTZ R172, R203, UR13, -R194 ;  /* 0x0000000dcbac7c23 */ /* 0x000fcc00080108c2 */
[----:B------:R-:W4:Y:S01]  /*b4a0*/  MUFU.EX2 R172, R172 ;  /* 0x000000ac00ac7308 */ /* 0x000f220000000800 */
[----:B------:R-:W-:Y:S02]  /*b4b0*/  LOP3.LUT R8, R8, 0xff, RZ, 0xc0, !PT ;  /* 0x000000ff08087812 */ /* 0x000fe400078ec0ff */
[----:B------:R-:W-:Y:S02]  /*b4c0*/  HSET2.LE.AND R5, R5, R2, PT ;  /* 0x0000000205057233 */ /* 0x000fe40003803000 */
[----:B------:R-:W-:Y:S02]  /*b4d0*/  PRMT R9, R8, 0x5410, R9 ;  /* 0x0000541008097816 */ /* 0x000fe40000000009 */
[----:B---3--:R-:W-:Y:S02]  /*b4e0*/  F2FP.F16.F32.PACK_AB R8, R174, R193 ;  /* 0x000000c1ae08723e */ /* 0x008fe400000000ff */
[----:B------:R-:W-:Y:S02]  /*b4f0*/  LOP3.LUT R4, R21, R4, RZ, 0xc0, !PT ;  /* 0x0000000415047212 */ /* 0x000fe400078ec0ff */
[----:B------:R-:W-:-:S02]  /*b500*/  LOP3.LUT R5, R8, R5, RZ, 0xc0, !PT ;  /* 0x0000000508057212 */ /* 0x000fc400078ec0ff */
[--C-:B------:R-:W-:Y:S02]  /*b510*/  HSET2.LE.AND R8, R23, R2.reuse, PT ;  /* 0x0000000217087233 */ /* 0x100fe40003803000 */
[----:B------:R-:W-:Y:S02]  /*b520*/  HSET2.LE.AND R9, R9, R2, PT ;  /* 0x0000000209097233 */ /* 0x000fe40003803000 */
[----:B----4-:R-:W-:-:S03]  /*b530*/  F2FP.F16.F32.PACK_AB R21, R172, R191 ;  /* 0x000000bfac15723e */ /* 0x010fc600000000ff */
[----:B------:R-:W-:Y:S02]  /*b540*/  LOP3.LUT R9, R20, R9, RZ, 0xc0, !PT ;  /* 0x0000000914097212 */ /* 0x000fe400078ec0ff */
[----:B------:R-:W-:Y:S01]  /*b550*/  LOP3.LUT R8, R21, R8, RZ, 0xc0, !PT ;  /* 0x0000000815087212 */ /* 0x000fe200078ec0ff */
[-C--:B-1----:R-:W-:Y:S01]  /*b560*/  HMMA.16816.F32 R160, R4, R16.reuse, R160 ;  /* 0x0000001004a0723c */ /* 0x082fe200000018a0 */
[----:B------:R-:W-:Y:S07]  /*b570*/  LDSM.16.MT88.4 R20, [R51+0x2400] ;  /* 0x002400003314783b */ /* 0x000fee0000004200 */
        /* <DEDUP_REMOVED lines=9> */
[C---:B------:R-:W-:Y:S08]  /*b610*/  HMMA.16816.F32 R84, R4.reuse, R24, R84 ;  /* 0x000000180454723c */ /* 0x040ff00000001854 */
[C---:B------:R-:W-:Y:S08]  /*b620*/  HMMA.16816.F32 R96, R4.reuse, R26, R96 ;  /* 0x0000001a0460723c */ /* 0x040ff00000001860 */
[C---:B-1----:R-:W-:Y:S08]  /*b630*/  HMMA.16816.F32 R100, R4.reuse, R16, R100 ;  /* 0x000000100464723c */ /* 0x042ff00000001864 */
[C---:B------:R-:W-:Y:S08]  /*b640*/  HMMA.16816.F32 R112, R4.reuse, R18, R112 ;  /* 0x000000120470723c */ /* 0x040ff00000001870 */
[C---:B------:R-:W-:Y:S08]  /*b650*/  HMMA.16816.F32 R124, R4.reuse, R20, R124 ;  /* 0x00000014047c723c */ /* 0x040ff0000000187c */
[C---:B--2---:R-:W-:Y:S08]  /*b660*/  HMMA.16816.F32 R144, R4.reuse, R12, R144 ;  /* 0x0000000c0490723c */ /* 0x044ff00000001890 */
[C---:B------:R-:W-:Y:S08]  /*b670*/  HMMA.16816.F32 R140, R4.reuse, R14, R140 ;  /* 0x0000000e048c723c */ /* 0x040ff0000000188c */
[----:B------:R-:W-:Y:S01]  /*b680*/  HMMA.16816.F32 R132, R4, R22, R132 ;  /* 0x000000160484723c */ /* 0x000fe20000001884 */
[----:B------:R-:W-:-:S07]  /*b690*/  LOP3.LUT R4, R251, UR4, R249, 0x96, !PT ;  /* 0x00000004fb047c12 */ /* 0x000fce000f8e96f9 */
        /* <DEDUP_REMOVED lines=8> */
[----:B------:R-:W-:-:S04]  /*b720*/  IMAD.WIDE.U32 R8, R4, -0x326172a9, RZ ;  /* 0xcd9e8d5704087825 */ /* 0x000fc800078e00ff */
[----:B------:R-:W-:Y:S01]  /*b730*/  IMAD.MOV.U32 R27, RZ, RZ, R167 ;  /* 0x000000ffff1b7224 */ /* 0x000fe200078e00a7 */
[----:B------:R-:W-:Y:S01]  /*b740*/  LOP3.LUT R4, R207, R224, R9, 0x96, !PT ;  /* 0x000000e0cf047212 */ /* 0x000fe200078e9609 */
[----:B------:R-:W-:Y:S01]  /*b750*/  FFMA.FTZ R199, R214, R200, R199 ;  /* 0x000000c8d6c77223 */ /* 0x000fe200000100c7 */
[----:B------:R-:W-:Y:S01]  /*b760*/  LOP3.LUT R10, R209, R8, R245, 0x96, !PT ;  /* 0x00000008d10a7212 */ /* 0x000fe200078e96f5 */
[----:B------:R-:W-:Y:S01]  /*b770*/  FFMA.FTZ R16, R61, UR13, -R192 ;  /* 0x0000000d3d107c23 */ /* 0x000fe200080108c0 */
[----:B------:R-:W-:Y:S01]  /*b780*/  LOP3.LUT R6, R207, R222, R9, 0x96, !PT ;  /* 0x000000decf067212 */ /* 0x000fe200078e9609 */
[----:B------:R-:W-:Y:S01]  /*b790*/  FFMA.FTZ R185, R185, UR13, -R198 ;  /* 0x0000000db9b97c23 */ /* 0x000fe200080108c6 */
[----:B------:R-:W-:Y:S01]  /*b7a0*/  LOP3.LUT R5, R209, R8, R237, 0x96, !PT ;  /* 0x00000008d1057212 */ /* 0x000fe200078e96ed */
[----:B------:R-:W-:-:S04]  /*b7b0*/  IMAD.WIDE.U32 R8, R4, -0x2daee0ad, RZ ;  /* 0xd2511f5304087825 */ /* 0x000fc800078e00ff */
[----:B------:R-:W-:Y:S01]  /*b7c0*/  FFMA.FTZ R189, R189, UR13, -R198 ;  /* 0x0000000dbdbd7c23 */ /* 0x000fe200080108c6 */
[----:B------:R-:W-:Y:S01]  /*b7d0*/  FFMA.FTZ R67, R67, UR13, -R192 ;  /* 0x0000000d43437c23 */ /* 0x000fe200080108c0 */
[----:B------:R-:W-:Y:S01]  /*b7e0*/  LDSM.16.MT88.4 R20, [R217+0xa800] ;  /* 0x00a80000d914783b */ /* 0x000fe20000004200 */
[----:B------:R-:W-:Y:S01]  /*b7f0*/  IMAD.WIDE.U32 R10, R10, -0x2daee0ad, RZ ;  /* 0xd2511f530a0a7825 */ /* 0x000fe200078e00ff */
[----:B------:R-:W-:-:S03]  /*b800*/  LOP3.LUT R4, R57, R246, R9, 0x96, !PT ;  /* 0x000000f639047212 */ /* 0x000fc600078e9609 */
        /* <DEDUP_REMOVED lines=16> */
[----:B------:R-:W-:-:S03]  /*b910*/  LOP3.LUT R4, R184, R10, R15, 0x96, !PT ;  /* 0x0000000ab8047212 */ /* 0x000fc600078e960f */
[----:B------:R-:W-:Y:S01]  /*b920*/  IMAD.WIDE.U32 R24, R5, -0x2daee0ad, RZ ;  /* 0xd2511f5305187825 */ /* 0x000fe200078e00ff */
[----:B------:R-:W-:Y:S02]  /*b930*/  LOP3.LUT R5, R182, R14, R203, 0x96, !PT ;  /* 0x0000000eb6057212 */ /* 0x000fe400078e96cb */
[----:B------:R-:W-:Y:S02]  /*b940*/  LOP3.LUT R184, R184, R12, R7, 0x96, !PT ;  /* 0x0000000cb8b87212 */ /* 0x000fe400078e9607 */
[----:B------:R-:W-:Y:S01]  /*b950*/  LOP3.LUT R182, R182, R6, R25, 0x96, !PT ;  /* 0x00000006b6b67212 */ /* 0x000fe200078e9619 */
[----:B------:R-:W-:-:S04]  /*b960*/  IMAD.WIDE.U32 R6, R4, -0x326172a9, RZ ;  /* 0xcd9e8d5704067825 */ /* 0x000fc800078e00ff */
[----:B------:R-:W-:-:S04]  /*b970*/  IMAD.WIDE.U32 R4, R5, -0x326172a9, RZ ;  /* 0xcd9e8d5705047825 */ /* 0x000fc800078e00ff */
[----:B------:R-:W-:Y:S01]  /*b980*/  FFMA.FTZ R201, R27, R201, R196 ;  /* 0x000000c91bc97223 */ /* 0x000fe200000100c4 */
[----:B------:R-:W-:Y:S01]  /*b990*/  LOP3.LUT R196, R208, R8, R7, 0x96, !PT ;  /* 0x00000008d0c47212 */ /* 0x000fe200078e9607 */
[----:B------:R-:W-:Y:S01]  /*b9a0*/  IMAD.MOV.U32 R8, RZ, RZ, R4 ;  /* 0x000000ffff087224 */ /* 0x000fe200078e0004 */
[----:B------:R-:W-:Y:S02]  /*b9b0*/  LOP3.LUT R6, R206, R6, R5, 0x96, !PT ;  /* 0x00000006ce067212 */ /* 0x000fe400078e9605 */
[C---:B------:R-:W-:Y:S02]  /*b9c0*/  PRMT R5, R4.reuse, 0x7771, RZ ;  /* 0x0000777104057816 */ /* 0x040fe400000000ff */
[----:B------:R-:W-:Y:S01]  /*b9d0*/  PRMT R7, R4, 0x7773, RZ ;  /* 0x0000777304077816 */ /* 0x000fe200000000ff */
[----:B------:R-:W-:Y:S01]  /*b9e0*/  IMAD.WIDE.U32 R10, R182, -0x326172a9, RZ ;  /* 0xcd9e8d57b60a7825 */ /* 0x000fe200078e00ff */
[----:B------:R-:W-:-:S04]  /*b9f0*/  PRMT R4, R4, 0x7772, RZ ;  /* 0x0000777204047816 */ /* 0x000fc800000000ff */
[----:B------:R-:W-:Y:S01]  /*ba00*/  PRMT R4, R4, 0x5410, R7 ;  /* 0x0000541004047816 */ /* 0x000fe20000000007 */
[----:B------:R-:W-:Y:S01]  /*ba10*/  IMAD.MOV.U32 R7, RZ, RZ, R10 ;  /* 0x000000ffff077224 */ /* 0x000fe200078e000a */
[----:B------:R-:W-:Y:S01]  /*ba20*/  LOP3.LUT R8, R8, 0xff, RZ, 0xc0, !PT ;  /* 0x000000ff08087812 */ /* 0x000fe200078ec0ff */
[----:B------:R-:W-:Y:S01]  /*ba30*/  IMAD.MOV.U32 R27, RZ, RZ, R215 ;  /* 0x000000ffff1b7224 */ /* 0x000fe200078e00d7 */
[C---:B------:R-:W-:Y:S02]  /*ba40*/  PRMT R14, R10.reuse, 0x7772, RZ ;  /* 0x000077720a0e7816 */ /* 0x040fe400000000ff */
[----:B------:R-:W-:Y:S01]  /*ba50*/  LOP3.LUT R15, R7, 0xff, RZ, 0xc0, !PT ;  /* 0x000000ff070f7812 */ /* 0x000fe200078ec0ff */
[--C-:B------:R-:W-:Y:S01]  /*ba60*/  FFMA.FTZ R57, R59, UR13, -R198.reuse ;  /* 0x0000000d3b397c23 */ /* 0x100fe200080108c6 */
[----:B------:R-:W-:Y:S01]  /*ba70*/  PRMT R7, R10, 0x7773, RZ ;  /* 0x000077730a077816 */ /* 0x000fe200000000ff */
[--C-:B------:R-:W-:Y:S01]  /*ba80*/  FFMA.FTZ R56, R183, UR13, -R198.reuse ;  /* 0x0000000db7387c23 */ /* 0x100fe200080108c6 */
[----:B------:R-:W-:Y:S01]  /*ba90*/  PRMT R5, R8, 0x5410, R5 ;  /* 0x0000541008057816 */ /* 0x000fe20000000005 */
[----:B------:R-:W-:Y:S01]  /*baa0*/  FFMA.FTZ R59, R60, UR13, -R198 ;  /* 0x0000000d3c3b7c23 */ /* 0x000fe200080108c6 */
[----:B------:R-:W-:-:S04]  /*bab0*/  IMAD.WIDE.U32 R214, R184, -0x326172a9, RZ ;  /* 0xcd9e8d57b8d67825 */ /* 0x000fc800078e00ff */
[--C-:B------:R-:W-:Y:S01]  /*bac0*/  FFMA.FTZ R183, R55, UR13, -R46.reuse ;  /* 0x0000000d37b77c23 */ /* 0x100fe2000801082e */
[----:B------:R-:W-:Y:S01]  /*bad0*/  PRMT R8, R10, 0x7771, RZ ;  /* 0x000077710a087816 */ /* 0x000fe200000000ff */
[--C-:B------:R-:W-:Y:S01]  /*bae0*/  FFMA.FTZ R55, R63, UR13, -R46.reuse ;  /* 0x0000000d3f377c23 */ /* 0x100fe2000801082e */
[----:B------:R-:W-:Y:S01]  /*baf0*/  FFMA.FTZ R60, R181, UR13, -R46 ;  /* 0x0000000db53c7c23 */ /* 0x000fe2000801082e */
[--C-:B------:R-:W-:Y:S02]  /*bb00*/  PRMT R14, R14, 0x5410, R7.reuse ;  /* 0x000054100e0e7816 */ /* 0x100fe40000000007 */
[----:B------:R-:W-:Y:S02]  /*bb10*/  PRMT R7, R6, 0x7632, R7 ;  /* 0x0000763206077816 */ /* 0x000fe40000000007 */
[----:B------:R-:W-:Y:S02]  /*bb20*/  PRMT R15, R15, 0x5410, R8 ;  /* 0x000054100f0f7816 */ /* 0x000fe40000000008 */
[----:B------:R-:W-:Y:S01]  /*bb30*/  LOP3.LUT R13, R206, R214, R11, 0x96, !PT ;  /* 0x000000d6ce0d7212 */ /* 0x000fe200078e960b */
[----:B------:R-:W-:Y:S01]  /*bb40*/  FFMA.FTZ R182, R28, UR13, -R198 ;  /* 0x0000000d1cb67c23 */ /* 0x000fe200080108c6 */
[C---:B------:R-:W-:Y:S01]  /*bb50*/  LOP3.LUT R17, R6.reuse, 0xffff, RZ, 0xc0, !PT ;  /* 0x0000ffff06117812 */ /* 0x040fe200078ec0ff */
[----:B------:R-:W-:Y:S01]  /*bb60*/  MUFU.EX2 R55, R55 ;  /* 0x0000003700377308 */ /* 0x000fe20000000800 */
[----:B------:R-:W-:-:S02]  /*bb70*/  LOP3.LUT R8, R6, 0xff, RZ, 0xc0, !PT ;  /* 0x000000ff06087812 */ /* 0x000fc400078ec0ff */
[----:B------:R-:W-:Y:S02]  /*bb80*/  SHF.R.U32.HI R11, RZ, 0x18, R6 ;  /* 0x00000018ff0b7819 */ /* 0x000fe40000011606 */
[----:B------:R-:W-:-:S03]  /*bb90*/  LOP3.LUT R6, R7, 0xff, RZ, 0xc0, !PT ;  /* 0x000000ff07067812 */ /* 0x000fc600078ec0ff */
[----:B------:R-:W1:Y:S01]  /*bba0*/  MUFU.EX2 R60, R60 ;  /* 0x0000003c003c7308 */ /* 0x000e620000000800 */
[----:B------:R-:W-:Y:S01]  /*bbb0*/  SHF.R.U32.HI R17, RZ, 0x8, R17 ;  /* 0x00000008ff117819 */ /* 0x000fe20000011611 */
[----:B------:R-:W-:Y:S01]  /*bbc0*/  FFMA.FTZ R184, R29, UR13, -R46 ;  /* 0x0000000d1db87c23 */ /* 0x000fe2000801082e */
[----:B------:R-:W-:-:S05]  /*bbd0*/  PRMT R11, R6, 0x5410, R11 ;  /* 0x00005410060b7816 */ /* 0x000fca000000000b */
[----:B------:R-:W-:Y:S01]  /*bbe0*/  MUFU.EX2 R59, R59 ;  /* 0x0000003b003b7308 */ /* 0x000fe20000000800 */
[C---:B------:R-:W-:Y:S02]  /*bbf0*/  LOP3.LUT R6, R13.reuse, 0xffff, RZ, 0xc0, !PT ;  /* 0x0000ffff0d067812 */ /* 0x040fe400078ec0ff */
[----:B------:R-:W-:-:S05]  /*bc00*/  PRMT R7, R13, 0x7632, R7 ;  /* 0x000076320d077816 */ /* 0x000fca0000000007 */
[----:B------:R-:W2:Y:S01]  /*bc10*/  MUFU.EX2 R56, R56 ;  /* 0x0000003800387308 */ /* 0x000ea20000000800 */
[----:B------:R-:W-:Y:S02]  /*bc20*/  PRMT R17, R8, 0x5410, R17 ;  /* 0x0000541008117816 */ /* 0x000fe40000000011 */
[----:B------:R-:W-:-:S05]  /*bc30*/  SHF.R.U32.HI R8, RZ, 0x8, R6 ;  /* 0x00000008ff087819 */ /* 0x000fca0000011606 */
[----:B------:R-:W-:Y:S01]  /*bc40*/  MUFU.EX2 R182, R182 ;  /* 0x000000b600b67308 */ /* 0x000fe20000000800 */
[----:B------:R-:W-:Y:S02]  /*bc50*/  LOP3.LUT R6, R7, 0xff, RZ, 0xc0, !PT ;  /* 0x000000ff07067812 */ /* 0x000fe400078ec0ff */
[----:B------:R-:W-:-:S05]  /*bc60*/  LOP3.LUT R7, R4, 0xff00ff, RZ, 0xc0, !PT ;  /* 0x00ff00ff04077812 */ /* 0x000fca00078ec0ff */
[----:B------:R-:W3:Y:S01]  /*bc70*/  MUFU.EX2 R57, R57 ;  /* 0x0000003900397308 */ /* 0x000ee20000000800 */
[----:B------:R-:W-:Y:S02]  /*bc80*/  LOP3.LUT R9, R13, 0xff, RZ, 0xc0, !PT ;  /* 0x000000ff0d097812 */ /* 0x000fe400078ec0ff */
[----:B------:R-:W-:-:S05]  /*bc90*/  SHF.R.U32.HI R13, RZ, 0x18, R13 ;  /* 0x00000018ff0d7819 */ /* 0x000fca000001160d */
[----:B------:R-:W-:Y:S01]  /*bca0*/  MUFU.EX2 R184, R184 ;  /* 0x000000b800b87308 */ /* 0x000fe20000000800 */
[----:B------:R-:W-:-:S07]  /*bcb0*/  HSET2.LE.AND R7, R7, R2, PT ;  /* 0x0000000207077233 */ /* 0x000fce0003803000 */
[----:B------:R-:W4:Y:S01]  /*bcc0*/  MUFU.EX2 R183, R183 ;  /* 0x000000b700b77308 */ /* 0x000f220000000800 */
[----:B------:R-:W-:Y:S02]  /*bcd0*/  PRMT R13, R6, 0x5410, R13 ;  /* 0x00005410060d7816 */ /* 0x000fe4000000000d */
[----:B------:R-:W-:Y:S02]  /*bce0*/  HSET2.LE.AND R5, R5, R2, PT ;  /* 0x0000000205057233 */ /* 0x000fe40003803000 */
[----:B-1----:R-:W-:Y:S02]  /*bcf0*/  F2FP.F16.F32.PACK_AB R4, R60, R55 ;  /* 0x000000373c04723e */ /* 0x002fe400000000ff */
[----:B--2---:R-:W-:Y:S02]  /*bd00*/  F2FP.F16.F32.PACK_AB R6, R56, R59 ;  /* 0x0000003b3806723e */ /* 0x004fe400000000ff */
[----:B------:R-:W-:Y:S02]  /*bd10*/  LOP3.LUT R7, R4, R7, RZ, 0xc0, !PT ;  /* 0x0000000704077212 */ /* 0x000fe400078ec0ff */
[----:B------:R-:W-:Y:S01]  /*bd20*/  PRMT R9, R9, 0x5410, R8 ;  /* 0x0000541009097816 */ /* 0x000fe20000000008 */
[----:B------:R-:W-:Y:S01]  /*bd30*/  FFMA.FTZ R8, R168, UR13, -R194 ;  /* 0x0000000da8087c23 */ /* 0x000fe200080108c2 */
[----:B------:R-:W-:-:S02]  /*bd40*/  LOP3.LUT R6, R6, R5, RZ, 0xc0, !PT ;  /* 0x0000000506067212 */ /* 0x000fc400078ec0ff */
[--C-:B------:R-:W-:Y:S01]  /*bd50*/  HSET2.LE.AND R4, R17, R2.reuse, PT ;  /* 0x0000000211047233 */ /* 0x100fe20003803000 */
[--C-:B------:R-:W-:Y:S01]  /*bd60*/  FFMA.FTZ R181, R176, UR13, -R198.reuse ;  /* 0x0000000db0b57c23 */ /* 0x100fe200080108c6 */
[----:B---3--:R-:W-:Y:S01]  /*bd70*/  F2FP.F16.F32.PACK_AB R5, R57, R182 ;  /* 0x000000b63905723e */ /* 0x008fe200000000ff */
[----:B------:R-:W-:Y:S01]  /*bd80*/  FFMA.FTZ R176, R52, UR13, -R198 ;  /* 0x0000000d34b07c23 */ /* 0x000fe200080108c6 */
[--C-:B------:R-:W-:Y:S01]  /*bd90*/  FFMA.FTZ R52, R31, UR13, -R194.reuse ;  /* 0x0000000d1f347c23 */ /* 0x100fe200080108c2 */
[--C-:B------:R-:W-:Y:S01]  /*bda0*/  FFMA.FTZ R63, R58, UR13, -R194.reuse ;  /* 0x0000000d3a3f7c23 */ /* 0x100fe200080108c2 */
[----:B------:R4:W-:Y:S01]  /*bdb0*/  MUFU.EX2 R61, R8 ;  /* 0x00000008003d7308 */ /* 0x0009e20000000800 */
[----:B------:R-:W-:Y:S02]  /*bdc0*/  LOP3.LUT R4, R5, R4, RZ, 0xc0, !PT ;  /* 0x0000000405047212 */ /* 0x000fe400078ec0ff */
[--C-:B------:R-:W-:Y:S01]  /*bdd0*/  HSET2.LE.AND R5, R11, R2.reuse, PT ;  /* 0x000000020b057233 */ /* 0x100fe20003803000 */
[----:B------:R-:W-:Y:S01]  /*bde0*/  FFMA.FTZ R58, R65, UR13, -R194 ;  /* 0x0000000d413a7c23 */ /* 0x000fe200080108c2 */
[----:B------:R-:W-:Y:S01]  /*bdf0*/  FFMA.FTZ R65, R30, UR13, -R192 ;  /* 0x0000000d1e417c23 */ /* 0x000fe200080108c0 */
[----:B------:R-:W-:Y:S01]  /*be00*/  HSET2.LE.AND R12, R9, R2, PT ;  /* 0x00000002090c7233 */ /* 0x000fe20003803000 */
[----:B------:R-:W1:Y:S01]  /*be10*/  LDSM.16.MT88.4 R28, [R51+0x800] ;  /* 0x00080000331c783b */ /* 0x000e620000004200 */
[----:B------:R-:W-:Y:S01]  /*be20*/  MUFU.EX2 R52, R52 ;  /* 0x0000003400347308 */ /* 0x000fe20000000800 */
[----:B----4-:R-:W-:-:S07]  /*be30*/  F2FP.F16.F32.PACK_AB R8, R183, R184 ;  /* 0x000000b8b708723e */ /* 0x010fce00000000ff */
[----:B------:R-:W2:Y:S01]  /*be40*/  MUFU.EX2 R63, R63 ;  /* 0x0000003f003f7308 */ /* 0x000ea20000000800 */
[----:B------:R-:W-:Y:S02]  /*be50*/  LOP3.LUT R5, R8, R5, RZ, 0xc0, !PT ;  /* 0x0000000508057212 */ /* 0x000fe400078ec0ff */
[----:B------:R-:W3:Y:S01]  /*be60*/  LDSM.16.MT88.4 R8, [R217+0x9800] ;  /* 0x00980000d908783b */ /* 0x000ee20000004200 */
[----:B------:R-:W-:Y:S01]  /*be70*/  FFMA.FTZ R198, R54, UR13, -R194 ;  /* 0x0000000d36c67c23 */ /* 0x000fe200080108c2 */
[----:B------:R-:W-:-:S03]  /*be80*/  FFMA.FTZ R54, R62, UR13, -R192 ;  /* 0x0000000d3e367c23 */ /* 0x000fc600080108c0 */
[----:B------:R-:W4:Y:S01]  /*be90*/  MUFU.EX2 R58, R58 ;  /* 0x0000003a003a7308 */ /* 0x000f220000000800 */
[----:B------:R-:W-:Y:S01]  /*bea0*/  FFMA.FTZ R200, R187, UR13, -R194 ;  /* 0x0000000dbbc87c23 */ /* 0x000fe200080108c2 */
[--C-:B------:R-:W-:Y:S01]  /*beb0*/  FFMA.FTZ R187, R186, UR13, -R192.reuse ;  /* 0x0000000dbabb7c23 */ /* 0x100fe200080108c0 */
[----:B------:R-:W-:-:S05]  /*bec0*/  FFMA.FTZ R186, R53, UR13, -R192 ;  /* 0x0000000d35ba7c23 */ /* 0x000fca00080108c0 */
[----:B------:R-:W-:Y:S08]  /*bed0*/  MUFU.EX2 R65, R65 ;  /* 0x0000004100417308 */ /* 0x000ff00000000800 */
[----:B------:R-:W1:Y:S01]  /*bee0*/  MUFU.EX2 R62, R16 ;  /* 0x00000010003e7308 */ /* 0x000e620000000800 */
[----:B--2---:R-:W-:-:S07]  /*bef0*/  F2FP.F16.F32.PACK_AB R17, R63, R52 ;  /* 0x000000343f11723e */ /* 0x004fce00000000ff */
[----:B------:R-:W-:Y:S08]  /*bf00*/  MUFU.EX2 R54, R54 ;  /* 0x0000003600367308 */ /* 0x000ff00000000800 */
[----:B------:R-:W2:Y:S01]  /*bf10*/  MUFU.EX2 R53, R67 ;  /* 0x0000004300357308 */ /* 0x000ea20000000800 */
[----:B------:R-:W-:Y:S02]  /*bf20*/  LOP3.LUT R12, R17, R12, RZ, 0xc0, !PT ;  /* 0x0000000c110c7212 */ /* 0x000fe400078ec0ff */
[----:B------:R-:W-:-:S02]  /*bf30*/  LOP3.LUT R17, R14, 0xff00ff, RZ, 0xc0, !PT ;  /* 0x00ff00ff0e117812 */ /* 0x000fc400078ec0ff */
[--C-:B------:R-:W-:Y:S02]  /*bf40*/  HSET2.LE.AND R14, R15, R2.reuse, PT ;  /* 0x000000020f0e7233 */ /* 0x100fe40003803000 */
[----:B------:R-:W-:Y:S02]  /*bf50*/  HSET2.LE.AND R13, R13, R2, PT ;  /* 0x000000020d0d7233 */ /* 0x000fe40003803000 */
[----:B----4-:R-:W-:Y:S02]  /*bf60*/  F2FP.F16.F32.PACK_AB R15, R58, R61 ;  /* 0x0000003d3a0f723e */ /* 0x010fe400000000ff */
[----:B-1----:R-:W-:Y:S02]  /*bf70*/  F2FP.F16.F32.PACK_AB R16, R62, R65 ;  /* 0x000000413e10723e */ /* 0x002fe400000000ff */
[----:B------:R-:W-:Y:S02]  /*bf80*/  LOP3.LUT R14, R15, R14, RZ, 0xc0, !PT ;  /* 0x0000000e0f0e7212 */ /* 0x000fe400078ec0ff */
[----:B------:R-:W-:-:S02]  /*bf90*/  LOP3.LUT R13, R16, R13, RZ, 0xc0, !PT ;  /* 0x0000000d100d7212 */ /* 0x000fc400078ec0ff */
[----:B------:R-:W-:Y:S02]  /*bfa0*/  HSET2.LE.AND R15, R17, R2, PT ;  /* 0x00000002110f7233 */ /* 0x000fe40003803000 */
[----:B--2---:R-:W-:-:S04]  /*bfb0*/  F2FP.F16.F32.PACK_AB R16, R53, R54 ;  /* 0x000000363510723e */ /* 0x004fc800000000ff */
[----:B------:R-:W-:Y:S01]  /*bfc0*/  LOP3.LUT R15, R16, R15, RZ, 0xc0, !PT ;  /* 0x0000000f100f7212 */ /* 0x000fe200078ec0ff */
[----:B------:R-:W-:Y:S01]  /*bfd0*/  FFMA.FTZ R168, R197, UR13, -R194 ;  /* 0x0000000dc5a87c23 */ /* 0x000fe200080108c2 */
[-C--:B------:R-:W-:Y:S01]  /*bfe0*/  HMMA.16816.F32 R68, R4, R28.reuse, R68 ;  /* 0x0000001c0444723c */ /* 0x080fe20000001844 */
[----:B------:R-:W-:Y:S01]  /*bff0*/  IMAD.MOV.U32 R197, RZ, RZ, R27 ;  /* 0x000000ffffc57224 */ /* 0x000fe200078e001b */
[----:B------:R-:W1:Y:S06]  /*c000*/  LDSM.16.MT88.4 R16, [R51+0x1800] ;  /* 0x001800003310783b */ /* 0x000e6c0000004200 */
[----:B------:R-:W-:Y:S01]  /*c010*/  HMMA.16816.F32 R72, R12, R28, R72 ;  /* 0x0000001c0c48723c */ /* 0x000fe20000001848 */
[----:B------:R-:W-:-:S02]  /*c020*/  IMAD.MOV.U32 R28, RZ, RZ, R24 ;  /* 0x000000ffff1c7224 */ /* 0x000fc400078e0018 */
[----:B------:R-:W-:Y:S02]  /*c030*/  IMAD.MOV.U32 R29, RZ, RZ, R25 ;  /* 0x000000ffff1d7224 */ /* 0x000fe400078e0019 */
[----:B------:R-:W-:Y:S03]  /*c040*/  LDSM.16.MT88.4 R24, [R51+0x2800] ;  /* 0x002800003318783b */ /* 0x000fe60000004200 */
[-C--:B---3--:R-:W-:Y:S08]  /*c050*/  HMMA.16816.F32 R160, R4, R8.reuse, R160 ;  /* 0x0000000804a0723c */ /* 0x088ff000000018a0 */
[C---:B------:R-:W-:Y:S08]  /*c060*/  HMMA.16816.F32 R156, R12.reuse, R8, R156 ;  /* 0x000000080c9c723c */ /* 0x040ff0000000189c */
[-C--:B------:R-:W-:Y:S08]  /*c070*/  HMMA.16816.F32 R152, R12, R10.reuse, R152 ;  /* 0x0000000a0c98723c */ /* 0x080ff00000001898 */
[----:B------:R-:W-:Y:S01]  /*c080*/  HMMA.16816.F32 R148, R4, R10, R148 ;  /* 0x0000000a0494723c */ /* 0x000fe20000001894 */
[----:B------:R-:W2:Y:S07]  /*c090*/  LDSM.16.MT88.4 R8, [R217+0xb800] ;  /* 0x00b80000d908783b */ /* 0x000eae0000004200 */
        /* <DEDUP_REMOVED lines=8> */
[----:B------:R-:W-:Y:S01]  /*c120*/  HMMA.16816.F32 R136, R12, R26, R136 ;  /* 0x0000001a0c88723c */ /* 0x000fe20000001888 */
[----:B------:R-:W-:-:S02]  /*c130*/  IMAD.MOV.U32 R13, RZ, RZ, R215 ;  /* 0x000000ffff0d7224 */ /* 0x000fc400078e00d7 */
[----:B------:R-:W-:-:S05]  /*c140*/  IMAD.MOV.U32 R14, RZ, RZ, R166 ;  /* 0x000000ffff0e7224 */ /* 0x000fca00078e00a6 */
[----:B------:R-:W-:Y:S01]  /*c150*/  HMMA.16816.F32 R144, R4, R8, R144 ;  /* 0x000000080490723c */ /* 0x000fe20000001890 */
[----:B------:R-:W-:Y:S01]  /*c160*/  LOP3.LUT R8, R208, R14, R13, 0x96, !PT ;  /* 0x0000000ed0087212 */ /* 0x000fe200078e960d */
[----:B------:R-:W-:Y:S01]  /*c170*/  FFMA.FTZ R180, R180, UR13, -R194 ;  /* 0x0000000db4b47c23 */ /* 0x000fe200080108c2 */
[----:B------:R-:W-:-:S03]  /*c180*/  FFMA.FTZ R194, R179, UR13, -R192 ;  /* 0x0000000db3c27c23 */ /* 0x000fc600080108c0 */
[----:B------:R-:W-:Y:S02]  /*c190*/  IMAD.WIDE.U32 R8, R8, -0x2daee0ad, RZ ;  /* 0xd2511f5308087825 */ /* 0x000fe400078e00ff */
[----:B------:R-:W-:Y:S02]  /*c1a0*/  HMMA.16816.F32 R140, R4, R10, R140 ;  /* 0x0000000a048c723c */ /* 0x000fe4000000188c */
[----:B------:R-:W-:Y:S01]  /*c1b0*/  FFMA.FTZ R190, R190, UR13, -R192 ;  /* 0x0000000dbebe7c23 */ /* 0x000fe200080108c0 */
[----:B------:R-:W-:Y:S01]  /*c1c0*/  MUFU.EX2 R180, R180 ;  /* 0x000000b400b47308 */ /* 0x000fe20000000800 */
[----:B------:R-:W-:Y:S01]  /*c1d0*/  LOP3.LUT R10, R230, R28, R9, 0x96, !PT ;  /* 0x0000001ce60a7212 */ /* 0x000fe200078e9609 */
[----:B------:R-:W-:-:S03]  /*c1e0*/  IMAD.MOV.U32 R192, RZ, RZ, R197 ;  /* 0x000000ffffc07224 */ /* 0x000fc600078e00c5 */
[----:B------:R-:W-:Y:S03]  /*c1f0*/  HMMA.16816.F32 R80, R4, R30, R80 ;  /* 0x0000001e0450723c */ /* 0x000fe60000001850 */
[----:B------:R-:W1:Y:S01]  /*c200*/  MUFU.EX2 R179, R200 ;  /* 0x000000c800b37308 */ /* 0x000e620000000800 */
[----:B------:R-:W-:Y:S01]  /*c210*/  FFMA.FTZ R47, R192, R50, R47 ;  /* 0x00000032c02f7223 */ /* 0x000fe2000001002f */
[----:B------:R-:W-:-:S03]  /*c220*/  IMAD.MOV.U32 R12, RZ, RZ, R214 ;  /* 0x000000ffff0c7224 */ /* 0x000fc600078e00d6 */
[----:B------:R-:W-:Y:S03]  /*c230*/  HMMA.16816.F32 R84, R4, R20, R84 ;  /* 0x000000140454723c */ /* 0x000fe60000001854 */
[----:B------:R-:W-:Y:S01]  /*c240*/  MUFU.EX2 R194, R194 ;  /* 0x000000c200c27308 */ /* 0x000fe20000000800 */
[----:B------:R-:W-:-:S04]  /*c250*/  IMAD.MOV.U32 R12, RZ, RZ, R8 ;  /* 0x000000ffff0c7224 */ /* 0x000fc800078e0008 */
[----:B------:R-:W-:Y:S03]  /*c260*/  HMMA.16816.F32 R96, R4, R22, R96 ;  /* 0x000000160460723c */ /* 0x000fe60000001860 */
[----:B------:R-:W2:Y:S01]  /*c270*/  MUFU.EX2 R187, R187 ;  /* 0x000000bb00bb7308 */ /* 0x000ea20000000800 */
[----:B------:R-:W-:-:S04]  /*c280*/  PRMT R9, R8, 0x7771, RZ ;  /* 0x0000777108097816 */ /* 0x000fc800000000ff */
[----:B------:R-:W-:Y:S03]  /*c290*/  HMMA.16816.F32 R100, R4, R16, R100 ;  /* 0x000000100464723c */ /* 0x000fe60000001864 */
[----:B------:R-:W-:Y:S01]  /*c2a0*/  MUFU.EX2 R186, R186 ;  /* 0x000000ba00ba7308 */ /* 0x000fe20000000800 */
[----:B------:R-:W-:-:S04]  /*c2b0*/  PRMT R11, R8, 0x7773, RZ ;  /* 0x00007773080b7816 */ /* 0x000fc800000000ff */
[----:B------:R-:W-:Y:S03]  /*c2c0*/  HMMA.16816.F32 R112, R4, R18, R112 ;  /* 0x000000120470723c */ /* 0x000fe60000001870 */
[----:B------:R-:W3:Y:S01]  /*c2d0*/  MUFU.EX2 R197, R190 ;  /* 0x000000be00c57308 */ /* 0x000ee20000000800 */
[----:B------:R-:W-:-:S04]  /*c2e0*/  FFMA.FTZ R31, R32, UR13, -R46 ;  /* 0x0000000d201f7c23 */ /* 0x000fc8000801082e */
[----:B------:R-:W-:Y:S01]  /*c2f0*/  HMMA.16816.F32 R124, R4, R24, R124 ;  /* 0x00000018047c723c */ /* 0x000fe2000000187c */
[--C-:B------:R-:W-:Y:S01]  /*c300*/  FFMA.FTZ R28, R33, UR13, -R46.reuse ;  /* 0x0000000d211c7c23 */ /* 0x100fe2000801082e */
[--C-:B------:R-:W-:Y:S01]  /*c310*/  FFMA.FTZ R30, R45, UR13, -R46.reuse ;  /* 0x0000000d2d1e7c23 */ /* 0x100fe2000801082e */
[----:B------:R-:W-:-:S05]  /*c320*/  FFMA.FTZ R29, R42, UR13, -R46 ;  /* 0x0000000d2a1d7c23 */ /* 0x000fca000801082e */
[----:B------:R-:W-:Y:S01]  /*c330*/  HMMA.16816.F32 R132, R4, R26, R132 ;  /* 0x0000001a0484723c */ /* 0x000fe20000001884 */
[C---:B------:R-:W-:Y:S01]  /*c340*/  LOP3.LUT R6, R10.reuse, 0xffff, RZ, 0xc0, !PT ;  /* 0x0000ffff0a067812 */ /* 0x040fe200078ec0ff */
[----:B------:R-:W-:Y:S01]  /*c350*/  FADD.FTZ R46, R35, R201 ;  /* 0x000000c9232e7221 */ /* 0x000fe20000010000 */
[----:B------:R-:W-:Y:S01]  /*c360*/  PRMT R4, R10, 0x7632, R4 ;  /* 0x000076320a047816 */ /* 0x000fe20000000004 */
[----:B------:R-:W-:Y:S01]  /*c370*/  FFMA.FTZ R252, R252, R48, R49 ;  /* 0x00000030fcfc7223 */ /* 0x000fe20000010031 */
[----:B------:R-:W-:Y:S01]  /*c380*/  LOP3.LUT R7, R10, 0xff, RZ, 0xc0, !PT ;  /* 0x000000ff0a077812 */ /* 0x000fe200078ec0ff */
[----:B------:R-:W-:Y:S01]  /*c390*/  FADD.FTZ R50, R34, R47 ;  /* 0x0000002f22327221 */ /* 0x000fe20000010000 */
[----:B------:R-:W-:Y:S01]  /*c3a0*/  SHF.R.U32.HI R5, RZ, 0x18, R10 ;  /* 0x00000018ff057819 */ /* 0x000fe2000001160a */
[----:B------:R-:W-:Y:S01]  /*c3b0*/  MUFU.EX2 R67, R198 ;  /* 0x000000c600437308 */ /* 0x000fe20000000800 */
[----:B------:R-:W-:-:S07]  /*c3c0*/  SHF.R.U32.HI R6, RZ, 0x8, R6 ;  /* 0x00000008ff067819 */ /* 0x000fce0000011606 */
[----:B------:R-:W4:Y:S01]  /*c3d0*/  MUFU.EX2 R168, R168 ;  /* 0x000000a800a87308 */ /* 0x000f220000000800 */
[----:B------:R-:W-:Y:S01]  /*c3e0*/  LOP3.LUT R4, R4, 0xff, RZ, 0xc0, !PT ;  /* 0x000000ff04047812 */ /* 0x000fe200078ec0ff */
[----:B------:R-:W-:Y:S01]  /*c3f0*/  IMAD.MOV.U32 R15, RZ, RZ, R167 ;  /* 0x000000ffff0f7224 */ /* 0x000fe200078e00a7 */
[----:B------:R-:W-:Y:S01]  /*c400*/  PRMT R8, R8, 0x7772, RZ ;  /* 0x0000777208087816 */ /* 0x000fe200000000ff */
[----:B------:R-:W-:Y:S01]  /*c410*/  FADD.FTZ R48, R44, R199 ;  /* 0x000000c72c307221 */ /* 0x000fe20000010000 */
[----:B------:R-:W-:Y:S01]  /*c420*/  PRMT R7, R7, 0x5410, R6 ;  /* 0x0000541007077816 */ /* 0x000fe20000000006 */
[----:B------:R-:W-:Y:S01]  /*c430*/  FADD.FTZ R39, R39, R46 ;  /* 0x0000002e27277221 */ /* 0x000fe20000010000 */
[----:B------:R-:W-:Y:S01]  /*c440*/  PRMT R5, R4, 0x5410, R5 ;  /* 0x0000541004057816 */ /* 0x000fe20000000005 */
[----:B------:R-:W-:Y:S01]  /*c450*/  FADD.FTZ R37, R37, R50 ;  /* 0x0000003225257221 */ /* 0x000fe20000010000 */
[----:B------:R-:W-:Y:S01]  /*c460*/  PRMT R8, R8, 0x5410, R11 ;  /* 0x0000541008087816 */ /* 0x000fe2000000000b */
[----:B------:R-:W-:Y:S01]  /*c470*/  FADD.FTZ R43, R43, R48 ;  /* 0x000000302b2b7221 */ /* 0x000fe20000010000 */
[--C-:B------:R-:W-:Y:S01]  /*c480*/  HSET2.LE.AND R7, R7, R2.reuse, PT ;  /* 0x0000000207077233 */ /* 0x100fe20003803000 */
[----:B------:R-:W-:Y:S01]  /*c490*/  FADD.FTZ R38, R38, R39 ;  /* 0x0000002726267221 */ /* 0x000fe20000010000 */
[----:B------:R-:W-:Y:S01]  /*c4a0*/  LOP3.LUT R11, R8, 0xff00ff, RZ, 0xc0, !PT ;  /* 0x00ff00ff080b7812 */ /* 0x000fe200078ec0ff */
[----:B------:R-:W-:Y:S01]  /*c4b0*/  FADD.FTZ R36, R36, R37 ;  /* 0x0000002524247221 */ /* 0x000fe20000010000 */
[--C-:B------:R-:W-:Y:S01]  /*c4c0*/  HSET2.LE.AND R5, R5, R2.reuse, PT ;  /* 0x0000000205057233 */ /* 0x100fe20003803000 */
[----:B------:R-:W-:Y:S01]  /*c4d0*/  FADD.FTZ R40, R40, R43 ;  /* 0x0000002b28287221 */ /* 0x000fe20000010000 */
[----:B-1----:R-:W-:Y:S01]  /*c4e0*/  F2FP.F16.F32.PACK_AB R32, R179, R180 ;  /* 0x000000b4b320723e */ /* 0x002fe200000000ff */
[----:B------:R-:W-:Y:S01]  /*c4f0*/  MUFU.EX2 R176, R176 ;  /* 0x000000b000b07308 */ /* 0x000fe20000000800 */
[----:B--2---:R-:W-:Y:S01]  /*c500*/  F2FP.F16.F32.PACK_AB R6, R187, R194 ;  /* 0x000000c2bb06723e */ /* 0x004fe200000000ff */
[----:B------:R2:W5:Y:S01]  /*c510*/  LDL.LU.64 R214, [R1+0x20] ;  /* 0x0000200001d67983 */ /* 0x0005620000300a00 */
[----:B------:R-:W-:Y:S01]  /*c520*/  LOP3.LUT R12, R12, 0xff, RZ, 0xc0, !PT ;  /* 0x000000ff0c0c7812 */ /* 0x000fe200078ec0ff */
[----:B------:R-:W-:Y:S01]  /*c530*/  FADD.FTZ R195, R195, R38 ;  /* 0x00000026c3c37221 */ /* 0x000fe20000010000 */
[--C-:B------:R-:W-:Y:S01]  /*c540*/  HSET2.LE.AND R11, R11, R2.reuse, PT ;  /* 0x000000020b0b7233 */ /* 0x100fe20003803000 */
[----:B------:R-:W-:Y:S01]  /*c550*/  FADD.FTZ R191, R191, R36 ;  /* 0x00000024bfbf7221 */ /* 0x000fe20000010000 */
[----:B------:R-:W-:Y:S01]  /*c560*/  LOP3.LUT R32, R32, R7, RZ, 0xc0, !PT ;  /* 0x0000000720207212 */ /* 0x000fe200078ec0ff */
[----:B------:R-:W-:Y:S01]  /*c570*/  FADD.FTZ R193, R193, R40 ;  /* 0x00000028c1c17221 */ /* 0x000fe20000010000 */
[----:B------:R-:W-:Y:S01]  /*c580*/  LOP3.LUT R33, R6, R5, RZ, 0xc0, !PT ;  /* 0x0000000506217212 */ /* 0x000fe200078ec0ff */
[----:B------:R-:W-:Y:S01]  /*c590*/  IMAD.WIDE.U32 R6, R196, -0x2daee0ad, RZ ;  /* 0xd2511f53c4067825 */ /* 0x000fe200078e00ff */
[----:B------:R-:W-:Y:S01]  /*c5a0*/  PRMT R9, R12, 0x5410, R9 ;  /* 0x000054100c097816 */ /* 0x000fe20000000009 */
[----:B------:R-:W-:Y:S01]  /*c5b0*/  MUFU.EX2 R189, R189 ;  /* 0x000000bd00bd7308 */ /* 0x000fe20000000800 */
[----:B---3--:R-:W-:Y:S01]  /*c5c0*/  F2FP.F16.F32.PACK_AB R4, R197, R186 ;  /* 0x000000bac504723e */ /* 0x008fe200000000ff */
[----:B------:R-:W-:Y:S01]  /*c5d0*/  FADD.FTZ R178, R178, R195 ;  /* 0x000000c3b2b27221 */ /* 0x000fe20000010000 */
[----:B------:R-:W-:Y:S01]  /*c5e0*/  FADD.FTZ R172, R172, R191 ;  /* 0x000000bfacac7221 */ /* 0x000fe20000010000 */
[----:B------:R-:W-:Y:S01]  /*c5f0*/  FADD.FTZ R174, R174, R193 ;  /* 0x000000c1aeae7221 */ /* 0x000fe20000010000 */
[----:B------:R-:W-:Y:S01]  /*c600*/  LOP3.LUT R35, R4, R11, RZ, 0xc0, !PT ;  /* 0x0000000b04237212 */ /* 0x000fe200078ec0ff */
[----:B------:R-:W-:Y:S01]  /*c610*/  FADD.FTZ R177, R177, R178 ;  /* 0x000000b2b1b17221 */ /* 0x000fe20000010000 */
[----:B------:R-:W-:Y:S01]  /*c620*/  HSET2.LE.AND R9, R9, R2, PT ;  /* 0x0000000209097233 */ /* 0x000fe20003803000 */
[----:B------:R-:W1:Y:S01]  /*c630*/  LDSM.16.MT88.4 R24, [R217+0x9c00] ;  /* 0x009c0000d918783b */ /* 0x000e620000004200 */
[----:B------:R-:W-:Y:S01]  /*c640*/  PRMT R4, R6, 0x7773, RZ ;  /* 0x0000777306047816 */ /* 0x000fe200000000ff */
[----:B------:R-:W-:Y:S01]  /*c650*/  FADD.FTZ R173, R173, R172 ;  /* 0x000000acadad7221 */ /* 0x000fe20000010000 */
[----:B----4-:R-:W-:Y:S01]  /*c660*/  F2FP.F16.F32.PACK_AB R34, R168, R67 ;  /* 0x00000043a822723e */ /* 0x010fe200000000ff */
[----:B------:R-:W3:Y:S01]  /*c670*/  LDSM.16.MT88.4 R20, [R51+0xc00] ;  /* 0x000c00003314783b */ /* 0x000ee20000004200 */
[----:B------:R-:W-:Y:S01]  /*c680*/  PRMT R47, R6, 0x7772, RZ ;  /* 0x00007772062f7816 */ /* 0x000fe200000000ff */
[----:B------:R-:W-:Y:S01]  /*c690*/  FADD.FTZ R175, R175, R174 ;  /* 0x000000aeafaf7221 */ /* 0x000fe20000010000 */
[----:B------:R-:W-:Y:S01]  /*c6a0*/  LOP3.LUT R34, R34, R9, RZ, 0xc0, !PT ;  /* 0x0000000922227212 */ /* 0x000fe200078ec0ff */
[----:B------:R-:W-:Y:S01]  /*c6b0*/  IMAD.MOV.U32 R44, RZ, RZ, R6 ;  /* 0x000000ffff2c7224 */ /* 0x000fe200078e0006 */
[----:B------:R-:W-:Y:S01]  /*c6c0*/  LOP3.LUT R202, R230, R202, R7, 0x96, !PT ;  /* 0x000000cae6ca7212 */ /* 0x000fe200078e9607 */
[----:B------:R-:W-:Y:S01]  /*c6d0*/  FADD.FTZ R177, R170, R177 ;  /* 0x000000b1aab17221 */ /* 0x000fe20000010000 */
[----:B------:R-:W-:Y:S01]  /*c6e0*/  PRMT R49, R6, 0x7771, RZ ;  /* 0x0000777106317816 */ /* 0x000fe200000000ff */
[----:B------:R-:W4:Y:S01]  /*c6f0*/  LDSM.16.MT88.4 R16, [R217+0xac00] ;  /* 0x00ac0000d910783b */ /* 0x000f220000004200 */
[----:B------:R-:W-:Y:S01]  /*c700*/  PRMT R47, R47, 0x5410, R4 ;  /* 0x000054102f2f7816 */ /* 0x000fe20000000004 */
[----:B------:R-:W-:Y:S01]  /*c710*/  FADD.FTZ R173, R66, R173 ;  /* 0x000000ad42ad7221 */ /* 0x000fe20000010000 */
[----:B------:R-:W-:Y:S01]  /*c720*/  MUFU.EX2 R181, R181 ;  /* 0x000000b500b57308 */ /* 0x000fe20000000800 */
[----:B------:R-:W2:Y:S01]  /*c730*/  LDSM.16.MT88.4 R12, [R51+0x1c00] ;  /* 0x001c0000330c783b */ /* 0x000ea20000004200 */
[----:B------:R-:W-:Y:S01]  /*c740*/  FADD.FTZ R175, R164, R175 ;  /* 0x000000afa4af7221 */ /* 0x000fe20000010000 */
[----:B------:R-:W-:-:S02]  /*c750*/  FADD.FTZ R252, R3, R252 ;  /* 0x000000fc03fc7221 */ /* 0x000fc40000010000 */
[----:B------:R-:W2:Y:S01]  /*c760*/  LDSM.16.MT88.4 R8, [R217+0xbc00] ;  /* 0x00bc0000d908783b */ /* 0x000ea20000004200 */
[----:B------:R-:W-:Y:S02]  /*c770*/  FADD.FTZ R182, R182, R177 ;  /* 0x000000b1b6b67221 */ /* 0x000fe40000010000 */
[----:B------:R1:W3:Y:S01]  /*c780*/  MUFU.EX2 R42, R185 ;  /* 0x000000b9002a7308 */ /* 0x0002e20000000800 */
[----:B------:R4:W2:Y:S01]  /*c790*/  LDSM.16.MT88.4 R4, [R51+0x2c00] ;  /* 0x002c00003304783b */ /* 0x0008a20000004200 */
[----:B------:R-:W-:Y:S01]  /*c7a0*/  LOP3.LUT R190, R44, 0xff, RZ, 0xc0, !PT ;  /* 0x000000ff2cbe7812 */ /* 0x000fe200078ec0ff */
[----:B------:R-:W-:Y:S01]  /*c7b0*/  FADD.FTZ R52, R52, R173 ;  /* 0x000000ad34347221 */ /* 0x000fe20000010000 */
[----:B------:R-:W-:Y:S01]  /*c7c0*/  PRMT R44, R202, 0x7632, R44 ;  /* 0x00007632ca2c7816 */ /* 0x000fe2000000002c */
[----:B------:R-:W-:-:S03]  /*c7d0*/  FADD.FTZ R184, R184, R175 ;  /* 0x000000afb8b87221 */ /* 0x000fc60000010000 */
[----:B------:R-:W-:Y:S01]  /*c7e0*/  MUFU.EX2 R45, R31 ;  /* 0x0000001f002d7308 */ /* 0x000fe20000000800 */
[----:B------:R-:W-:Y:S01]  /*c7f0*/  FADD.FTZ R41, R41, R252 ;  /* 0x000000fc29297221 */ /* 0x000fe20000010000 */
[----:B------:R-:W-:Y:S01]  /*c800*/  FADD.FTZ R182, R57, R182 ;  /* 0x000000b639b67221 */ /* 0x000fe20000010000 */
[----:B------:R-:W-:-:S05]  /*c810*/  FADD.FTZ R52, R63, R52 ;  /* 0x000000343f347221 */ /* 0x000fca0000010000 */
[----:B------:R-:W4:Y:S01]  /*c820*/  MUFU.EX2 R46, R28 ;  /* 0x0000001c002e7308 */ /* 0x000f220000000800 */
[----:B------:R-:W-:Y:S01]  /*c830*/  PRMT R49, R190, 0x5410, R49 ;  /* 0x00005410be317816 */ /* 0x000fe20000000031 */
[----:B------:R-:W-:Y:S01]  /*c840*/  FADD.FTZ R184, R183, R184 ;  /* 0x000000b8b7b87221 */ /* 0x000fe20000010000 */
[----:B------:R-:W-:Y:S01]  /*c850*/  LOP3.LUT R199, R44, 0xff, RZ, 0xc0, !PT ;  /* 0x000000ff2cc77812 */ /* 0x000fe200078ec0ff */
[----:B------:R-:W-:Y:S01]  /*c860*/  FADD.FTZ R41, R0, R41 ;  /* 0x0000002900297221 */ /* 0x000fe20000010000 */
[----:B------:R-:W-:Y:S01]  /*c870*/  FADD.FTZ R59, R59, R182 ;  /* 0x000000b63b3b7221 */ /* 0x000fe20000010000 */
[----:B------:R-:W-:Y:S01]  /*c880*/  LOP3.LUT R192, R202, 0xffff, RZ, 0xc0, !PT ;  /* 0x0000ffffcac07812 */ /* 0x000fe200078ec0ff */
[----:B------:R-:W-:Y:S01]  /*c890*/  FADD.FTZ R61, R61, R52 ;  /* 0x000000343d3d7221 */ /* 0x000fe20000010000 */
[----:B------:R3:W-:Y:S01]  /*c8a0*/  MUFU.EX2 R44, R30 ;  /* 0x0000001e002c7308 */ /* 0x0007e20000000800 */
[----:B------:R-:W-:Y:S01]  /*c8b0*/  FADD.FTZ R55, R55, R184 ;  /* 0x000000b837377221 */ /* 0x000fe20000010000 */
[----:B------:R-:W-:Y:S01]  /*c8c0*/  FADD.FTZ R188, R188, R41 ;  /* 0x00000029bcbc7221 */ /* 0x000fe20000010000 */
[----:B------:R-:W-:Y:S01]  /*c8d0*/  FADD.FTZ R56, R56, R59 ;  /* 0x0000003b38387221 */ /* 0x000fe20000010000 */
[----:B------:R2:W5:Y:S04]  /*c8e0*/  LDL.LU.64 R166, [R1+0x18] ;  /* 0x0000180001a67983 */ /* 0x0005680000300a00 */
[----:B------:R4:W2:Y:S01]  /*c8f0*/  MUFU.EX2 R3, R29 ;  /* 0x0000001d00037308 */ /* 0x0008a20000000800 */
[----:B-1----:R-:W-:Y:S01]  /*c900*/  LOP3.LUT R185, R202, 0xff, RZ, 0xc0, !PT ;  /* 0x000000ffcab97812 */ /* 0x002fe200078ec0ff */
[----:B------:R-:W-:Y:S01]  /*c910*/  FADD.FTZ R61, R58, R61 ;  /* 0x0000003d3a3d7221 */ /* 0x000fe20000010000 */
[----:B------:R-:W-:Y:S01]  /*c920*/  SHF.R.U32.HI R192, RZ, 0x8, R192 ;  /* 0x00000008ffc07819 */ /* 0x000fe200000116c0 */
[----:B------:R-:W-:Y:S01]  /*c930*/  FADD.FTZ R60, R60, R55 ;  /* 0x000000373c3c7221 */ /* 0x000fe20000010000 */
[----:B------:R-:W-:-:S02]  /*c940*/  SHF.R.U32.HI R202, RZ, 0x18, R202 ;  /* 0x00000018ffca7819 */ /* 0x000fc400000116ca */
[----:B---3--:R-:W-:Y:S01]  /*c950*/  HSET2.LE.AND R30, R49, R2, PT ;  /* 0x00000002311e7233 */ /* 0x008fe20003803000 */
[----:B------:R-:W-:Y:S01]  /*c960*/  FADD.FTZ R188, R171, R188 ;  /* 0x000000bcabbc7221 */ /* 0x000fe20000010000 */
[----:B------:R-:W-:Y:S01]  /*c970*/  F2FP.F16.F32.PACK_AB R28, R42, R181 ;  /* 0x000000b52a1c723e */ /* 0x000fe200000000ff */
[----:B------:R-:W-:Y:S01]  /*c980*/  FADD.FTZ R181, R181, R56 ;  /* 0x00000038b5b57221 */ /* 0x000fe20000010000 */
[----:B----4-:R-:W-:Y:S01]  /*c990*/  F2FP.F16.F32.PACK_AB R29, R189, R176 ;  /* 0x000000b0bd1d723e */ /* 0x010fe200000000ff */
[----:B------:R-:W-:Y:S01]  /*c9a0*/  FADD.FTZ R180, R180, R61 ;  /* 0x0000003db4b47221 */ /* 0x000fe20000010000 */
[----:B------:R-:W-:Y:S02]  /*c9b0*/  PRMT R51, R185, 0x5410, R192 ;  /* 0x00005410b9337816 */ /* 0x000fe400000000c0 */
[----:B------:R-:W-:Y:S02]  /*c9c0*/  LOP3.LUT R30, R29, R30, RZ, 0xc0, !PT ;  /* 0x0000001e1d1e7212 */ /* 0x000fe400078ec0ff */
[----:B------:R-:W-:-:S02]  /*c9d0*/  LOP3.LUT R47, R47, 0xff00ff, RZ, 0xc0, !PT ;  /* 0x00ff00ff2f2f7812 */ /* 0x000fc400078ec0ff */
[----:B------:R-:W-:Y:S01]  /*c9e0*/  F2FP.F16.F32.PACK_AB R29, R46, R45 ;  /* 0x0000002d2e1d723e */ /* 0x000fe200000000ff */
[----:B------:R-:W-:Y:S01]  /*c9f0*/  FADD.FTZ R45, R45, R60 ;  /* 0x0000003c2d2d7221 */ /* 0x000fe20000010000 */
[----:B------:R-:W-:Y:S01]  /*ca00*/  PRMT R31, R199, 0x5410, R202 ;  /* 0x00005410c71f7816 */ /* 0x000fe200000000ca */
[----:B------:R-:W-:Y:S01]  /*ca10*/  FADD.FTZ R169, R169, R188 ;  /* 0x000000bca9a97221 */ /* 0x000fe20000010000 */
[----:B------:R-:W-:Y:S01]  /*ca20*/  FADD.FTZ R181, R42, R181 ;  /* 0x000000b52ab57221 */ /* 0x000fe20000010000 */
[----:B------:R-:W-:Y:S01]  /*ca30*/  FADD.FTZ R180, R179, R180 ;  /* 0x000000b4b3b47221 */ /* 0x000fe20000010000 */
[--C-:B------:R-:W-:Y:S01]  /*ca40*/  HSET2.LE.AND R47, R47, R2.reuse, PT ;  /* 0x000000022f2f7233 */ /* 0x100fe20003803000 */
[----:B------:R-:W-:Y:S01]  /*ca50*/  FADD.FTZ R45, R46, R45 ;  /* 0x0000002d2e2d7221 */ /* 0x000fe20000010000 */
[--C-:B------:R-:W-:Y:S01]  /*ca60*/  HSET2.LE.AND R51, R51, R2.reuse, PT ;  /* 0x0000000233337233 */ /* 0x100fe20003803000 */
[----:B------:R-:W-:Y:S01]  /*ca70*/  FADD.FTZ R64, R64, R169 ;  /* 0x000000a940407221 */ /* 0x000fe20000010000 */
[----:B------:R-:W-:Y:S01]  /*ca80*/  HSET2.LE.AND R2, R31, R2, PT ;  /* 0x000000021f027233 */ /* 0x000fe20003803000 */
[----:B------:R-:W-:Y:S01]  /*ca90*/  FADD.FTZ R176, R176, R181 ;  /* 0x000000b5b0b07221 */ /* 0x000fe20000010000 */
[----:B--2---:R-:W-:Y:S01]  /*caa0*/  F2FP.F16.F32.PACK_AB R48, R3, R44 ;  /* 0x0000002c0330723e */ /* 0x004fe200000000ff */
[----:B------:R-:W-:Y:S01]  /*cab0*/  FADD.FTZ R67, R67, R180 ;  /* 0x000000b443437221 */ /* 0x000fe20000010000 */
[----:B------:R-:W-:Y:S01]  /*cac0*/  FADD.FTZ R44, R44, R45 ;  /* 0x0000002d2c2c7221 */ /* 0x000fe20000010000 */
[----:B------:R-:W-:Y:S01]  /*cad0*/  FADD.FTZ R65, R65, R64 ;  /* 0x0000004041417221 */ /* 0x000fe20000010000 */
[----:B------:R-:W-:Y:S01]  /*cae0*/  LOP3.LUT R29, R29, R2, RZ, 0xc0, !PT ;  /* 0x000000021d1d7212 */ /* 0x000fe200078ec0ff */
[----:B------:R-:W-:Y:S01]  /*caf0*/  FADD.FTZ R0, R189, R176 ;  /* 0x000000b0bd007221 */ /* 0x000fe20000010000 */
[----:B------:R-:W-:Y:S01]  /*cb00*/  FADD.FTZ R2, R168, R67 ;  /* 0x00000043a8027221 */ /* 0x000fe20000010000 */
[----:B------:R-:W-:Y:S01]  /*cb10*/  LOP3.LUT R31, R48, R47, RZ, 0xc0, !PT ;  /* 0x0000002f301f7212 */ /* 0x000fe200078ec0ff */
[----:B------:R-:W-:Y:S01]  /*cb20*/  FADD.FTZ R230, R3, R44 ;  /* 0x0000002c03e67221 */ /* 0x000fe20000010000 */
[----:B------:R-:W-:Y:S01]  /*cb30*/  LOP3.LUT R28, R28, R51, RZ, 0xc0, !PT ;  /* 0x000000331c1c7212 */ /* 0x000fe200078ec0ff */
[----:B------:R-:W-:Y:S01]  /*cb40*/  FADD.FTZ R65, R62, R65 ;  /* 0x000000413e417221 */ /* 0x000fe20000010000 */
[----:B------:R1:W-:Y:S01]  /*cb50*/  STL [R1+0x8], R0 ;  /* 0x0000080001007387 */ /* 0x0003e20000100800 */
[C---:B------:R-:W-:Y:S02]  /*cb60*/  HMMA.16816.F32 R156, R32.reuse, R24, R156 ;  /* 0x00000018209c723c */ /* 0x040fe4000000189c */
[----:B------:R-:W-:Y:S01]  /*cb70*/  FADD.FTZ R54, R54, R65 ;  /* 0x0000004136367221 */ /* 0x000fe20000010000 */
[----:B------:R2:W-:Y:S04]  /*cb80*/  STL [R1], R2 ;  /* 0x0000000201007387 */ /* 0x0005e80000100800 */
[----:B------:R3:W-:Y:S01]  /*cb90*/  STL [R1+0x4], R230 ;  /* 0x000004e601007387 */ /* 0x0007e20000100800 */
[----:B------:R-:W-:Y:S01]  /*cba0*/  HMMA.16816.F32 R152, R32, R26, R152 ;  /* 0x0000001a2098723c */ /* 0x000fe20000001898 */
[----:B------:R-:W-:-:S07]  /*cbb0*/  FADD.FTZ R53, R53, R54 ;  /* 0x0000003635357221 */ /* 0x000fce0000010000 */
[----:B------:R-:W-:Y:S01]  /*cbc0*/  HMMA.16816.F32 R72, R32, R20, R72 ;  /* 0x000000142048723c */ /* 0x000fe20000001848 */
[----:B------:R-:W-:-:S07]  /*cbd0*/  FADD.FTZ R194, R194, R53 ;  /* 0x00000035c2c27221 */ /* 0x000fce0000010000 */
        /* <DEDUP_REMOVED lines=21> */
[----:B------:R-:W-:-:S04]  /*cd30*/  FADD.FTZ R187, R187, R194 ;  /* 0x000000c2bbbb7221 */ /* 0x000fc80000010000 */
[----:B------:R-:W-:Y:S01]  /*cd40*/  FADD.FTZ R186, R186, R187 ;  /* 0x000000bbbaba7221 */ /* 0x000fe20000010000 */
[----:B-1----:R-:W-:Y:S02]  /*cd50*/  IMAD.MOV.U32 R0, RZ, RZ, R210 ;  /* 0x000000ffff007224 */ /* 0x002fe400078e00d2 */
[----:B--2---:R-:W-:Y:S02]  /*cd60*/  IMAD.MOV.U32 R2, RZ, RZ, R211 ;  /* 0x000000ffff027224 */ /* 0x004fe400078e00d3 */
[----:B------:R-:W-:Y:S01]  /*cd70*/  FADD.FTZ R252, R197, R186 ;  /* 0x000000bac5fc7221 */ /* 0x000fe20000010000 */
[----:B------:R-:W-:Y:S02]  /*cd80*/  IMAD.MOV.U32 R3, RZ, RZ, R226 ;  /* 0x000000ffff037224 */ /* 0x000fe400078e00e2 */
[----:B------:R-:W-:Y:S01]  /*cd90*/  IMAD.MOV.U32 R164, RZ, RZ, R227 ;  /* 0x000000ffffa47224 */ /* 0x000fe200078e00e3 */
[----:B---3--:R-:W-:Y:S06]  /*cda0*/  BRA.U !UP1, `(.L_x_572) ;  /* 0x0000005109fc7547 */ /* 0x008fec000b800000 */
[----:B------:R-:W-:Y:S01]  /*cdb0*/  UIADD3 UR13, UPT, UPT, UR19, -0x3, URZ ;  /* 0xfffffffd130d7890 */ /* 0x000fe2000fffe0ff */
[----:B------:R-:W-:-:S04]  /*cdc0*/  DEPBAR.LE SB0, 0x0 ;  /* 0x000080000000791a */ /* 0x000fc80000000000 */
[----:B------:R-:W1:Y:S01]  /*cdd0*/  S2UR UR6, SR_CgaCtaId ;  /* 0x00000000000679c3 */ /* 0x000e620000008800 */
[----:B------:R-:W-:Y:S01]  /*cde0*/  UIMAD.WIDE.U32 UR14, UR13, UR8, URZ ;  /* 0x000000080d0e72a5 */ /* 0x000fe2000f8e00ff */
[----:B-----5:R-:W-:Y:S01]  /*cdf0*/  LOP3.LUT R219, R229, 0x3e00, RZ, 0xc0, !PT ;  /* 0x00003e00e5db7812 */ /* 0x020fe200078ec0ff */
[----:B------:R-:W-:Y:S01]  /*ce00*/  IMAD.SHL.U32 R212, R218, 0x2, RZ ;  /* 0x00000002dad47824 */ /* 0x000fe200078e00ff */
[----:B------:R-:W-:Y:S01]  /*ce10*/  SHF.R.U32.HI R221, RZ, 0x1, R218 ;  /* 0x00000001ffdd7819 */ /* 0x000fe200000116da */
[----:B------:R-:W-:Y:S01]  /*ce20*/  UIMAD UR13, UR13, UR9, UR15 ;  /* 0x000000090d0d72a4 */ /* 0x000fe2000f8e020f */
[----:B------:R-:W-:Y:S01]  /*ce30*/  LOP3.LUT R166, R219, 0x120, R166, 0xf8, !PT ;  /* 0x00000120dba67812 */ /* 0x000fe200078ef8a6 */
[----:B------:R-:W-:Y:S01]  /*ce40*/  USHF.L.U32 UR4, UR14, 0x6, URZ ;  /* 0x000000060e047899 */ /* 0x000fe200080006ff */
[----:B------:R-:W-:Y:S01]  /*ce50*/  IMAD.U32 R6, RZ, RZ, UR14 ;  /* 0x0000000eff067e24 */ /* 0x000fe2000f8e00ff */
[----:B------:R-:W-:Y:S01]  /*ce60*/  USHF.L.U64.HI UR12, UR14, 0x6, UR13 ;  /* 0x000000060e0c7899 */ /* 0x000fe2000801020d */
[----:B------:R-:W-:Y:S01]  /*ce70*/  LOP3.LUT R4, R221, 0x8, RZ, 0xc0, !PT ;  /* 0x00000008dd047812 */ /* 0x000fe200078ec0ff */
[----:B------:R-:W-:Y:S01]  /*ce80*/  ULEA UR4, UP0, UR8, UR4, 0x5 ;  /* 0x0000000408047291 */ /* 0x000fe2000f8028ff */
[----:B------:R-:W-:Y:S01]  /*ce90*/  IMAD.U32 R2, RZ, RZ, UR13 ;  /* 0x0000000dff027e24 */ /* 0x000fe2000f8e00ff */
[----:B------:R-:W-:Y:S01]  /*cea0*/  BAR.SYNC.DEFER_BLOCKING 0x0 ;  /* 0x0000000000007b1d */ /* 0x000fe20000010000 */
[-C--:B------:R-:W-:Y:S01]  /*ceb0*/  LEA R10, P4, R6, R232.reuse, 0x7 ;  /* 0x000000e8060a7211 */ /* 0x080fe200078838ff */
[----:B------:R-:W-:Y:S01]  /*cec0*/  ULEA.HI.X UR12, UR8, UR12, UR9, 0x5, UP0 ;  /* 0x0000000c080c7291 */ /* 0x000fe200080f2c09 */
[----:B------:R-:W-:Y:S01]  /*ced0*/  LOP3.LUT R4, R166, R165, R4, 0xf6, !PT ;  /* 0x000000a5a6047212 */ /* 0x000fe200078ef604 */
[----:B------:R-:W-:Y:S01]  /*cee0*/  IMAD.U32 R3, RZ, RZ, UR4 ;  /* 0x00000004ff037e24 */ /* 0x000fe2000f8e00ff */
[----:B------:R-:W-:Y:S01]  /*cef0*/  LEA.HI.X R11, R6, R231, R2, 0x7, P4 ;  /* 0x000000e7060b7211 */ /* 0x000fe200020f3c02 */
[----:B------:R-:W-:Y:S01]  /*cf00*/  UMOV UR4, 0x400 ;  /* 0x0000040000047882 */ /* 0x000fe20000000000 */
[----:B------:R-:W-:Y:S01]  /*cf10*/  IMAD.U32 R7, RZ, RZ, UR15 ;  /* 0x0000000fff077e24 */ /* 0x000fe2000f8e00ff */
[----:B------:R-:W-:Y:S01]  /*cf20*/  LOP3.LUT R212, R212, 0x6, RZ, 0xc0, !PT ;  /* 0x00000006d4d47812 */ /* 0x000fe200078ec0ff */
[----:B------:R-:W-:Y:S01]  /*cf30*/  IMAD.U32 R0, RZ, RZ, UR12 ;  /* 0x0000000cff007e24 */ /* 0x000fe2000f8e00ff */
[----:B------:R-:W-:Y:S01]  /*cf40*/  LEA R8, P0, R3, R232, 0x1 ;  /* 0x000000e803087211 */ /* 0x000fe200078008ff */
[----:B-1----:R-:W-:-:S02]  /*cf50*/  ULEA UR6, UR6, UR4, 0x18 ;  /* 0x0000000406067291 */ /* 0x002fc4000f8ec0ff */
[----:B------:R-:W-:Y:S01]  /*cf60*/  UISETP.NE.AND UP0, UPT, UR19, 0x3, UPT ;  /* 0x000000031300788c */ /* 0x000fe2000bf05270 */
[----:B------:R-:W-:-:S03]  /*cf70*/  LEA.HI.X R9, R3, R231, R0, 0x1, P0 ;  /* 0x000000e703097211 */ /* 0x000fc600000f0c00 */
[----:B------:R-:W-:Y:S02]  /*cf80*/  LEA R229, R167, UR6, 0x1 ;  /* 0x00000006a7e57c11 */ /* 0x000fe4000f8e08ff */
[----:B------:R-:W-:-:S03]  /*cf90*/  LEA R3, R4, UR6, 0x1 ;  /* 0x0000000604037c11 */ /* 0x000fc6000f8e08ff */
        /* <DEDUP_REMOVED lines=36> */
[----:B------:R-:W1:Y:S04]  /*d1e0*/  LDSM.16.M88.4 R164, [R3] ;  /* 0x0000000003a4783b */ /* 0x000e680000000200 */
        /* <DEDUP_REMOVED lines=8> */
[----:B------:R-:W-:Y:S04]  /*d270*/  LDSM.16.M88.4 R196, [R229+0x7800] ;  /* 0x00780000e5c4783b */ /* 0x000fe80000000200 */
[----:B------:R-:W-:Y:S01]  /*d280*/  LDSM.16.M88.4 R192, [R229+0x7c00] ;  /* 0x007c0000e5c0783b */ /* 0x000fe20000000200 */
[C---:B---3--:R-:W-:Y:S03]  /*d290*/  HMMA.16816.F32 R24, R4.reuse, R180, RZ ;  /* 0x000000b40418723c */ /* 0x048fe600000018ff */
[----:B------:R-:W-:Y:S04]  /*d2a0*/  LDSM.16.M88.4 R188, [R3+0x2000] ;  /* 0x0020000003bc783b */ /* 0x000fe80000000200 */
[----:B------:R-:W0:Y:S01]  /*d2b0*/  LDGDEPBAR ;  /* 0x00000000000079af */ /* 0x000e220000000000 */
[----:B----4-:R-:W-:Y:S08]  /*d2c0*/  HMMA.16816.F32 R16, R4, R172, RZ ;  /* 0x000000ac0410723c */ /* 0x010ff000000018ff */
[----:B-1----:R-:W-:Y:S08]  /*d2d0*/  HMMA.16816.F32 R40, R164, R28, RZ ;  /* 0x0000001ca428723c */ /* 0x002ff000000018ff */
        /* <DEDUP_REMOVED lines=72> */
[----:B------:R-:W-:Y:S01]  /*d760*/  HMMA.16816.F32 R180, R52, R66, R180 ;  /* 0x0000004234b4723c */ /* 0x000fe200000018b4 */
[----:B------:R-:W-:Y:S01]  /*d770*/  LDSM.16.M88.4 R64, [R228+0x4000] ;  /* 0x00400000e440783b */ /* 0x000fe20000000200 */
[----:B------:R-:W-:-:S06]  /*d780*/  VIADD R2, R3, 0xffffff41 ;  /* 0xffffff4103027836 */ /* 0x000fcc0000000000 */
[C---:B------:R-:W-:Y:S08]  /*d790*/  HMMA.16816.F32 R168, R52.reuse, R56, R168 ;  /* 0x0000003834a8723c */ /* 0x040ff000000018a8 */
[C---:B------:R-:W-:Y:S01]  /*d7a0*/  HMMA.16816.F32 R164, R52.reuse, R58, R164 ;  /* 0x0000003a34a4723c */ /* 0x040fe200000018a4 */
[----:B------:R-:W1:Y:S07]  /*d7b0*/  LDSM.16.M88.4 R56, [R0+0x8000] ;  /* 0x008000000038783b */ /* 0x000e6e0000000200 */
[C---:B------:R-:W-:Y:S08]  /*d7c0*/  HMMA.16816.F32 R176, R52.reuse, R60, R176 ;  /* 0x0000003c34b0723c */ /* 0x040ff000000018b0 */
[----:B------:R-:W-:Y:S01]  /*d7d0*/  HMMA.16816.F32 R172, R52, R62, R172 ;  /* 0x0000003e34ac723c */ /* 0x000fe200000018ac */
[----:B------:R-:W3:Y:S04]  /*d7e0*/  LDSM.16.M88.4 R60, [R228+0x5000] ;  /* 0x00500000e43c783b */ /* 0x000ee80000000200 */
[----:B------:R-:W4:Y:S03]  /*d7f0*/  LDSM.16.M88.4 R52, [R0+0x8400] ;  /* 0x008400000034783b */ /* 0x000f260000000200 */
        /* <DEDUP_REMOVED lines=16> */
[----:B-1----:R-:W-:-:S05]  /*d900*/  VIADD R0, R3, 0xffffff40 ;  /* 0xffffff4003007836 */ /* 0x002fca0000000000 */
[C---:B------:R-:W-:Y:S02]  /*d910*/  ISETP.GE.AND P6, PT, R0.reuse, R216, PT ;  /* 0x000000d80000720c */ /* 0x040fe40003fc6270 */
[----:B------:R-:W-:Y:S01]  /*d920*/  HMMA.16816.F32 R172, R200, R194, R172 ;  /* 0x000000c2c8ac723c */ /* 0x000fe200000018ac */
[C---:B------:R-:W-:Y:S02]  /*d930*/  ISETP.GE.AND P5, PT, R0.reuse, R215, PT ;  /* 0x000000d70000720c */ /* 0x040fe40003fa6270 */
[----:B------:R-:W-:-:S05]  /*d940*/  ISETP.GE.AND P4, PT, R0, R214, PT ;  /* 0x000000d60000720c */ /* 0x000fca0003f86270 */
[C---:B------:R-:W-:Y:S08]  /*d950*/  HMMA.16816.F32 R168, R200.reuse, R188, R168 ;  /* 0x000000bcc8a8723c */ /* 0x040ff000000018a8 */
[----:B------:R-:W-:Y:S08]  /*d960*/  HMMA.16816.F32 R164, R200, R190, R164 ;  /* 0x000000bec8a4723c */ /* 0x000ff000000018a4 */
[-C--:B------:R-:W-:Y:S08]  /*d970*/  HMMA.16816.F32 R40, R64, R56.reuse, R40 ;  /* 0x000000384028723c */ /* 0x080ff00000001828 */
[C---:B---3--:R-:W-:Y:S08]  /*d980*/  HMMA.16816.F32 R36, R60.reuse, R56, R36 ;  /* 0x000000383c24723c */ /* 0x048ff00000001824 */
[C---:B------:R-:W-:Y:S08]  /*d990*/  HMMA.16816.F32 R32, R60.reuse, R58, R32 ;  /* 0x0000003a3c20723c */ /* 0x040ff00000001820 */
[C---:B----4-:R-:W-:Y:S08]  /*d9a0*/  HMMA.16816.F32 R24, R60.reuse, R52, R24 ;  /* 0x000000343c18723c */ /* 0x050ff00000001818 */
[C---:B------:R-:W-:Y:S08]  /*d9b0*/  HMMA.16816.F32 R20, R60.reuse, R54, R20 ;  /* 0x000000363c14723c */ /* 0x040ff00000001814 */
[C---:B--2---:R-:W-:Y:S08]  /*d9c0*/  HMMA.16816.F32 R16, R60.reuse, R48, R16 ;  /* 0x000000303c10723c */ /* 0x044ff00000001810 */
[----:B------:R-:W-:Y:S08]  /*d9d0*/  HMMA.16816.F32 R12, R60, R50, R12 ;  /* 0x000000323c0c723c */ /* 0x000ff0000000180c */
[C---:B------:R-:W-:Y:S08]  /*d9e0*/  HMMA.16816.F32 R28, R64.reuse, R58, R28 ;  /* 0x0000003a401c723c */ /* 0x040ff0000000181c */
[C---:B------:R-:W-:Y:S08]  /*d9f0*/  HMMA.16816.F32 R184, R64.reuse, R52, R184 ;  /* 0x0000003440b8723c */ /* 0x040ff000000018b8 */
[C---:B------:R-:W-:Y:S08]  /*da00*/  HMMA.16816.F32 R180, R64.reuse, R54, R180 ;  /* 0x0000003640b4723c */ /* 0x040ff000000018b4 */
[C---:B------:R-:W-:Y:S08]  /*da10*/  HMMA.16816.F32 R176, R64.reuse, R48, R176 ;  /* 0x0000003040b0723c */ /* 0x040ff000000018b0 */
[----:B------:R-:W-:Y:S08]  /*da20*/  HMMA.16816.F32 R172, R64, R50, R172 ;  /* 0x0000003240ac723c */ /* 0x000ff000000018ac */
[-C--:B------:R-:W-:Y:S08]  /*da30*/  HMMA.16816.F32 R8, R60, R44.reuse, R8 ;  /* 0x0000002c3c08723c */ /* 0x080ff00000001808 */
[----:B------:R-:W-:Y:S01]  /*da40*/  HMMA.16816.F32 R168, R64, R44, R168 ;  /* 0x0000002c40a8723c */ /* 0x000fe200000018a8 */
[----:B------:R-:W-:-:S07]  /*da50*/  I2FP.F32.U32 R45, R0 ;  /* 0x00000000002d7245 */ /* 0x000fce0000201000 */
[-C--:B------:R-:W-:Y:S08]  /*da60*/  HMMA.16816.F32 R4, R60, R46.reuse, R4 ;  /* 0x0000002e3c04723c */ /* 0x080ff00000001804 */
[----:B------:R-:W-:Y:S01]  /*da70*/  HMMA.16816.F32 R164, R64, R46, R164 ;  /* 0x0000002e40a4723c */ /* 0x000fe200000018a4 */
[----:B------:R-:W-:Y:S01]  /*da80*/  FFMA.FTZ R46, R45, UR5, R40 ;  /* 0x000000052d2e7c23 */ /* 0x000fe20008010028 */
[----:B------:R-:W-:Y:S06]  /*da90*/  BAR.SYNC.DEFER_BLOCKING 0x0 ;  /* 0x0000000000007b1d */ /* 0x000fec0000010000 */
[----:B------:R-:W-:-:S12]  /*daa0*/  BRA.U !UP0, `(.L_x_574) ;  /* 0x0000000508047547 */ /* 0x000fd8000b800000 */
[----:B------:R-:W-:Y:S01]  /*dab0*/  USHF.L.U32 UR4, UR10, 0x6, URZ ;  /* 0x000000060a047899 */ /* 0x000fe200080006ff */
[----:B------:R-:W-:Y:S01]  /*dac0*/  IMAD.U32 R48, RZ, RZ, UR29 ;  /* 0x0000001dff307e24 */ /* 0x000fe2000f8e00ff */
[----:B------:R-:W-:Y:S01]  /*dad0*/  USHF.L.U64.HI UR10, UR10, 0x6, UR11 ;  /* 0x000000060a0a7899 */ /* 0x000fe2000801020b */
[----:B------:R-:W-:Y:S01]  /*dae0*/  IMAD.U32 R49, RZ, RZ, UR28 ;  /* 0x0000001cff317e24 */ /* 0x000fe2000f8e00ff */
[----:B------:R-:W-:Y:S01]  /*daf0*/  UIADD3 UR8, UPT, UPT, UR19, -0x4, URZ ;  /* 0xfffffffc13087890 */ /* 0x000fe2000fffe0ff */
[----:B------:R-:W-:Y:S01]  /*db00*/  MOV R52, UR29 ;  /* 0x0000001d00347c02 */ /* 0x000fe20008000f00 */
[----:B------:R-:W-:Y:S01]  /*db10*/  IMAD.U32 R40, RZ, RZ, UR4 ;  /* 0x00000004ff287e24 */ /* 0x000fe2000f8e00ff */
[----:B------:R-:W-:Y:S01]  /*db20*/  MOV R55, UR28 ;  /* 0x0000001c00377c02 */ /* 0x000fe20008000f00 */
[----:B------:R-:W-:Y:S01]  /*db30*/  UIMAD UR10, UR10, UR8, URZ ;  /* 0x000000080a0a72a4 */ /* 0x000fe2000f8e02ff */
[----:B------:R-:W-:Y:S02]  /*db40*/  IMAD.U32 R53, RZ, RZ, UR28 ;  /* 0x0000001cff357e24 */ /* 0x000fe4000f8e00ff */
[----:B------:R-:W-:-:S04]  /*db50*/  @!P3 IMAD.WIDE.U32 R48, R40, UR8, R48 ;  /* 0x000000082830bc25 */ /* 0x000fc8000f8e0030 */
[----:B------:R-:W-:Y:S01]  /*db60*/  @!P3 VIADD R44, R49, UR10 ;  /* 0x0000000a312cbc36 */ /* 0x000fe20008000000 */
[----:B------:R-:W-:Y:S01]  /*db70*/  @!P3 LEA R50, P0, R48, R234, 0x1 ;  /* 0x000000ea3032b211 */ /* 0x000fe200078008ff */
[----:B------:R-:W-:-:S03]  /*db80*/  @!P2 IMAD.WIDE.U32 R52, R40, UR8, R52 ;  /* 0x000000082834ac25 */ /* 0x000fc6000f8e0034 */
[-C--:B------:R-:W-:Y:S01]  /*db90*/  @!P3 LEA.HI.X R51, R48, R233.reuse, R44, 0x1, P0 ;  /* 0x000000e93033b211 */ /* 0x080fe200000f0c2c */
[----:B------:R-:W-:Y:S01]  /*dba0*/  IMAD.U32 R54, RZ, RZ, UR29 ;  /* 0x0000001dff367e24 */ /* 0x000fe2000f8e00ff */
[-C--:B------:R-:W-:Y:S01]  /*dbb0*/  @!P2 LEA R48, P0, R52, R234.reuse, 0x1 ;  /* 0x000000ea3430a211 */ /* 0x080fe200078008ff */
[----:B------:R-:W-:Y:S02]  /*dbc0*/  @!P2 VIADD R44, R53, UR10 ;  /* 0x0000000a352cac36 */ /* 0x000fe40008000000 */
[----:B------:R-:W-:Y:S01]  /*dbd0*/  @!P1 IMAD.WIDE.U32 R54, R40, UR8, R54 ;  /* 0x0000000828369c25 */ /* 0x000fe2000f8e0036 */
[----:B------:R-:W-:Y:S02]  /*dbe0*/  UIMAD.WIDE.U32 UR8, UR4, UR8, URZ ;  /* 0x00000008040872a5 */ /* 0x000fe4000f8e00ff */
[----:B------:R-:W-:Y:S01]  /*dbf0*/  @!P2 LEA.HI.X R49, R52, R233, R44, 0x1, P0 ;  /* 0x000000e93431a211 */ /* 0x000fe200000f0c2c */
[----:B------:R-:W-:Y:S01]  /*dc00*/  @!P1 VIADD R40, R55, UR10 ;  /* 0x0000000a37289c36 */ /* 0x000fe20008000000 */
[----:B------:R-:W-:Y:S01]  /*dc10*/  UIADD3 UR10, UPT, UPT, UR9, UR10, URZ ;  /* 0x0000000a090a7290 */ /* 0x000fe2000fffe0ff */
[----:B------:R-:W-:Y:S01]  /*dc20*/  @!P1 LEA R52, P0, R54, R234, 0x1 ;  /* 0x000000ea36349211 */ /* 0x000fe200078008ff */
[----:B------:R-:W-:Y:S01]  /*dc30*/  IMAD.U32 R47, RZ, RZ, UR8 ;  /* 0x00000008ff2f7e24 */ /* 0x000fe2000f8e00ff */
[----:B------:R-:W-:-:S02]  /*dc40*/  MOV R44, UR8 ;  /* 0x00000008002c7c02 */ /* 0x000fc40008000f00 */
[----:B------:R-:W-:Y:S01]  /*dc50*/  @!P1 LEA.HI.X R53, R54, R233, R40, 0x1, P0 ;  /* 0x000000e936359211 */ /* 0x000fe200000f0c28 */
[----:B------:R-:W-:Y:S01]  /*dc60*/  IMAD.U32 R40, RZ, RZ, UR10 ;  /* 0x0000000aff287e24 */ /* 0x000fe2000f8e00ff */
[----:B------:R-:W-:-:S04]  /*dc70*/  @!P3 LEA R54, P0, R47, R234, 0x1 ;  /* 0x000000ea2f36b211 */ /* 0x000fc800078008ff */
[----:B------:R-:W-:Y:S02]  /*dc80*/  @!P3 LEA.HI.X R55, R44, R233, R40, 0x1, P0 ;  /* 0x000000e92c37b211 */ /* 0x000fe400000f0c28 */
[----:B------:R-:W-:-:S03]  /*dc90*/  @!P2 LEA R56, P0, R47, R234, 0x1 ;  /* 0x000000ea2f38a211 */ /* 0x000fc600078008ff */
[----:B------:R-:W-:Y:S01]  /*dca0*/  @!PT LDS RZ, [RZ] ;  /* 0x00000000fffff984 */ /* 0x000fe20000000800 */
[----:B------:R-:W-:Y:S01]  /*dcb0*/  @!PT LDS RZ, [RZ] ;  /* 0x00000000fffff984 */ /* 0x000fe20000000800 */
[----:B------:R-:W-:Y:S01]  /*dcc0*/  @!PT LDS RZ, [RZ] ;  /* 0x00000000fffff984 */ /* 0x000fe20000000800 */
[----:B------:R1:W-:Y:S01]  /*dcd0*/  @!P3 LDGSTS.E.BYPASS.LTC128B.128 [R235+0x6000], desc[UR20][R54.64] ;  /* 0x0600000036ebbfae */ /* 0x0003e2000b981a14 */
[CCC-:B------:R-:W-:Y:S02]  /*dce0*/  @!P2 LEA.HI.X R57, R44.reuse, R233.reuse, R40.reuse, 0x1, P0 ;  /* 0x000000e92c39a211 */ /* 0x1c0fe400000f0c28 */
        /* <DEDUP_REMOVED lines=29> */
.L_x_574:
[----:B------:R-:W2:Y:S04]  /*dec0*/  LDL.LU R47, [R1+0x8] ;  /* 0x00000800012f7983 */ /* 0x000ea80000300800 */
[----:B-1----:R-:W3:Y:S01]  /*ded0*/  LDL.LU R48, [R1] ;  /* 0x0000000001307983 */ /* 0x002ee20000300800 */
[----:B------:R-:W-:Y:S01]  /*dee0*/  ISETP.GE.AND P0, PT, R0, R213, PT ;  /* 0x000000d50000720c */ /* 0x000fe20003f06270 */
[C---:B------:R-:W-:Y:S01]  /*def0*/  FFMA.FTZ R0, R45.reuse, UR5, R42 ;  /* 0x000000052d007c23 */ /* 0x040fe2000801002a */
[----:B------:R-:W-:Y:S01]  /*df00*/  I2FP.F32.U32 R42, R2 ;  /* 0x00000002002a7245 */ /* 0x000fe20000201000 */
[C---:B------:R-:W-:Y:S01]  /*df10*/  FFMA.FTZ R44, R45.reuse, UR5, R38 ;  /* 0x000000052d2c7c23 */ /* 0x040fe20008010026 */
[----:B------:R-:W-:Y:S01]  /*df20*/  FFMA.FTZ R36, R45, UR5, R36 ;  /* 0x000000052d247c23 */ /* 0x000fe20008010024 */
[----:B------:R-:W-:Y:S01]  /*df30*/  ISETP.GE.AND P2, PT, R2, R216, PT ;  /* 0x000000d80200720c */ /* 0x000fe20003f46270 */
[C---:B------:R-:W-:Y:S01]  /*df40*/  VIADD R38, R3.reuse, 0xffffff48 ;  /* 0xffffff4803267836 */ /* 0x040fe20000000000 */
[----:B------:R-:W-:Y:S01]  /*df50*/  FSEL R0, R0, -INF , !P5 ;  /* 0xff80000000007808 */ /* 0x000fe20006800000 */
[----:B------:R-:W-:Y:S01]  /*df60*/  FFMA.FTZ R41, R42, UR5, R41 ;  /* 0x000000052a297c23 */ /* 0x000fe20008010029 */
[----:B------:R-:W-:Y:S01]  /*df70*/  ISETP.GE.AND P1, PT, R2, R215, PT ;  /* 0x000000d70200720c */ /* 0x000fe20003f26270 */
[----:B------:R-:W-:Y:S01]  /*df80*/  FFMA.FTZ R37, R42, UR5, R37 ;  /* 0x000000052a257c23 */ /* 0x000fe20008010025 */
[----:B------:R-:W-:Y:S01]  /*df90*/  ISETP.GE.AND P3, PT, R2, R214, PT ;  /* 0x000000d60200720c */ /* 0x000fe20003f66270 */
[----:B------:R-:W-:Y:S01]  /*dfa0*/  FFMA.FTZ R39, R42, UR5, R39 ;  /* 0x000000052a277c23 */ /* 0x000fe20008010027 */
[----:B------:R-:W-:Y:S01]  /*dfb0*/  ISETP.GE.AND P5, PT, R2, R213, PT ;  /* 0x000000d50200720c */ /* 0x000fe20003fa6270 */
[----:B------:R-:W-:Y:S01]  /*dfc0*/  FFMA.FTZ R2, R42, UR5, R43 ;  /* 0x000000052a027c23 */ /* 0x000fe2000801002b */
[----:B------:R-:W-:Y:S01]  /*dfd0*/  FSEL R43, R44, -INF , !P0 ;  /* 0xff8000002c2b7808 */ /* 0x000fe20004000000 */
[----:B------:R-:W-:Y:S01]  /*dfe0*/  VIADD R44, R3, 0xffffff49 ;  /* 0xffffff49032c7836 */ /* 0x000fe20000000000 */
[----:B------:R-:W-:Y:S01]  /*dff0*/  FSEL R45, R36, -INF , !P4 ;  /* 0xff800000242d7808 */ /* 0x000fe20006000000 */
[----:B------:R-:W-:Y:S01]  /*e000*/  IMAD.MOV.U32 R49, RZ, RZ, R230 ;  /* 0x000000ffff317224 */ /* 0x000fe200078e00e6 */
[----:B------:R-:W-:Y:S01]  /*e010*/  FSEL R36, R41, -INF , !P2 ;  /* 0xff80000029247808 */ /* 0x000fe20005000000 */
[----:B------:R-:W-:Y:S01]  /*e020*/  STL.64 [R1+0x30], R238 ;  /* 0x000030ee01007387 */ /* 0x000fe20000100a00 */
[----:B------:R-:W-:Y:S01]  /*e030*/  I2FP.F32.U32 R41, R38 ;  /* 0x0000002600297245 */ /* 0x000fe20000201000 */
[----:B------:R-:W-:Y:S01]  /*e040*/  USHF.L.U32 UR4, UR19, 0x1, URZ ;  /* 0x0000000113047899 */ /* 0x000fe200080006ff */
[----:B------:R-:W-:Y:S01]  /*e050*/  I2FP.F32.U32 R42, R44 ;  /* 0x0000002c002a7245 */ /* 0x000fe20000201000 */
[----:B------:R-:W-:Y:S01]  /*e060*/  STL.64 [R1+0x28], R234 ;  /* 0x000028ea01007387 */ /* 0x000fe20000100a00 */
[----:B------:R-:W-:Y:S01]  /*e070*/  FSEL R2, R2, -INF , !P1 ;  /* 0xff80000002027808 */ /* 0x000fe20004800000 */
[C---:B------:R-:W-:Y:S01]  /*e080*/  FFMA.FTZ R32, R41.reuse, UR5, R32 ;  /* 0x0000000529207c23 */ /* 0x040fe20008010020 */
[----:B------:R-:W-:Y:S01]  /*e090*/  ISETP.GE.AND P4, PT, R38, R216, PT ;  /* 0x000000d82600720c */ /* 0x000fe20003f86270 */
[----:B------:R-:W-:Y:S01]  /*e0a0*/  FFMA.FTZ R33, R42, UR5, R33 ;  /* 0x000000052a217c23 */ /* 0x000fe20008010021 */
[C---:B------:R-:W-:Y:S01]  /*e0b0*/  ISETP.GE.AND P0, PT, R38.reuse, R215, PT ;  /* 0x000000d72600720c */ /* 0x040fe20003f06270 */
[----:B------:R-:W-:Y:S01]  /*e0c0*/  STL.64 [R1+0x20], R232 ;  /* 0x000020e801007387 */ /* 0x000fe20000100a00 */
[C---:B------:R-:W-:Y:S01]  /*e0d0*/  ISETP.GE.AND P2, PT, R38.reuse, R214, PT ;  /* 0x000000d62600720c */ /* 0x040fe20003f46270 */
[----:B------:R-:W-:Y:S01]  /*e0e0*/  UIADD3 UR8, UPT, UPT, UR4, -0x6, URZ ;  /* 0xfffffffa04087890 */ /* 0x000fe2000fffe0ff */
[----:B------:R-:W-:Y:S01]  /*e0f0*/  ISETP.GE.AND P1, PT, R38, R213, PT ;  /* 0x000000d52600720c */ /* 0x000fe20003f26270 */
[C---:B------:R-:W-:Y:S01]  /*e100*/  FFMA.FTZ R38, R41.reuse, UR5, R28 ;  /* 0x0000000529267c23 */ /* 0x040fe2000801001c */
[----:B------:R-:W-:Y:S01]  /*e110*/  FFMA.FTZ R28, R41, UR5, R30 ;  /* 0x00000005291c7c23 */ /* 0x000fe2000801001e */
[----:B------:R-:W-:Y:S01]  /*e120*/  FSEL R51, R39, -INF , !P5 ;  /* 0xff80000027337808 */ /* 0x000fe20006800000 */
[----:B------:R-:W-:Y:S01]  /*e130*/  FFMA.FTZ R41, R41, UR5, R34 ;  /* 0x0000000529297c23 */ /* 0x000fe20008010022 */
[----:B------:R-:W-:Y:S01]  /*e140*/  FSEL R37, R37, -INF , !P3 ;  /* 0xff80000025257808 */ /* 0x000fe20005800000 */
[----:B------:R-:W-:Y:S01]  /*e150*/  FFMA.FTZ R39, R42, UR5, R29 ;  /* 0x000000052a277c23 */ /* 0x000fe2000801001d */
[----:B------:R-:W-:Y:S01]  /*e160*/  ISETP.GE.AND P3, PT, R44, R216, PT ;  /* 0x000000d82c00720c */ /* 0x000fe20003f66270 */
[----:B------:R-:W-:Y:S01]  /*e170*/  VIADD R34, R3, 0xffffff50 ;  /* 0xffffff5003227836 */ /* 0x000fe20000000000 */
[----:B------:R-:W-:Y:S01]  /*e180*/  FSEL R63, R32, -INF , !P2 ;  /* 0xff800000203f7808 */ /* 0x000fe20005000000 */
[C---:B------:R-:W-:Y:S01]  /*e190*/  FFMA.FTZ R30, R42.reuse, UR5, R31 ;  /* 0x000000052a1e7c23 */ /* 0x040fe2000801001f */
[----:B------:R-:W-:Y:S01]  /*e1a0*/  FSEL R32, R39, -INF , !P3 ;  /* 0xff80000027207808 */ /* 0x000fe20005800000 */
[----:B------:R-:W-:Y:S01]  /*e1b0*/  FFMA.FTZ R31, R42, UR5, R35 ;  /* 0x000000052a1f7c23 */ /* 0x000fe20008010023 */
[----:B------:R-:W-:Y:S01]  /*e1c0*/  I2FP.F32.U32 R39, R34 ;  /* 0x0000002200277245 */ /* 0x000fe20000201000 */
[----:B------:R1:W-:Y:S01]  /*e1d0*/  STL.64 [R1+0x18], R220 ;  /* 0x000018dc01007387 */ /* 0x0003e20000100a00 */
[----:B------:R-:W-:Y:S01]  /*e1e0*/  ISETP.GE.AND P5, PT, R44, R215, PT ;  /* 0x000000d72c00720c */ /* 0x000fe20003fa6270 */
[----:B------:R-:W-:Y:S01]  /*e1f0*/  VIADD R201, R251, 0xa9066899 ;  /* 0xa9066899fbc97836 */ /* 0x000fe20000000000 */
[----:B------:R-:W-:Y:S01]  /*e200*/  FSEL R29, R41, -INF , !P1 ;  /* 0xff800000291d7808 */ /* 0x000fe20004800000 */
[----:B------:R-:W-:-:S02]  /*e210*/  VIADD R41, R3, 0xffffff51 ;  /* 0xffffff5103297836 */ /* 0x000fc40000000000 */
[----:B------:R-:W-:Y:S01]  /*e220*/  FFMA.FTZ R189, R39, UR5, R24 ;  /* 0x0000000527bd7c23 */ /* 0x000fe20008010018 */
[----:B------:R-:W-:Y:S01]  /*e230*/  VIADD R24, R3, 0xffffff58 ;  /* 0xffffff5803187836 */ /* 0x000fe20000000000 */
[----:B------:R-:W-:Y:S01]  /*e240*/  FSEL R30, R30, -INF , !P5 ;  /* 0xff8000001e1e7808 */ /* 0x000fe20006800000 */
[C---:B------:R-:W-:Y:S01]  /*e250*/  FFMA.FTZ R184, R39.reuse, UR5, R184 ;  /* 0x0000000527b87c23 */ /* 0x040fe200080100b8 */
[C---:B------:R-:W-:Y:S01]  /*e260*/  ISETP.GE.AND P2, PT, R34.reuse, R216, PT ;  /* 0x000000d82200720c */ /* 0x040fe20003f46270 */
[C---:B------:R-:W-:Y:S01]  /*e270*/  FFMA.FTZ R186, R39.reuse, UR5, R186 ;  /* 0x0000000527ba7c23 */ /* 0x040fe200080100ba */
[C---:B------:R-:W-:Y:S01]  /*e280*/  ISETP.GE.AND P1, PT, R34.reuse, R215, PT ;  /* 0x000000d72200720c */ /* 0x040fe20003f26270 */
[----:B------:R-:W-:Y:S01]  /*e290*/  FFMA.FTZ R26, R39, UR5, R26 ;  /* 0x00000005271a7c23 */ /* 0x000fe2000801001a */
[C---:B------:R-:W-:Y:S01]  /*e2a0*/  ISETP.GE.AND P3, PT, R34.reuse, R214, PT ;  /* 0x000000d62200720c */ /* 0x040fe20003f66270 */
[----:B------:R-:W-:Y:S01]  /*e2b0*/  IMAD.MOV.U32 R52, RZ, RZ, R49 ;  /* 0x000000ffff347224 */ /* 0x000fe200078e0031 */
[----:B------:R-:W-:Y:S01]  /*e2c0*/  ISETP.GE.AND P5, PT, R34, R213, PT ;  /* 0x000000d52200720c */ /* 0x000fe20003fa6270 */
[----:B------:R-:W-:Y:S01]  /*e2d0*/  UIADD3 UR4, UPT, UPT, UR4, -0x5, URZ ;  /* 0xfffffffb04047890 */ /* 0x000fe2000fffe0ff */
[----:B------:R-:W-:-:S02]  /*e2e0*/  FSEL R38, R38, -INF , !P4 ;  /* 0xff80000026267808 */ /* 0x000fc40006000000 */
[----:B------:R-:W-:Y:S02]  /*e2f0*/  FSEL R28, R28, -INF , !P0 ;  /* 0xff8000001c1c7808 */ /* 0x000fe40004000000 */
[----:B------:R-:W-:Y:S02]  /*e300*/  I2FP.F32.U32 R34, R41 ;  /* 0x0000002900227245 */ /* 0x000fe40000201000 */
[C---:B------:R-:W-:Y:S02]  /*e310*/  ISETP.GE.AND P4, PT, R44.reuse, R214, PT ;  /* 0x000000d62c00720c */ /* 0x040fe40003f86270 */
[----:B------:R-:W-:Y:S01]  /*e320*/  ISETP.GE.AND P0, PT, R44, R213, PT ;  /* 0x000000d52c00720c */ /* 0x000fe20003f06270 */
[C---:B------:R-:W-:Y:S01]  /*e330*/  FFMA.FTZ R185, R34.reuse, UR5, R185 ;  /* 0x0000000522b97c23 */ /* 0x040fe200080100b9 */
[----:B------:R-:W-:Y:S01]  /*e340*/  I2FP.F32.U32 R35, R24 ;  /* 0x0000001800237245 */ /* 0x000fe20000201000 */
[C---:B------:R-:W-:Y:S01]  /*e350*/  FFMA.FTZ R228, R34.reuse, UR5, R187 ;  /* 0x0000000522e47c23 */ /* 0x040fe200080100bb */
        /* <DEDUP_REMOVED lines=11> */
[----:B------:R-:W-:Y:S01]  /*e410*/  FFMA.FTZ R22, R35, UR5, R22 ;  /* 0x0000000523167c23 */ /* 0x000fe20008010016 */
[----:B------:R-:W-:-:S02]  /*e420*/  FSEL R189, R189, -INF , !P3 ;  /* 0xff800000bdbd7808 */ /* 0x000fc40005800000 */
[----:B------:R-:W-:Y:S02]  /*e430*/  FSEL R187, R26, -INF , !P5 ;  /* 0xff8000001abb7808 */ /* 0x000fe40006800000 */
[C---:B------:R-:W-:Y:S02]  /*e440*/  ISETP.GE.AND P2, PT, R41.reuse, R214, PT ;  /* 0x000000d62900720c */ /* 0x040fe40003f46270 */
[----:B------:R-:W-:Y:S02]  /*e450*/  ISETP.GE.AND P1, PT, R41, R213, PT ;  /* 0x000000d52900720c */ /* 0x000fe40003f26270 */
[C---:B------:R-:W-:Y:S02]  /*e460*/  ISETP.GE.AND P3, PT, R24.reuse, R216, PT ;  /* 0x000000d81800720c */ /* 0x040fe40003f66270 */
[----:B------:R-:W-:Y:S02]  /*e470*/  ISETP.GE.AND P5, PT, R24, R215, PT ;  /* 0x000000d71800720c */ /* 0x000fe40003fa6270 */
        /* <DEDUP_REMOVED lines=11> */
[----:B------:R-:W-:Y:S02]  /*e530*/  I2FP.F32.U32 R24, R25 ;  /* 0x0000001900187245 */ /* 0x000fe40000201000 */
[----:B------:R-:W-:Y:S01]  /*e540*/  ISETP.GE.AND P5, PT, R25, R213, PT ;  /* 0x000000d51900720c */ /* 0x000fe20003fa6270 */
[----:B------:R-:W-:Y:S01]  /*e550*/  FFMA.FTZ R25, R35, UR5, R20 ;  /* 0x0000000523197c23 */ /* 0x000fe20008010014 */
[----:B------:R-:W-:-:S02]  /*e560*/  VIADD R20, R3, 0xffffff60 ;  /* 0xffffff6003147836 */ /* 0x000fc40000000000 */
[C---:B------:R-:W-:Y:S01]  /*e570*/  FFMA.FTZ R181, R24.reuse, UR5, R181 ;  /* 0x0000000518b57c23 */ /* 0x040fe200080100b5 */
[----:B------:R-:W-:Y:S01]  /*e580*/  FFMA.FTZ R183, R24, UR5, R183 ;  /* 0x0000000518b77c23 */ /* 0x000fe200080100b7 */
[----:B-1----:R-:W-:Y:S01]  /*e590*/  FSEL R221, R22, -INF , !P0 ;  /* 0xff80000016dd7808 */ /* 0x002fe20004000000 */
[C---:B------:R-:W-:Y:S01]  /*e5a0*/  FFMA.FTZ R22, R24.reuse, UR5, R21 ;  /* 0x0000000518167c23 */ /* 0x040fe20008010015 */
[----:B------:R-:W-:Y:S01]  /*e5b0*/  FSEL R50, R25, -INF , !P4 ;  /* 0xff80000019327808 */ /* 0x000fe20006000000 */
[----:B------:R-:W-:Y:S01]  /*e5c0*/  VIADD R21, R3, 0xffffff61 ;  /* 0xffffff6103157836 */ /* 0x000fe20000000000 */
[----:B------:R-:W-:Y:S01]  /*e5d0*/  I2FP.F32.U32 R25, R20 ;  /* 0x0000001400197245 */ /* 0x000fe20000201000 */
[----:B------:R-:W-:Y:S01]  /*e5e0*/  FFMA.FTZ R23, R24, UR5, R23 ;  /* 0x0000000518177c23 */ /* 0x000fe20008010017 */
[----:B------:R-:W-:Y:S02]  /*e5f0*/  FSEL R229, R181, -INF , !P2 ;  /* 0xff800000b5e57808 */ /* 0x000fe40005000000 */
[----:B------:R-:W-:Y:S01]  /*e600*/  FSEL R234, R183, -INF , !P1 ;  /* 0xff800000b7ea7808 */ /* 0x000fe20004800000 */
[C---:B------:R-:W-:Y:S01]  /*e610*/  FFMA.FTZ R176, R25.reuse, UR5, R176 ;  /* 0x0000000519b07c23 */ /* 0x040fe200080100b0 */
[C---:B------:R-:W-:Y:S01]  /*e620*/  ISETP.GE.AND P4, PT, R20.reuse, R216, PT ;  /* 0x000000d81400720c */ /* 0x040fe20003f86270 */
[C---:B------:R-:W-:Y:S01]  /*e630*/  FFMA.FTZ R178, R25.reuse, UR5, R178 ;  /* 0x0000000519b27c23 */ /* 0x040fe200080100b2 */
[C---:B------:R-:W-:Y:S01]  /*e640*/  ISETP.GE.AND P0, PT, R20.reuse, R215, PT ;  /* 0x000000d71400720c */ /* 0x040fe20003f06270 */
[----:B------:R-:W-:Y:S01]  /*e650*/  FFMA.FTZ R181, R25, UR5, R16 ;  /* 0x0000000519b57c23 */ /* 0x000fe20008010010 */
[C---:B------:R-:W-:Y:S01]  /*e660*/  ISETP.GE.AND P2, PT, R20.reuse, R214, PT ;  /* 0x000000d61400720c */ /* 0x040fe20003f46270 */
[----:B------:R-:W-:Y:S01]  /*e670*/  VIADD R16, R3, 0xffffff68 ;  /* 0xffffff6803107836 */ /* 0x000fe20000000000 */
[----:B------:R-:W-:Y:S01]  /*e680*/  ISETP.GE.AND P1, PT, R20, R213, PT ;  /* 0x000000d51400720c */ /* 0x000fe20003f26270 */
[----:B------:R-:W-:Y:S01]  /*e690*/  FFMA.FTZ R18, R25, UR5, R18 ;  /* 0x0000000519127c23 */ /* 0x000fe20008010012 */
[----:B------:R-:W-:-:S02]  /*e6a0*/  I2FP.F32.U32 R20, R21 ;  /* 0x0000001500147245 */ /* 0x000fc40000201000 */
[----:B------:R-:W-:Y:S02]  /*e6b0*/  FSEL R239, R22, -INF , !P3 ;  /* 0xff80000016ef7808 */ /* 0x000fe40005800000 */
[----:B------:R-:W-:Y:S01]  /*e6c0*/  FSEL R184, R23, -INF , !P5 ;  /* 0xff80000017b87808 */ /* 0x000fe20006800000 */
[----:B------:R-:W-:Y:S01]  /*e6d0*/  FFMA.FTZ R177, R20, UR5, R177 ;  /* 0x0000000514b17c23 */ /* 0x000fe200080100b1 */
[----:B------:R-:W-:Y:S01]  /*e6e0*/  FSEL R182, R176, -INF , !P4 ;  /* 0xff800000b0b67808 */ /* 0x000fe20006000000 */
[----:B------:R-:W-:Y:S01]  /*e6f0*/  FFMA.FTZ R186, R20, UR5, R179 ;  /* 0x0000000514ba7c23 */ /* 0x000fe200080100b3 */
[----:B------:R-:W-:Y:S01]  /*e700*/  FSEL R180, R178, -INF , !P0 ;  /* 0xff800000b2b47808 */ /* 0x000fe20004000000 */
[C---:B------:R-:W-:Y:S01]  /*e710*/  FFMA.FTZ R183, R20.reuse, UR5, R17 ;  /* 0x0000000514b77c23 */ /* 0x040fe20008010011 */
[----:B------:R-:W-:Y:S01]  /*e720*/  ISETP.GE.AND P3, PT, R21, R216, PT ;  /* 0x000000d81500720c */ /* 0x000fe20003f66270 */
[----:B------:R-:W-:Y:S01]  /*e730*/  VIADD R17, R3, 0xffffff69 ;  /* 0xffffff6903117836 */ /* 0x000fe20000000000 */
[C---:B------:R-:W-:Y:S01]  /*e740*/  ISETP.GE.AND P5, PT, R21.reuse, R215, PT ;  /* 0x000000d71500720c */ /* 0x040fe20003fa6270 */
[----:B------:R-:W-:Y:S01]  /*e750*/  FFMA.FTZ R19, R20, UR5, R19 ;  /* 0x0000000514137c23 */ /* 0x000fe20008010013 */
[----:B------:R-:W-:-:S02]  /*e760*/  ISETP.GE.AND P4, PT, R21, R214, PT ;  /* 0x000000d61500720c */ /* 0x000fc40003f86270 */
[----:B------:R-:W-:Y:S02]  /*e770*/  ISETP.GE.AND P0, PT, R21, R213, PT ;  /* 0x000000d51500720c */ /* 0x000fe40003f06270 */
[----:B------:R-:W-:Y:S02]  /*e780*/  I2FP.F32.U32 R21, R16 ;  /* 0x0000001000157245 */ /* 0x000fe40000201000 */
[----:B------:R-:W-:Y:S02]  /*e790*/  FSEL R181, R181, -INF , !P2 ;  /* 0xff800000b5b57808 */ /* 0x000fe40005000000 */
[----:B------:R-:W-:Y:S01]  /*e7a0*/  FSEL R179, R18, -INF , !P1 ;  /* 0xff80000012b37808 */ /* 0x000fe20004800000 */
[----:B------:R-:W-:Y:S01]  /*e7b0*/  FFMA.FTZ R172, R21, UR5, R172 ;  /* 0x0000000515ac7c23 */ /* 0x000fe200080100ac */
[----:B------:R-:W-:Y:S01]  /*e7c0*/  FSEL R190, R177, -INF , !P3 ;  /* 0xff800000b1be7808 */ /* 0x000fe20005800000 */
[C---:B------:R-:W-:Y:S01]  /*e7d0*/  FFMA.FTZ R174, R21.reuse, UR5, R174 ;  /* 0x0000000515ae7c23 */ /* 0x040fe200080100ae */
[----:B------:R-:W-:Y:S01]  /*e7e0*/  FSEL R186, R186, -INF , !P5 ;  /* 0xff800000baba7808 */ /* 0x000fe20006800000 */
[----:B------:R-:W-:Y:S01]  /*e7f0*/  FFMA.FTZ R191, R21, UR5, R12 ;  /* 0x0000000515bf7c23 */ /* 0x000fe2000801000c */
[C---:B------:R-:W-:Y:S01]  /*e800*/  ISETP.GE.AND P2, PT, R16.reuse, R216, PT ;  /* 0x000000d81000720c */ /* 0x040fe20003f46270 */
[C---:B------:R-:W-:Y:S01]  /*e810*/  VIADD R12, R3.reuse, 0xffffff70 ;  /* 0xffffff70030c7836 */ /* 0x040fe20000000000 */
[C---:B------:R-:W-:Y:S01]  /*e820*/  ISETP.GE.AND P1, PT, R16.reuse, R215, PT ;  /* 0x000000d71000720c */ /* 0x040fe20003f26270 */
[----:B------:R-:W-:Y:S01]  /*e830*/  VIADD R18, R3, 0xffffff71 ;  /* 0xffffff7103127836 */ /* 0x000fe20000000000 */
[C---:B------:R-:W-:Y:S01]  /*e840*/  ISETP.GE.AND P3, PT, R16.reuse, R214, PT ;  /* 0x000000d61000720c */ /* 0x040fe20003f66270 */
[----:B------:R-:W-:Y:S01]  /*e850*/  FFMA.FTZ R14, R21, UR5, R14 ;  /* 0x00000005150e7c23 */ /* 0x000fe2000801000e */
[----:B------:R-:W-:-:S02]  /*e860*/  ISETP.GE.AND P5, PT, R16, R213, PT ;  /* 0x000000d51000720c */ /* 0x000fc40003fa6270 */
[----:B------:R-:W-:Y:S02]  /*e870*/  I2FP.F32.U32 R16, R17 ;  /* 0x0000001100107245 */ /* 0x000fe40000201000 */
[----:B------:R-:W-:Y:S02]  /*e880*/  FSEL R183, R183, -INF , !P4 ;  /* 0xff800000b7b77808 */ /* 0x000fe40006000000 */
[----:B------:R-:W-:Y:S01]  /*e890*/  FSEL R185, R19, -INF , !P0 ;  /* 0xff80000013b97808 */ /* 0x000fe20004000000 */
[----:B------:R-:W-:Y:S01]  /*e8a0*/  FFMA.FTZ R173, R16, UR5, R173 ;  /* 0x0000000510ad7c23 */ /* 0x000fe200080100ad */
[----:B------:R-:W-:Y:S01]  /*e8b0*/  FSEL R194, R172, -INF , !P2 ;  /* 0xff800000acc27808 */ /* 0x000fe20005000000 */
[----:B------:R-:W-:Y:S01]  /*e8c0*/  FFMA.FTZ R175, R16, UR5, R175 ;  /* 0x0000000510af7c23 */ /* 0x000fe200080100af */
[----:B------:R-:W-:Y:S01]  /*e8d0*/  FSEL R178, R174, -INF , !P1 ;  /* 0xff800000aeb27808 */ /* 0x000fe20004800000 */
[C---:B------:R-:W-:Y:S01]  /*e8e0*/  FFMA.FTZ R13, R16.reuse, UR5, R13 ;  /* 0x00000005100d7c23 */ /* 0x040fe2000801000d */
[C---:B------:R-:W-:Y:S01]  /*e8f0*/  ISETP.GE.AND P4, PT, R17.reuse, R216, PT ;  /* 0x000000d81100720c */ /* 0x040fe20003f86270 */
[----:B------:R-:W-:Y:S01]  /*e900*/  FFMA.FTZ R195, R16, UR5, R15 ;  /* 0x0000000510c37c23 */ /* 0x000fe2000801000f */
[C---:B------:R-:W-:Y:S01]  /*e910*/  ISETP.GE.AND P0, PT, R17.reuse, R215, PT ;  /* 0x000000d71100720c */ /* 0x040fe20003f06270 */
[----:B------:R-:W-:Y:S01]  /*e920*/  IMAD.MOV.U32 R174, RZ, RZ, R50 ;  /* 0x000000ffffae7224 */ /* 0x000fe200078e0032 */
[----:B------:R-:W-:-:S02]  /*e930*/  ISETP.GE.AND P2, PT, R17, R214, PT ;  /* 0x000000d61100720c */ /* 0x000fc40003f46270 */
[----:B------:R-:W-:Y:S02]  /*e940*/  ISETP.GE.AND P1, PT, R17, R213, PT ;  /* 0x000000d51100720c */ /* 0x000fe40003f26270 */
        /* <DEDUP_REMOVED lines=14> */
[----:B------:R-:W-:Y:S02]  /*ea30*/  I2FP.F32.U32 R12, R18 ;  /* 0x00000012000c7245 */ /* 0x000fe40000201000 */
[----:B------:R-:W-:Y:S02]  /*ea40*/  FMNMX3.FTZ R19, R227, R40, R36, !PT ;  /* 0x00000028e3137276 */ /* 0x000fe40007810024 */
[----:B------:R-:W-:Y:S01]  /*ea50*/  FSEL R62, R62, -INF , !P3 ;  /* 0xff8000003e3e7808 */ /* 0x000fe20005800000 */
[----:B------:R-:W-:Y:S01]  /*ea60*/  FFMA.FTZ R57, R12, UR5, R169 ;  /* 0x000000050c397c23 */ /* 0x000fe200080100a9 */
[----:B------:R-:W-:Y:S01]  /*ea70*/  ISETP.GE.AND P3, PT, R18, R216, PT ;  /* 0x000000d81200720c */ /* 0x000fe20003f66270 */
[C---:B------:R-:W-:Y:S01]  /*ea80*/  FFMA.FTZ R9, R12.reuse, UR5, R9 ;  /* 0x000000050c097c23 */ /* 0x040fe20008010009 */
[----:B------:R-:W-:Y:S01]  /*ea90*/  FMNMX3.FTZ R19, R19, R38, R32, !PT ;  /* 0x0000002613137276 */ /* 0x000fe20007810020 */
[C---:B------:R-:W-:Y:S01]  /*eaa0*/  FFMA.FTZ R58, R12.reuse, UR5, R171 ;  /* 0x000000050c3a7c23 */ /* 0x040fe200080100ab */
[----:B------:R-:W-:Y:S01]  /*eab0*/  FSEL R53, R53, -INF , !P4 ;  /* 0xff80000035357808 */ /* 0x000fe20006000000 */
[----:B------:R-:W-:Y:S01]  /*eac0*/  FFMA.FTZ R171, R12, UR5, R11 ;  /* 0x000000050cab7c23 */ /* 0x000fe2000801000b */
[----:B------:R-:W-:-:S02]  /*ead0*/  FSEL R168, R8, -INF , !P0 ;  /* 0xff80000008a87808 */ /* 0x000fc40004000000 */
[----:B------:R-:W-:Y:S02]  /*eae0*/  FSEL R57, R57, -INF , !P3 ;  /* 0xff80000039397808 */ /* 0x000fe40005800000 */
[C---:B------:R-:W-:Y:S02]  /*eaf0*/  ISETP.GE.AND P4, PT, R18.reuse, R215, PT ;  /* 0x000000d71200720c */ /* 0x040fe40003f86270 */
[C---:B------:R-:W-:Y:S02]  /*eb00*/  ISETP.GE.AND P0, PT, R18.reuse, R214, PT ;  /* 0x000000d61200720c */ /* 0x040fe40003f06270 */
[----:B------:R-:W-:Y:S01]  /*eb10*/  ISETP.GE.AND P3, PT, R18, R213, PT ;  /* 0x000000d51200720c */ /* 0x000fe20003f66270 */
[----:B------:R-:W-:Y:S01]  /*eb20*/  VIADD R18, R3, 0xffffff78 ;  /* 0xffffff7803127836 */ /* 0x000fe20000000000 */
[----:B------:R-:W-:Y:S01]  /*eb30*/  FMNMX3.FTZ R20, R19, R200, R202, !PT ;  /* 0x000000c813147276 */ /* 0x000fe200078100ca */
[----:B------:R-:W-:Y:S01]  /*eb40*/  VIADD R3, R3, 0xffffff79 ;  /* 0xffffff7903037836 */ /* 0x000fe20000000000 */
[----:B------:R-:W-:-:S02]  /*eb50*/  FSEL R169, R9, -INF , !P0 ;  /* 0xff80000009a97808 */ /* 0x000fc40004000000 */
[----:B------:R-:W-:Y:S02]  /*eb60*/  FMNMX3.FTZ R9, R20, R203, R229, !PT ;  /* 0x000000cb14097276 */ /* 0x000fe400078100e5 */
[----:B------:R-:W-:Y:S02]  /*eb70*/  I2FP.F32.U32 R13, R18 ;  /* 0x00000012000d7245 */ /* 0x000fe40000201000 */
[----:B------:R-:W-:Y:S02]  /*eb80*/  I2FP.F32.U32 R8, R3 ;  /* 0x0000000300087245 */ /* 0x000fe40000201000 */
[----:B------:R-:W-:Y:S01]  /*eb90*/  FMNMX3.FTZ R9, R9, R182, R190, !PT ;  /* 0x000000b609097276 */ /* 0x000fe200078100be */
[----:B------:R-:W-:Y:S01]  /*eba0*/  FFMA.FTZ R64, R13, UR5, R164 ;  /* 0x000000050d407c23 */ /* 0x000fe200080100a4 */
[----:B------:R-:W-:Y:S01]  /*ebb0*/  FSEL R58, R58, -INF , !P4 ;  /* 0xff8000003a3a7808 */ /* 0x000fe20006000000 */
[----:B------:R-:W-:Y:S01]  /*ebc0*/  FFMA.FTZ R59, R8, UR5, R165 ;  /* 0x00000005083b7c23 */ /* 0x000fe200080100a5 */
[-C--:B------:R-:W-:Y:S01]  /*ebd0*/  ISETP.GE.AND P4, PT, R18, R216.reuse, PT ;  /* 0x000000d81200720c */ /* 0x080fe20003f86270 */
[----:B------:R-:W-:Y:S01]  /*ebe0*/  FFMA.FTZ R60, R8, UR5, R167 ;  /* 0x00000005083c7c23 */ /* 0x000fe200080100a7 */
[----:B------:R-:W-:Y:S01]  /*ebf0*/  ISETP.GE.AND P0, PT, R3, R216, PT ;  /* 0x000000d80300720c */ /* 0x000fe20003f06270 */
[----:B------:R-:W-:Y:S01]  /*ec00*/  FFMA.FTZ R167, R13, UR5, R4 ;  /* 0x000000050da77c23 */ /* 0x000fe20008010004 */
[----:B------:R-:W-:Y:S01]  /*ec10*/  FMNMX3.FTZ R9, R9, R194, R196, !PT ;  /* 0x000000c209097276 */ /* 0x000fe200078100c4 */
[C---:B------:R-:W-:Y:S01]  /*ec20*/  FFMA.FTZ R55, R13.reuse, UR5, R166 ;  /* 0x000000050d377c23 */ /* 0x040fe200080100a6 */
[----:B------:R-:W-:Y:S01]  /*ec30*/  FMNMX3.FTZ R23, R226, R0, R2, !PT ;  /* 0x00000000e2177276 */ /* 0x000fe20007810002 */
[----:B------:R-:W-:Y:S01]  /*ec40*/  FFMA.FTZ R5, R8, UR5, R5 ;  /* 0x0000000508057c23 */ /* 0x000fe20008010005 */
[----:B------:R-:W-:Y:S01]  /*ec50*/  FSEL R64, R64, -INF , !P4 ;  /* 0xff80000040407808 */ /* 0x000fe20006000000 */
[----:B------:R-:W-:Y:S01]  /*ec60*/  FFMA.FTZ R165, R13, UR5, R6 ;  /* 0x000000050da57c23 */ /* 0x000fe20008010006 */
[----:B------:R-:W-:Y:S01]  /*ec70*/  FSEL R59, R59, -INF , !P0 ;  /* 0xff8000003b3b7808 */ /* 0x000fe20004000000 */
[----:B------:R-:W-:Y:S01]  /*ec80*/  FFMA.FTZ R7, R8, UR5, R7 ;  /* 0x0000000508077c23 */ /* 0x000fe20008010007 */
[----:B------:R-:W-:-:S02]  /*ec90*/  FMNMX3.FTZ R9, R9, R62, R57, !PT ;  /* 0x0000003e09097276 */ /* 0x000fc40007810039 */
[----:B------:R-:W-:Y:S02]  /*eca0*/  FMNMX3.FTZ R23, R23, R28, R30, !PT ;  /* 0x0000001c17177276 */ /* 0x000fe4000781001e */
[----:B------:R-:W-:Y:S02]  /*ecb0*/  FMNMX3.FTZ R9, R9, R64, R59, !PT ;  /* 0x0000004009097276 */ /* 0x000fe4000781003b */
[----:B------:R-:W-:Y:S02]  /*ecc0*/  FMNMX3.FTZ R23, R23, R198, R228, !PT ;  /* 0x000000c617177276 */ /* 0x000fe400078100e4 */
[----:B------:R-:W-:Y:S01]  /*ecd0*/  ISETP.GE.AND P0, PT, R3, R215, PT ;  /* 0x000000d70300720c */ /* 0x000fe20003f06270 */
[----:B------:R-:W1:Y:S01]  /*ece0*/  SHFL.BFLY PT, R4, R9, 0x2, 0x1f ;  /* 0x0c401f0009047f89 */ /* 0x000e6200000e0000 */
[----:B------:R-:W-:Y:S02]  /*ecf0*/  FMNMX3.FTZ R23, R23, R230, R234, !PT ;  /* 0x000000e617177276 */ /* 0x000fe400078100ea */
[----:B------:R-:W-:Y:S01]  /*ed00*/  LOP3.LUT R19, R251, UR8, R249, 0x96, !PT ;  /* 0x00000008fb137c12 */ /* 0x000fe2000f8e96f9 */
[----:B------:R-:W4:Y:S01]  /*ed10*/  LDCU UR8, c[0x0][0x45c] ;  /* 0x00008b80ff0877ac */ /* 0x000f220008000800 */
[----:B------:R-:W-:-:S02]  /*ed20*/  FMNMX3.FTZ R23, R23, R180, R186, !PT ;  /* 0x000000b417177276 */ /* 0x000fc400078100ba */
[----:B------:R-:W-:Y:S01]  /*ed30*/  FSEL R60, R60, -INF , !P0 ;  /* 0xff8000003c3c7808 */ /* 0x000fe20004000000 */
[----:B------:R-:W-:Y:S01]  /*ed40*/  IMAD.WIDE.U32 R34, R19, -0x326172a9, RZ ;  /* 0xcd9e8d5713227825 */ /* 0x000fe200078e00ff */
[C---:B------:R-:W-:Y:S02]  /*ed50*/  ISETP.GE.AND P4, PT, R18.reuse, R215, PT ;  /* 0x000000d71200720c */ /* 0x040fe40003f86270 */
[----:B------:R-:W-:Y:S01]  /*ed60*/  ISETP.GE.AND P0, PT, R3, R214, PT ;  /* 0x000000d60300720c */ /* 0x000fe20003f06270 */
[----:B------:R-:W-:Y:S01]  /*ed70*/  VIADD R215, R251, 0x76cf5d0a ;  /* 0x76cf5d0afbd77836 */ /* 0x000fe20000000000 */
[----:B------:R-:W-:Y:S02]  /*ed80*/  FMNMX3.FTZ R27, R23, R178, R188, !PT ;  /* 0x000000b2171b7276 */ /* 0x000fe400078100bc */
[----:B------:R-:W-:Y:S02]  /*ed90*/  FSEL R55, R55, -INF , !P4 ;  /* 0xff80000037377808 */ /* 0x000fe40006000000 */
[----:B------:R-:W-:Y:S01]  /*eda0*/  FSEL R166, R5, -INF , !P0 ;  /* 0xff80000005a67808 */ /* 0x000fe20004000000 */
[----:B--2---:R-:W-:Y:S01]  /*edb0*/  IMAD.MOV.U32 R56, RZ, RZ, R47 ;  /* 0x000000ffff387224 */ /* 0x004fe200078e002f */
[----:B------:R-:W-:Y:S01]  /*edc0*/  ISETP.GE.AND P4, PT, R18, R214, PT ;  /* 0x000000d61200720c */ /* 0x000fe20003f86270 */
[----:B------:R-:W-:Y:S01]  /*edd0*/  VIADD R214, R251, 0x32370b8f ;  /* 0x32370b8ffbd67836 */ /* 0x000fe20000000000 */
[----:B------:R-:W-:Y:S01]  /*ede0*/  ISETP.GE.AND P0, PT, R3, R213, PT ;  /* 0x000000d50300720c */ /* 0x000fe20003f06270 */
[----:B---3--:R-:W-:Y:S01]  /*edf0*/  IMAD.MOV.U32 R54, RZ, RZ, R48 ;  /* 0x000000ffff367224 */ /* 0x008fe200078e0030 */
[----:B------:R-:W-:Y:S01]  /*ee00*/  FMNMX3.FTZ R27, R27, R53, R58, !PT ;  /* 0x000000351b1b7276 */ /* 0x000fe2000781003a */
[----:B------:R-:W-:Y:S01]  /*ee10*/  IMAD.MOV.U32 R235, RZ, RZ, R56 ;  /* 0x000000ffffeb7224 */ /* 0x000fe200078e0038 */
[----:B------:R-:W-:Y:S01]  /*ee20*/  LOP3.LUT R3, R207, R222, R35, 0x96, !PT ;  /* 0x000000decf037212 */ /* 0x000fe200078e9623 */
[----:B------:R-:W-:Y:S01]  /*ee30*/  IMAD.MOV.U32 R238, RZ, RZ, R54 ;  /* 0x000000ffffee7224 */ /* 0x000fe200078e0036 */
[----:B------:R-:W-:-:S02]  /*ee40*/  LOP3.LUT R24, R209, R34, R237, 0x96, !PT ;  /* 0x00000022d1187212 */ /* 0x000fc400078e96ed */
[----:B------:R-:W-:Y:S02]  /*ee50*/  FSEL R167, R167, -INF , !P4 ;  /* 0xff800000a7a77808 */ /* 0x000fe40006000000 */
[----:B------:R-:W-:Y:S01]  /*ee60*/  FMNMX3.FTZ R27, R27, R55, R60, !PT ;  /* 0x000000371b1b7276 */ /* 0x000fe2000781003c */
[----:B------:R-:W-:Y:S01]  /*ee70*/  IMAD.WIDE.U32 R24, R24, -0x2daee0ad, RZ ;  /* 0xd2511f5318187825 */ /* 0x000fe200078e00ff */
[----:B------:R-:W-:Y:S02]  /*ee80*/  ISETP.GE.AND P4, PT, R18, R213, PT ;  /* 0x000000d51200720c */ /* 0x000fe40003f86270 */
[----:B------:R-:W-:Y:S01]  /*ee90*/  LOP3.LUT R5, R207, R224, R35, 0x96, !PT ;  /* 0x000000e0cf057212 */ /* 0x000fe200078e9623 */
[----:B------:R-:W-:Y:S01]  /*eea0*/  IMAD.WIDE.U32 R18, R3, -0x2daee0ad, RZ ;  /* 0xd2511f5303127825 */ /* 0x000fe200078e00ff */
[----:B------:R-:W2:Y:S01]  /*eeb0*/  SHFL.BFLY PT, R20, R27, 0x2, 0x1f ;  /* 0x0c401f001b147f89 */ /* 0x000ea200000e0000 */
[----:B------:R-:W-:Y:S02]  /*eec0*/  LOP3.LUT R22, R209, R34, R245, 0x96, !PT ;  /* 0x00000022d1167212 */ /* 0x000fe400078e96f5 */
[----:B------:R-:W-:Y:S01]  /*eed0*/  IMAD.WIDE.U32 R46, R5, -0x2daee0ad, RZ ;  /* 0xd2511f53052e7825 */ /* 0x000fe200078e00ff */
[----:B------:R-:W-:-:S02]  /*eee0*/  LOP3.LUT R3, R215, R242, R19, 0x96, !PT ;  /* 0x000000f2d7037212 */ /* 0x000fc400078e9613 */
[----:B------:R-:W-:Y:S01]  /*eef0*/  LOP3.LUT R18, R214, R18, R25, 0x96, !PT ;  /* 0x00000012d6127212 */ /* 0x000fe200078e9619 */
[----:B------:R-:W-:Y:S01]  /*ef00*/  IMAD.WIDE.U32 R22, R22, -0x2daee0ad, RZ ;  /* 0xd2511f5316167825 */ /* 0x000fe200078e00ff */
[----:B-1----:R-:W-:Y:S02]  /*ef10*/  FMNMX.FTZ R25, R9, R4, !PT ;  /* 0x0000000409197209 */ /* 0x002fe40007810000 */
[----:B------:R-:W-:Y:S01]  /*ef20*/  FMNMX3.FTZ R4, R211, R45, R37, !PT ;  /* 0x0000002dd3047276 */ /* 0x000fe20007810025 */
[----:B------:R-:W-:Y:S01]  /*ef30*/  IMAD.WIDE.U32 R34, R3, -0x326172a9, RZ ;  /* 0xcd9e8d5703227825 */ /* 0x000fe200078e00ff */
[----:B------:R-:W-:Y:S01]  /*ef40*/  FMNMX3.FTZ R16, R210, R43, R51, !PT ;  /* 0x0000002bd2107276 */ /* 0x000fe20007810033 */
[----:B------:R-:W1:Y:S01]  /*ef50*/  SHFL.BFLY PT, R164, R25, 0x1, 0x1f ;  /* 0x0c201f0019a47f89 */ /* 0x000e6200000e0000 */
[----:B------:R-:W-:Y:S01]  /*ef60*/  FMNMX3.FTZ R3, R4, R63, R33, !PT ;  /* 0x0000003f04037276 */ /* 0x000fe20007810021 */
[----:B------:R-:W-:Y:S01]  /*ef70*/  IMAD.WIDE.U32 R18, R18, -0x326172a9, RZ ;  /* 0xcd9e8d5712127825 */ /* 0x000fe200078e00ff */
[----:B------:R-:W-:-:S02]  /*ef80*/  LOP3.LUT R4, R214, R46, R23, 0x96, !PT ;  /* 0x0000002ed6047212 */ /* 0x000fc400078e9617 */
[----:B------:R-:W-:Y:S01]  /*ef90*/  FMNMX3.FTZ R23, R3, R189, R192, !PT ;  /* 0x000000bd03177276 */ /* 0x000fe200078100c0 */
[----:B------:R-:W-:Y:S01]  /*efa0*/  VIADD R213, R251, 0xed9eba14 ;  /* 0xed9eba14fbd57836 */ /* 0x000fe20000000000 */
[----:B------:R-:W-:Y:S02]  /*efb0*/  FMNMX3.FTZ R16, R16, R29, R31, !PT ;  /* 0x0000001d10107276 */ /* 0x000fe4000781001f */
[----:B------:R-:W-:Y:S02]  /*efc0*/  FMNMX3.FTZ R26, R23, R174, R239, !PT ;  /* 0x000000ae171a7276 */ /* 0x000fe400078100ef */
[----:B------:R-:W-:Y:S02]  /*efd0*/  FMNMX3.FTZ R13, R16, R187, R197, !PT ;  /* 0x000000bb100d7276 */ /* 0x000fe400078100c5 */
[----:B------:R-:W-:Y:S02]  /*efe0*/  FMNMX3.FTZ R26, R26, R181, R183, !PT ;  /* 0x000000b51a1a7276 */ /* 0x000fe400078100b7 */
[----:B------:R-:W-:Y:S01]  /*eff0*/  FMNMX3.FTZ R6, R13, R221, R184, !PT ;  /* 0x000000dd0d067276 */ /* 0x000fe200078100b8 */
[----:B------:R-:W-:Y:S01]  /*f000*/  IMAD.WIDE.U32 R12, R4, -0x326172a9, RZ ;  /* 0xcd9e8d57040c7825 */ /* 0x000fe200078e00ff */
[----:B------:R-:W-:-:S02]  /*f010*/  FMNMX3.FTZ R26, R26, R191, R193, !PT ;  /* 0x000000bf1a1a7276 */ /* 0x000fc400078100c1 */
[----:B--2---:R-:W-:Y:S02]  /*f020*/  FMNMX.FTZ R11, R27, R20, !PT ;  /* 0x000000141b0b7209 */ /* 0x004fe40007810000 */
[----:B------:R-:W-:Y:S02]  /*f030*/  FSEL R173, R10, -INF , !P2 ;  /* 0xff8000000aad7808 */ /* 0x000fe40005000000 */
[----:B------:R-:W-:Y:S02]  /*f040*/  FMNMX3.FTZ R15, R26, R168, R169, !PT ;  /* 0x000000a81a0f7276 */ /* 0x000fe400078100a9 */
[----:B------:R-:W-:Y:S02]  /*f050*/  FSEL R199, R14, -INF , !P5 ;  /* 0xff8000000ec77808 */ /* 0x000fe40006800000 */
[----:B------:R-:W-:Y:S02]  /*f060*/  FSEL R195, R195, -INF , !P1 ;  /* 0xff800000c3c37808 */ /* 0x000fe40004800000 */
[----:B------:R-:W-:-:S02]  /*f070*/  FMNMX3.FTZ R10, R6, R179, R185, !PT ;  /* 0x000000b3060a7276 */ /* 0x000fc400078100b9 */
[----:B------:R-:W2:Y:S01]  /*f080*/  SHFL.BFLY PT, R6, R11, 0x1, 0x1f ;  /* 0x0c201f000b067f89 */ /* 0x000ea200000e0000 */
[----:B------:R-:W-:Y:S02]  /*f090*/  FMNMX3.FTZ R15, R15, R167, R166, !PT ;  /* 0x000000a70f0f7276 */ /* 0x000fe400078100a6 */
[----:B------:R-:W-:Y:S02]  /*f0a0*/  FSEL R171, R171, -INF , !P3 ;  /* 0xff800000abab7808 */ /* 0x000fe40005800000 */
[----:B------:R-:W-:Y:S01]  /*f0b0*/  FMNMX3.FTZ R10, R10, R199, R195, !PT ;  /* 0x000000c70a0a7276 */ /* 0x000fe200078100c3 */
[----:B------:R-:W3:Y:S01]  /*f0c0*/  SHFL.BFLY PT, R8, R15, 0x2, 0x1f ;  /* 0x0c401f000f087f89 */ /* 0x000ee200000e0000 */
[----:B------:R-:W-:Y:S02]  /*f0d0*/  FSEL R165, R165, -INF , !P4 ;  /* 0xff800000a5a57808 */ /* 0x000fe40006000000 */
[----:B------:R-:W-:Y:S02]  /*f0e0*/  FSEL R65, R7, -INF , !P0 ;  /* 0xff80000007417808 */ /* 0x000fe40004000000 */
[----:B------:R-:W-:-:S02]  /*f0f0*/  FMNMX3.FTZ R4, R10, R173, R171, !PT ;  /* 0x000000ad0a047276 */ /* 0x000fc400078100ab */
[----:B------:R-:W-:Y:S02]  /*f100*/  LOP3.LUT R9, R215, R246, R47, 0x96, !PT ;  /* 0x000000f6d7097212 */ /* 0x000fe400078e962f */
[----:B------:R-:W-:Y:S02]  /*f110*/  FMNMX3.FTZ R4, R4, R165, R65, !PT ;  /* 0x000000a504047276 */ /* 0x000fe40007810041 */
[----:B------:R-:W-:Y:S01]  /*f120*/  LOP3.LUT R3, R204, R34, R19, 0x96, !PT ;  /* 0x00000022cc037212 */ /* 0x000fe200078e9613 */
[----:B------:R-:W-:Y:S01]  /*f130*/  IMAD.WIDE.U32 R16, R9, -0x326172a9, RZ ;  /* 0xcd9e8d5709107825 */ /* 0x000fe200078e00ff */
[----:B------:R-:W-:Y:S01]  /*f140*/  LOP3.LUT R5, R205, R236, R35, 0x96, !PT ;  /* 0x000000eccd057212 */ /* 0x000fe200078e9623 */
[----:B------:R-:W3:Y:S01]  /*f150*/  SHFL.BFLY PT, R7, R4, 0x2, 0x1f ;  /* 0x0c401f0004077f89 */ /* 0x000ee200000e0000 */
[----:B-1----:R-:W-:Y:S01]  /*f160*/  FMNMX.FTZ R164, R25, R164, !PT ;  /* 0x000000a419a47209 */ /* 0x002fe20007810000 */
[----:B------:R-:W-:Y:S01]  /*f170*/  IMAD.WIDE.U32 R176, R3, -0x2daee0ad, RZ ;  /* 0xd2511f5303b07825 */ /* 0x000fe200078e00ff */
[----:B------:R-:W-:-:S02]  /*f180*/  LOP3.LUT R14, R205, R244, R17, 0x96, !PT ;  /* 0x000000f4cd0e7212 */ /* 0x000fc400078e9611 */
[----:B--2---:R-:W-:Y:S01]  /*f190*/  FMNMX.FTZ R3, R11, R6, !PT ;  /* 0x000000060b037209 */ /* 0x004fe20007810000 */
[----:B----4-:R-:W-:Y:S01]  /*f1a0*/  FMUL.FTZ R67, R164, UR8 ;  /* 0x00000008a4437c20 */ /* 0x010fe20008410000 */
[----:B------:R-:W-:Y:S01]  /*f1b0*/  LOP3.LUT R10, R204, R16, R13, 0x96, !PT ;  /* 0x00000010cc0a7212 */ /* 0x000fe200078e960d */
[----:B------:R-:W-:Y:S01]  /*f1c0*/  IMAD.WIDE.U32 R16, R5, -0x2daee0ad, RZ ;  /* 0xd2511f5305107825 */ /* 0x000fe200078e00ff */
[----:B------:R-:W-:-:S03]  /*f1d0*/  FSETP.NEU.FTZ.AND P3, PT, R3, -INF , PT ;  /* 0xff8000000300780b */ /* 0x000fc60003f7d000 */
[----:B------:R-:W-:Y:S01]  /*f1e0*/  FMUL.FTZ R61, R3, UR8 ;  /* 0x00000008033d7c20 */ /* 0x000fe20008410000 */
[----:B---3--:R-:W-:Y:S01]  /*f1f0*/  FMNMX.FTZ R8, R15, R8, !PT ;  /* 0x000000080f087209 */ /* 0x008fe20007810000 */
[----:B------:R-:W-:Y:S01]  /*f200*/  IMAD.WIDE.U32 R20, R14, -0x2daee0ad, RZ ;  /* 0xd2511f530e147825 */ /* 0x000fe200078e00ff */
[----:B------:R-:W-:Y:S02]  /*f210*/  LOP3.LUT R9, R213, R24, R17, 0x96, !PT ;  /* 0x00000018d5097212 */ /* 0x000fe400078e9611 */
[----:B------:R-:W-:Y:S01]  /*f220*/  FSEL R61, R61, RZ, P3 ;  /* 0x000000ff3d3d7208 */ /* 0x000fe20001800000 */
[----:B------:R-:W-:Y:S01]  /*f230*/  IMAD.WIDE.U32 R232, R10, -0x2daee0ad, RZ ;  /* 0xd2511f530ae87825 */ /* 0x000fe200078e00ff */
[----:B------:R-:W1:Y:S01]  /*f240*/  SHFL.BFLY PT, R11, R8, 0x1, 0x1f ;  /* 0x0c201f00080b7f89 */ /* 0x000e6200000e0000 */
[----:B------:R-:W-:Y:S02]  /*f250*/  LOP3.LUT R5, R201, R16, R177, 0x96, !PT ;  /* 0x00000010c9057212 */ /* 0x000fe400078e96b1 */
[----:B------:R-:W-:Y:S01]  /*f260*/  IMAD.WIDE.U32 R14, R9, -0x326172a9, RZ ;  /* 0xcd9e8d57090e7825 */ /* 0x000fe200078e00ff */
[----:B------:R-:W-:-:S03]  /*f270*/  LOP3.LUT R9, R201, R20, R233, 0x96, !PT ;  /* 0x00000014c9097212 */ /* 0x000fc600078e96e9 */
[--C-:B------:R-:W-:Y:S01]  /*f280*/  FFMA.FTZ R49, R0, UR8, -R61.reuse ;  /* 0x0000000800317c23 */ /* 0x100fe2000801083d */
[----:B------:R-:W-:Y:S01]  /*f290*/  FFMA.FTZ R48, R2, UR8, -R61 ;  /* 0x0000000802307c23 */ /* 0x000fe2000801083d */
[----:B------:R-:W-:Y:S01]  /*f2a0*/  FMNMX.FTZ R0, R4, R7, !PT ;  /* 0x0000000704007209 */ /* 0x000fe20007810000 */
[----:B------:R-:W-:Y:S01]  /*f2b0*/  IMAD.WIDE.U32 R16, R5, -0x326172a9, RZ ;  /* 0xcd9e8d5705107825 */ /* 0x000fe200078e00ff */
[----:B------:R-:W-:-:S03]  /*f2c0*/  LOP3.LUT R220, R208, R18, R15, 0x96, !PT ;  /* 0x00000012d0dc7212 */ /* 0x000fc600078e960f */
[----:B------:R-:W-:Y:S01]  /*f2d0*/  FFMA.FTZ R39, R30, UR8, -R61 ;  /* 0x000000081e277c23 */ /* 0x000fe2000801083d */
[----:B------:R-:W-:Y:S01]  /*f2e0*/  FSETP.NEU.FTZ.AND P1, PT, R164, -INF , PT ;  /* 0xff800000a400780b */ /* 0x000fe20003f3d000 */
[----:B------:R-:W-:Y:S01]  /*f2f0*/  IMAD.WIDE.U32 R18, R9, -0x326172a9, RZ ;  /* 0xcd9e8d5709127825 */ /* 0x000fe200078e00ff */
[C---:B------:R-:W-:Y:S01]  /*f300*/  PRMT R4, R16.reuse, 0x7773, RZ ;  /* 0x0000777310047816 */ /* 0x040fe200000000ff */
[----:B------:R-:W2:Y:S01]  /*f310*/  SHFL.BFLY PT, R9, R0, 0x1, 0x1f ;  /* 0x0c201f0000097f89 */ /* 0x000ea200000e0000 */
[----:B------:R-:W-:Y:S01]  /*f320*/  PRMT R7, R16, 0x7772, RZ ;  /* 0x0000777210077816 */ /* 0x000fe200000000ff */
[----:B------:R-:W-:Y:S01]  /*f330*/  MUFU.EX2 R39, R39 ;  /* 0x0000002700277308 */ /* 0x000fe20000000800 */
[----:B------:R-:W-:Y:S01]  /*f340*/  LOP3.LUT R5, R206, R14, R17, 0x96, !PT ;  /* 0x0000000ece057212 */ /* 0x000fe200078e9611 */
[----:B------:R-:W-:Y:S01]  /*f350*/  IMAD.MOV.U32 R14, RZ, RZ, R16 ;  /* 0x000000ffff0e7224 */ /* 0x000fe200078e0010 */
[----:B------:R-:W-:Y:S01]  /*f360*/  PRMT R15, R18, 0x7773, RZ ;  /* 0x00007773120f7816 */ /* 0x000fe200000000ff */
[----:B------:R-:W-:Y:S01]  /*f370*/  LDSM.16.MT88.4 R24, [R217+0xa000] ;  /* 0x00a00000d918783b */ /* 0x000fe20000004200 */
[----:B------:R-:W-:Y:S01]  /*f380*/  PRMT R10, R16, 0x7771, RZ ;  /* 0x00007771100a7816 */ /* 0x000fe200000000ff */
[----:B------:R-:W-:Y:S01]  /*f390*/  IMAD.MOV.U32 R16, RZ, RZ, R18 ;  /* 0x000000ffff107224 */ /* 0x000fe200078e0012 */
[----:B------:R-:W-:Y:S01]  /*f3a0*/  PRMT R4, R7, 0x5410, R4 ;  /* 0x0000541007047816 */ /* 0x000fe20000000004 */
[----:B------:R-:W-:Y:S01]  /*f3b0*/  MUFU.EX2 R49, R49 ;  /* 0x0000003100317308 */ /* 0x000fe20000000800 */
[----:B-1----:R-:W-:Y:S01]  /*f3c0*/  FMNMX.FTZ R2, R8, R11, !PT ;  /* 0x0000000b08027209 */ /* 0x002fe20007810000 */
[--C-:B------:R-:W-:Y:S01]  /*f3d0*/  FFMA.FTZ R198, R198, UR8, -R61.reuse ;  /* 0x00000008c6c67c23 */ /* 0x100fe2000801083d */
[----:B------:R-:W-:Y:S01]  /*f3e0*/  PRMT R8, R18, 0x7772, RZ ;  /* 0x0000777212087816 */ /* 0x000fe200000000ff */
[----:B------:R-:W-:Y:S01]  /*f3f0*/  FFMA.FTZ R186, R186, UR8, -R61 ;  /* 0x00000008baba7c23 */ /* 0x000fe2000801083d */
[----:B------:R-:W-:Y:S01]  /*f400*/  LOP3.LUT R13, R14, 0xff, RZ, 0xc0, !PT ;  /* 0x000000ff0e0d7812 */ /* 0x000fe200078ec0ff */
[----:B------:R-:W-:Y:S01]  /*f410*/  FMUL.FTZ R170, R2, UR8 ;  /* 0x0000000802aa7c20 */ /* 0x000fe20008410000 */
[----:B------:R-:W-:Y:S01]  /*f420*/  PRMT R7, R8, 0x5410, R15 ;  /* 0x0000541008077816 */ /* 0x000fe2000000000f */
[----:B------:R-:W-:Y:S01]  /*f430*/  MUFU.EX2 R48, R48 ;  /* 0x0000003000307308 */ /* 0x000fe20000000800 */
[----:B------:R-:W-:Y:S01]  /*f440*/  LOP3.LUT R8, R5, 0xffff, RZ, 0xc0, !PT ;  /* 0x0000ffff05087812 */ /* 0x000fe200078ec0ff */
[----:B------:R-:W-:Y:S01]  /*f450*/  FFMA.FTZ R180, R180, UR8, -R61 ;  /* 0x00000008b4b47c23 */ /* 0x000fe2000801083d */
[----:B------:R-:W-:-:S02]  /*f460*/  LOP3.LUT R11, R16, 0xff, RZ, 0xc0, !PT ;  /* 0x000000ff100b7812 */ /* 0x000fc400078ec0ff */
[C---:B------:R-:W-:Y:S02]  /*f470*/  LOP3.LUT R16, R5.reuse, 0xff, RZ, 0xc0, !PT ;  /* 0x000000ff05107812 */ /* 0x040fe400078ec0ff */
[----:B--2---:R-:W-:Y:S01]  /*f480*/  FMNMX.FTZ R0, R0, R9, !PT ;  /* 0x0000000900007209 */ /* 0x004fe20007810000 */
[----:B------:R-:W-:Y:S01]  /*f490*/  MUFU.EX2 R198, R198 ;  /* 0x000000c600c67308 */ /* 0x000fe20000000800 */
[----:B------:R-:W-:Y:S02]  /*f4a0*/  PRMT R9, R5, 0x7632, R9 ;  /* 0x0000763205097816 */ /* 0x000fe40000000009 */
[----:B------:R-:W-:Y:S01]  /*f4b0*/  SHF.R.U32.HI R14, RZ, 0x18, R5 ;  /* 0x00000018ff0e7819 */ /* 0x000fe20000011605 */
[----:B------:R-:W-:Y:S01]  /*f4c0*/  FMUL.FTZ R66, R0, UR8 ;  /* 0x0000000800427c20 */ /* 0x000fe20008410000 */
[----:B------:R-:W-:Y:S02]  /*f4d0*/  SHF.R.U32.HI R5, RZ, 0x8, R8 ;  /* 0x00000008ff057819 */ /* 0x000fe40000011608 */
[----:B------:R-:W-:Y:S01]  /*f4e0*/  FSETP.NEU.FTZ.AND P2, PT, R2, -INF , PT ;  /* 0xff8000000200780b */ /* 0x000fe20003f5d000 */
[----:B------:R-:W-:Y:S01]  /*f4f0*/  MUFU.EX2 R180, R180 ;  /* 0x000000b400b47308 */ /* 0x000fe20000000800 */
[----:B------:R-:W-:-:S02]  /*f500*/  PRMT R16, R16, 0x5410, R5 ;  /* 0x0000541010107816 */ /* 0x000fc40000000005 */
[----:B------:R-:W1:Y:S01]  /*f510*/  LDC R5, c[0x0][0x4f8] ;  /* 0x00013e00ff057b82 */ /* 0x000e620000000800 */
[----:B------:R-:W-:Y:S02]  /*f520*/  FSETP.NEU.FTZ.AND P0, PT, R0, -INF , PT ;  /* 0xff8000000000780b */ /* 0x000fe40003f1d000 */
[----:B------:R-:W-:Y:S02]  /*f530*/  FSEL R67, R67, RZ, P1 ;  /* 0x000000ff43437208 */ /* 0x000fe40000800000 */
[----:B------:R-:W-:Y:S02]  /*f540*/  FSEL R170, R170, RZ, P2 ;  /* 0x000000ffaaaa7208 */ /* 0x000fe40001000000 */
[----:B------:R-:W-:Y:S01]  /*f550*/  FSEL R66, R66, RZ, P0 ;  /* 0x000000ff42427208 */ /* 0x000fe20000000000 */
[----:B------:R-:W-:Y:S01]  /*f560*/  FFMA.FTZ R50, R36, UR8, -R67 ;  /* 0x0000000824327c23 */ /* 0x000fe20008010843 */
[----:B------:R-:W-:Y:S01]  /*f570*/  LOP3.LUT R6, R213, R22, R21, 0x96, !PT ;  /* 0x00000016d5067212 */ /* 0x000fe200078e9615 */
[----:B------:R-:W-:Y:S01]  /*f580*/  FFMA.FTZ R47, R45, UR8, -R170 ;  /* 0x000000082d2f7c23 */ /* 0x000fe200080108aa */
[----:B------:R-:W-:Y:S01]  /*f590*/  FFMA.FTZ R42, R38, UR8, -R67 ;  /* 0x00000008262a7c23 */ /* 0x000fe20008010843 */
[--C-:B------:R-:W-:Y:S01]  /*f5a0*/  FFMA.FTZ R45, R43, UR8, -R66.reuse ;  /* 0x000000082b2d7c23 */ /* 0x100fe20008010842 */
[----:B------:R-:W-:Y:S01]  /*f5b0*/  FFMA.FTZ R36, R51, UR8, -R66 ;  /* 0x0000000833247c23 */ /* 0x000fe20008010842 */
[----:B------:R-:W-:Y:S01]  /*f5c0*/  FFMA.FTZ R38, R37, UR8, -R170 ;  /* 0x0000000825267c23 */ /* 0x000fe200080108aa */
[----:B------:R-:W-:-:S04]  /*f5d0*/  IMAD.WIDE.U32 R20, R6, -0x326172a9, RZ ;  /* 0xcd9e8d5706147825 */ /* 0x000fc800078e00ff */
[--C-:B------:R-:W-:Y:S01]  /*f5e0*/  FFMA.FTZ R37, R63, UR8, -R170.reuse ;  /* 0x000000083f257c23 */ /* 0x100fe200080108aa */
[----:B------:R-:W-:Y:S01]  /*f5f0*/  FFMA.FTZ R44, R33, UR8, -R170 ;  /* 0x00000008212c7c23 */ /* 0x000fe200080108aa */
[----:B------:R-:W-:Y:S01]  /*f600*/  FFMA.FTZ R41, R32, UR8, -R67 ;  /* 0x0000000820297c23 */ /* 0x000fe20008010843 */
[----:B------:R-:W-:Y:S01]  /*f610*/  MUFU.EX2 R45, R45 ;  /* 0x0000002d002d7308 */ /* 0x000fe20000000800 */
[----:B------:R-:W-:Y:S01]  /*f620*/  LOP3.LUT R6, R206, R20, R19, 0x96, !PT ;  /* 0x00000014ce067212 */ /* 0x000fe200078e9613 */
[----:B------:R-:W-:Y:S01]  /*f630*/  FFMA.FTZ R175, R40, UR8, -R67 ;  /* 0x0000000828af7c23 */ /* 0x000fe20008010843 */
[----:B------:R-:W-:Y:S01]  /*f640*/  LOP3.LUT R216, R208, R12, R21, 0x96, !PT ;  /* 0x0000000cd0d87212 */ /* 0x000fe200078e9615 */
[----:B------:R-:W-:Y:S01]  /*f650*/  FFMA.FTZ R40, R28, UR8, -R61 ;  /* 0x000000081c287c23 */ /* 0x000fe2000801083d */
[----:B-1----:R-:W-:Y:S01]  /*f660*/  LOP3.LUT R51, R5, 0xff, RZ, 0xc0, !PT ;  /* 0x000000ff05337812 */ /* 0x002fe200078ec0ff */
[--C-:B------:R-:W-:Y:S01]  /*f670*/  FFMA.FTZ R43, R29, UR8, -R66.reuse ;  /* 0x000000081d2b7c23 */ /* 0x100fe20008010842 */
[----:B------:R-:W-:Y:S01]  /*f680*/  PRMT R12, R18, 0x7771, RZ ;  /* 0x00007771120c7816 */ /* 0x000fe200000000ff */
[----:B------:R-:W1:Y:S01]  /*f690*/  MUFU.EX2 R36, R36 ;  /* 0x0000002400247308 */ /* 0x000e620000000800 */
[----:B------:R-:W-:Y:S01]  /*f6a0*/  LOP3.LUT R9, R9, 0xff, RZ, 0xc0, !PT ;  /* 0x000000ff09097812 */ /* 0x000fe200078ec0ff */
[----:B------:R-:W-:Y:S01]  /*f6b0*/  IMAD R51, R51, 0x10000, R51 ;  /* 0x0001000033337824 */ /* 0x000fe200078e0233 */
[C---:B------:R-:W-:Y:S01]  /*f6c0*/  LOP3.LUT R8, R6.reuse, 0xffff, RZ, 0xc0, !PT ;  /* 0x0000ffff06087812 */ /* 0x040fe200078ec0ff */
[----:B------:R-:W-:Y:S01]  /*f6d0*/  FFMA.FTZ R46, R31, UR8, -R66 ;  /* 0x000000081f2e7c23 */ /* 0x000fe20008010842 */
[----:B------:R-:W-:Y:S01]  /*f6e0*/  PRMT R12, R11, 0x5410, R12 ;  /* 0x000054100b0c7816 */ /* 0x000fe2000000000c */
[----:B------:R-:W-:Y:S01]  /*f6f0*/  VIADD R63, R217, 0x9020 ;  /* 0x00009020d93f7836 */ /* 0x000fe20000000000 */
[----:B------:R-:W-:Y:S01]  /*f700*/  PRMT R14, R9, 0x5410, R14 ;  /* 0x00005410090e7816 */ /* 0x000fe2000000000e */
[----:B------:R-:W-:Y:S01]  /*f710*/  MUFU.EX2 R47, R47 ;  /* 0x0000002f002f7308 */ /* 0x000fe20000000800 */
[----:B------:R-:W-:Y:S01]  /*f720*/  LOP3.LUT R11, R6, 0xff, RZ, 0xc0, !PT ;  /* 0x000000ff060b7812 */ /* 0x000fe200078ec0ff */
[----:B------:R-:W-:Y:S01]  /*f730*/  FFMA.FTZ R174, R174, UR8, -R170 ;  /* 0x00000008aeae7c23 */ /* 0x000fe200080108aa */
[----:B------:R-:W-:Y:S01]  /*f740*/  SHF.R.U32.HI R8, RZ, 0x8, R8 ;  /* 0x00000008ff087819 */ /* 0x000fe20000011608 */
[--C-:B------:R-:W-:Y:S01]  /*f750*/  FFMA.FTZ R197, R197, UR8, -R66.reuse ;  /* 0x00000008c5c57c23 */ /* 0x100fe20008010842 */
[----:B------:R-:W-:Y:S01]  /*f760*/  FSEL R18, R164, RZ, P1 ;  /* 0x000000ffa4127208 */ /* 0x000fe20000800000 */
[----:B------:R-:W-:Y:S01]  /*f770*/  FFMA.FTZ R184, R184, UR8, -R66 ;  /* 0x00000008b8b87c23 */ /* 0x000fe20008010842 */
[----:B------:R-:W-:Y:S01]  /*f780*/  PRMT R10, R13, 0x5410, R10 ;  /* 0x000054100d0a7816 */ /* 0x000fe2000000000a */
[----:B------:R-:W2:Y:S01]  /*f790*/  MUFU.EX2 R38, R38 ;  /* 0x0000002600267308 */ /* 0x000ea20000000800 */
[----:B------:R-:W-:Y:S01]  /*f7a0*/  PRMT R9, R6, 0x7632, R9 ;  /* 0x0000763206097816 */ /* 0x000fe20000000009 */
[----:B------:R-:W-:Y:S01]  /*f7b0*/  FADD.FTZ R13, R227, -R18 ;  /* 0x80000012e30d7221 */ /* 0x000fe20000010000 */
[----:B------:R-:W-:Y:S01]  /*f7c0*/  PRMT R8, R11, 0x5410, R8 ;  /* 0x000054100b087816 */ /* 0x000fe20000000008 */
[----:B------:R-:W-:Y:S01]  /*f7d0*/  IMAD.MOV.U32 R227, RZ, RZ, R177 ;  /* 0x000000ffffe37224 */ /* 0x000fe200078e00b1 */
[--C-:B------:R-:W-:Y:S01]  /*f7e0*/  HSET2.LE.AND R14, R14, R51.reuse, PT ;  /* 0x000000330e0e7233 */ /* 0x100fe20003803000 */
[----:B------:R-:W-:Y:S01]  /*f7f0*/  FMUL.FTZ R172, R13, UR8 ;  /* 0x000000080dac7c20 */ /* 0x000fe20008410000 */
[----:B------:R-:W-:Y:S01]  /*f800*/  FSEL R11, R3, RZ, P3 ;  /* 0x000000ff030b7208 */ /* 0x000fe20001800000 */
[----:B------:R-:W-:Y:S01]  /*f810*/  MUFU.EX2 R37, R37 ;  /* 0x0000002500257308 */ /* 0x000fe20000000800 */
[----:B-1----:R-:W-:Y:S01]  /*f820*/  F2FP.F16.F32.PACK_AB R17, R36, R45 ;  /* 0x0000002d2411723e */ /* 0x002fe200000000ff */
[----:B------:R-:W-:Y:S01]  /*f830*/  FFMA.FTZ R177, R189, UR8, -R170 ;  /* 0x00000008bdb17c23 */ /* 0x000fe200080108aa */
[----:B------:R-:W-:Y:S01]  /*f840*/  SHF.R.U32.HI R6, RZ, 0x18, R6 ;  /* 0x00000018ff067819 */ /* 0x000fe20000011606 */
[----:B------:R-:W-:Y:S01]  /*f850*/  FADD.FTZ R11, R226, -R11 ;  /* 0x8000000be20b7221 */ /* 0x000fe20000010000 */
[----:B------:R-:W-:Y:S01]  /*f860*/  LOP3.LUT R9, R9, 0xff, RZ, 0xc0, !PT ;  /* 0x000000ff09097812 */ /* 0x000fe200078ec0ff */
[----:B------:R-:W-:Y:S01]  /*f870*/  IMAD.MOV.U32 R226, RZ, RZ, R176 ;  /* 0x000000ffffe27224 */ /* 0x000fe200078e00b0 */
[----:B------:R-:W-:Y:S01]  /*f880*/  FSEL R18, R2, RZ, P2 ;  /* 0x000000ff02127208 */ /* 0x000fe20001000000 */
[----:B------:R-:W1:Y:S01]  /*f890*/  MUFU.EX2 R44, R44 ;  /* 0x0000002c002c7308 */ /* 0x000e620000000800 */
[----:B------:R-:W-:Y:S01]  /*f8a0*/  LOP3.LUT R17, R17, R14, RZ, 0xc0, !PT ;  /* 0x0000000e11117212 */ /* 0x000fe200078ec0ff */
[----:B------:R-:W-:Y:S01]  /*f8b0*/  FMUL.FTZ R56, R11, UR8 ;  /* 0x000000080b387c20 */ /* 0x000fe20008410000 */
[--C-:B------:R-:W-:Y:S01]  /*f8c0*/  HSET2.LE.AND R10, R10, R51.reuse, PT ;  /* 0x000000330a0a7233 */ /* 0x100fe20003803000 */
[----:B------:R-:W-:Y:S01]  /*f8d0*/  FFMA.FTZ R176, R192, UR8, -R170 ;  /* 0x00000008c0b07c23 */ /* 0x000fe200080108aa */
[--C-:B------:R-:W-:Y:S01]  /*f8e0*/  HSET2.LE.AND R16, R16, R51.reuse, PT ;  /* 0x0000003310107233 */ /* 0x100fe20003803000 */
[--C-:B------:R-:W-:Y:S01]  /*f8f0*/  FFMA.FTZ R192, R187, UR8, -R66.reuse ;  /* 0x00000008bbc07c23 */ /* 0x100fe20008010842 */
[----:B--2---:R-:W-:Y:S01]  /*f900*/  F2FP.F16.F32.PACK_AB R15, R38, R47 ;  /* 0x0000002f260f723e */ /* 0x004fe200000000ff */
[----:B------:R-:W-:Y:S01]  /*f910*/  MUFU.EX2 R42, R42 ;  /* 0x0000002a002a7308 */ /* 0x000fe20000000800 */
[----:B------:R-:W-:Y:S01]  /*f920*/  LOP3.LUT R14, R7, 0xff00ff, RZ, 0xc0, !PT ;  /* 0x00ff00ff070e7812 */ /* 0x000fe200078ec0ff */
[----:B------:R-:W-:Y:S01]  /*f930*/  FFMA.FTZ R187, R221, UR8, -R66 ;  /* 0x00000008ddbb7c23 */ /* 0x000fe20008010842 */
[--C-:B------:R-:W-:Y:S01]  /*f940*/  HSET2.LE.AND R12, R12, R51.reuse, PT ;  /* 0x000000330c0c7233 */ /* 0x100fe20003803000 */
[----:B------:R-:W-:Y:S01]  /*f950*/  FFMA.FTZ R227, R200, UR8, -R67 ;  /* 0x00000008c8e37c23 */ /* 0x000fe20008010843 */
[----:B------:R-:W-:Y:S01]  /*f960*/  PRMT R6, R9, 0x5410, R6 ;  /* 0x0000541009067816 */ /* 0x000fe20000000006 */
[----:B------:R-:W-:Y:S01]  /*f970*/  FADD.FTZ R9, R211, -R18 ;  /* 0x80000012d3097221 */ /* 0x000fe20000010000 */
[----:B------:R-:W-:Y:S01]  /*f980*/  LOP3.LUT R16, R15, R16, RZ, 0xc0, !PT ;  /* 0x000000100f107212 */ /* 0x000fe200078ec0ff */
[----:B------:R-:W2:Y:S01]  /*f990*/  MUFU.EX2 R41, R41 ;  /* 0x0000002900297308 */ /* 0x000ea20000000800 */
[----:B-1----:R-:W-:Y:S01]  /*f9a0*/  F2FP.F16.F32.PACK_AB R13, R44, R37 ;  /* 0x000000252c0d723e */ /* 0x002fe200000000ff */
[----:B------:R-:W-:Y:S01]  /*f9b0*/  IMAD.MOV.U32 R211, RZ, RZ, R239 ;  /* 0x000000ffffd37224 */ /* 0x000fe200078e00ef */
[--C-:B------:R-:W-:Y:S01]  /*f9c0*/  HSET2.LE.AND R11, R14, R51.reuse, PT ;  /* 0x000000330e0b7233 */ /* 0x100fe20003803000 */
[----:B------:R-:W-:Y:S01]  /*f9d0*/  IMAD.MOV.U32 R239, RZ, RZ, R52 ;  /* 0x000000ffffef7224 */ /* 0x000fe200078e0034 */
[----:B------:R-:W-:Y:S01]  /*f9e0*/  LOP3.LUT R18, R13, R10, RZ, 0xc0, !PT ;  /* 0x0000000a0d127212 */ /* 0x000fe200078ec0ff */
[----:B------:R-:W-:Y:S01]  /*f9f0*/  FMUL.FTZ R54, R9, UR8 ;  /* 0x0000000809367c20 */ /* 0x000fe20008410000 */
[----:B------:R-:W-:Y:S01]  /*fa00*/  FSEL R5, R0, RZ, P0 ;  /* 0x000000ff00057208 */ /* 0x000fe20000000000 */
[----:B------:R-:W1:Y:S01]  /*fa10*/  MUFU.EX2 R40, R40 ;  /* 0x0000002800287308 */ /* 0x000e620000000800 */
[----:B------:R-:W-:Y:S01]  /*fa20*/  LOP3.LUT R4, R4, 0xff00ff, RZ, 0xc0, !PT ;  /* 0x00ff00ff04047812 */ /* 0x000fe200078ec0ff */
[--C-:B------:R-:W-:Y:S01]  /*fa30*/  FFMA.FTZ R189, R211, UR8, -R170.reuse ;  /* 0x00000008d3bd7c23 */ /* 0x100fe200080108aa */
[--C-:B------:R-:W-:Y:S01]  /*fa40*/  HSET2.LE.AND R8, R8, R51.reuse, PT ;  /* 0x0000003308087233 */ /* 0x100fe20003803000 */
[----:B------:R-:W-:Y:S01]  /*fa50*/  FADD.FTZ R5, R210, -R5 ;  /* 0x80000005d2057221 */ /* 0x000fe20000010000 */
[--C-:B------:R-:W-:Y:S01]  /*fa60*/  HSET2.LE.AND R6, R6, R51.reuse, PT ;  /* 0x0000003306067233 */ /* 0x100fe20003803000 */
[----:B------:R-:W-:Y:S01]  /*fa70*/  VIADD R210, R251, 0x646e171e ;  /* 0x646e171efbd27836 */ /* 0x000fe20000000000 */
[----:B------:R-:W-:Y:S01]  /*fa80*/  F2FP.F16.F32.PACK_AB R9, R48, R49 ;  /* 0x000000313009723e */ /* 0x000fe200000000ff */
[----:B------:R-:W-:Y:S01]  /*fa90*/  FMUL.FTZ R52, R5, UR8 ;  /* 0x0000000805347c20 */ /* 0x000fe20008410000 */
[----:B--2---:R-:W-:Y:S01]  /*faa0*/  F2FP.F16.F32.PACK_AB R7, R41, R42 ;  /* 0x0000002a2907723e */ /* 0x004fe200000000ff */
[----:B------:R-:W-:Y:S01]  /*fab0*/  MUFU.EX2 R175, R175 ;  /* 0x000000af00af7308 */ /* 0x000fe20000000800 */
[----:B------:R-:W-:Y:S01]  /*fac0*/  HSET2.LE.AND R19, R4, R51, PT ;  /* 0x0000003304137233 */ /* 0x000fe20003803000 */
[--C-:B------:R-:W-:Y:S01]  /*fad0*/  FFMA.FTZ R200, R203, UR8, -R67.reuse ;  /* 0x00000008cbc87c23 */ /* 0x100fe20008010843 */
[----:B------:R-:W-:Y:S01]  /*fae0*/  LOP3.LUT R10, R7, R12, RZ, 0xc0, !PT ;  /* 0x0000000c070a7212 */ /* 0x000fe200078ec0ff */
[----:B------:R-:W-:Y:S01]  /*faf0*/  FFMA.FTZ R203, R229, UR8, -R67 ;  /* 0x00000008e5cb7c23 */ /* 0x000fe20008010843 */
[----:B------:R-:W2:Y:S01]  /*fb00*/  LDSM.16.MT88.4 R12, [R217+0x9000] ;  /* 0x00900000d90c783b */ /* 0x000ea20000004200 */
[----:B------:R-:W-:Y:S01]  /*fb10*/  LOP3.LUT R9, R9, R6, RZ, 0xc0, !PT ;  /* 0x0000000609097212 */ /* 0x000fe200078ec0ff */
[--C-:B------:R-:W-:Y:S01]  /*fb20*/  FFMA.FTZ R211, R234, UR8, -R61.reuse ;  /* 0x00000008ead37c23 */ /* 0x100fe2000801083d */
[----:B------:R-:W3:Y:S01]  /*fb30*/  MUFU.EX2 R50, R50 ;  /* 0x0000003200327308 */ /* 0x000ee20000000800 */
[----:B-1----:R-:W-:Y:S01]  /*fb40*/  F2FP.F16.F32.PACK_AB R20, R39, R40 ;  /* 0x000000282714723e */ /* 0x002fe200000000ff */
[----:B------:R-:W-:Y:S01]  /*fb50*/  FFMA.FTZ R229, R228, UR8, -R61 ;  /* 0x00000008e4e57c23 */ /* 0x000fe2000801083d */
[----:B------:R-:W-:Y:S01]  /*fb60*/  LOP3.LUT P6, RZ, R218, 0x4, RZ, 0xc0, !PT ;  /* 0x00000004daff7812 */ /* 0x000fe200078cc0ff */
[----:B------:R-:W-:Y:S01]  /*fb70*/  IMAD.MOV.U32 R228, RZ, RZ, R235 ;  /* 0x000000ffffe47224 */ /* 0x000fe200078e00eb */
[----:B------:R-:W-:Y:S01]  /*fb80*/  LOP3.LUT R11, R20, R11, RZ, 0xc0, !PT ;  /* 0x0000000b140b7212 */ /* 0x000fe200078ec0ff */
[----:B------:R-:W-:Y:S01]  /*fb90*/  FFMA.FTZ R183, R183, UR8, -R170 ;  /* 0x00000008b7b77c23 */ /* 0x000fe200080108aa */
[----:B------:R-:W-:Y:S01]  /*fba0*/  FFMA.FTZ R185, R185, UR8, -R66 ;  /* 0x00000008b9b97c23 */ /* 0x000fe20008010842 */
[----:B------:R-:W-:Y:S08]  /*fbb0*/  MUFU.EX2 R43, R43 ;  /* 0x0000002b002b7308 */ /* 0x000ff00000000800 */
[----:B------:R-:W1:Y:S01]  /*fbc0*/  MUFU.EX2 R46, R46 ;  /* 0x0000002e002e7308 */ /* 0x000e620000000800 */
[----:B---3--:R-:W-:-:S04]  /*fbd0*/  F2FP.F16.F32.PACK_AB R7, R50, R175 ;  /* 0x000000af3207723e */ /* 0x008fc800000000ff */
[----:B------:R-:W-:-:S03]  /*fbe0*/  LOP3.LUT R8, R7, R8, RZ, 0xc0, !PT ;  /* 0x0000000807087212 */ /* 0x000fc600078ec0ff */
[----:B------:R-:W3:Y:S08]  /*fbf0*/  MUFU.EX2 R172, R172 ;  /* 0x000000ac00ac7308 */ /* 0x000ef00000000800 */
[----:B------:R-:W4:Y:S01]  /*fc00*/  MUFU.EX2 R56, R56 ;  /* 0x0000003800387308 */ /* 0x000f220000000800 */
[----:B-1----:R-:W-:-:S04]  /*fc10*/  F2FP.F16.F32.PACK_AB R20, R46, R43 ;  /* 0x0000002b2e14723e */ /* 0x002fc800000000ff */
[----:B------:R-:W-:-:S03]  /*fc20*/  LOP3.LUT R19, R20, R19, RZ, 0xc0, !PT ;  /* 0x0000001314137212 */ /* 0x000fc600078ec0ff */
[----:B------:R-:W1:Y:S01]  /*fc30*/  MUFU.EX2 R54, R54 ;  /* 0x0000003600367308 */ /* 0x000e620000000800 */
[-C--:B---3--:R-:W-:Y:S01]  /*fc40*/  FMUL.FTZ R4, R160, R172.reuse ;  /* 0x000000aca0047220 */ /* 0x088fe20000410000 */
[-C--:B------:R-:W-:Y:S01]  /*fc50*/  FMUL.FTZ R5, R161, R172.reuse ;  /* 0x000000aca1057220 */ /* 0x080fe20000410000 */
[-C--:B------:R-:W-:Y:S01]  /*fc60*/  FMUL.FTZ R148, R148, R172.reuse ;  /* 0x000000ac94947220 */ /* 0x080fe20000410000 */
[-C--:B------:R-:W-:Y:S01]  /*fc70*/  FMUL.FTZ R149, R149, R172.reuse ;  /* 0x000000ac95957220 */ /* 0x080fe20000410000 */
[-C--:B------:R-:W-:Y:S01]  /*fc80*/  FMUL.FTZ R140, R140, R172.reuse ;  /* 0x000000ac8c8c7220 */ /* 0x080fe20000410000 */
[-C--:B------:R-:W-:Y:S01]  /*fc90*/  FMUL.FTZ R141, R141, R172.reuse ;  /* 0x000000ac8d8d7220 */ /* 0x080fe20000410000 */
[----:B------:R-:W-:Y:S01]  /*fca0*/  FMUL.FTZ R144, R144, R172 ;  /* 0x000000ac90907220 */ /* 0x000fe20000410000 */
[----:B------:R-:W3:Y:S01]  /*fcb0*/  MUFU.EX2 R52, R52 ;  /* 0x0000003400347308 */ /* 0x000ee20000000800 */
[-C--:B----4-:R-:W-:Y:S01]  /*fcc0*/  FMUL.FTZ R6, R162, R56.reuse ;  /* 0x00000038a2067220 */ /* 0x090fe20000410000 */
[-C--:B------:R-:W-:Y:S01]  /*fcd0*/  FMUL.FTZ R7, R163, R56.reuse ;  /* 0x00000038a3077220 */ /* 0x080fe20000410000 */
[-C--:B------:R-:W-:Y:S01]  /*fce0*/  FMUL.FTZ R150, R150, R56.reuse ;  /* 0x0000003896967220 */ /* 0x080fe20000410000 */
[-C--:B------:R-:W-:Y:S01]  /*fcf0*/  FMUL.FTZ R151, R151, R56.reuse ;  /* 0x0000003897977220 */ /* 0x080fe20000410000 */
[-C--:B------:R-:W-:Y:S01]  /*fd00*/  FMUL.FTZ R142, R142, R56.reuse ;  /* 0x000000388e8e7220 */ /* 0x080fe20000410000 */
[----:B------:R-:W-:Y:S01]  /*fd10*/  FMUL.FTZ R143, R143, R56 ;  /* 0x000000388f8f7220 */ /* 0x000fe20000410000 */
[----:B------:R-:W-:Y:S01]  /*fd20*/  FMUL.FTZ R145, R145, R172 ;  /* 0x000000ac91917220 */ /* 0x000fe20000410000 */
[----:B------:R-:W-:Y:S01]  /*fd30*/  FMUL.FTZ R146, R146, R56 ;  /* 0x0000003892927220 */ /* 0x000fe20000410000 */
[-C--:B-1----:R-:W-:Y:S01]  /*fd40*/  FMUL.FTZ R156, R156, R54.reuse ;  /* 0x000000369c9c7220 */ /* 0x082fe20000410000 */
[-C--:B------:R-:W-:Y:S01]  /*fd50*/  FMUL.FTZ R157, R157, R54.reuse ;  /* 0x000000369d9d7220 */ /* 0x080fe20000410000 */
[-C--:B------:R-:W-:Y:S01]  /*fd60*/  FMUL.FTZ R152, R152, R54.reuse ;  /* 0x0000003698987220 */ /* 0x080fe20000410000 */
[-C--:B------:R-:W-:Y:S01]  /*fd70*/  FMUL.FTZ R153, R153, R54.reuse ;  /* 0x0000003699997220 */ /* 0x080fe20000410000 */
[C---:B--2---:R-:W-:Y:S01]  /*fd80*/  HMMA.16816.F32 R4, R8.reuse, R12, R4 ;  /* 0x0000000c0804723c */ /* 0x044fe20000001804 */
[-C--:B------:R-:W-:Y:S01]  /*fd90*/  FMUL.FTZ R120, R120, R54.reuse ;  /* 0x0000003678787220 */ /* 0x080fe20000410000 */
[-C--:B------:R-:W-:Y:S01]  /*fda0*/  FMUL.FTZ R121, R121, R54.reuse ;  /* 0x0000003679797220 */ /* 0x080fe20000410000 */
[----:B------:R-:W-:Y:S01]  /*fdb0*/  FMUL.FTZ R116, R116, R54 ;  /* 0x0000003674747220 */ /* 0x000fe20000410000 */
[-C--:B---3--:R-:W-:Y:S01]  /*fdc0*/  FMUL.FTZ R158, R158, R52.reuse ;  /* 0x000000349e9e7220 */ /* 0x088fe20000410000 */
[-C--:B------:R-:W-:Y:S01]  /*fdd0*/  FMUL.FTZ R159, R159, R52.reuse ;  /* 0x000000349f9f7220 */ /* 0x080fe20000410000 */
[-C--:B------:R-:W-:Y:S01]  /*fde0*/  FMUL.FTZ R154, R154, R52.reuse ;  /* 0x000000349a9a7220 */ /* 0x080fe20000410000 */
[-C--:B------:R-:W-:Y:S01]  /*fdf0*/  FMUL.FTZ R155, R155, R52.reuse ;  /* 0x000000349b9b7220 */ /* 0x080fe20000410000 */
[----:B------:R-:W-:Y:S01]  /*fe00*/  HMMA.16816.F32 R148, R8, R14, R148 ;  /* 0x0000000e0894723c */ /* 0x000fe20000001894 */
[-C--:B------:R-:W-:Y:S01]  /*fe10*/  FMUL.FTZ R122, R122, R52.reuse ;  /* 0x000000347a7a7220 */ /* 0x080fe20000410000 */
[----:B------:R-:W-:Y:S01]  /*fe20*/  FMUL.FTZ R123, R123, R52 ;  /* 0x000000347b7b7220 */ /* 0x000fe20000410000 */
[----:B------:R-:W-:Y:S01]  /*fe30*/  FMUL.FTZ R117, R117, R54 ;  /* 0x0000003675757220 */ /* 0x000fe20000410000 */
[-C--:B------:R-:W-:Y:S01]  /*fe40*/  FMUL.FTZ R118, R118, R52.reuse ;  /* 0x0000003476767220 */ /* 0x080fe20000410000 */
[----:B------:R-:W-:Y:S01]  /*fe50*/  FMUL.FTZ R119, R119, R52 ;  /* 0x0000003477777220 */ /* 0x000fe20000410000 */
[----:B------:R-:W-:Y:S01]  /*fe60*/  FMUL.FTZ R147, R147, R56 ;  /* 0x0000003893937220 */ /* 0x000fe20000410000 */
[----:B------:R-:W-:Y:S01]  /*fe70*/  FMUL.FTZ R72, R72, R54 ;  /* 0x0000003648487220 */ /* 0x000fe20000410000 */
[----:B------:R-:W-:Y:S01]  /*fe80*/  HMMA.16816.F32 R156, R16, R12, R156 ;  /* 0x0000000c109c723c */ /* 0x000fe2000000189c */
[----:B------:R-:W-:-:S02]  /*fe90*/  VIADD R12, R217, 0x9000 ;  /* 0x00009000d90c7836 */ /* 0x000fc40000000000 */
[----:B------:R-:W-:Y:S01]  /*fea0*/  FMUL.FTZ R73, R73, R54 ;  /* 0x0000003649497220 */ /* 0x000fe20000410000 */
[-C--:B------:R-:W-:Y:S01]  /*feb0*/  FMUL.FTZ R74, R74, R52.reuse ;  /* 0x000000344a4a7220 */ /* 0x080fe20000410000 */
[----:B------:R-:W-:Y:S01]  /*fec0*/  FMUL.FTZ R75, R75, R52 ;  /* 0x000000344b4b7220 */ /* 0x000fe20000410000 */
[----:B------:R-:W-:Y:S02]  /*fed0*/  @P6 VIADD R63, R12, 0xffffffe0 ;  /* 0xffffffe00c3f6836 */ /* 0x000fe40000000000 */
[-C--:B------:R-:W-:Y:S01]  /*fee0*/  FMUL.FTZ R76, R76, R54.reuse ;  /* 0x000000364c4c7220 */ /* 0x080fe20000410000 */
[-C--:B------:R-:W-:Y:S01]  /*fef0*/  FMUL.FTZ R77, R77, R54.reuse ;  /* 0x000000364d4d7220 */ /* 0x080fe20000410000 */
[C---:B------:R-:W-:Y:S01]  /*ff00*/  HMMA.16816.F32 R152, R16.reuse, R14, R152 ;  /* 0x0000000e1098723c */ /* 0x040fe20000001898 */
[----:B------:R-:W1:Y:S01]  /*ff10*/  LDSM.16.MT88.4 R12, [R217+0xb000] ;  /* 0x00b00000d90c783b */ /* 0x000e620000004200 */
[----:B------:R-:W-:Y:S01]  /*ff20*/  FMUL.FTZ R88, R88, R54 ;  /* 0x0000003658587220 */ /* 0x000fe20000410000 */
[-C--:B------:R-:W-:Y:S01]  /*ff30*/  FMUL.FTZ R78, R78, R52.reuse ;  /* 0x000000344e4e7220 */ /* 0x080fe20000410000 */
[----:B------:R-:W-:Y:S01]  /*ff40*/  FMUL.FTZ R79, R79, R52 ;  /* 0x000000344f4f7220 */ /* 0x000fe20000410000 */
[----:B------:R-:W2:Y:S01]  /*ff50*/  LDSM.16.MT88.4 R28, [R63] ;  /* 0x000000003f1c783b */ /* 0x000ea20000004200 */
[-C--:B------:R-:W-:Y:S01]  /*ff60*/  FMUL.FTZ R89, R89, R54.reuse ;  /* 0x0000003659597220 */ /* 0x080fe20000410000 */
[-C--:B------:R-:W-:Y:S01]  /*ff70*/  FMUL.FTZ R92, R92, R54.reuse ;  /* 0x000000365c5c7220 */ /* 0x080fe20000410000 */
[----:B------:R-:W-:Y:S01]  /*ff80*/  FMUL.FTZ R93, R93, R54 ;  /* 0x000000365d5d7220 */ /* 0x000fe20000410000 */
[----:B------:R-:W3:Y:S01]  /*ff90*/  LDSM.16.MT88.4 R20, [R63+0x1000] ;  /* 0x001000003f14783b */ /* 0x000ee20000004200 */
[-C--:B------:R-:W-:Y:S01]  /*ffa0*/  FMUL.FTZ R90, R90, R52.reuse ;  /* 0x000000345a5a7220 */ /* 0x080fe20000410000 */
[-C--:B------:R-:W-:Y:S01]  /*ffb0*/  FMUL.FTZ R91, R91, R52.reuse ;  /* 0x000000345b5b7220 */ /* 0x080fe20000410000 */
[-C--:B------:R-:W-:Y:S01]  /*ffc0*/  FMUL.FTZ R94, R94, R52.reuse ;  /* 0x000000345e5e7220 */ /* 0x080fe20000410000 */
[----:B------:R-:W4:Y:S01]  /*ffd0*/  LDSM.16.MT88.4 R32, [R63+0x2000] ;  /* 0x002000003f20783b */ /* 0x000f220000004200 */
        /* <DEDUP_REMOVED lines=27> */
[-C--:B-1----:R-:W-:Y:S01]  /*10190*/  HMMA.16816.F32 R120, R16, R14.reuse, R120 ;  /* 0x0000000e1078723c */ /* 0x082fe20000001878 */
        /* <DEDUP_REMOVED lines=8> */
[----:B------:R-:W-:-:S04]  /*10220*/  IMAD.WIDE.U32 R14, R220, -0x2daee0ad, RZ ;  /* 0xd2511f53dc0e7825 */ /* 0x000fc800078e00ff */
        /* <DEDUP_REMOVED lines=15> */
[-C--:B------:R-:W-:Y:S01]  /*10320*/  HMMA.16816.F32 R116, R16, R12.reuse, R116 ;  /* 0x0000000c1074723c */ /* 0x080fe20000001874 */
[----:B------:R-:W-:Y:S07]  /*10330*/  MUFU.EX2 R177, R177 ;  /* 0x000000b100b17308 */ /* 0x000fee0000000800 */
[----:B------:R-:W-:Y:S01]  /*10340*/  HMMA.16816.F32 R144, R8, R12, R144 ;  /* 0x0000000c0890723c */ /* 0x000fe20000001890 */
[----:B------:R-:W-:Y:S01]  /*10350*/  LOP3.LUT R12, R210, R226, R15, 0x96, !PT ;  /* 0x000000e2d20c7212 */ /* 0x000fe200078e960f */
[----:B------:R-:W-:Y:S01]  /*10360*/  MUFU.EX2 R176, R176 ;  /* 0x000000b000b07308 */ /* 0x000fe20000000800 */
[----:B------:R-:W-:-:S05]  /*10370*/  PRMT R13, R14, 0x7772, RZ ;  /* 0x000077720e0d7816 */ /* 0x000fca00000000ff */
[C---:B--2---:R-:W-:Y:S02]  /*10380*/  HMMA.16816.F32 R72, R16.reuse, R28, R72 ;  /* 0x0000001c1048723c */ /* 0x044fe40000001848 */
[----:B------:R-:W-:Y:S06]  /*10390*/  MUFU.EX2 R174, R174 ;  /* 0x000000ae00ae7308 */ /* 0x000fec0000000800 */
[C---:B------:R-:W-:Y:S02]  /*103a0*/  HMMA.16816.F32 R76, R16.reuse, R30, R76 ;  /* 0x0000001e104c723c */ /* 0x040fe4000000184c */
[----:B------:R-:W1:Y:S06]  /*103b0*/  MUFU.EX2 R189, R189 ;  /* 0x000000bd00bd7308 */ /* 0x000e6c0000000800 */
[C---:B------:R-:W-:Y:S02]  /*103c0*/  HMMA.16816.F32 R88, R16.reuse, R24, R88 ;  /* 0x000000181058723c */ /* 0x040fe40000001858 */
[----:B------:R-:W-:Y:S06]  /*103d0*/  MUFU.EX2 R192, R192 ;  /* 0x000000c000c07308 */ /* 0x000fec0000000800 */
[C---:B------:R-:W-:Y:S02]  /*103e0*/  HMMA.16816.F32 R92, R16.reuse, R26, R92 ;  /* 0x0000001a105c723c */ /* 0x040fe4000000185c */
[----:B------:R-:W2:Y:S06]  /*103f0*/  MUFU.EX2 R197, R197 ;  /* 0x000000c500c57308 */ /* 0x000eac0000000800 */
[C---:B---3--:R-:W-:Y:S02]  /*10400*/  HMMA.16816.F32 R104, R16.reuse, R20, R104 ;  /* 0x000000141068723c */ /* 0x048fe40000001868 */
[----:B------:R-:W-:Y:S06]  /*10410*/  MUFU.EX2 R187, R187 ;  /* 0x000000bb00bb7308 */ /* 0x000fec0000000800 */
[C---:B------:R-:W-:Y:S02]  /*10420*/  HMMA.16816.F32 R108, R16.reuse, R22, R108 ;  /* 0x00000016106c723c */ /* 0x040fe4000000186c */
[----:B------:R-:W3:Y:S06]  /*10430*/  MUFU.EX2 R184, R184 ;  /* 0x000000b800b87308 */ /* 0x000eec0000000800 */
[C---:B----4-:R-:W-:Y:S02]  /*10440*/  HMMA.16816.F32 R128, R16.reuse, R32, R128 ;  /* 0x000000201080723c */ /* 0x050fe40000001880 */
[----:B------:R-:W-:Y:S06]  /*10450*/  MUFU.EX2 R200, R200 ;  /* 0x000000c800c87308 */ /* 0x000fec0000000800 */
[----:B------:R-:W-:Y:S01]  /*10460*/  HMMA.16816.F32 R136, R16, R34, R136 ;  /* 0x000000221088723c */ /* 0x000fe20000001888 */
[----:B------:R-:W-:Y:S01]  /*10470*/  IMAD.MOV.U32 R16, RZ, RZ, R14 ;  /* 0x000000ffff107224 */ /* 0x000fe200078e000e */
[C---:B------:R-:W-:Y:S01]  /*10480*/  PRMT R18, R14.reuse, 0x7773, RZ ;  /* 0x000077730e127816 */ /* 0x040fe200000000ff */
[----:B------:R-:W4:Y:S01]  /*10490*/  MUFU.EX2 R203, R203 ;  /* 0x000000cb00cb7308 */ /* 0x000f220000000800 */
[----:B------:R-:W-:-:S02]  /*104a0*/  PRMT R14, R14, 0x7771, RZ ;  /* 0x000077710e0e7816 */ /* 0x000fc400000000ff */
[----:B------:R-:W-:Y:S02]  /*104b0*/  PRMT R13, R13, 0x5410, R18 ;  /* 0x000054100d0d7816 */ /* 0x000fe40000000012 */
[----:B------:R-:W-:Y:S01]  /*104c0*/  HMMA.16816.F32 R68, R8, R28, R68 ;  /* 0x0000001c0844723c */ /* 0x000fe20000001844 */
[----:B------:R-:W-:Y:S01]  /*104d0*/  LOP3.LUT R15, R16, 0xff, RZ, 0xc0, !PT ;  /* 0x000000ff100f7812 */ /* 0x000fe200078ec0ff */
[----:B------:R-:W-:-:S04]  /*104e0*/  IMAD.WIDE.U32 R16, R216, -0x2daee0ad, RZ ;  /* 0xd2511f53d8107825 */ /* 0x000fc800078e00ff */
[----:B------:R-:W-:Y:S01]  /*104f0*/  FFMA.FTZ R216, R202, UR8, -R67 ;  /* 0x00000008cad87c23 */ /* 0x000fe20008010843 */
[----:B------:R-:W-:Y:S01]  /*10500*/  MUFU.EX2 R227, R227 ;  /* 0x000000e300e37308 */ /* 0x000fe20000000800 */
[----:B------:R-:W-:Y:S01]  /*10510*/  PRMT R14, R15, 0x5410, R14 ;  /* 0x000054100f0e7816 */ /* 0x000fe2000000000e */
[----:B------:R-:W-:Y:S01]  /*10520*/  IMAD.MOV.U32 R162, RZ, RZ, R16 ;  /* 0x000000ffffa27224 */ /* 0x000fe200078e0010 */
[----:B------:R-:W-:Y:S01]  /*10530*/  LOP3.LUT R160, R210, R232, R17, 0x96, !PT ;  /* 0x000000e8d2a07212 */ /* 0x000fe200078e9611 */
[C---:B------:R-:W-:Y:S01]  /*10540*/  HMMA.16816.F32 R80, R8.reuse, R30, R80 ;  /* 0x0000001e0850723c */ /* 0x040fe20000001850 */
[C---:B------:R-:W-:Y:S01]  /*10550*/  PRMT R161, R16.reuse, 0x7771, RZ ;  /* 0x0000777110a17816 */ /* 0x040fe200000000ff */
[----:B------:R-:W-:Y:S01]  /*10560*/  LDSM.16.MT88.4 R28, [R63+0x2400] ;  /* 0x002400003f1c783b */ /* 0x000fe20000004200 */
[----:B------:R-:W-:Y:S01]  /*10570*/  HSET2.LE.AND R14, R14, R51, PT ;  /* 0x000000330e0e7233 */ /* 0x000fe20003803000 */
[----:B------:R-:W4:Y:S01]  /*10580*/  MUFU.EX2 R216, R216 ;  /* 0x000000d800d87308 */ /* 0x000f220000000800 */
[----:B------:R-:W-:Y:S01]  /*10590*/  PRMT R226, R16, 0x7773, RZ ;  /* 0x0000777310e27816 */ /* 0x000fe200000000ff */
[----:B------:R-:W-:Y:S01]  /*105a0*/  FFMA.FTZ R202, R230, UR8, -R61 ;  /* 0x00000008e6ca7c23 */ /* 0x000fe2000801083d */
[----:B------:R-:W-:Y:S01]  /*105b0*/  PRMT R163, R16, 0x7772, RZ ;  /* 0x0000777210a37816 */ /* 0x000fe200000000ff */
[----:B------:R-:W-:Y:S01]  /*105c0*/  HMMA.16816.F32 R84, R8, R24, R84 ;  /* 0x000000180854723c */ /* 0x000fe20000001854 */
[----:B------:R-:W-:Y:S01]  /*105d0*/  LDSM.16.MT88.4 R16, [R217+0xa400] ;  /* 0x00a40000d910783b */ /* 0x000fe20000004200 */
[----:B------:R-:W-:Y:S01]  /*105e0*/  IMAD.MOV.U32 R230, RZ, RZ, R239 ;  /* 0x000000ffffe67224 */ /* 0x000fe200078e00ef */
[----:B------:R-:W-:Y:S01]  /*105f0*/  PRMT R163, R163, 0x5410, R226 ;  /* 0x00005410a3a37816 */ /* 0x000fe200000000e2 */
[----:B------:R-:W-:Y:S01]  /*10600*/  MUFU.EX2 R202, R202 ;  /* 0x000000ca00ca7308 */ /* 0x000fe20000000800 */
[----:B------:R-:W-:-:S03]  /*10610*/  IMAD.MOV.U32 R226, RZ, RZ, R238 ;  /* 0x000000ffffe27224 */ /* 0x000fc600078e00ee */
[C---:B------:R-:W-:Y:S01]  /*10620*/  HMMA.16816.F32 R96, R8.reuse, R26, R96 ;  /* 0x0000001a0860723c */ /* 0x040fe20000001860 */
[----:B------:R-:W4:Y:S03]  /*10630*/  LDSM.16.MT88.4 R24, [R217+0x9400] ;  /* 0x00940000d918783b */ /* 0x000f260000004200 */
[----:B------:R-:W4:Y:S04]  /*10640*/  MUFU.EX2 R211, R211 ;  /* 0x000000d300d37308 */ /* 0x000f280000000800 */
[C---:B------:R-:W-:Y:S04]  /*10650*/  HMMA.16816.F32 R100, R8.reuse, R20, R100 ;  /* 0x000000140864723c */ /* 0x040fe80000001864 */
[----:B------:R-:W4:Y:S04]  /*10660*/  MUFU.EX2 R229, R229 ;  /* 0x000000e500e57308 */ /* 0x000f280000000800 */
[C---:B------:R-:W-:Y:S01]  /*10670*/  HMMA.16816.F32 R112, R8.reuse, R22, R112 ;  /* 0x000000160870723c */ /* 0x040fe20000001870 */
[----:B------:R-:W4:Y:S03]  /*10680*/  LDSM.16.MT88.4 R20, [R63+0x400] ;  /* 0x000400003f14783b */ /* 0x000f260000004200 */
[----:B------:R-:W-:Y:S04]  /*10690*/  MUFU.EX2 R183, R183 ;  /* 0x000000b700b77308 */ /* 0x000fe80000000800 */
[C---:B------:R-:W-:Y:S04]  /*106a0*/  HMMA.16816.F32 R124, R8.reuse, R32, R124 ;  /* 0x00000020087c723c */ /* 0x040fe8000000187c */
[----:B------:R-:W-:Y:S04]  /*106b0*/  MUFU.EX2 R185, R185 ;  /* 0x000000b900b97308 */ /* 0x000fe80000000800 */
[----:B------:R-:W-:Y:S01]  /*106c0*/  HMMA.16816.F32 R132, R8, R34, R132 ;  /* 0x000000220884723c */ /* 0x000fe20000001884 */
[----:B------:R-:W-:-:S02]  /*106d0*/  LOP3.LUT R9, R12, 0xffff, RZ, 0xc0, !PT ;  /* 0x0000ffff0c097812 */ /* 0x000fc400078ec0ff */
[C---:B------:R-:W-:Y:S02]  /*106e0*/  PRMT R11, R12.reuse, 0x7632, R11 ;  /* 0x000076320c0b7816 */ /* 0x040fe4000000000b */
[----:B------:R-:W-:Y:S02]  /*106f0*/  LOP3.LUT R8, R12, 0xff, RZ, 0xc0, !PT ;  /* 0x000000ff0c087812 */ /* 0x000fe400078ec0ff */
[----:B------:R-:W-:Y:S02]  /*10700*/  SHF.R.U32.HI R9, RZ, 0x8, R9 ;  /* 0x00000008ff097819 */ /* 0x000fe40000011609 */
[----:B------:R-:W-:Y:S02]  /*10710*/  SHF.R.U32.HI R12, RZ, 0x18, R12 ;  /* 0x00000018ff0c7819 */ /* 0x000fe4000001160c */
[----:B------:R-:W-:Y:S02]  /*10720*/  LOP3.LUT R11, R11, 0xff, RZ, 0xc0, !PT ;  /* 0x000000ff0b0b7812 */ /* 0x000fe400078ec0ff */
[----:B------:R-:W-:-:S02]  /*10730*/  PRMT R8, R8, 0x5410, R9 ;  /* 0x0000541008087816 */ /* 0x000fc40000000009 */
[----:B------:R-:W-:Y:S02]  /*10740*/  LOP3.LUT R10, R13, 0xff00ff, RZ, 0xc0, !PT ;  /* 0x00ff00ff0d0a7812 */ /* 0x000fe400078ec0ff */
[----:B------:R-:W-:Y:S02]  /*10750*/  PRMT R12, R11, 0x5410, R12 ;  /* 0x000054100b0c7816 */ /* 0x000fe4000000000c */
[--C-:B------:R-:W-:Y:S02]  /*10760*/  HSET2.LE.AND R32, R8, R51.reuse, PT ;  /* 0x0000003308207233 */ /* 0x100fe40003803000 */
[----:B-1----:R-:W-:Y:S02]  /*10770*/  F2FP.F16.F32.PACK_AB R13, R189, R174 ;  /* 0x000000aebd0d723e */ /* 0x002fe400000000ff */
[----:B------:R-:W-:Y:S02]  /*10780*/  HSET2.LE.AND R10, R10, R51, PT ;  /* 0x000000330a0a7233 */ /* 0x000fe40003803000 */
[----:B------:R-:W-:-:S02]  /*10790*/  F2FP.F16.F32.PACK_AB R9, R176, R177 ;  /* 0x000000b1b009723e */ /* 0x000fc400000000ff */
[----:B------:R-:W-:Y:S02]  /*107a0*/  HSET2.LE.AND R33, R12, R51, PT ;  /* 0x000000330c217233 */ /* 0x000fe40003803000 */
[----:B--2---:R-:W-:Y:S02]  /*107b0*/  F2FP.F16.F32.PACK_AB R8, R197, R192 ;  /* 0x000000c0c508723e */ /* 0x004fe400000000ff */
[----:B---3--:R-:W-:Y:S02]  /*107c0*/  F2FP.F16.F32.PACK_AB R35, R184, R187 ;  /* 0x000000bbb823723e */ /* 0x008fe400000000ff */
[----:B------:R-:W-:Y:S02]  /*107d0*/  LOP3.LUT R34, R13, R14, RZ, 0xc0, !PT ;  /* 0x0000000e0d227212 */ /* 0x000fe400078ec0ff */
[----:B------:R-:W-:Y:S01]  /*107e0*/  LOP3.LUT R35, R35, R10, RZ, 0xc0, !PT ;  /* 0x0000000a23237212 */ /* 0x000fe200078ec0ff */
[----:B------:R-:W1:Y:S01]  /*107f0*/  LDSM.16.MT88.4 R12, [R63+0x1400] ;  /* 0x001400003f0c783b */ /* 0x000e620000004200 */
[----:B------:R-:W-:-:S02]  /*10800*/  LOP3.LUT R32, R9, R32, RZ, 0xc0, !PT ;  /* 0x0000002009207212 */ /* 0x000fc400078ec0ff */
[----:B------:R-:W-:Y:S02]  /*10810*/  LOP3.LUT R33, R8, R33, RZ, 0xc0, !PT ;  /* 0x0000002108217212 */ /* 0x000fe400078ec0ff */
[----:B------:R-:W2:Y:S05]  /*10820*/  LDSM.16.MT88.4 R8, [R217+0xb400] ;  /* 0x00b40000d908783b */ /* 0x000eaa0000004200 */
[C---:B----4-:R-:W-:Y:S08]  /*10830*/  HMMA.16816.F32 R156, R32.reuse, R24, R156 ;  /* 0x00000018209c723c */ /* 0x050ff0000000189c */
[C---:B------:R-:W-:Y:S08]  /*10840*/  HMMA.16816.F32 R152, R32.reuse, R26, R152 ;  /* 0x0000001a2098723c */ /* 0x040ff00000001898 */
[C---:B------:R-:W-:Y:S08]  /*10850*/  HMMA.16816.F32 R72, R32.reuse, R20, R72 ;  /* 0x000000142048723c */ /* 0x040ff00000001848 */
        /* <DEDUP_REMOVED lines=9> */
[----:B------:R-:W-:-:S02]  /*108f0*/  LOP3.LUT R32, R160, 0xffff, RZ, 0xc0, !PT ;  /* 0x0000ffffa0207812 */ /* 0x000fc400078ec0ff */
[----:B------:R-:W-:Y:S02]  /*10900*/  LOP3.LUT R33, R160, 0xff, RZ, 0xc0, !PT ;  /* 0x000000ffa0217812 */ /* 0x000fe400078ec0ff */
[----:B------:R-:W-:Y:S02]  /*10910*/  SHF.R.U32.HI R32, RZ, 0x8, R32 ;  /* 0x00000008ff207819 */ /* 0x000fe40000011620 */
[----:B------:R-:W-:Y:S02]  /*10920*/  LOP3.LUT R34, R162, 0xff, RZ, 0xc0, !PT ;  /* 0x000000ffa2227812 */ /* 0x000fe400078ec0ff */
[----:B------:R-:W-:Y:S02]  /*10930*/  PRMT R32, R33, 0x5410, R32 ;  /* 0x0000541021207816 */ /* 0x000fe40000000020 */
[----:B------:R-:W-:Y:S02]  /*10940*/  PRMT R33, R160, 0x7632, R33 ;  /* 0x00007632a0217816 */ /* 0x000fe40000000021 */
[----:B------:R-:W-:-:S02]  /*10950*/  PRMT R34, R34, 0x5410, R161 ;  /* 0x0000541022227816 */ /* 0x000fc400000000a1 */
[----:B------:R-:W-:Y:S02]  /*10960*/  SHF.R.U32.HI R160, RZ, 0x18, R160 ;  /* 0x00000018ffa07819 */ /* 0x000fe400000116a0 */
[----:B------:R-:W-:Y:S02]  /*10970*/  LOP3.LUT R33, R33, 0xff, RZ, 0xc0, !PT ;  /* 0x000000ff21217812 */ /* 0x000fe400078ec0ff */
[--C-:B------:R-:W-:Y:S02]  /*10980*/  HSET2.LE.AND R34, R34, R51.reuse, PT ;  /* 0x0000003322227233 */ /* 0x100fe40003803000 */
[----:B------:R-:W-:Y:S02]  /*10990*/  PRMT R160, R33, 0x5410, R160 ;  /* 0x0000541021a07816 */ /* 0x000fe400000000a0 */
[----:B------:R-:W-:Y:S02]  /*109a0*/  F2FP.F16.F32.PACK_AB R33, R203, R200 ;  /* 0x000000c8cb21723e */ /* 0x000fe400000000ff */
[----:B------:R-:W-:-:S02]  /*109b0*/  HSET2.LE.AND R32, R32, R51, PT ;  /* 0x0000003320207233 */ /* 0x000fc40003803000 */
[----:B------:R-:W-:Y:S02]  /*109c0*/  LOP3.LUT R34, R33, R34, RZ, 0xc0, !PT ;  /* 0x0000002221227212 */ /* 0x000fe400078ec0ff */
[----:B------:R-:W-:Y:S02]  /*109d0*/  LOP3.LUT R162, R163, 0xff00ff, RZ, 0xc0, !PT ;  /* 0x00ff00ffa3a27812 */ /* 0x000fe400078ec0ff */
[----:B------:R-:W-:-:S03]  /*109e0*/  F2FP.F16.F32.PACK_AB R33, R216, R227 ;  /* 0x000000e3d821723e */ /* 0x000fc600000000ff */
[--C-:B------:R-:W-:Y:S02]  /*109f0*/  HSET2.LE.AND R35, R162, R51.reuse, PT ;  /* 0x00000033a2237233 */ /* 0x100fe40003803000 */
[----:B------:R-:W-:Y:S02]  /*10a00*/  LOP3.LUT R32, R33, R32, RZ, 0xc0, !PT ;  /* 0x0000002021207212 */ /* 0x000fe400078ec0ff */
[----:B------:R-:W-:Y:S02]  /*10a10*/  HSET2.LE.AND R33, R160, R51, PT ;  /* 0x00000033a0217233 */ /* 0x000fe40003803000 */
[----:B------:R-:W-:Y:S02]  /*10a20*/  F2FP.F16.F32.PACK_AB R162, R211, R202 ;  /* 0x000000cad3a2723e */ /* 0x000fe400000000ff */
[----:B------:R-:W-:Y:S02]  /*10a30*/  F2FP.F16.F32.PACK_AB R160, R229, R198 ;  /* 0x000000c6e5a0723e */ /* 0x000fe400000000ff */
[----:B------:R-:W-:-:S02]  /*10a40*/  LOP3.LUT R35, R162, R35, RZ, 0xc0, !PT ;  /* 0x00000023a2237212 */ /* 0x000fc400078ec0ff */
        /* <DEDUP_REMOVED lines=19> */
[--C-:B------:R-:W-:Y:S01]  /*10b80*/  FFMA.FTZ R209, R178, UR8, -R61.reuse ;  /* 0x00000008b2d17c23 */ /* 0x100fe2000801083d */
[----:B------:R-:W-:Y:S01]  /*10b90*/  FFMA.FTZ R178, R188, UR8, -R61 ;  /* 0x00000008bcb27c23 */ /* 0x000fe2000801083d */
[--C-:B------:R-:W-:Y:S01]  /*10ba0*/  FFMA.FTZ R188, R181, UR8, -R170.reuse ;  /* 0x00000008b5bc7c23 */ /* 0x100fe200080108aa */
[----:B------:R-:W-:Y:S01]  /*10bb0*/  LOP3.LUT R7, R214, R18, R13, 0x96, !PT ;  /* 0x00000012d6077212 */ /* 0x000fe200078e960d */
[C---:B------:R-:W-:Y:S01]  /*10bc0*/  HMMA.16816.F32 R112, R32.reuse, R14, R112 ;  /* 0x0000000e2070723c */ /* 0x040fe20000001870 */
[----:B------:R-:W-:Y:S01]  /*10bd0*/  IMAD.WIDE.U32 R14, R6, -0x326172a9, RZ ;  /* 0xcd9e8d57060e7825 */ /* 0x000fe200078e00ff */
[----:B------:R-:W-:Y:S03]  /*10be0*/  MUFU.EX2 R207, R207 ;  /* 0x000000cf00cf7308 */ /* 0x000fe60000000800 */
[----:B------:R-:W-:Y:S01]  /*10bf0*/  FFMA.FTZ R181, R193, UR8, -R170 ;  /* 0x00000008c1b57c23 */ /* 0x000fe200080108aa */
[----:B------:R-:W-:Y:S01]  /*10c00*/  FFMA.FTZ R190, R199, UR8, -R66 ;  /* 0x00000008c7be7c23 */ /* 0x000fe20008010842 */
[----:B------:R-:W-:Y:S01]  /*10c10*/  IMAD.WIDE.U32 R214, R5, -0x326172a9, RZ ;  /* 0xcd9e8d5705d67825 */ /* 0x000fe200078e00ff */
[----:B------:R-:W-:Y:S01]  /*10c20*/  LOP3.LUT R6, R205, R244, R15, 0x96, !PT ;  /* 0x000000f4cd067212 */ /* 0x000fe200078e960f */
[----:B------:R-:W-:Y:S02]  /*10c30*/  HMMA.16816.F32 R144, R32, R8, R144 ;  /* 0x000000082090723c */ /* 0x000fe40000001890 */
[----:B------:R-:W-:Y:S01]  /*10c40*/  IMAD.WIDE.U32 R232, R7, -0x326172a9, RZ ;  /* 0xcd9e8d5707e87825 */ /* 0x000fe200078e00ff */
[----:B------:R-:W-:Y:S01]  /*10c50*/  LOP3.LUT R5, R204, R14, R215, 0x96, !PT ;  /* 0x0000000ecc057212 */ /* 0x000fe200078e96d7 */
[----:B------:R-:W-:Y:S02]  /*10c60*/  MUFU.EX2 R188, R188 ;  /* 0x000000bc00bc7308 */ /* 0x000fe40000000800 */
[----:B------:R-:W-:-:S02]  /*10c70*/  IMAD.WIDE.U32 R14, R4, -0x326172a9, RZ ;  /* 0xcd9e8d57040e7825 */ /* 0x000fc400078e00ff */
[----:B------:R-:W-:Y:S02]  /*10c80*/  HMMA.16816.F32 R148, R32, R26, R148 ;  /* 0x0000001a2094723c */ /* 0x000fe40000001894 */
[----:B------:R-:W-:Y:S01]  /*10c90*/  IMAD.WIDE.U32 R8, R6, -0x2daee0ad, RZ ;  /* 0xd2511f5306087825 */ /* 0x000fe200078e00ff */
[----:B------:R-:W-:Y:S01]  /*10ca0*/  LOP3.LUT R205, R205, R236, R15, 0x96, !PT ;  /* 0x000000eccdcd7212 */ /* 0x000fe200078e960f */
[----:B------:R-:W-:Y:S01]  /*10cb0*/  MUFU.EX2 R209, R209 ;  /* 0x000000d100d17308 */ /* 0x000fe20000000800 */
[----:B------:R-:W-:Y:S01]  /*10cc0*/  LOP3.LUT R4, R204, R14, R233, 0x96, !PT ;  /* 0x0000000ecc047212 */ /* 0x000fe200078e96e9 */
[----:B------:R-:W-:Y:S01]  /*10cd0*/  IMAD.WIDE.U32 R238, R5, -0x2daee0ad, RZ ;  /* 0xd2511f5305ee7825 */ /* 0x000fe200078e00ff */
[----:B------:R-:W-:-:S03]  /*10ce0*/  LOP3.LUT R6, R213, R16, R9, 0x96, !PT ;  /* 0x00000010d5067212 */ /* 0x000fc600078e9609 */
[--C-:B------:R-:W-:Y:S01]  /*10cf0*/  FFMA.FTZ R204, R182, UR8, -R67.reuse ;  /* 0x00000008b6cc7c23 */ /* 0x100fe20008010843 */
[----:B------:R-:W-:Y:S01]  /*10d00*/  FFMA.FTZ R182, R194, UR8, -R67 ;  /* 0x00000008c2b67c23 */ /* 0x000fe20008010843 */
[----:B------:R-:W-:Y:S01]  /*10d10*/  IMAD.WIDE.U32 R14, R205, -0x2daee0ad, RZ ;  /* 0xd2511f53cd0e7825 */ /* 0x000fe200078e00ff */
[----:B------:R-:W-:-:S03]  /*10d20*/  LOP3.LUT R8, R201, R8, R239, 0x96, !PT ;  /* 0x00000008c9087212 */ /* 0x000fc600078e96ef */
[----:B------:R-:W-:Y:S01]  /*10d30*/  FFMA.FTZ R205, R196, UR8, -R67 ;  /* 0x00000008c4cd7c23 */ /* 0x000fe20008010843 */
[----:B------:R-:W-:Y:S01]  /*10d40*/  HMMA.16816.F32 R68, R32, R20, R68 ;  /* 0x000000142044723c */ /* 0x000fe20000001844 */
[----:B------:R-:W-:Y:S01]  /*10d50*/  IMAD.WIDE.U32 R234, R4, -0x2daee0ad, RZ ;  /* 0xd2511f5304ea7825 */ /* 0x000fe200078e00ff */
[----:B------:R-:W-:Y:S01]  /*10d60*/  LOP3.LUT R213, R213, R12, R15, 0x96, !PT ;  /* 0x0000000cd5d57212 */ /* 0x000fe200078e960f */
[----:B------:R-:W-:Y:S02]  /*10d70*/  MUFU.EX2 R182, R182 ;  /* 0x000000b600b67308 */ /* 0x000fe40000000800 */
[----:B------:R-:W-:Y:S01]  /*10d80*/  FFMA.FTZ R194, R179, UR8, -R66 ;  /* 0x00000008b3c27c23 */ /* 0x000fe20008010842 */
[----:B------:R-:W-:Y:S01]  /*10d90*/  IMAD.WIDE.U32 R8, R8, -0x326172a9, RZ ;  /* 0xcd9e8d5708087825 */ /* 0x000fe200078e00ff */
[----:B------:R-:W-:-:S03]  /*10da0*/  LOP3.LUT R14, R201, R14, R235, 0x96, !PT ;  /* 0x0000000ec90e7212 */ /* 0x000fc600078e96eb */
[----:B------:R-:W-:Y:S01]  /*10db0*/  FFMA.FTZ R179, R195, UR8, -R66 ;  /* 0x00000008c3b37c23 */ /* 0x000fe20008010842 */
[C---:B------:R-:W-:Y:S01]  /*10dc0*/  HMMA.16816.F32 R80, R32.reuse, R22, R80 ;  /* 0x000000162050723c */ /* 0x040fe20000001850 */
[----:B------:R-:W-:Y:S01]  /*10dd0*/  IMAD.WIDE.U32 R24, R6, -0x326172a9, RZ ;  /* 0xcd9e8d5706187825 */ /* 0x000fe200078e00ff */
[C---:B------:R-:W-:Y:S01]  /*10de0*/  PRMT R4, R8.reuse, 0x7771, RZ ;  /* 0x0000777108047816 */ /* 0x040fe200000000ff */
[----:B------:R-:W1:Y:S01]  /*10df0*/  MUFU.EX2 R205, R205 ;  /* 0x000000cd00cd7308 */ /* 0x000e620000000800 */
[----:B------:R-:W-:Y:S01]  /*10e00*/  PRMT R5, R8, 0x7773, RZ ;  /* 0x0000777308057816 */ /* 0x000fe200000000ff */
[----:B------:R-:W-:Y:S01]  /*10e10*/  IMAD.WIDE.U32 R18, R14, -0x326172a9, RZ ;  /* 0xcd9e8d570e127825 */ /* 0x000fe200078e00ff */
[----:B------:R-:W-:Y:S02]  /*10e20*/  PRMT R14, R8, 0x7772, RZ ;  /* 0x00007772080e7816 */ /* 0x000fe400000000ff */
[----:B------:R-:W-:Y:S01]  /*10e30*/  LOP3.LUT R6, R206, R24, R9, 0x96, !PT ;  /* 0x00000018ce067212 */ /* 0x000fe200078e9609 */
[----:B------:R-:W-:Y:S01]  /*10e40*/  IMAD.MOV.U32 R16, RZ, RZ, R8 ;  /* 0x000000ffff107224 */ /* 0x000fe200078e0008 */
[C---:B------:R-:W-:Y:S01]  /*10e50*/  PRMT R7, R18.reuse, 0x7773, RZ ;  /* 0x0000777312077816 */ /* 0x040fe200000000ff */
[C---:B------:R-:W-:Y:S01]  /*10e60*/  HMMA.16816.F32 R140, R32.reuse, R10, R140 ;  /* 0x0000000a208c723c */ /* 0x040fe2000000188c */
[----:B------:R-:W-:Y:S01]  /*10e70*/  PRMT R8, R18, 0x7772, RZ ;  /* 0x0000777212087816 */ /* 0x000fe200000000ff */
[----:B------:R-:W-:Y:S01]  /*10e80*/  IMAD.WIDE.U32 R220, R213, -0x326172a9, RZ ;  /* 0xcd9e8d57d5dc7825 */ /* 0x000fe200078e00ff */
[----:B------:R-:W-:Y:S01]  /*10e90*/  LOP3.LUT R9, R16, 0xff, RZ, 0xc0, !PT ;  /* 0x000000ff10097812 */ /* 0x000fe200078ec0ff */
[----:B------:R2:W-:Y:S01]  /*10ea0*/  MUFU.EX2 R201, R186 ;  /* 0x000000ba00c97308 */ /* 0x0005e20000000800 */
[----:B------:R-:W-:Y:S01]  /*10eb0*/  PRMT R8, R8, 0x5410, R7 ;  /* 0x0000541008087816 */ /* 0x000fe20000000007 */
[----:B------:R-:W-:Y:S01]  /*10ec0*/  IMAD.MOV.U32 R12, RZ, RZ, R18 ;  /* 0x000000ffff0c7224 */ /* 0x000fe200078e0012 */
[----:B------:R-:W-:Y:S01]  /*10ed0*/  LOP3.LUT R7, R6, 0xffff, RZ, 0xc0, !PT ;  /* 0x0000ffff06077812 */ /* 0x000fe200078ec0ff */
[----:B------:R-:W-:Y:S01]  /*10ee0*/  HMMA.16816.F32 R124, R32, R28, R124 ;  /* 0x0000001c207c723c */ /* 0x000fe2000000187c */
[----:B------:R-:W-:-:S02]  /*10ef0*/  PRMT R4, R9, 0x5410, R4 ;  /* 0x0000541009047816 */ /* 0x000fc40000000004 */
[C---:B------:R-:W-:Y:S01]  /*10f00*/  LOP3.LUT R9, R6.reuse, 0xff, RZ, 0xc0, !PT ;  /* 0x000000ff06097812 */ /* 0x040fe200078ec0ff */
[----:B------:R-:W3:Y:S01]  /*10f10*/  MUFU.EX2 R204, R204 ;  /* 0x000000cc00cc7308 */ /* 0x000ee20000000800 */
[----:B------:R-:W-:Y:S02]  /*10f20*/  PRMT R11, R6, 0x7632, R11 ;  /* 0x00007632060b7816 */ /* 0x000fe4000000000b */
[----:B------:R-:W-:Y:S01]  /*10f30*/  SHF.R.U32.HI R16, RZ, 0x18, R6 ;  /* 0x00000018ff107819 */ /* 0x000fe20000011606 */
[----:B------:R-:W-:Y:S01]  /*10f40*/  HMMA.16816.F32 R132, R32, R30, R132 ;  /* 0x0000001e2084723c */ /* 0x000fe20000001884 */
[----:B------:R-:W4:Y:S01]  /*10f50*/  LDSM.16.MT88.4 R32, [R217+0x9800] ;  /* 0x00980000d920783b */ /* 0x000f220000004200 */
[----:B------:R-:W-:Y:S02]  /*10f60*/  SHF.R.U32.HI R6, RZ, 0x8, R7 ;  /* 0x00000008ff067819 */ /* 0x000fe40000011607 */
[----:B------:R-:W-:Y:S01]  /*10f70*/  LOP3.LUT R206, R206, R220, R19, 0x96, !PT ;  /* 0x000000dccece7212 */ /* 0x000fe200078e9613 */
[----:B--2---:R-:W-:Y:S01]  /*10f80*/  FFMA.FTZ R186, R191, UR8, -R170 ;  /* 0x00000008bfba7c23 */ /* 0x004fe200080108aa */
[----:B------:R-:W-:Y:S01]  /*10f90*/  LOP3.LUT R7, R11, 0xff, RZ, 0xc0, !PT ;  /* 0x000000ff0b077812 */ /* 0x000fe200078ec0ff */
[----:B------:R-:W2:Y:S01]  /*10fa0*/  MUFU.EX2 R178, R178 ;  /* 0x000000b200b27308 */ /* 0x000ea20000000800 */
[----:B------:R-:W-:-:S02]  /*10fb0*/  PRMT R6, R9, 0x5410, R6 ;  /* 0x0000541009067816 */ /* 0x000fc40000000006 */
[----:B------:R-:W-:Y:S02]  /*10fc0*/  LOP3.LUT R9, R206, 0xffff, RZ, 0xc0, !PT ;  /* 0x0000ffffce097812 */ /* 0x000fe400078ec0ff */
[----:B------:R-:W-:Y:S02]  /*10fd0*/  PRMT R16, R7, 0x5410, R16 ;  /* 0x0000541007107816 */ /* 0x000fe40000000010 */
[----:B------:R-:W-:Y:S01]  /*10fe0*/  PRMT R5, R14, 0x5410, R5 ;  /* 0x000054100e057816 */ /* 0x000fe20000000005 */
[----:B------:R-:W-:Y:S01]  /*10ff0*/  MUFU.EX2 R186, R186 ;  /* 0x000000ba00ba7308 */ /* 0x000fe20000000800 */
[C---:B------:R-:W-:Y:S02]  /*11000*/  PRMT R7, R206.reuse, 0x7632, R7 ;  /* 0x00007632ce077816 */ /* 0x040fe40000000007 */
[----:B------:R-:W-:Y:S02]  /*11010*/  LOP3.LUT R14, R206, 0xff, RZ, 0xc0, !PT ;  /* 0x000000ffce0e7812 */ /* 0x000fe400078ec0ff */
[----:B------:R-:W-:-:S02]  /*11020*/  SHF.R.U32.HI R9, RZ, 0x8, R9 ;  /* 0x00000008ff097819 */ /* 0x000fc40000011609 */
[----:B------:R-:W-:Y:S01]  /*11030*/  PRMT R10, R18, 0x7771, RZ ;  /* 0x00007771120a7816 */ /* 0x000fe200000000ff */
[----:B------:R-:W-:Y:S01]  /*11040*/  MUFU.EX2 R181, R181 ;  /* 0x000000b500b57308 */ /* 0x000fe20000000800 */
[----:B------:R-:W-:Y:S02]  /*11050*/  LOP3.LUT R13, R12, 0xff, RZ, 0xc0, !PT ;  /* 0x000000ff0c0d7812 */ /* 0x000fe400078ec0ff */
[----:B------:R-:W-:Y:S02]  /*11060*/  SHF.R.U32.HI R12, RZ, 0x18, R206 ;  /* 0x00000018ff0c7819 */ /* 0x000fe400000116ce */
[----:B------:R-:W-:Y:S02]  /*11070*/  LOP3.LUT R7, R7, 0xff, RZ, 0xc0, !PT ;  /* 0x000000ff07077812 */ /* 0x000fe400078ec0ff */
[----:B------:R-:W-:Y:S01]  /*11080*/  LOP3.LUT R18, R5, 0xff00ff, RZ, 0xc0, !PT ;  /* 0x00ff00ff05127812 */ /* 0x000fe200078ec0ff */
[----:B------:R-:W4:Y:S01]  /*11090*/  MUFU.EX2 R194, R194 ;  /* 0x000000c200c27308 */ /* 0x000f220000000800 */
[----:B------:R-:W-:-:S02]  /*110a0*/  PRMT R14, R14, 0x5410, R9 ;  /* 0x000054100e0e7816 */ /* 0x000fc40000000009 */
[--C-:B------:R-:W-:Y:S02]  /*110b0*/  HSET2.LE.AND R4, R4, R51.reuse, PT ;  /* 0x0000003304047233 */ /* 0x100fe40003803000 */
[----:B-1----:R-:W-:Y:S02]  /*110c0*/  F2FP.F16.F32.PACK_AB R9, R205, R182 ;  /* 0x000000b6cd09723e */ /* 0x002fe400000000ff */
[----:B------:R-:W-:Y:S01]  /*110d0*/  PRMT R12, R7, 0x5410, R12 ;  /* 0x00005410070c7816 */ /* 0x000fe2000000000c */
[----:B------:R-:W-:Y:S01]  /*110e0*/  MUFU.EX2 R190, R190 ;  /* 0x000000be00be7308 */ /* 0x000fe20000000800 */
[--C-:B------:R-:W-:Y:S02]  /*110f0*/  HSET2.LE.AND R7, R18, R51.reuse, PT ;  /* 0x0000003312077233 */ /* 0x100fe40003803000 */
[----:B------:R-:W-:Y:S02]  /*11100*/  HSET2.LE.AND R5, R6, R51, PT ;  /* 0x0000003306057233 */ /* 0x000fe40003803000 */
[----:B------:R-:W-:-:S02]  /*11110*/  PRMT R10, R13, 0x5410, R10 ;  /* 0x000054100d0a7816 */ /* 0x000fc4000000000a */
[----:B---3--:R-:W-:Y:S01]  /*11120*/  F2FP.F16.F32.PACK_AB R18, R207, R204 ;  /* 0x000000cccf12723e */ /* 0x008fe200000000ff */
[----:B------:R-:W1:Y:S01]  /*11130*/  MUFU.EX2 R179, R179 ;  /* 0x000000b300b37308 */ /* 0x000e620000000800 */
[----:B------:R-:W-:Y:S02]  /*11140*/  LOP3.LUT R6, R9, R4, RZ, 0xc0, !PT ;  /* 0x0000000409067212 */ /* 0x000fe400078ec0ff */
[----:B------:R-:W-:Y:S02]  /*11150*/  HSET2.LE.AND R14, R14, R51, PT ;  /* 0x000000330e0e7233 */ /* 0x000fe40003803000 */
[----:B------:R-:W-:Y:S02]  /*11160*/  LOP3.LUT R8, R8, 0xff00ff, RZ, 0xc0, !PT ;  /* 0x00ff00ff08087812 */ /* 0x000fe400078ec0ff */
[----:B------:R-:W-:Y:S02]  /*11170*/  F2FP.F16.F32.PACK_AB R9, R183, R188 ;  /* 0x000000bcb709723e */ /* 0x000fe400000000ff */
[----:B--2---:R-:W-:-:S02]  /*11180*/  F2FP.F16.F32.PACK_AB R20, R178, R209 ;  /* 0x000000d1b214723e */ /* 0x004fc400000000ff */
[----:B------:R-:W-:Y:S02]  /*11190*/  LOP3.LUT R4, R18, R5, RZ, 0xc0, !PT ;  /* 0x0000000512047212 */ /* 0x000fe400078ec0ff */
[--C-:B------:R-:W-:Y:S02]  /*111a0*/  HSET2.LE.AND R5, R16, R51.reuse, PT ;  /* 0x0000003310057233 */ /* 0x100fe40003803000 */
[----:B------:R-:W-:Y:S02]  /*111b0*/  LOP3.LUT R28, R9, R14, RZ, 0xc0, !PT ;  /* 0x0000000e091c7212 */ /* 0x000fe400078ec0ff */
[--C-:B------:R-:W-:Y:S02]  /*111c0*/  HSET2.LE.AND R12, R12, R51.reuse, PT ;  /* 0x000000330c0c7233 */ /* 0x100fe40003803000 */
[--C-:B------:R-:W-:Y:S02]  /*111d0*/  HSET2.LE.AND R10, R10, R51.reuse, PT ;  /* 0x000000330a0a7233 */ /* 0x100fe40003803000 */
[----:B------:R-:W-:-:S02]  /*111e0*/  HSET2.LE.AND R8, R8, R51, PT ;  /* 0x0000003308087233 */ /* 0x000fc40003803000 */
[----:B------:R-:W-:Y:S02]  /*111f0*/  F2FP.F16.F32.PACK_AB R16, R201, R180 ;  /* 0x000000b4c910723e */ /* 0x000fe400000000ff */
[----:B----4-:R-:W-:Y:S02]  /*11200*/  F2FP.F16.F32.PACK_AB R29, R185, R194 ;  /* 0x000000c2b91d723e */ /* 0x010fe400000000ff */
[----:B------:R-:W-:Y:S02]  /*11210*/  F2FP.F16.F32.PACK_AB R9, R181, R186 ;  /* 0x000000bab509723e */ /* 0x000fe400000000ff */
[----:B-1----:R-:W-:Y:S02]  /*11220*/  F2FP.F16.F32.PACK_AB R31, R179, R190 ;  /* 0x000000beb31f723e */ /* 0x002fe400000000ff */
[----:B------:R-:W-:Y:S02]  /*11230*/  LOP3.LUT R7, R20, R7, RZ, 0xc0, !PT ;  /* 0x0000000714077212 */ /* 0x000fe400078ec0ff */
[----:B------:R-:W1:Y:S01]  /*11240*/  LDSM.16.MT88.4 R20, [R63+0x800] ;  /* 0x000800003f14783b */ /* 0x000e620000004200 */
[----:B------:R-:W-:-:S02]  /*11250*/  LOP3.LUT R5, R16, R5, RZ, 0xc0, !PT ;  /* 0x0000000510057212 */ /* 0x000fc400078ec0ff */
[----:B------:R-:W-:Y:S01]  /*11260*/  LOP3.LUT R29, R29, R12, RZ, 0xc0, !PT ;  /* 0x0000000c1d1d7212 */ /* 0x000fe200078ec0ff */
[----:B------:R-:W2:Y:S01]  /*11270*/  LDSM.16.MT88.4 R16, [R217+0xa800] ;  /* 0x00a80000d910783b */ /* 0x000ea20000004200 */
[----:B------:R-:W-:Y:S02]  /*11280*/  LOP3.LUT R30, R9, R10, RZ, 0xc0, !PT ;  /* 0x0000000a091e7212 */ /* 0x000fe400078ec0ff */
[----:B------:R-:W-:Y:S01]  /*11290*/  LOP3.LUT R31, R31, R8, RZ, 0xc0, !PT ;  /* 0x000000081f1f7212 */ /* 0x000fe200078ec0ff */
[-C--:B------:R-:W-:Y:S01]  /*112a0*/  HMMA.16816.F32 R160, R4, R32.reuse, R160 ;  /* 0x0000002004a0723c */ /* 0x080fe200000018a0 */
[----:B------:R-:W3:Y:S04]  /*112b0*/  LDSM.16.MT88.4 R12, [R63+0x1800] ;  /* 0x001800003f0c783b */ /* 0x000ee80000004200 */
[----:B------:R-:W4:Y:S03]  /*112c0*/  LDSM.16.MT88.4 R8, [R217+0xb800] ;  /* 0x00b80000d908783b */ /* 0x000f260000004200 */
[----:B------:R-:W-:Y:S01]  /*112d0*/  HMMA.16816.F32 R156, R28, R32, R156 ;  /* 0x000000201c9c723c */ /* 0x000fe2000000189c */
[----:B------:R-:W-:-:S02]  /*112e0*/  IMAD.MOV.U32 R32, RZ, RZ, R24 ;  /* 0x000000ffff207224 */ /* 0x000fc400078e0018 */
[----:B------:R-:W-:Y:S02]  /*112f0*/  IMAD.MOV.U32 R33, RZ, RZ, R25 ;  /* 0x000000ffff217224 */ /* 0x000fe400078e0019 */
[----:B------:R-:W4:Y:S03]  /*11300*/  LDSM.16.MT88.4 R24, [R63+0x2800] ;  /* 0x002800003f18783b */ /* 0x000f260000004200 */
[-C--:B------:R-:W-:Y:S08]  /*11310*/  HMMA.16816.F32 R152, R28, R34.reuse, R152 ;  /* 0x000000221c98723c */ /* 0x080ff00000001898 */
[----:B------:R-:W-:Y:S01]  /*11320*/  HMMA.16816.F32 R148, R4, R34, R148 ;  /* 0x000000220494723c */ /* 0x000fe20000001894 */
[----:B------:R-:W-:-:S07]  /*11330*/  IMAD.MOV.U32 R34, RZ, RZ, R232 ;  /* 0x000000ffff227224 */ /* 0x000fce00078e00e8 */
[-C--:B-1----:R-:W-:Y:S08]  /*11340*/  HMMA.16816.F32 R72, R28, R20.reuse, R72 ;  /* 0x000000141c48723c */ /* 0x082ff00000001848 */
[----:B------:R-:W-:Y:S01]  /*11350*/  HMMA.16816.F32 R68, R4, R20, R68 ;  /* 0x000000140444723c */ /* 0x000fe20000001844 */
[----:B------:R-:W-:-:S07]  /*11360*/  IMAD.MOV.U32 R21, RZ, RZ, R221 ;  /* 0x000000ffff157224 */ /* 0x000fce00078e00dd */
[-C--:B--2---:R-:W-:Y:S08]  /*11370*/  HMMA.16816.F32 R88, R28, R16.reuse, R88 ;  /* 0x000000101c58723c */ /* 0x084ff00000001858 */
[----:B------:R-:W-:Y:S01]  /*11380*/  HMMA.16816.F32 R84, R4, R16, R84 ;  /* 0x000000100454723c */ /* 0x000fe20000001854 */
[----:B------:R-:W-:Y:S01]  /*11390*/  LOP3.LUT R16, R208, R34, R21, 0x96, !PT ;  /* 0x00000022d0107212 */ /* 0x000fe200078e9615 */
[--C-:B------:R-:W-:Y:S01]  /*113a0*/  FFMA.FTZ R191, R168, UR8, -R170.reuse ;  /* 0x00000008a8bf7c23 */ /* 0x100fe200080108aa */
[--C-:B------:R-:W-:Y:S01]  /*113b0*/  FFMA.FTZ R168, R169, UR8, -R170.reuse ;  /* 0x00000008a9a87c23 */ /* 0x100fe200080108aa */
[----:B------:R-:W-:-:S04]  /*113c0*/  FFMA.FTZ R167, R167, UR8, -R170 ;  /* 0x00000008a7a77c23 */ /* 0x000fc800080108aa */
[----:B------:R-:W-:Y:S01]  /*113d0*/  HMMA.16816.F32 R76, R28, R22, R76 ;  /* 0x000000161c4c723c */ /* 0x000fe2000000184c */
[----:B------:R-:W-:Y:S01]  /*113e0*/  FFMA.FTZ R166, R166, UR8, -R170 ;  /* 0x00000008a6a67c23 */ /* 0x000fe200080108aa */
[--C-:B------:R-:W-:Y:S01]  /*113f0*/  FFMA.FTZ R170, R173, UR8, -R66.reuse ;  /* 0x00000008adaa7c23 */ /* 0x100fe20008010842 */
[----:B------:R-:W-:-:S05]  /*11400*/  FFMA.FTZ R169, R171, UR8, -R66 ;  /* 0x00000008aba97c23 */ /* 0x000fca0008010842 */
[----:B------:R-:W-:Y:S01]  /*11410*/  HMMA.16816.F32 R92, R28, R18, R92 ;  /* 0x000000121c5c723c */ /* 0x000fe2000000185c */
[----:B------:R-:W-:Y:S01]  /*11420*/  FFMA.FTZ R175, R228, R172, R175 ;  /* 0x000000ace4af7223 */ /* 0x000fe200000100af */
[----:B------:R-:W-:-:S06]  /*11430*/  IMAD.MOV.U32 R35, RZ, RZ, R233 ;  /* 0x000000ffff237224 */ /* 0x000fcc00078e00e9 */
[----:B---3--:R-:W-:Y:S01]  /*11440*/  HMMA.16816.F32 R104, R28, R12, R104 ;  /* 0x0000000c1c68723c */ /* 0x008fe20000001868 */
[----:B------:R-:W-:-:S07]  /*11450*/  FFMA.FTZ R49, R230, R56, R49 ;  /* 0x00000038e6317223 */ /* 0x000fce0000010031 */
[----:B------:R-:W-:Y:S01]  /*11460*/  HMMA.16816.F32 R108, R28, R14, R108 ;  /* 0x0000000e1c6c723c */ /* 0x000fe2000000186c */
[----:B------:R-:W-:-:S07]  /*11470*/  FFMA.FTZ R47, R226, R54, R47 ;  /* 0x00000036e22f7223 */ /* 0x000fce000001002f */
[C---:B----4-:R-:W-:Y:S08]  /*11480*/  HMMA.16816.F32 R116, R28.reuse, R8, R116 ;  /* 0x000000081c74723c */ /* 0x050ff00000001874 */
[C---:B------:R-:W-:Y:S08]  /*11490*/  HMMA.16816.F32 R120, R28.reuse, R10, R120 ;  /* 0x0000000a1c78723c */ /* 0x040ff00000001878 */
[C---:B------:R-:W-:Y:S08]  /*114a0*/  HMMA.16816.F32 R128, R28.reuse, R24, R128 ;  /* 0x000000181c80723c */ /* 0x040ff00000001880 */
[----:B------:R-:W-:Y:S01]  /*114b0*/  HMMA.16816.F32 R136, R28, R26, R136 ;  /* 0x0000001a1c88723c */ /* 0x000fe20000001888 */
[----:B------:R-:W-:-:S02]  /*114c0*/  IMAD.MOV.U32 R28, RZ, RZ, R238 ;  /* 0x000000ffff1c7224 */ /* 0x000fc400078e00ee */
[----:B------:R-:W-:Y:S02]  /*114d0*/  IMAD.MOV.U32 R30, RZ, RZ, R234 ;  /* 0x000000ffff1e7224 */ /* 0x000fe400078e00ea */
[----:B------:R-:W-:-:S03]  /*114e0*/  IMAD.MOV.U32 R29, RZ, RZ, R239 ;  /* 0x000000ffff1d7224 */ /* 0x000fc600078e00ef */
[----:B------:R-:W-:Y:S01]  /*114f0*/  HMMA.16816.F32 R112, R4, R14, R112 ;  /* 0x0000000e0470723c */ /* 0x000fe20000001870 */
[----:B------:R-:W-:-:S04]  /*11500*/  IMAD.WIDE.U32 R14, R16, -0x2daee0ad, RZ ;  /* 0xd2511f53100e7825 */ /* 0x000fc800078e00ff */
[--C-:B------:R-:W-:Y:S01]  /*11510*/  FFMA.FTZ R165, R165, UR8, -R66.reuse ;  /* 0x00000008a5a57c23 */ /* 0x100fe20008010842 */
[----:B------:R-:W-:Y:S01]  /*11520*/  FFMA.FTZ R65, R65, UR8, -R66 ;  /* 0x0000000841417c23 */ /* 0x000fe20008010842 */
[----:B------:R-:W-:Y:S01]  /*11530*/  FADD.FTZ R175, R50, R175 ;  /* 0x000000af32af7221 */ /* 0x000fe20000010000 */
[----:B------:R-:W-:Y:S01]  /*11540*/  IMAD.MOV.U32 R34, RZ, RZ, R28 ;  /* 0x000000ffff227224 */ /* 0x000fe200078e001c */
[C---:B------:R-:W-:Y:S01]  /*11550*/  HMMA.16816.F32 R100, R4.reuse, R12, R100 ;  /* 0x0000000c0464723c */ /* 0x040fe20000001864 */
[----:B------:R-:W-:Y:S01]  /*11560*/  LOP3.LUT R12, R210, R30, R15, 0x96, !PT ;  /* 0x0000001ed20c7212 */ /* 0x000fe200078e960f */
[----:B------:R-:W-:Y:S02]  /*11570*/  IMAD.MOV.U32 R35, RZ, RZ, R29 ;  /* 0x000000ffff237224 */ /* 0x000fe400078e001d */
[----:B------:R-:W-:Y:S01]  /*11580*/  FADD.FTZ R49, R48, R49 ;  /* 0x0000003130317221 */ /* 0x000fe20000010000 */
[----:B------:R-:W-:Y:S01]  /*11590*/  IMAD.MOV.U32 R172, RZ, RZ, R34 ;  /* 0x000000ffffac7224 */ /* 0x000fe200078e0022 */
[C---:B------:R-:W-:Y:S01]  /*115a0*/  LOP3.LUT R17, R12.reuse, 0xffff, RZ, 0xc0, !PT ;  /* 0x0000ffff0c117812 */ /* 0x040fe200078ec0ff */
[----:B------:R-:W-:Y:S01]  /*115b0*/  IMAD.MOV.U32 R34, RZ, RZ, R32 ;  /* 0x000000ffff227224 */ /* 0x000fe200078e0020 */
[C---:B------:R-:W-:Y:S01]  /*115c0*/  LOP3.LUT R28, R12.reuse, 0xff, RZ, 0xc0, !PT ;  /* 0x000000ff0c1c7812 */ /* 0x040fe200078ec0ff */
[----:B------:R-:W-:Y:S01]  /*115d0*/  HMMA.16816.F32 R144, R4, R8, R144 ;  /* 0x000000080490723c */ /* 0x000fe20000001890 */
[----:B------:R-:W-:Y:S01]  /*115e0*/  PRMT R9, R12, 0x7632, R9 ;  /* 0x000076320c097816 */ /* 0x000fe20000000009 */
[----:B------:R-:W-:Y:S01]  /*115f0*/  MUFU.EX2 R191, R191 ;  /* 0x000000bf00bf7308 */ /* 0x000fe20000000800 */
[----:B------:R-:W-:Y:S01]  /*11600*/  SHF.R.U32.HI R30, RZ, 0x18, R12 ;  /* 0x00000018ff1e7819 */ /* 0x000fe2000001160c */
[----:B------:R-:W-:-:S02]  /*11610*/  IMAD.MOV.U32 R173, RZ, RZ, R35 ;  /* 0x000000ffffad7224 */ /* 0x000fc400078e0023 */
[----:B------:R-:W-:Y:S01]  /*11620*/  FFMA.FTZ R12, R62, UR8, -R67 ;  /* 0x000000083e0c7c23 */ /* 0x000fe20008010843 */
[----:B------:R-:W-:Y:S01]  /*11630*/  FFMA.FTZ R32, R53, UR8, -R61 ;  /* 0x0000000835207c23 */ /* 0x000fe2000801083d */
[----:B------:R-:W-:Y:S01]  /*11640*/  FADD.FTZ R38, R38, R47 ;  /* 0x0000002f26267221 */ /* 0x000fe20000010000 */
[----:B------:R-:W-:Y:S01]  /*11650*/  IMAD.MOV.U32 R35, RZ, RZ, R33 ;  /* 0x000000ffff237224 */ /* 0x000fe200078e0021 */
[----:B------:R-:W1:Y:S01]  /*11660*/  MUFU.EX2 R168, R168 ;  /* 0x000000a800a87308 */ /* 0x000e620000000800 */
[----:B------:R-:W-:Y:S01]  /*11670*/  FADD.FTZ R42, R42, R175 ;  /* 0x000000af2a2a7221 */ /* 0x000fe20000010000 */
[----:B------:R-:W-:Y:S01]  /*11680*/  HMMA.16816.F32 R96, R4, R18, R96 ;  /* 0x000000120460723c */ /* 0x000fe20000001860 */
[----:B------:R-:W-:Y:S02]  /*11690*/  IMAD.MOV.U32 R16, RZ, RZ, R14 ;  /* 0x000000ffff107224 */ /* 0x000fe400078e000e */
[----:B------:R-:W-:-:S03]  /*116a0*/  FADD.FTZ R40, R40, R49 ;  /* 0x0000003128287221 */ /* 0x000fc60000010000 */
[----:B------:R-:W-:Y:S01]  /*116b0*/  MUFU.EX2 R167, R167 ;  /* 0x000000a700a77308 */ /* 0x000fe20000000800 */
[C---:B------:R-:W-:Y:S01]  /*116c0*/  PRMT R18, R14.reuse, 0x7773, RZ ;  /* 0x000077730e127816 */ /* 0x040fe200000000ff */
[----:B------:R-:W-:Y:S01]  /*116d0*/  FADD.FTZ R37, R37, R38 ;  /* 0x0000002625257221 */ /* 0x000fe20000010000 */
[----:B------:R-:W-:-:S05]  /*116e0*/  PRMT R13, R14, 0x7772, RZ ;  /* 0x000077720e0d7816 */ /* 0x000fca00000000ff */
[----:B------:R-:W-:Y:S01]  /*116f0*/  MUFU.EX2 R166, R166 ;  /* 0x000000a600a67308 */ /* 0x000fe20000000800 */
[----:B------:R-:W-:Y:S01]  /*11700*/  LOP3.LUT R34, R208, R214, R35, 0x96, !PT ;  /* 0x000000d6d0227212 */ /* 0x000fe200078e9623 */
[----:B------:R-:W-:-:S06]  /*11710*/  FADD.FTZ R42, R41, R42 ;  /* 0x0000002a292a7221 */ /* 0x000fcc0000010000 */
[----:B------:R-:W-:Y:S01]  /*11720*/  MUFU.EX2 R170, R170 ;  /* 0x000000aa00aa7308 */ /* 0x000fe20000000800 */
[----:B------:R-:W-:-:S07]  /*11730*/  FADD.FTZ R39, R39, R40 ;  /* 0x0000002827277221 */ /* 0x000fce0000010000 */
[----:B------:R-:W2:Y:S01]  /*11740*/  MUFU.EX2 R169, R169 ;  /* 0x000000a900a97308 */ /* 0x000ea20000000800 */
[----:B------:R-:W-:Y:S01]  /*11750*/  PRMT R14, R14, 0x7771, RZ ;  /* 0x000077710e0e7816 */ /* 0x000fe200000000ff */
[----:B------:R-:W-:Y:S01]  /*11760*/  HMMA.16816.F32 R124, R4, R24, R124 ;  /* 0x00000018047c723c */ /* 0x000fe2000000187c */
[----:B------:R-:W-:Y:S02]  /*11770*/  IMAD.MOV.U32 R31, RZ, RZ, R235 ;  /* 0x000000ffff1f7224 */ /* 0x000fe400078e00eb */
[----:B------:R-:W-:Y:S01]  /*11780*/  FFMA.FTZ R45, R252, R52, R45 ;  /* 0x00000034fc2d7223 */ /* 0x000fe2000001002d */
[----:B------:R-:W-:Y:S01]  /*11790*/  IMAD.MOV.U32 R20, RZ, RZ, R220 ;  /* 0x000000ffff147224 */ /* 0x000fe200078e00dc */
[----:B------:R3:W5:Y:S01]  /*117a0*/  LDL.LU.64 R238, [R1+0x30] ;  /* 0x0000300001ee7983 */ /* 0x0007620000300a00 */
[----:B------:R-:W-:Y:S01]  /*117b0*/  MUFU.EX2 R62, R165 ;  /* 0x000000a5003e7308 */ /* 0x000fe20000000800 */
[----:B------:R-:W-:-:S07]  /*117c0*/  PRMT R13, R13, 0x5410, R18 ;  /* 0x000054100d0d7816 */ /* 0x000fce0000000012 */
[----:B------:R-:W4:Y:S01]  /*117d0*/  MUFU.EX2 R53, R65 ;  /* 0x0000004100357308 */ /* 0x000f220000000800 */
[----:B------:R-:W-:Y:S01]  /*117e0*/  LOP3.LUT R15, R16, 0xff, RZ, 0xc0, !PT ;  /* 0x000000ff100f7812 */ /* 0x000fe200078ec0ff */
[----:B------:R-:W-:Y:S01]  /*117f0*/  FADD.FTZ R44, R44, R37 ;  /* 0x000000252c2c7221 */ /* 0x000fe20000010000 */
[----:B------:R-:W-:Y:S02]  /*11800*/  SHF.R.U32.HI R17, RZ, 0x8, R17 ;  /* 0x00000008ff117819 */ /* 0x000fe40000011611 */
[----:B------:R-:W-:Y:S01]  /*11810*/  LOP3.LUT R9, R9, 0xff, RZ, 0xc0, !PT ;  /* 0x000000ff09097812 */ /* 0x000fe200078ec0ff */
[----:B------:R-:W-:Y:S01]  /*11820*/  FADD.FTZ R227, R227, R42 ;  /* 0x0000002ae3e37221 */ /* 0x000fe20000010000 */
[----:B------:R-:W-:-:S04]  /*11830*/  IMAD.WIDE.U32 R34, R34, -0x2daee0ad, RZ ;  /* 0xd2511f5322227825 */ /* 0x000fc800078e00ff */
[----:B------:R-:W-:Y:S01]  /*11840*/  FADD.FTZ R198, R198, R39 ;  /* 0x00000027c6c67221 */ /* 0x000fe20000010000 */
[----:B------:R-:W-:Y:S01]  /*11850*/  HMMA.16816.F32 R80, R4, R22, R80 ;  /* 0x000000160450723c */ /* 0x000fe20000001850 */
[----:B------:R-:W-:Y:S01]  /*11860*/  PRMT R14, R15, 0x5410, R14 ;  /* 0x000054100f0e7816 */ /* 0x000fe2000000000e */
[----:B------:R-:W-:Y:S01]  /*11870*/  FADD.FTZ R177, R177, R44 ;  /* 0x0000002cb1b17221 */ /* 0x000fe20000010000 */
[----:B------:R-:W-:Y:S01]  /*11880*/  PRMT R28, R28, 0x5410, R17 ;  /* 0x000054101c1c7816 */ /* 0x000fe20000000011 */
[----:B------:R-:W-:Y:S01]  /*11890*/  FFMA.FTZ R33, R57, UR8, -R67 ;  /* 0x0000000839217c23 */ /* 0x000fe20008010843 */
[----:B------:R-:W-:-:S03]  /*118a0*/  PRMT R30, R9, 0x5410, R30 ;  /* 0x00005410091e7816 */ /* 0x000fc6000000001e */
[----:B------:R-:W-:Y:S01]  /*118b0*/  HMMA.16816.F32 R140, R4, R10, R140 ;  /* 0x0000000a048c723c */ /* 0x000fe2000000188c */
[----:B------:R-:W-:Y:S01]  /*118c0*/  LOP3.LUT R24, R13, 0xff00ff, RZ, 0xc0, !PT ;  /* 0x00ff00ff0d187812 */ /* 0x000fe200078ec0ff */
[----:B------:R-:W-:Y:S01]  /*118d0*/  FADD.FTZ R227, R216, R227 ;  /* 0x000000e3d8e37221 */ /* 0x000fe20000010000 */
[----:B------:R-:W-:Y:S01]  /*118e0*/  FADD.FTZ R229, R229, R198 ;  /* 0x000000c6e5e57221 */ /* 0x000fe20000010000 */
[----:B------:R-:W-:-:S04]  /*118f0*/  LOP3.LUT R210, R210, R172, R35, 0x96, !PT ;  /* 0x000000acd2d27212 */ /* 0x000fc800078e9623 */
[----:B------:R-:W-:Y:S01]  /*11900*/  HMMA.16816.F32 R132, R4, R26, R132 ;  /* 0x0000001a0484723c */ /* 0x000fe20000001884 */
[----:B------:R-:W3:Y:S01]  /*11910*/  LDSM.16.MT88.4 R4, [R63+0x1c00] ;  /* 0x001c00003f04783b */ /* 0x000ee20000004200 */
[----:B------:R-:W-:Y:S01]  /*11920*/  FADD.FTZ R177, R176, R177 ;  /* 0x000000b1b0b17221 */ /* 0x000fe20000010000 */
[--C-:B------:R-:W-:Y:S01]  /*11930*/  FFMA.FTZ R57, R64, UR8, -R67.reuse ;  /* 0x0000000840397c23 */ /* 0x100fe20008010843 */
[--C-:B------:R-:W-:Y:S01]  /*11940*/  HSET2.LE.AND R28, R28, R51.reuse, PT ;  /* 0x000000331c1c7233 */ /* 0x100fe20003803000 */
[----:B------:R-:W-:Y:S01]  /*11950*/  IMAD.MOV.U32 R172, RZ, RZ, R34 ;  /* 0x000000ffffac7224 */ /* 0x000fe200078e0022 */
[----:B-1----:R-:W-:Y:S01]  /*11960*/  F2FP.F16.F32.PACK_AB R15, R168, R191 ;  /* 0x000000bfa80f723e */ /* 0x002fe200000000ff */
[----:B------:R-:W-:Y:S01]  /*11970*/  FFMA.FTZ R67, R59, UR8, -R67 ;  /* 0x000000083b437c23 */ /* 0x000fe20008010843 */
[--C-:B------:R-:W-:Y:S01]  /*11980*/  HSET2.LE.AND R14, R14, R51.reuse, PT ;  /* 0x000000330e0e7233 */ /* 0x100fe20003803000 */
[----:B------:R-:W-:Y:S01]  /*11990*/  FADD.FTZ R200, R200, R227 ;  /* 0x000000e3c8c87221 */ /* 0x000fe20000010000 */
[--C-:B------:R-:W-:Y:S01]  /*119a0*/  HSET2.LE.AND R24, R24, R51.reuse, PT ;  /* 0x0000003318187233 */ /* 0x100fe20003803000 */
[----:B------:R-:W-:Y:S01]  /*119b0*/  FFMA.FTZ R66, R58, UR8, -R61 ;  /* 0x000000083a427c23 */ /* 0x000fe2000801083d */
[----:B------:R-:W-:Y:S01]  /*119c0*/  HSET2.LE.AND R29, R30, R51, PT ;  /* 0x000000331e1d7233 */ /* 0x000fe20003803000 */
[----:B------:R-:W1:Y:S01]  /*119d0*/  LDSM.16.MT88.4 R20, [R217+0x9c00] ;  /* 0x009c0000d914783b */ /* 0x000e620000004200 */
[----:B--2---:R-:W-:-:S02]  /*119e0*/  F2FP.F16.F32.PACK_AB R26, R169, R170 ;  /* 0x000000aaa91a723e */ /* 0x004fc400000000ff */
[----:B------:R-:W-:Y:S01]  /*119f0*/  F2FP.F16.F32.PACK_AB R13, R166, R167 ;  /* 0x000000a7a60d723e */ /* 0x000fe200000000ff */
[--C-:B------:R-:W-:Y:S01]  /*11a00*/  FFMA.FTZ R59, R55, UR8, -R61.reuse ;  /* 0x00000008373b7c23 */ /* 0x100fe2000801083d */
[----:B----4-:R-:W-:Y:S01]  /*11a10*/  F2FP.F16.F32.PACK_AB R31, R53, R62 ;  /* 0x0000003e351f723e */ /* 0x010fe200000000ff */
[----:B------:R-:W-:Y:S01]  /*11a20*/  FFMA.FTZ R64, R60, UR8, -R61 ;  /* 0x000000083c407c23 */ /* 0x000fe2000801083d */
[----:B------:R-:W-:Y:S01]  /*11a30*/  FADD.FTZ R202, R202, R229 ;  /* 0x000000e5caca7221 */ /* 0x000fe20000010000 */
[----:B------:R2:W-:Y:S01]  /*11a40*/  MUFU.EX2 R55, R33 ;  /* 0x0000002100377308 */ /* 0x0005e20000000800 */
[----:B------:R-:W-:Y:S01]  /*11a50*/  FADD.FTZ R174, R174, R177 ;  /* 0x000000b1aeae7221 */ /* 0x000fe20000010000 */
[----:B------:R-:W-:Y:S01]  /*11a60*/  PRMT R196, R34, 0x7772, RZ ;  /* 0x0000777222c47816 */ /* 0x000fe200000000ff */
[----:B------:R-:W-:Y:S01]  /*11a70*/  FADD.FTZ R203, R203, R200 ;  /* 0x000000c8cbcb7221 */ /* 0x000fe20000010000 */
[----:B------:R-:W-:Y:S01]  /*11a80*/  LOP3.LUT R28, R15, R28, RZ, 0xc0, !PT ;  /* 0x0000001c0f1c7212 */ /* 0x000fe200078ec0ff */
[----:B------:R-:W4:Y:S01]  /*11a90*/  LDSM.16.MT88.4 R8, [R63+0xc00] ;  /* 0x000c00003f08783b */ /* 0x000f220000004200 */
[----:B------:R-:W-:Y:S01]  /*11aa0*/  LOP3.LUT R29, R26, R29, RZ, 0xc0, !PT ;  /* 0x0000001d1a1d7212 */ /* 0x000fe200078ec0ff */
[----:B------:R-:W-:Y:S01]  /*11ab0*/  FADD.FTZ R211, R211, R202 ;  /* 0x000000cad3d37221 */ /* 0x000fe20000010000 */
[----:B------:R-:W-:Y:S01]  /*11ac0*/  LOP3.LUT R30, R13, R14, RZ, 0xc0, !PT ;  /* 0x0000000e0d1e7212 */ /* 0x000fe200078ec0ff */
[----:B------:R3:W-:Y:S01]  /*11ad0*/  MUFU.EX2 R58, R12 ;  /* 0x0000000c003a7308 */ /* 0x0007e20000000800 */
[----:B------:R-:W-:Y:S01]  /*11ae0*/  LOP3.LUT R31, R31, R24, RZ, 0xc0, !PT ;  /* 0x000000181f1f7212 */ /* 0x000fe200078ec0ff */
[----:B------:R-:W4:Y:S01]  /*11af0*/  LDSM.16.MT88.4 R16, [R217+0xac00] ;  /* 0x00ac0000d910783b */ /* 0x000f220000004200 */
[----:B------:R-:W-:Y:S01]  /*11b00*/  LOP3.LUT R35, R172, 0xff, RZ, 0xc0, !PT ;  /* 0x000000ffac237812 */ /* 0x000fe200078ec0ff */
[----:B------:R-:W-:-:S02]  /*11b10*/  FADD.FTZ R189, R189, R174 ;  /* 0x000000aebdbd7221 */ /* 0x000fc40000010000 */
[----:B------:R-:W4:Y:S01]  /*11b20*/  LDSM.16.MT88.4 R24, [R217+0xbc00] ;  /* 0x00bc0000d918783b */ /* 0x000f220000004200 */
[C---:B--2---:R-:W-:Y:S02]  /*11b30*/  PRMT R33, R34.reuse, 0x7773, RZ ;  /* 0x0000777322217816 */ /* 0x044fe400000000ff */
[----:B------:R-:W-:Y:S01]  /*11b40*/  PRMT R34, R34, 0x7771, RZ ;  /* 0x0000777122227816 */ /* 0x000fe200000000ff */
[----:B------:R-:W-:Y:S01]  /*11b50*/  MUFU.EX2 R57, R57 ;  /* 0x0000003900397308 */ /* 0x000fe20000000800 */
[----:B------:R-:W-:Y:S01]  /*11b60*/  FADD.FTZ R36, R36, R45 ;  /* 0x0000002d24247221 */ /* 0x000fe20000010000 */
[----:B------:R-:W-:Y:S01]  /*11b70*/  FADD.FTZ R204, R204, R203 ;  /* 0x000000cbcccc7221 */ /* 0x000fe20000010000 */
[----:B------:R2:W5:Y:S04]  /*11b80*/  LDL.LU.64 R234, [R1+0x28] ;  /* 0x0000280001ea7983 */ /* 0x0005680000300a00 */
[----:B---3--:R3:W2:Y:S01]  /*11b90*/  LDSM.16.MT88.4 R12, [R63+0x2c00] ;  /* 0x002c00003f0c783b */ /* 0x0086a20000004200 */
[----:B------:R-:W1:Y:S01]  /*11ba0*/  MUFU.EX2 R60, R67 ;  /* 0x00000043003c7308 */ /* 0x000e620000000800 */
[----:B------:R-:W-:Y:S01]  /*11bb0*/  LOP3.LUT R172, R210, 0xffff, RZ, 0xc0, !PT ;  /* 0x0000ffffd2ac7812 */ /* 0x000fe200078ec0ff */
[----:B------:R-:W-:Y:S01]  /*11bc0*/  FADD.FTZ R180, R180, R211 ;  /* 0x000000d3b4b47221 */ /* 0x000fe20000010000 */
[----:B------:R-:W-:Y:S01]  /*11bd0*/  FADD.FTZ R188, R188, R189 ;  /* 0x000000bdbcbc7221 */ /* 0x000fe20000010000 */
[----:B------:R-:W-:-:S04]  /*11be0*/  FADD.FTZ R43, R43, R36 ;  /* 0x000000242b2b7221 */ /* 0x000fc80000010000 */
[----:B------:R1:W-:Y:S01]  /*11bf0*/  MUFU.EX2 R61, R32 ;  /* 0x00000020003d7308 */ /* 0x0003e20000000800 */
[----:B------:R-:W-:Y:S01]  /*11c00*/  FADD.FTZ R207, R207, R204 ;  /* 0x000000cccfcf7221 */ /* 0x000fe20000010000 */
[----:B------:R-:W-:-:S06]  /*11c10*/  PRMT R33, R196, 0x5410, R33 ;  /* 0x00005410c4217816 */ /* 0x000fcc0000000021 */
[----:B------:R-:W-:Y:S01]  /*11c20*/  MUFU.EX2 R59, R59 ;  /* 0x0000003b003b7308 */ /* 0x000fe20000000800 */
[----:B------:R-:W-:Y:S01]  /*11c30*/  SHF.R.U32.HI R172, RZ, 0x8, R172 ;  /* 0x00000008ffac7819 */ /* 0x000fe200000116ac */
[----:B------:R-:W-:-:S06]  /*11c40*/  FADD.FTZ R180, R201, R180 ;  /* 0x000000b4c9b47221 */ /* 0x000fcc0000010000 */
[----:B------:R-:W4:Y:S01]  /*11c50*/  MUFU.EX2 R64, R64 ;  /* 0x0000004000407308 */ /* 0x000f220000000800 */
[----:B-1----:R-:W-:-:S07]  /*11c60*/  PRMT R32, R35, 0x5410, R34 ;  /* 0x0000541023207816 */ /* 0x002fce0000000022 */
[----:B------:R-:W1:Y:S01]  /*11c70*/  MUFU.EX2 R66, R66 ;  /* 0x0000004200427308 */ /* 0x000e620000000800 */
[C---:B------:R-:W-:Y:S01]  /*11c80*/  PRMT R35, R210.reuse, 0x7632, R35 ;  /* 0x00007632d2237816 */ /* 0x040fe20000000023 */
[----:B------:R-:W-:Y:S01]  /*11c90*/  FADD.FTZ R183, R183, R188 ;  /* 0x000000bcb7b77221 */ /* 0x000fe20000010000 */
[----:B---3--:R-:W-:Y:S01]  /*11ca0*/  LOP3.LUT R63, R210, 0xff, RZ, 0xc0, !PT ;  /* 0x000000ffd23f7812 */ /* 0x008fe200078ec0ff */
[C---:B------:R-:W-:Y:S01]  /*11cb0*/  HMMA.16816.F32 R108, R28.reuse, R6, R108 ;  /* 0x000000061c6c723c */ /* 0x040fe2000000186c */
[----:B------:R-:W-:Y:S01]  /*11cc0*/  SHF.R.U32.HI R34, RZ, 0x18, R210 ;  /* 0x00000018ff227819 */ /* 0x000fe200000116d2 */
[----:B------:R3:W5:Y:S01]  /*11cd0*/  LDL.LU.64 R232, [R1+0x20] ;  /* 0x0000200001e87983 */ /* 0x0007620000300a00 */
[----:B------:R-:W-:Y:S01]  /*11ce0*/  LOP3.LUT R35, R35, 0xff, RZ, 0xc0, !PT ;  /* 0x000000ff23237812 */ /* 0x000fe200078ec0ff */
[----:B------:R-:W-:Y:S01]  /*11cf0*/  FADD.FTZ R43, R46, R43 ;  /* 0x0000002b2e2b7221 */ /* 0x000fe20000010000 */
[----:B------:R-:W-:Y:S01]  /*11d00*/  FADD.FTZ R182, R182, R207 ;  /* 0x000000cfb6b67221 */ /* 0x000fe20000010000 */
[----:B------:R-:W-:Y:S01]  /*11d10*/  PRMT R172, R63, 0x5410, R172 ;  /* 0x000054103fac7816 */ /* 0x000fe200000000ac */
[----:B------:R-:W-:Y:S01]  /*11d20*/  FADD.FTZ R209, R209, R180 ;  /* 0x000000b4d1d17221 */ /* 0x000fe20000010000 */
[----:B------:R-:W-:Y:S01]  /*11d30*/  PRMT R34, R35, 0x5410, R34 ;  /* 0x0000541023227816 */ /* 0x000fe20000000022 */
[----:B------:R-:W-:Y:S01]  /*11d40*/  FADD.FTZ R186, R186, R183 ;  /* 0x000000b7baba7221 */ /* 0x000fe20000010000 */
[----:B------:R-:W-:Y:S01]  /*11d50*/  LOP3.LUT R54, R33, 0xff00ff, RZ, 0xc0, !PT ;  /* 0x00ff00ff21367812 */ /* 0x000fe200078ec0ff */
        /* <DEDUP_REMOVED lines=8> */
[C---:B------:R-:W-:Y:S01]  /*11de0*/  HMMA.16816.F32 R104, R28.reuse, R4, R104 ;  /* 0x000000041c68723c */ /* 0x040fe20000001868 */
[----:B------:R-:W-:Y:S01]  /*11df0*/  HSET2.LE.AND R33, R34, R51, PT ;  /* 0x0000003322217233 */ /* 0x000fe20003803000 */
[----:B------:R3:W5:Y:S01]  /*11e00*/  LDL.LU.64 R220, [R1+0x18] ;  /* 0x0000180001dc7983 */ /* 0x0007620000300a00 */
[----:B------:R-:W-:Y:S01]  /*11e10*/  F2FP.F16.F32.PACK_AB R63, R60, R57 ;  /* 0x000000393c3f723e */ /* 0x000fe200000000ff */
[----:B------:R-:W-:Y:S01]  /*11e20*/  FADD.FTZ R191, R191, R186 ;  /* 0x000000babfbf7221 */ /* 0x000fe20000010000 */
[----:B------:R-:W-:Y:S01]  /*11e30*/  F2FP.F16.F32.PACK_AB R51, R55, R58 ;  /* 0x0000003a3733723e */ /* 0x000fe200000000ff */
[----:B------:R-:W-:Y:S01]  /*11e40*/  FADD.FTZ R58, R58, R205 ;  /* 0x000000cd3a3a7221 */ /* 0x000fe20000010000 */
[----:B----4-:R-:W-:Y:S01]  /*11e50*/  F2FP.F16.F32.PACK_AB R50, R64, R59 ;  /* 0x0000003b4032723e */ /* 0x010fe200000000ff */
        /* <DEDUP_REMOVED lines=14> */
[----:B------:R-:W-:Y:S01]  /*11f40*/  FADD.FTZ R194, R194, R187 ;  /* 0x000000bbc2c27221 */ /* 0x000fe20000010000 */
[----:B------:R-:W-:Y:S01]  /*11f50*/  HMMA.16816.F32 R156, R28, R20, R156 ;  /* 0x000000141c9c723c */ /* 0x000fe2000000189c */
[----:B------:R-:W-:-:S02]  /*11f60*/  UIADD3 UR12, UPT, UPT, UR19, -0x4, URZ ;  /* 0xfffffffc130c7890 */ /* 0x000fc4000fffe0ff */
[----:B------:R-:W-:-:S04]  /*11f70*/  FADD.FTZ R185, R185, R194 ;  /* 0x000000c2b9b97221 */ /* 0x000fc80000010000 */
[----:B------:R-:W-:Y:S01]  /*11f80*/  FADD.FTZ R190, R190, R185 ;  /* 0x000000b9bebe7221 */ /* 0x000fe20000010000 */
[----:B------:R-:W-:Y:S01]  /*11f90*/  HMMA.16816.F32 R112, R32, R6, R112 ;  /* 0x000000062070723c */ /* 0x000fe20000001870 */
[----:B------:R-:W-:Y:S02]  /*11fa0*/  FADD.FTZ R6, R60, R57 ;  /* 0x000000393c067221 */ /* 0x000fe40000010000 */
[----:B------:R-:W-:-:S03]  /*11fb0*/  FADD.FTZ R179, R179, R190 ;  /* 0x000000beb3b37221 */ /* 0x000fc60000010000 */
[----:B------:R3:W-:Y:S01]  /*11fc0*/  STL [R1+0x8], R6 ;  /* 0x0000080601007387 */ /* 0x0007e20000100800 */
[----:B------:R-:W-:Y:S01]  /*11fd0*/  FADD.FTZ R170, R170, R179 ;  /* 0x000000b3aaaa7221 */ /* 0x000fe20000010000 */
[----:B------:R-:W-:Y:S01]  /*11fe0*/  HMMA.16816.F32 R100, R32, R4, R100 ;  /* 0x000000042064723c */ /* 0x000fe20000001864 */
[----:B------:R-:W-:Y:S01]  /*11ff0*/  FADD.FTZ R5, R64, R59 ;  /* 0x0000003b40057221 */ /* 0x000fe20000010000 */
[----:B------:R-:W-:Y:S01]  /*12000*/  FADD.FTZ R4, R166, R167 ;  /* 0x000000a7a6047221 */ /* 0x000fe20000010000 */
[----:B------:R-:W-:-:S03]  /*12010*/  FADD.FTZ R169, R169, R170 ;  /* 0x000000aaa9a97221 */ /* 0x000fc60000010000 */
[----:B------:R3:W-:Y:S01]  /*12020*/  STL [R1+0x4], R5 ;  /* 0x0000040501007387 */ /* 0x0007e20000100800 */
[----:B------:R-:W-:Y:S01]  /*12030*/  FADD.FTZ R62, R62, R169 ;  /* 0x000000a93e3e7221 */ /* 0x000fe20000010000 */
[----:B------:R-:W-:Y:S02]  /*12040*/  HMMA.16816.F32 R152, R28, R22, R152 ;  /* 0x000000161c98723c */ /* 0x000fe40000001898 */
[----:B------:R3:W-:Y:S01]  /*12050*/  STL [R1], R4 ;  /* 0x0000000401007387 */ /* 0x0007e20000100800 */
[----:B------:R-:W-:-:S05]  /*12060*/  FADD.FTZ R252, R53, R62 ;  /* 0x0000003e35fc7221 */ /* 0x000fca0000010000 */
[C---:B------:R-:W-:Y:S08]  /*12070*/  HMMA.16816.F32 R72, R28.reuse, R8, R72 ;  /* 0x000000081c48723c */ /* 0x040ff00000001848 */
[C---:B------:R-:W-:Y:S08]  /*12080*/  HMMA.16816.F32 R76, R28.reuse, R10, R76 ;  /* 0x0000000a1c4c723c */ /* 0x040ff0000000184c */
[C---:B------:R-:W-:Y:S08]  /*12090*/  HMMA.16816.F32 R88, R28.reuse, R16, R88 ;  /* 0x000000101c58723c */ /* 0x040ff00000001858 */
[C---:B------:R-:W-:Y:S08]  /*120a0*/  HMMA.16816.F32 R92, R28.reuse, R18, R92 ;  /* 0x000000121c5c723c */ /* 0x040ff0000000185c */
[C---:B------:R-:W-:Y:S08]  /*120b0*/  HMMA.16816.F32 R116, R28.reuse, R24, R116 ;  /* 0x000000181c74723c */ /* 0x040ff00000001874 */
[C---:B------:R-:W-:Y:S08]  /*120c0*/  HMMA.16816.F32 R120, R28.reuse, R26, R120 ;  /* 0x0000001a1c78723c */ /* 0x040ff00000001878 */
[C---:B--2---:R-:W-:Y:S08]  /*120d0*/  HMMA.16816.F32 R128, R28.reuse, R12, R128 ;  /* 0x0000000c1c80723c */ /* 0x044ff00000001880 */
        /* <DEDUP_REMOVED lines=10> */
[----:B---3--:R-:W-:-:S15]  /*12180*/  HMMA.16816.F32 R132, R32, R14, R132 ;  /* 0x0000000e2084723c */ /* 0x008fde0000001884 */
[----:B------:R-:W-:-:S05]  /*12190*/  NOP ;  /* 0x0000000000007918 */ /* 0x000fca0000000000 */
.L_x_572:
[----:B------:R-:W-:-:S09]  /*121a0*/  UISETP.GE.AND UP0, UPT, UR12, URZ, UPT ;  /* 0x000000ff0c00728c */ /* 0x000fd2000bf06270 */
[----:B------:R-:W-:Y:S05]  /*121b0*/  BRA.U !UP0, `(.L_x_575) ;  /* 0x0000004d081c7547 */ /* 0x000fea000b800000 */
[----:B-----5:R-:W2:Y:S01]  /*121c0*/  S2R R218, SR_TID.X ;  /* 0x0000000000da7919 */ /* 0x020ea20000002100 */
[C---:B-1----:R-:W-:Y:S01]  /*121d0*/  VIADD R5, R250.reuse, 0x9e3779b9 ;  /* 0x9e3779b9fa057836 */ /* 0x042fe20000000000 */
[----:B------:R-:W1:Y:S01]  /*121e0*/  S2UR UR6, SR_CgaCtaId ;  /* 0x00000000000679c3 */ /* 0x000e620000008800 */
[----:B------:R-:W3:Y:S01]  /*121f0*/  LDCU UR4, c[0x0][0x440] ;  /* 0x00008800ff0477ac */ /* 0x000ee20008000800 */
[----:B------:R-:W-:Y:S01]  /*12200*/  IADD3 R227, PT, PT, R250, 0x3c6ef372, RZ ;  /* 0x3c6ef372fae37810 */ /* 0x000fe20007ffe0ff */
[----:B------:R-:W-:Y:S01]  /*12210*/  IMAD.MOV.U32 R217, RZ, RZ, 0x20 ;  /* 0x00000020ffd97424 */ /* 0x000fe200078e00ff */
[-C--:B------:R-:W-:Y:S01]  /*12220*/  LOP3.LUT R230, R224, R5.reuse, RZ, 0x3c, !PT ;  /* 0x00000005e0e67212 */ /* 0x080fe200078e3cff */
[----:B------:R-:W-:Y:S01]  /*12230*/  IMAD.MOV.U32 R165, RZ, RZ, R0 ;  /* 0x000000ffffa57224 */ /* 0x000fe200078e0000 */
[----:B------:R-:W-:Y:S01]  /*12240*/  LOP3.LUT R228, R222, R5, RZ, 0x3c, !PT ;  /* 0x00000005dee47212 */ /* 0x000fe200078e3cff */
[----:B------:R-:W-:Y:S01]  /*12250*/  IMAD.MOV.U32 R167, RZ, RZ, R2 ;  /* 0x000000ffffa77224 */ /* 0x000fe200078e0002 */
[----:B------:R-:W4:Y:S01]  /*12260*/  LDC.64 R224, c[0x0][0x3c0] ;  /* 0x0000f000ffe07b82 */ /* 0x000f220000000a00 */
[-C--:B------:R-:W-:Y:S01]  /*12270*/  LOP3.LUT R229, R245, R227.reuse, RZ, 0x3c, !PT ;  /* 0x000000e3f5e57212 */ /* 0x080fe200078e3cff */
[----:B------:R-:W-:Y:S01]  /*12280*/  IMAD.MOV.U32 R166, RZ, RZ, R3 ;  /* 0x000000ffffa67224 */ /* 0x000fe200078e0003 */
[----:B------:R-:W-:Y:S01]  /*12290*/  LOP3.LUT R227, R237, R227, RZ, 0x3c, !PT ;  /* 0x000000e3ede37212 */ /* 0x000fe200078e3cff */
[----:B------:R-:W-:Y:S01]  /*122a0*/  IMAD.MOV.U32 R169, RZ, RZ, R164 ;  /* 0x000000ffffa97224 */ /* 0x000fe200078e00a4 */
[----:B------:R-:W-:Y:S01]  /*122b0*/  UMOV UR9, 0x400 ;  /* 0x0000040000097882 */ /* 0x000fe20000000000 */
[----:B------:R-:W4:Y:S01]  /*122c0*/  LDCU UR8, c[0x0][0x440] ;  /* 0x00008800ff0877ac */ /* 0x000f220008000800 */
[----:B---3--:R-:W-:Y:S01]  /*122d0*/  ISETP.GE.AND P5, PT, R240, UR4, PT ;  /* 0x00000004f0007c0c */ /* 0x008fe2000bfa6270 */
[----:B------:R-:W3:Y:S01]  /*122e0*/  LDCU UR4, c[0x0][0x45c] ;  /* 0x00008b80ff0477ac */ /* 0x000ee20008000800 */
[----:B-1----:R-:W-:Y:S01]  /*122f0*/  ULEA UR6, UR6, UR9, 0x18 ;  /* 0x0000000906067291 */ /* 0x002fe2000f8ec0ff */
[C---:B--2---:R-:W-:Y:S01]  /*12300*/  IMAD.SHL.U32 R226, R218.reuse, 0x10, RZ ;  /* 0x00000010dae27824 */ /* 0x044fe200078e00ff */
[C---:B------:R-:W-:Y:S01]  /*12310*/  LOP3.LUT P0, RZ, R218.reuse, 0x4, RZ, 0xc0, !PT ;  /* 0x00000004daff7812 */ /* 0x040fe2000780c0ff */
[C---:B------:R-:W-:Y:S01]  /*12320*/  IMAD.SHL.U32 R222, R218.reuse, 0x2, RZ ;  /* 0x00000002dade7824 */ /* 0x040fe200078e00ff */
[----:B------:R-:W-:-:S02]  /*12330*/  SHF.L.U32 R216, R218, 0x5, RZ ;  /* 0x00000005dad87819 */ /* 0x000fc400000006ff */
[----:B------:R-:W-:Y:S02]  /*12340*/  LOP3.LUT R171, R226, 0x100, RZ, 0xc0, !PT ;  /* 0x00000100e2ab7812 */ /* 0x000fe400078ec0ff */
[----:B------:R-:W-:Y:S02]  /*12350*/  SEL R217, R217, 0xffffffe0, !P0 ;  /* 0xffffffe0d9d97807 */ /* 0x000fe40004000000 */
[----:B------:R-:W-:Y:S01]  /*12360*/  LOP3.LUT R171, R171, 0x20, R216, 0xf8, !PT ;  /* 0x00000020abab7812 */ /* 0x000fe200078ef8d8 */
[----:B---3--:R-:W-:Y:S06]  /*12370*/  BRA `(.L_x_576) ;  /* 0x0000000000d87947 */ /* 0x008fec0003800000 */
.L_x_578:
        /* <DEDUP_REMOVED lines=54> */
.L_x_576:
[----:B------:R-:W-:Y:S04]  /*126e0*/  DEPBAR.LE SB0, 0x0 ;  /* 0x000080000000791a */ /* 0x000fe80000000000 */
[----:B------:R-:W-:Y:S01]  /*126f0*/  BAR.SYNC.DEFER_BLOCKING 0x0 ;  /* 0x0000000000007b1d */ /* 0x000fe20000010000 */
[----:B----4-:R-:W-:Y:S01]  /*12700*/  IMAD.WIDE.U32 R214, R224, UR12, RZ ;  /* 0x0000000ce0d67c25 */ /* 0x010fe2000f8e00ff */
[----:B------:R-:W-:Y:S01]  /*12710*/  SHF.R.U32.HI R221, RZ, 0x1, R218 ;  /* 0x00000001ffdd7819 */ /* 0x000fe200000116da */
[----:B------:R-:W-:Y:S01]  /*12720*/  UISETP.NE.AND UP0, UPT, UR12, URZ, UPT ;  /* 0x000000ff0c00728c */ /* 0x000fe2000bf05270 */
[----:B------:R-:W-:Y:S01]  /*12730*/  LOP3.LUT R219, R226, 0x3e00, RZ, 0xc0, !PT ;  /* 0x00003e00e2db7812 */ /* 0x000fe200078ec0ff */
[----:B------:R-:W-:Y:S01]  /*12740*/  IMAD R212, R225, UR12, R215 ;  /* 0x0000000ce1d47c24 */ /* 0x000fe2000f8e02d7 */
[----:B------:R-:W-:Y:S01]  /*12750*/  LEA R66, P2, R214, R232, 0x7 ;  /* 0x000000e8d6427211 */ /* 0x000fe200078438ff */
[----:B------:R-:W-:Y:S01]  /*12760*/  IMAD.SHL.U32 R241, R218, 0x8, RZ ;  /* 0x00000008daf17824 */ /* 0x000fe200078e00ff */
[----:B------:R-:W-:Y:S01]  /*12770*/  LOP3.LUT R2, R221, 0x8, RZ, 0xc0, !PT ;  /* 0x00000008dd027812 */ /* 0x000fe200078ec0ff */
[C---:B------:R-:W-:Y:S01]  /*12780*/  IMAD.SHL.U32 R3, R214.reuse, 0x40, RZ ;  /* 0x00000040d6037824 */ /* 0x040fe200078e00ff */
[--C-:B------:R-:W-:Y:S01]  /*12790*/  LEA.HI.X R67, R214, R231, R212.reuse, 0x7, P2 ;  /* 0x000000e7d6437211 */ /* 0x100fe200010f3cd4 */
[----:B------:R-:W-:Y:S01]  /*127a0*/  IMAD.SHL.U32 R220, R218, 0x4, RZ ;  /* 0x00000004dadc7824 */ /* 0x000fe200078e00ff */
[----:B------:R-:W-:Y:S02]  /*127b0*/  LOP3.LUT R240, R241, 0x18, RZ, 0xc0, !PT ;  /* 0x00000018f1f07812 */ /* 0x000fe400078ec0ff */
[----:B------:R-:W-:Y:S02]  /*127c0*/  SHF.L.U64.HI R0, R214, 0x6, R212 ;  /* 0x00000006d6007819 */ /* 0x000fe400000102d4 */
[C---:B------:R-:W-:Y:S02]  /*127d0*/  LOP3.LUT R239, R240.reuse, 0x20, RZ, 0xfc, !PT ;  /* 0x00000020f0ef7812 */ /* 0x040fe400078efcff */
[----:B------:R-:W-:Y:S02]  /*127e0*/  LOP3.LUT R238, R240, 0x40, RZ, 0xfc, !PT ;  /* 0x00000040f0ee7812 */ /* 0x000fe400078efcff */
[----:B------:R-:W-:Y:S02]  /*127f0*/  ISETP.GE.AND P4, PT, R239, UR8, PT ;  /* 0x00000008ef007c0c */ /* 0x000fe4000bf86270 */
[----:B------:R-:W-:Y:S01]  /*12800*/  ISETP.GE.AND P3, PT, R238, UR8, PT ;  /* 0x00000008ee007c0c */ /* 0x000fe2000bf66270 */
[----:B------:R-:W-:Y:S01]  /*12810*/  @!PT LDS RZ, [RZ] ;  /* 0x00000000fffff984 */ /* 0x000fe20000000800 */
[----:B------:R-:W-:Y:S01]  /*12820*/  @!PT LDS RZ, [RZ] ;  /* 0x00000000fffff984 */ /* 0x000fe20000000800 */
[----:B------:R-:W-:Y:S01]  /*12830*/  @!PT LDS RZ, [RZ] ;  /* 0x00000000fffff984 */ /* 0x000fe20000000800 */
[----:B------:R-:W-:Y:S01]  /*12840*/  @!P5 LDGSTS.E.BYPASS.LTC128B.128 [R235+0x9000], desc[UR20][R66.64] ;  /* 0x0900000042ebdfae */ /* 0x000fe2000b981a14 */
[----:B------:R-:W-:Y:S02]  /*12850*/  LEA R3, P1, R224, R3, 0x5 ;  /* 0x00000003e0037211 */ /* 0x000fe400078228ff */
[----:B------:R-:W-:Y:S02]  /*12860*/  LOP3.LUT R173, R220, 0x18, RZ, 0xc0, !PT ;  /* 0x00000018dcad7812 */ /* 0x000fe400078ec0ff */
[----:B------:R-:W-:Y:S02]  /*12870*/  LEA.HI.X R0, R224, R0, R225, 0x5, P1 ;  /* 0x00000000e0007211 */ /* 0x000fe400008f2ce1 */
[----:B------:R-:W-:Y:S01]  /*12880*/  LEA R64, P1, R3, R232, 0x1 ;  /* 0x000000e803407211 */ /* 0x000fe200078208ff */
[----:B------:R-:W-:Y:S01]  /*12890*/  @P5 STS.128 [R235+0x9000], RZ ;  /* 0x009000ffeb005388 */ /* 0x000fe20000000c00 */
[----:B------:R-:W-:Y:S02]  /*128a0*/  LOP3.LUT R173, R173, 0xc0, R216, 0xf8, !PT ;  /* 0x000000c0adad7812 */ /* 0x000fe400078ef8d8 */
[----:B------:R-:W-:Y:S01]  /*128b0*/  LEA.HI.X R65, R3, R231, R0, 0x1, P1 ;  /* 0x000000e703417211 */ /* 0x000fe200008f0c00 */
[----:B------:R-:W-:Y:S01]  /*128c0*/  IMAD.U32 R3, RZ, RZ, UR12 ;  /* 0x0000000cff037e24 */ /* 0x000fe2000f8e00ff */
[C---:B------:R-:W-:Y:S02]  /*128d0*/  LOP3.LUT R223, R173.reuse, R2, RZ, 0x3c, !PT ;  /* 0x00000002addf7212 */ /* 0x040fe400078e3cff */
[----:B------:R-:W-:Y:S01]  /*128e0*/  LOP3.LUT R168, R173, 0x8, R218, 0x78, !PT ;  /* 0x00000008ada87812 */ /* 0x000fe200078e78da */
[----:B------:R-:W-:Y:S01]  /*128f0*/  @!PT LDS RZ, [RZ] ;  /* 0x00000000fffff984 */ /* 0x000fe20000000800 */
[----:B------:R-:W-:Y:S01]  /*12900*/  @!PT LDS RZ, [RZ] ;  /* 0x00000000fffff984 */ /* 0x000fe20000000800 */
[----:B------:R-:W-:Y:S01]  /*12910*/  @!PT LDS RZ, [RZ] ;  /* 0x00000000fffff984 */ /* 0x000fe20000000800 */
[----:B------:R-:W-:Y:S01]  /*12920*/  @!P4 LDGSTS.E.BYPASS.LTC128B.128 [R235+0xa000], desc[UR20][R66.64+0x40] ;  /* 0x0a00004042ebcfae */ /* 0x000fe2000b981a14 */
[----:B------:R-:W-:Y:S02]  /*12930*/  LOP3.LUT R170, R219, 0x120, R216, 0xf8, !PT ;  /* 0x00000120dbaa7812 */ /* 0x000fe400078ef8d8 */
[----:B------:R-:W-:Y:S02]  /*12940*/  LOP3.LUT R168, R171, R168, RZ, 0xfc, !PT ;  /* 0x000000a8aba87212 */ /* 0x000fe400078efcff */
[----:B------:R-:W-:Y:S02]  /*12950*/  LOP3.LUT R170, R170, R223, RZ, 0xfc, !PT ;  /* 0x000000dfaaaa7212 */ /* 0x000fe400078efcff */
[----:B------:R-:W-:Y:S01]  /*12960*/  LEA R168, R168, UR6, 0x1 ;  /* 0x00000006a8a87c11 */ /* 0x000fe2000f8e08ff */
[----:B------:R-:W-:Y:S01]  /*12970*/  @P4 STS.128 [R235+0xa000], RZ ;  /* 0x00a000ffeb004388 */ /* 0x000fe20000000c00 */
[----:B------:R-:W-:Y:S02]  /*12980*/  LEA R170, R170, UR6, 0x1 ;  /* 0x00000006aaaa7c11 */ /* 0x000fe4000f8e08ff */
[C---:B------:R-:W-:Y:S03]  /*12990*/  IADD3 R2, PT, PT, R217.reuse, R168, RZ ;  /* 0x000000a8d9027210 */ /* 0x040fe60007ffe0ff */
[----:B------:R-:W-:Y:S02]  /*129a0*/  IMAD.IADD R164, R217, 0x1, R170 ;  /* 0x00000001d9a47824 */ /* 0x000fe400078e02aa */
        /* <DEDUP_REMOVED lines=21> */
[----:B--2---:R-:W2:Y:S08]  /*12b00*/  LDSM.16.M88.4 R176, [R168+0x6000] ;  /* 0x00600000a8b0783b */ /* 0x004eb00000000200 */
[----:B------:R-:W3:Y:S08]  /*12b10*/  LDSM.16.M88.4 R180, [R170+0x1000] ;  /* 0x00100000aab4783b */ /* 0x000ef00000000200 */
[----:B------:R-:W4:Y:S08]  /*12b20*/  LDSM.16.M88.4 R184, [R168+0x6400] ;  /* 0x00640000a8b8783b */ /* 0x000f300000000200 */
[----:B------:R-:W0:Y:S08]  /*12b30*/  LDGDEPBAR ;  /* 0x00000000000079af */ /* 0x000e300000000000 */
[----:B------:R-:W5:Y:S08]  /*12b40*/  LDSM.16.M88.4 R188, [R168+0x6800] ;  /* 0x00680000a8bc783b */ /* 0x000f700000000200 */
[----:B------:R-:W1:Y:S01]  /*12b50*/  LDSM.16.M88.4 R192, [R168+0x6c00] ;  /* 0x006c0000a8c0783b */ /* 0x000e620000000200 */
        /* <DEDUP_REMOVED lines=12> */
[-C--:B------:R-:W-:Y:S08]  /*12c20*/  HMMA.16816.F32 R28, R180, R186.reuse, RZ ;  /* 0x000000bab41c723c */ /* 0x080ff000000018ff */
        /* <DEDUP_REMOVED lines=13> */
[-C--:B--2---:R-:W-:Y:S01]  /*12d00*/  HMMA.16816.F32 R4, R196, R200.reuse, R4 ;  /* 0x000000c8c404723c */ /* 0x084fe20000001804 */
[----:B------:R-:W2:Y:S07]  /*12d10*/  LDSM.16.M88.4 R192, [R168+0x7400] ;  /* 0x00740000a8c0783b */ /* 0x000eae0000000200 */
[C---:B---3--:R-:W-:Y:S08]  /*12d20*/  HMMA.16816.F32 R8, R204.reuse, R200, R8 ;  /* 0x000000c8cc08723c */ /* 0x048ff00000001808 */
        /* <DEDUP_REMOVED lines=12> */
[----:B------:R-:W4:Y:S07]  /*12df0*/  LDSM.16.M88.4 R176, [R168+0x7c00] ;  /* 0x007c0000a8b0783b */ /* 0x000f2e0000000200 */
[-C--:B------:R-:W-:Y:S08]  /*12e00*/  HMMA.16816.F32 R52, R196, R184.reuse, R52 ;  /* 0x000000b8c434723c */ /* 0x080ff00000001834 */
[C---:B------:R-:W-:Y:S08]  /*12e10*/  HMMA.16816.F32 R56, R204.reuse, R184, R56 ;  /* 0x000000b8cc38723c */ /* 0x040ff00000001838 */
[-C--:B------:R-:W-:Y:S01]  /*12e20*/  HMMA.16816.F32 R60, R204, R186.reuse, R60 ;  /* 0x000000bacc3c723c */ /* 0x080fe2000000183c */
[----:B------:R-:W-:Y:S07]  /*12e30*/  LDSM.16.M88.4 R204, [R164+0x3000] ;  /* 0x00300000a4cc783b */ /* 0x000fee0000000200 */
[----:B------:R-:W-:Y:S01]  /*12e40*/  HMMA.16816.F32 R64, R196, R186, R64 ;  /* 0x000000bac440723c */ /* 0x000fe20000001840 */
[----:B------:R-:W-:Y:S07]  /*12e50*/  LDSM.16.M88.4 R184, [R164+0x2000] ;  /* 0x00200000a4b8783b */ /* 0x000fee0000000200 */
[-C--:B-1----:R-:W-:Y:S01]  /*12e60*/  HMMA.16816.F32 R4, R172, R180.reuse, R4 ;  /* 0x000000b4ac04723c */ /* 0x082fe20000001804 */
[----:B------:R-:W1:Y:S07]  /*12e70*/  LDSM.16.M88.4 R196, [R2+0x7000] ;  /* 0x0070000002c4783b */ /* 0x000e6e0000000200 */
[C---:B------:R-:W-:Y:S08]  /*12e80*/  HMMA.16816.F32 R8, R188.reuse, R180, R8 ;  /* 0x000000b4bc08723c */ /* 0x040ff00000001808 */
[-C--:B------:R-:W-:Y:S08]  /*12e90*/  HMMA.16816.F32 R12, R188, R182.reuse, R12 ;  /* 0x000000b6bc0c723c */ /* 0x080ff0000000180c */
[C---:B------:R-:W-:Y:S01]  /*12ea0*/  HMMA.16816.F32 R16, R172.reuse, R182, R16 ;  /* 0x000000b6ac10723c */ /* 0x040fe20000001810 */
[----:B------:R-:W5:Y:S07]  /*12eb0*/  LDSM.16.M88.4 R180, [R2+0x7400] ;  /* 0x0074000002b4783b */ /* 0x000f6e0000000200 */
        /* <DEDUP_REMOVED lines=22> */
[-C--:B-----5:R-:W-:Y:S08]  /*13020*/  HMMA.16816.F32 R20, R184, R180.reuse, R20 ;  /* 0x000000b4b814723c */ /* 0x0a0ff00000001814 */
        /* <DEDUP_REMOVED lines=11> */
[-C--:B------:R-:W-:Y:S01]  /*130e0*/  HMMA.16816.F32 R60, R204, R174.reuse, R60 ;  /* 0x000000aecc3c723c */ /* 0x080fe2000000183c */
[----:B------:R-:W-:Y:S07]  /*130f0*/  LDSM.16.M88.4 R204, [R164+0x5000] ;  /* 0x00500000a4cc783b */ /* 0x000fee0000000200 */
[----:B------:R-:W-:Y:S01]  /*13100*/  HMMA.16816.F32 R64, R184, R174, R64 ;  /* 0x000000aeb840723c */ /* 0x000fe20000001840 */
[----:B------:R-:W3:Y:S07]  /*13110*/  LDSM.16.M88.4 R172, [R168+0x8c00] ;  /* 0x008c0000a8ac783b */ /* 0x000eee0000000200 */
[-C--:B-1----:R-:W-:Y:S01]  /*13120*/  HMMA.16816.F32 R4, R176, R188.reuse, R4 ;  /* 0x000000bcb004723c */ /* 0x082fe20000001804 */
[----:B------:R-:W1:Y:S07]  /*13130*/  LDSM.16.M88.4 R184, [R164+0x4000] ;  /* 0x00400000a4b8783b */ /* 0x000e6e0000000200 */
[C---:B----4-:R-:W-:Y:S08]  /*13140*/  HMMA.16816.F32 R8, R196.reuse, R188, R8 ;  /* 0x000000bcc408723c */ /* 0x050ff00000001808 */
[-C--:B------:R-:W-:Y:S08]  /*13150*/  HMMA.16816.F32 R12, R196, R190.reuse, R12 ;  /* 0x000000bec40c723c */ /* 0x080ff0000000180c */
[C---:B------:R-:W-:Y:S08]  /*13160*/  HMMA.16816.F32 R16, R176.reuse, R190, R16 ;  /* 0x000000beb010723c */ /* 0x040ff00000001810 */
[-C--:B-----5:R-:W-:Y:S08]  /*13170*/  HMMA.16816.F32 R20, R176, R180.reuse, R20 ;  /* 0x000000b4b014723c */ /* 0x0a0ff00000001814 */
[C---:B------:R-:W-:Y:S08]  /*13180*/  HMMA.16816.F32 R24, R196.reuse, R180, R24 ;  /* 0x000000b4c418723c */ /* 0x040ff00000001818 */
[-C--:B------:R-:W-:Y:S08]  /*13190*/  HMMA.16816.F32 R28, R196, R182.reuse, R28 ;  /* 0x000000b6c41c723c */ /* 0x080ff0000000181c */
[C---:B------:R-:W-:Y:S01]  /*131a0*/  HMMA.16816.F32 R32, R176.reuse, R182, R32 ;  /* 0x000000b6b020723c */ /* 0x040fe20000001820 */
[----:B------:R-:W4:Y:S01]  /*131b0*/  LDSM.16.M88.4 R180, [R2+0x8c00] ;  /* 0x008c000002b4783b */ /* 0x000f220000000200 */
[----:B------:R-:W-:Y:S06]  /*131c0*/  DEPBAR.LE SB0, 0x0 ;  /* 0x000080000000791a */ /* 0x000fec0000000000 */
[-C--:B--2---:R-:W-:Y:S01]  /*131d0*/  HMMA.16816.F32 R36, R176, R192.reuse, R36 ;  /* 0x000000c0b024723c */ /* 0x084fe20000001824 */
[----:B------:R-:W-:Y:S07]  /*131e0*/  BAR.SYNC.DEFER_BLOCKING 0x0 ;  /* 0x0000000000007b1d */ /* 0x000fee0000010000 */
[C---:B------:R-:W-:Y:S08]  /*131f0*/  HMMA.16816.F32 R40, R196.reuse, R192, R40 ;  /* 0x000000c0c428723c */ /* 0x040ff00000001828 */
[-C--:B------:R-:W-:Y:S08]  /*13200*/  HMMA.16816.F32 R44, R196, R194.reuse, R44 ;  /* 0x000000c2c42c723c */ /* 0x080ff0000000182c */
[C---:B------:R-:W-:Y:S08]  /*13210*/  HMMA.16816.F32 R48, R176.reuse, R194, R48 ;  /* 0x000000c2b030723c */ /* 0x040ff00000001830 */
[-C--:B---3--:R-:W-:Y:S08]  /*13220*/  HMMA.16816.F32 R52, R176, R172.reuse, R52 ;  /* 0x000000acb034723c */ /* 0x088ff00000001834 */
[C---:B------:R-:W-:Y:S08]  /*13230*/  HMMA.16816.F32 R56, R196.reuse, R172, R56 ;  /* 0x000000acc438723c */ /* 0x040ff00000001838 */
[-C--:B------:R-:W-:Y:S08]  /*13240*/  HMMA.16816.F32 R60, R196, R174.reuse, R60 ;  /* 0x000000aec43c723c */ /* 0x080ff0000000183c */
[----:B------:R-:W-:Y:S08]  /*13250*/  HMMA.16816.F32 R64, R176, R174, R64 ;  /* 0x000000aeb040723c */ /* 0x000ff00000001840 */
        /* <DEDUP_REMOVED lines=9> */
[C---:B------:R-:W-:Y:S04]  /*132f0*/  HMMA.16816.F32 R40, R204.reuse, R212, R40 ;  /* 0x000000d4cc28723c */ /* 0x040fe80000001828 */
[----:B------:R-:W-:Y:S04]  /*13300*/  LOP3.LUT R212, R222, 0x6, RZ, 0xc0, !PT ;  /* 0x00000006ded47812 */ /* 0x000fe800078ec0ff */
[-C--:B------:R-:W-:Y:S03]  /*13310*/  HMMA.16816.F32 R44, R204, R214.reuse, R44 ;  /* 0x000000d6cc2c723c */ /* 0x080fe6000000182c */
[----:B------:R-:W-:Y:S04]  /*13320*/  IMAD R0, R3, 0x40, R212 ;  /* 0x0000004003007824 */ /* 0x000fe800078e02d4 */
[C---:B------:R-:W-:Y:S01]  /*13330*/  VIADD R3, R0.reuse, 0x1 ;  /* 0x0000000100037836 */ /* 0x040fe20000000000 */
[C---:B------:R-:W-:Y:S01]  /*13340*/  IADD3 R213, PT, PT, R0.reuse, 0x8, RZ ;  /* 0x0000000800d57810 */ /* 0x040fe20007ffe0ff */
[C---:B------:R-:W-:Y:S04]  /*13350*/  HMMA.16816.F32 R48, R184.reuse, R214, R48 ;  /* 0x000000d6b830723c */ /* 0x040fe80000001830 */
[----:B------:R-:W-:Y:S01]  /*13360*/  I2FP.F32.U32 R215, R0 ;  /* 0x0000000000d77245 */ /* 0x000fe20000201000 */
[C---:B------:R-:W-:Y:S01]  /*13370*/  VIADD R214, R0.reuse, 0x9 ;  /* 0x0000000900d67836 */ /* 0x040fe20000000000 */
[----:B------:R-:W-:Y:S01]  /*13380*/  I2FP.F32.U32 R198, R3 ;  /* 0x0000000300c67245 */ /* 0x000fe20000201000 */
[C---:B------:R-:W-:Y:S01]  /*13390*/  VIADD R201, R0.reuse, 0x10 ;  /* 0x0000001000c97836 */ /* 0x040fe20000000000 */
[----:B------:R-:W-:Y:S01]  /*133a0*/  I2FP.F32.U32 R213, R213 ;  /* 0x000000d500d57245 */ /* 0x000fe20000201000 */
[-C--:B----4-:R-:W-:Y:S03]  /*133b0*/  HMMA.16816.F32 R52, R184, R180.reuse, R52 ;  /* 0x000000b4b834723c */ /* 0x090fe60000001834 */
[----:B------:R-:W-:Y:S01]  /*133c0*/  I2FP.F32.U32 R214, R214 ;  /* 0x000000d600d67245 */ /* 0x000fe20000201000 */
[C---:B------:R-:W-:Y:S01]  /*133d0*/  VIADD R3, R0.reuse, 0x11 ;  /* 0x0000001100037836 */ /* 0x040fe20000000000 */
[----:B------:R-:W-:Y:S01]  /*133e0*/  IADD3 R197, PT, PT, R0, 0x18, RZ ;  /* 0x0000001800c57810 */ /* 0x000fe20007ffe0ff */
[C---:B------:R-:W-:Y:S01]  /*133f0*/  FFMA.FTZ R4, R215.reuse, UR5, R4 ;  /* 0x00000005d7047c23 */ /* 0x040fe20008010004 */
[----:B------:R-:W-:Y:S01]  /*13400*/  I2FP.F32.U32 R201, R201 ;  /* 0x000000c900c97245 */ /* 0x000fe20000201000 */
[C---:B------:R-:W-:Y:S04]  /*13410*/  HMMA.16816.F32 R56, R204.reuse, R180, R56 ;  /* 0x000000b4cc38723c */ /* 0x040fe80000001838 */
[----:B------:R-:W-:Y:S01]  /*13420*/  I2FP.F32.U32 R194, R3 ;  /* 0x0000000300c27245 */ /* 0x000fe20000201000 */
[----:B------:R-:W-:Y:S01]  /*13430*/  FFMA.FTZ R5, R198, UR5, R5 ;  /* 0x00000005c6057c23 */ /* 0x000fe20008010005 */
[----:B------:R-:W-:Y:S01]  /*13440*/  I2FP.F32.U32 R197, R197 ;  /* 0x000000c500c57245 */ /* 0x000fe20000201000 */
[----:B------:R-:W-:Y:S01]  /*13450*/  FFMA.FTZ R6, R215, UR5, R6 ;  /* 0x00000005d7067c23 */ /* 0x000fe20008010006 */
[----:B------:R-:W-:Y:S01]  /*13460*/  IADD3 R203, PT, PT, R0, 0x28, RZ ;  /* 0x0000002800cb7810 */ /* 0x000fe20007ffe0ff */
[C---:B------:R-:W-:Y:S01]  /*13470*/  FFMA.FTZ R7, R198.reuse, UR5, R7 ;  /* 0x00000005c6077c23 */ /* 0x040fe20008010007 */
[----:B------:R-:W-:Y:S01]  /*13480*/  FMNMX3.FTZ R195, R169, R4, R5, !PT ;  /* 0x00000004a9c37276 */ /* 0x000fe20007810005 */
[----:B------:R-:W-:Y:S01]  /*13490*/  FFMA.FTZ R8, R215, UR5, R8 ;  /* 0x00000005d7087c23 */ /* 0x000fe20008010008 */
[----:B------:R-:W-:Y:S01]  /*134a0*/  I2FP.F32.U32 R203, R203 ;  /* 0x000000cb00cb7245 */ /* 0x000fe20000201000 */
[----:B------:R-:W-:Y:S01]  /*134b0*/  FFMA.FTZ R9, R198, UR5, R9 ;  /* 0x00000005c6097c23 */ /* 0x000fe20008010009 */
[----:B------:R-:W-:Y:S01]  /*134c0*/  FMNMX3.FTZ R211, R166, R6, R7, !PT ;  /* 0x00000006a6d37276 */ /* 0x000fe20007810007 */
[-C--:B------:R-:W-:Y:S03]  /*134d0*/  HMMA.16816.F32 R60, R204, R182.reuse, R60 ;  /* 0x000000b6cc3c723c */ /* 0x080fe6000000183c */
[----:B------:R-:W-:Y:S01]  /*134e0*/  FMNMX3.FTZ R209, R167, R8, R9, !PT ;  /* 0x00000008a7d17276 */ /* 0x000fe20007810009 */
[----:B------:R-:W-:Y:S02]  /*134f0*/  VIADD R202, R0, 0x19 ;  /* 0x0000001900ca7836 */ /* 0x000fe40000000000 */
[C---:B------:R-:W-:Y:S01]  /*13500*/  FFMA.FTZ R16, R213.reuse, UR5, R16 ;  /* 0x00000005d5107c23 */ /* 0x040fe20008010010 */
[C---:B------:R-:W-:Y:S01]  /*13510*/  FFMA.FTZ R17, R214.reuse, UR5, R17 ;  /* 0x00000005d6117c23 */ /* 0x040fe20008010011 */
[C---:B------:R-:W-:Y:S01]  /*13520*/  FFMA.FTZ R18, R213.reuse, UR5, R18 ;  /* 0x00000005d5127c23 */ /* 0x040fe20008010012 */
[C---:B------:R-:W-:Y:S01]  /*13530*/  FFMA.FTZ R19, R214.reuse, UR5, R19 ;  /* 0x00000005d6137c23 */ /* 0x040fe20008010013 */
[----:B------:R-:W-:Y:S01]  /*13540*/  I2FP.F32.U32 R202, R202 ;  /* 0x000000ca00ca7245 */ /* 0x000fe20000201000 */
[----:B------:R-:W-:Y:S01]  /*13550*/  FFMA.FTZ R12, R213, UR5, R12 ;  /* 0x00000005d50c7c23 */ /* 0x000fe2000801000c */
[----:B------:R-:W-:Y:S01]  /*13560*/  FMNMX3.FTZ R195, R195, R16, R17, !PT ;  /* 0x00000010c3c37276 */ /* 0x000fe20007810011 */
[----:B------:R-:W-:Y:S01]  /*13570*/  FFMA.FTZ R13, R214, UR5, R13 ;  /* 0x00000005d60d7c23 */ /* 0x000fe2000801000d */
[----:B------:R-:W-:Y:S01]  /*13580*/  FMNMX3.FTZ R211, R211, R18, R19, !PT ;  /* 0x00000012d3d37276 */ /* 0x000fe20007810013 */
[C---:B------:R-:W-:Y:S02]  /*13590*/  VIADD R3, R0.reuse, 0x21 ;  /* 0x0000002100037836 */ /* 0x040fe40000000000 */
[----:B------:R-:W-:Y:S01]  /*135a0*/  FFMA.FTZ R20, R201, UR5, R20 ;  /* 0x00000005c9147c23 */ /* 0x000fe20008010014 */
[----:B------:R-:W-:Y:S01]  /*135b0*/  VIADD R199, R0, 0x20 ;  /* 0x0000002000c77836 */ /* 0x000fe20000000000 */
[----:B------:R-:W-:Y:S01]  /*135c0*/  FMNMX3.FTZ R209, R209, R12, R13, !PT ;  /* 0x0000000cd1d17276 */ /* 0x000fe2000781000d */
[C---:B------:R-:W-:Y:S01]  /*135d0*/  FFMA.FTZ R21, R194.reuse, UR5, R21 ;  /* 0x00000005c2157c23 */ /* 0x040fe20008010015 */
[----:B------:R-:W-:Y:S01]  /*135e0*/  I2FP.F32.U32 R210, R3 ;  /* 0x0000000300d27245 */ /* 0x000fe20000201000 */
[----:B------:R-:W-:Y:S01]  /*135f0*/  FFMA.FTZ R22, R201, UR5, R22 ;  /* 0x00000005c9167c23 */ /* 0x000fe20008010016 */
[----:B------:R-:W-:Y:S01]  /*13600*/  I2FP.F32.U32 R199, R199 ;  /* 0x000000c700c77245 */ /* 0x000fe20000201000 */
[C---:B------:R-:W-:Y:S01]  /*13610*/  FFMA.FTZ R23, R194.reuse, UR5, R23 ;  /* 0x00000005c2177c23 */ /* 0x040fe20008010017 */
[----:B------:R-:W-:Y:S01]  /*13620*/  FMNMX3.FTZ R195, R195, R20, R21, !PT ;  /* 0x00000014c3c37276 */ /* 0x000fe20007810015 */
[----:B------:R-:W-:Y:S01]  /*13630*/  FFMA.FTZ R24, R201, UR5, R24 ;  /* 0x00000005c9187c23 */ /* 0x000fe20008010018 */
[----:B------:R-:W-:Y:S01]  /*13640*/  FFMA.FTZ R25, R194, UR5, R25 ;  /* 0x00000005c2197c23 */ /* 0x000fe20008010019 */
[----:B------:R-:W-:Y:S04]  /*13650*/  HMMA.16816.F32 R64, R184, R182, R64 ;  /* 0x000000b6b840723c */ /* 0x000fe80000001840 */
[----:B------:R-:W-:Y:S01]  /*13660*/  FMNMX3.FTZ R209, R209, R24, R25, !PT ;  /* 0x00000018d1d17276 */ /* 0x000fe20007810019 */
[C---:B------:R-:W-:Y:S01]  /*13670*/  VIADD R206, R0.reuse, 0x29 ;  /* 0x0000002900ce7836 */ /* 0x040fe20000000000 */
[----:B------:R-:W-:Y:S01]  /*13680*/  FMNMX3.FTZ R211, R211, R22, R23, !PT ;  /* 0x00000016d3d37276 */ /* 0x000fe20007810017 */
[----:B------:R-:W-:Y:S02]  /*13690*/  VIADD R3, R0, 0x31 ;  /* 0x0000003100037836 */ /* 0x000fe40000000000 */
[C---:B------:R-:W-:Y:S01]  /*136a0*/  FFMA.FTZ R32, R197.reuse, UR5, R32 ;  /* 0x00000005c5207c23 */ /* 0x040fe20008010020 */
[C---:B------:R-:W-:Y:S01]  /*136b0*/  FFMA.FTZ R33, R202.reuse, UR5, R33 ;  /* 0x00000005ca217c23 */ /* 0x040fe20008010021 */
[----:B------:R-:W-:Y:S01]  /*136c0*/  I2FP.F32.U32 R206, R206 ;  /* 0x000000ce00ce7245 */ /* 0x000fe20000201000 */
[C---:B------:R-:W-:Y:S01]  /*136d0*/  FFMA.FTZ R34, R197.reuse, UR5, R34 ;  /* 0x00000005c5227c23 */ /* 0x040fe20008010022 */
[----:B------:R-:W-:Y:S01]  /*136e0*/  I2FP.F32.U32 R205, R3 ;  /* 0x0000000300cd7245 */ /* 0x000fe20000201000 */
[----:B------:R-:W-:Y:S01]  /*136f0*/  FFMA.FTZ R35, R202, UR5, R35 ;  /* 0x00000005ca237c23 */ /* 0x000fe20008010023 */
[----:B------:R-:W-:Y:S01]  /*13700*/  IADD3 R3, PT, PT, R0, 0x38, RZ ;  /* 0x0000003800037810 */ /* 0x000fe20007ffe0ff */
[----:B------:R-:W-:Y:S01]  /*13710*/  FFMA.FTZ R28, R197, UR5, R28 ;  /* 0x00000005c51c7c23 */ /* 0x000fe2000801001c */
[----:B------:R-:W-:Y:S01]  /*13720*/  FMNMX3.FTZ R195, R195, R32, R33, !PT ;  /* 0x00000020c3c37276 */ /* 0x000fe20007810021 */
[----:B------:R-:W-:Y:S01]  /*13730*/  FFMA.FTZ R29, R202, UR5, R29 ;  /* 0x00000005ca1d7c23 */ /* 0x000fe2000801001d */
[----:B------:R-:W-:Y:S01]  /*13740*/  FMNMX3.FTZ R211, R211, R34, R35, !PT ;  /* 0x00000022d3d37276 */ /* 0x000fe20007810023 */
[----:B------:R-:W-:Y:S01]  /*13750*/  VIADD R207, R0, 0x30 ;  /* 0x0000003000cf7836 */ /* 0x000fe20000000000 */
[----:B------:R-:W-:Y:S01]  /*13760*/  I2FP.F32.U32 R3, R3 ;  /* 0x0000000300037245 */ /* 0x000fe20000201000 */
[----:B------:R-:W-:Y:S01]  /*13770*/  FFMA.FTZ R36, R199, UR5, R36 ;  /* 0x00000005c7247c23 */ /* 0x000fe20008010024 */
[----:B------:R-:W-:Y:S01]  /*13780*/  FMNMX3.FTZ R209, R209, R28, R29, !PT ;  /* 0x0000001cd1d17276 */ /* 0x000fe2000781001d */
[C---:B------:R-:W-:Y:S01]  /*13790*/  FFMA.FTZ R37, R210.reuse, UR5, R37 ;  /* 0x00000005d2257c23 */ /* 0x040fe20008010025 */
[----:B------:R-:W-:Y:S01]  /*137a0*/  I2FP.F32.U32 R207, R207 ;  /* 0x000000cf00cf7245 */ /* 0x000fe20000201000 */
[C---:B------:R-:W-:Y:S01]  /*137b0*/  FFMA.FTZ R38, R199.reuse, UR5, R38 ;  /* 0x00000005c7267c23 */ /* 0x040fe20008010026 */
[C---:B------:R-:W-:Y:S01]  /*137c0*/  FFMA.FTZ R39, R210.reuse, UR5, R39 ;  /* 0x00000005d2277c23 */ /* 0x040fe20008010027 */
[----:B------:R-:W-:Y:S01]  /*137d0*/  FFMA.FTZ R40, R199, UR5, R40 ;  /* 0x00000005c7287c23 */ /* 0x000fe20008010028 */
[----:B------:R-:W-:Y:S01]  /*137e0*/  FMNMX3.FTZ R195, R195, R36, R37, !PT ;  /* 0x00000024c3c37276 */ /* 0x000fe20007810025 */
[----:B------:R-:W-:Y:S01]  /*137f0*/  FFMA.FTZ R41, R210, UR5, R41 ;  /* 0x00000005d2297c23 */ /* 0x000fe20008010029 */
[----:B------:R-:W-:Y:S01]  /*13800*/  VIADD R0, R0, 0x39 ;  /* 0x0000003900007836 */ /* 0x000fe20000000000 */
[----:B------:R-:W-:Y:S01]  /*13810*/  FMNMX3.FTZ R211, R211, R38, R39, !PT ;  /* 0x00000026d3d37276 */ /* 0x000fe20007810027 */
[----:B------:R-:W-:Y:S01]  /*13820*/  FFMA.FTZ R48, R203, UR5, R48 ;  /* 0x00000005cb307c23 */ /* 0x000fe20008010030 */
[C---:B------:R-:W-:Y:S01]  /*13830*/  FFMA.FTZ R49, R206.reuse, UR5, R49 ;  /* 0x00000005ce317c23 */ /* 0x040fe20008010031 */
[----:B------:R-:W-:Y:S01]  /*13840*/  FMNMX3.FTZ R209, R209, R40, R41, !PT ;  /* 0x00000028d1d17276 */ /* 0x000fe20007810029 */
[----:B------:R-:W-:Y:S01]  /*13850*/  FFMA.FTZ R50, R203, UR5, R50 ;  /* 0x00000005cb327c23 */ /* 0x000fe20008010032 */
[----:B------:R-:W-:Y:S01]  /*13860*/  I2FP.F32.U32 R0, R0 ;  /* 0x0000000000007245 */ /* 0x000fe20000201000 */
[C---:B------:R-:W-:Y:S01]  /*13870*/  FFMA.FTZ R51, R206.reuse, UR5, R51 ;  /* 0x00000005ce337c23 */ /* 0x040fe20008010033 */
[----:B------:R-:W-:Y:S01]  /*13880*/  FMNMX3.FTZ R195, R195, R48, R49, !PT ;  /* 0x00000030c3c37276 */ /* 0x000fe20007810031 */
[----:B------:R-:W-:Y:S01]  /*13890*/  FFMA.FTZ R44, R203, UR5, R44 ;  /* 0x00000005cb2c7c23 */ /* 0x000fe2000801002c */
[----:B------:R-:W-:Y:S01]  /*138a0*/  FFMA.FTZ R45, R206, UR5, R45 ;  /* 0x00000005ce2d7c23 */ /* 0x000fe2000801002d */
[----:B------:R-:W-:Y:S01]  /*138b0*/  FFMA.FTZ R52, R207, UR5, R52 ;  /* 0x00000005cf347c23 */ /* 0x000fe20008010034 */
[----:B------:R-:W-:Y:S01]  /*138c0*/  FMNMX3.FTZ R211, R211, R50, R51, !PT ;  /* 0x00000032d3d37276 */ /* 0x000fe20007810033 */
        /* <DEDUP_REMOVED lines=9> */
[C---:B------:R-:W-:Y:S01]  /*13960*/  FFMA.FTZ R65, R0.reuse, UR5, R65 ;  /* 0x0000000500417c23 */ /* 0x040fe20008010041 */
[----:B------:R-:W-:Y:S01]  /*13970*/  FFMA.FTZ R66, R3, UR5, R66 ;  /* 0x0000000503427c23 */ /* 0x000fe20008010042 */
[----:B------:R-:W-:Y:S01]  /*13980*/  FMNMX3.FTZ R209, R209, R56, R57, !PT ;  /* 0x00000038d1d17276 */ /* 0x000fe20007810039 */
[C---:B------:R-:W-:Y:S01]  /*13990*/  FFMA.FTZ R67, R0.reuse, UR5, R67 ;  /* 0x0000000500437c23 */ /* 0x040fe20008010043 */
[----:B------:R-:W-:Y:S01]  /*139a0*/  FFMA.FTZ R60, R3, UR5, R60 ;  /* 0x00000005033c7c23 */ /* 0x000fe2000801003c */
[----:B------:R-:W-:Y:S01]  /*139b0*/  FMNMX3.FTZ R195, R195, R64, R65, !PT ;  /* 0x00000040c3c37276 */ /* 0x000fe20007810041 */
[----:B------:R-:W-:Y:S02]  /*139c0*/  FFMA.FTZ R61, R0, UR5, R61 ;  /* 0x00000005003d7c23 */ /* 0x000fe4000801003d */
[----:B------:R-:W-:Y:S03]  /*139d0*/  FMNMX3.FTZ R211, R211, R66, R67, !PT ;  /* 0x00000042d3d37276 */ /* 0x000fe60007810043 */
[----:B------:R-:W-:Y:S01]  /*139e0*/  FMNMX3.FTZ R209, R209, R60, R61, !PT ;  /* 0x0000003cd1d17276 */ /* 0x000fe2000781003d */
[----:B------:R-:W-:Y:S06]  /*139f0*/  BRA.U.ANY UP0, `(.L_x_578) ;  /* 0xffffffe900607547 */ /* 0x000fec000b93ffff */
.L_x_577:
[----:B------:R-:W-:Y:S01]  /*13a00*/  SHFL.BFLY PT, R168, R195, 0x2, 0x1f ;  /* 0x0c401f00c3a87f89 */ /* 0x000fe200000e0000 */
[----:B------:R-:W-:Y:S01]  /*13a10*/  FFMA.FTZ R10, R215, UR5, R10 ;  /* 0x00000005d70a7c23 */ /* 0x000fe2000801000a */
[----:B------:R-:W-:Y:S01]  /*13a20*/  FFMA.FTZ R11, R198, UR5, R11 ;  /* 0x00000005c60b7c23 */ /* 0x000fe2000801000b */
[----:B------:R-:W-:Y:S05]  /*13a30*/  FFMA.FTZ R62, R3, UR5, R62 ;  /* 0x00000005033e7c23 */ /* 0x000fea000801003e */
[----:B------:R-:W-:Y:S01]  /*13a40*/  SHFL.BFLY PT, R164, R211, 0x2, 0x1f ;  /* 0x0c401f00d3a47f89 */ /* 0x000fe200000e0000 */
[----:B------:R-:W-:Y:S01]  /*13a50*/  FFMA.FTZ R14, R213, UR5, R14 ;  /* 0x00000005d50e7c23 */ /* 0x000fe2000801000e */
[----:B------:R-:W-:Y:S01]  /*13a60*/  FFMA.FTZ R15, R214, UR5, R15 ;  /* 0x00000005d60f7c23 */ /* 0x000fe2000801000f */
[----:B------:R-:W-:Y:S05]  /*13a70*/  FFMA.FTZ R63, R0, UR5, R63 ;  /* 0x00000005003f7c23 */ /* 0x000fea000801003f */
[----:B------:R-:W2:Y:S01]  /*13a80*/  SHFL.BFLY PT, R2, R209, 0x2, 0x1f ;  /* 0x0c401f00d1027f89 */ /* 0x000ea200000e0000 */
[----:B------:R-:W-:Y:S01]  /*13a90*/  FFMA.FTZ R26, R201, UR5, R26 ;  /* 0x00000005c91a7c23 */ /* 0x000fe2000801001a */
        /* <DEDUP_REMOVED lines=9> */
[----:B------:R-:W-:Y:S01]  /*13b30*/  USHF.L.U32 UR9, UR12, 0x1, URZ ;  /* 0x000000010c097899 */ /* 0x000fe200080006ff */
[C---:B-1----:R-:W-:Y:S01]  /*13b40*/  VIADD R176, R251.reuse, 0x32370b8f ;  /* 0x32370b8ffbb07836 */ /* 0x042fe20000000000 */
[----:B------:R-:W-:Y:S01]  /*13b50*/  IADD3 R178, PT, PT, R251, 0x76cf5d0a, RZ ;  /* 0x76cf5d0afbb27810 */ /* 0x000fe20007ffe0ff */
[----:B------:R-:W-:Y:S02]  /*13b60*/  UISETP.NE.AND UP0, UPT, UR12, URZ, UPT ;  /* 0x000000ff0c00728c */ /* 0x000fe4000bf05270 */
[----:B------:R-:W-:Y:S01]  /*13b70*/  UIADD3 UR12, UPT, UPT, UR12, -0x1, URZ ;  /* 0xffffffff0c0c7890 */ /* 0x000fe2000fffe0ff */
[----:B------:R-:W-:Y:S01]  /*13b80*/  LOP3.LUT R208, R249, UR9, R251, 0x96, !PT ;  /* 0x00000009f9d07c12 */ /* 0x000fe2000f8e96fb */
[----:B------:R-:W-:Y:S01]  /*13b90*/  UIADD3 UR9, UPT, UPT, UR9, 0x1, URZ ;  /* 0x0000000109097890 */ /* 0x000fe2000fffe0ff */
[----:B--2---:R-:W-:Y:S03]  /*13ba0*/  FMNMX.FTZ R173, R209, R2, !PT ;  /* 0x00000002d1ad7209 */ /* 0x004fe60007810000 */
[----:B------:R-:W-:Y:S01]  /*13bb0*/  IMAD.WIDE.U32 R208, R208, -0x326172a9, RZ ;  /* 0xcd9e8d57d0d07825 */ /* 0x000fe200078e00ff */
[----:B------:R-:W-:Y:S02]  /*13bc0*/  FMNMX.FTZ R177, R195, R168, !PT ;  /* 0x000000a8c3b17209 */ /* 0x000fe40007810000 */
[----:B------:R-:W-:Y:S01]  /*13bd0*/  FMNMX.FTZ R175, R211, R164, !PT ;  /* 0x000000a4d3af7209 */ /* 0x000fe20007810000 */
[----:B------:R-:W1:Y:S01]  /*13be0*/  SHFL.BFLY PT, R2, R173, 0x1, 0x1f ;  /* 0x0c201f00ad027f89 */ /* 0x000e6200000e0000 */
[C---:B------:R-:W-:Y:S02]  /*13bf0*/  LOP3.LUT R172, R208.reuse, R229, RZ, 0x3c, !PT ;  /* 0x000000e5d0ac7212 */ /* 0x040fe400078e3cff */
[C---:B------:R-:W-:Y:S05]  /*13c00*/  LOP3.LUT R210, R209.reuse, R230, RZ, 0x3c, !PT ;  /* 0x000000e6d1d27212 */ /* 0x040fea00078e3cff */
[----:B------:R-:W2:Y:S01]  /*13c10*/  SHFL.BFLY PT, R164, R177, 0x1, 0x1f ;  /* 0x0c201f00b1a47f89 */ /* 0x000ea200000e0000 */
[----:B------:R-:W-:Y:S02]  /*13c20*/  LOP3.LUT R174, R209, R228, RZ, 0x3c, !PT ;  /* 0x000000e4d1ae7212 */ /* 0x000fe400078e3cff */
[----:B------:R-:W-:Y:S05]  /*13c30*/  LOP3.LUT R208, R208, R227, RZ, 0x3c, !PT ;  /* 0x000000e3d0d07212 */ /* 0x000fea00078e3cff */
[----:B------:R-:W3:Y:S01]  /*13c40*/  SHFL.BFLY PT, R168, R175, 0x1, 0x1f ;  /* 0x0c201f00afa87f89 */ /* 0x000ee200000e0000 */
[----:B------:R-:W-:Y:S04]  /*13c50*/  IMAD.WIDE.U32 R210, R210, -0x2daee0ad, RZ ;  /* 0xd2511f53d2d27825 */ /* 0x000fe800078e00ff */
[----:B------:R-:W-:Y:S01]  /*13c60*/  IMAD.WIDE.U32 R208, R208, -0x2daee0ad, RZ ;  /* 0xd2511f53d0d07825 */ /* 0x000fe200078e00ff */
[----:B-1----:R-:W-:Y:S03]  /*13c70*/  FMNMX.FTZ R2, R173, R2, !PT ;  /* 0x00000002ad027209 */ /* 0x002fe60007810000 */
[----:B------:R-:W-:Y:S01]  /*13c80*/  IMAD.WIDE.U32 R172, R172, -0x2daee0ad, RZ ;  /* 0xd2511f53acac7825 */ /* 0x000fe200078e00ff */
[----:B--2---:R-:W-:Y:S03]  /*13c90*/  FMNMX.FTZ R164, R177, R164, !PT ;  /* 0x000000a4b1a47209 */ /* 0x004fe60007810000 */
[----:B------:R-:W-:Y:S01]  /*13ca0*/  FMUL.FTZ R213, R2, UR4 ;  /* 0x0000000402d57c20 */ /* 0x000fe20008410000 */
[----:B------:R-:W-:Y:S02]  /*13cb0*/  LOP3.LUT R210, R176, R210, R173, 0x96, !PT ;  /* 0x000000d2b0d27212 */ /* 0x000fe400078e96ad */
[----:B---3--:R-:W-:Y:S01]  /*13cc0*/  FMNMX.FTZ R3, R175, R168, !PT ;  /* 0x000000a8af037209 */ /* 0x008fe20007810000 */
[C---:B------:R-:W-:Y:S01]  /*13cd0*/  FADD.FTZ R0, -R164.reuse, R169 ;  /* 0x000000a9a4007221 */ /* 0x040fe20000010100 */
[----:B------:R-:W-:Y:S01]  /*13ce0*/  FMNMX3.FTZ R168, R165, R10, R11, !PT ;  /* 0x0000000aa5a87276 */ /* 0x000fe2000781000b */
[C---:B------:R-:W-:Y:S01]  /*13cf0*/  FMUL.FTZ R215, R164.reuse, UR4 ;  /* 0x00000004a4d77c20 */ /* 0x040fe20008410000 */
[----:B------:R-:W-:Y:S01]  /*13d00*/  FSETP.NEU.FTZ.AND P1, PT, R164, -INF , PT ;  /* 0xff800000a400780b */ /* 0x000fe20003f3d000 */
[----:B------:R-:W-:Y:S01]  /*13d10*/  IMAD.WIDE.U32 R174, R174, -0x2daee0ad, RZ ;  /* 0xd2511f53aeae7825 */ /* 0x000fe200078e00ff */
[----:B------:R-:W-:Y:S03]  /*13d20*/  FMNMX3.FTZ R169, R168, R14, R15, !PT ;  /* 0x0000000ea8a97276 */ /* 0x000fe6000781000f */
[----:B------:R-:W-:Y:S01]  /*13d30*/  FMUL.FTZ R168, R0, UR4 ;  /* 0x0000000400a87c20 */ /* 0x000fe20008410000 */
[----:B------:R-:W-:Y:S01]  /*13d40*/  FADD.FTZ R0, -R3, R166 ;  /* 0x000000a603007221 */ /* 0x000fe20000010100 */
[----:B------:R-:W-:Y:S01]  /*13d50*/  FMNMX3.FTZ R169, R169, R26, R27, !PT ;  /* 0x0000001aa9a97276 */ /* 0x000fe2000781001b */
[----:B------:R-:W-:Y:S01]  /*13d60*/  FMUL.FTZ R214, R3, UR4 ;  /* 0x0000000403d67c20 */ /* 0x000fe20008410000 */
[----:B------:R-:W-:Y:S01]  /*13d70*/  FSEL R215, R215, RZ, P1 ;  /* 0x000000ffd7d77208 */ /* 0x000fe20000800000 */
[----:B------:R-:W-:Y:S01]  /*13d80*/  FMUL.FTZ R170, R0, UR4 ;  /* 0x0000000400aa7c20 */ /* 0x000fe20008410000 */
[----:B------:R-:W-:Y:S01]  /*13d90*/  FMNMX3.FTZ R166, R169, R30, R31, !PT ;  /* 0x0000001ea9a67276 */ /* 0x000fe2000781001f */
[----:B------:R-:W-:Y:S01]  /*13da0*/  FADD.FTZ R169, -R2, R167 ;  /* 0x000000a702a97221 */ /* 0x000fe20000010100 */
[----:B------:R-:W-:Y:S01]  /*13db0*/  LOP3.LUT R206, R176, R174, R209, 0x96, !PT ;  /* 0x000000aeb0ce7212 */ /* 0x000fe200078e96d1 */
[----:B------:R1:W2:Y:S01]  /*13dc0*/  MUFU.EX2 R167, R170 ;  /* 0x000000aa00a77308 */ /* 0x0002a20000000800 */
[----:B------:R-:W-:Y:S01]  /*13dd0*/  FMNMX3.FTZ R0, R166, R42, R43, !PT ;  /* 0x0000002aa6007276 */ /* 0x000fe2000781002b */
[----:B------:R-:W-:Y:S01]  /*13de0*/  FMUL.FTZ R166, R169, UR4 ;  /* 0x00000004a9a67c20 */ /* 0x000fe20008410000 */
[----:B------:R-:W-:Y:S01]  /*13df0*/  FFMA.FTZ R191, R16, UR4, -R215 ;  /* 0x0000000410bf7c23 */ /* 0x000fe200080108d7 */
[----:B------:R-:W-:Y:S01]  /*13e00*/  LOP3.LUT R16, R242, R178, R175, 0x96, !PT ;  /* 0x000000b2f2107212 */ /* 0x000fe200078e96af */
[----:B------:R-:W-:Y:S01]  /*13e10*/  FFMA.FTZ R184, R17, UR4, -R215 ;  /* 0x0000000411b87c23 */ /* 0x000fe200080108d7 */
[----:B------:R-:W-:Y:S01]  /*13e20*/  FMNMX3.FTZ R0, R0, R46, R47, !PT ;  /* 0x0000002e00007276 */ /* 0x000fe2000781002f */
[----:B------:R-:W-:Y:S01]  /*13e30*/  VIADD R17, R250, 0x78dde6e4 ;  /* 0x78dde6e4fa117836 */ /* 0x000fe20000000000 */
[----:B------:R-:W-:Y:S01]  /*13e40*/  FSETP.NEU.FTZ.AND P1, PT, R3, -INF , PT ;  /* 0xff8000000300780b */ /* 0x000fe20003f3d000 */
[----:B------:R-:W-:Y:S01]  /*13e50*/  IMAD.WIDE.U32 R206, R206, -0x326172a9, RZ ;  /* 0xcd9e8d57cece7825 */ /* 0x000fe200078e00ff */
[----:B------:R-:W-:Y:S01]  /*13e60*/  FMNMX3.FTZ R0, R0, R58, R59, !PT ;  /* 0x0000003a00007276 */ /* 0x000fe2000781003b */
[----:B------:R-:W-:Y:S01]  /*13e70*/  MUFU.EX2 R191, R191 ;  /* 0x000000bf00bf7308 */ /* 0x000fe20000000800 */
[----:B------:R-:W-:Y:S01]  /*13e80*/  FSEL R214, R214, RZ, P1 ;  /* 0x000000ffd6d67208 */ /* 0x000fe20000800000 */
[----:B------:R-:W-:Y:S01]  /*13e90*/  IMAD.WIDE.U32 R202, R16, -0x326172a9, RZ ;  /* 0xcd9e8d5710ca7825 */ /* 0x000fe200078e00ff */
[----:B------:R-:W-:Y:S02]  /*13ea0*/  FMNMX3.FTZ R169, R0, R62, R63, !PT ;  /* 0x0000003e00a97276 */ /* 0x000fe4000781003f */
[----:B------:R-:W-:Y:S01]  /*13eb0*/  IADD3 R176, PT, PT, R250, -0x255992d5, RZ ;  /* 0xdaa66d2bfab07810 */ /* 0x000fe20007ffe0ff */
[--C-:B------:R-:W-:Y:S01]  /*13ec0*/  FFMA.FTZ R190, R18, UR4, -R214.reuse ;  /* 0x0000000412be7c23 */ /* 0x100fe200080108d6 */
[----:B-1----:R-:W-:Y:S01]  /*13ed0*/  LOP3.LUT R170, R246, R178, R211, 0x96, !PT ;  /* 0x000000b2f6aa7212 */ /* 0x002fe200078e96d3 */
[----:B------:R-:W1:Y:S01]  /*13ee0*/  SHFL.BFLY PT, R0, R169, 0x2, 0x1f ;  /* 0x0c401f00a9007f89 */ /* 0x000e6200000e0000 */
[----:B------:R-:W-:Y:S01]  /*13ef0*/  IMAD.WIDE.U32 R210, R210, -0x326172a9, RZ ;  /* 0xcd9e8d57d2d27825 */ /* 0x000fe200078e00ff */
[----:B------:R-:W-:Y:S01]  /*13f00*/  LOP3.LUT R202, R17, R202, R207, 0x96, !PT ;  /* 0x000000ca11ca7212 */ /* 0x000fe200078e96cf */
[----:B------:R-:W-:Y:S02]  /*13f10*/  MUFU.EX2 R184, R184 ;  /* 0x000000b800b87308 */ /* 0x000fe40000000800 */
[--C-:B------:R-:W-:Y:S01]  /*13f20*/  FFMA.FTZ R201, R7, UR4, -R214.reuse ;  /* 0x0000000407c97c23 */ /* 0x100fe200080108d6 */
[----:B------:R-:W-:Y:S04]  /*13f30*/  IMAD.WIDE.U32 R204, R170, -0x326172a9, RZ ;  /* 0xcd9e8d57aacc7825 */ /* 0x000fe800078e00ff */
[--C-:B------:R-:W-:Y:S01]  /*13f40*/  FFMA.FTZ R185, R19, UR4, -R214.reuse ;  /* 0x0000000413b97c23 */ /* 0x100fe200080108d6 */
[----:B------:R-:W3:Y:S01]  /*13f50*/  LDC R7, c[0x0][0x4f8] ;  /* 0x00013e00ff077b82 */ /* 0x000ee20000000800 */
[----:B------:R-:W-:Y:S01]  /*13f60*/  LOP3.LUT R16, R236, R176, R203, 0x96, !PT ;  /* 0x000000b0ec107212 */ /* 0x000fe200078e96cb */
[----:B------:R-:W-:Y:S01]  /*13f70*/  FFMA.FTZ R197, R4, UR4, -R215 ;  /* 0x0000000404c57c23 */ /* 0x000fe200080108d7 */
[----:B------:R-:W-:Y:S01]  /*13f80*/  LOP3.LUT R204, R17, R204, R211, 0x96, !PT ;  /* 0x000000cc11cc7212 */ /* 0x000fe200078e96d3 */
[----:B------:R-:W-:Y:S01]  /*13f90*/  IMAD.WIDE.U32 R202, R202, -0x2daee0ad, RZ ;  /* 0xd2511f53caca7825 */ /* 0x000fe200078e00ff */
[----:B------:R-:W-:Y:S01]  /*13fa0*/  LOP3.LUT R18, R244, R176, R205, 0x96, !PT ;  /* 0x000000b0f4127212 */ /* 0x000fe200078e96cd */
[----:B------:R-:W-:Y:S01]  /*13fb0*/  MUFU.EX2 R190, R190 ;  /* 0x000000be00be7308 */ /* 0x000fe20000000800 */
[----:B------:R-:W-:Y:S01]  /*13fc0*/  IADD3 R170, PT, PT, R251, -0x56f99767, RZ ;  /* 0xa9066899fbaa7810 */ /* 0x000fe20007ffe0ff */
[----:B------:R-:W-:Y:S01]  /*13fd0*/  IMAD.WIDE.U32 R204, R204, -0x2daee0ad, RZ ;  /* 0xd2511f53cccc7825 */ /* 0x000fe200078e00ff */
[----:B------:R-:W-:Y:S03]  /*13fe0*/  FSETP.NEU.FTZ.AND P1, PT, R2, -INF , PT ;  /* 0xff8000000200780b */ /* 0x000fe60003f3d000 */
[----:B------:R-:W-:Y:S01]  /*13ff0*/  FFMA.FTZ R194, R6, UR4, -R214 ;  /* 0x0000000406c27c23 */ /* 0x000fe200080108d6 */
[----:B------:R-:W-:Y:S01]  /*14000*/  IMAD.WIDE.U32 R18, R18, -0x2daee0ad, RZ ;  /* 0xd2511f5312127825 */ /* 0x000fe200078e00ff */
[----:B------:R-:W-:Y:S02]  /*14010*/  FSEL R213, R213, RZ, P1 ;  /* 0x000000ffd5d57208 */ /* 0x000fe40000800000 */
[----:B------:R-:W4:Y:S01]  /*14020*/  MUFU.EX2 R185, R185 ;  /* 0x000000b900b97308 */ /* 0x000f220000000800 */
[----:B------:R-:W-:Y:S01]  /*14030*/  FFMA.FTZ R196, R5, UR4, -R215 ;  /* 0x0000000405c47c23 */ /* 0x000fe200080108d7 */
[----:B------:R-:W-:Y:S01]  /*14040*/  VIADD R176, R251, 0xed9eba14 ;  /* 0xed9eba14fbb07836 */ /* 0x000fe20000000000 */
[----:B-1----:R-:W-:Y:S01]  /*14050*/  FMNMX.FTZ R17, R169, R0, !PT ;  /* 0x00000000a9117209 */ /* 0x002fe20007810000 */
[----:B------:R-:W-:Y:S01]  /*14060*/  IMAD.WIDE.U32 R174, R16, -0x2daee0ad, RZ ;  /* 0xd2511f5310ae7825 */ /* 0x000fe200078e00ff */
[----:B------:R-:W-:Y:S02]  /*14070*/  LOP3.LUT R4, R170, R18, R205, 0x96, !PT ;  /* 0x00000012aa047212 */ /* 0x000fe400078e96cd */
[C---:B------:R-:W-:Y:S01]  /*14080*/  LOP3.LUT R16, R176.reuse, R172, R19, 0x96, !PT ;  /* 0x000000acb0107212 */ /* 0x040fe200078e9613 */
[----:B------:R-:W1:Y:S01]  /*14090*/  SHFL.BFLY PT, R0, R17, 0x1, 0x1f ;  /* 0x0c201f0011007f89 */ /* 0x000e6200000e0000 */
[----:B------:R-:W-:Y:S01]  /*140a0*/  LOP3.LUT R208, R176, R208, R175, 0x96, !PT ;  /* 0x000000d0b0d07212 */ /* 0x000fe200078e96af */
[----:B------:R-:W-:Y:S01]  /*140b0*/  IMAD.WIDE.U32 R18, R4, -0x326172a9, RZ ;  /* 0xcd9e8d5704127825 */ /* 0x000fe200078e00ff */
[----:B------:R-:W-:Y:S01]  /*140c0*/  LOP3.LUT R4, R170, R174, R203, 0x96, !PT ;  /* 0x000000aeaa047212 */ /* 0x000fe200078e96cb */
[----:B------:R-:W-:Y:S01]  /*140d0*/  MUFU.EX2 R194, R194 ;  /* 0x000000c200c27308 */ /* 0x000fe20000000800 */
[----:B------:R-:W-:Y:S01]  /*140e0*/  IADD3 R169, PT, PT, R250, -0x4ab325aa, RZ ;  /* 0xb54cda56faa97810 */ /* 0x000fe20007ffe0ff */
[----:B------:R-:W-:Y:S01]  /*140f0*/  IMAD.WIDE.U32 R178, R16, -0x326172a9, RZ ;  /* 0xcd9e8d5710b27825 */ /* 0x000fe200078e00ff */
[C---:B------:R-:W-:Y:S02]  /*14100*/  PRMT R170, R18.reuse, 0x7773, RZ ;  /* 0x0000777312aa7816 */ /* 0x040fe400000000ff */
[----:B------:R-:W-:Y:S01]  /*14110*/  PRMT R5, R18, 0x7772, RZ ;  /* 0x0000777212057816 */ /* 0x000fe200000000ff */
[----:B------:R-:W-:Y:S01]  /*14120*/  IMAD.WIDE.U32 R176, R4, -0x326172a9, RZ ;  /* 0xcd9e8d5704b07825 */ /* 0x000fe200078e00ff */
[----:B------:R-:W-:Y:S03]  /*14130*/  LOP3.LUT R16, R169, R178, R19, 0x96, !PT ;  /* 0x000000b2a9107212 */ /* 0x000fe600078e9613 */
[----:B------:R-:W5:Y:S01]  /*14140*/  MUFU.EX2 R201, R201 ;  /* 0x000000c900c97308 */ /* 0x000f620000000800 */
[--C-:B------:R-:W-:Y:S01]  /*14150*/  FFMA.FTZ R193, R9, UR4, -R213.reuse ;  /* 0x0000000409c17c23 */ /* 0x100fe200080108d5 */
[----:B------:R-:W-:Y:S01]  /*14160*/  IMAD.MOV.U32 R6, RZ, RZ, R18 ;  /* 0x000000ffff067224 */ /* 0x000fe200078e0012 */
[----:B------:R-:W-:Y:S01]  /*14170*/  MOV R172, R176 ;  /* 0x000000b000ac7202 */ /* 0x000fe20000000f00 */
[----:B------:R-:W-:Y:S01]  /*14180*/  IMAD.WIDE.U32 R208, R208, -0x326172a9, RZ ;  /* 0xcd9e8d57d0d07825 */ /* 0x000fe200078e00ff */
[----:B------:R-:W-:Y:S02]  /*14190*/  PRMT R182, R176, 0x7771, RZ ;  /* 0x00007771b0b67816 */ /* 0x000fe400000000ff */
[----:B------:R-:W-:Y:S01]  /*141a0*/  LOP3.LUT R9, R172, 0xff, RZ, 0xc0, !PT ;  /* 0x000000ffac097812 */ /* 0x000fe200078ec0ff */
[--C-:B------:R-:W-:Y:S01]  /*141b0*/  FFMA.FTZ R199, R8, UR4, -R213.reuse ;  /* 0x0000000408c77c23 */ /* 0x100fe200080108d5 */
[----:B---3--:R-:W-:Y:S01]  /*141c0*/  LOP3.LUT R7, R7, 0xff, RZ, 0xc0, !PT ;  /* 0x000000ff07077812 */ /* 0x008fe200078ec0ff */
[--C-:B------:R-:W-:Y:S01]  /*141d0*/  FFMA.FTZ R195, R12, UR4, -R213.reuse ;  /* 0x000000040cc37c23 */ /* 0x100fe200080108d5 */
[----:B------:R-:W-:Y:S01]  /*141e0*/  LOP3.LUT R172, R16, 0xffff, RZ, 0xc0, !PT ;  /* 0x0000ffff10ac7812 */ /* 0x000fe200078ec0ff */
[----:B------:R-:W-:Y:S01]  /*141f0*/  FFMA.FTZ R186, R13, UR4, -R213 ;  /* 0x000000040dba7c23 */ /* 0x000fe200080108d5 */
[----:B-1----:R-:W-:Y:S01]  /*14200*/  FMNMX.FTZ R0, R17, R0, !PT ;  /* 0x0000000011007209 */ /* 0x002fe20007810000 */
[----:B------:R-:W-:Y:S01]  /*14210*/  IMAD R189, R7, 0x10000, R7 ;  /* 0x0001000007bd7824 */ /* 0x000fe200078e0207 */
[----:B------:R-:W-:Y:S01]  /*14220*/  PRMT R5, R5, 0x5410, R170 ;  /* 0x0000541005057816 */ /* 0x000fe200000000aa */
[----:B------:R-:W-:Y:S01]  /*14230*/  MUFU.EX2 R197, R197 ;  /* 0x000000c500c57308 */ /* 0x000fe20000000800 */
[C---:B------:R-:W-:Y:S01]  /*14240*/  FSETP.NEU.FTZ.AND P1, PT, R0.reuse, -INF , PT ;  /* 0xff8000000000780b */ /* 0x040fe20003f3d000 */
[----:B------:R-:W-:Y:S01]  /*14250*/  FMUL.FTZ R200, R0, UR4 ;  /* 0x0000000400c87c20 */ /* 0x000fe20008410000 */
[----:B------:R-:W-:Y:S01]  /*14260*/  LOP3.LUT R170, R223, 0x120, R216, 0xf8, !PT ;  /* 0x00000120dfaa7812 */ /* 0x000fe200078ef8d8 */
[C---:B--2---:R-:W-:Y:S01]  /*14270*/  FMUL.FTZ R70, R167.reuse, R70 ;  /* 0x00000046a7467220 */ /* 0x044fe20000410000 */
[----:B------:R-:W-:Y:S01]  /*14280*/  PRMT R174, R18, 0x7771, RZ ;  /* 0x0000777112ae7816 */ /* 0x000fe200000000ff */
[C---:B------:R-:W-:Y:S01]  /*14290*/  FMUL.FTZ R71, R167.reuse, R71 ;  /* 0x00000047a7477220 */ /* 0x040fe20000410000 */
[----:B------:R-:W-:Y:S03]  /*142a0*/  FSEL R200, R200, RZ, P1 ;  /* 0x000000ffc8c87208 */ /* 0x000fe60000800000 */
[----:B------:R-:W1:Y:S01]  /*142b0*/  MUFU.EX2 R196, R196 ;  /* 0x000000c400c47308 */ /* 0x000e620000000800 */
[C---:B------:R-:W-:Y:S01]  /*142c0*/  PRMT R18, R176.reuse, 0x7773, RZ ;  /* 0x00007773b0127816 */ /* 0x040fe200000000ff */
[----:B------:R-:W-:Y:S01]  /*142d0*/  FMUL.FTZ R82, R167, R82 ;  /* 0x00000052a7527220 */ /* 0x000fe20000410000 */
[----:B------:R-:W-:Y:S01]  /*142e0*/  PRMT R17, R176, 0x7772, RZ ;  /* 0x00007772b0117816 */ /* 0x000fe200000000ff */
[----:B------:R-:W-:Y:S01]  /*142f0*/  FFMA.FTZ R198, R10, UR4, -R200 ;  /* 0x000000040ac67c23 */ /* 0x000fe200080108c8 */
[----:B------:R-:W-:Y:S01]  /*14300*/  PRMT R10, R16, 0x7632, R10 ;  /* 0x00007632100a7816 */ /* 0x000fe2000000000a */
[--C-:B------:R-:W-:Y:S01]  /*14310*/  FFMA.FTZ R192, R11, UR4, -R200.reuse ;  /* 0x000000040bc07c23 */ /* 0x100fe200080108c8 */
[----:B------:R-:W-:Y:S01]  /*14320*/  LOP3.LUT R19, R6, 0xff, RZ, 0xc0, !PT ;  /* 0x000000ff06137812 */ /* 0x000fe200078ec0ff */
[----:B------:R-:W-:Y:S01]  /*14330*/  FFMA.FTZ R187, R14, UR4, -R200 ;  /* 0x000000040ebb7c23 */ /* 0x000fe200080108c8 */
[----:B------:R-:W-:Y:S01]  /*14340*/  SHF.R.U32.HI R8, RZ, 0x18, R16 ;  /* 0x00000018ff087819 */ /* 0x000fe20000011610 */
[----:B------:R-:W-:Y:S01]  /*14350*/  FFMA.FTZ R188, R15, UR4, -R200 ;  /* 0x000000040fbc7c23 */ /* 0x000fe200080108c8 */
[----:B------:R-:W-:Y:S01]  /*14360*/  LOP3.LUT R11, R10, 0xff, RZ, 0xc0, !PT ;  /* 0x000000ff0a0b7812 */ /* 0x000fe200078ec0ff */
[----:B------:R-:W-:Y:S01]  /*14370*/  MUFU.EX2 R193, R193 ;  /* 0x000000c100c17308 */ /* 0x000fe20000000800 */
[----:B------:R-:W-:Y:S01]  /*14380*/  PRMT R182, R9, 0x5410, R182 ;  /* 0x0000541009b67816 */ /* 0x000fe200000000b6 */
[C---:B------:R-:W-:Y:S01]  /*14390*/  FMUL.FTZ R83, R167.reuse, R83 ;  /* 0x00000053a7537220 */ /* 0x040fe20000410000 */
[----:B------:R-:W-:Y:S01]  /*143a0*/  LOP3.LUT R9, R16, 0xff, RZ, 0xc0, !PT ;  /* 0x000000ff10097812 */ /* 0x000fe200078ec0ff */
[----:B------:R-:W-:Y:S01]  /*143b0*/  FMUL.FTZ R86, R167, R86 ;  /* 0x00000056a7567220 */ /* 0x000fe20000410000 */
[----:B------:R-:W-:Y:S01]  /*143c0*/  LOP3.LUT R12, R5, 0xff00ff, RZ, 0xc0, !PT ;  /* 0x00ff00ff050c7812 */ /* 0x000fe200078ec0ff */
[----:B------:R-:W-:Y:S01]  /*143d0*/  FMUL.FTZ R87, R167, R87 ;  /* 0x00000057a7577220 */ /* 0x000fe20000410000 */
[----:B------:R-:W-:Y:S03]  /*143e0*/  SHF.R.U32.HI R172, RZ, 0x8, R172 ;  /* 0x00000008ffac7819 */ /* 0x000fe600000116ac */
[----:B------:R-:W-:Y:S01]  /*143f0*/  MUFU.EX2 R187, R187 ;  /* 0x000000bb00bb7308 */ /* 0x000fe20000000800 */
[----:B------:R-:W-:Y:S01]  /*14400*/  LOP3.LUT R4, R169, R208, R177, 0x96, !PT ;  /* 0x000000d0a9047212 */ /* 0x000fe200078e96b1 */
[C---:B------:R-:W-:Y:S01]  /*14410*/  FMUL.FTZ R98, R167.reuse, R98 ;  /* 0x00000062a7627220 */ /* 0x040fe20000410000 */
[----:B------:R-:W-:Y:S01]  /*14420*/  LEA R170, R170, UR6, 0x1 ;  /* 0x00000006aaaa7c11 */ /* 0x000fe2000f8e08ff */
[----:B------:R-:W-:Y:S01]  /*14430*/  FMUL.FTZ R99, R167, R99 ;  /* 0x00000063a7637220 */ /* 0x000fe20000410000 */
[----:B------:R-:W-:Y:S01]  /*14440*/  PRMT R6, R17, 0x5410, R18 ;  /* 0x0000541011067816 */ /* 0x000fe20000000012 */
[----:B------:R-:W-:Y:S01]  /*14450*/  IMAD.MOV.U32 R18, RZ, RZ, R178 ;  /* 0x000000ffff127224 */ /* 0x000fe200078e00b2 */
[----:B------:R-:W-:Y:S03]  /*14460*/  PRMT R174, R19, 0x5410, R174 ;  /* 0x0000541013ae7816 */ /* 0x000fe600000000ae */
[----:B------:R-:W2:Y:S01]  /*14470*/  MUFU.EX2 R188, R188 ;  /* 0x000000bc00bc7308 */ /* 0x000ea20000000800 */
[----:B------:R-:W-:Y:S01]  /*14480*/  PRMT R8, R11, 0x5410, R8 ;  /* 0x000054100b087816 */ /* 0x000fe20000000008 */
[----:B------:R-:W-:Y:S01]  /*14490*/  VIADD R169, R170, 0x9020 ;  /* 0x00009020aaa97836 */ /* 0x000fe20000000000 */
[----:B------:R-:W-:Y:S01]  /*144a0*/  MOV R19, R179 ;  /* 0x000000b300137202 */ /* 0x000fe20000000f00 */
[----:B------:R-:W-:Y:S01]  /*144b0*/  FMUL.FTZ R102, R167, R102 ;  /* 0x00000066a7667220 */ /* 0x000fe20000410000 */
[----:B------:R-:W-:Y:S01]  /*144c0*/  PRMT R172, R9, 0x5410, R172 ;  /* 0x0000541009ac7816 */ /* 0x000fe200000000ac */
[----:B------:R-:W3:Y:S01]  /*144d0*/  LDSM.16.MT88.4 R176, [R170+0x9000] ;  /* 0x00900000aab0783b */ /* 0x000ee20000004200 */
[C---:B------:R-:W-:Y:S03]  /*144e0*/  LOP3.LUT R9, R4.reuse, 0xff, RZ, 0xc0, !PT ;  /* 0x000000ff04097812 */ /* 0x040fe600078ec0ff */
[----:B------:R-:W-:Y:S01]  /*144f0*/  MUFU.EX2 R195, R195 ;  /* 0x000000c300c37308 */ /* 0x000fe20000000800 */
[----:B------:R-:W-:Y:S01]  /*14500*/  SHF.R.U32.HI R10, RZ, 0x18, R4 ;  /* 0x00000018ff0a7819 */ /* 0x000fe20000011604 */
[C---:B------:R-:W-:Y:S01]  /*14510*/  FMUL.FTZ R103, R167.reuse, R103 ;  /* 0x00000067a7677220 */ /* 0x040fe20000410000 */
[--C-:B------:R-:W-:Y:S01]  /*14520*/  HSET2.LE.AND R175, R12, R189.reuse, PT ;  /* 0x000000bd0caf7233 */ /* 0x100fe20003803000 */
[C---:B------:R-:W-:Y:S01]  /*14530*/  FMUL.FTZ R114, R167.reuse, R114 ;  /* 0x00000072a7727220 */ /* 0x040fe20000410000 */
[C---:B------:R-:W-:Y:S01]  /*14540*/  LOP3.LUT R180, R4.reuse, 0xffff, RZ, 0xc0, !PT ;  /* 0x0000ffff04b47812 */ /* 0x040fe200078ec0ff */
[----:B------:R-:W-:Y:S01]  /*14550*/  FMUL.FTZ R115, R167, R115 ;  /* 0x00000073a7737220 */ /* 0x000fe20000410000 */
[----:B------:R-:W-:Y:S03]  /*14560*/  PRMT R7, R4, 0x7632, R7 ;  /* 0x0000763204077816 */ /* 0x000fe60000000007 */
[----:B------:R-:W-:Y:S01]  /*14570*/  MUFU.EX2 R199, R199 ;  /* 0x000000c700c77308 */ /* 0x000fe20000000800 */
[----:B----4-:R-:W-:Y:S01]  /*14580*/  F2FP.F16.F32.PACK_AB R4, R185, R190 ;  /* 0x000000beb904723e */ /* 0x010fe200000000ff */
[----:B------:R-:W-:Y:S01]  /*14590*/  FFMA.FTZ R203, R21, UR4, -R215 ;  /* 0x0000000415cb7c23 */ /* 0x000fe200080108d7 */
[--C-:B------:R-:W-:Y:S01]  /*145a0*/  HSET2.LE.AND R173, R8, R189.reuse, PT ;  /* 0x000000bd08ad7233 */ /* 0x100fe20003803000 */
[----:B------:R-:W-:Y:S01]  /*145b0*/  FFMA.FTZ R207, R23, UR4, -R214 ;  /* 0x0000000417cf7c23 */ /* 0x000fe200080108d6 */
[----:B-----5:R-:W-:Y:S01]  /*145c0*/  F2FP.F16.F32.PACK_AB R8, R201, R194 ;  /* 0x000000c2c908723e */ /* 0x020fe200000000ff */
[C---:B------:R-:W-:Y:S01]  /*145d0*/  FMUL.FTZ R23, R167.reuse, R143 ;  /* 0x0000008fa7177220 */ /* 0x040fe20000410000 */
[----:B------:R-:W-:Y:S01]  /*145e0*/  LOP3.LUT R175, R4, R175, RZ, 0xc0, !PT ;  /* 0x000000af04af7212 */ /* 0x000fe200078ec0ff */
[----:B------:R-:W-:Y:S01]  /*145f0*/  FADD.FTZ R4, -R0, R165 ;  /* 0x000000a500047221 */ /* 0x000fe20000010100 */
[----:B------:R-:W-:Y:S01]  /*14600*/  LOP3.LUT R173, R8, R173, RZ, 0xc0, !PT ;  /* 0x000000ad08ad7212 */ /* 0x000fe200078ec0ff */
[----:B------:R-:W4:Y:S01]  /*14610*/  MUFU.EX2 R186, R186 ;  /* 0x000000ba00ba7308 */ /* 0x000f220000000800 */
[----:B------:R-:W-:Y:S01]  /*14620*/  LOP3.LUT R8, R6, 0xff00ff, RZ, 0xc0, !PT ;  /* 0x00ff00ff06087812 */ /* 0x000fe200078ec0ff */
[----:B------:R-:W-:Y:S01]  /*14630*/  FMUL.FTZ R6, R4, UR4 ;  /* 0x0000000404067c20 */ /* 0x000fe20008410000 */
[--C-:B------:R-:W-:Y:S01]  /*14640*/  HSET2.LE.AND R174, R174, R189.reuse, PT ;  /* 0x000000bdaeae7233 */ /* 0x100fe20003803000 */
[C---:B------:R-:W-:Y:S01]  /*14650*/  FMUL.FTZ R126, R167.reuse, R126 ;  /* 0x0000007ea77e7220 */ /* 0x040fe20000410000 */
[----:B------:R-:W-:Y:S01]  /*14660*/  SHF.R.U32.HI R180, RZ, 0x8, R180 ;  /* 0x00000008ffb47819 */ /* 0x000fe200000116b4 */
[----:B------:R-:W-:Y:S01]  /*14670*/  FMUL.FTZ R127, R167, R127 ;  /* 0x0000007fa77f7220 */ /* 0x000fe20000410000 */
[----:B------:R-:W-:Y:S03]  /*14680*/  LOP3.LUT R7, R7, 0xff, RZ, 0xc0, !PT ;  /* 0x000000ff07077812 */ /* 0x000fe600078ec0ff */
[----:B------:R-:W-:Y:S01]  /*14690*/  MUFU.EX2 R198, R198 ;  /* 0x000000c600c67308 */ /* 0x000fe20000000800 */
[----:B------:R-:W-:Y:S01]  /*146a0*/  F2FP.F16.F32.PACK_AB R5, R184, R191 ;  /* 0x000000bfb805723e */ /* 0x000fe200000000ff */
[--C-:B------:R-:W-:Y:S01]  /*146b0*/  FFMA.FTZ R41, R41, UR4, -R213.reuse ;  /* 0x0000000429297c23 */ /* 0x100fe200080108d5 */
[----:B------:R-:W-:Y:S01]  /*146c0*/  PRMT R180, R9, 0x5410, R180 ;  /* 0x0000541009b47816 */ /* 0x000fe200000000b4 */
[----:B------:R-:W-:Y:S01]  /*146d0*/  FFMA.FTZ R42, R42, UR4, -R200 ;  /* 0x000000042a2a7c23 */ /* 0x000fe200080108c8 */
[----:B------:R-:W-:Y:S01]  /*146e0*/  PRMT R10, R7, 0x5410, R10 ;  /* 0x00005410070a7816 */ /* 0x000fe2000000000a */
[----:B------:R-:W-:Y:S01]  /*146f0*/  FFMA.FTZ R43, R43, UR4, -R200 ;  /* 0x000000042b2b7c23 */ /* 0x000fe200080108c8 */
[----:B------:R-:W-:Y:S03]  /*14700*/  LOP3.LUT R174, R5, R174, RZ, 0xc0, !PT ;  /* 0x000000ae05ae7212 */ /* 0x000fe600078ec0ff */
[----:B------:R-:W5:Y:S01]  /*14710*/  MUFU.EX2 R192, R192 ;  /* 0x000000c000c07308 */ /* 0x000f620000000800 */
[--C-:B------:R-:W-:Y:S01]  /*14720*/  HSET2.LE.AND R172, R172, R189.reuse, PT ;  /* 0x000000bdacac7233 */ /* 0x100fe20003803000 */
[--C-:B------:R-:W-:Y:S01]  /*14730*/  FFMA.FTZ R40, R40, UR4, -R213.reuse ;  /* 0x0000000428287c23 */ /* 0x100fe200080108d5 */
[----:B-1----:R-:W-:Y:S01]  /*14740*/  F2FP.F16.F32.PACK_AB R5, R196, R197 ;  /* 0x000000c5c405723e */ /* 0x002fe200000000ff */
[----:B------:R-:W-:Y:S01]  /*14750*/  FFMA.FTZ R38, R38, UR4, -R214 ;  /* 0x0000000426267c23 */ /* 0x000fe200080108d6 */
[----:B------:R-:W-:Y:S01]  /*14760*/  IADD3 R12, PT, PT, R170, 0x9000, RZ ;  /* 0x00009000aa0c7810 */ /* 0x000fe20007ffe0ff */
[--C-:B------:R-:W-:Y:S01]  /*14770*/  FFMA.FTZ R44, R44, UR4, -R213.reuse ;  /* 0x000000042c2c7c23 */ /* 0x100fe200080108d5 */
[--C-:B------:R-:W-:Y:S03]  /*14780*/  HSET2.LE.AND R183, R8, R189.reuse, PT ;  /* 0x000000bd08b77233 */ /* 0x100fe60003803000 */
[----:B------:R-:W1:Y:S01]  /*14790*/  MUFU.EX2 R166, R166 ;  /* 0x000000a600a67308 */ /* 0x000e620000000800 */
[----:B--2---:R-:W-:Y:S01]  /*147a0*/  F2FP.F16.F32.PACK_AB R8, R188, R187 ;  /* 0x000000bbbc08723e */ /* 0x004fe200000000ff */
[----:B------:R-:W-:Y:S01]  /*147b0*/  FFMA.FTZ R45, R45, UR4, -R213 ;  /* 0x000000042d2d7c23 */ /* 0x000fe200080108d5 */
[----:B------:R-:W-:Y:S01]  /*147c0*/  @P0 IADD3 R169, PT, PT, R12, -0x20, RZ ;  /* 0xffffffe00ca90810 */ /* 0x000fe20007ffe0ff */
[--C-:B------:R-:W-:Y:S01]  /*147d0*/  FFMA.FTZ R58, R58, UR4, -R200.reuse ;  /* 0x000000043a3a7c23 */ /* 0x100fe200080108c8 */
[----:B------:R-:W-:Y:S01]  /*147e0*/  LOP3.LUT R172, R5, R172, RZ, 0xc0, !PT ;  /* 0x000000ac05ac7212 */ /* 0x000fe200078ec0ff */
[----:B------:R-:W-:Y:S01]  /*147f0*/  FFMA.FTZ R59, R59, UR4, -R200 ;  /* 0x000000043b3b7c23 */ /* 0x000fe200080108c8 */
[--C-:B------:R-:W-:Y:S03]  /*14800*/  HSET2.LE.AND R181, R10, R189.reuse, PT ;  /* 0x000000bd0ab57233 */ /* 0x100fe60003803000 */
[----:B------:R-:W2:Y:S01]  /*14810*/  MUFU.EX2 R165, R6 ;  /* 0x0000000600a57308 */ /* 0x000ea20000000800 */
[--C-:B------:R-:W-:Y:S02]  /*14820*/  HSET2.LE.AND R182, R182, R189.reuse, PT ;  /* 0x000000bdb6b67233 */ /* 0x100fe40003803000 */
[--C-:B------:R-:W-:Y:S02]  /*14830*/  HSET2.LE.AND R180, R180, R189.reuse, PT ;  /* 0x000000bdb4b47233 */ /* 0x100fe40003803000 */
[----:B----4-:R-:W-:Y:S02]  /*14840*/  F2FP.F16.F32.PACK_AB R5, R186, R195 ;  /* 0x000000c3ba05723e */ /* 0x010fe400000000ff */
[----:B------:R-:W-:Y:S03]  /*14850*/  F2FP.F16.F32.PACK_AB R7, R193, R199 ;  /* 0x000000c7c107723e */ /* 0x000fe600000000ff */
[----:B------:R-:W4:Y:S01]  /*14860*/  MUFU.EX2 R168, R168 ;  /* 0x000000a800a87308 */ /* 0x000f220000000800 */
[----:B-----5:R-:W-:Y:S01]  /*14870*/  F2FP.F16.F32.PACK_AB R4, R192, R198 ;  /* 0x000000c6c004723e */ /* 0x020fe200000000ff */
[----:B-1----:R-:W-:Y:S01]  /*14880*/  FMUL.FTZ R9, R166, R157 ;  /* 0x0000009da6097220 */ /* 0x002fe20000410000 */
[----:B------:R-:W-:Y:S01]  /*14890*/  LOP3.LUT R183, R8, R183, RZ, 0xc0, !PT ;  /* 0x000000b708b77212 */ /* 0x000fe200078ec0ff */
[----:B------:R-:W-:Y:S01]  /*148a0*/  FMUL.FTZ R8, R166, R156 ;  /* 0x0000009ca6087220 */ /* 0x000fe20000410000 */
[----:B------:R-:W-:Y:S01]  /*148b0*/  LOP3.LUT R180, R7, R180, RZ, 0xc0, !PT ;  /* 0x000000b407b47212 */ /* 0x000fe200078ec0ff */
[----:B------:R-:W-:Y:S01]  /*148c0*/  FMUL.FTZ R7, R167, R163 ;  /* 0x000000a3a7077220 */ /* 0x000fe20000410000 */
[----:B------:R-:W-:Y:S01]  /*148d0*/  LOP3.LUT R181, R4, R181, RZ, 0xc0, !PT ;  /* 0x000000b504b57212 */ /* 0x000fe200078ec0ff */
[C---:B------:R-:W-:Y:S01]  /*148e0*/  FMUL.FTZ R12, R166.reuse, R152 ;  /* 0x00000098a60c7220 */ /* 0x040fe20000410000 */
[C---:B--2---:R-:W-:Y:S01]  /*148f0*/  FMUL.FTZ R10, R165.reuse, R158 ;  /* 0x0000009ea50a7220 */ /* 0x044fe20000410000 */
[----:B------:R-:W-:Y:S01]  /*14900*/  FMUL.FTZ R11, R165, R159 ;  /* 0x0000009fa50b7220 */ /* 0x000fe20000410000 */
[----:B------:R-:W-:Y:S01]  /*14910*/  LOP3.LUT R182, R5, R182, RZ, 0xc0, !PT ;  /* 0x000000b605b67212 */ /* 0x000fe200078ec0ff */
[----:B------:R-:W1:Y:S01]  /*14920*/  LDSM.16.MT88.4 R156, [R169] ;  /* 0x00000000a99c783b */ /* 0x000e620000004200 */
[----:B------:R-:W-:Y:S01]  /*14930*/  FMUL.FTZ R6, R167, R162 ;  /* 0x000000a2a7067220 */ /* 0x000fe20000410000 */
[----:B------:R-:W-:Y:S01]  /*14940*/  FMUL.FTZ R13, R166, R153 ;  /* 0x00000099a60d7220 */ /* 0x000fe20000410000 */
[C---:B------:R-:W-:Y:S01]  /*14950*/  FMUL.FTZ R14, R165.reuse, R154 ;  /* 0x0000009aa50e7220 */ /* 0x040fe20000410000 */
[----:B------:R-:W-:Y:S01]  /*14960*/  FMUL.FTZ R15, R165, R155 ;  /* 0x0000009ba50f7220 */ /* 0x000fe20000410000 */
[C---:B----4-:R-:W-:Y:S01]  /*14970*/  FMUL.FTZ R4, R168.reuse, R160 ;  /* 0x000000a0a8047220 */ /* 0x050fe20000410000 */
[C---:B------:R-:W-:Y:S01]  /*14980*/  FMUL.FTZ R5, R168.reuse, R161 ;  /* 0x000000a1a8057220 */ /* 0x040fe20000410000 */
[C---:B------:R-:W-:Y:S01]  /*14990*/  FMUL.FTZ R16, R168.reuse, R148 ;  /* 0x00000094a8107220 */ /* 0x040fe20000410000 */
[----:B------:R-:W-:Y:S01]  /*149a0*/  LDSM.16.MT88.4 R152, [R169+0x1000] ;  /* 0x00100000a998783b */ /* 0x000fe20000004200 */
[C---:B------:R-:W-:Y:S01]  /*149b0*/  FMUL.FTZ R17, R168.reuse, R149 ;  /* 0x00000095a8117220 */ /* 0x040fe20000410000 */
[----:B------:R-:W-:Y:S01]  /*149c0*/  MOV R160, R18 ;  /* 0x0000001200a07202 */ /* 0x000fe20000000f00 */
[C---:B------:R-:W-:Y:S01]  /*149d0*/  FMUL.FTZ R18, R167.reuse, R150 ;  /* 0x00000096a7127220 */ /* 0x040fe20000410000 */
[----:B------:R-:W-:Y:S01]  /*149e0*/  IMAD.MOV.U32 R161, RZ, RZ, R19 ;  /* 0x000000ffffa17224 */ /* 0x000fe200078e0013 */
[-C--:B---3--:R-:W-:Y:S01]  /*149f0*/  HMMA.16816.F32 R4, R172, R176.reuse, R4 ;  /* 0x000000b0ac04723c */ /* 0x088fe20000001804 */
[----:B------:R-:W-:Y:S04]  /*14a00*/  MUFU.EX2 R58, R58 ;  /* 0x0000003a003a7308 */ /* 0x000fe80000000800 */
[----:B------:R-:W-:Y:S01]  /*14a10*/  FMUL.FTZ R19, R167, R151 ;  /* 0x00000097a7137220 */ /* 0x000fe20000410000 */
[C---:B------:R-:W-:Y:S01]  /*14a20*/  FMUL.FTZ R84, R168.reuse, R84 ;  /* 0x00000054a8547220 */ /* 0x040fe20000410000 */
[----:B------:R-:W2:Y:S01]  /*14a30*/  LDSM.16.MT88.4 R148, [R170+0xa000] ;  /* 0x00a00000aa94783b */ /* 0x000ea20000004200 */
[C---:B------:R-:W-:Y:S03]  /*14a40*/  HMMA.16816.F32 R8, R180.reuse, R176, R8 ;  /* 0x000000b0b408723c */ /* 0x040fe60000001808 */
[----:B------:R-:W-:Y:S01]  /*14a50*/  MUFU.EX2 R203, R203 ;  /* 0x000000cb00cb7308 */ /* 0x000fe20000000800 */
[----:B------:R-:W-:Y:S01]  /*14a60*/  FMUL.FTZ R85, R168, R85 ;  /* 0x00000055a8557220 */ /* 0x000fe20000410000 */
[C---:B------:R-:W-:Y:S01]  /*14a70*/  FMUL.FTZ R88, R166.reuse, R88 ;  /* 0x00000058a6587220 */ /* 0x040fe20000410000 */
[C---:B------:R-:W-:Y:S01]  /*14a80*/  FMUL.FTZ R89, R166.reuse, R89 ;  /* 0x00000059a6597220 */ /* 0x040fe20000410000 */
[C---:B------:R-:W-:Y:S01]  /*14a90*/  FMUL.FTZ R90, R165.reuse, R90 ;  /* 0x0000005aa55a7220 */ /* 0x040fe20000410000 */
[-C--:B------:R-:W-:Y:S05]  /*14aa0*/  HMMA.16816.F32 R12, R180, R178.reuse, R12 ;  /* 0x000000b2b40c723c */ /* 0x080fea000000180c */
[----:B------:R-:W-:Y:S01]  /*14ab0*/  MUFU.EX2 R207, R207 ;  /* 0x000000cf00cf7308 */ /* 0x000fe20000000800 */
[C---:B------:R-:W-:Y:S01]  /*14ac0*/  FMUL.FTZ R91, R165.reuse, R91 ;  /* 0x0000005ba55b7220 */ /* 0x040fe20000410000 */
[C---:B------:R-:W-:Y:S01]  /*14ad0*/  FMUL.FTZ R92, R166.reuse, R92 ;  /* 0x0000005ca65c7220 */ /* 0x040fe20000410000 */
[----:B------:R-:W-:Y:S01]  /*14ae0*/  FMUL.FTZ R93, R166, R93 ;  /* 0x0000005da65d7220 */ /* 0x000fe20000410000 */
[C---:B------:R-:W-:Y:S01]  /*14af0*/  FMUL.FTZ R94, R165.reuse, R94 ;  /* 0x0000005ea55e7220 */ /* 0x040fe20000410000 */
[----:B------:R-:W-:Y:S01]  /*14b00*/  FMUL.FTZ R95, R165, R95 ;  /* 0x0000005fa55f7220 */ /* 0x000fe20000410000 */
[C---:B------:R-:W-:Y:S04]  /*14b10*/  HMMA.16816.F32 R16, R172.reuse, R178, R16 ;  /* 0x000000b2ac10723c */ /* 0x040fe80000001810 */
[----:B------:R-:W-:Y:S01]  /*14b20*/  MUFU.EX2 R59, R59 ;  /* 0x0000003b003b7308 */ /* 0x000fe20000000800 */
[C---:B------:R-:W-:Y:S01]  /*14b30*/  FMUL.FTZ R68, R168.reuse, R68 ;  /* 0x00000044a8447220 */ /* 0x040fe20000410000 */
[C---:B------:R-:W-:Y:S01]  /*14b40*/  FMUL.FTZ R69, R168.reuse, R69 ;  /* 0x00000045a8457220 */ /* 0x040fe20000410000 */
[C---:B------:R-:W-:Y:S01]  /*14b50*/  FMUL.FTZ R96, R168.reuse, R96 ;  /* 0x00000060a8607220 */ /* 0x040fe20000410000 */
[----:B------:R-:W-:Y:S01]  /*14b60*/  FMUL.FTZ R97, R168, R97 ;  /* 0x00000061a8617220 */ /* 0x000fe20000410000 */
[--C-:B------:R-:W-:Y:S01]  /*14b70*/  FFMA.FTZ R176, R32, UR4, -R215.reuse ;  /* 0x0000000420b07c23 */ /* 0x100fe200080108d7 */
[C---:B------:R-:W-:Y:S01]  /*14b80*/  FMUL.FTZ R32, R168.reuse, R144 ;  /* 0x00000090a8207220 */ /* 0x040fe20000410000 */
[----:B------:R-:W-:Y:S01]  /*14b90*/  FFMA.FTZ R177, R33, UR4, -R215 ;  /* 0x0000000421b17c23 */ /* 0x000fe200080108d7 */
[----:B------:R-:W-:Y:S01]  /*14ba0*/  FMUL.FTZ R33, R168, R145 ;  /* 0x00000091a8217220 */ /* 0x000fe20000410000 */
[-C--:B-1----:R-:W-:Y:S02]  /*14bb0*/  HMMA.16816.F32 R68, R172, R156.reuse, R68 ;  /* 0x0000009cac44723c */ /* 0x082fe40000001844 */
[----:B------:R-:W-:Y:S01]  /*14bc0*/  MUFU.EX2 R176, R176 ;  /* 0x000000b000b07308 */ /* 0x000fe20000000800 */
[C---:B------:R-:W-:Y:S01]  /*14bd0*/  FMUL.FTZ R72, R166.reuse, R72 ;  /* 0x00000048a6487220 */ /* 0x040fe20000410000 */
[----:B------:R-:W-:Y:S01]  /*14be0*/  FMUL.FTZ R73, R166, R73 ;  /* 0x00000049a6497220 */ /* 0x000fe20000410000 */
[C---:B------:R-:W-:Y:S01]  /*14bf0*/  FMUL.FTZ R74, R165.reuse, R74 ;  /* 0x0000004aa54a7220 */ /* 0x040fe20000410000 */
[----:B------:R-:W-:Y:S01]  /*14c00*/  FMUL.FTZ R75, R165, R75 ;  /* 0x0000004ba54b7220 */ /* 0x000fe20000410000 */
[--C-:B------:R-:W-:Y:S01]  /*14c10*/  FFMA.FTZ R179, R34, UR4, -R214.reuse ;  /* 0x0000000422b37c23 */ /* 0x100fe200080108d6 */
[----:B------:R-:W-:Y:S01]  /*14c20*/  FMUL.FTZ R34, R167, R146 ;  /* 0x00000092a7227220 */ /* 0x000fe20000410000 */
[----:B------:R-:W-:Y:S01]  /*14c30*/  FFMA.FTZ R178, R35, UR4, -R214 ;  /* 0x0000000423b27c23 */ /* 0x000fe200080108d6 */
[----:B------:R-:W-:Y:S01]  /*14c40*/  FMUL.FTZ R35, R167, R147 ;  /* 0x00000093a7237220 */ /* 0x000fe20000410000 */
[C---:B------:R-:W-:Y:S01]  /*14c50*/  FMUL.FTZ R116, R166.reuse, R116 ;  /* 0x00000074a6747220 */ /* 0x040fe20000410000 */
[----:B------:R-:W-:Y:S01]  /*14c60*/  LDSM.16.MT88.4 R144, [R169+0x2000] ;  /* 0x00200000a990783b */ /* 0x000fe20000004200 */
[C---:B------:R-:W-:Y:S01]  /*14c70*/  HMMA.16816.F32 R72, R180.reuse, R156, R72 ;  /* 0x0000009cb448723c */ /* 0x040fe20000001848 */
[----:B------:R-:W1:Y:S03]  /*14c80*/  MUFU.EX2 R177, R177 ;  /* 0x000000b100b17308 */ /* 0x000e660000000800 */
[C---:B------:R-:W-:Y:S01]  /*14c90*/  FMUL.FTZ R76, R166.reuse, R76 ;  /* 0x0000004ca64c7220 */ /* 0x040fe20000410000 */
[----:B------:R-:W-:Y:S01]  /*14ca0*/  FMUL.FTZ R77, R166, R77 ;  /* 0x0000004da64d7220 */ /* 0x000fe20000410000 */
[C---:B------:R-:W-:Y:S01]  /*14cb0*/  FMUL.FTZ R78, R165.reuse, R78 ;  /* 0x0000004ea54e7220 */ /* 0x040fe20000410000 */
[C---:B------:R-:W-:Y:S01]  /*14cc0*/  FMUL.FTZ R79, R165.reuse, R79 ;  /* 0x0000004fa54f7220 */ /* 0x040fe20000410000 */
[----:B------:R-:W-:Y:S02]  /*14cd0*/  VIADD R156, R250, 0x1715609d ;  /* 0x1715609dfa9c7836 */ /* 0x000fe40000000000 */
[C---:B------:R-:W-:Y:S01]  /*14ce0*/  FMUL.FTZ R117, R166.reuse, R117 ;  /* 0x00000075a6757220 */ /* 0x040fe20000410000 */
[C---:B------:R-:W-:Y:S01]  /*14cf0*/  FMUL.FTZ R118, R165.reuse, R118 ;  /* 0x00000076a5767220 */ /* 0x040fe20000410000 */
[C---:B------:R-:W-:Y:S01]  /*14d00*/  FMUL.FTZ R119, R165.reuse, R119 ;  /* 0x00000077a5777220 */ /* 0x040fe20000410000 */
[C---:B------:R-:W-:Y:S01]  /*14d10*/  FMUL.FTZ R120, R166.reuse, R120 ;  /* 0x00000078a6787220 */ /* 0x040fe20000410000 */
[----:B------:R-:W-:Y:S01]  /*14d20*/  FMUL.FTZ R121, R166, R121 ;  /* 0x00000079a6797220 */ /* 0x000fe20000410000 */
[-C--:B------:R-:W-:Y:S01]  /*14d30*/  HMMA.16816.F32 R76, R180, R158.reuse, R76 ;  /* 0x0000009eb44c723c */ /* 0x080fe2000000184c */
[----:B------:R-:W-:Y:S02]  /*14d40*/  MUFU.EX2 R179, R179 ;  /* 0x000000b300b37308 */ /* 0x000fe40000000800 */
[C---:B------:R-:W-:Y:S01]  /*14d50*/  FMUL.FTZ R80, R168.reuse, R80 ;  /* 0x00000050a8507220 */ /* 0x040fe20000410000 */
[C---:B------:R-:W-:Y:S01]  /*14d60*/  FMUL.FTZ R81, R168.reuse, R81 ;  /* 0x00000051a8517220 */ /* 0x040fe20000410000 */
[C---:B------:R-:W-:Y:S01]  /*14d70*/  FMUL.FTZ R122, R165.reuse, R122 ;  /* 0x0000007aa57a7220 */ /* 0x040fe20000410000 */
[----:B------:R-:W-:Y:S01]  /*14d80*/  FMUL.FTZ R123, R165, R123 ;  /* 0x0000007ba57b7220 */ /* 0x000fe20000410000 */
[C---:B------:R-:W-:Y:S01]  /*14d90*/  IADD3 R157, PT, PT, R251.reuse, 0x646e171e, RZ ;  /* 0x646e171efb9d7810 */ /* 0x040fe20007ffe0ff */
[C---:B------:R-:W-:Y:S01]  /*14da0*/  FMUL.FTZ R21, R168.reuse, R141 ;  /* 0x0000008da8157220 */ /* 0x040fe20000410000 */
[----:B------:R-:W-:Y:S01]  /*14db0*/  IADD3 R163, PT, PT, R251, -0x56f99767, RZ ;  /* 0xa9066899fba37810 */ /* 0x000fe20007ffe0ff */
[C---:B------:R-:W-:Y:S01]  /*14dc0*/  FMUL.FTZ R100, R168.reuse, R100 ;  /* 0x00000064a8647220 */ /* 0x040fe20000410000 */
[C---:B------:R-:W-:Y:S01]  /*14dd0*/  HMMA.16816.F32 R80, R172.reuse, R158, R80 ;  /* 0x0000009eac50723c */ /* 0x040fe20000001850 */
[----:B------:R-:W3:Y:S03]  /*14de0*/  MUFU.EX2 R178, R178 ;  /* 0x000000b200b27308 */ /* 0x000ee60000000800 */
[----:B------:R-:W-:Y:S01]  /*14df0*/  FMUL.FTZ R101, R168, R101 ;  /* 0x00000065a8657220 */ /* 0x000fe20000410000 */
[C---:B------:R-:W-:Y:S01]  /*14e00*/  FMUL.FTZ R104, R166.reuse, R104 ;  /* 0x00000068a6687220 */ /* 0x040fe20000410000 */
[C---:B------:R-:W-:Y:S01]  /*14e10*/  FMUL.FTZ R105, R166.reuse, R105 ;  /* 0x00000069a6697220 */ /* 0x040fe20000410000 */
[C---:B------:R-:W-:Y:S01]  /*14e20*/  FMUL.FTZ R108, R166.reuse, R108 ;  /* 0x0000006ca66c7220 */ /* 0x040fe20000410000 */
[-C--:B--2---:R-:W-:Y:S03]  /*14e30*/  HMMA.16816.F32 R84, R172, R148.reuse, R84 ;  /* 0x00000094ac54723c */ /* 0x084fe60000001854 */
[----:B------:R-:W-:Y:S01]  /*14e40*/  FMUL.FTZ R109, R166, R109 ;  /* 0x0000006da66d7220 */ /* 0x000fe20000410000 */
[C---:B------:R-:W-:Y:S01]  /*14e50*/  FMUL.FTZ R110, R165.reuse, R110 ;  /* 0x0000006ea56e7220 */ /* 0x040fe20000410000 */
[C---:B------:R-:W-:Y:S01]  /*14e60*/  FMUL.FTZ R111, R165.reuse, R111 ;  /* 0x0000006fa56f7220 */ /* 0x040fe20000410000 */
[C---:B------:R-:W-:Y:S01]  /*14e70*/  FMUL.FTZ R112, R168.reuse, R112 ;  /* 0x00000070a8707220 */ /* 0x040fe20000410000 */
[C---:B------:R-:W-:Y:S01]  /*14e80*/  FMUL.FTZ R113, R168.reuse, R113 ;  /* 0x00000071a8717220 */ /* 0x040fe20000410000 */
[C---:B------:R-:W-:Y:S04]  /*14e90*/  HMMA.16816.F32 R88, R180.reuse, R148, R88 ;  /* 0x00000094b458723c */ /* 0x040fe80000001858 */
[C---:B------:R-:W-:Y:S01]  /*14ea0*/  FMUL.FTZ R124, R168.reuse, R124 ;  /* 0x0000007ca87c7220 */ /* 0x040fe20000410000 */
[----:B------:R-:W-:Y:S01]  /*14eb0*/  FMUL.FTZ R125, R168, R125 ;  /* 0x0000007da87d7220 */ /* 0x000fe20000410000 */
[C---:B------:R-:W-:Y:S01]  /*14ec0*/  FMUL.FTZ R128, R166.reuse, R128 ;  /* 0x00000080a6807220 */ /* 0x040fe20000410000 */
[----:B------:R-:W-:Y:S01]  /*14ed0*/  FMUL.FTZ R129, R166, R129 ;  /* 0x00000081a6817220 */ /* 0x000fe20000410000 */
[-C--:B------:R-:W-:Y:S03]  /*14ee0*/  HMMA.16816.F32 R92, R180, R150.reuse, R92 ;  /* 0x00000096b45c723c */ /* 0x080fe6000000185c */
[C---:B------:R-:W-:Y:S01]  /*14ef0*/  FMUL.FTZ R130, R165.reuse, R130 ;  /* 0x00000082a5827220 */ /* 0x040fe20000410000 */
[----:B------:R-:W-:Y:S01]  /*14f00*/  FMUL.FTZ R131, R165, R131 ;  /* 0x00000083a5837220 */ /* 0x000fe20000410000 */
[----:B------:R-:W-:Y:S01]  /*14f10*/  IADD3 R223, PT, PT, R251, 0x32370b8f, RZ ;  /* 0x32370b8ffbdf7810 */ /* 0x000fe20007ffe0ff */
[C---:B------:R-:W-:Y:S01]  /*14f20*/  FMUL.FTZ R106, R165.reuse, R106 ;  /* 0x0000006aa56a7220 */ /* 0x040fe20000410000 */
[----:B------:R-:W-:Y:S01]  /*14f30*/  FMUL.FTZ R107, R165, R107 ;  /* 0x0000006ba56b7220 */ /* 0x000fe20000410000 */
[C---:B------:R-:W-:Y:S01]  /*14f40*/  HMMA.16816.F32 R96, R172.reuse, R150, R96 ;  /* 0x00000096ac60723c */ /* 0x040fe20000001860 */
[----:B------:R-:W2:Y:S03]  /*14f50*/  LDSM.16.MT88.4 R148, [R170+0xb000] ;  /* 0x00b00000aa94783b */ /* 0x000ea60000004200 */
[C---:B------:R-:W-:Y:S01]  /*14f60*/  LOP3.LUT R210, R156.reuse, R210, R161, 0x96, !PT ;  /* 0x000000d29cd27212 */ /* 0x040fe200078e96a1 */
[----:B------:R-:W-:Y:S01]  /*14f70*/  VIADD R161, R251, 0x76cf5d0a ;  /* 0x76cf5d0afba17836 */ /* 0x000fe20000000000 */
[----:B------:R-:W-:Y:S01]  /*14f80*/  LOP3.LUT R206, R156, R206, R209, 0x96, !PT ;  /* 0x000000ce9cce7212 */ /* 0x000fe200078e96d1 */
[----:B------:R-:W-:Y:S01]  /*14f90*/  FFMA.FTZ R198, R165, R252, R198 ;  /* 0x000000fca5c67223 */ /* 0x000fe200000100c6 */
[-C--:B------:R-:W-:Y:S03]  /*14fa0*/  HMMA.16816.F32 R100, R172, R152.reuse, R100 ;  /* 0x00000098ac64723c */ /* 0x080fe60000001864 */
[----:B------:R-:W-:Y:S04]  /*14fb0*/  IMAD.WIDE.U32 R210, R210, -0x2daee0ad, RZ ;  /* 0xd2511f53d2d27825 */ /* 0x000fe800078e00ff */
[----:B------:R-:W-:Y:S01]  /*14fc0*/  FADD.FTZ R198, R192, R198 ;  /* 0x000000c6c0c67221 */ /* 0x000fe20000010000 */
[----:B------:R-:W-:Y:S01]  /*14fd0*/  IMAD.MOV.U32 R160, RZ, RZ, R210 ;  /* 0x000000ffffa07224 */ /* 0x000fe200078e00d2 */
[C---:B------:R-:W-:Y:S04]  /*14fe0*/  HMMA.16816.F32 R104, R180.reuse, R152, R104 ;  /* 0x00000098b468723c */ /* 0x040fe80000001868 */
[----:B------:R-:W-:Y:S01]  /*14ff0*/  LOP3.LUT R205, R157, R204, R211, 0x96, !PT ;  /* 0x000000cc9dcd7212 */ /* 0x000fe200078e96d3 */
[----:B------:R-:W-:Y:S01]  /*15000*/  FFMA.FTZ R204, R22, UR4, -R214 ;  /* 0x0000000416cc7c23 */ /* 0x000fe200080108d6 */
[----:B------:R-:W-:Y:S01]  /*15010*/  FMUL.FTZ R22, R167, R142 ;  /* 0x0000008ea7167220 */ /* 0x000fe20000410000 */
[----:B------:R-:W-:Y:S01]  /*15020*/  PRMT R152, R210, 0x7771, RZ ;  /* 0x00007771d2987816 */ /* 0x000fe200000000ff */
[-C--:B------:R-:W-:Y:S03]  /*15030*/  HMMA.16816.F32 R108, R180, R154.reuse, R108 ;  /* 0x0000009ab46c723c */ /* 0x080fe6000000186c */
[----:B------:R-:W-:Y:S01]  /*15040*/  PRMT R143, R205, 0x7632, R143 ;  /* 0x00007632cd8f7816 */ /* 0x000fe2000000008f */
[----:B------:R-:W-:Y:S01]  /*15050*/  IMAD.WIDE.U32 R208, R206, -0x2daee0ad, RZ ;  /* 0xd2511f53ced07825 */ /* 0x000fe200078e00ff */
[C---:B------:R-:W-:Y:S01]  /*15060*/  PRMT R153, R210.reuse, 0x7773, RZ ;  /* 0x00007773d2997816 */ /* 0x040fe200000000ff */
[----:B------:R-:W-:Y:S01]  /*15070*/  MUFU.EX2 R204, R204 ;  /* 0x000000cc00cc7308 */ /* 0x000fe20000000800 */
[----:B------:R-:W-:Y:S01]  /*15080*/  PRMT R158, R210, 0x7772, RZ ;  /* 0x00007772d29e7816 */ /* 0x000fe200000000ff */
[C---:B------:R-:W-:Y:S04]  /*15090*/  HMMA.16816.F32 R112, R172.reuse, R154, R112 ;  /* 0x0000009aac70723c */ /* 0x040fe80000001870 */
[----:B------:R-:W-:Y:S01]  /*150a0*/  FFMA.FTZ R210, R24, UR4, -R213 ;  /* 0x0000000418d27c23 */ /* 0x000fe200080108d5 */
[----:B------:R-:W-:Y:S01]  /*150b0*/  LOP3.LUT R154, R157, R202, R209, 0x96, !PT ;  /* 0x000000ca9d9a7212 */ /* 0x000fe200078e96d1 */
[----:B------:R-:W-:Y:S01]  /*150c0*/  FFMA.FTZ R202, R20, UR4, -R215 ;  /* 0x0000000414ca7c23 */ /* 0x000fe200080108d7 */
[----:B------:R-:W-:Y:S01]  /*150d0*/  FMUL.FTZ R20, R168, R140 ;  /* 0x0000008ca8147220 */ /* 0x000fe20000410000 */
[----:B------:R-:W-:Y:S01]  /*150e0*/  PRMT R140, R158, 0x5410, R153 ;  /* 0x000054109e8c7816 */ /* 0x000fe20000000099 */
[-C--:B--2---:R-:W-:Y:S01]  /*150f0*/  HMMA.16816.F32 R32, R172, R148.reuse, R32 ;  /* 0x00000094ac20723c */ /* 0x084fe20000001820 */
[----:B------:R-:W-:Y:S02]  /*15100*/  MUFU.EX2 R210, R210 ;  /* 0x000000d200d27308 */ /* 0x000fe40000000800 */
[C---:B------:R-:W-:Y:S01]  /*15110*/  LOP3.LUT R141, R154.reuse, 0xffff, RZ, 0xc0, !PT ;  /* 0x0000ffff9a8d7812 */ /* 0x040fe200078ec0ff */
[----:B------:R-:W-:Y:S01]  /*15120*/  FFMA.FTZ R209, R31, UR4, -R200 ;  /* 0x000000041fd17c23 */ /* 0x000fe200080108c8 */
[----:B------:R-:W-:Y:S01]  /*15130*/  LOP3.LUT R158, R154, 0xff, RZ, 0xc0, !PT ;  /* 0x000000ff9a9e7812 */ /* 0x000fe200078ec0ff */
[----:B------:R-:W-:Y:S01]  /*15140*/  FMUL.FTZ R31, R165, R139 ;  /* 0x0000008ba51f7220 */ /* 0x000fe20000410000 */
[----:B------:R-:W-:Y:S01]  /*15150*/  SHF.R.U32.HI R141, RZ, 0x8, R141 ;  /* 0x00000008ff8d7819 */ /* 0x000fe2000001168d */
[C---:B------:R-:W-:Y:S03]  /*15160*/  HMMA.16816.F32 R116, R180.reuse, R148, R116 ;  /* 0x00000094b474723c */ /* 0x040fe60000001874 */
[----:B------:R-:W2:Y:S01]  /*15170*/  MUFU.EX2 R202, R202 ;  /* 0x000000ca00ca7308 */ /* 0x000ea20000000800 */
[----:B------:R-:W-:Y:S01]  /*15180*/  LOP3.LUT R149, R160, 0xff, RZ, 0xc0, !PT ;  /* 0x000000ffa0957812 */ /* 0x000fe200078ec0ff */
[----:B------:R-:W-:Y:S01]  /*15190*/  FFMA.FTZ R211, R25, UR4, -R213 ;  /* 0x0000000419d37c23 */ /* 0x000fe200080108d5 */
[----:B------:R-:W-:Y:S01]  /*151a0*/  PRMT R158, R158, 0x5410, R141 ;  /* 0x000054109e9e7816 */ /* 0x000fe2000000008d */
[----:B------:R-:W-:Y:S01]  /*151b0*/  FADD.FTZ R187, R187, R198 ;  /* 0x000000c6bbbb7221 */ /* 0x000fe20000010000 */
[-C--:B------:R-:W-:Y:S05]  /*151c0*/  HMMA.16816.F32 R120, R180, R150.reuse, R120 ;  /* 0x00000096b478723c */ /* 0x080fea0000001878 */
[----:B------:R-:W-:Y:S01]  /*151d0*/  MUFU.EX2 R209, R209 ;  /* 0x000000d100d17308 */ /* 0x000fe20000000800 */
[----:B------:R-:W-:Y:S01]  /*151e0*/  MOV R206, R208 ;  /* 0x000000d000ce7202 */ /* 0x000fe20000000f00 */
[----:B------:R-:W-:Y:S01]  /*151f0*/  FADD.FTZ R187, R188, R187 ;  /* 0x000000bbbcbb7221 */ /* 0x000fe20000010000 */
[----:B------:R-:W-:Y:S02]  /*15200*/  PRMT R142, R149, 0x5410, R152 ;  /* 0x00005410958e7816 */ /* 0x000fe40000000098 */
[----:B------:R-:W-:Y:S01]  /*15210*/  SHF.R.U32.HI R160, RZ, 0x18, R154 ;  /* 0x00000018ffa07819 */ /* 0x000fe2000001169a */
[C---:B------:R-:W-:Y:S01]  /*15220*/  HMMA.16816.F32 R20, R172.reuse, R150, R20 ;  /* 0x00000096ac14723c */ /* 0x040fe20000001814 */
[----:B------:R-:W-:Y:S03]  /*15230*/  LDSM.16.MT88.4 R148, [R169+0x400] ;  /* 0x00040000a994783b */ /* 0x000fe60000004200 */
[----:B------:R-:W-:Y:S01]  /*15240*/  MUFU.EX2 R211, R211 ;  /* 0x000000d300d37308 */ /* 0x000fe20000000800 */
[----:B------:R-:W-:Y:S02]  /*15250*/  PRMT R155, R208, 0x7771, RZ ;  /* 0x00007771d09b7816 */ /* 0x000fe400000000ff */
[----:B------:R-:W-:Y:S01]  /*15260*/  LOP3.LUT R206, R206, 0xff, RZ, 0xc0, !PT ;  /* 0x000000ffcece7812 */ /* 0x000fe200078ec0ff */
[-C--:B------:R-:W-:Y:S03]  /*15270*/  HMMA.16816.F32 R124, R172, R144.reuse, R124 ;  /* 0x00000090ac7c723c */ /* 0x080fe6000000187c */
[----:B------:R-:W-:Y:S01]  /*15280*/  PRMT R152, R206, 0x5410, R155 ;  /* 0x00005410ce987816 */ /* 0x000fe2000000009b */
[----:B------:R-:W-:Y:S01]  /*15290*/  FFMA.FTZ R206, R28, UR4, -R213 ;  /* 0x000000041cce7c23 */ /* 0x000fe200080108d5 */
[C---:B------:R-:W-:Y:S02]  /*152a0*/  LOP3.LUT R28, R205.reuse, 0xffff, RZ, 0xc0, !PT ;  /* 0x0000ffffcd1c7812 */ /* 0x040fe400078ec0ff */
[C---:B------:R-:W-:Y:S01]  /*152b0*/  PRMT R162, R208.reuse, 0x7773, RZ ;  /* 0x00007773d0a27816 */ /* 0x040fe200000000ff */
[C---:B------:R-:W-:Y:S02]  /*152c0*/  HMMA.16816.F32 R128, R180.reuse, R144, R128 ;  /* 0x00000090b480723c */ /* 0x040fe40000001880 */
[----:B------:R-:W-:Y:S02]  /*152d0*/  MUFU.EX2 R206, R206 ;  /* 0x000000ce00ce7308 */ /* 0x000fe40000000800 */
[----:B------:R-:W-:Y:S01]  /*152e0*/  PRMT R159, R208, 0x7772, RZ ;  /* 0x00007772d09f7816 */ /* 0x000fe200000000ff */
[----:B------:R-:W-:Y:S01]  /*152f0*/  FFMA.FTZ R208, R30, UR4, -R200 ;  /* 0x000000041ed07c23 */ /* 0x000fe200080108c8 */
[----:B------:R-:W-:Y:S01]  /*15300*/  LOP3.LUT R155, R205, 0xff, RZ, 0xc0, !PT ;  /* 0x000000ffcd9b7812 */ /* 0x000fe200078ec0ff */
[----:B------:R-:W-:Y:S01]  /*15310*/  FMUL.FTZ R30, R165, R138 ;  /* 0x0000008aa51e7220 */ /* 0x000fe20000410000 */
[----:B------:R-:W-:Y:S02]  /*15320*/  SHF.R.U32.HI R28, RZ, 0x8, R28 ;  /* 0x00000008ff1c7819 */ /* 0x000fe4000001161c */
[----:B------:R-:W-:Y:S02]  /*15330*/  PRMT R153, R159, 0x5410, R162 ;  /* 0x000054109f997816 */ /* 0x000fe400000000a2 */
[----:B------:R-:W-:Y:S01]  /*15340*/  MUFU.EX2 R208, R208 ;  /* 0x000000d000d07308 */ /* 0x000fe20000000800 */
[----:B------:R-:W-:Y:S01]  /*15350*/  SHF.R.U32.HI R162, RZ, 0x18, R205 ;  /* 0x00000018ffa27819 */ /* 0x000fe200000116cd */
[----:B------:R-:W-:Y:S01]  /*15360*/  FFMA.FTZ R205, R29, UR4, -R213 ;  /* 0x000000041dcd7c23 */ /* 0x000fe200080108d5 */
[--C-:B------:R-:W-:Y:S02]  /*15370*/  PRMT R155, R155, 0x5410, R28.reuse ;  /* 0x000054109b9b7816 */ /* 0x100fe4000000001c */
[----:B------:R-:W-:Y:S02]  /*15380*/  LOP3.LUT R29, R143, 0xff, RZ, 0xc0, !PT ;  /* 0x000000ff8f1d7812 */ /* 0x000fe400078ec0ff */
[----:B------:R-:W-:Y:S03]  /*15390*/  LOP3.LUT R144, R140, 0xff00ff, RZ, 0xc0, !PT ;  /* 0x00ff00ff8c907812 */ /* 0x000fe600078ec0ff */
[----:B------:R-:W4:Y:S01]  /*153a0*/  MUFU.EX2 R205, R205 ;  /* 0x000000cd00cd7308 */ /* 0x000f220000000800 */
[--C-:B------:R-:W-:Y:S02]  /*153b0*/  HSET2.LE.AND R24, R142, R189.reuse, PT ;  /* 0x000000bd8e187233 */ /* 0x100fe40003803000 */
[----:B------:R-:W-:Y:S01]  /*153c0*/  PRMT R28, R154, 0x7632, R28 ;  /* 0x000076329a1c7816 */ /* 0x000fe2000000001c */
[----:B------:R-:W5:Y:S01]  /*153d0*/  LDSM.16.MT88.4 R140, [R170+0x9400] ;  /* 0x00940000aa8c783b */ /* 0x000f620000004200 */
[----:B------:R-:W-:Y:S01]  /*153e0*/  PRMT R162, R29, 0x5410, R162 ;  /* 0x000054101da27816 */ /* 0x000fe200000000a2 */
[----:B------:R-:W-:Y:S01]  /*153f0*/  FMUL.FTZ R29, R166, R137 ;  /* 0x00000089a61d7220 */ /* 0x000fe20000410000 */
[----:B------:R-:W-:Y:S01]  /*15400*/  LOP3.LUT R145, R28, 0xff, RZ, 0xc0, !PT ;  /* 0x000000ff1c917812 */ /* 0x000fe200078ec0ff */
[----:B------:R-:W-:Y:S01]  /*15410*/  FMUL.FTZ R28, R166, R136 ;  /* 0x00000088a61c7220 */ /* 0x000fe20000410000 */
[----:B------:R-:W-:Y:S01]  /*15420*/  FFMA.FTZ R137, R26, UR4, -R200 ;  /* 0x000000041a897c23 */ /* 0x000fe200080108c8 */
[--C-:B------:R-:W-:Y:S01]  /*15430*/  HSET2.LE.AND R139, R144, R189.reuse, PT ;  /* 0x000000bd908b7233 */ /* 0x100fe20003803000 */
[----:B------:R-:W-:Y:S01]  /*15440*/  FMUL.FTZ R26, R167, R134 ;  /* 0x00000086a71a7220 */ /* 0x000fe20000410000 */
[----:B------:R-:W-:Y:S02]  /*15450*/  PRMT R160, R145, 0x5410, R160 ;  /* 0x0000541091a07816 */ /* 0x000fe400000000a0 */
[----:B-1----:R-:W-:Y:S01]  /*15460*/  F2FP.F16.F32.PACK_AB R25, R177, R176 ;  /* 0x000000b0b119723e */ /* 0x002fe200000000ff */
[-C--:B------:R-:W-:Y:S01]  /*15470*/  HMMA.16816.F32 R28, R180, R146.reuse, R28 ;  /* 0x00000092b41c723c */ /* 0x080fe2000000181c */
[----:B------:R1:W-:Y:S02]  /*15480*/  MUFU.EX2 R180, R137 ;  /* 0x0000008900b47308 */ /* 0x0003e40000000800 */
[----:B------:R-:W-:Y:S01]  /*15490*/  FFMA.FTZ R181, R27, UR4, -R200 ;  /* 0x000000041bb57c23 */ /* 0x000fe200080108c8 */
[----:B------:R-:W-:Y:S01]  /*154a0*/  LOP3.LUT R138, R25, R24, RZ, 0xc0, !PT ;  /* 0x00000018198a7212 */ /* 0x000fe200078ec0ff */
[----:B------:R-:W-:Y:S01]  /*154b0*/  FMUL.FTZ R25, R168, R133 ;  /* 0x00000085a8197220 */ /* 0x000fe20000410000 */
[----:B---3--:R-:W-:Y:S01]  /*154c0*/  F2FP.F16.F32.PACK_AB R24, R178, R179 ;  /* 0x000000b3b218723e */ /* 0x008fe200000000ff */
[----:B------:R-:W-:Y:S01]  /*154d0*/  FMUL.FTZ R27, R167, R135 ;  /* 0x00000087a71b7220 */ /* 0x000fe20000410000 */
[--C-:B------:R-:W-:Y:S03]  /*154e0*/  HSET2.LE.AND R136, R155, R189.reuse, PT ;  /* 0x000000bd9b887233 */ /* 0x100fe60003803000 */
[----:B------:R-:W3:Y:S01]  /*154f0*/  MUFU.EX2 R181, R181 ;  /* 0x000000b500b57308 */ /* 0x000ee20000000800 */
[----:B------:R-:W-:Y:S01]  /*15500*/  LOP3.LUT R139, R24, R139, RZ, 0xc0, !PT ;  /* 0x0000008b188b7212 */ /* 0x000fe200078ec0ff */
[----:B------:R-:W-:Y:S01]  /*15510*/  FMUL.FTZ R24, R168, R132 ;  /* 0x00000084a8187220 */ /* 0x000fe20000410000 */
[----:B--2---:R-:W-:Y:S01]  /*15520*/  F2FP.F16.F32.PACK_AB R133, R203, R202 ;  /* 0x000000cacb85723e */ /* 0x004fe200000000ff */
[----:B------:R-:W-:Y:S01]  /*15530*/  VIADD R182, R250, 0xdaa66d2b ;  /* 0xdaa66d2bfab67836 */ /* 0x000fe20000000000 */
[----:B------:R-:W-:Y:S02]  /*15540*/  F2FP.F16.F32.PACK_AB R132, R207, R204 ;  /* 0x000000cccf84723e */ /* 0x000fe400000000ff */
[----:B------:R-:W-:Y:S02]  /*15550*/  LOP3.LUT R136, R133, R136, RZ, 0xc0, !PT ;  /* 0x0000008885887212 */ /* 0x000fe400078ec0ff */
[----:B------:R-:W-:Y:S01]  /*15560*/  HMMA.16816.F32 R24, R172, R146, R24 ;  /* 0x00000092ac18723c */ /* 0x000fe20000001818 */
[----:B------:R-:W2:Y:S03]  /*15570*/  LDSM.16.MT88.4 R144, [R170+0xa400] ;  /* 0x00a40000aa90783b */ /* 0x000ea60000004200 */
[--C-:B-1----:R-:W-:Y:S01]  /*15580*/  HSET2.LE.AND R137, R162, R189.reuse, PT ;  /* 0x000000bda2897233 */ /* 0x102fe20003803000 */
[--C-:B------:R-:W-:Y:S01]  /*15590*/  FFMA.FTZ R175, R48, UR4, -R215.reuse ;  /* 0x0000000430af7c23 */ /* 0x100fe200080108d7 */
[--C-:B------:R-:W-:Y:S01]  /*155a0*/  HSET2.LE.AND R134, R152, R189.reuse, PT ;  /* 0x000000bd98867233 */ /* 0x100fe20003803000 */
[----:B------:R-:W-:Y:S01]  /*155b0*/  FFMA.FTZ R172, R49, UR4, -R215 ;  /* 0x0000000431ac7c23 */ /* 0x000fe200080108d7 */
[----:B----4-:R-:W-:Y:S01]  /*155c0*/  F2FP.F16.F32.PACK_AB R133, R205, R206 ;  /* 0x000000cecd85723e */ /* 0x010fe200000000ff */
[--C-:B------:R-:W-:Y:S01]  /*155d0*/  FFMA.FTZ R174, R50, UR4, -R214.reuse ;  /* 0x0000000432ae7c23 */ /* 0x100fe200080108d6 */
[----:B------:R-:W-:Y:S01]  /*155e0*/  LOP3.LUT R154, R153, 0xff00ff, RZ, 0xc0, !PT ;  /* 0x00ff00ff999a7812 */ /* 0x000fe200078ec0ff */
[----:B------:R-:W-:Y:S01]  /*155f0*/  FFMA.FTZ R173, R51, UR4, -R214 ;  /* 0x0000000433ad7c23 */ /* 0x000fe200080108d6 */
[----:B------:R-:W-:Y:S01]  /*15600*/  LOP3.LUT R137, R132, R137, RZ, 0xc0, !PT ;  /* 0x0000008984897212 */ /* 0x000fe200078ec0ff */
[----:B------:R-:W-:Y:S01]  /*15610*/  LDSM.16.MT88.4 R48, [R169+0x2400] ;  /* 0x00240000a930783b */ /* 0x000fe20000004200 */
[----:B------:R-:W-:Y:S01]  /*15620*/  LOP3.LUT R134, R133, R134, RZ, 0xc0, !PT ;  /* 0x0000008685867212 */ /* 0x000fe200078ec0ff */
[----:B------:R-:W-:Y:S01]  /*15630*/  MUFU.EX2 R175, R175 ;  /* 0x000000af00af7308 */ /* 0x000fe20000000800 */
[--C-:B------:R-:W-:Y:S02]  /*15640*/  HSET2.LE.AND R135, R154, R189.reuse, PT ;  /* 0x000000bd9a877233 */ /* 0x100fe40003803000 */
[--C-:B------:R-:W-:Y:S01]  /*15650*/  HSET2.LE.AND R132, R158, R189.reuse, PT ;  /* 0x000000bd9e847233 */ /* 0x100fe20003803000 */
[-C--:B-----5:R-:W-:Y:S06]  /*15660*/  HMMA.16816.F32 R4, R136, R140.reuse, R4 ;  /* 0x0000008c8804723c */ /* 0x0a0fec0000001804 */
[----:B------:R-:W-:Y:S01]  /*15670*/  MUFU.EX2 R172, R172 ;  /* 0x000000ac00ac7308 */ /* 0x000fe20000000800 */
[--C-:B------:R-:W-:Y:S02]  /*15680*/  HSET2.LE.AND R133, R160, R189.reuse, PT ;  /* 0x000000bda0857233 */ /* 0x100fe40003803000 */
[----:B------:R-:W-:Y:S02]  /*15690*/  F2FP.F16.F32.PACK_AB R154, R209, R208 ;  /* 0x000000d0d19a723e */ /* 0x000fe400000000ff */
[----:B------:R-:W-:Y:S02]  /*156a0*/  F2FP.F16.F32.PACK_AB R153, R211, R210 ;  /* 0x000000d2d399723e */ /* 0x000fe400000000ff */
[----:B---3--:R-:W-:Y:S03]  /*156b0*/  F2FP.F16.F32.PACK_AB R152, R181, R180 ;  /* 0x000000b4b598723e */ /* 0x008fe600000000ff */
[----:B------:R-:W-:Y:S01]  /*156c0*/  MUFU.EX2 R174, R174 ;  /* 0x000000ae00ae7308 */ /* 0x000fe20000000800 */
[----:B------:R-:W-:Y:S01]  /*156d0*/  LOP3.LUT R135, R154, R135, RZ, 0xc0, !PT ;  /* 0x000000879a877212 */ /* 0x000fe200078ec0ff */
[----:B------:R-:W-:Y:S01]  /*156e0*/  FADD.FTZ R180, R180, R187 ;  /* 0x000000bbb4b47221 */ /* 0x000fe20000010000 */
[----:B------:R-:W-:Y:S02]  /*156f0*/  LOP3.LUT R132, R153, R132, RZ, 0xc0, !PT ;  /* 0x0000008499847212 */ /* 0x000fe400078ec0ff */
[----:B------:R-:W-:Y:S01]  /*15700*/  LOP3.LUT R133, R152, R133, RZ, 0xc0, !PT ;  /* 0x0000008598857212 */ /* 0x000fe200078ec0ff */
[----:B------:R-:W-:Y:S01]  /*15710*/  FADD.FTZ R181, R181, R180 ;  /* 0x000000b4b5b57221 */ /* 0x000fe20000010000 */
[----:B------:R-:W-:Y:S03]  /*15720*/  IADD3 R183, PT, PT, R250, 0x78dde6e4, RZ ;  /* 0x78dde6e4fab77810 */ /* 0x000fe60007ffe0ff */
[----:B------:R-:W-:Y:S01]  /*15730*/  MUFU.EX2 R173, R173 ;  /* 0x000000ad00ad7308 */ /* 0x000fe20000000800 */
[----:B------:R-:W-:Y:S01]  /*15740*/  FADD.FTZ R208, R208, R181 ;  /* 0x000000b5d0d07221 */ /* 0x000fe20000010000 */
[C---:B------:R-:W-:Y:S04]  /*15750*/  HMMA.16816.F32 R8, R132.reuse, R140, R8 ;  /* 0x0000008c8408723c */ /* 0x040fe80000001808 */
[----:B------:R-:W-:Y:S04]  /*15760*/  FADD.FTZ R208, R209, R208 ;  /* 0x000000d0d1d07221 */ /* 0x000fe80000010000 */
[-C--:B------:R-:W-:Y:S08]  /*15770*/  HMMA.16816.F32 R12, R132, R142.reuse, R12 ;  /* 0x0000008e840c723c */ /* 0x080ff0000000180c */
[C---:B------:R-:W-:Y:S01]  /*15780*/  HMMA.16816.F32 R16, R136.reuse, R142, R16 ;  /* 0x0000008e8810723c */ /* 0x040fe20000001810 */
[----:B------:R-:W1:Y:S07]  /*15790*/  LDSM.16.MT88.4 R140, [R169+0x1400] ;  /* 0x00140000a98c783b */ /* 0x000e6e0000004200 */
[-C--:B------:R-:W-:Y:S08]  /*157a0*/  HMMA.16816.F32 R68, R136, R148.reuse, R68 ;  /* 0x000000948844723c */ /* 0x080ff00000001844 */
[C---:B------:R-:W-:Y:S04]  /*157b0*/  HMMA.16816.F32 R72, R132.reuse, R148, R72 ;  /* 0x000000948448723c */ /* 0x040fe80000001848 */
[----:B------:R-:W-:Y:S04]  /*157c0*/  LOP3.LUT R148, R249, UR9, R251, 0x96, !PT ;  /* 0x00000009f9947c12 */ /* 0x000fe8000f8e96fb */
[-C--:B------:R-:W-:Y:S08]  /*157d0*/  HMMA.16816.F32 R76, R132, R150.reuse, R76 ;  /* 0x00000096844c723c */ /* 0x080ff0000000184c */
[C---:B------:R-:W-:Y:S04]  /*157e0*/  HMMA.16816.F32 R80, R136.reuse, R150, R80 ;  /* 0x000000968850723c */ /* 0x040fe80000001850 */
[----:B------:R-:W-:Y:S04]  /*157f0*/  IMAD.WIDE.U32 R150, R148, -0x326172a9, RZ ;  /* 0xcd9e8d5794967825 */ /* 0x000fe800078e00ff */
[-C--:B--2---:R-:W-:Y:S03]  /*15800*/  HMMA.16816.F32 R84, R136, R144.reuse, R84 ;  /* 0x000000908854723c */ /* 0x084fe60000001854 */
[C---:B------:R-:W-:Y:S02]  /*15810*/  LOP3.LUT R148, R151.reuse, R230, RZ, 0x3c, !PT ;  /* 0x000000e697947212 */ /* 0x040fe400078e3cff */
[C---:B------:R-:W-:Y:S02]  /*15820*/  LOP3.LUT R154, R150.reuse, R229, RZ, 0x3c, !PT ;  /* 0x000000e5969a7212 */ /* 0x040fe400078e3cff */
[----:B------:R-:W-:Y:S01]  /*15830*/  LOP3.LUT R150, R150, R227, RZ, 0x3c, !PT ;  /* 0x000000e396967212 */ /* 0x000fe200078e3cff */
[C---:B------:R-:W-:Y:S04]  /*15840*/  HMMA.16816.F32 R88, R132.reuse, R144, R88 ;  /* 0x000000908458723c */ /* 0x040fe80000001858 */
[----:B------:R-:W-:Y:S01]  /*15850*/  IMAD.WIDE.U32 R148, R148, -0x2daee0ad, RZ ;  /* 0xd2511f5394947825 */ /* 0x000fe200078e00ff */
[----:B------:R-:W-:Y:S03]  /*15860*/  LOP3.LUT R145, R151, R228, RZ, 0x3c, !PT ;  /* 0x000000e497917212 */ /* 0x000fe600078e3cff */
[-C--:B------:R-:W-:Y:S03]  /*15870*/  HMMA.16816.F32 R92, R132, R146.reuse, R92 ;  /* 0x00000092845c723c */ /* 0x080fe6000000185c */
[----:B------:R-:W-:Y:S01]  /*15880*/  IMAD.WIDE.U32 R154, R154, -0x2daee0ad, RZ ;  /* 0xd2511f539a9a7825 */ /* 0x000fe200078e00ff */
[-C--:B------:R-:W-:Y:S03]  /*15890*/  LOP3.LUT R144, R246, R161.reuse, R149, 0x96, !PT ;  /* 0x000000a1f6907212 */ /* 0x080fe600078e9695 */
[----:B------:R-:W-:Y:S01]  /*158a0*/  IMAD.WIDE.U32 R158, R145, -0x2daee0ad, RZ ;  /* 0xd2511f53919e7825 */ /* 0x000fe200078e00ff */
[C---:B------:R-:W-:Y:S04]  /*158b0*/  HMMA.16816.F32 R96, R136.reuse, R146, R96 ;  /* 0x000000928860723c */ /* 0x040fe80000001860 */
[C---:B------:R-:W-:Y:S01]  /*158c0*/  LOP3.LUT R152, R223.reuse, R148, R155, 0x96, !PT ;  /* 0x00000094df987212 */ /* 0x040fe200078e969b */
[----:B------:R-:W-:Y:S01]  /*158d0*/  IMAD.WIDE.U32 R150, R150, -0x2daee0ad, RZ ;  /* 0xd2511f5396967825 */ /* 0x000fe200078e00ff */
[----:B------:R-:W-:Y:S02]  /*158e0*/  LOP3.LUT R148, R242, R161, R159, 0x96, !PT ;  /* 0x000000a1f2947212 */ /* 0x000fe400078e969f */
[-C--:B-1----:R-:W-:Y:S03]  /*158f0*/  HMMA.16816.F32 R100, R136, R140.reuse, R100 ;  /* 0x0000008c8864723c */ /* 0x082fe60000001864 */
[----:B------:R-:W-:Y:S01]  /*15900*/  IMAD.WIDE.U32 R144, R144, -0x326172a9, RZ ;  /* 0xcd9e8d5790907825 */ /* 0x000fe200078e00ff */
[----:B------:R-:W-:Y:S03]  /*15910*/  LOP3.LUT R149, R223, R158, R151, 0x96, !PT ;  /* 0x0000009edf957212 */ /* 0x000fe600078e9697 */
[----:B------:R-:W-:Y:S01]  /*15920*/  IMAD.WIDE.U32 R152, R152, -0x326172a9, RZ ;  /* 0xcd9e8d5798987825 */ /* 0x000fe200078e00ff */
[C---:B------:R-:W-:Y:S04]  /*15930*/  HMMA.16816.F32 R104, R132.reuse, R140, R104 ;  /* 0x0000008c8468723c */ /* 0x040fe80000001868 */
[----:B------:R-:W-:Y:S01]  /*15940*/  LOP3.LUT R145, R244, R182, R145, 0x96, !PT ;  /* 0x000000b6f4917212 */ /* 0x000fe200078e9691 */
[----:B------:R-:W-:Y:S01]  /*15950*/  IMAD.WIDE.U32 R158, R148, -0x326172a9, RZ ;  /* 0xcd9e8d57949e7825 */ /* 0x000fe200078e00ff */
[----:B------:R-:W-:Y:S02]  /*15960*/  LOP3.LUT R144, R183, R144, R153, 0x96, !PT ;  /* 0x00000090b7907212 */ /* 0x000fe400078e9699 */
[-C--:B------:R-:W-:Y:S03]  /*15970*/  HMMA.16816.F32 R108, R132, R142.reuse, R108 ;  /* 0x0000008e846c723c */ /* 0x080fe6000000186c */
[----:B------:R-:W-:Y:S01]  /*15980*/  IMAD.WIDE.U32 R148, R149, -0x326172a9, RZ ;  /* 0xcd9e8d5795947825 */ /* 0x000fe200078e00ff */
[----:B------:R-:W-:Y:S03]  /*15990*/  LOP3.LUT R146, R236, R182, R159, 0x96, !PT ;  /* 0x000000b6ec927212 */ /* 0x000fe600078e969f */
[----:B------:R-:W-:Y:S01]  /*159a0*/  FFMA.FTZ R182, R36, UR4, -R215 ;  /* 0x0000000424b67c23 */ /* 0x000fe200080108d7 */
[----:B------:R-:W-:Y:S01]  /*159b0*/  IMAD.WIDE.U32 R160, R145, -0x2daee0ad, RZ ;  /* 0xd2511f5391a07825 */ /* 0x000fe200078e00ff */
[C---:B------:R-:W-:Y:S04]  /*159c0*/  HMMA.16816.F32 R112, R136.reuse, R142, R112 ;  /* 0x0000008e8870723c */ /* 0x040fe80000001870 */
[----:B------:R-:W-:Y:S01]  /*159d0*/  IMAD.WIDE.U32 R144, R144, -0x2daee0ad, RZ ;  /* 0xd2511f5390907825 */ /* 0x000fe200078e00ff */
[----:B------:R-:W-:Y:S01]  /*159e0*/  LOP3.LUT R147, R183, R158, R149, 0x96, !PT ;  /* 0x0000009eb7937212 */ /* 0x000fe200078e9695 */
[----:B------:R-:W-:Y:S02]  /*159f0*/  MUFU.EX2 R182, R182 ;  /* 0x000000b600b67308 */ /* 0x000fe40000000800 */
[----:B------:R-:W-:Y:S01]  /*15a00*/  FFMA.FTZ R183, R39, UR4, -R214 ;  /* 0x0000000427b77c23 */ /* 0x000fe200080108d6 */
[----:B------:R-:W-:Y:S01]  /*15a10*/  VIADD R223, R251, 0xed9eba14 ;  /* 0xed9eba14fbdf7836 */ /* 0x000fe20000000000 */
[----:B------:R-:W-:Y:S04]  /*15a20*/  LOP3.LUT R145, R163, R160, R145, 0x96, !PT ;  /* 0x000000a0a3917212 */ /* 0x000fe800078e9691 */
        /* <DEDUP_REMOVED lines=8> */
[----:B------:R-:W-:Y:S04]  /*15ab0*/  IMAD.WIDE.U32 R150, R150, -0x326172a9, RZ ;  /* 0xcd9e8d5796967825 */ /* 0x000fe800078e00ff */
[----:B------:R-:W-:Y:S05]  /*15ac0*/  IMAD.WIDE.U32 R140, R147, -0x326172a9, RZ ;  /* 0xcd9e8d57938c7825 */ /* 0x000fea00078e00ff */
[----:B------:R-:W-:Y:S01]  /*15ad0*/  MUFU.EX2 R163, R42 ;  /* 0x0000002a00a37308 */ /* 0x000fe20000000800 */
[----:B------:R-:W-:Y:S01]  /*15ae0*/  IMAD.WIDE.U32 R154, R145, -0x326172a9, RZ ;  /* 0xcd9e8d57919a7825 */ /* 0x000fe200078e00ff */
[----:B------:R-:W-:Y:S02]  /*15af0*/  LOP3.LUT R145, R156, R152, R159, 0x96, !PT ;  /* 0x000000989c917212 */ /* 0x000fe400078e969f */
[----:B------:R-:W-:Y:S01]  /*15b00*/  PRMT R152, R140, 0x7771, RZ ;  /* 0x000077718c987816 */ /* 0x000fe200000000ff */
[----:B------:R-:W-:Y:S01]  /*15b10*/  VIADD R223, R250, 0xb54cda56 ;  /* 0xb54cda56fadf7836 */ /* 0x000fe20000000000 */
[----:B------:R-:W-:Y:S04]  /*15b20*/  MOV R160, R154 ;  /* 0x0000009a00a07202 */ /* 0x000fe80000000f00 */
[----:B------:R-:W1:Y:S01]  /*15b30*/  MUFU.EX2 R159, R38 ;  /* 0x00000026009f7308 */ /* 0x000e620000000800 */
[----:B------:R-:W-:Y:S02]  /*15b40*/  PRMT R162, R154, 0x7773, RZ ;  /* 0x000077739aa27816 */ /* 0x000fe400000000ff */
[C---:B------:R-:W-:Y:S02]  /*15b50*/  LOP3.LUT R147, R223.reuse, R150, R141, 0x96, !PT ;  /* 0x00000096df937212 */ /* 0x040fe400078e968d */
[----:B------:R-:W-:Y:S01]  /*15b60*/  LOP3.LUT R153, R223, R158, R155, 0x96, !PT ;  /* 0x0000009edf997212 */ /* 0x000fe200078e969b */
[----:B------:R-:W-:Y:S01]  /*15b70*/  IMAD.MOV.U32 R158, RZ, RZ, R140 ;  /* 0x000000ffff9e7224 */ /* 0x000fe200078e008c */
[C---:B------:R-:W-:Y:S01]  /*15b80*/  PRMT R155, R140.reuse, 0x7773, RZ ;  /* 0x000077738c9b7816 */ /* 0x040fe200000000ff */
[----:B------:R-:W-:Y:S01]  /*15b90*/  FFMA.FTZ R223, R37, UR4, -R215 ;  /* 0x0000000425df7c23 */ /* 0x000fe200080108d7 */
[----:B------:R-:W-:Y:S02]  /*15ba0*/  PRMT R150, R140, 0x7772, RZ ;  /* 0x000077728c967816 */ /* 0x000fe400000000ff */
[----:B------:R-:W2:Y:S01]  /*15bb0*/  LDSM.16.MT88.4 R140, [R170+0xb400] ;  /* 0x00b40000aa8c783b */ /* 0x000ea20000004200 */
[----:B------:R-:W-:Y:S02]  /*15bc0*/  LOP3.LUT R39, R147, 0xff, RZ, 0xc0, !PT ;  /* 0x000000ff93277812 */ /* 0x000fe400078ec0ff */
[----:B------:R-:W-:Y:S01]  /*15bd0*/  PRMT R150, R150, 0x5410, R155 ;  /* 0x0000541096967816 */ /* 0x000fe2000000009b */
[----:B------:R-:W-:Y:S01]  /*15be0*/  MUFU.EX2 R223, R223 ;  /* 0x000000df00df7308 */ /* 0x000fe20000000800 */
[----:B------:R-:W-:Y:S01]  /*15bf0*/  PRMT R149, R154, 0x7772, RZ ;  /* 0x000077729a957816 */ /* 0x000fe200000000ff */
[----:B-1----:R-:W-:Y:S01]  /*15c00*/  IMAD.MOV.U32 R192, RZ, RZ, R159 ;  /* 0x000000ffffc07224 */ /* 0x002fe200078e009f */
[----:B------:R-:W-:Y:S02]  /*15c10*/  LOP3.LUT R150, R150, 0xff00ff, RZ, 0xc0, !PT ;  /* 0x00ff00ff96967812 */ /* 0x000fe400078ec0ff */
[----:B------:R-:W-:Y:S02]  /*15c20*/  PRMT R149, R149, 0x5410, R162 ;  /* 0x0000541095957816 */ /* 0x000fe400000000a2 */
[----:B------:R-:W-:Y:S03]  /*15c30*/  PRMT R154, R154, 0x7771, RZ ;  /* 0x000077719a9a7816 */ /* 0x000fe600000000ff */
[----:B------:R-:W-:Y:S01]  /*15c40*/  MUFU.EX2 R155, R41 ;  /* 0x00000029009b7308 */ /* 0x000fe20000000800 */
[----:B------:R-:W-:Y:S01]  /*15c50*/  LOP3.LUT R40, R149, 0xff00ff, RZ, 0xc0, !PT ;  /* 0x00ff00ff95287812 */ /* 0x000fe200078ec0ff */
[----:B------:R-:W-:Y:S01]  /*15c60*/  FFMA.FTZ R149, R66, UR4, -R214 ;  /* 0x0000000442957c23 */ /* 0x000fe200080108d6 */
[----:B------:R-:W-:Y:S02]  /*15c70*/  LOP3.LUT R37, R160, 0xff, RZ, 0xc0, !PT ;  /* 0x000000ffa0257812 */ /* 0x000fe400078ec0ff */
[----:B------:R-:W-:Y:S02]  /*15c80*/  LOP3.LUT R160, R147, 0xffff, RZ, 0xc0, !PT ;  /* 0x0000ffff93a07812 */ /* 0x000fe400078ec0ff */
[----:B------:R-:W-:Y:S02]  /*15c90*/  PRMT R36, R37, 0x5410, R154 ;  /* 0x0000541025247816 */ /* 0x000fe4000000009a */
[----:B------:R-:W-:Y:S02]  /*15ca0*/  LOP3.LUT R37, R153, 0xffff, RZ, 0xc0, !PT ;  /* 0x0000ffff99257812 */ /* 0x000fe400078ec0ff */
[----:B------:R-:W-:Y:S02]  /*15cb0*/  SHF.R.U32.HI R154, RZ, 0x18, R153 ;  /* 0x00000018ff9a7819 */ /* 0x000fe40000011699 */
[----:B------:R-:W-:Y:S02]  /*15cc0*/  SHF.R.U32.HI R37, RZ, 0x8, R37 ;  /* 0x00000008ff257819 */ /* 0x000fe40000011625 */
[----:B------:R-:W-:Y:S02]  /*15cd0*/  SHF.R.U32.HI R160, RZ, 0x8, R160 ;  /* 0x00000008ffa07819 */ /* 0x000fe400000116a0 */
[----:B------:R-:W-:Y:S02]  /*15ce0*/  SHF.R.U32.HI R162, RZ, 0x18, R147 ;  /* 0x00000018ffa27819 */ /* 0x000fe40000011693 */
[----:B------:R-:W-:Y:S02]  /*15cf0*/  PRMT R160, R39, 0x5410, R160 ;  /* 0x0000541027a07816 */ /* 0x000fe400000000a0 */
[--C-:B------:R-:W-:Y:S02]  /*15d00*/  HSET2.LE.AND R39, R40, R189.reuse, PT ;  /* 0x000000bd28277233 */ /* 0x100fe40003803000 */
[--C-:B------:R-:W-:Y:S02]  /*15d10*/  HSET2.LE.AND R38, R36, R189.reuse, PT ;  /* 0x000000bd24267233 */ /* 0x100fe40003803000 */
[----:B------:R-:W-:Y:S01]  /*15d20*/  F2FP.F16.F32.PACK_AB R36, R173, R174 ;  /* 0x000000aead24723e */ /* 0x000fe200000000ff */
[-C--:B--2---:R-:W-:Y:S03]  /*15d30*/  HMMA.16816.F32 R32, R136, R140.reuse, R32 ;  /* 0x0000008c8820723c */ /* 0x084fe60000001820 */
[----:B------:R-:W-:Y:S05]  /*15d40*/  LOP3.LUT R39, R36, R39, RZ, 0xc0, !PT ;  /* 0x0000002724277212 */ /* 0x000fea00078ec0ff */
[C---:B------:R-:W-:Y:S04]  /*15d50*/  HMMA.16816.F32 R116, R132.reuse, R140, R116 ;  /* 0x0000008c8474723c */ /* 0x040fe80000001874 */
[----:B------:R-:W-:Y:S01]  /*15d60*/  FFMA.FTZ R140, R52, UR4, -R215 ;  /* 0x00000004348c7c23 */ /* 0x000fe200080108d7 */
[----:B------:R-:W-:Y:S02]  /*15d70*/  LOP3.LUT R141, R158, 0xff, RZ, 0xc0, !PT ;  /* 0x000000ff9e8d7812 */ /* 0x000fe400078ec0ff */
[C---:B------:R-:W-:Y:S01]  /*15d80*/  LOP3.LUT R158, R153.reuse, 0xff, RZ, 0xc0, !PT ;  /* 0x000000ff999e7812 */ /* 0x040fe200078ec0ff */
[-C--:B------:R-:W-:Y:S03]  /*15d90*/  HMMA.16816.F32 R120, R132, R142.reuse, R120 ;  /* 0x0000008e8478723c */ /* 0x080fe60000001878 */
[--C-:B------:R-:W-:Y:S02]  /*15da0*/  PRMT R158, R158, 0x5410, R37.reuse ;  /* 0x000054109e9e7816 */ /* 0x100fe40000000025 */
[----:B------:R-:W-:Y:S02]  /*15db0*/  PRMT R37, R153, 0x7632, R37 ;  /* 0x0000763299257816 */ /* 0x000fe40000000025 */
[----:B------:R1:W2:Y:S01]  /*15dc0*/  MUFU.EX2 R153, R43 ;  /* 0x0000002b00997308 */ /* 0x0002a20000000800 */
[C---:B------:R-:W-:Y:S04]  /*15dd0*/  HMMA.16816.F32 R20, R136.reuse, R142, R20 ;  /* 0x0000008e8814723c */ /* 0x040fe80000001814 */
[----:B------:R-:W-:Y:S01]  /*15de0*/  FFMA.FTZ R142, R65, UR4, -R215 ;  /* 0x00000004418e7c23 */ /* 0x000fe200080108d7 */
[----:B------:R-:W-:Y:S01]  /*15df0*/  FFMA.FTZ R143, R67, UR4, -R214 ;  /* 0x00000004438f7c23 */ /* 0x000fe200080108d6 */
[----:B------:R-:W-:Y:S01]  /*15e00*/  PRMT R152, R141, 0x5410, R152 ;  /* 0x000054108d987816 */ /* 0x000fe20000000098 */
[--C-:B------:R-:W-:Y:S01]  /*15e10*/  FFMA.FTZ R141, R54, UR4, -R214.reuse ;  /* 0x00000004368d7c23 */ /* 0x100fe200080108d6 */
[-C--:B------:R-:W-:Y:S03]  /*15e20*/  HMMA.16816.F32 R124, R136, R48.reuse, R124 ;  /* 0x00000030887c723c */ /* 0x080fe6000000187c */
[----:B------:R-:W-:Y:S01]  /*15e30*/  FFMA.FTZ R214, R55, UR4, -R214 ;  /* 0x0000000437d67c23 */ /* 0x000fe200080108d6 */
[--C-:B------:R-:W-:Y:S02]  /*15e40*/  HSET2.LE.AND R36, R158, R189.reuse, PT ;  /* 0x000000bd9e247233 */ /* 0x100fe40003803000 */
[----:B------:R-:W-:Y:S02]  /*15e50*/  LOP3.LUT R37, R37, 0xff, RZ, 0xc0, !PT ;  /* 0x000000ff25257812 */ /* 0x000fe400078ec0ff */
[C---:B------:R-:W-:Y:S01]  /*15e60*/  HMMA.16816.F32 R128, R132.reuse, R48, R128 ;  /* 0x000000308480723c */ /* 0x040fe20000001880 */
[----:B-1----:R-:W1:Y:S03]  /*15e70*/  LDSM.16.MT88.4 R40, [R170+0x9800] ;  /* 0x00980000aa28783b */ /* 0x002e660000004200 */
[----:B------:R-:W-:Y:S02]  /*15e80*/  PRMT R154, R37, 0x5410, R154 ;  /* 0x00005410259a7816 */ /* 0x000fe4000000009a */
[----:B------:R-:W-:Y:S01]  /*15e90*/  PRMT R37, R147, 0x7632, R37 ;  /* 0x0000763293257816 */ /* 0x000fe20000000025 */
[----:B------:R-:W-:Y:S01]  /*15ea0*/  FFMA.FTZ R147, R64, UR4, -R215 ;  /* 0x0000000440937c23 */ /* 0x000fe200080108d7 */
[-C--:B------:R-:W-:Y:S01]  /*15eb0*/  HMMA.16816.F32 R28, R132, R50.reuse, R28 ;  /* 0x00000032841c723c */ /* 0x080fe2000000181c */
[----:B------:R3:W4:Y:S02]  /*15ec0*/  MUFU.EX2 R64, R44 ;  /* 0x0000002c00407308 */ /* 0x0007240000000800 */
[--C-:B------:R-:W-:Y:S01]  /*15ed0*/  FFMA.FTZ R132, R60, UR4, -R213.reuse ;  /* 0x000000043c847c23 */ /* 0x100fe200080108d5 */
[----:B------:R-:W-:Y:S01]  /*15ee0*/  LOP3.LUT R37, R37, 0xff, RZ, 0xc0, !PT ;  /* 0x000000ff25257812 */ /* 0x000fe200078ec0ff */
[--C-:B------:R-:W-:Y:S01]  /*15ef0*/  FFMA.FTZ R133, R57, UR4, -R213.reuse ;  /* 0x0000000439857c23 */ /* 0x100fe200080108d5 */
[--C-:B------:R-:W-:Y:S01]  /*15f00*/  FFMA.FTZ R134, R56, UR4, -R213.reuse ;  /* 0x0000000438867c23 */ /* 0x100fe200080108d5 */
[----:B------:R-:W-:Y:S01]  /*15f10*/  FFMA.FTZ R213, R61, UR4, -R213 ;  /* 0x000000043dd57c23 */ /* 0x000fe200080108d5 */
[----:B------:R-:W-:Y:S03]  /*15f20*/  HMMA.16816.F32 R24, R136, R50, R24 ;  /* 0x000000328818723c */ /* 0x000fe60000001818 */
[----:B------:R5:W1:Y:S01]  /*15f30*/  MUFU.EX2 R60, R45 ;  /* 0x0000002d003c7308 */ /* 0x000a620000000800 */
[----:B------:R-:W-:Y:S01]  /*15f40*/  LDSM.16.MT88.4 R48, [R170+0xa800] ;  /* 0x00a80000aa30783b */ /* 0x000fe20000004200 */
[----:B------:R-:W-:Y:S01]  /*15f50*/  PRMT R162, R37, 0x5410, R162 ;  /* 0x0000541025a27816 */ /* 0x000fe200000000a2 */
[--C-:B------:R-:W-:Y:S01]  /*15f60*/  FFMA.FTZ R61, R46, UR4, -R200.reuse ;  /* 0x000000042e3d7c23 */ /* 0x100fe200080108c8 */
[----:B------:R-:W-:Y:S01]  /*15f70*/  F2FP.F16.F32.PACK_AB R37, R172, R175 ;  /* 0x000000afac25723e */ /* 0x000fe200000000ff */
[----:B------:R-:W-:Y:S01]  /*15f80*/  FFMA.FTZ R135, R47, UR4, -R200 ;  /* 0x000000042f877c23 */ /* 0x000fe200080108c8 */
[----:B--2---:R-:W-:Y:S01]  /*15f90*/  F2FP.F16.F32.PACK_AB R46, R153, R163 ;  /* 0x000000a3992e723e */ /* 0x004fe200000000ff */
[----:B------:R-:W-:Y:S01]  /*15fa0*/  FFMA.FTZ R215, R53, UR4, -R215 ;  /* 0x0000000435d77c23 */ /* 0x000fe200080108d7 */
[----:B------:R-:W-:Y:S02]  /*15fb0*/  LOP3.LUT R38, R37, R38, RZ, 0xc0, !PT ;  /* 0x0000002625267212 */ /* 0x000fe400078ec0ff */
[----:B------:R-:W-:Y:S01]  /*15fc0*/  MUFU.EX2 R61, R61 ;  /* 0x0000003d003d7308 */ /* 0x000fe20000000800 */
[--C-:B------:R-:W-:Y:S01]  /*15fd0*/  HSET2.LE.AND R37, R154, R189.reuse, PT ;  /* 0x000000bd9a257233 */ /* 0x100fe20003803000 */
[----:B------:R-:W2:Y:S01]  /*15fe0*/  LDSM.16.MT88.4 R52, [R169+0x800] ;  /* 0x00080000a934783b */ /* 0x000ea20000004200 */
[--C-:B---3--:R-:W-:Y:S02]  /*15ff0*/  HSET2.LE.AND R44, R160, R189.reuse, PT ;  /* 0x000000bda02c7233 */ /* 0x108fe40003803000 */
[----:B------:R-:W-:Y:S02]  /*16000*/  F2FP.F16.F32.PACK_AB R47, R155, R161 ;  /* 0x000000a19b2f723e */ /* 0x000fe400000000ff */
[--C-:B-----5:R-:W-:Y:S03]  /*16010*/  HSET2.LE.AND R45, R162, R189.reuse, PT ;  /* 0x000000bda22d7233 */ /* 0x120fe60003803000 */
[----:B------:R-:W3:Y:S01]  /*16020*/  MUFU.EX2 R154, R135 ;  /* 0x00000087009a7308 */ /* 0x000ee20000000800 */
[----:B----4-:R-:W-:Y:S02]  /*16030*/  MOV R158, R64 ;  /* 0x00000040009e7202 */ /* 0x010fe40000000f00 */
[----:B------:R-:W-:Y:S01]  /*16040*/  F2FP.F16.F32.PACK_AB R57, R223, R182 ;  /* 0x000000b6df39723e */ /* 0x000fe200000000ff */
[----:B------:R-:W4:Y:S01]  /*16050*/  LDSM.16.MT88.4 R64, [R169+0x1800] ;  /* 0x00180000a940783b */ /* 0x000f220000004200 */
[----:B------:R-:W-:Y:S02]  /*16060*/  LOP3.LUT R45, R46, R45, RZ, 0xc0, !PT ;  /* 0x0000002d2e2d7212 */ /* 0x000fe400078ec0ff */
[----:B------:R-:W-:Y:S03]  /*16070*/  F2FP.F16.F32.PACK_AB R56, R183, R159 ;  /* 0x0000009fb738723e */ /* 0x000fe600000000ff */
[----:B------:R5:W4:Y:S01]  /*16080*/  MUFU.EX2 R137, R143 ;  /* 0x0000008f00897308 */ /* 0x000b220000000800 */
[----:B------:R-:W-:Y:S02]  /*16090*/  LOP3.LUT R44, R47, R44, RZ, 0xc0, !PT ;  /* 0x0000002c2f2c7212 */ /* 0x000fe400078ec0ff */
[--C-:B------:R-:W-:Y:S02]  /*160a0*/  HSET2.LE.AND R46, R152, R189.reuse, PT ;  /* 0x000000bd982e7233 */ /* 0x100fe40003803000 */
[----:B-1----:R-:W-:Y:S02]  /*160b0*/  F2FP.F16.F32.PACK_AB R47, R60, R158 ;  /* 0x0000009e3c2f723e */ /* 0x002fe400000000ff */
[----:B------:R-:W-:Y:S03]  /*160c0*/  LOP3.LUT R36, R57, R36, RZ, 0xc0, !PT ;  /* 0x0000002439247212 */ /* 0x000fe600078ec0ff */
[----:B------:R1:W-:Y:S01]  /*160d0*/  MUFU.EX2 R162, R149 ;  /* 0x0000009500a27308 */ /* 0x0003e20000000800 */
[----:B------:R-:W-:Y:S01]  /*160e0*/  LOP3.LUT R37, R56, R37, RZ, 0xc0, !PT ;  /* 0x0000002538257212 */ /* 0x000fe200078ec0ff */
[----:B---3--:R-:W-:Y:S01]  /*160f0*/  IMAD.MOV.U32 R252, RZ, RZ, R154 ;  /* 0x000000fffffc7224 */ /* 0x008fe200078e009a */
[----:B------:R-:W-:Y:S02]  /*16100*/  LOP3.LUT R46, R47, R46, RZ, 0xc0, !PT ;  /* 0x0000002e2f2e7212 */ /* 0x000fe400078ec0ff */
[--C-:B------:R-:W-:Y:S02]  /*16110*/  HSET2.LE.AND R47, R150, R189.reuse, PT ;  /* 0x000000bd962f7233 */ /* 0x100fe40003803000 */
[----:B------:R-:W-:Y:S01]  /*16120*/  F2FP.F16.F32.PACK_AB R56, R154, R61 ;  /* 0x0000003d9a38723e */ /* 0x000fe200000000ff */
[-C--:B------:R-:W-:Y:S01]  /*16130*/  HMMA.16816.F32 R4, R36, R40.reuse, R4 ;  /* 0x000000282404723c */ /* 0x080fe20000001804 */
[----:B-----5:R-:W3:Y:S01]  /*16140*/  LDL.LU R143, [R1+0x8] ;  /* 0x00000800018f7983 */ /* 0x020ee20000300800 */
[----:B------:R5:W-:Y:S03]  /*16150*/  MUFU.EX2 R160, R140 ;  /* 0x0000008c00a07308 */ /* 0x000be60000000800 */
[----:B------:R-:W-:Y:S02]  /*16160*/  LOP3.LUT R47, R56, R47, RZ, 0xc0, !PT ;  /* 0x0000002f382f7212 */ /* 0x000fe400078ec0ff */
[----:B------:R-:W-:Y:S02]  /*16170*/  LOP3.LUT R138, R156, R148, R151, 0x96, !PT ;  /* 0x000000949c8a7212 */ /* 0x000fe400078e9697 */
[----:B-1----:R-:W-:Y:S03]  /*16180*/  LDSM.16.MT88.4 R148, [R170+0x9c00] ;  /* 0x009c0000aa94783b */ /* 0x002fe60000004200 */
[----:B------:R-:W-:Y:S01]  /*16190*/  MUFU.EX2 R213, R213 ;  /* 0x000000d500d57308 */ /* 0x000fe20000000800 */
[----:B------:R-:W-:Y:S01]  /*161a0*/  MOV R165, R158 ;  /* 0x0000009e00a57202 */ /* 0x000fe20000000f00 */
[C---:B------:R-:W-:Y:S04]  /*161b0*/  HMMA.16816.F32 R8, R44.reuse, R40, R8 ;  /* 0x000000282c08723c */ /* 0x040fe80000001808 */
[----:B------:R-:W-:Y:S04]  /*161c0*/  IMAD.WIDE.U32 R138, R138, -0x2daee0ad, RZ ;  /* 0xd2511f538a8a7825 */ /* 0x000fe800078e00ff */
[----:B------:R1:W-:Y:S01]  /*161d0*/  MUFU.EX2 R152, R142 ;  /* 0x0000008e00987308 */ /* 0x0003e20000000800 */
[-C--:B------:R-:W-:Y:S03]  /*161e0*/  HMMA.16816.F32 R12, R44, R42.reuse, R12 ;  /* 0x0000002a2c0c723c */ /* 0x080fe6000000180c */
[----:B------:R-:W-:Y:S02]  /*161f0*/  LOP3.LUT R146, R157, R146, R139, 0x96, !PT ;  /* 0x000000929d927212 */ /* 0x000fe400078e968b */
[----:B------:R-:W-:Y:S04]  /*16200*/  MOV R57, R138 ;  /* 0x0000008a00397202 */ /* 0x000fe80000000f00 */
[----:B------:R-:W-:Y:S01]  /*16210*/  MUFU.EX2 R56, R147 ;  /* 0x0000009300387308 */ /* 0x000fe20000000800 */
[C---:B-----5:R-:W-:Y:S01]  /*16220*/  PRMT R140, R138.reuse, 0x7773, RZ ;  /* 0x000077738a8c7816 */ /* 0x060fe200000000ff */
[C---:B------:R-:W-:Y:S01]  /*16230*/  HMMA.16816.F32 R16, R36.reuse, R42, R16 ;  /* 0x0000002a2410723c */ /* 0x040fe20000001810 */
[----:B------:R-:W5:Y:S07]  /*16240*/  LDSM.16.MT88.4 R40, [R170+0xb800] ;  /* 0x00b80000aa28783b */ /* 0x000f6e0000004200 */
[----:B------:R-:W-:Y:S01]  /*16250*/  MUFU.EX2 R215, R215 ;  /* 0x000000d700d77308 */ /* 0x000fe20000000800 */
[-C--:B--2---:R-:W-:Y:S08]  /*16260*/  HMMA.16816.F32 R68, R36, R52.reuse, R68 ;  /* 0x000000342444723c */ /* 0x084ff00000001844 */
[C---:B------:R-:W-:Y:S08]  /*16270*/  HMMA.16816.F32 R72, R44.reuse, R52, R72 ;  /* 0x000000342c48723c */ /* 0x040ff00000001848 */
[-C--:B------:R-:W-:Y:S08]  /*16280*/  HMMA.16816.F32 R76, R44, R54.reuse, R76 ;  /* 0x000000362c4c723c */ /* 0x080ff0000000184c */
[C---:B------:R-:W-:Y:S04]  /*16290*/  HMMA.16816.F32 R80, R36.reuse, R54, R80 ;  /* 0x000000362450723c */ /* 0x040fe80000001850 */
[C---:B------:R-:W-:Y:S02]  /*162a0*/  PRMT R55, R138.reuse, 0x7772, RZ ;  /* 0x000077728a377816 */ /* 0x040fe400000000ff */
[----:B------:R-:W-:Y:S02]  /*162b0*/  PRMT R138, R138, 0x7771, RZ ;  /* 0x000077718a8a7816 */ /* 0x000fe400000000ff */
[-C--:B------:R-:W-:Y:S08]  /*162c0*/  HMMA.16816.F32 R84, R36, R48.reuse, R84 ;  /* 0x000000302454723c */ /* 0x080ff00000001854 */
[C---:B------:R-:W-:Y:S04]  /*162d0*/  HMMA.16816.F32 R88, R44.reuse, R48, R88 ;  /* 0x000000302c58723c */ /* 0x040fe80000001858 */
[----:B------:R-:W-:Y:S04]  /*162e0*/  IMAD.WIDE.U32 R48, R145, -0x2daee0ad, RZ ;  /* 0xd2511f5391307825 */ /* 0x000fe800078e00ff */
[-C--:B------:R-:W-:Y:S03]  /*162f0*/  HMMA.16816.F32 R92, R44, R50.reuse, R92 ;  /* 0x000000322c5c723c */ /* 0x080fe6000000185c */
[----:B------:R-:W-:Y:S01]  /*16300*/  LOP3.LUT R144, R157, R144, R49, 0x96, !PT ;  /* 0x000000909d907212 */ /* 0x000fe200078e9631 */
[----:B------:R-:W-:Y:S01]  /*16310*/  IMAD.MOV.U32 R54, RZ, RZ, R48 ;  /* 0x000000ffff367224 */ /* 0x000fe200078e0030 */
[C---:B------:R-:W-:Y:S02]  /*16320*/  PRMT R136, R48.reuse, 0x7773, RZ ;  /* 0x0000777330887816 */ /* 0x040fe400000000ff */
[C---:B------:R-:W-:Y:S01]  /*16330*/  PRMT R53, R48.reuse, 0x7772, RZ ;  /* 0x0000777230357816 */ /* 0x040fe200000000ff */
[C---:B------:R-:W-:Y:S04]  /*16340*/  HMMA.16816.F32 R96, R36.reuse, R50, R96 ;  /* 0x000000322460723c */ /* 0x040fe80000001860 */
[----:B------:R-:W-:Y:S02]  /*16350*/  PRMT R52, R48, 0x7771, RZ ;  /* 0x0000777130347816 */ /* 0x000fe400000000ff */
[----:B------:R-:W2:Y:S01]  /*16360*/  LDSM.16.MT88.4 R48, [R169+0x2800] ;  /* 0x00280000a930783b */ /* 0x000ea20000004200 */
[----:B------:R-:W-:Y:S01]  /*16370*/  PRMT R53, R53, 0x5410, R136 ;  /* 0x0000541035357816 */ /* 0x000fe20000000088 */
[-C--:B----4-:R-:W-:Y:S03]  /*16380*/  HMMA.16816.F32 R100, R36, R64.reuse, R100 ;  /* 0x000000402464723c */ /* 0x090fe60000001864 */
[----:B------:R-:W-:Y:S02]  /*16390*/  LOP3.LUT R135, R54, 0xff, RZ, 0xc0, !PT ;  /* 0x000000ff36877812 */ /* 0x000fe400078ec0ff */
[----:B------:R-:W-:Y:S02]  /*163a0*/  LOP3.LUT R136, R144, 0xff, RZ, 0xc0, !PT ;  /* 0x000000ff90887812 */ /* 0x000fe400078ec0ff */
[----:B-1----:R-:W-:Y:S01]  /*163b0*/  SHF.R.U32.HI R142, RZ, 0x18, R144 ;  /* 0x00000018ff8e7819 */ /* 0x002fe20000011690 */
[C---:B------:R-:W-:Y:S01]  /*163c0*/  HMMA.16816.F32 R104, R44.reuse, R64, R104 ;  /* 0x000000402c68723c */ /* 0x040fe20000001868 */
[----:B------:R1:W-:Y:S03]  /*163d0*/  MUFU.EX2 R64, R141 ;  /* 0x0000008d00407308 */ /* 0x0003e60000000800 */
[----:B------:R-:W-:Y:S02]  /*163e0*/  PRMT R54, R55, 0x5410, R140 ;  /* 0x0000541037367816 */ /* 0x000fe4000000008c */
[----:B------:R-:W-:Y:S02]  /*163f0*/  PRMT R55, R146, 0x7632, R55 ;  /* 0x0000763292377816 */ /* 0x000fe40000000037 */
[-C--:B------:R-:W-:Y:S03]  /*16400*/  HMMA.16816.F32 R108, R44, R66.reuse, R108 ;  /* 0x000000422c6c723c */ /* 0x080fe6000000186c */
[----:B------:R4:W-:Y:S01]  /*16410*/  MUFU.EX2 R65, R214 ;  /* 0x000000d600417308 */ /* 0x0009e20000000800 */
[----:B------:R-:W-:Y:S02]  /*16420*/  LOP3.LUT R55, R55, 0xff, RZ, 0xc0, !PT ;  /* 0x000000ff37377812 */ /* 0x000fe400078ec0ff */
[----:B------:R-:W-:Y:S02]  /*16430*/  LOP3.LUT R54, R54, 0xff00ff, RZ, 0xc0, !PT ;  /* 0x00ff00ff36367812 */ /* 0x000fe400078ec0ff */
[----:B------:R-:W-:Y:S01]  /*16440*/  SHF.R.U32.HI R140, RZ, 0x18, R146 ;  /* 0x00000018ff8c7819 */ /* 0x000fe20000011692 */
[C---:B------:R-:W-:Y:S01]  /*16450*/  HMMA.16816.F32 R112, R36.reuse, R66, R112 ;  /* 0x000000422470723c */ /* 0x040fe20000001870 */
[----:B-1----:R-:W3:Y:S03]  /*16460*/  LDL.LU R141, [R1+0x4] ;  /* 0x00000400018d7983 */ /* 0x002ee60000300800 */
[----:B------:R-:W-:Y:S01]  /*16470*/  PRMT R140, R55, 0x5410, R140 ;  /* 0x00005410378c7816 */ /* 0x000fe2000000008c */
[----:B------:R-:W3:Y:S01]  /*16480*/  LDL.LU R139, [R1] ;  /* 0x00000000018b7983 */ /* 0x000ee20000300800 */
[----:B------:R-:W-:Y:S02]  /*16490*/  LOP3.LUT R66, R144, 0xffff, RZ, 0xc0, !PT ;  /* 0x0000ffff90427812 */ /* 0x000fe400078ec0ff */
[-C--:B-----5:R-:W-:Y:S03]  /*164a0*/  HMMA.16816.F32 R32, R36, R40.reuse, R32 ;  /* 0x000000282420723c */ /* 0x0a0fe60000001820 */
[----:B----4-:R-:W-:Y:S02]  /*164b0*/  IMAD.MOV.U32 R214, RZ, RZ, R137 ;  /* 0x000000ffffd67224 */ /* 0x010fe400078e0089 */
[----:B------:R-:W-:Y:S01]  /*164c0*/  FFMA.FTZ R137, R62, UR4, -R200 ;  /* 0x000000043e897c23 */ /* 0x000fe200080108c8 */
[----:B------:R-:W-:Y:S01]  /*164d0*/  LOP3.LUT R67, R57, 0xff, RZ, 0xc0, !PT ;  /* 0x000000ff39437812 */ /* 0x000fe200078ec0ff */
[----:B------:R-:W1:Y:S01]  /*164e0*/  MUFU.EX2 R62, R132 ;  /* 0x00000084003e7308 */ /* 0x000e620000000800 */
[----:B------:R-:W-:Y:S01]  /*164f0*/  SHF.R.U32.HI R57, RZ, 0x8, R66 ;  /* 0x00000008ff397819 */ /* 0x000fe20000011642 */
[C---:B------:R-:W-:Y:S04]  /*16500*/  HMMA.16816.F32 R116, R44.reuse, R40, R116 ;  /* 0x000000282c74723c */ /* 0x040fe80000001874 */
[----:B------:R-:W-:Y:S01]  /*16510*/  PRMT R40, R144, 0x7632, R40 ;  /* 0x0000763290287816 */ /* 0x000fe20000000028 */
[----:B------:R-:W-:Y:S01]  /*16520*/  FFMA.FTZ R200, R63, UR4, -R200 ;  /* 0x000000043fc87c23 */ /* 0x000fe200080108c8 */
[----:B------:R-:W-:Y:S02]  /*16530*/  LOP3.LUT R41, R146, 0xffff, RZ, 0xc0, !PT ;  /* 0x0000ffff92297812 */ /* 0x000fe400078ec0ff */
[----:B------:R4:W-:Y:S01]  /*16540*/  MUFU.EX2 R63, R137 ;  /* 0x00000089003f7308 */ /* 0x0009e20000000800 */
[-C--:B------:R-:W-:Y:S03]  /*16550*/  HMMA.16816.F32 R120, R44, R42.reuse, R120 ;  /* 0x0000002a2c78723c */ /* 0x080fe60000001878 */
[----:B------:R-:W-:Y:S02]  /*16560*/  SHF.R.U32.HI R41, RZ, 0x8, R41 ;  /* 0x00000008ff297819 */ /* 0x000fe40000011629 */
[----:B------:R-:W-:Y:S04]  /*16570*/  PRMT R138, R67, 0x5410, R138 ;  /* 0x00005410438a7816 */ /* 0x000fe8000000008a */
[----:B------:R-:W-:Y:S01]  /*16580*/  MUFU.EX2 R67, R133 ;  /* 0x0000008500437308 */ /* 0x000fe20000000800 */
[C---:B------:R-:W-:Y:S04]  /*16590*/  HMMA.16816.F32 R20, R36.reuse, R42, R20 ;  /* 0x0000002a2414723c */ /* 0x040fe80000001814 */
[--C-:B------:R-:W-:Y:S05]  /*165a0*/  HSET2.LE.AND R138, R138, R189.reuse, PT ;  /* 0x000000bd8a8a7233 */ /* 0x100fea0003803000 */
[----:B------:R5:W1:Y:S01]  /*165b0*/  MUFU.EX2 R66, R134 ;  /* 0x0000008600427308 */ /* 0x000a620000000800 */
[-C--:B--2---:R-:W-:Y:S03]  /*165c0*/  HMMA.16816.F32 R124, R36, R48.reuse, R124 ;  /* 0x00000030247c723c */ /* 0x084fe6000000187c */
[--C-:B----4-:R-:W-:Y:S06]  /*165d0*/  HSET2.LE.AND R137, R140, R189.reuse, PT ;  /* 0x000000bd8c897233 */ /* 0x110fec0003803000 */
[----:B------:R-:W2:Y:S01]  /*165e0*/  MUFU.EX2 R200, R200 ;  /* 0x000000c800c87308 */ /* 0x000ea20000000800 */
[C---:B------:R-:W-:Y:S08]  /*165f0*/  HMMA.16816.F32 R128, R44.reuse, R48, R128 ;  /* 0x000000302c80723c */ /* 0x040ff00000001880 */
[-C--:B------:R-:W-:Y:S03]  /*16600*/  HMMA.16816.F32 R28, R44, R50.reuse, R28 ;  /* 0x000000322c1c723c */ /* 0x080fe6000000181c */
[----:B-----5:R-:W-:Y:S02]  /*16610*/  PRMT R134, R135, 0x5410, R52 ;  /* 0x0000541087867816 */ /* 0x020fe40000000034 */
[----:B------:R-:W-:Y:S02]  /*16620*/  PRMT R52, R136, 0x5410, R57 ;  /* 0x0000541088347816 */ /* 0x000fe40000000039 */
[----:B------:R-:W-:Y:S01]  /*16630*/  LOP3.LUT R44, R53, 0xff00ff, RZ, 0xc0, !PT ;  /* 0x00ff00ff352c7812 */ /* 0x000fe200078ec0ff */
[----:B------:R-:W-:Y:S04]  /*16640*/  HMMA.16816.F32 R24, R36, R50, R24 ;  /* 0x000000322418723c */ /* 0x000fe80000001818 */
[----:B------:R-:W-:Y:S02]  /*16650*/  LOP3.LUT R57, R40, 0xff, RZ, 0xc0, !PT ;  /* 0x000000ff28397812 */ /* 0x000fe400078ec0ff */
[--C-:B------:R-:W-:Y:S02]  /*16660*/  HSET2.LE.AND R135, R44, R189.reuse, PT ;  /* 0x000000bd2c877233 */ /* 0x100fe40003803000 */
[----:B------:R-:W-:Y:S01]  /*16670*/  PRMT R142, R57, 0x5410, R142 ;  /* 0x00005410398e7816 */ /* 0x000fe2000000008e */
[----:B------:R-:W-:Y:S01]  /*16680*/  LDSM.16.MT88.4 R44, [R170+0xac00] ;  /* 0x00ac0000aa2c783b */ /* 0x000fe20000004200 */
[----:B------:R-:W-:Y:S02]  /*16690*/  LOP3.LUT R136, R146, 0xff, RZ, 0xc0, !PT ;  /* 0x000000ff92887812 */ /* 0x000fe400078ec0ff */
[--C-:B------:R-:W-:Y:S02]  /*166a0*/  HSET2.LE.AND R132, R52, R189.reuse, PT ;  /* 0x000000bd34847233 */ /* 0x100fe40003803000 */
[--C-:B------:R-:W-:Y:S02]  /*166b0*/  HSET2.LE.AND R133, R142, R189.reuse, PT ;  /* 0x000000bd8e857233 */ /* 0x100fe40003803000 */
[--C-:B------:R-:W-:Y:S02]  /*166c0*/  HSET2.LE.AND R134, R134, R189.reuse, PT ;  /* 0x000000bd86867233 */ /* 0x100fe40003803000 */
[----:B------:R-:W-:Y:S02]  /*166d0*/  PRMT R136, R136, 0x5410, R41 ;  /* 0x0000541088887816 */ /* 0x000fe40000000029 */
[----:B------:R-:W-:Y:S02]  /*166e0*/  F2FP.F16.F32.PACK_AB R38, R59, R58 ;  /* 0x0000003a3b26723e */ /* 0x000fe400000000ff */
[----:B-1----:R-:W-:Y:S02]  /*166f0*/  F2FP.F16.F32.PACK_AB R37, R213, R62 ;  /* 0x0000003ed525723e */ /* 0x002fe400000000ff */
[--C-:B------:R-:W-:Y:S02]  /*16700*/  HSET2.LE.AND R136, R136, R189.reuse, PT ;  /* 0x000000bd88887233 */ /* 0x100fe40003803000 */
[----:B------:R-:W-:Y:S02]  /*16710*/  F2FP.F16.F32.PACK_AB R39, R67, R66 ;  /* 0x000000424327723e */ /* 0x000fe400000000ff */
[----:B--2---:R-:W-:Y:S02]  /*16720*/  F2FP.F16.F32.PACK_AB R36, R200, R63 ;  /* 0x0000003fc824723e */ /* 0x004fe400000000ff */
[----:B------:R-:W-:Y:S02]  /*16730*/  LOP3.LUT R136, R39, R136, RZ, 0xc0, !PT ;  /* 0x0000008827887212 */ /* 0x000fe400078ec0ff */
[----:B------:R-:W-:Y:S02]  /*16740*/  LOP3.LUT R137, R38, R137, RZ, 0xc0, !PT ;  /* 0x0000008926897212 */ /* 0x000fe400078ec0ff */
[----:B------:R-:W-:Y:S01]  /*16750*/  LOP3.LUT R138, R37, R138, RZ, 0xc0, !PT ;  /* 0x0000008a258a7212 */ /* 0x000fe200078ec0ff */
[----:B---3--:R-:W-:Y:S01]  /*16760*/  FFMA.FTZ R197, R168, R143, R197 ;  /* 0x0000008fa8c57223 */ /* 0x008fe200000100c5 */
[----:B------:R-:W-:Y:S03]  /*16770*/  MOV R168, R152 ;  /* 0x0000009800a87202 */ /* 0x000fe60000000f00 */
[----:B------:R-:W-:Y:S01]  /*16780*/  FADD.FTZ R196, R196, R197 ;  /* 0x000000c5c4c47221 */ /* 0x000fe20000010000 */
[----:B------:R-:W-:Y:S01]  /*16790*/  F2FP.F16.F32.PACK_AB R57, R168, R56 ;  /* 0x00000038a839723e */ /* 0x000fe200000000ff */
[----:B------:R-:W-:Y:S02]  /*167a0*/  IMAD.MOV.U32 R197, RZ, RZ, R153 ;  /* 0x000000ffffc57224 */ /* 0x000fe400078e0099 */
[----:B------:R-:W-:Y:S01]  /*167b0*/  FADD.FTZ R191, R191, R196 ;  /* 0x000000c4bfbf7221 */ /* 0x000fe20000010000 */
[----:B------:R-:W-:Y:S03]  /*167c0*/  LOP3.LUT R134, R57, R134, RZ, 0xc0, !PT ;  /* 0x0000008639867212 */ /* 0x000fe600078ec0ff */
[----:B------:R-:W-:Y:S04]  /*167d0*/  FADD.FTZ R191, R184, R191 ;  /* 0x000000bfb8bf7221 */ /* 0x000fe80000010000 */
[----:B------:R-:W-:Y:S04]  /*167e0*/  FADD.FTZ R202, R202, R191 ;  /* 0x000000bfcaca7221 */ /* 0x000fe80000010000 */
[----:B------:R-:W-:Y:S04]  /*167f0*/  FADD.FTZ R203, R203, R202 ;  /* 0x000000cacbcb7221 */ /* 0x000fe80000010000 */
[----:B------:R-:W-:Y:S04]  /*16800*/  FADD.FTZ R176, R176, R203 ;  /* 0x000000cbb0b07221 */ /* 0x000fe80000010000 */
[----:B------:R-:W-:Y:S04]  /*16810*/  FADD.FTZ R177, R177, R176 ;  /* 0x000000b0b1b17221 */ /* 0x000fe80000010000 */
[----:B------:R-:W-:Y:S04]  /*16820*/  FADD.FTZ R182, R182, R177 ;  /* 0x000000b1b6b67221 */ /* 0x000fe80000010000 */
[----:B------:R-:W-:Y:S04]  /*16830*/  FADD.FTZ R182, R223, R182 ;  /* 0x000000b6dfb67221 */ /* 0x000fe80000010000 */
[----:B------:R-:W-:Y:S04]  /*16840*/  FADD.FTZ R175, R175, R182 ;  /* 0x000000b6afaf7221 */ /* 0x000fe80000010000 */
[----:B------:R-:W-:Y:S01]  /*16850*/  FADD.FTZ R175, R172, R175 ;  /* 0x000000afacaf7221 */ /* 0x000fe20000010000 */
[----:B------:R-:W-:Y:S01]  /*16860*/  FFMA.FTZ R194, R167, R141, R194 ;  /* 0x0000008da7c27223 */ /* 0x000fe200000100c2 */
[----:B------:R-:W-:Y:S01]  /*16870*/  IMAD.MOV.U32 R167, RZ, RZ, R162 ;  /* 0x000000ffffa77224 */ /* 0x000fe200078e00a2 */
[----:B------:R-:W-:Y:S01]  /*16880*/  LDSM.16.MT88.4 R140, [R170+0xbc00] ;  /* 0x00bc0000aa8c783b */ /* 0x000fe20000004200 */
[----:B------:R-:W-:Y:S01]  /*16890*/  FFMA.FTZ R199, R166, R139, R199 ;  /* 0x0000008ba6c77223 */ /* 0x000fe200000100c7 */
[----:B------:R-:W-:Y:S01]  /*168a0*/  MOV R166, R160 ;  /* 0x000000a000a67202 */ /* 0x000fe20000000f00 */
[----:B------:R-:W-:Y:S01]  /*168b0*/  FADD.FTZ R201, R201, R194 ;  /* 0x000000c2c9c97221 */ /* 0x000fe20000010000 */
[----:B------:R-:W-:Y:S01]  /*168c0*/  F2FP.F16.F32.PACK_AB R48, R214, R167 ;  /* 0x000000a7d630723e */ /* 0x000fe200000000ff */
[----:B------:R-:W-:Y:S01]  /*168d0*/  FADD.FTZ R40, R193, R199 ;  /* 0x000000c7c1287221 */ /* 0x000fe20000010000 */
[----:B------:R-:W-:Y:S01]  /*168e0*/  F2FP.F16.F32.PACK_AB R49, R215, R166 ;  /* 0x000000a6d731723e */ /* 0x000fe200000000ff */
[----:B------:R-:W-:Y:S01]  /*168f0*/  IMAD.MOV.U32 R199, RZ, RZ, R163 ;  /* 0x000000ffffc77224 */ /* 0x000fe200078e00a3 */
[----:B------:R-:W-:Y:S01]  /*16900*/  LOP3.LUT R135, R48, R135, RZ, 0xc0, !PT ;  /* 0x0000008730877212 */ /* 0x000fe200078ec0ff */
[----:B------:R-:W-:Y:S01]  /*16910*/  FADD.FTZ R195, R195, R40 ;  /* 0x00000028c3c37221 */ /* 0x000fe20000010000 */
[----:B------:R-:W-:Y:S01]  /*16920*/  F2FP.F16.F32.PACK_AB R48, R65, R64 ;  /* 0x000000404130723e */ /* 0x000fe200000000ff */
[----:B------:R-:W1:Y:S01]  /*16930*/  LDSM.16.MT88.4 R40, [R169+0xc00] ;  /* 0x000c0000a928783b */ /* 0x000e620000004200 */
[----:B------:R-:W-:Y:S01]  /*16940*/  LOP3.LUT R132, R49, R132, RZ, 0xc0, !PT ;  /* 0x0000008431847212 */ /* 0x000fe200078ec0ff */
[----:B------:R-:W-:Y:S01]  /*16950*/  FADD.FTZ R208, R199, R208 ;  /* 0x000000d0c7d07221 */ /* 0x000fe20000010000 */
[----:B------:R-:W-:Y:S01]  /*16960*/  LOP3.LUT R133, R48, R133, RZ, 0xc0, !PT ;  /* 0x0000008530857212 */ /* 0x000fe200078ec0ff */
[----:B------:R-:W-:Y:S01]  /*16970*/  FADD.FTZ R195, R186, R195 ;  /* 0x000000c3bac37221 */ /* 0x000fe20000010000 */
[----:B------:R-:W-:Y:S01]  /*16980*/  HSET2.LE.AND R139, R54, R189, PT ;  /* 0x000000bd368b7233 */ /* 0x000fe20003803000 */
[----:B------:R-:W-:Y:S01]  /*16990*/  FADD.FTZ R208, R197, R208 ;  /* 0x000000d0c5d07221 */ /* 0x000fe20000010000 */
[----:B------:R-:W-:Y:S01]  /*169a0*/  MOV R193, R161 ;  /* 0x000000a100c17202 */ /* 0x000fe20000000f00 */
[----:B------:R-:W2:Y:S01]  /*169b0*/  LDSM.16.MT88.4 R52, [R169+0x1c00] ;  /* 0x001c0000a934783b */ /* 0x000ea20000004200 */
[----:B------:R-:W-:Y:S01]  /*169c0*/  MOV R194, R155 ;  /* 0x0000009b00c27202 */ /* 0x000fe20000000f00 */
[-C--:B------:R-:W-:Y:S05]  /*169d0*/  HMMA.16816.F32 R160, R132, R148.reuse, R4 ;  /* 0x0000009484a0723c */ /* 0x080fea0000001804 */
[----:B------:R-:W-:Y:S01]  /*169e0*/  LOP3.LUT R139, R36, R139, RZ, 0xc0, !PT ;  /* 0x0000008b248b7212 */ /* 0x000fe200078ec0ff */
[----:B------:R3:W4:Y:S01]  /*169f0*/  LDSM.16.MT88.4 R4, [R169+0x2c00] ;  /* 0x002c0000a904783b */ /* 0x0007220000004200 */
[----:B------:R-:W-:Y:S01]  /*16a00*/  FADD.FTZ R208, R61, R208 ;  /* 0x000000d03dd07221 */ /* 0x000fe20000010000 */
[----:B------:R-:W-:Y:S01]  /*16a10*/  FADD.FTZ R210, R210, R195 ;  /* 0x000000c3d2d27221 */ /* 0x000fe20000010000 */
[----:B------:R-:W-:Y:S03]  /*16a20*/  FADD.FTZ R190, R190, R201 ;  /* 0x000000c9bebe7221 */ /* 0x000fe60000010000 */
        /* <DEDUP_REMOVED lines=9> */
[----:B------:R-:W-:Y:S01]  /*16ac0*/  FADD.FTZ R204, R207, R204 ;  /* 0x000000cccfcc7221 */ /* 0x000fe20000010000 */
[----:B---3--:R-:W-:Y:S02]  /*16ad0*/  MOV R169, R164 ;  /* 0x000000a400a97202 */ /* 0x008fe40000000f00 */
[-C--:B-1----:R-:W-:Y:S03]  /*16ae0*/  HMMA.16816.F32 R68, R132, R40.reuse, R68 ;  /* 0x000000288444723c */ /* 0x082fe60000001844 */
[----:B------:R-:W-:Y:S01]  /*16af0*/  FADD.FTZ R206, R194, R206 ;  /* 0x000000cec2ce7221 */ /* 0x000fe20000010000 */
[----:B------:R-:W-:Y:S03]  /*16b00*/  FADD.FTZ R179, R179, R204 ;  /* 0x000000ccb3b37221 */ /* 0x000fe60000010000 */
[----:B------:R-:W-:Y:S01]  /*16b10*/  FADD.FTZ R9, R165, R206 ;  /* 0x000000cea5097221 */ /* 0x000fe20000010000 */
[C---:B------:R-:W-:Y:S04]  /*16b20*/  HMMA.16816.F32 R72, R136.reuse, R40, R72 ;  /* 0x000000288848723c */ /* 0x040fe80000001848 */
[----:B------:R-:W-:Y:S01]  /*16b30*/  FADD.FTZ R9, R60, R9 ;  /* 0x000000093c097221 */ /* 0x000fe20000010000 */
[----:B------:R-:W-:Y:S01]  /*16b40*/  FADD.FTZ R179, R178, R179 ;  /* 0x000000b3b2b37221 */ /* 0x000fe20000010000 */
[----:B------:R-:W-:Y:S02]  /*16b50*/  MOV R165, R0 ;  /* 0x0000000000a57202 */ /* 0x000fe40000000f00 */
        /* <DEDUP_REMOVED lines=8> */
[----:B------:R-:W-:Y:S04]  /*16be0*/  FADD.FTZ R174, R174, R183 ;  /* 0x000000b7aeae7221 */ /* 0x000fe80000010000 */
[----:B------:R-:W-:Y:S01]  /*16bf0*/  FADD.FTZ R173, R173, R174 ;  /* 0x000000aeadad7221 */ /* 0x000fe20000010000 */
[C---:B------:R-:W-:Y:S04]  /*16c00*/  HMMA.16816.F32 R88, R136.reuse, R44, R88 ;  /* 0x0000002c8858723c */ /* 0x040fe80000001858 */
[----:B------:R-:W-:Y:S04]  /*16c10*/  FADD.FTZ R64, R64, R173 ;  /* 0x000000ad40407221 */ /* 0x000fe80000010000 */
[-C--:B------:R-:W-:Y:S03]  /*16c20*/  HMMA.16816.F32 R92, R136, R46.reuse, R92 ;  /* 0x0000002e885c723c */ /* 0x080fe6000000185c */
[----:B------:R-:W-:Y:S04]  /*16c30*/  FADD.FTZ R64, R65, R64 ;  /* 0x0000004041407221 */ /* 0x000fe80000010000 */
[----:B------:R-:W-:Y:S01]  /*16c40*/  FADD.FTZ R64, R167, R64 ;  /* 0x00000040a7407221 */ /* 0x000fe20000010000 */
[C---:B------:R-:W-:Y:S04]  /*16c50*/  HMMA.16816.F32 R96, R132.reuse, R46, R96 ;  /* 0x0000002e8460723c */ /* 0x040fe80000001860 */
[----:B------:R-:W-:Y:S04]  /*16c60*/  IMAD.MOV.U32 R167, RZ, RZ, R2 ;  /* 0x000000ffffa77224 */ /* 0x000fe800078e0002 */
        /* <DEDUP_REMOVED lines=9> */
[C---:B------:R-:W-:Y:S04]  /*16d00*/  HMMA.16816.F32 R128, R136.reuse, R4, R128 ;  /* 0x000000048880723c */ /* 0x040fe80000001880 */
[----:B------:R-:W-:Y:S01]  /*16d10*/  FADD.FTZ R4, R166, R175 ;  /* 0x000000afa6047221 */ /* 0x000fe20000010000 */
[----:B------:R-:W-:Y:S01]  /*16d20*/  FADD.FTZ R5, R252, R208 ;  /* 0x000000d0fc057221 */ /* 0x000fe20000010000 */
[----:B------:R-:W-:Y:S02]  /*16d30*/  MOV R166, R3 ;  /* 0x0000000300a67202 */ /* 0x000fe40000000f00 */
[-C--:B------:R-:W-:Y:S03]  /*16d40*/  HMMA.16816.F32 R136, R136, R6.reuse, R28 ;  /* 0x000000068888723c */ /* 0x080fe6000000181c */
[----:B------:R-:W-:Y:S01]  /*16d50*/  FADD.FTZ R215, R215, R4 ;  /* 0x00000004d7d77221 */ /* 0x000fe20000010000 */
[----:B------:R-:W-:Y:S01]  /*16d60*/  FADD.FTZ R58, R58, R5 ;  /* 0x000000053a3a7221 */ /* 0x000fe20000010000 */
[----:B------:R-:W-:Y:S01]  /*16d70*/  FADD.FTZ R5, R214, R64 ;  /* 0x00000040d6057221 */ /* 0x000fe20000010000 */
[----:B------:R-:W-:Y:S01]  /*16d80*/  FADD.FTZ R4, R213, R62 ;  /* 0x0000003ed5047221 */ /* 0x000fe20000010000 */
[----:B------:R-:W-:Y:S01]  /*16d90*/  FADD.FTZ R215, R56, R215 ;  /* 0x000000d738d77221 */ /* 0x000fe20000010000 */
[----:B------:R-:W-:Y:S04]  /*16da0*/  HMMA.16816.F32 R132, R132, R6, R24 ;  /* 0x000000068484723c */ /* 0x000fe80000001818 */
[----:B------:R-:W-:Y:S01]  /*16db0*/  FADD.FTZ R6, R168, R215 ;  /* 0x000000d7a8067221 */ /* 0x000fe20000010000 */
[----:B------:R-:W-:Y:S04]  /*16dc0*/  FADD.FTZ R58, R59, R58 ;  /* 0x0000003a3b3a7221 */ /* 0x000fe80000010000 */
[----:B------:R2:W-:Y:S01]  /*16dd0*/  STL [R1+0x8], R6 ;  /* 0x0000080601007387 */ /* 0x0005e20000100800 */
[----:B------:R-:W-:Y:S03]  /*16de0*/  FADD.FTZ R63, R63, R58 ;  /* 0x0000003a3f3f7221 */ /* 0x000fe60000010000 */
[----:B------:R2:W-:Y:S01]  /*16df0*/  STL [R1+0x4], R5 ;  /* 0x0000040501007387 */ /* 0x0005e20000100800 */
[----:B------:R-:W-:Y:S03]  /*16e00*/  FADD.FTZ R252, R200, R63 ;  /* 0x0000003fc8fc7221 */ /* 0x000fe60000010000 */
[----:B------:R2:W-:Y:S01]  /*16e10*/  STL [R1], R4 ;  /* 0x0000000401007387 */ /* 0x0005e20000100800 */
[----:B------:R-:W-:Y:S05]  /*16e20*/  BRA.U UP0, `(.L_x_576) ;  /* 0xffffffb9002c7547 */ /* 0x000fea000b83ffff */
.L_x_575:
[----:B-12---:R-:W2:Y:S01]  /*16e30*/  LDL.LU R4, [R1+0x8] ;  /* 0x0000080001047983 */ /* 0x006ea20000300800 */
[----:B------:R-:W1:Y:S03]  /*16e40*/  LDCU UR4, c[0x0][0x4fc] ;  /* 0x00009f80ff0477ac */ /* 0x000e660008000800 */
[----:B------:R-:W3:Y:S04]  /*16e50*/  LDL.LU R6, [R1+0x4] ;  /* 0x0000040001067983 */ /* 0x000ee80000300800 */
[----:B------:R-:W-:Y:S01]  /*16e60*/  SHFL.BFLY PT, R7, R252, 0x2, 0x1f ;  /* 0x0c401f00fc077f89 */ /* 0x000fe200000e0000 */
[----:B------:R-:W-:Y:S01]  /*16e70*/  UISETP.NE.AND UP3, UPT, UR18, -0x1, UPT ;  /* 0xffffffff1200788c */ /* 0x000fe2000bf65270 */
[----:B------:R-:W4:Y:S01]  /*16e80*/  S2UR UR12, SR_CTAID.Y ;  /* 0x00000000000c79c3 */ /* 0x000f220000002600 */
[----:B-----5:R-:W-:Y:S01]  /*16e90*/  LOP3.LUT R212, R212, R219, RZ, 0xfc, !PT ;  /* 0x000000dbd4d47212 */ /* 0x020fe200078efcff */
[----:B------:R-:W4:Y:S01]  /*16ea0*/  LDL.LU R10, [R1] ;  /* 0x00000000010a7983 */ /* 0x000f220000300800 */
[----:B------:R-:W1:Y:S01]  /*16eb0*/  LDCU.U8 UR8, c[0x0][0x549] ;  /* 0x0000a920ff0877ac */ /* 0x000e620008000000 */
[----:B------:R-:W1:Y:S01]  /*16ec0*/  LDCU UR10, c[0x0][0x434] ;  /* 0x00008680ff0a77ac */ /* 0x000e620008000800 */
[----:B------:R-:W1:Y:S01]  /*16ed0*/  LDCU.U8 UR11, c[0x0][0x548] ;  /* 0x0000a900ff0b77ac */ /* 0x000e620008000000 */
[----:B------:R-:W-:Y:S01]  /*16ee0*/  UISETP.NE.AND UP2, UPT, UR18, -0x1, UPT ;  /* 0xffffffff1200788c */ /* 0x000fe2000bf45270 */
[----:B------:R-:W1:Y:S02]  /*16ef0*/  LDCU UR14, c[0x0][0x434] ;  /* 0x00008680ff0e77ac */ /* 0x000e640008000800 */
[----:B-1----:R-:W-:Y:S01]  /*16f00*/  UISETP.NE.AND UP1, UPT, UR8, URZ, UPT ;  /* 0x000000ff0800728c */ /* 0x002fe2000bf25270 */
[----:B------:R-:W1:Y:S03]  /*16f10*/  S2UR UR8, SR_CTAID.X ;  /* 0x00000000000879c3 */ /* 0x000e660000002500 */
[----:B------:R-:W-:-:S07]  /*16f20*/  UISETP.NE.AND UP0, UPT, UR11, URZ, !UP1 ;  /* 0x000000ff0b00728c */ /* 0x000fce000cf05270 */
[----:B------:R-:W1:Y:S01]  /*16f30*/  @UP1 LDCU UR9, c[0x0][0x430] ;  /* 0x00008600ff0917ac */ /* 0x000e620008000800 */
[----:B------:R-:W2:Y:S01]  /*16f40*/  @UP1 LDCU UR15, c[0x0][0x430] ;  /* 0x00008600ff0f17ac */ /* 0x000ea20008000800 */
[----:B-1----:R-:W-:Y:S01]  /*16f50*/  @UP1 UIMAD UR14, UR9, UR10, URZ ;  /* 0x0000000a090e12a4 */ /* 0x002fe2000f8e02ff */
[----:B--2---:R-:W1:Y:S04]  /*16f60*/  SHFL.BFLY PT, R5, R4, 0x2, 0x1f ;  /* 0x0c401f0004057f89 */ /* 0x004e6800000e0000 */
[----:B---3--:R-:W2:Y:S01]  /*16f70*/  SHFL.BFLY PT, R9, R6, 0x2, 0x1f ;  /* 0x0c401f0006097f89 */ /* 0x008ea200000e0000 */
[----:B-1----:R-:W-:-:S03]  /*16f80*/  FADD.FTZ R5, R5, R4 ;  /* 0x0000000405057221 */ /* 0x002fc60000010000 */
[----:B----4-:R-:W1:Y:S01]  /*16f90*/  SHFL.BFLY PT, R4, R10, 0x2, 0x1f ;  /* 0x0c401f000a047f89 */ /* 0x010e6200000e0000 */
[----:B--2---:R-:W-:-:S03]  /*16fa0*/  FADD.FTZ R9, R9, R6 ;  /* 0x0000000609097221 */ /* 0x004fc60000010000 */
[----:B------:R-:W2:Y:S04]  /*16fb0*/  SHFL.BFLY PT, R8, R5, 0x1, 0x1f ;  /* 0x0c201f0005087f89 */ /* 0x000ea800000e0000 */
[----:B------:R-:W3:Y:S01]  /*16fc0*/  SHFL.BFLY PT, R6, R9, 0x1, 0x1f ;  /* 0x0c201f0009067f89 */ /* 0x000ee200000e0000 */
[----:B-1----:R-:W-:Y:S01]  /*16fd0*/  FADD.FTZ R4, R4, R10 ;  /* 0x0000000a04047221 */ /* 0x002fe20000010000 */
[----:B------:R-:W-:Y:S01]  /*16fe0*/  FADD.FTZ R10, R7, R252 ;  /* 0x000000fc070a7221 */ /* 0x000fe20000010000 */
[----:B--2---:R-:W-:-:S03]  /*16ff0*/  FADD.FTZ R8, R5, R8 ;  /* 0x0000000805087221 */ /* 0x004fc60000010000 */
[----:B------:R-:W1:Y:S01]  /*17000*/  SHFL.BFLY PT, R11, R4, 0x1, 0x1f ;  /* 0x0c201f00040b7f89 */ /* 0x000e6200000e0000 */
[----:B------:R-:W-:Y:S01]  /*17010*/  LOP3.LUT R5, R212, 0x20, R241, 0xf8, !PT ;  /* 0x00000020d4057812 */ /* 0x000fe200078ef8f1 */
[----:B---3--:R-:W-:Y:S02]  /*17020*/  FADD.FTZ R6, R9, R6 ;  /* 0x0000000609067221 */ /* 0x008fe40000010000 */
[----:B------:R-:W2:Y:S01]  /*17030*/  SHFL.BFLY PT, R13, R10, 0x1, 0x1f ;  /* 0x0c201f000a0d7f89 */ /* 0x000ea200000e0000 */
[----:B------:R-:W-:Y:S01]  /*17040*/  LOP3.LUT R9, R241, 0xc0, RZ, 0xc0, !PT ;  /* 0x000000c0f1097812 */ /* 0x000fe200078ec0ff */
[----:B------:R-:W3:Y:S01]  /*17050*/  MUFU.RCP R7, R8 ;  /* 0x0000000800077308 */ /* 0x000ee20000001000 */
[----:B------:R-:W-:Y:S02]  /*17060*/  FSETP.NE.FTZ.AND P3, PT, R8, RZ, PT ;  /* 0x000000ff0800720b */ /* 0x000fe40003f75000 */
[----:B------:R-:W-:Y:S02]  /*17070*/  LOP3.LUT R14, R9, 0x18, R218, 0xf8, !PT ;  /* 0x00000018090e7812 */ /* 0x000fe400078ef8da */
[----:B------:R-:W-:-:S02]  /*17080*/  FSETP.NE.FTZ.AND P2, PT, R6, RZ, PT ;  /* 0x000000ff0600720b */ /* 0x000fc40003f55000 */
[----:B------:R-:W-:Y:S01]  /*17090*/  LOP3.LUT R5, R5, R14, RZ, 0xfc, !PT ;  /* 0x0000000e05057212 */ /* 0x000fe200078efcff */
[----:B------:R-:W4:Y:S03]  /*170a0*/  MUFU.RCP R12, R6 ;  /* 0x00000006000c7308 */ /* 0x000f260000001000 */
[----:B------:R-:W-:-:S03]  /*170b0*/  LEA R5, R5, UR6, 0x1 ;  /* 0x0000000605057c11 */ /* 0x000fc6000f8e08ff */
[----:B------:R-:W4:Y:S02]  /*170c0*/  @P3 LDC R19, c[0x0][0x458] ;  /* 0x00011600ff133b82 */ /* 0x000f240000000800 */
[----:B------:R-:W-:Y:S01]  /*170d0*/  @P3 MUFU.LG2 R18, R8 ;  /* 0x0000000800123308 */ /* 0x000fe20000000c00 */
[----:B---3--:R-:W-:Y:S01]  /*170e0*/  FSEL R7, R7, 1, P3 ;  /* 0x3f80000007077808 */ /* 0x008fe20001800000 */
[----:B-1----:R-:W-:Y:S01]  /*170f0*/  FADD.FTZ R4, R4, R11 ;  /* 0x0000000b04047221 */ /* 0x002fe20000010000 */
[----:B--2---:R-:W-:-:S04]  /*17100*/  FADD.FTZ R10, R10, R13 ;  /* 0x0000000d0a0a7221 */ /* 0x004fc80000010000 */
[----:B------:R-:W-:Y:S01]  /*17110*/  FSETP.NE.FTZ.AND P1, PT, R4, RZ, PT ;  /* 0x000000ff0400720b */ /* 0x000fe20003f35000 */
[----:B------:R-:W1:Y:S01]  /*17120*/  MUFU.RCP R9, R4 ;  /* 0x0000000400097308 */ /* 0x000e620000001000 */
[----:B----4-:R-:W-:Y:S01]  /*17130*/  FSEL R12, R12, 1, P2 ;  /* 0x3f8000000c0c7808 */ /* 0x010fe20001000000 */
[----:B------:R-:W-:Y:S01]  /*17140*/  FMUL.FTZ R7, R7, UR4 ;  /* 0x0000000407077c20 */ /* 0x000fe20008410000 */
[----:B------:R-:W-:-:S03]  /*17150*/  FSETP.NE.FTZ.AND P0, PT, R10, RZ, PT ;  /* 0x000000ff0a00720b */ /* 0x000fc60003f15000 */
[----:B------:R-:W-:Y:S01]  /*17160*/  FMUL.FTZ R12, R12, UR4 ;  /* 0x000000040c0c7c20 */ /* 0x000fe20008410000 */
[C---:B------:R-:W-:Y:S01]  /*17170*/  FMUL.FTZ R160, R7.reuse, R160 ;  /* 0x000000a007a07220 */ /* 0x040fe20000410000 */
[----:B------:R-:W2:Y:S01]  /*17180*/  MUFU.RCP R11, R10 ;  /* 0x0000000a000b7308 */ /* 0x000ea20000001000 */
        /* <DEDUP_REMOVED lines=16> */
[----:B--2---:R-:W-:Y:S01]  /*17290*/  FSEL R11, R11, 1, P0 ;  /* 0x3f8000000b0b7808 */ /* 0x004fe20000000000 */
[C---:B------:R-:W-:Y:S01]  /*172a0*/  FMUL.FTZ R99, R12.reuse, R99 ;  /* 0x000000630c637220 */ /* 0x040fe20000410000 */
[C---:B------:R-:W-:Y:S01]  /*172b0*/  FMUL.FTZ R102, R12.reuse, R102 ;  /* 0x000000660c667220 */ /* 0x040fe20000410000 */
[C---:B------:R-:W-:Y:S01]  /*172c0*/  FMUL.FTZ R103, R12.reuse, R103 ;  /* 0x000000670c677220 */ /* 0x040fe20000410000 */
[C---:B------:R-:W-:Y:S01]  /*172d0*/  FMUL.FTZ R114, R12.reuse, R114 ;  /* 0x000000720c727220 */ /* 0x040fe20000410000 */
[----:B------:R-:W-:Y:S01]  /*172e0*/  FMUL.FTZ R11, R11, UR4 ;  /* 0x000000040b0b7c20 */ /* 0x000fe20008410000 */
[----:B------:R-:W1:Y:S01]  /*172f0*/  @!UP3 LDCU.64 UR4, c[0x0][0x400] ;  /* 0x00008000ff04b7ac */ /* 0x000e620008000a00 */
        /* <DEDUP_REMOVED lines=45> */
[----:B-1----:R-:W-:Y:S01]  /*175d0*/  @!UP3 UIMAD.WIDE.U32 UR16, UR12, UR4, URZ ;  /* 0x000000040c10b2a5 */ /* 0x002fe2000f8e00ff */
[----:B------:R-:W-:Y:S01]  /*175e0*/  F2FP.F16.F32.PACK_AB R70, R71, R70 ;  /* 0x000000464746723e */ /* 0x000fe200000000ff */
[----:B------:R-:W-:Y:S01]  /*175f0*/  FMUL.FTZ R88, R9, R88 ;  /* 0x0000005809587220 */ /* 0x000fe20000410000 */
[----:B------:R-:W-:Y:S01]  /*17600*/  IADD3 R15, PT, PT, R5, -R220, RZ ;  /* 0x800000dc050f7210 */ /* 0x000fe20007ffe0ff */
[----:B------:R-:W-:Y:S01]  /*17610*/  FMUL.FTZ R89, R9, R89 ;  /* 0x0000005909597220 */ /* 0x000fe20000410000 */
        /* <DEDUP_REMOVED lines=23> */
[----:B------:R-:W-:Y:S01]  /*17790*/  @!UP3 UIMAD UR13, UR12, UR5, UR17 ;  /* 0x000000050c0db2a4 */ /* 0x000fe2000f8e0211 */
        /* <DEDUP_REMOVED lines=89> */
[----:B------:R-:W-:Y:S01]  /*17d30*/  LOP3.LUT R12, R218, 0x18, RZ, 0xc0, !PT ;  /* 0x00000018da0c7812 */ /* 0x000fe200078ec0ff */
[----:B------:R-:W-:Y:S01]  /*17d40*/  @UP3 UIMAD UR13, UR18, UR5, UR23 ;  /* 0x00000005120d32a4 */ /* 0x000fe2000f8e0217 */
[----:B------:R-:W-:Y:S01]  /*17d50*/  F2FP.F16.F32.PACK_AB R11, R11, R138 ;  /* 0x0000008a0b0b723e */ /* 0x000fe200000000ff */
[----:B------:R-:W-:Y:S01]  /*17d60*/  STS [R15+0x3020], R104 ;  /* 0x003020680f007388 */ /* 0x000fe20000000800 */
[----:B------:R-:W-:Y:S01]  /*17d70*/  LOP3.LUT R12, R12, 0xd8, R241, 0x78, !PT ;  /* 0x000000d80c0c7812 */ /* 0x000fe200078e78f1 */
[----:B------:R-:W-:-:S02]  /*17d80*/  @!UP2 UIMAD UR18, UR12, UR10, URZ ;  /* 0x0000000a0c12a2a4 */ /* 0x000fc4000f8e02ff */
[----:B------:R-:W-:Y:S01]  /*17d90*/  STS [R15+0x3220], R106 ;  /* 0x0032206a0f007388 */ /* 0x000fe20000000800 */
[----:B------:R-:W-:Y:S01]  /*17da0*/  @UP1 UMOV UR5, 0x1 ;  /* 0x0000000100051882 */ /* 0x000fe20000000000 */
[----:B------:R-:W-:Y:S02]  /*17db0*/  @UP3 UMOV UR16, UR22 ;  /* 0x0000001600103c82 */ /* 0x000fe40008000000 */
        /* <DEDUP_REMOVED lines=17> */
[----:B------:R3:W-:Y:S02]  /*17ed0*/  STS [R17+0x5230], R11 ;  /* 0x0052300b11007388 */ /* 0x0007e40000000800 */
[----:B---3--:R-:W-:-:S04]  /*17ee0*/  LOP3.LUT R11, R12, 0x1f20, R241, 0xf8, !PT ;  /* 0x00001f200c0b7812 */ /* 0x008fc800078ef8f1 */
[----:B------:R-:W-:Y:S01]  /*17ef0*/  LEA R11, R11, UR6, 0x1 ;  /* 0x000000060b0b7c11 */ /* 0x000fe2000f8e08ff */
[----:B------:R-:W-:Y:S01]  /*17f00*/  USHF.R.S32.HI UR6, URZ, 0x1f, UR18 ;  /* 0x0000001fff067899 */ /* 0x000fe20008011412 */
[----:B-12---:R-:W-:Y:S11]  /*17f10*/  BRA.U UP1, `(.L_x_579) ;  /* 0x0000000101207547 */ /* 0x006ff6000b800000 */
        /* <DEDUP_REMOVED lines=8> */
.L_x_579:
[----:B------:R-:W-:Y:S01]  /*17fa0*/  BAR.SYNC.DEFER_BLOCKING 0x0 ;  /* 0x0000000000007b1d */ /* 0x000fe20000010000 */
[----:B------:R-:W-:Y:S01]  /*17fb0*/  @P3 FMUL.FTZ R9, R18, 0.69314718246459960938 ;  /* 0x3f31721812093820 */ /* 0x000fe20000410000 */
        /* <DEDUP_REMOVED lines=69> */
.L_x_581:
[----:B------:R-:W-:Y:S05]  /*18410*/  BSYNC.RECONVERGENT B0 ;  /* 0x0000000000007941 */ /* 0x000fea0003800200 */
.L_x_580:
[----:B------:R-:W2:Y:S01]  /*18420*/  LDCU.64 UR8, c[0x0][0x410] ;  /* 0x00008200ff0877ac */ /* 0x000ea20008000a00 */
[----:B-1----:R-:W-:Y:S01]  /*18430*/  IADD3 R4, P0, PT, R240, UR16, RZ ;  /* 0x00000010f0047c10 */ /* 0x002fe2000ff1e0ff */
[----:B------:R1:W3:Y:S01]  /*18440*/  LDS.128 R20, [R11] ;  /* 0x000000000b147984 */ /* 0x0002e20000000c00 */
[----:B------:R-:W-:Y:S01]  /*18450*/  MOV R219, RZ ;  /* 0x000000ff00db7202 */ /* 0x000fe20000000f00 */
[C---:B------:R-:W-:Y:S01]  /*18460*/  VIADD R0, R218.reuse, 0x20 ;  /* 0x00000020da007836 */ /* 0x040fe20000000000 */
[----:B------:R-:W-:Y:S01]  /*18470*/  ISETP.GE.AND P3, PT, R218, UR7, PT ;  /* 0x00000007da007c0c */ /* 0x000fe2000bf66270 */
[----:B------:R-:W-:Y:S01]  /*18480*/  IMAD.X R5, RZ, RZ, UR13, P0 ;  /* 0x0000000dff057e24 */ /* 0x000fe200080e06ff */
[----:B------:R-:W-:Y:S01]  /*18490*/  BSSY.RECONVERGENT B0, `(.L_x_582) ;  /* 0x000001e000007945 */ /* 0x000fe20003800200 */
[----:B------:R-:W-:Y:S01]  /*184a0*/  IMAD.WIDE.U32 R2, R16, 0x80, R218 ;  /* 0x0000008010027825 */ /* 0x000fe200078e00da */
[----:B------:R-:W-:Y:S01]  /*184b0*/  ISETP.GE.AND P2, PT, R0, UR7, PT ;  /* 0x0000000700007c0c */ /* 0x000fe2000bf46270 */
[----:B------:R1:W4:Y:S02]  /*184c0*/  LDS.128 R16, [R11+0x2000] ;  /* 0x002000000b107984 */ /* 0x0003240000000c00 */
[C---:B------:R-:W-:Y:S01]  /*184d0*/  VIADD R0, R218.reuse, 0x40 ;  /* 0x00000040da007836 */ /* 0x040fe20000000000 */
[----:B------:R-:W-:-:S04]  /*184e0*/  IADD3 R218, PT, PT, R218, 0x60, RZ ;  /* 0x00000060dada7810 */ /* 0x000fc80007ffe0ff */
[----:B------:R-:W-:Y:S01]  /*184f0*/  ISETP.GE.AND P1, PT, R0, UR7, PT ;  /* 0x0000000700007c0c */ /* 0x000fe2000bf26270 */
[----:B--2---:R-:W-:Y:S01]  /*18500*/  IMAD.U32 R25, RZ, RZ, UR9 ;  /* 0x00000009ff197e24 */ /* 0x004fe2000f8e00ff */
[----:B------:R-:W-:Y:S02]  /*18510*/  MOV R8, UR8 ;  /* 0x0000000800087c02 */ /* 0x000fe40008000f00 */
[----:B------:R-:W-:-:S03]  /*18520*/  ISETP.GE.AND P0, PT, R218, UR7, PT ;  /* 0x00000007da007c0c */ /* 0x000fc6000bf06270 */
[----:B------:R-:W-:Y:S02]  /*18530*/  IMAD.WIDE.U32 R8, R8, UR4, R4 ;  /* 0x0000000408087c25 */ /* 0x000fe4000f8e0004 */
[----:B------:R1:W2:Y:S02]  /*18540*/  LDS.128 R4, [R11+0x4000] ;  /* 0x004000000b047984 */ /* 0x0002a40000000c00 */
[----:B------:R-:W-:Y:S01]  /*18550*/  IMAD R25, R25, UR4, R9 ;  /* 0x0000000419197c24 */ /* 0x000fe2000f8e0209 */
[----:B------:R-:W-:Y:S06]  /*18560*/  @P3 BRA `(.L_x_583) ;  /* 0x0000000000403947 */ /* 0x000fec0003800000 */
        /* <DEDUP_REMOVED lines=16> */
.L_x_583:
[----:B------:R-:W-:Y:S05]  /*18670*/  BSYNC.RECONVERGENT B0 ;  /* 0x0000000000007941 */ /* 0x000fea0003800200 */
.L_x_582:
        /* <DEDUP_REMOVED lines=24> */
.L_x_585:
[----:B------:R-:W-:Y:S05]  /*18800*/  BSYNC.RECONVERGENT B0 ;  /* 0x0000000000007941 */ /* 0x000fea0003800200 */
.L_x_584:
        /* <DEDUP_REMOVED lines=24> */
.L_x_587:
[----:B------:R-:W-:Y:S05]  /*18990*/  BSYNC.RECONVERGENT B0 ;  /* 0x0000000000007941 */ /* 0x000fea0003800200 */
.L_x_586:
[----:B-12---:R1:W2:Y:S01]  /*189a0*/  LDS.128 R4, [R11+0x3800] ;  /* 0x003800000b047984 */ /* 0x0062a20000000c00 */
[----:B------:R-:W-:Y:S05]  /*189b0*/  @P0 EXIT ;  /* 0x000000000000094d */ /* 0x000fea0003800000 */
[----:B------:R-:W5:Y:S01]  /*189c0*/  LDCU.64 UR6, c[0x0][0x408] ;  /* 0x00008100ff0677ac */ /* 0x000f620008000a00 */
[----:B----4-:R4:W1:Y:S01]  /*189d0*/  LDS.128 R16, [R11+0x5800] ;  /* 0x005800000b107984 */ /* 0x0108620000000c00 */
        /* <DEDUP_REMOVED lines=19> */
.L_x_588:
        /* <DEDUP_REMOVED lines=15> */
.L_x_1272:


//--------------------- .text._ZN5flash16flash_fwd_kernelI23Flash_fwd_kernel_traitsILi96ELi128ELi64ELi4ELb0ELb0EN7cutlass6half_tE19Flash_kernel_traitsILi96ELi128ELi64ELi4ES3_EELb1ELb1ELb0ELb0ELb0ELb0ELb0ELb1EEEvNS_16Flash_fwd_paramsE --------------------------
	.section	.text._ZN5flash16flash_fwd_kernelI23Flash_fwd_kernel_traitsILi96ELi128ELi64ELi4ELb0ELb0EN7cutlass6half_tE19Flash_kernel_traitsILi96ELi128ELi64ELi4ES3_EELb1ELb1ELb0ELb0ELb0ELb0ELb0ELb1EEEvNS_16Flash_fwd_paramsE,"ax",@progbits
	.align	128
        .global         _ZN5flash16flash_fwd_kernelI23Flash_fwd_kernel_traitsILi96ELi128ELi64ELi4ELb0ELb0EN7cutlass6half_tE19Flash_kernel_traitsILi96ELi128ELi64ELi4ES3_EELb1ELb1ELb0ELb0ELb0ELb0ELb0ELb1EEEvNS_16Flash_fwd_paramsE
        .type           _ZN5flash16flash_fwd_kernelI23Flash_fwd_kernel_traitsILi96ELi128ELi64ELi4ELb0ELb0EN7cutlass6half_tE19Flash_kernel_traitsILi96ELi128ELi64ELi4ES3_EELb1ELb1ELb0ELb0ELb0ELb0ELb0ELb1EEEvNS_16Flash_fwd_paramsE,@function
        .size           _ZN5flash16flash_fwd_kernelI23Flash_fwd_kernel_traitsILi96ELi128ELi64ELi4ELb0ELb0EN7cutlass6half_tE19Flash_kernel_traitsILi96ELi128ELi64ELi4ES3_EELb1ELb1ELb0ELb0ELb0ELb0ELb0ELb1EEEvNS_16Flash_fwd_paramsE,(.L_x_1273 - _ZN5flash16flash_fwd_kernelI23Flash_fwd_kernel_traitsILi96ELi128ELi64ELi4ELb0ELb0EN7cutlass6half_tE19Flash_kernel_traitsILi96ELi128ELi64ELi4ES3_EELb1ELb1ELb0ELb0ELb0ELb0ELb0ELb1EEEvNS_16Flash_fwd_paramsE)
        .other          _ZN5flash16flash_fwd_kernelI23Flash_fwd_kernel_traitsILi96ELi128ELi64ELi4ELb0ELb0EN7cutlass6half_tE19Flash_kernel_traitsILi96ELi128ELi64ELi4ES3_EELb1ELb1ELb0ELb0ELb0ELb0ELb0ELb1EEEvNS_16Flash_fwd_paramsE,@"STO_CUDA_ENTRY STV_DEFAULT"
_ZN5flash16flash_fwd_kernelI23Flash_fwd_kernel_traitsILi96ELi128ELi64ELi4ELb0ELb0EN7cutlass6half_tE19Flash_kernel_traitsILi96ELi128ELi64ELi4ES3_EELb1ELb1ELb0ELb0ELb0ELb0ELb0ELb1EEEvNS_16Flash_fwd_paramsE:
.text._ZN5flash16flash_fwd_kernelI23Flash_fwd_kernel_traitsILi96ELi128ELi64ELi4ELb0ELb0EN7cutlass6half_tE19Flash_kernel_traitsILi96ELi128ELi64ELi4ES3_EELb1ELb1ELb0ELb0ELb0ELb0ELb0ELb1EEEvNS_16Flash_fwd_paramsE:
[----:B------:R-:W1:Y:S01]  /*0000*/  LDC R1, c[0x0][0x37c] ;  /* 0x0000df00ff017b82 */ /* 0x000e620000000800 */
[----:B------:R-:W2:Y:S07]  /*0010*/  LDCU.U8 UR4, c[0x0][0x524] ;  /* 0x0000a480ff0477ac */ /* 0x000eae0008000000 */
[----:B------:R-:W3:Y:S01]  /*0020*/  LDC R15, c[0x0][0x518] ;  /* 0x00014600ff0f7b82 */ /* 0x000ee20000000800 */
[----:B-1----:R-:W-:Y:S01]  /*0030*/  VIADD R1, R1, 0xfffffe08 ;  /* 0xfffffe0801017836 */ /* 0x002fe20000000000 */
[----:B------:R-:W1:Y:S01]  /*0040*/  LDCU.64 UR22, c[0x0][0x510] ;  /* 0x0000a200ff1677ac */ /* 0x000e620008000a00 */
[----:B------:R-:W4:Y:S05]  /*0050*/  LDCU.64 UR20, c[0x0][0x358] ;  /* 0x00006b00ff1477ac */ /* 0x000f2a0008000a00 */
[----:B------:R-:W3:Y:S01]  /*0060*/  LDC R16, c[0x0][0x51c] ;  /* 0x00014700ff107b82 */ /* 0x000ee20000000800 */
[----:B------:R-:W3:Y:S01]  /*0070*/  S2R R24, SR_TID.X ;  /* 0x0000000000187919 */ /* 0x000ee20000002100 */
[----:B------:R-:W3:Y:S01]  /*0080*/  LDCU.64 UR12, c[0x0][0x460] ;  /* 0x00008c00ff0c77ac */ /* 0x000ee20008000a00 */
[----:B------:R-:W3:Y:S01]  /*0090*/  LDCU.64 UR10, c[0x0][0x470] ;  /* 0x00008e00ff0a77ac */ /* 0x000ee20008000a00 */
[----:B--2---:R-:W-:-:S04]  /*00a0*/  ISETP.NE.AND P1, PT, RZ, UR4, PT ;  /* 0x00000004ff007c0c */ /* 0x004fc8000bf25270 */
[----:B------:R-:W-:Y:S01]  /*00b0*/  S2UR UR14, SR_CTAID.X ;  /* 0x00000000000e79c3 */ /* 0x000fe20000002500 */
[----:B------:R-:W2:Y:S01]  /*00c0*/  LDCU.64 UR16, c[0x0][0x460] ;  /* 0x00008c00ff1077ac */ /* 0x000ea20008000a00 */
[----:B-1----:R-:W-:Y:S02]  /*00d0*/  IMAD.U32 R2, RZ, RZ, UR22 ;  /* 0x00000016ff027e24 */ /* 0x002fe4000f8e00ff */
[----:B------:R-:W-:-:S04]  /*00e0*/  IMAD.U32 R3, RZ, RZ, UR23 ;  /* 0x00000017ff037e24 */ /* 0x000fc8000f8e00ff */
[----:B------:R-:W-:Y:S08]  /*00f0*/  S2UR UR8, SR_CTAID.Y ;  /* 0x00000000000879c3 */ /* 0x000ff00000002600 */
[----:B------:R-:W1:Y:S01]  /*0100*/  S2UR UR33, SR_CTAID.Z ;  /* 0x00000000002179c3 */ /* 0x000e620000002700 */
[----:B----4-:R3:W4:Y:S01]  /*0110*/  @P1 LDG.E.64 R4, desc[UR20][R2.64] ;  /* 0x0000001402041981 */ /* 0x010722000c1e1b00 */
[----:B------:R-:W2:Y:S01]  /*0120*/  LDCU.U8 UR9, c[0x0][0x532] ;  /* 0x0000a640ff0977ac */ /* 0x000ea20008000000 */
[----:B------:R-:W2:Y:S05]  /*0130*/  LDCU.64 UR6, c[0x0][0x468] ;  /* 0x00008d00ff0677ac */ /* 0x000eaa0008000a00 */
[----:B------:R-:W4:Y:S01]  /*0140*/  @P1 LDC R0, c[0x0][0x520] ;  /* 0x00014800ff001b82 */ /* 0x000f220000000800 */
[----:B---3--:R-:W-:-:S02]  /*0150*/  @P1 IMAD.MOV.U32 R2, RZ, RZ, R15 ;  /* 0x000000ffff021224 */ /* 0x008fc400078e000f */
[----:B------:R-:W-:-:S06]  /*0160*/  @P1 IMAD.MOV.U32 R3, RZ, RZ, R16 ;  /* 0x000000ffff031224 */ /* 0x000fcc00078e0010 */
[----:B------:R-:W3:Y:S01]  /*0170*/  @P1 LDG.E.64 R2, desc[UR20][R2.64] ;  /* 0x0000001402021981 */ /* 0x000ee2000c1e1b00 */
[----:B-1----:R-:W-:Y:S01]  /*0180*/  ULOP3.LUT UR4, UR33, UR14, UR8, 0xfe, !UPT ;  /* 0x0000000e21047292 */ /* 0x002fe2000f8efe08 */
[----:B------:R-:W-:Y:S01]  /*0190*/  ISETP.NE.U32.AND P4, PT, RZ, UR12, PT ;  /* 0x0000000cff007c0c */ /* 0x000fe2000bf85070 */
[----:B------:R-:W-:Y:S02]  /*01a0*/  UISETP.NE.U32.AND UP4, UPT, UR12, URZ, UPT ;  /* 0x000000ff0c00728c */ /* 0x000fe4000bf85070 */
[----:B------:R-:W-:Y:S01]  /*01b0*/  UISETP.NE.U32.AND UP3, UPT, UR10, URZ, UPT ;  /* 0x000000ff0a00728c */ /* 0x000fe2000bf65070 */
[----:B------:R-:W-:Y:S01]  /*01c0*/  ISETP.NE.AND.EX P4, PT, RZ, UR13, PT, P4 ;  /* 0x0000000dff007c0c */ /* 0x000fe2000bf85340 */
[----:B------:R-:W-:Y:S01]  /*01d0*/  UISETP.NE.AND.EX UP4, UPT, UR13, URZ, UPT, UP4 ;  /* 0x000000ff0d00728c */ /* 0x000fe2000bf85340 */
[----:B------:R-:W-:Y:S01]  /*01e0*/  LOP3.LUT P3, RZ, R24, UR4, RZ, 0xfc, !PT ;  /* 0x0000000418ff7c12 */ /* 0x000fe2000f86fcff */
[----:B------:R-:W-:Y:S02]  /*01f0*/  UISETP.NE.AND.EX UP3, UPT, UR11, URZ, UPT, UP3 ;  /* 0x000000ff0b00728c */ /* 0x000fe4000bf65330 */
[----:B--2---:R-:W-:Y:S01]  /*0200*/  UIMAD.WIDE.U32 UR16, UR8, 0x4, UR16 ;  /* 0x00000004081078a5 */ /* 0x004fe2000f8e0010 */
[----:B------:R-:W1:Y:S01]  /*0210*/  LDCU.64 UR4, c[0x0][0x478] ;  /* 0x00008f00ff0477ac */ /* 0x000e620008000a00 */
[----:B------:R-:W-:Y:S01]  /*0220*/  PLOP3.LUT P2, PT, PT, PT, UP4, 0x80, 0x8 ;  /* 0x000000000008781c */ /* 0x000fe20003f4f048 */
[----:B------:R-:W-:-:S02]  /*0230*/  USHF.L.U32 UR13, UR8, 0x2, URZ ;  /* 0x00000002080d7899 */ /* 0x000fc400080006ff */
[----:B------:R-:W-:-:S05]  /*0240*/  UISETP.NE.AND UP5, UPT, UR9, URZ, UPT ;  /* 0x000000ff0900728c */ /* 0x000fca000bfa5270 */
[----:B------:R-:W2:Y:S01]  /*0250*/  @!P3 LDC.64 R6, c[0x0][0x528] ;  /* 0x00014a00ff06bb82 */ /* 0x000ea20000000a00 */
[----:B------:R-:W-:Y:S02]  /*0260*/  UISETP.EQ.U32.AND UP2, UPT, UR6, URZ, UPT ;  /* 0x000000ff0600728c */ /* 0x000fe4000bf42070 */
[----:B------:R-:W-:Y:S02]  /*0270*/  USHF.R.U32.HI UR12, URZ, 0x1e, UR8 ;  /* 0x0000001eff0c7899 */ /* 0x000fe40008011608 */
[----:B------:R-:W-:Y:S02]  /*0280*/  UISETP.EQ.OR.EX UP2, UPT, UR7, URZ, !UP5, UP2 ;  /* 0x000000ff0700728c */ /* 0x000fe4000ef42720 */
[----:B-1----:R-:W-:-:S04]  /*0290*/  UISETP.NE.U32.AND UP0, UPT, UR4, URZ, UPT ;  /* 0x000000ff0400728c */ /* 0x002fc8000bf05070 */
[----:B------:R-:W-:Y:S01]  /*02a0*/  UISETP.NE.AND.EX UP0, UPT, UR5, URZ, UPT, UP0 ;  /* 0x000000ff0500728c */ /* 0x000fe2000bf05300 */
[----:B----4-:R-:W-:Y:S02]  /*02b0*/  @P1 R2UR UR22, R4 ;  /* 0x00000000041612ca */ /* 0x010fe400000e0000 */
[----:B------:R-:W-:-:S11]  /*02c0*/  @P1 R2UR UR23, R5 ;  /* 0x00000000051712ca */ /* 0x000fd600000e0000 */
[----:B------:R-:W-:Y:S02]  /*02d0*/  IMAD.U32 R4, RZ, RZ, UR22 ;  /* 0x00000016ff047e24 */ /* 0x000fe4000f8e00ff */
[----:B------:R-:W-:-:S05]  /*02e0*/  IMAD.U32 R5, RZ, RZ, UR23 ;  /* 0x00000017ff057e24 */ /* 0x000fca000f8e00ff */
[----:B--2---:R1:W-:Y:S01]  /*02f0*/  @!P3 STG.E.64 desc[UR20][R6.64], R4 ;  /* 0x000000040600b986 */ /* 0x0043e2000c101b14 */
[----:B---3--:R-:W-:Y:S01]  /*0300*/  @P1 IADD3 R15, P0, PT, R2, R0, RZ ;  /* 0x00000000020f1210 */ /* 0x008fe20007f1e0ff */
[----:B------:R-:W-:Y:S01]  /*0310*/  IMAD.U32 R2, RZ, RZ, UR16 ;  /* 0x00000010ff027e24 */ /* 0x000fe2000f8e00ff */
[----:B------:R-:W-:-:S03]  /*0320*/  @UP3 UIADD3 UR16, UP1, UPT, UR13, UR10, URZ ;  /* 0x0000000a0d103290 */ /* 0x000fc6000ff3e0ff */
[----:B------:R-:W-:Y:S01]  /*0330*/  @P1 IMAD.X R16, RZ, RZ, R3, P0 ;  /* 0x000000ffff101224 */ /* 0x000fe200000e0603 */
[----:B------:R-:W-:Y:S02]  /*0340*/  PLOP3.LUT P1, PT, PT, PT, UP3, 0x80, 0x8 ;  /* 0x000000000008781c */ /* 0x000fe40003f2f038 */
[----:B------:R-:W-:Y:S01]  /*0350*/  MOV R3, UR17 ;  /* 0x0000001100037c02 */ /* 0x000fe20008000f00 */
[----:B------:R-:W-:Y:S02]  /*0360*/  @UP3 UIADD3.X UR17, UPT, UPT, UR12, UR11, URZ, UP1, !UPT ;  /* 0x0000000b0c113290 */ /* 0x000fe40008ffe4ff */
[----:B------:R-:W-:Y:S01]  /*0370*/  UIADD3 UR10, UP1, UPT, UR13, UR6, URZ ;  /* 0x000000060d0a7290 */ /* 0x000fe2000ff3e0ff */
[----:B-1----:R-:W-:Y:S02]  /*0380*/  @!P3 IMAD.MOV.U32 R4, RZ, RZ, R15 ;  /* 0x000000ffff04b224 */ /* 0x002fe400078e000f */
[----:B------:R-:W-:Y:S01]  /*0390*/  @!P3 IMAD.MOV.U32 R5, RZ, RZ, R16 ;  /* 0x000000ffff05b224 */ /* 0x000fe200078e0010 */
[----:B------:R-:W-:-:S04]  /*03a0*/  UIADD3.X UR9, UPT, UPT, UR12, UR7, URZ, UP1, !UPT ;  /* 0x000000070c097290 */ /* 0x000fc80008ffe4ff */
[----:B------:R1:W-:Y:S01]  /*03b0*/  @!P3 STG.E.64 desc[UR20][R6.64+0x8], R4 ;  /* 0x000008040600b986 */ /* 0x0003e2000c101b14 */
[----:B------:R-:W-:-:S03]  /*03c0*/  PLOP3.LUT P3, PT, PT, PT, UP2, 0x80, 0x8 ;  /* 0x000000000008781c */ /* 0x000fc60003f6f028 */
[----:B------:R-:W2:Y:S01]  /*03d0*/  @P4 LDG.E R8, desc[UR20][R2.64] ;  /* 0x0000001402084981 */ /* 0x000ea2000c1e1900 */
[----:B------:R-:W-:Y:S01]  /*03e0*/  @UP0 UIADD3 UR4, UP1, UPT, UR13, UR4, URZ ;  /* 0x000000040d040290 */ /* 0x000fe2000ff3e0ff */
[----:B------:R-:W-:-:S03]  /*03f0*/  PLOP3.LUT P0, PT, PT, PT, UP0, 0x80, 0x8 ;  /* 0x000000000008781c */ /* 0x000fc60003f0f008 */
[----:B------:R-:W-:Y:S01]  /*0400*/  @UP0 UIADD3.X UR5, UPT, UPT, UR12, UR5, URZ, UP1, !UPT ;  /* 0x000000050c050290 */ /* 0x000fe20008ffe4ff */
[----:B-1----:R1:W3:Y:S01]  /*0410*/  @P2 LDG.E R7, desc[UR20][R2.64+0x4] ;  /* 0x0000041402072981 */ /* 0x0022e2000c1e1900 */
[----:B------:R-:W-:-:S04]  /*0420*/  IMAD.U32 R4, RZ, RZ, UR4 ;  /* 0x00000004ff047e24 */ /* 0x000fc8000f8e00ff */
[----:B------:R-:W-:Y:S01]  /*0430*/  IMAD.U32 R5, RZ, RZ, UR5 ;  /* 0x00000005ff057e24 */ /* 0x000fe2000f8e00ff */
[----:B------:R-:W4:Y:S04]  /*0440*/  @!UP4 LDCU UR31, c[0x0][0x434] ;  /* 0x00008680ff1fc7ac */ /* 0x000f280008000800 */
[----:B------:R-:W5:Y:S01]  /*0450*/  @P0 LDG.E R4, desc[UR20][R4.64] ;  /* 0x0000001404040981 */ /* 0x000f62000c1e1900 */
[----:B------:R-:W-:Y:S01]  /*0460*/  UMOV UR18, 0xffffffff ;  /* 0xffffffff00127882 */ /* 0x000fe20000000000 */
[----:B------:R-:W4:Y:S01]  /*0470*/  @!UP0 LDCU.64 UR4, c[0x0][0x488] ;  /* 0x00009100ff0487ac */ /* 0x000f220008000a00 */
[----:B-1----:R-:W-:Y:S02]  /*0480*/  IMAD.U32 R2, RZ, RZ, UR16 ;  /* 0x00000010ff027e24 */ /* 0x002fe4000f8e00ff */
[----:B------:R-:W-:-:S05]  /*0490*/  IMAD.U32 R3, RZ, RZ, UR17 ;  /* 0x00000011ff037e24 */ /* 0x000fca000f8e00ff */
[----:B------:R1:W4:Y:S02]  /*04a0*/  @P1 LDG.E R0, desc[UR20][R2.64] ;  /* 0x0000001402001981 */ /* 0x000324000c1e1900 */
[----:B-1----:R-:W-:Y:S01]  /*04b0*/  MOV R2, UR10 ;  /* 0x0000000a00027c02 */ /* 0x002fe20008000f00 */
[----:B------:R-:W-:-:S05]  /*04c0*/  IMAD.U32 R3, RZ, RZ, UR9 ;  /* 0x00000009ff037e24 */ /* 0x000fca000f8e00ff */
[----:B------:R-:W4:Y:S01]  /*04d0*/  @!P3 LDG.E R6, desc[UR20][R2.64] ;  /* 0x000000140206b981 */ /* 0x000f22000c1e1900 */
[----:B------:R-:W-:Y:S01]  /*04e0*/  UISETP.NE.U32.AND UP1, UPT, UR6, URZ, UPT ;  /* 0x000000ff0600728c */ /* 0x000fe2000bf25070 */
[----:B------:R-:W-:Y:S01]  /*04f0*/  UMOV UR11, 0xffffffff ;  /* 0xffffffff000b7882 */ /* 0x000fe20000000000 */
[----:B------:R-:W-:Y:S02]  /*0500*/  USHF.L.U32 UR29, UR14, 0x7, URZ ;  /* 0x000000070e1d7899 */ /* 0x000fe400080006ff */
[----:B------:R-:W-:Y:S01]  /*0510*/  UISETP.NE.AND.EX UP1, UPT, UR7, URZ, UPT, UP1 ;  /* 0x000000ff0700728c */ /* 0x000fe2000bf25310 */
[----:B------:R-:W1:Y:S01]  /*0520*/  @!UP0 LDCU UR6, c[0x0][0x43c] ;  /* 0x00008780ff0687ac */ /* 0x000e620008000800 */
[----:B--2---:R-:W-:Y:S02]  /*0530*/  @P4 R2UR UR18, R8 ;  /* 0x00000000081242ca */ /* 0x004fe400000e0000 */
[----:B---3--:R-:W-:-:S13]  /*0540*/  @P2 R2UR UR9, R7 ;  /* 0x00000000070922ca */ /* 0x008fda00000e0000 */
[----:B----4-:R-:W-:-:S04]  /*0550*/  @UP4 UIADD3 UR31, UPT, UPT, UR9, -UR18, URZ ;  /* 0x80000012091f4290 */ /* 0x010fc8000fffe0ff */
[----:B------:R-:W-:Y:S01]  /*0560*/  UISETP.GT.AND UP2, UPT, UR31, UR29, UPT ;  /* 0x0000001d1f00728c */ /* 0x000fe2000bf44270 */
[----:B------:R-:W-:Y:S01]  /*0570*/  UMOV UR9, URZ ;  /* 0x000000ff00097c82 */ /* 0x000fe20008000000 */
[----:B------:R-:W-:-:S04]  /*0580*/  @P1 R2UR UR9, R0 ;  /* 0x00000000000912ca */ /* 0x000fc800000e0000 */
[----:B------:R-:W-:Y:S01]  /*0590*/  PLOP3.LUT P1, PT, PT, PT, UP2, 0x80, 0x8 ;  /* 0x000000000008781c */ /* 0x000fe20003f2f028 */
[----:B------:R-:W-:Y:S01]  /*05a0*/  @!UP0 UISETP.NE.U32.AND UP2, UPT, UR4, URZ, UPT ;  /* 0x000000ff0400828c */ /* 0x000fe2000bf45070 */
[----:B------:R-:W2:Y:S01]  /*05b0*/  @!UP1 LDCU UR4, c[0x0][0x438] ;  /* 0x00008700ff0497ac */ /* 0x000ea20008000800 */
[----:B------:R-:W-:Y:S01]  /*05c0*/  @!P3 R2UR UR11, R6 ;  /* 0x00000000060bb2ca */ /* 0x000fe200000e0000 */
[----:B-12---:R-:W-:-:S14]  /*05d0*/  BRA.U !UP1, `(.L_x_589) ;  /* 0x0000000109187547 */ /* 0x006fdc000b800000 */
[----:B------:R-:W-:-:S13]  /*05e0*/  PLOP3.LUT P2, PT, PT, PT, UP5, 0x80, 0x8 ;  /* 0x000000000008781c */ /* 0x000fda0003f4f058 */
[----:B------:R-:W2:Y:S04]  /*05f0*/  @P2 LDG.E R0, desc[UR20][R2.64+0x4] ;  /* 0x0000041402002981 */ /* 0x000ea8000c1e1900 */
[----:B------:R-:W3:Y:S01]  /*0600*/  @!P2 LDG.E R2, desc[UR20][R2.64] ;  /* 0x000000140202a981 */ /* 0x000ee2000c1e1900 */
[----:B--2---:R-:W-:-:S13]  /*0610*/  @P2 R2UR UR4, R0 ;  /* 0x00000000000422ca */ /* 0x004fda00000e0000 */
[----:B------:R-:W-:-:S07]  /*0620*/  @UP5 UIADD3 UR4, UPT, UPT, UR4, -UR11, URZ ;  /* 0x8000000b04045290 */ /* 0x000fce000fffe0ff */
[----:B---3--:R-:W-:Y:S02]  /*0630*/  @!P2 R2UR UR4, R2 ;  /* 0x000000000204a2ca */ /* 0x008fe400000e0000 */
.L_x_589:
[----:B-----5:R-:W-:Y:S01]  /*0640*/  @P0 R2UR UR30, R4 ;  /* 0x00000000041e02ca */ /* 0x020fe200000e0000 */
[----:B------:R-:W-:Y:S01]  /*0650*/  @!UP0 UISETP.NE.AND.EX UP2, UPT, UR5, URZ, UPT, UP2 ;  /* 0x000000ff0500828c */ /* 0x000fe2000bf45320 */
[----:B------:R-:W-:-:S13]  /*0660*/  @!P1 EXIT ;  /* 0x000000000000994d */ /* 0x000fda0003800000 */
        /* <DEDUP_REMOVED lines=12> */
[----:B------:R-:W-:Y:S01]  /*0730*/  ULEA.HI UR4, UR4, UR5, URZ, 0x6 ;  /* 0x0000000504047291 */ /* 0x000fe2000f8f30ff */
[----:B------:R-:W1:Y:S03]  /*0740*/  LDCU UR12, c[0x0][0x3e0] ;  /* 0x00007c00ff0c77ac */ /* 0x000e660008000800 */
[----:B------:R-:W-:-:S04]  /*0750*/  USHF.R.S32.HI UR4, URZ, 0x6, UR4 ;  /* 0x00000006ff047899 */ /* 0x000fc80008011404 */
[----:B------:R-:W-:-:S04]  /*0760*/  UISETP.LT.AND UP0, UPT, UR6, UR4, UPT ;  /* 0x000000040600728c */ /* 0x000fc8000bf01270 */
[----:B------:R-:W-:-:S04]  /*0770*/  USEL UR26, UR6, UR4, UP0 ;  /* 0x00000004061a7287 */ /* 0x000fc80008000000 */
[----:B------:R-:W-:Y:S02]  /*0780*/  UISETP.GT.AND UP0, UPT, UR26, URZ, UPT ;  /* 0x000000ff1a00728c */ /* 0x000fe4000bf04270 */
[----:B-1----:R-:W-:-:S07]  /*0790*/  UIMAD UR32, UR8, UR12, UR33 ;  /* 0x0000000c082072a4 */ /* 0x002fce000f8e0221 */
[----:B------:R-:W-:Y:S05]  /*07a0*/  BRA.U UP0, `(.L_x_590) ;  /* 0x0000000d00147547 */ /* 0x000fea000b800000 */
[----:B------:R-:W1:Y:S01]  /*07b0*/  LDCU.U8 UR4, c[0x0][0x549] ;  /* 0x0000a920ff0477ac */ /* 0x000e620008000000 */
[----:B------:R-:W2:Y:S01]  /*07c0*/  S2R R6, SR_CTAID.X ;  /* 0x0000000000067919 */ /* 0x000ea20000002500 */
[----:B------:R-:W-:-:S11]  /*07d0*/  UISETP.NE.AND UP0, UPT, UR18, -0x1, UPT ;  /* 0xffffffff1200788c */ /* 0x000fd6000bf05270 */
[----:B------:R-:W3:Y:S01]  /*07e0*/  @!UP0 LDCU.64 UR10, c[0x0][0x400] ;  /* 0x00008000ff0a87ac */ /* 0x000ee20008000a00 */
[----:B-1----:R-:W-:Y:S01]  /*07f0*/  UISETP.NE.AND UP1, UPT, UR4, URZ, UPT ;  /* 0x000000ff0400728c */ /* 0x002fe2000bf25270 */
[----:B------:R-:W1:Y:S10]  /*0800*/  @UP0 LDCU.64 UR6, c[0x0][0x408] ;  /* 0x00008100ff0607ac */ /* 0x000e740008000a00 */
[----:B------:R-:W4:Y:S01]  /*0810*/  @UP1 LDCU.64 UR4, c[0x0][0x430] ;  /* 0x00008600ff0417ac */ /* 0x000f220008000a00 */
[----:B---3--:R-:W-:Y:S01]  /*0820*/  @!UP0 UIMAD.WIDE.U32 UR16, UR8, UR10, URZ ;  /* 0x0000000a081082a5 */ /* 0x008fe2000f8e00ff */
[----:B------:R-:W-:-:S03]  /*0830*/  @UP1 UMOV UR13, 0x1 ;  /* 0x00000001000d1882 */ /* 0x000fc60000000000 */
[----:B------:R-:W-:Y:S02]  /*0840*/  @!UP0 UIMAD UR11, UR8, UR11, UR17 ;  /* 0x0000000b080b82a4 */ /* 0x000fe4000f8e0211 */
[----:B-1----:R-:W-:Y:S01]  /*0850*/  @UP0 UIMAD.WIDE.U32 UR14, UR18, UR6, URZ ;  /* 0x00000006120e02a5 */ /* 0x002fe2000f8e00ff */
[----:B------:R-:W-:Y:S01]  /*0860*/  @!UP0 UMOV UR10, UR16 ;  /* 0x00000010000a8c82 */ /* 0x000fe20008000000 */
[----:B------:R-:W1:Y:S02]  /*0870*/  @UP1 LDCU UR6, c[0x0][0x430] ;  /* 0x00008600ff0617ac */ /* 0x000e640008000800 */
[----:B------:R-:W-:Y:S02]  /*0880*/  @UP0 UIMAD UR11, UR18, UR7, UR15 ;  /* 0x00000007120b02a4 */ /* 0x000fe4000f8e020f */
[----:B----4-:R-:W-:Y:S01]  /*0890*/  @UP1 UIMAD UR9, UR4, UR5, URZ ;  /* 0x00000005040912a4 */ /* 0x010fe2000f8e02ff */
[----:B------:R-:W3:Y:S01]  /*08a0*/  LDCU.U8 UR7, c[0x0][0x548] ;  /* 0x0000a900ff0777ac */ /* 0x000ee20008000000 */
[----:B------:R-:W-:Y:S01]  /*08b0*/  @UP0 UMOV UR10, UR14 ;  /* 0x0000000e000a0c82 */ /* 0x000fe20008000000 */
[----:B--2---:R-:W-:Y:S09]  /*08c0*/  BRA.U UP1, `(.L_x_591) ;  /* 0x0000000101247547 */ /* 0x004ff2000b800000 */
[----:B---3--:R-:W-:-:S11]  /*08d0*/  UISETP.NE.AND UP0, UPT, UR7, URZ, UPT ;  /* 0x000000ff0700728c */ /* 0x008fd6000bf05270 */
[----:B------:R-:W2:Y:S01]  /*08e0*/  @UP0 LDCU UR13, c[0x0][0x454] ;  /* 0x00008a80ff0d07ac */ /* 0x000ea20008000800 */
[----:B------:R-:W3:Y:S01]  /*08f0*/  @!UP0 LDCU UR4, c[0x0][0x434] ;  /* 0x00008680ff0487ac */ /* 0x000ee20008000800 */
[----:B------:R-:W4:Y:S01]  /*0900*/  @UP0 LDCU UR9, c[0x0][0x454] ;  /* 0x00008a80ff0907ac */ /* 0x000f220008000800 */
[----:B-1----:R-:W-:Y:S01]  /*0910*/  @UP0 UMOV UR6, 0x1 ;  /* 0x0000000100060882 */ /* 0x002fe20000000000 */
[----:B----4-:R-:W4:Y:S01]  /*0920*/  @!UP0 LDCU UR9, c[0x0][0x434] ;  /* 0x00008680ff0987ac */ /* 0x010f220008000800 */
[----:B------:R-:W-:Y:S01]  /*0930*/  @!UP0 UMOV UR6, 0x1 ;  /* 0x0000000100068882 */ /* 0x000fe20000000000 */
[----:B--2---:R-:W-:Y:S02]  /*0940*/  @UP0 UIMAD UR13, UR12, UR13, URZ ;  /* 0x0000000d0c0d02a4 */ /* 0x004fe4000f8e02ff */
[----:B---3--:R-:W-:-:S12]  /*0950*/  @!UP0 UIMAD UR13, UR12, UR4, URZ ;  /* 0x000000040c0d82a4 */ /* 0x008fd8000f8e02ff */
.L_x_591:
[----:B------:R-:W2:Y:S01]  /*0960*/  LDCU UR12, c[0x0][0x434] ;  /* 0x00008680ff0c77ac */ /* 0x000ea20008000800 */
[----:B------:R-:W-:Y:S01]  /*0970*/  IMAD.SHL.U32 R17, R24, 0x8, RZ ;  /* 0x0000000818117824 */ /* 0x000fe200078e00ff */
[----:B------:R-:W-:Y:S01]  /*0980*/  SHF.R.U32.HI R8, RZ, 0x2, R24 ;  /* 0x00000002ff087819 */ /* 0x000fe20000011618 */
[----:B------:R-:W-:Y:S01]  /*0990*/  IMAD.MOV.U32 R9, RZ, RZ, RZ ;  /* 0x000000ffff097224 */ /* 0x000fe200078e00ff */
[----:B---3--:R-:W-:Y:S01]  /*09a0*/  UISETP.NE.AND UP1, UPT, UR7, URZ, !UP1 ;  /* 0x000000ff0700728c */ /* 0x008fe2000cf25270 */
[----:B------:R-:W-:Y:S01]  /*09b0*/  BSSY.RECONVERGENT B0, `(.L_x_592) ;  /* 0x0000032000007945 */ /* 0x000fe20003800200 */
[----:B------:R-:W3:Y:S01]  /*09c0*/  LDCU.64 UR4, c[0x0][0x410] ;  /* 0x00008200ff0477ac */ /* 0x000ee20008000a00 */
[----:B------:R-:W-:Y:S01]  /*09d0*/  LOP3.LUT R17, R17, 0x18, RZ, 0xc0, !PT ;  /* 0x0000001811117812 */ /* 0x000fe200078ec0ff */
[C---:B------:R-:W-:Y:S01]  /*09e0*/  VIADD R15, R8.reuse, 0x40 ;  /* 0x00000040080f7836 */ /* 0x040fe20000000000 */
[C---:B------:R-:W-:Y:S01]  /*09f0*/  IADD3 R14, PT, PT, R8.reuse, 0x20, RZ ;  /* 0x00000020080e7810 */ /* 0x040fe20007ffe0ff */
[----:B----4-:R-:W-:Y:S01]  /*0a00*/  UIMAD UR7, UR33, UR9, URZ ;  /* 0x00000009210772a4 */ /* 0x010fe2000f8e02ff */
[----:B------:R-:W-:Y:S01]  /*0a10*/  IADD3 R2, P0, PT, R17, UR10, RZ ;  /* 0x0000000a11027c10 */ /* 0x000fe2000ff1e0ff */
[----:B------:R-:W-:Y:S01]  /*0a20*/  UIADD3 UR31, UPT, UPT, -UR29, UR31, URZ ;  /* 0x0000001f1d1f7290 */ /* 0x000fe2000fffe1ff */
[----:B------:R-:W-:Y:S01]  /*0a30*/  VIADD R16, R8, 0x60 ;  /* 0x0000006008107836 */ /* 0x000fe20000000000 */
[----:B------:R-:W-:Y:S01]  /*0a40*/  UISETP.NE.AND UP0, UPT, UR18, -0x1, UPT ;  /* 0xffffffff1200788c */ /* 0x000fe2000bf05270 */
[----:B------:R-:W-:Y:S01]  /*0a50*/  IADD3.X R3, PT, PT, RZ, UR11, RZ, P0, !PT ;  /* 0x0000000bff037c10 */ /* 0x000fe200087fe4ff */
[----:B------:R-:W-:Y:S01]  /*0a60*/  @!UP1 UIMAD UR7, UR8, UR13, UR7 ;  /* 0x0000000d080792a4 */ /* 0x000fe2000f8e0207 */
[----:B------:R-:W-:Y:S01]  /*0a70*/  IMAD.WIDE.U32 R6, R6, 0x80, R8 ;  /* 0x0000008006067825 */ /* 0x000fe200078e0008 */
[----:B--2---:R-:W-:Y:S01]  /*0a80*/  UIMAD UR8, UR8, UR12, URZ ;  /* 0x0000000c080872a4 */ /* 0x004fe2000f8e02ff */
[----:B------:R-:W-:Y:S01]  /*0a90*/  ISETP.GE.AND P3, PT, R8, UR31, PT ;  /* 0x0000001f08007c0c */ /* 0x000fe2000bf66270 */
[----:B-1----:R-:W-:Y:S01]  /*0aa0*/  UIMAD UR29, UR29, UR6, URZ ;  /* 0x000000061d1d72a4 */ /* 0x002fe2000f8e02ff */
[----:B------:R-:W-:Y:S01]  /*0ab0*/  ISETP.GE.AND P2, PT, R14, UR31, PT ;  /* 0x0000001f0e007c0c */ /* 0x000fe2000bf46270 */
[----:B------:R-:W-:Y:S01]  /*0ac0*/  USEL UR8, UR8, UR18, !UP0 ;  /* 0x0000001208087287 */ /* 0x000fe2000c000000 */
[----:B------:R-:W-:Y:S01]  /*0ad0*/  ISETP.GE.AND P1, PT, R15, UR31, PT ;  /* 0x0000001f0f007c0c */ /* 0x000fe2000bf26270 */
[----:B---3--:R-:W-:Y:S01]  /*0ae0*/  IMAD.U32 R12, RZ, RZ, UR4 ;  /* 0x00000004ff0c7e24 */ /* 0x008fe2000f8e00ff */
[----:B------:R-:W-:Y:S01]  /*0af0*/  USHF.R.S32.HI UR10, URZ, 0x1f, UR29 ;  /* 0x0000001fff0a7899 */ /* 0x000fe2000801141d */
[----:B------:R-:W-:Y:S01]  /*0b00*/  IMAD.U32 R10, RZ, RZ, UR5 ;  /* 0x00000005ff0a7e24 */ /* 0x000fe2000f8e00ff */
[----:B------:R-:W-:Y:S01]  /*0b10*/  USHF.R.S32.HI UR4, URZ, 0x1f, UR8 ;  /* 0x0000001fff047899 */ /* 0x000fe20008011408 */
[----:B------:R-:W-:Y:S01]  /*0b20*/  IMAD.WIDE.U32 R12, R12, UR33, R2 ;  /* 0x000000210c0c7c25 */ /* 0x000fe2000f8e0002 */
[----:B------:R-:W-:Y:S01]  /*0b30*/  USEL UR8, UR8, URZ, UP1 ;  /* 0x000000ff08087287 */ /* 0x000fe20008800000 */
[----:B------:R-:W-:Y:S01]  /*0b40*/  ISETP.GE.AND P0, PT, R16, UR31, PT ;  /* 0x0000001f10007c0c */ /* 0x000fe2000bf06270 */
[----:B------:R-:W-:Y:S01]  /*0b50*/  USHF.R.S32.HI UR5, URZ, 0x1f, UR7 ;  /* 0x0000001fff057899 */ /* 0x000fe20008011407 */
[----:B------:R-:W-:Y:S01]  /*0b60*/  IMAD R11, R10, UR33, R13 ;  /* 0x000000210a0b7c24 */ /* 0x000fe2000f8e020d */
[----:B------:R-:W-:Y:S01]  /*0b70*/  USEL UR4, UR4, URZ, UP1 ;  /* 0x000000ff04047287 */ /* 0x000fe20008800000 */
[C---:B------:R-:W-:Y:S01]  /*0b80*/  LOP3.LUT R19, R17.reuse, 0x20, RZ, 0xfc, !PT ;  /* 0x0000002011137812 */ /* 0x040fe200078efcff */
[----:B------:R-:W-:Y:S01]  /*0b90*/  UIADD3 UR7, UP1, UP0, UR29, UR8, UR7 ;  /* 0x000000081d077290 */ /* 0x000fe2000f83e007 */
[----:B------:R-:W-:-:S03]  /*0ba0*/  LOP3.LUT R18, R17, 0x40, RZ, 0xfc, !PT ;  /* 0x0000004011127812 */ /* 0x000fc600078efcff */
        /* <DEDUP_REMOVED lines=18> */
.L_x_593:
[----:B------:R-:W-:Y:S05]  /*0cd0*/  BSYNC.RECONVERGENT B0 ;  /* 0x0000000000007941 */ /* 0x000fea0003800200 */
.L_x_592:
        /* <DEDUP_REMOVED lines=8> */
[----:B-1----:R-:W-:Y:S01]  /*0d60*/  IMAD.X R2, RZ, RZ, R7, P2 ;  /* 0x000000ffff027224 */ /* 0x002fe200010e0607 */
        /* <DEDUP_REMOVED lines=13> */
.L_x_595:
[----:B------:R-:W-:Y:S05]  /*0e40*/  BSYNC.RECONVERGENT B0 ;  /* 0x0000000000007941 */ /* 0x000fea0003800200 */
.L_x_594:
        /* <DEDUP_REMOVED lines=8> */
[----:B-12---:R-:W-:Y:S01]  /*0ed0*/  IMAD.X R2, RZ, RZ, R7, P1 ;  /* 0x000000ffff027224 */ /* 0x006fe200008e0607 */
        /* <DEDUP_REMOVED lines=13> */
.L_x_597:
[----:B------:R-:W-:Y:S05]  /*0fb0*/  BSYNC.RECONVERGENT B0 ;  /* 0x0000000000007941 */ /* 0x000fea0003800200 */
.L_x_596:
[----:B------:R-:W-:Y:S01]  /*0fc0*/  BSSY.RECONVERGENT B0, `(.L_x_598) ;  /* 0x0000018000007945 */ /* 0x000fe20003800200 */
[----:B------:R-:W-:Y:S02]  /*0fd0*/  ISETP.GE.OR P5, PT, R14, UR31, P3 ;  /* 0x0000001f0e007c0c */ /* 0x000fe40009fa6670 */
[----:B------:R-:W-:Y:S02]  /*0fe0*/  ISETP.GE.OR P4, PT, R15, UR31, P3 ;  /* 0x0000001f0f007c0c */ /* 0x000fe40009f86670 */
[----:B------:R-:W-:Y:S01]  /*0ff0*/  ISETP.GE.OR P3, PT, R16, UR31, P3 ;  /* 0x0000001f10007c0c */ /* 0x000fe20009f66670 */
[----:B------:R-:W-:-:S12]  /*1000*/  @P0 BRA `(.L_x_599) ;  /* 0x00000000004c0947 */ /* 0x000fd80003800000 */
[----:B------:R-:W4:Y:S01]  /*1010*/  LDCU.64 UR8, c[0x0][0x408] ;  /* 0x00008100ff0877ac */ /* 0x000f220008000a00 */
[----:B------:R-:W-:Y:S01]  /*1020*/  IADD3 R0, P0, PT, R6, 0x60, RZ ;  /* 0x0000006006007810 */ /* 0x000fe20007f1e0ff */
[----:B-123--:R-:W-:Y:S01]  /*1030*/  IMAD.MOV.U32 R2, RZ, RZ, R12 ;  /* 0x000000ffff027224 */ /* 0x00efe200078e000c */
[----:B------:R-:W-:Y:S01]  /*1040*/  MOV R3, R11 ;  /* 0x0000000b00037202 */ /* 0x000fe20000000f00 */
[----:B------:R-:W1:Y:S02]  /*1050*/  LDCU.64 UR4, c[0x0][0x3f0] ;  /* 0x00007e00ff0477ac */ /* 0x000e640008000a00 */
[----:B------:R-:W-:Y:S01]  /*1060*/  IMAD.X R6, RZ, RZ, R7, P0 ;  /* 0x000000ffff067224 */ /* 0x000fe200000e0607 */
[----:B------:R-:W2:Y:S03]  /*1070*/  LDCU UR11, c[0x0][0x440] ;  /* 0x00008800ff0b77ac */ /* 0x000ea60008000800 */
[----:B----4-:R-:W-:-:S02]  /*1080*/  IMAD R6, R6, UR8, RZ ;  /* 0x0000000806067c24 */ /* 0x010fc4000f8e02ff */
[----:B------:R-:W-:-:S04]  /*1090*/  IMAD.WIDE.U32 R4, R0, UR8, R2 ;  /* 0x0000000800047c25 */ /* 0x000fc8000f8e0002 */
[----:B------:R-:W-:Y:S01]  /*10a0*/  IMAD R0, R0, UR9, R6 ;  /* 0x0000000900007c24 */ /* 0x000fe2000f8e0206 */
[----:B-1----:R-:W-:Y:S02]  /*10b0*/  LEA R2, P0, R4, UR4, 0x1 ;  /* 0x0000000404027c11 */ /* 0x002fe4000f8008ff */
[----:B--2---:R-:W-:Y:S01]  /*10c0*/  ISETP.GE.AND P2, PT, R17, UR11, PT ;  /* 0x0000000b11007c0c */ /* 0x004fe2000bf46270 */
[----:B------:R-:W-:Y:S01]  /*10d0*/  IMAD.IADD R0, R5, 0x1, R0 ;  /* 0x0000000105007824 */ /* 0x000fe200078e0200 */
[----:B------:R-:W-:-:S04]  /*10e0*/  ISETP.GE.AND P1, PT, R19, UR11, PT ;  /* 0x0000000b13007c0c */ /* 0x000fc8000bf26270 */
[----:B------:R-:W-:Y:S02]  /*10f0*/  LEA.HI.X R3, R4, UR5, R0, 0x1, P0 ;  /* 0x0000000504037c11 */ /* 0x000fe400080f0c00 */
[----:B------:R-:W-:-:S05]  /*1100*/  ISETP.GE.AND P0, PT, R18, UR11, PT ;  /* 0x0000000b12007c0c */ /* 0x000fca000bf06270 */
[----:B------:R4:W-:Y:S04]  /*1110*/  @!P2 STG.E.128 desc[UR20][R2.64], RZ ;  /* 0x000000ff0200a986 */ /* 0x0009e8000c101d14 */
[----:B------:R4:W-:Y:S04]  /*1120*/  @!P1 STG.E.128 desc[UR20][R2.64+0x40], RZ ;  /* 0x000040ff02009986 */ /* 0x0009e8000c101d14 */
[----:B------:R4:W-:Y:S02]  /*1130*/  @!P0 STG.E.128 desc[UR20][R2.64+0x80], RZ ;  /* 0x000080ff02008986 */ /* 0x0009e4000c101d14 */
.L_x_599:
[----:B------:R-:W-:Y:S05]  /*1140*/  BSYNC.RECONVERGENT B0 ;  /* 0x0000000000007941 */ /* 0x000fea0003800200 */
.L_x_598:
[----:B------:R-:W-:Y:S04]  /*1150*/  BSSY.RECONVERGENT B0, `(.L_x_600) ;  /* 0x000000a000007945 */ /* 0x000fe80003800200 */
[----:B------:R-:W-:Y:S05]  /*1160*/  @P6 BRA `(.L_x_601) ;  /* 0x0000000000206947 */ /* 0x000fea0003800000 */
[----:B------:R-:W5:Y:S01]  /*1170*/  LDCU.64 UR4, c[0x0][0x420] ;  /* 0x00008400ff0477ac */ /* 0x000f620008000a00 */
[----:B------:R-:W-:-:S05]  /*1180*/  IMAD R0, R8, UR6, RZ ;  /* 0x0000000608007c24 */ /* 0x000fca000f8e02ff */
[----:B-1234-:R-:W-:-:S04]  /*1190*/  IADD3 R3, P0, PT, R0, UR7, RZ ;  /* 0x0000000700037c10 */ /* 0x01efc8000ff1e0ff */
[----:B------:R-:W-:Y:S02]  /*11a0*/  LEA.HI.X.SX32 R0, R0, UR10, 0x1, P0 ;  /* 0x0000000a00007c11 */ /* 0x000fe400080f0eff */
[----:B-----5:R-:W-:-:S04]  /*11b0*/  LEA R2, P0, R3, UR4, 0x2 ;  /* 0x0000000403027c11 */ /* 0x020fc8000f8010ff */
[----:B------:R-:W-:Y:S01]  /*11c0*/  LEA.HI.X R3, R3, UR5, R0, 0x2, P0 ;  /* 0x0000000503037c11 */ /* 0x000fe200080f1400 */
[----:B------:R-:W-:-:S05]  /*11d0*/  IMAD.MOV.U32 R0, RZ, RZ, 0x7f800000 ;  /* 0x7f800000ff007424 */ /* 0x000fca00078e00ff */
[----:B------:R1:W-:Y:S03]  /*11e0*/  STG.E desc[UR20][R2.64], R0 ;  /* 0x0000000002007986 */ /* 0x0003e6000c101914 */
.L_x_601:
[----:B------:R-:W-:Y:S05]  /*11f0*/  BSYNC.RECONVERGENT B0 ;  /* 0x0000000000007941 */ /* 0x000fea0003800200 */
.L_x_600:
[----:B------:R-:W-:Y:S04]  /*1200*/  BSSY.RECONVERGENT B0, `(.L_x_602) ;  /* 0x000000a000007945 */ /* 0x000fe80003800200 */
[----:B------:R-:W-:Y:S05]  /*1210*/  @P5 BRA `(.L_x_603) ;  /* 0x0000000000205947 */ /* 0x000fea0003800000 */
[----:B------:R-:W5:Y:S01]  /*1220*/  LDCU.64 UR4, c[0x0][0x420] ;  /* 0x00008400ff0477ac */ /* 0x000f620008000a00 */
[----:B-1----:R-:W-:-:S05]  /*1230*/  IMAD R0, R14, UR6, RZ ;  /* 0x000000060e007c24 */ /* 0x002fca000f8e02ff */
[----:B--234-:R-:W-:-:S04]  /*1240*/  IADD3 R3, P0, PT, R0, UR7, RZ ;  /* 0x0000000700037c10 */ /* 0x01cfc8000ff1e0ff */
[----:B------:R-:W-:Y:S02]  /*1250*/  LEA.HI.X.SX32 R0, R0, UR10, 0x1, P0 ;  /* 0x0000000a00007c11 */ /* 0x000fe400080f0eff */
[----:B-----5:R-:W-:-:S04]  /*1260*/  LEA R2, P0, R3, UR4, 0x2 ;  /* 0x0000000403027c11 */ /* 0x020fc8000f8010ff */
[----:B------:R-:W-:Y:S01]  /*1270*/  LEA.HI.X R3, R3, UR5, R0, 0x2, P0 ;  /* 0x0000000503037c11 */ /* 0x000fe200080f1400 */
[----:B------:R-:W-:-:S05]  /*1280*/  IMAD.MOV.U32 R0, RZ, RZ, 0x7f800000 ;  /* 0x7f800000ff007424 */ /* 0x000fca00078e00ff */
[----:B------:R1:W-:Y:S03]  /*1290*/  STG.E desc[UR20][R2.64], R0 ;  /* 0x0000000002007986 */ /* 0x0003e6000c101914 */
.L_x_603:
[----:B------:R-:W-:Y:S05]  /*12a0*/  BSYNC.RECONVERGENT B0 ;  /* 0x0000000000007941 */ /* 0x000fea0003800200 */
.L_x_602:
        /* <DEDUP_REMOVED lines=10> */
.L_x_605:
[----:B------:R-:W-:Y:S05]  /*1350*/  BSYNC.RECONVERGENT B0 ;  /* 0x0000000000007941 */ /* 0x000fea0003800200 */
.L_x_604:
[----:B------:R-:W-:Y:S05]  /*1360*/  @P3 EXIT ;  /* 0x000000000000394d */ /* 0x000fea0003800000 */
[----:B------:R-:W5:Y:S01]  /*1370*/  LDCU.64 UR4, c[0x0][0x420] ;  /* 0x00008400ff0477ac */ /* 0x000f620008000a00 */
[----:B-1----:R-:W-:-:S05]  /*1380*/  IMAD R0, R16, UR6, RZ ;  /* 0x0000000610007c24 */ /* 0x002fca000f8e02ff */
[----:B--234-:R-:W-:-:S04]  /*1390*/  IADD3 R3, P0, PT, R0, UR7, RZ ;  /* 0x0000000700037c10 */ /* 0x01cfc8000ff1e0ff */
[----:B------:R-:W-:Y:S02]  /*13a0*/  LEA.HI.X.SX32 R0, R0, UR10, 0x1, P0 ;  /* 0x0000000a00007c11 */ /* 0x000fe400080f0eff */
[----:B-----5:R-:W-:-:S04]  /*13b0*/  LEA R2, P0, R3, UR4, 0x2 ;  /* 0x0000000403027c11 */ /* 0x020fc8000f8010ff */
[----:B------:R-:W-:Y:S01]  /*13c0*/  LEA.HI.X R3, R3, UR5, R0, 0x2, P0 ;  /* 0x0000000503037c11 */ /* 0x000fe200080f1400 */
[----:B------:R-:W-:-:S05]  /*13d0*/  IMAD.MOV.U32 R0, RZ, RZ, 0x7f800000 ;  /* 0x7f800000ff007424 */ /* 0x000fca00078e00ff */
[----:B------:R-:W-:Y:S01]  /*13e0*/  STG.E desc[UR20][R2.64], R0 ;  /* 0x0000000002007986 */ /* 0x000fe2000c101914 */
[----:B------:R-:W-:Y:S05]  /*13f0*/  EXIT ;  /* 0x000000000000794d */ /* 0x000fea0003800000 */
.L_x_590:
[----:B------:R-:W-:Y:S01]  /*1400*/  UISETP.NE.AND UP0, UPT, UR18, -0x1, UPT ;  /* 0xffffffff1200788c */ /* 0x000fe2000bf05270 */
[----:B------:R-:W1:Y:S01]  /*1410*/  LDCU UR10, c[0x0][0x444] ;  /* 0x00008880ff0a77ac */ /* 0x000e620008000800 */
[----:B------:R-:W2:Y:S01]  /*1420*/  LDCU UR27, c[0x0][0x448] ;  /* 0x00008900ff1b77ac */ /* 0x000ea20008000800 */
[----:B------:R-:W-:-:S08]  /*1430*/  UISETP.NE.AND UP1, UPT, UR11, -0x1, UPT ;  /* 0xffffffff0b00788c */ /* 0x000fd0000bf25270 */
[----:B------:R-:W3:Y:S01]  /*1440*/  @!UP0 LDCU.64 UR6, c[0x0][0x398] ;  /* 0x00007300ff0687ac */ /* 0x000ee20008000a00 */
[----:B------:R-:W4:Y:S01]  /*1450*/  @UP0 LDCU.64 UR4, c[0x0][0x3b0] ;  /* 0x00007600ff0407ac */ /* 0x000f220008000a00 */
[----:B------:R-:W-:Y:S02]  /*1460*/  UIADD3 UR25, UPT, UPT, UR26, -0x1, URZ ;  /* 0xffffffff1a197890 */ /* 0x000fe4000fffe0ff */
[----:B-1----:R-:W-:Y:S02]  /*1470*/  UIMAD UR10, UR32, UR10, UR29 ;  /* 0x0000000a200a72a4 */ /* 0x002fe4000f8e021d */
[----:B------:R-:W-:-:S04]  /*1480*/  USHF.L.U32 UR24, UR25, 0x6, URZ ;  /* 0x0000000619187899 */ /* 0x000fc800080006ff */
[----:B--2---:R-:W-:Y:S02]  /*1490*/  UIMAD UR19, UR10, UR27, UR24 ;  /* 0x0000001b0a1372a4 */ /* 0x004fe4000f8e0218 */
[----:B---3--:R-:W-:-:S04]  /*14a0*/  @!UP0 UIMAD.WIDE.U32 UR36, UR8, UR6, URZ ;  /* 0x00000006082482a5 */ /* 0x008fc8000f8e00ff */
[----:B------:R-:W-:Y:S02]  /*14b0*/  @!UP0 UIMAD UR34, UR8, UR7, UR37 ;  /* 0x00000007082282a4 */ /* 0x000fe4000f8e0225 */
[----:B----4-:R-:W-:-:S04]  /*14c0*/  @UP0 UIMAD.WIDE.U32 UR6, UR18, UR4, URZ ;  /* 0x00000004120602a5 */ /* 0x010fc8000f8e00ff */
        /* <DEDUP_REMOVED lines=14> */
.L_x_606:
[----:B------:R-:W1:Y:S01]  /*15b0*/  LDCU.64 UR16, c[0x0][0x3b8] ;  /* 0x00007700ff1077ac */ /* 0x000e620008000a00 */
[----:B------:R-:W-:-:S04]  /*15c0*/  UIADD3 UR10, UPT, UPT, UR9, UR11, URZ ;  /* 0x0000000b090a7290 */ /* 0x000fc8000fffe0ff */
[----:B-1----:R-:W-:Y:S02]  /*15d0*/  UIMAD.WIDE.U32 UR6, UR10, UR16, URZ ;  /* 0x000000100a0672a5 */ /* 0x002fe4000f8e00ff */
[----:B------:R-:W-:-:S04]  /*15e0*/  UIMAD UR10, UR10, UR17, URZ ;  /* 0x000000110a0a72a4 */ /* 0x000fc8000f8e02ff */
[----:B------:R-:W-:Y:S02]  /*15f0*/  UIADD3 UR10, UPT, UPT, UR7, UR10, URZ ;  /* 0x0000000a070a7290 */ /* 0x000fe4000fffe0ff */
.L_x_607:
[----:B------:R-:W1:Y:S01]  /*1600*/  LDC R5, c[0x0][0x3e8] ;  /* 0x0000fa00ff057b82 */ /* 0x000e620000000800 */
[----:B------:R-:W2:Y:S01]  /*1610*/  S2R R6, SR_CTAID.Z ;  /* 0x0000000000067919 */ /* 0x000ea20000002700 */
[----:B------:R-:W-:Y:S02]  /*1620*/  LOP3.LUT R153, R24, 0x1f, RZ, 0xc0, !PT ;  /* 0x0000001f18997812 */ /* 0x000fe400078ec0ff */
[----:B-1----:R-:W-:-:S04]  /*1630*/  IABS R4, R5 ;  /* 0x0000000500047213 */ /* 0x002fc80000000000 */
[----:B------:R-:W1:Y:S01]  /*1640*/  I2F.RP R2, R4 ;  /* 0x0000000400027306 */ /* 0x000e620000209400 */
[----:B--2---:R-:W-:-:S07]  /*1650*/  IABS R6, R6 ;  /* 0x0000000600067213 */ /* 0x004fce0000000000 */
[----:B-1----:R-:W1:Y:S02]  /*1660*/  MUFU.RCP R2, R2 ;  /* 0x0000000200027308 */ /* 0x002e640000001000 */
[----:B-1----:R-:W-:-:S06]  /*1670*/  VIADD R2, R2, 0xffffffe ;  /* 0x0ffffffe02027836 */ /* 0x002fcc0000000000 */
[----:B------:R-:W1:Y:S02]  /*1680*/  F2I.FTZ.U32.TRUNC.NTZ R3, R2 ;  /* 0x0000000200037305 */ /* 0x000e64000021f000 */
[----:B-1----:R-:W-:Y:S02]  /*1690*/  IMAD.MOV R0, RZ, RZ, -R3 ;  /* 0x000000ffff007224 */ /* 0x002fe400078e0a03 */
[----:B------:R-:W-:Y:S02]  /*16a0*/  IMAD.MOV.U32 R2, RZ, RZ, RZ ;  /* 0x000000ffff027224 */ /* 0x000fe400078e00ff */
[----:B------:R-:W-:-:S04]  /*16b0*/  IMAD R0, R0, R4, RZ ;  /* 0x0000000400007224 */ /* 0x000fc800078e02ff */
[----:B------:R-:W-:Y:S01]  /*16c0*/  IMAD.HI.U32 R0, R3, R0, R2 ;  /* 0x0000000003007227 */ /* 0x000fe200078e0002 */
[----:B------:R-:W-:-:S05]  /*16d0*/  MOV R3, R6 ;  /* 0x0000000600037202 */ /* 0x000fca0000000f00 */
[----:B------:R-:W-:-:S04]  /*16e0*/  IMAD.HI.U32 R0, R0, R3, RZ ;  /* 0x0000000300007227 */ /* 0x000fc800078e00ff */
[----:B------:R-:W-:-:S04]  /*16f0*/  IMAD.MOV R2, RZ, RZ, -R0 ;  /* 0x000000ffff027224 */ /* 0x000fc800078e0a00 */
[----:B------:R-:W-:-:S05]  /*1700*/  IMAD R2, R4, R2, R3 ;  /* 0x0000000204027224 */ /* 0x000fca00078e0203 */
[----:B------:R-:W-:-:S13]  /*1710*/  ISETP.GT.U32.AND P1, PT, R4, R2, PT ;  /* 0x000000020400720c */ /* 0x000fda0003f24070 */
[----:B------:R-:W-:Y:S01]  /*1720*/  @!P1 IMAD.IADD R2, R2, 0x1, -R4 ;  /* 0x0000000102029824 */ /* 0x000fe200078e0a04 */
[----:B------:R-:W-:Y:S02]  /*1730*/  @!P1 IADD3 R0, PT, PT, R0, 0x1, RZ ;  /* 0x0000000100009810 */ /* 0x000fe40007ffe0ff */
[C---:B------:R-:W-:Y:S02]  /*1740*/  ISETP.NE.AND P1, PT, R5.reuse, RZ, PT ;  /* 0x000000ff0500720c */ /* 0x040fe40003f25270 */
[----:B------:R-:W-:Y:S02]  /*1750*/  ISETP.GE.U32.AND P2, PT, R2, R4, PT ;  /* 0x000000040200720c */ /* 0x000fe40003f46070 */
[----:B------:R-:W-:-:S04]  /*1760*/  LOP3.LUT R2, R5, UR33, RZ, 0x3c, !PT ;  /* 0x0000002105027c12 */ /* 0x000fc8000f8e3cff */
[----:B------:R-:W-:-:S07]  /*1770*/  ISETP.GE.AND P0, PT, R2, RZ, PT ;  /* 0x000000ff0200720c */ /* 0x000fce0003f06270 */
[----:B------:R-:W-:-:S06]  /*1780*/  @P2 VIADD R0, R0, 0x1 ;  /* 0x0000000100002836 */ /* 0x000fcc0000000000 */
        /* <DEDUP_REMOVED lines=14> */
.L_x_608:
[----:B------:R-:W1:Y:S01]  /*1870*/  LDCU.64 UR14, c[0x0][0x3c0] ;  /* 0x00007800ff0e77ac */ /* 0x000e620008000a00 */
[----:B------:R-:W-:-:S04]  /*1880*/  UIADD3 UR9, UPT, UPT, UR9, UR11, URZ ;  /* 0x0000000b09097290 */ /* 0x000fc8000fffe0ff */
[----:B-1----:R-:W-:Y:S02]  /*1890*/  UIMAD.WIDE.U32 UR4, UR9, UR14, URZ ;  /* 0x0000000e090472a5 */ /* 0x002fe4000f8e00ff */
[----:B------:R-:W-:-:S04]  /*18a0*/  UIMAD UR8, UR9, UR15, URZ ;  /* 0x0000000f090872a4 */ /* 0x000fc8000f8e02ff */
[----:B------:R-:W-:-:S12]  /*18b0*/  UIADD3 UR8, UPT, UPT, UR5, UR8, URZ ;  /* 0x0000000805087290 */ /* 0x000fd8000fffe0ff */
.L_x_609:
[----:B------:R-:W1:Y:S01]  /*18c0*/  S2R R11, SR_CTAID.X ;  /* 0x00000000000b7919 */ /* 0x000e620000002500 */
[C---:B------:R-:W-:Y:S01]  /*18d0*/  IMAD.SHL.U32 R13, R24.reuse, 0x8, RZ ;  /* 0x00000008180d7824 */ /* 0x040fe200078e00ff */
[----:B------:R-:W-:Y:S01]  /*18e0*/  SHF.R.U32.HI R2, RZ, 0x2, R24 ;  /* 0x00000002ff027819 */ /* 0x000fe20000011618 */
[----:B------:R-:W-:Y:S01]  /*18f0*/  IMAD.MOV.U32 R3, RZ, RZ, RZ ;  /* 0x000000ffff037224 */ /* 0x000fe200078e00ff */
[----:B------:R-:W-:Y:S01]  /*1900*/  SHF.R.S32.HI R10, RZ, 0x1f, R0 ;  /* 0x0000001fff0a7819 */ /* 0x000fe20000011400 */
[----:B------:R-:W2:Y:S01]  /*1910*/  LDCU.64 UR12, c[0x0][0x388] ;  /* 0x00007100ff0c77ac */ /* 0x000ea20008000a00 */
[C---:B------:R-:W-:Y:S01]  /*1920*/  LOP3.LUT R152, R13.reuse, 0x18, RZ, 0xc0, !PT ;  /* 0x000000180d987812 */ /* 0x040fe200078ec0ff */
[C---:B------:R-:W-:Y:S01]  /*1930*/  IMAD.SHL.U32 R210, R24.reuse, 0x4, RZ ;  /* 0x0000000418d27824 */ /* 0x040fe200078e00ff */
[----:B------:R-:W-:Y:S01]  /*1940*/  LOP3.LUT R12, R13, 0xd8, RZ, 0xc0, !PT ;  /* 0x000000d80d0c7812 */ /* 0x000fe200078ec0ff */
[----:B------:R-:W-:Y:S01]  /*1950*/  IMAD.SHL.U32 R19, R24, 0x2, RZ ;  /* 0x0000000218137824 */ /* 0x000fe200078e00ff */
[----:B------:R-:W-:Y:S01]  /*1960*/  IADD3 R6, P1, PT, R152, UR6, RZ ;  /* 0x0000000698067c10 */ /* 0x000fe2000ff3e0ff */
[----:B------:R-:W-:Y:S01]  /*1970*/  IMAD.SHL.U32 R18, R24, 0x20, RZ ;  /* 0x0000002018127824 */ /* 0x000fe200078e00ff */
[----:B------:R-:W-:Y:S01]  /*1980*/  IADD3 R4, P0, PT, R152, UR4, RZ ;  /* 0x0000000498047c10 */ /* 0x000fe2000ff1e0ff */
[----:B------:R-:W3:Y:S01]  /*1990*/  LDCU.128 UR4, c[0x0][0x3d0] ;  /* 0x00007a00ff0477ac */ /* 0x000ee20008000c00 */
[----:B------:R-:W4:Y:S01]  /*19a0*/  S2UR UR35, SR_CgaCtaId ;  /* 0x00000000002379c3 */ /* 0x000f220000008800 */
[----:B------:R-:W-:Y:S01]  /*19b0*/  IMAD.X R7, RZ, RZ, UR10, P1 ;  /* 0x0000000aff077e24 */ /* 0x000fe200088e06ff */
[----:B------:R-:W-:Y:S01]  /*19c0*/  LOP3.LUT R159, R19, 0x6, RZ, 0xc0, !PT ;  /* 0x00000006139f7812 */ /* 0x000fe200078ec0ff */
[----:B------:R-:W-:Y:S01]  /*19d0*/  IMAD.X R5, RZ, RZ, UR8, P0 ;  /* 0x00000008ff057e24 */ /* 0x000fe200080e06ff */
[----:B------:R-:W5:Y:S01]  /*19e0*/  LDCU.64 UR8, c[0x0][0x3c8] ;  /* 0x00007900ff0877ac */ /* 0x000f620008000a00 */
[----:B------:R-:W-:Y:S01]  /*19f0*/  IMAD.WIDE.U32 R8, R2, UR16, R6 ;  /* 0x0000001002087c25 */ /* 0x000fe2000f8e0006 */
[----:B------:R-:W-:Y:S01]  /*1a00*/  LOP3.LUT R151, R152, 0x20, RZ, 0xfc, !PT ;  /* 0x0000002098977812 */ /* 0x000fe200078efcff */
[----:B------:R-:W-:Y:S01]  /*1a10*/  BSSY.RECONVERGENT B0, `(.L_x_610) ;  /* 0x000004f000007945 */ /* 0x000fe20003800200 */
[----:B------:R-:W4:Y:S01]  /*1a20*/  LDCU.64 UR10, c[0x0][0x390] ;  /* 0x00007200ff0a77ac */ /* 0x000f220008000a00 */
[----:B------:R-:W-:Y:S01]  /*1a30*/  IMAD.WIDE.U32 R6, R2, UR14, R4 ;  /* 0x0000000e02067c25 */ /* 0x000fe2000f8e0004 */
[----:B------:R-:W-:-:S02]  /*1a40*/  LOP3.LUT R150, R152, 0x40, RZ, 0xfc, !PT ;  /* 0x0000004098967812 */ /* 0x000fc400078efcff */
[----:B------:R-:W-:Y:S01]  /*1a50*/  SHF.R.U32.HI R209, RZ, 0x1, R24 ;  /* 0x00000001ffd17819 */ /* 0x000fe20000011618 */
[----:B------:R-:W-:Y:S01]  /*1a60*/  IMAD R9, R2, UR17, R9 ;  /* 0x0000001102097c24 */ /* 0x000fe2000f8e0209 */
[----:B------:R-:W-:Y:S01]  /*1a70*/  LOP3.LUT R243, R18, 0x120, RZ, 0xc0, !PT ;  /* 0x0000012012f37812 */ /* 0x000fe200078ec0ff */
[----:B------:R-:W-:Y:S02]  /*1a80*/  IMAD R7, R2, UR15, R7 ;  /* 0x0000000f02077c24 */ /* 0x000fe4000f8e0207 */
[----:B---3--:R-:W-:-:S04]  /*1a90*/  IMAD.WIDE.U32 R8, R0, UR4, R8 ;  /* 0x0000000400087c25 */ /* 0x008fc8000f8e0008 */
[----:B-1----:R-:W-:Y:S01]  /*1aa0*/  IMAD.WIDE.U32 R4, R11, 0x80, R2 ;  /* 0x000000800b047825 */ /* 0x002fe200078e0002 */
[----:B--2---:R-:W-:-:S03]  /*1ab0*/  LEA R149, P1, R8, UR12, 0x1 ;  /* 0x0000000c08957c11 */ /* 0x004fc6000f8208ff */
[C---:B------:R-:W-:Y:S01]  /*1ac0*/  IMAD R11, R10.reuse, UR4, RZ ;  /* 0x000000040a0b7c24 */ /* 0x040fe2000f8e02ff */
[----:B------:R-:W-:Y:S01]  /*1ad0*/  UMOV UR4, 0x400 ;  /* 0x0000040000047882 */ /* 0x000fe20000000000 */
[----:B------:R-:W-:Y:S01]  /*1ae0*/  IMAD R10, R10, UR6, RZ ;  /* 0x000000060a0a7c24 */ /* 0x000fe2000f8e02ff */
[----:B------:R1:W-:Y:S01]  /*1af0*/  STL [R1+0x164], R149 ;  /* 0x0001649501007387 */ /* 0x0003e20000100800 */
[C---:B------:R-:W-:Y:S02]  /*1b00*/  IMAD R14, R0.reuse, UR5, R11 ;  /* 0x00000005000e7c24 */ /* 0x040fe4000f8e020b */
[----:B------:R-:W-:Y:S01]  /*1b10*/  IMAD R11, R0, UR7, R10 ;  /* 0x00000007000b7c24 */ /* 0x000fe2000f8e020a */
[----:B------:R-:W-:Y:S01]  /*1b20*/  LOP3.LUT R10, R12, 0x18, R24, 0x78, !PT ;  /* 0x000000180c0a7812 */ /* 0x000fe200078e7818 */
[----:B------:R-:W-:Y:S01]  /*1b30*/  IMAD.WIDE.U32 R6, R0, UR6, R6 ;  /* 0x0000000600067c25 */ /* 0x000fe2000f8e0006 */
[----:B------:R-:W-:Y:S02]  /*1b40*/  IADD3 R12, P0, PT, R152, UR36, RZ ;  /* 0x00000024980c7c10 */ /* 0x000fe4000ff1e0ff */
[----:B------:R-:W-:Y:S01]  /*1b50*/  LOP3.LUT R10, R10, 0x1f20, R13, 0xf8, !PT ;  /* 0x00001f200a0a7812 */ /* 0x000fe200078ef80d */
[----:B-----5:R-:W-:Y:S01]  /*1b60*/  IMAD.U32 R0, RZ, RZ, UR8 ;  /* 0x00000008ff007e24 */ /* 0x020fe2000f8e00ff */
[----:B------:R-:W-:Y:S01]  /*1b70*/  UIADD3 UR8, UPT, UPT, -UR29, UR31, URZ ;  /* 0x0000001f1d087290 */ /* 0x000fe2000fffe1ff */
[----:B------:R-:W-:Y:S01]  /*1b80*/  IMAD.X R13, RZ, RZ, UR34, P0 ;  /* 0x00000022ff0d7e24 */ /* 0x000fe200080e06ff */
[----:B----4-:R-:W-:Y:S01]  /*1b90*/  LEA R21, P0, R6, UR10, 0x1 ;  /* 0x0000000a06157c11 */ /* 0x010fe2000f8008ff */
[----:B------:R-:W-:-:S02]  /*1ba0*/  IMAD.IADD R9, R9, 0x1, R14 ;  /* 0x0000000109097824 */ /* 0x000fc400078e020e */
[----:B------:R-:W-:Y:S02]  /*1bb0*/  IMAD.IADD R7, R7, 0x1, R11 ;  /* 0x0000000107077824 */ /* 0x000fe400078e020b */
[----:B------:R-:W-:Y:S01]  /*1bc0*/  IMAD.WIDE.U32 R12, R0, UR33, R12 ;  /* 0x00000021000c7c25 */ /* 0x000fe2000f8e000c */
[----:B------:R-:W-:Y:S01]  /*1bd0*/  LOP3.LUT R0, R210, 0x18, RZ, 0xc0, !PT ;  /* 0x00000018d2007812 */ /* 0x000fe200078ec0ff */
[----:B------:R1:W-:Y:S01]  /*1be0*/  STL [R1+0x16c], R21 ;  /* 0x00016c1501007387 */ /* 0x0003e20000100800 */
[----:B------:R-:W-:Y:S01]  /*1bf0*/  LEA.HI.X R148, R8, UR13, R9, 0x1, P1 ;  /* 0x0000000d08947c11 */ /* 0x000fe200088f0c09 */
[----:B------:R-:W-:Y:S01]  /*1c00*/  IMAD.U32 R8, RZ, RZ, UR9 ;  /* 0x00000009ff087e24 */ /* 0x000fe2000f8e00ff */
[----:B------:R-:W-:Y:S01]  /*1c10*/  LEA.HI.X R20, R6, UR11, R7, 0x1, P0 ;  /* 0x0000000b06147c11 */ /* 0x000fe200080f0c07 */
[----:B------:R-:W-:Y:S01]  /*1c20*/  ULEA UR9, UR35, UR4, 0x18 ;  /* 0x0000000423097291 */ /* 0x000fe2000f8ec0ff */
[----:B------:R-:W-:Y:S01]  /*1c30*/  LOP3.LUT R19, R0, 0xc0, R18, 0xf8, !PT ;  /* 0x000000c000137812 */ /* 0x000fe200078ef812 */
[----:B------:R1:W-:Y:S01]  /*1c40*/  STL [R1+0x160], R148 ;  /* 0x0001609401007387 */ /* 0x0003e20000100800 */
[----:B------:R-:W-:Y:S01]  /*1c50*/  ISETP.GE.AND P0, PT, R2, UR8, PT ;  /* 0x0000000802007c0c */ /* 0x000fe2000bf06270 */
[----:B------:R-:W-:Y:S01]  /*1c60*/  IMAD.SHL.U32 R17, R24, 0x10, RZ ;  /* 0x0000001018117824 */ /* 0x000fe200078e00ff */
[C---:B------:R-:W-:Y:S01]  /*1c70*/  LOP3.LUT R7, R209.reuse, 0x30, RZ, 0xc0, !PT ;  /* 0x00000030d1077812 */ /* 0x040fe200078ec0ff */
[----:B------:R1:W-:Y:S01]  /*1c80*/  STL [R1+0x168], R20 ;  /* 0x0001681401007387 */ /* 0x0003e20000100800 */
[----:B------:R-:W-:-:S02]  /*1c90*/  LOP3.LUT R6, R209, 0x8, RZ, 0xc0, !PT ;  /* 0x00000008d1067812 */ /* 0x000fc400078ec0ff */
[----:B------:R-:W-:Y:S01]  /*1ca0*/  LEA.HI R154, R153, R7, RZ, 0x1e ;  /* 0x00000007999a7211 */ /* 0x000fe200078ff0ff */
[----:B------:R1:W-:Y:S01]  /*1cb0*/  STL [R1+0x64], R19 ;  /* 0x0000641301007387 */ /* 0x0003e20000100800 */
[----:B------:R-:W-:Y:S01]  /*1cc0*/  IMAD R7, R8, UR33, R13 ;  /* 0x0000002108077c24 */ /* 0x000fe2000f8e020d */
[----:B------:R-:W-:Y:S02]  /*1cd0*/  LOP3.LUT R145, R19, R6, RZ, 0x3c, !PT ;  /* 0x0000000613917212 */ /* 0x000fe400078e3cff */
[----:B------:R1:W-:Y:S01]  /*1ce0*/  STL [R1+0x158], R151 ;  /* 0x0001589701007387 */ /* 0x0003e20000100800 */
[----:B------:R-:W-:-:S03]  /*1cf0*/  LEA R217, R10, UR9, 0x1 ;  /* 0x000000090ad97c11 */ /* 0x000fc6000f8e08ff */
[----:B------:R1:W-:Y:S01]  /*1d00*/  STL [R1+0x15c], R150 ;  /* 0x00015c9601007387 */ /* 0x0003e20000100800 */
[----:B------:R-:W-:Y:S05]  /*1d10*/  @P0 BRA `(.L_x_611) ;  /* 0x0000000000780947 */ /* 0x000fea0003800000 */
[----:B------:R-:W2:Y:S01]  /*1d20*/  LDCU.64 UR4, c[0x0][0x3b0] ;  /* 0x00007600ff0477ac */ /* 0x000ea20008000a00 */
[----:B------:R-:W-:Y:S01]  /*1d30*/  IMAD.MOV.U32 R6, RZ, RZ, R12 ;  /* 0x000000ffff067224 */ /* 0x000fe200078e000c */
[----:B------:R-:W3:Y:S01]  /*1d40*/  LDCU UR10, c[0x0][0x440] ;  /* 0x00008800ff0a77ac */ /* 0x000ee20008000800 */
[----:B------:R-:W4:Y:S01]  /*1d50*/  LDCU.64 UR6, c[0x0][0x380] ;  /* 0x00007000ff0677ac */ /* 0x000f220008000a00 */
[----:B--2---:R-:W-:Y:S02]  /*1d60*/  IMAD R0, R5, UR4, RZ ;  /* 0x0000000405007c24 */ /* 0x004fe4000f8e02ff */
        /* <DEDUP_REMOVED lines=24> */
.L_x_612:
[----:B------:R3:W-:Y:S02]  /*1ef0*/  STS.128 [R217+0x4000], RZ ;  /* 0x004000ffd9007388 */ /* 0x0007e40000000c00 */
.L_x_611:
[----:B------:R-:W-:Y:S05]  /*1f00*/  BSYNC.RECONVERGENT B0 ;  /* 0x0000000000007941 */ /* 0x000fea0003800200 */
.L_x_610:
        /* <DEDUP_REMOVED lines=9> */
[----:B--2-4-:R-:W-:Y:S01]  /*1fa0*/  IMAD.X R8, RZ, RZ, R5, P0 ;  /* 0x000000ffff087224 */ /* 0x014fe200000e0605 */
        /* <DEDUP_REMOVED lines=26> */
.L_x_615:
[----:B------:R2:W-:Y:S02]  /*2150*/  STS.128 [R217+0x4800], RZ ;  /* 0x004800ffd9007388 */ /* 0x0005e40000000c00 */
.L_x_614:
[----:B------:R-:W-:Y:S05]  /*2160*/  BSYNC.RECONVERGENT B0 ;  /* 0x0000000000007941 */ /* 0x000fea0003800200 */
.L_x_613:
        /* <DEDUP_REMOVED lines=8> */
[----:B------:R-:W3:Y:S02]  /*21f0*/  LDCU UR10, c[0x0][0x440] ;  /* 0x00008800ff0a77ac */ /* 0x000ee40008000800 */
[----:B-12-4-:R-:W-:Y:S01]  /*2200*/  IMAD.X R8, RZ, RZ, R5, P0 ;  /* 0x000000ffff087224 */ /* 0x016fe200000e0605 */
[----:B------:R-:W1:Y:S03]  /*2210*/  LDCU.64 UR4, c[0x0][0x380] ;  /* 0x00007000ff0477ac */ /* 0x000e660008000a00 */
[----:B-----5:R-:W-:-:S02]  /*2220*/  IMAD R8, R8, UR6, RZ ;  /* 0x0000000608087c24 */ /* 0x020fc4000f8e02ff */
[----:B------:R-:W-:Y:S01]  /*2230*/  IMAD.WIDE.U32 R10, R0, UR6, R10 ;  /* 0x00000006000a7c25 */ /* 0x000fe2000f8e000a */
[----:B---3--:R-:W-:-:S03]  /*2240*/  ISETP.GE.AND P1, PT, R152, UR10, PT ;  /* 0x0000000a98007c0c */ /* 0x008fc6000bf26270 */
[----:B------:R-:W-:Y:S01]  /*2250*/  IMAD R0, R0, UR7, R8 ;  /* 0x0000000700007c24 */ /* 0x000fe2000f8e0208 */
[----:B------:R-:W-:Y:S02]  /*2260*/  ISETP.GE.AND P0, PT, R151, UR10, PT ;  /* 0x0000000a97007c0c */ /* 0x000fe4000bf06270 */
[----:B-1----:R-:W-:Y:S01]  /*2270*/  LEA R8, P2, R10, UR4, 0x1 ;  /* 0x000000040a087c11 */ /* 0x002fe2000f8408ff */
        /* <DEDUP_REMOVED lines=19> */
.L_x_618:
[----:B------:R2:W-:Y:S02]  /*23b0*/  STS.128 [R217+0x5000], RZ ;  /* 0x005000ffd9007388 */ /* 0x0005e40000000c00 */
.L_x_617:
[----:B------:R-:W-:Y:S05]  /*23c0*/  BSYNC.RECONVERGENT B0 ;  /* 0x0000000000007941 */ /* 0x000fea0003800200 */
.L_x_616:
        /* <DEDUP_REMOVED lines=37> */
.L_x_621:
[----:B------:R2:W-:Y:S02]  /*2620*/  STS.128 [R217+0x5800], RZ ;  /* 0x005800ffd9007388 */ /* 0x0005e40000000c00 */
.L_x_620:
[----:B------:R-:W-:Y:S05]  /*2630*/  BSYNC.RECONVERGENT B0 ;  /* 0x0000000000007941 */ /* 0x000fea0003800200 */
.L_x_619:
[----:B------:R-:W-:Y:S01]  /*2640*/  UIADD3 UR7, UPT, UPT, -UR24, UR30, URZ ;  /* 0x0000001e18077290 */ /* 0x000fe2000fffe1ff */
[----:B------:R-:W-:Y:S01]  /*2650*/  BSSY.RECONVERGENT B0, `(.L_x_622) ;  /* 0x0000020000007945 */ /* 0x000fe20003800200 */
[----:B------:R-:W-:Y:S02]  /*2660*/  UIMAD.WIDE.U32 UR36, UR11, UR25, URZ ;  /* 0x000000190b2472a5 */ /* 0x000fe4000f8e00ff */
[----:B------:R-:W-:Y:S02]  /*2670*/  UIMAD UR12, UR10, UR25, URZ ;  /* 0x000000190a0c72a4 */ /* 0x000fe4000f8e02ff */
[----:B------:R-:W-:Y:S02]  /*2680*/  ISETP.GE.AND P3, PT, R2, UR7, PT ;  /* 0x0000000702007c0c */ /* 0x000fe4000bf66270 */
        /* <DEDUP_REMOVED lines=27> */
.L_x_624:
[----:B------:R2:W-:Y:S02]  /*2840*/  STS.128 [R217+0x8000], RZ ;  /* 0x008000ffd9007388 */ /* 0x0005e40000000c00 */
.L_x_623:
[----:B------:R-:W-:Y:S05]  /*2850*/  BSYNC.RECONVERGENT B0 ;  /* 0x0000000000007941 */ /* 0x000fea0003800200 */
.L_x_622:
[----:B------:R-:W-:Y:S01]  /*2860*/  ISETP.GE.AND P0, PT, R14, UR7, PT ;  /* 0x000000070e007c0c */ /* 0x000fe2000bf06270 */
[----:B------:R-:W-:Y:S01]  /*2870*/  USHF.L.U64.HI UR34, UR14, 0x6, UR15 ;  /* 0x000000060e227899 */ /* 0x000fe2000801020f */
[----:B------:R-:W-:Y:S01]  /*2880*/  BSSY.RECONVERGENT B0, `(.L_x_625) ;  /* 0x0000021000007945 */ /* 0x000fe20003800200 */
[----:B------:R-:W-:Y:S01]  /*2890*/  USHF.L.U32 UR35, UR14, 0x6, URZ ;  /* 0x000000060e237899 */ /* 0x000fe200080006ff */
[----:B------:R-:W-:Y:S01]  /*28a0*/  SHF.R.U32.HI R146, RZ, 0x5, R24 ;  /* 0x00000005ff927819 */ /* 0x000fe20000011618 */
[----:B------:R-:W-:Y:S02]  /*28b0*/  USHF.L.U64.HI UR4, UR16, 0x5, UR17 ;  /* 0x0000000510047899 */ /* 0x000fe40008010211 */
[----:B------:R-:W-:-:S06]  /*28c0*/  USHF.L.U32 UR5, UR16, 0x5, URZ ;  /* 0x0000000510057899 */ /* 0x000fcc00080006ff */
[----:B------:R-:W-:Y:S06]  /*28d0*/  @P0 BRA `(.L_x_626) ;  /* 0x00000000006c0947 */ /* 0x000fec0003800000 */
        /* <DEDUP_REMOVED lines=26> */
.L_x_627:
[----:B------:R2:W-:Y:S02]  /*2a80*/  STS.128 [R217+0x8800], RZ ;  /* 0x008800ffd9007388 */ /* 0x0005e40000000c00 */
.L_x_626:
[----:B------:R-:W-:Y:S05]  /*2a90*/  BSYNC.RECONVERGENT B0 ;  /* 0x0000000000007941 */ /* 0x000fea0003800200 */
.L_x_625:
[----:B-12---:R-:W1:Y:S01]  /*2aa0*/  S2R R4, SR_CTAID.X ;  /* 0x0000000000047919 */ /* 0x006e620000002500 */
[----:B------:R-:W-:Y:S01]  /*2ab0*/  USHF.L.U32 UR32, UR32, 0x5, URZ ;  /* 0x0000000520207899 */ /* 0x000fe200080006ff */
[----:B------:R-:W-:Y:S01]  /*2ac0*/  IMAD.U32 R3, RZ, RZ, UR29 ;  /* 0x0000001dff037e24 */ /* 0x000fe2000f8e00ff */
[----:B------:R-:W-:Y:S01]  /*2ad0*/  LOP3.LUT R0, R209, 0x1f0, RZ, 0xc0, !PT ;  /* 0x000001f0d1007812 */ /* 0x000fe200078ec0ff */
[----:B------:R-:W0:Y:S01]  /*2ae0*/  LDGDEPBAR ;  /* 0x00000000000079af */ /* 0x000e220000000000 */
[----:B------:R-:W-:Y:S01]  /*2af0*/  LOP3.LUT R2, R2, 0x7, RZ, 0xc0, !PT ;  /* 0x0000000702027812 */ /* 0x000fe200078ec0ff */
[----:B------:R-:W-:Y:S01]  /*2b00*/  UIMAD.WIDE.U32 UR12, UR35, UR25, URZ ;  /* 0x00000019230c72a5 */ /* 0x000fe2000f8e00ff */
[----:B------:R-:W-:Y:S01]  /*2b10*/  IADD3 R0, PT, PT, R0, 0x1, R3 ;  /* 0x0000000100007810 */ /* 0x000fe20007ffe003 */
[----:B------:R-:W-:Y:S01]  /*2b20*/  UIMAD UR34, UR34, UR25, URZ ;  /* 0x00000019222272a4 */ /* 0x000fe2000f8e02ff */
[----:B------:R-:W-:Y:S01]  /*2b30*/  IADD3 R153, P1, P0, R15, UR32, R153 ;  /* 0x000000200f997c10 */ /* 0x000fe2000f83e099 */
[----:B------:R-:W-:Y:S01]  /*2b40*/  USHF.R.S32.HI UR32, URZ, 0x1f, UR32 ;  /* 0x0000001fff207899 */ /* 0x000fe20008011420 */
[----:B------:R-:W-:Y:S01]  /*2b50*/  IADD3 R2, PT, PT, R0, -UR31, R2 ;  /* 0x8000001f00027c10 */ /* 0x000fe2000fffe002 */
[----:B------:R-:W-:Y:S01]  /*2b60*/  IMAD.U32 R0, RZ, RZ, UR30 ;  /* 0x0000001eff007e24 */ /* 0x000fe2000f8e00ff */
[----:B------:R-:W-:Y:S01]  /*2b70*/  UIADD3 UR34, UPT, UPT, UR13, UR34, URZ ;  /* 0x000000220d227290 */ /* 0x000fe2000fffe0ff */
[----:B------:R-:W-:Y:S02]  /*2b80*/  BSSY.RECONVERGENT B0, `(.L_x_628) ;  /* 0x0000025000007945 */ /* 0x000fe40003800200 */
[----:B------:R-:W-:-:S02]  /*2b90*/  IADD3.X R147, PT, PT, R16, UR32, RZ, P1, P0 ;  /* 0x0000002010937c10 */ /* 0x000fc40008fe04ff */
[----:B------:R-:W-:Y:S01]  /*2ba0*/  IADD3 R144, PT, PT, R2, UR28, R0 ;  /* 0x0000001c02907c10 */ /* 0x000fe2000fffe000 */
[----:B------:R-:W-:-:S04]  /*2bb0*/  DEPBAR.LE SB0, 0x0 ;  /* 0x000080000000791a */ /* 0x000fc80000000000 */
[----:B-1----:R-:W-:Y:S01]  /*2bc0*/  IMAD R146, R4, 0x8, R146 ;  /* 0x0000000804927824 */ /* 0x002fe200078e0292 */
        /* <DEDUP_REMOVED lines=27> */
.L_x_630:
[----:B------:R2:W-:Y:S01]  /*2d80*/  STS.128 [R217+0xb000], RZ ;  /* 0x00b000ffd9007388 */ /* 0x0005e20000000c00 */
[----:B------:R-:W-:Y:S05]  /*2d90*/  BRA `(.L_x_631) ;  /* 0x00000000000c7947 */ /* 0x000fea0003800000 */
.L_x_629:
[----:B------:R1:W-:Y:S04]  /*2da0*/  STS.128 [R217+0x9000], RZ ;  /* 0x009000ffd9007388 */ /* 0x0003e80000000c00 */
[----:B------:R1:W-:Y:S04]  /*2db0*/  STS.128 [R217+0xa000], RZ ;  /* 0x00a000ffd9007388 */ /* 0x0003e80000000c00 */
[----:B------:R1:W-:Y:S02]  /*2dc0*/  STS.128 [R217+0xb000], RZ ;  /* 0x00b000ffd9007388 */ /* 0x0003e40000000c00 */
.L_x_631:
[----:B------:R-:W-:Y:S05]  /*2dd0*/  BSYNC.RECONVERGENT B0 ;  /* 0x0000000000007941 */ /* 0x000fea0003800200 */
.L_x_628:
[----:B------:R-:W-:Y:S01]  /*2de0*/  ISETP.GE.AND P0, PT, R14, UR7, PT ;  /* 0x000000070e007c0c */ /* 0x000fe2000bf06270 */
[----:B------:R-:W-:Y:S01]  /*2df0*/  BSSY.RECONVERGENT B0, `(.L_x_632) ;  /* 0x0000021000007945 */ /* 0x000fe20003800200 */
[----:B------:R-:W-:-:S11]  /*2e00*/  LOP3.LUT R211, R17, 0x3e00, RZ, 0xc0, !PT ;  /* 0x00003e0011d37812 */ /* 0x000fd600078ec0ff */
        /* <DEDUP_REMOVED lines=30> */
.L_x_634:
[----:B------:R2:W-:Y:S02]  /*2ff0*/  STS.128 [R217+0xb800], RZ ;  /* 0x00b800ffd9007388 */ /* 0x0005e40000000c00 */
.L_x_633:
[----:B------:R-:W-:Y:S05]  /*3000*/  BSYNC.RECONVERGENT B0 ;  /* 0x0000000000007941 */ /* 0x000fea0003800200 */
.L_x_632:
[----:B------:R-:W-:Y:S01]  /*3010*/  LOP3.LUT R0, R17, 0x100, RZ, 0xc0, !PT ;  /* 0x0000010011007812 */ /* 0x000fe200078ec0ff */
[----:B------:R-:W0:Y:S01]  /*3020*/  LDGDEPBAR ;  /* 0x00000000000079af */ /* 0x000e220000000000 */
[----:B-12---:R-:W-:Y:S01]  /*3030*/  LOP3.LUT R3, R19, 0x8, R24, 0x78, !PT ;  /* 0x0000000813037812 */ /* 0x006fe200078e7818 */
[----:B------:R-:W-:Y:S01]  /*3040*/  UISETP.NE.AND UP1, UPT, UR26, 0x1, UPT ;  /* 0x000000011a00788c */ /* 0x000fe2000bf25270 */
[----:B------:R-:W-:Y:S01]  /*3050*/  LOP3.LUT R0, R0, 0x20, R18, 0xf8, !PT ;  /* 0x0000002000007812 */ /* 0x000fe200078ef812 */
[----:B------:R-:W1:Y:S01]  /*3060*/  LDCU.U8 UR6, c[0x0][0x4f8] ;  /* 0x00009f00ff0677ac */ /* 0x000e620008000000 */
[----:B------:R-:W-:Y:S01]  /*3070*/  IADD3 R2, PT, PT, R145, R243, R211 ;  /* 0x000000f391027210 */ /* 0x000fe20007ffe0d3 */
[----:B------:R2:W-:Y:S01]  /*3080*/  STL [R1+0x68], R3 ;  /* 0x0000680301007387 */ /* 0x0005e20000100800 */
[----:B------:R-:W-:Y:S01]  /*3090*/  LOP3.LUT P6, RZ, R24, 0x4, RZ, 0xc0, !PT ;  /* 0x0000000418ff7812 */ /* 0x000fe200078cc0ff */
[----:B------:R-:W-:-:S05]  /*30a0*/  IMAD.IADD R0, R3, 0x1, R0 ;  /* 0x0000000103007824 */ /* 0x000fca00078e0200 */
[----:B------:R-:W-:-:S05]  /*30b0*/  LEA R0, R0, UR9, 0x1 ;  /* 0x0000000900007c11 */ /* 0x000fca000f8e08ff */
[----:B------:R-:W-:Y:S04]  /*30c0*/  LDSM.16.M88.4 R36, [R0+0x6000] ;  /* 0x006000000024783b */ /* 0x000fe80000000200 */
[----:B------:R-:W-:Y:S04]  /*30d0*/  LDSM.16.M88.4 R32, [R0+0x6400] ;  /* 0x006400000020783b */ /* 0x000fe80000000200 */
[----:B------:R-:W-:Y:S04]  /*30e0*/  LDSM.16.M88.4 R28, [R0+0x6800] ;  /* 0x00680000001c783b */ /* 0x000fe80000000200 */
[----:B------:R-:W-:Y:S01]  /*30f0*/  LDSM.16.M88.4 R20, [R0+0x6c00] ;  /* 0x006c00000014783b */ /* 0x000fe20000000200 */
[----:B--2---:R-:W-:Y:S01]  /*3100*/  LEA R3, R2, UR9, 0x1 ;  /* 0x0000000902037c11 */ /* 0x004fe2000f8e08ff */
[----:B------:R-:W-:-:S04]  /*3110*/  IMAD.MOV.U32 R2, RZ, RZ, 0x20 ;  /* 0x00000020ff027424 */ /* 0x000fc800078e00ff */
[----:B------:R-:W2:Y:S01]  /*3120*/  LDSM.16.M88.4 R12, [R3] ;  /* 0x00000000030c783b */ /* 0x000ea20000000200 */
[----:B------:R-:W-:-:S03]  /*3130*/  SEL R248, R2, 0xffffffe0, !P6 ;  /* 0xffffffe002f87807 */ /* 0x000fc60007000000 */
[----:B----4-:R-:W4:Y:S02]  /*3140*/  LDSM.16.M88.4 R8, [R3+0x1000] ;  /* 0x001000000308783b */ /* 0x010f240000000200 */
[--C-:B------:R-:W-:Y:S02]  /*3150*/  IMAD.IADD R24, R3, 0x1, R248.reuse ;  /* 0x0000000103187824 */ /* 0x100fe400078e02f8 */
[----:B------:R-:W-:-:S03]  /*3160*/  IMAD.IADD R2, R0, 0x1, R248 ;  /* 0x0000000100027824 */ /* 0x000fc600078e02f8 */
[----:B------:R-:W-:Y:S04]  /*3170*/  LDSM.16.M88.4 R4, [R24+0x1000] ;  /* 0x001000001804783b */ /* 0x000fe80000000200 */
[----:B------:R-:W5:Y:S04]  /*3180*/  LDSM.16.M88.4 R52, [R2+0x6000] ;  /* 0x006000000234783b */ /* 0x000f680000000200 */
[----:B------:R-:W3:Y:S04]  /*3190*/  LDSM.16.M88.4 R48, [R2+0x6400] ;  /* 0x006400000230783b */ /* 0x000ee80000000200 */
[----:B------:R-:W1:Y:S04]  /*31a0*/  LDSM.16.M88.4 R16, [R24] ;  /* 0x000000001810783b */ /* 0x000e680000000200 */
[----:B------:R-:W-:Y:S04]  /*31b0*/  LDSM.16.M88.4 R64, [R2+0x6800] ;  /* 0x006800000240783b */ /* 0x000fe80000000200 */
[----:B------:R-:W1:Y:S04]  /*31c0*/  LDSM.16.M88.4 R72, [R2+0x6c00] ;  /* 0x006c00000248783b */ /* 0x000e680000000200 */
[----:B------:R-:W-:Y:S01]  /*31d0*/  LDSM.16.M88.4 R96, [R2+0x7c00] ;  /* 0x007c00000260783b */ /* 0x000fe20000000200 */
[-C--:B--2---:R-:W-:Y:S08]  /*31e0*/  HMMA.16816.F32 R84, R12, R36.reuse, RZ ;  /* 0x000000240c54723c */ /* 0x084ff000000018ff */
[C---:B----4-:R-:W-:Y:S08]  /*31f0*/  HMMA.16816.F32 R80, R8.reuse, R36, RZ ;  /* 0x000000240850723c */ /* 0x050ff000000018ff */
[-C--:B------:R-:W-:Y:S08]  /*3200*/  HMMA.16816.F32 R76, R8, R38.reuse, RZ ;  /* 0x00000026084c723c */ /* 0x080ff000000018ff */
[----:B------:R-:W-:Y:S08]  /*3210*/  HMMA.16816.F32 R92, R12, R38, RZ ;  /* 0x000000260c5c723c */ /* 0x000ff000000018ff */
[C---:B------:R-:W-:Y:S08]  /*3220*/  HMMA.16816.F32 R68, R8.reuse, R32, RZ ;  /* 0x000000200844723c */ /* 0x040ff000000018ff */
[C---:B------:R-:W-:Y:S08]  /*3230*/  HMMA.16816.F32 R56, R8.reuse, R28, RZ ;  /* 0x0000001c0838723c */ /* 0x040ff000000018ff */
[C---:B------:R-:W-:Y:S08]  /*3240*/  HMMA.16816.F32 R40, R8.reuse, R20, RZ ;  /* 0x000000140828723c */ /* 0x040ff000000018ff */
[C---:B------:R-:W-:Y:S08]  /*3250*/  HMMA.16816.F32 R60, R8.reuse, R34, RZ ;  /* 0x00000022083c723c */ /* 0x040ff000000018ff */
[C---:B------:R-:W-:Y:S08]  /*3260*/  HMMA.16816.F32 R44, R8.reuse, R30, RZ ;  /* 0x0000001e082c723c */ /* 0x040ff000000018ff */
[----:B------:R-:W-:Y:S08]  /*3270*/  HMMA.16816.F32 R36, R8, R22, RZ ;  /* 0x000000160824723c */ /* 0x000ff000000018ff */
[----:B------:R-:W-:Y:S08]  /*3280*/  HMMA.16816.F32 R8, R12, R32, RZ ;  /* 0x000000200c08723c */ /* 0x000ff000000018ff */
[C---:B-----5:R-:W-:Y:S08]  /*3290*/  HMMA.16816.F32 R136, R4.reuse, R52, R80 ;  /* 0x000000340488723c */ /* 0x060ff00000001850 */
[----:B------:R-:W-:Y:S08]  /*32a0*/  HMMA.16816.F32 R132, R4, R54, R76 ;  /* 0x000000360484723c */ /* 0x000ff0000000184c */
[----:B------:R-:W-:Y:S01]  /*32b0*/  HMMA.16816.F32 R100, R12, R34, RZ ;  /* 0x000000220c64723c */ /* 0x000fe200000018ff */
[----:B------:R-:W-:Y:S07]  /*32c0*/  LDSM.16.M88.4 R32, [R0+0x7c00] ;  /* 0x007c00000020783b */ /* 0x000fee0000000200 */
[C---:B---3--:R-:W-:Y:S08]  /*32d0*/  HMMA.16816.F32 R80, R4.reuse, R48, R68 ;  /* 0x000000300450723c */ /* 0x048ff00000001844 */
[----:B------:R-:W-:Y:S08]  /*32e0*/  HMMA.16816.F32 R76, R4, R50, R60 ;  /* 0x00000032044c723c */ /* 0x000ff0000000183c */
[----:B-1----:R-:W-:Y:S01]  /*32f0*/  HMMA.16816.F32 R112, R16, R48, R8 ;  /* 0x000000301070723c */ /* 0x002fe20000001808 */
[----:B------:R-:W1:Y:S07]  /*3300*/  LDSM.16.M88.4 R8, [R3+0x3000] ;  /* 0x003000000308783b */ /* 0x000e6e0000000200 */
[C---:B------:R-:W-:Y:S08]  /*3310*/  HMMA.16816.F32 R88, R12.reuse, R28, RZ ;  /* 0x0000001c0c58723c */ /* 0x040ff000000018ff */
[----:B------:R-:W-:Y:S08]  /*3320*/  HMMA.16816.F32 R104, R12, R30, RZ ;  /* 0x0000001e0c68723c */ /* 0x000ff000000018ff */
[C---:B------:R-:W-:Y:S01]  /*3330*/  HMMA.16816.F32 R68, R4.reuse, R72, R40 ;  /* 0x000000480444723c */ /* 0x040fe20000001828 */
[----:B------:R-:W-:Y:S07]  /*3340*/  LDSM.16.M88.4 R40, [R0+0x7400] ;  /* 0x007400000028783b */ /* 0x000fee0000000200 */
[C---:B------:R-:W-:Y:S01]  /*3350*/  HMMA.16816.F32 R124, R4.reuse, R66, R44 ;  /* 0x00000042047c723c */ /* 0x040fe2000000182c */
[----:B------:R-:W2:Y:S07]  /*3360*/  LDSM.16.M88.4 R44, [R0+0x7000] ;  /* 0x00700000002c783b */ /* 0x000eae0000000200 */
[----:B------:R-:W-:Y:S01]  /*3370*/  HMMA.16816.F32 R60, R4, R74, R36 ;  /* 0x0000004a043c723c */ /* 0x000fe20000001824 */
[----:B------:R-:W3:Y:S07]  /*3380*/  LDSM.16.M88.4 R36, [R0+0x7800] ;  /* 0x007800000024783b */ /* 0x000eee0000000200 */
[C---:B------:R-:W-:Y:S08]  /*3390*/  HMMA.16816.F32 R28, R12.reuse, R20, RZ ;  /* 0x000000140c1c723c */ /* 0x040ff000000018ff */
[----:B------:R-:W-:Y:S01]  /*33a0*/  HMMA.16816.F32 R140, R12, R22, RZ ;  /* 0x000000160c8c723c */ /* 0x000fe200000018ff */
[----:B------:R-:W4:Y:S04]  /*33b0*/  LDSM.16.M88.4 R12, [R3+0x2000] ;  /* 0x00200000030c783b */ /* 0x000f280000000200 */
[----:B------:R-:W-:Y:S03]  /*33c0*/  LDSM.16.M88.4 R20, [R24+0x2000] ;  /* 0x002000001814783b */ /* 0x000fe60000000200 */
[----:B------:R-:W-:Y:S01]  /*33d0*/  HMMA.16816.F32 R128, R4, R64, R56 ;  /* 0x000000400480723c */ /* 0x000fe20000001838 */
[----:B------:R-:W-:Y:S07]  /*33e0*/  LDSM.16.M88.4 R4, [R24+0x3000] ;  /* 0x003000001804783b */ /* 0x000fee0000000200 */
[C---:B------:R-:W-:Y:S01]  /*33f0*/  HMMA.16816.F32 R120, R16.reuse, R72, R28 ;  /* 0x000000481078723c */ /* 0x040fe2000000181c */
[----:B------:R-:W5:Y:S07]  /*3400*/  LDSM.16.M88.4 R28, [R2+0x7000] ;  /* 0x00700000021c783b */ /* 0x000f6e0000000200 */
[C---:B------:R-:W-:Y:S08]  /*3410*/  HMMA.16816.F32 R108, R16.reuse, R52, R84 ;  /* 0x00000034106c723c */ /* 0x040ff00000001854 */
[C---:B------:R-:W-:Y:S01]  /*3420*/  HMMA.16816.F32 R100, R16.reuse, R50, R100 ;  /* 0x000000321064723c */ /* 0x040fe20000001864 */
[----:B------:R-:W5:Y:S07]  /*3430*/  LDSM.16.M88.4 R48, [R2+0x7400] ;  /* 0x007400000230783b */ /* 0x000f6e0000000200 */
[C---:B------:R-:W-:Y:S01]  /*3440*/  HMMA.16816.F32 R56, R16.reuse, R54, R92 ;  /* 0x000000361038723c */ /* 0x040fe2000000185c */
[----:B------:R-:W5:Y:S07]  /*3450*/  LDSM.16.M88.4 R52, [R2+0x7800] ;  /* 0x007800000234783b */ /* 0x000f6e0000000200 */
[C---:B------:R-:W-:Y:S08]  /*3460*/  HMMA.16816.F32 R116, R16.reuse, R64, R88 ;  /* 0x000000401074723c */ /* 0x040ff00000001858 */
[C---:B------:R-:W-:Y:S08]  /*3470*/  HMMA.16816.F32 R104, R16.reuse, R66, R104 ;  /* 0x000000421068723c */ /* 0x040ff00000001868 */
[----:B------:R-:W-:Y:S08]  /*3480*/  HMMA.16816.F32 R92, R16, R74, R140 ;  /* 0x0000004a105c723c */ /* 0x000ff0000000188c */
[C---:B-1----:R-:W-:Y:S08]  /*3490*/  HMMA.16816.F32 R64, R8.reuse, R32, R68 ;  /* 0x000000200840723c */ /* 0x042ff00000001844 */
[C---:B--2---:R-:W-:Y:S08]  /*34a0*/  HMMA.16816.F32 R88, R8.reuse, R44, R136 ;  /* 0x0000002c0858723c */ /* 0x044ff00000001888 */
[C---:B------:R-:W-:Y:S08]  /*34b0*/  HMMA.16816.F32 R80, R8.reuse, R40, R80 ;  /* 0x000000280850723c */ /* 0x040ff00000001850 */
[C---:B---3--:R-:W-:Y:S08]  /*34c0*/  HMMA.16816.F32 R72, R8.reuse, R36, R128 ;  /* 0x000000240848723c */ /* 0x048ff00000001880 */
[C---:B------:R-:W-:Y:S08]  /*34d0*/  HMMA.16816.F32 R84, R8.reuse, R46, R132 ;  /* 0x0000002e0854723c */ /* 0x040ff00000001884 */
[C---:B------:R-:W-:Y:S08]  /*34e0*/  HMMA.16816.F32 R76, R8.reuse, R42, R76 ;  /* 0x0000002a084c723c */ /* 0x040ff0000000184c */
[C---:B------:R-:W-:Y:S08]  /*34f0*/  HMMA.16816.F32 R68, R8.reuse, R38, R124 ;  /* 0x000000260844723c */ /* 0x040ff0000000187c */
[----:B------:R-:W-:Y:S08]  /*3500*/  HMMA.16816.F32 R60, R8, R34, R60 ;  /* 0x00000022083c723c */ /* 0x000ff0000000183c */
[C---:B----4-:R-:W-:Y:S08]  /*3510*/  HMMA.16816.F32 R16, R12.reuse, R44, R108 ;  /* 0x0000002c0c10723c */ /* 0x050ff0000000186c */
        /* <DEDUP_REMOVED lines=8> */
[----:B------:R-:W1:Y:S04]  /*35a0*/  LDSM.16.M88.4 R12, [R3+0x5000] ;  /* 0x00500000030c783b */ /* 0x000e680000000200 */
[----:B------:R-:W-:Y:S03]  /*35b0*/  LDSM.16.M88.4 R32, [R0+0x8400] ;  /* 0x008400000020783b */ /* 0x000fe60000000200 */
[-C--:B-----5:R-:W-:Y:S08]  /*35c0*/  HMMA.16816.F32 R136, R4, R28.reuse, R88 ;  /* 0x0000001c0488723c */ /* 0x0a0ff00000001858 */
[----:B------:R-:W-:Y:S01]  /*35d0*/  HMMA.16816.F32 R112, R20, R28, R16 ;  /* 0x0000001c1470723c */ /* 0x000fe20000001810 */
[----:B------:R-:W2:Y:S07]  /*35e0*/  LDSM.16.M88.4 R16, [R3+0x4000] ;  /* 0x004000000310783b */ /* 0x000eae0000000200 */
[-C--:B------:R-:W-:Y:S08]  /*35f0*/  HMMA.16816.F32 R88, R4, R30.reuse, R84 ;  /* 0x0000001e0458723c */ /* 0x080ff00000001854 */
[C---:B------:R-:W-:Y:S01]  /*3600*/  HMMA.16816.F32 R104, R20.reuse, R30, R44 ;  /* 0x0000001e1468723c */ /* 0x040fe2000000182c */
[----:B------:R-:W3:Y:S04]  /*3610*/  LDSM.16.M88.4 R28, [R0+0x8800] ;  /* 0x00880000001c783b */ /* 0x000ee80000000200 */
[----:B------:R-:W-:Y:S03]  /*3620*/  LDSM.16.M88.4 R44, [R2+0x8800] ;  /* 0x00880000022c783b */ /* 0x000fe60000000200 */
[----:B------:R-:W-:Y:S01]  /*3630*/  HMMA.16816.F32 R56, R20, R50, R40 ;  /* 0x000000321438723c */ /* 0x000fe20000001828 */
[----:B------:R4:W5:Y:S07]  /*3640*/  LDSM.16.M88.4 R40, [R0+0x8c00] ;  /* 0x008c00000028783b */ /* 0x00096e0000000200 */
[C---:B------:R-:W-:Y:S08]  /*3650*/  HMMA.16816.F32 R84, R4.reuse, R48, R80 ;  /* 0x000000300454723c */ /* 0x040ff00000001850 */
[C---:B------:R-:W-:Y:S08]  /*3660*/  HMMA.16816.F32 R80, R4.reuse, R50, R76 ;  /* 0x000000320450723c */ /* 0x040ff0000000184c */
[----:B------:R-:W-:Y:S01]  /*3670*/  HMMA.16816.F32 R124, R4, R96, R64 ;  /* 0x00000060047c723c */ /* 0x000fe20000001840 */
[----:B----4-:R-:W-:-:S07]  /*3680*/  IMAD.U32 R0, RZ, RZ, UR30 ;  /* 0x0000001eff007e24 */ /* 0x010fce000f8e00ff */
[C---:B------:R-:W-:Y:S08]  /*3690*/  HMMA.16816.F32 R120, R4.reuse, R98, R60 ;  /* 0x000000620478723c */ /* 0x040ff0000000183c */
[C---:B------:R-:W-:Y:S08]  /*36a0*/  HMMA.16816.F32 R132, R4.reuse, R52, R72 ;  /* 0x000000340484723c */ /* 0x040ff00000001848 */
[----:B------:R-:W-:Y:S01]  /*36b0*/  HMMA.16816.F32 R128, R4, R54, R68 ;  /* 0x000000360480723c */ /* 0x000fe20000001844 */
[----:B------:R-:W-:Y:S07]  /*36c0*/  LDSM.16.M88.4 R4, [R24+0x5000] ;  /* 0x005000001804783b */ /* 0x000fee0000000200 */
[C---:B------:R-:W-:Y:S01]  /*36d0*/  HMMA.16816.F32 R76, R20.reuse, R48, R8 ;  /* 0x00000030144c723c */ /* 0x040fe20000001808 */
[----:B------:R4:W-:Y:S04]  /*36e0*/  LDSM.16.M88.4 R8, [R24+0x4000] ;  /* 0x004000001808783b */ /* 0x0009e80000000200 */
[----:B------:R-:W-:Y:S03]  /*36f0*/  LDSM.16.M88.4 R48, [R2+0x8400] ;  /* 0x008400000230783b */ /* 0x000fe60000000200 */
[C---:B------:R-:W-:Y:S08]  /*3700*/  HMMA.16816.F32 R64, R20.reuse, R52, R100 ;  /* 0x000000341440723c */ /* 0x040ff00000001864 */
[C---:B------:R-:W-:Y:S01]  /*3710*/  HMMA.16816.F32 R60, R20.reuse, R54, R108 ;  /* 0x00000036143c723c */ /* 0x040fe2000000186c */
[----:B------:R-:W4:Y:S07]  /*3720*/  LDSM.16.M88.4 R52, [R2+0x8000] ;  /* 0x008000000234783b */ /* 0x000f2e0000000200 */
[C---:B------:R-:W-:Y:S08]  /*3730*/  HMMA.16816.F32 R72, R20.reuse, R96, R116 ;  /* 0x000000601448723c */ /* 0x040ff00000001874 */
[----:B------:R-:W-:Y:S01]  /*3740*/  HMMA.16816.F32 R68, R20, R98, R92 ;  /* 0x000000621444723c */ /* 0x000fe2000000185c */
[----:B------:R-:W4:Y:S01]  /*3750*/  LDSM.16.M88.4 R20, [R2+0x8c00] ;  /* 0x008c00000214783b */ /* 0x000f220000000200 */
[----:B------:R-:W-:-:S06]  /*3760*/  DEPBAR.LE SB0, 0x0 ;  /* 0x000080000000791a */ /* 0x000fcc0000000000 */
[C---:B-1----:R-:W-:Y:S08]  /*3770*/  HMMA.16816.F32 R92, R12.reuse, R36, R136 ;  /* 0x000000240c5c723c */ /* 0x042ff00000001888 */
[----:B------:R-:W-:Y:S08]  /*3780*/  HMMA.16816.F32 R88, R12, R38, R88 ;  /* 0x000000260c58723c */ /* 0x000ff00000001858 */
[C---:B--2---:R-:W-:Y:S08]  /*3790*/  HMMA.16816.F32 R112, R16.reuse, R36, R112 ;  /* 0x000000241070723c */ /* 0x044ff00000001870 */
[----:B------:R-:W-:Y:S08]  /*37a0*/  HMMA.16816.F32 R104, R16, R38, R104 ;  /* 0x000000261068723c */ /* 0x000ff00000001868 */
[C---:B------:R-:W-:Y:S08]  /*37b0*/  HMMA.16816.F32 R84, R12.reuse, R32, R84 ;  /* 0x000000200c54723c */ /* 0x040ff00000001854 */
[C---:B------:R-:W-:Y:S08]  /*37c0*/  HMMA.16816.F32 R80, R12.reuse, R34, R80 ;  /* 0x000000220c50723c */ /* 0x040ff00000001850 */
[C---:B---3--:R-:W-:Y:S08]  /*37d0*/  HMMA.16816.F32 R96, R12.reuse, R28, R132 ;  /* 0x0000001c0c60723c */ /* 0x048ff00000001884 */
[C---:B------:R-:W-:Y:S08]  /*37e0*/  HMMA.16816.F32 R100, R12.reuse, R30, R128 ;  /* 0x0000001e0c64723c */ /* 0x040ff00000001880 */
[C---:B-----5:R-:W-:Y:S08]  /*37f0*/  HMMA.16816.F32 R116, R12.reuse, R40, R124 ;  /* 0x000000280c74723c */ /* 0x060ff0000000187c */
[----:B------:R-:W-:Y:S08]  /*3800*/  HMMA.16816.F32 R108, R12, R42, R120 ;  /* 0x0000002a0c6c723c */ /* 0x000ff00000001878 */
[C---:B------:R-:W-:Y:S08]  /*3810*/  HMMA.16816.F32 R36, R16.reuse, R32, R76 ;  /* 0x000000201024723c */ /* 0x040ff0000000184c */
[C---:B----4-:R-:W-:Y:S08]  /*3820*/  HMMA.16816.F32 R24, R16.reuse, R28, R64 ;  /* 0x0000001c1018723c */ /* 0x050ff00000001840 */
[C---:B------:R-:W-:Y:S08]  /*3830*/  HMMA.16816.F32 R32, R16.reuse, R34, R56 ;  /* 0x000000221020723c */ /* 0x040ff00000001838 */
[C---:B------:R-:W-:Y:S08]  /*3840*/  HMMA.16816.F32 R28, R16.reuse, R30, R60 ;  /* 0x0000001e101c723c */ /* 0x040ff0000000183c */
[C---:B------:R-:W-:Y:S08]  /*3850*/  HMMA.16816.F32 R12, R16.reuse, R40, R72 ;  /* 0x00000028100c723c */ /* 0x040ff00000001848 */
[----:B------:R-:W-:Y:S08]  /*3860*/  HMMA.16816.F32 R16, R16, R42, R68 ;  /* 0x0000002a1010723c */ /* 0x000ff00000001844 */
[C---:B------:R-:W-:Y:S08]  /*3870*/  HMMA.16816.F32 R92, R4.reuse, R52, R92 ;  /* 0x00000034045c723c */ /* 0x040ff0000000185c */
[----:B------:R-:W-:Y:S08]  /*3880*/  HMMA.16816.F32 R88, R4, R54, R88 ;  /* 0x000000360458723c */ /* 0x000ff00000001858 */
[----:B------:R-:W-:Y:S08]  /*3890*/  HMMA.16816.F32 R40, R8, R52, R112 ;  /* 0x000000340828723c */ /* 0x000ff00000001870 */
        /* <DEDUP_REMOVED lines=8> */
[----:B------:R-:W-:Y:S08]  /*3920*/  HMMA.16816.F32 R16, R8, R22, R16 ;  /* 0x000000160810723c */ /* 0x000ff00000001810 */
[C---:B------:R-:W-:Y:S08]  /*3930*/  HMMA.16816.F32 R56, R4.reuse, R44, R96 ;  /* 0x0000002c0438723c */ /* 0x040ff00000001860 */
[----:B------:R-:W-:Y:S08]  /*3940*/  HMMA.16816.F32 R60, R4, R46, R100 ;  /* 0x0000002e043c723c */ /* 0x000ff00000001864 */
[----:B------:R-:W-:Y:S01]  /*3950*/  HMMA.16816.F32 R24, R8, R44, R24 ;  /* 0x0000002c0818723c */ /* 0x000fe20000001818 */
[----:B------:R-:W-:-:S02]  /*3960*/  VIADDMNMX R45, R144, 0x8, R0, PT ;  /* 0x00000008902d7846 */ /* 0x000fc40003800100 */
[----:B------:R-:W-:-:S05]  /*3970*/  VIMNMX R44, PT, PT, R144, UR30, PT ;  /* 0x0000001e902c7c48 */ /* 0x000fca000bfe0100 */
[----:B------:R-:W-:Y:S01]  /*3980*/  HMMA.16816.F32 R28, R8, R46, R28 ;  /* 0x0000002e081c723c */ /* 0x000fe2000000181c */
[C-C-:B------:R-:W-:Y:S02]  /*3990*/  VIADDMNMX R46, R144.reuse, 0x40, R0.reuse, PT ;  /* 0x00000040902e7846 */ /* 0x140fe40003800100 */
[----:B------:R-:W-:Y:S01]  /*39a0*/  VIADDMNMX R47, R144, 0x48, R0, PT ;  /* 0x00000048902f7846 */ /* 0x000fe20003800100 */
[----:B------:R-:W-:Y:S01]  /*39b0*/  VIADD R0, R159, UR24 ;  /* 0x000000189f007c36 */ /* 0x000fe20008000000 */
[----:B------:R-:W-:Y:S06]  /*39c0*/  BAR.SYNC.DEFER_BLOCKING 0x0 ;  /* 0x0000000000007b1d */ /* 0x000fec0000010000 */
[----:B------:R-:W-:Y:S09]  /*39d0*/  BRA.U !UP1, `(.L_x_635) ;  /* 0x0000000109d87547 */ /* 0x000ff2000b800000 */
        /* <DEDUP_REMOVED lines=51> */
.L_x_637:
[----:B------:R3:W-:Y:S02]  /*3d10*/  STS.128 [R217+0x8800], RZ ;  /* 0x008800ffd9007388 */ /* 0x0007e40000000c00 */
.L_x_638:
[----:B------:R-:W-:Y:S05]  /*3d20*/  BSYNC.RECONVERGENT B0 ;  /* 0x0000000000007941 */ /* 0x000fea0003800200 */
.L_x_636:
[----:B------:R-:W0:Y:S02]  /*3d30*/  LDGDEPBAR ;  /* 0x00000000000079af */ /* 0x000e240000000000 */
.L_x_635:
[C---:B-12---:R-:W-:Y:S01]  /*3d40*/  VIADD R3, R0.reuse, 0x8 ;  /* 0x0000000800037836 */ /* 0x046fe20000000000 */
[----:B------:R-:W-:Y:S01]  /*3d50*/  USHF.L.U32 UR4, UR6, 0x10, URZ ;  /* 0x0000001006047899 */ /* 0x000fe200080006ff */
[C---:B------:R-:W-:Y:S01]  /*3d60*/  VIADD R2, R0.reuse, 0x9 ;  /* 0x0000000900027836 */ /* 0x040fe20000000000 */
[----:B------:R-:W-:Y:S01]  /*3d70*/  USHF.L.U32 UR32, UR25, 0x1, URZ ;  /* 0x0000000119207899 */ /* 0x000fe200080006ff */
[----:B------:R-:W-:Y:S01]  /*3d80*/  VIADD R4, R0, 0x1 ;  /* 0x0000000100047836 */ /* 0x000fe20000000000 */
[----:B------:R-:W-:Y:S01]  /*3d90*/  ISETP.GE.AND P3, PT, R3, R44, PT ;  /* 0x0000002c0300720c */ /* 0x000fe20003f66270 */
[----:B------:R-:W-:Y:S01]  /*3da0*/  IMAD.IADD R243, R243, 0x1, R145 ;  /* 0x00000001f3f37824 */ /* 0x000fe200078e0291 */
[C---:B------:R-:W-:Y:S01]  /*3db0*/  ISETP.GE.AND P2, PT, R3.reuse, R45, PT ;  /* 0x0000002d0300720c */ /* 0x040fe20003f46270 */
[----:B------:R-:W-:Y:S01]  /*3dc0*/  IMAD.WIDE.U32 R10, R146, -0x326172a9, RZ ;  /* 0xcd9e8d57920a7825 */ /* 0x000fe200078e00ff */
[C---:B------:R-:W-:Y:S01]  /*3dd0*/  ISETP.GE.AND P1, PT, R3.reuse, R46, PT ;  /* 0x0000002e0300720c */ /* 0x040fe20003f26270 */
[----:B------:R-:W-:Y:S01]  /*3de0*/  UIADD3 UR5, UPT, UPT, UR32, 0x1, URZ ;  /* 0x0000000120057890 */ /* 0x000fe2000fffe0ff */
[----:B------:R-:W-:Y:S01]  /*3df0*/  ISETP.GE.AND P0, PT, R3, R47, PT ;  /* 0x0000002f0300720c */ /* 0x000fe20003f06270 */
[----:B------:R-:W-:Y:S01]  /*3e00*/  VIADD R3, R0, 0x10 ;  /* 0x0000001000037836 */ /* 0x000fe20000000000 */
[----:B------:R-:W-:Y:S01]  /*3e10*/  FSEL R52, R52, -INF , !P3 ;  /* 0xff80000034347808 */ /* 0x000fe20005800000 */
[----:B------:R-:W-:Y:S01]  /*3e20*/  IMAD.WIDE.U32 R8, R153, -0x2daee0ad, RZ ;  /* 0xd2511f5399087825 */ /* 0x000fe200078e00ff */
[----:B------:R-:W-:Y:S01]  /*3e30*/  FSEL R54, R54, -INF , !P2 ;  /* 0xff80000036367808 */ /* 0x000fe20005000000 */
[----:B------:R-:W-:Y:S01]  /*3e40*/  UIADD3 UR11, UPT, UPT, UR22, -0x61c88647, URZ ;  /* 0x9e3779b9160b7890 */ /* 0x000fe2000fffe0ff */
[C---:B------:R-:W-:Y:S01]  /*3e50*/  ISETP.GE.AND P5, PT, R2.reuse, R44, PT ;  /* 0x0000002c0200720c */ /* 0x040fe20003fa6270 */
[----:B------:R-:W-:Y:S01]  /*3e60*/  IMAD.U32 R5, RZ, RZ, UR6 ;  /* 0x00000006ff057e24 */ /* 0x000fe2000f8e00ff */
[C---:B------:R-:W-:Y:S01]  /*3e70*/  ISETP.GE.AND P4, PT, R2.reuse, R45, PT ;  /* 0x0000002d0200720c */ /* 0x040fe20003f86270 */
[----:B------:R1:W-:Y:S01]  /*3e80*/  STL.64 [R1+0xc0], R10 ;  /* 0x0000c00a01007387 */ /* 0x0003e20000100a00 */
[C---:B------:R-:W-:Y:S01]  /*3e90*/  ISETP.GE.AND P3, PT, R2.reuse, R46, PT ;  /* 0x0000002e0200720c */ /* 0x040fe20003f66270 */
[----:B------:R-:W-:Y:S01]  /*3ea0*/  UIADD3 UR31, UPT, UPT, UR22, 0x3c6ef372, URZ ;  /* 0x3c6ef372161f7890 */ /* 0x000fe2000fffe0ff */
[----:B------:R-:W-:Y:S01]  /*3eb0*/  ISETP.GE.AND P2, PT, R2, R47, PT ;  /* 0x0000002f0200720c */ /* 0x000fe20003f46270 */
[----:B------:R-:W-:Y:S01]  /*3ec0*/  VIADD R2, R0, 0x11 ;  /* 0x0000001100027836 */ /* 0x000fe20000000000 */
[----:B------:R-:W-:Y:S01]  /*3ed0*/  FSEL R53, R53, -INF , !P5 ;  /* 0xff80000035357808 */ /* 0x000fe20006800000 */
[----:B------:R-:W-:Y:S01]  /*3ee0*/  UIADD3 UR30, UPT, UPT, UR23, 0x76cf5d0a, URZ ;  /* 0x76cf5d0a171e7890 */ /* 0x000fe2000fffe0ff */
[----:B------:R-:W-:Y:S01]  /*3ef0*/  FSEL R55, R55, -INF , !P4 ;  /* 0xff80000037377808 */ /* 0x000fe20006000000 */
[----:B------:R-:W-:Y:S01]  /*3f00*/  UIADD3 UR29, UPT, UPT, UR23, 0x32370b8f, URZ ;  /* 0x32370b8f171d7890 */ /* 0x000fe2000fffe0ff */
[----:B------:R-:W-:Y:S01]  /*3f10*/  FSEL R88, R88, -INF , !P1 ;  /* 0xff80000058587808 */ /* 0x000fe20004800000 */
[----:B------:R-:W-:Y:S01]  /*3f20*/  UIADD3 UR10, UPT, UPT, UR22, -0x255992d5, URZ ;  /* 0xdaa66d2b160a7890 */ /* 0x000fe2000fffe0ff */
[----:B------:R-:W-:Y:S01]  /*3f30*/  FSEL R90, R90, -INF , !P0 ;  /* 0xff8000005a5a7808 */ /* 0x000fe20004000000 */
[----:B------:R-:W-:Y:S01]  /*3f40*/  UIADD3 UR28, UPT, UPT, UR23, -0x126145ec, URZ ;  /* 0xed9eba14171c7890 */ /* 0x000fe2000fffe0ff */
[C---:B------:R-:W-:Y:S01]  /*3f50*/  ISETP.GE.AND P5, PT, R3.reuse, R44, PT ;  /* 0x0000002c0300720c */ /* 0x040fe20003fa6270 */
[----:B------:R-:W-:Y:S01]  /*3f60*/  UIADD3 UR7, UPT, UPT, UR22, 0x78dde6e4, URZ ;  /* 0x78dde6e416077890 */ /* 0x000fe2000fffe0ff */
[C---:B------:R-:W-:Y:S01]  /*3f70*/  ISETP.GE.AND P4, PT, R3.reuse, R45, PT ;  /* 0x0000002d0300720c */ /* 0x040fe20003f86270 */
[----:B------:R-:W-:Y:S01]  /*3f80*/  UIADD3 UR24, UPT, UPT, UR23, -0x56f99767, URZ ;  /* 0xa906689917187890 */ /* 0x000fe2000fffe0ff */
[C---:B------:R-:W-:Y:S01]  /*3f90*/  ISETP.GE.AND P1, PT, R3.reuse, R46, PT ;  /* 0x0000002e0300720c */ /* 0x040fe20003f26270 */
[----:B------:R-:W2:Y:S01]  /*3fa0*/  LDCU UR33, c[0x0][0x45c] ;  /* 0x00008b80ff2177ac */ /* 0x000ea20008000800 */
[----:B------:R-:W-:Y:S01]  /*3fb0*/  ISETP.GE.AND P0, PT, R3, R47, PT ;  /* 0x0000002f0300720c */ /* 0x000fe20003f06270 */
[----:B------:R-:W-:Y:S01]  /*3fc0*/  VIADD R3, R0, 0x18 ;  /* 0x0000001800037836 */ /* 0x000fe20000000000 */
[----:B------:R-:W-:Y:S01]  /*3fd0*/  FSEL R89, R89, -INF , !P3 ;  /* 0xff80000059597808 */ /* 0x000fe20005800000 */
[----:B------:R-:W-:Y:S01]  /*3fe0*/  UIADD3 UR25, UPT, UPT, UR22, 0x1715609d, URZ ;  /* 0x1715609d16197890 */ /* 0x000fe2000fffe0ff */
[----:B------:R-:W-:Y:S01]  /*3ff0*/  FSEL R91, R91, -INF , !P2 ;  /* 0xff8000005b5b7808 */ /* 0x000fe20005000000 */
[----:B------:R-:W-:Y:S01]  /*4000*/  UIADD3 UR13, UPT, UPT, UR23, 0x646e171e, URZ ;  /* 0x646e171e170d7890 */ /* 0x000fe2000fffe0ff */
[----:B------:R-:W-:-:S02]  /*4010*/  ISETP.GE.AND P3, PT, R2, R44, PT ;  /* 0x0000002c0200720c */ /* 0x000fc40003f66270 */
[----:B------:R-:W-:Y:S02]  /*4020*/  ISETP.GE.AND P2, PT, R2, R45, PT ;  /* 0x0000002d0200720c */ /* 0x000fe40003f46270 */
[----:B------:R-:W-:Y:S02]  /*4030*/  FSEL R50, R36, -INF , !P5 ;  /* 0xff80000024327808 */ /* 0x000fe40006800000 */
[----:B------:R-:W-:Y:S02]  /*4040*/  FSEL R97, R38, -INF , !P4 ;  /* 0xff80000026617808 */ /* 0x000fe40006000000 */
[C---:B------:R-:W-:Y:S02]  /*4050*/  ISETP.GE.AND P5, PT, R2.reuse, R46, PT ;  /* 0x0000002e0200720c */ /* 0x040fe40003fa6270 */
[----:B------:R-:W-:Y:S01]  /*4060*/  ISETP.GE.AND P4, PT, R2, R47, PT ;  /* 0x0000002f0200720c */ /* 0x000fe20003f86270 */
[----:B------:R-:W-:Y:S01]  /*4070*/  VIADD R2, R0, 0x19 ;  /* 0x0000001900027836 */ /* 0x000fe20000000000 */
[----:B------:R-:W-:-:S02]  /*4080*/  FSEL R96, R37, -INF , !P3 ;  /* 0xff80000025607808 */ /* 0x000fc40005800000 */
[----:B------:R-:W-:Y:S02]  /*4090*/  FSEL R98, R39, -INF , !P2 ;  /* 0xff80000027627808 */ /* 0x000fe40005000000 */
[C---:B------:R-:W-:Y:S02]  /*40a0*/  ISETP.GE.AND P3, PT, R3.reuse, R44, PT ;  /* 0x0000002c0300720c */ /* 0x040fe40003f66270 */
[C---:B------:R-:W-:Y:S02]  /*40b0*/  ISETP.GE.AND P2, PT, R3.reuse, R45, PT ;  /* 0x0000002d0300720c */ /* 0x040fe40003f46270 */
[----:B------:R-:W-:Y:S02]  /*40c0*/  FSEL R99, R84, -INF , !P1 ;  /* 0xff80000054637808 */ /* 0x000fe40004800000 */
[----:B------:R-:W-:Y:S02]  /*40d0*/  FSEL R104, R86, -INF , !P0 ;  /* 0xff80000056687808 */ /* 0x000fe40004000000 */
[----:B------:R-:W-:-:S02]  /*40e0*/  ISETP.GE.AND P1, PT, R3, R46, PT ;  /* 0x0000002e0300720c */ /* 0x000fc40003f26270 */
[----:B------:R-:W-:Y:S01]  /*40f0*/  ISETP.GE.AND P0, PT, R3, R47, PT ;  /* 0x0000002f0300720c */ /* 0x000fe20003f06270 */
[----:B------:R-:W-:Y:S01]  /*4100*/  VIADD R3, R0, 0x20 ;  /* 0x0000002000037836 */ /* 0x000fe20000000000 */
[----:B------:R-:W-:Y:S02]  /*4110*/  FSEL R86, R85, -INF , !P5 ;  /* 0xff80000055567808 */ /* 0x000fe40006800000 */
[----:B------:R-:W-:Y:S02]  /*4120*/  FSEL R106, R87, -INF , !P4 ;  /* 0xff800000576a7808 */ /* 0x000fe40006000000 */
[----:B------:R-:W-:Y:S02]  /*4130*/  FSEL R79, R32, -INF , !P3 ;  /* 0xff800000204f7808 */ /* 0x000fe40005800000 */
[----:B------:R-:W-:Y:S02]  /*4140*/  FSEL R107, R34, -INF , !P2 ;  /* 0xff800000226b7808 */ /* 0x000fe40005000000 */
[----:B------:R-:W-:-:S02]  /*4150*/  ISETP.GE.AND P5, PT, R2, R44, PT ;  /* 0x0000002c0200720c */ /* 0x000fc40003fa6270 */
[C---:B------:R-:W-:Y:S02]  /*4160*/  ISETP.GE.AND P4, PT, R2.reuse, R45, PT ;  /* 0x0000002d0200720c */ /* 0x040fe40003f86270 */
[C---:B------:R-:W-:Y:S02]  /*4170*/  ISETP.GE.AND P3, PT, R2.reuse, R46, PT ;  /* 0x0000002e0200720c */ /* 0x040fe40003f66270 */
[----:B------:R-:W-:Y:S01]  /*4180*/  ISETP.GE.AND P2, PT, R2, R47, PT ;  /* 0x0000002f0200720c */ /* 0x000fe20003f46270 */
[----:B------:R-:W-:Y:S01]  /*4190*/  VIADD R2, R0, 0x21 ;  /* 0x0000002100027836 */ /* 0x000fe20000000000 */
[----:B------:R-:W-:Y:S02]  /*41a0*/  FSEL R105, R33, -INF , !P5 ;  /* 0xff80000021697808 */ /* 0x000fe40006800000 */
[----:B------:R-:W-:Y:S02]  /*41b0*/  FSEL R108, R35, -INF , !P4 ;  /* 0xff800000236c7808 */ /* 0x000fe40006000000 */
[----:B------:R-:W-:-:S02]  /*41c0*/  FSEL R112, R80, -INF , !P1 ;  /* 0xff80000050707808 */ /* 0x000fc40004800000 */
[----:B------:R-:W-:Y:S02]  /*41d0*/  FSEL R135, R82, -INF , !P0 ;  /* 0xff80000052877808 */ /* 0x000fe40004000000 */
[C---:B------:R-:W-:Y:S02]  /*41e0*/  ISETP.GE.AND P5, PT, R3.reuse, R44, PT ;  /* 0x0000002c0300720c */ /* 0x040fe40003fa6270 */
[C---:B------:R-:W-:Y:S02]  /*41f0*/  ISETP.GE.AND P4, PT, R3.reuse, R45, PT ;  /* 0x0000002d0300720c */ /* 0x040fe40003f86270 */
[C---:B------:R-:W-:Y:S02]  /*4200*/  ISETP.GE.AND P0, PT, R3.reuse, R46, PT ;  /* 0x0000002e0300720c */ /* 0x040fe40003f06270 */
[----:B------:R-:W-:Y:S01]  /*4210*/  ISETP.GE.AND P1, PT, R3, R47, PT ;  /* 0x0000002f0300720c */ /* 0x000fe20003f26270 */
[----:B------:R-:W-:Y:S01]  /*4220*/  VIADD R3, R0, 0x28 ;  /* 0x0000002800037836 */ /* 0x000fe20000000000 */
[----:B------:R-:W-:-:S02]  /*4230*/  FSEL R142, R83, -INF , !P2 ;  /* 0xff800000538e7808 */ /* 0x000fc40005000000 */
[----:B------:R-:W-:Y:S02]  /*4240*/  ISETP.GE.AND P2, PT, R2, R45, PT ;  /* 0x0000002d0200720c */ /* 0x000fe40003f46270 */
        /* <DEDUP_REMOVED lines=9> */
[C---:B------:R-:W-:Y:S02]  /*42e0*/  ISETP.GE.AND P2, PT, R3.reuse, R44, PT ;  /* 0x0000002c0300720c */ /* 0x040fe40003f46270 */
[----:B------:R-:W-:Y:S02]  /*42f0*/  ISETP.GE.AND P0, PT, R3, R45, PT ;  /* 0x0000002d0300720c */ /* 0x000fe40003f06270 */
[----:B------:R-:W-:-:S02]  /*4300*/  FSEL R151, R57, -INF , !P5 ;  /* 0xff80000039977808 */ /* 0x000fc40006800000 */
[----:B------:R-:W-:Y:S02]  /*4310*/  FSEL R157, R59, -INF , !P4 ;  /* 0xff8000003b9d7808 */ /* 0x000fe40006000000 */
[----:B------:R-:W-:Y:S02]  /*4320*/  FSEL R131, R28, -INF , !P2 ;  /* 0xff8000001c837808 */ /* 0x000fe40005000000 */
[----:B------:R-:W-:Y:S02]  /*4330*/  FSEL R141, R30, -INF , !P0 ;  /* 0xff8000001e8d7808 */ /* 0x000fe40004000000 */
[C---:B------:R-:W-:Y:S02]  /*4340*/  ISETP.GE.AND P5, PT, R2.reuse, R44, PT ;  /* 0x0000002c0200720c */ /* 0x040fe40003fa6270 */
[C---:B------:R-:W-:Y:S02]  /*4350*/  ISETP.GE.AND P4, PT, R2.reuse, R45, PT ;  /* 0x0000002d0200720c */ /* 0x040fe40003f86270 */
[----:B------:R-:W-:-:S02]  /*4360*/  ISETP.GE.AND P2, PT, R2, R46, PT ;  /* 0x0000002e0200720c */ /* 0x000fc40003f46270 */
[-C--:B------:R-:W-:Y:S01]  /*4370*/  ISETP.GE.AND P0, PT, R2, R47.reuse, PT ;  /* 0x0000002f0200720c */ /* 0x080fe20003f06270 */
[----:B------:R-:W-:Y:S01]  /*4380*/  VIADD R2, R0, 0x31 ;  /* 0x0000003100027836 */ /* 0x000fe20000000000 */
[----:B------:R-:W-:Y:S02]  /*4390*/  FSEL R137, R25, -INF , !P3 ;  /* 0xff80000019897808 */ /* 0x000fe40005800000 */
[----:B------:R-:W-:Y:S02]  /*43a0*/  FSEL R158, R58, -INF , !P1 ;  /* 0xff8000003a9e7808 */ /* 0x000fe40004800000 */
[C---:B------:R-:W-:Y:S02]  /*43b0*/  ISETP.GE.AND P3, PT, R3.reuse, R46, PT ;  /* 0x0000002e0300720c */ /* 0x040fe40003f66270 */
[----:B------:R-:W-:Y:S01]  /*43c0*/  ISETP.GE.AND P1, PT, R3, R47, PT ;  /* 0x0000002f0300720c */ /* 0x000fe20003f26270 */
[----:B------:R-:W-:Y:S01]  /*43d0*/  VIADD R3, R0, 0x30 ;  /* 0x0000003000037836 */ /* 0x000fe20000000000 */
[----:B------:R-:W-:-:S02]  /*43e0*/  FSEL R125, R29, -INF , !P5 ;  /* 0xff8000001d7d7808 */ /* 0x000fc40006800000 */
[----:B------:R-:W-:Y:S02]  /*43f0*/  FSEL R156, R62, -INF , !P1 ;  /* 0xff8000003e9c7808 */ /* 0x000fe40004800000 */
[-C--:B------:R-:W-:Y:S02]  /*4400*/  ISETP.GE.AND P5, PT, R2, R44.reuse, PT ;  /* 0x0000002c0200720c */ /* 0x080fe40003fa6270 */
[----:B------:R-:W-:Y:S02]  /*4410*/  FSEL R140, R31, -INF , !P4 ;  /* 0xff8000001f8c7808 */ /* 0x000fe40006000000 */
[-C--:B------:R-:W-:Y:S02]  /*4420*/  ISETP.GE.AND P1, PT, R4, R44.reuse, PT ;  /* 0x0000002c0400720c */ /* 0x080fe40003f26270 */
[----:B------:R-:W-:Y:S02]  /*4430*/  ISETP.GE.AND P4, PT, R3, R44, PT ;  /* 0x0000002c0300720c */ /* 0x000fe40003f86270 */
[----:B------:R-:W-:-:S02]  /*4440*/  FSEL R119, R13, -INF , !P5 ;  /* 0xff8000000d777808 */ /* 0x000fc40006800000 */
[----:B------:R-:W-:Y:S02]  /*4450*/  FSEL R155, R63, -INF , !P0 ;  /* 0xff8000003f9b7808 */ /* 0x000fe40004000000 */
[----:B------:R-:W-:Y:S02]  /*4460*/  ISETP.GE.AND P5, PT, R0, R45, PT ;  /* 0x0000002d0000720c */ /* 0x000fe40003fa6270 */
[----:B------:R-:W-:Y:S02]  /*4470*/  FSEL R37, R41, -INF , !P1 ;  /* 0xff80000029257808 */ /* 0x000fe40004800000 */
[----:B------:R-:W-:Y:S02]  /*4480*/  FSEL R145, R60, -INF , !P3 ;  /* 0xff8000003c917808 */ /* 0x000fe40005800000 */
[----:B------:R-:W-:Y:S02]  /*4490*/  ISETP.GE.AND P0, PT, R4, R46, PT ;  /* 0x0000002e0400720c */ /* 0x000fe40003f06270 */
[----:B------:R-:W-:-:S02]  /*44a0*/  FSEL R120, R12, -INF , !P4 ;  /* 0xff8000000c787808 */ /* 0x000fc40006000000 */
[----:B------:R-:W-:Y:S02]  /*44b0*/  ISETP.GE.AND P1, PT, R0, R46, PT ;  /* 0x0000002e0000720c */ /* 0x000fe40003f26270 */
[-C--:B------:R-:W-:Y:S02]  /*44c0*/  ISETP.GE.AND P3, PT, R4, R45.reuse, PT ;  /* 0x0000002d0400720c */ /* 0x080fe40003f66270 */
[----:B------:R-:W-:Y:S02]  /*44d0*/  ISETP.GE.AND P4, PT, R2, R45, PT ;  /* 0x0000002d0200720c */ /* 0x000fe40003f86270 */
[----:B------:R-:W-:Y:S02]  /*44e0*/  FSEL R35, R42, -INF , !P5 ;  /* 0xff8000002a237808 */ /* 0x000fe40006800000 */
[----:B------:R-:W-:Y:S02]  /*44f0*/  FSEL R38, R92, -INF , !P1 ;  /* 0xff8000005c267808 */ /* 0x000fe40004800000 */
[----:B------:R-:W-:-:S02]  /*4500*/  FSEL R42, R93, -INF , !P0 ;  /* 0xff8000005d2a7808 */ /* 0x000fc40004000000 */
[----:B------:R-:W-:Y:S02]  /*4510*/  FSEL R132, R15, -INF , !P4 ;  /* 0xff8000000f847808 */ /* 0x000fe40006000000 */
[----:B------:R-:W-:Y:S02]  /*4520*/  FSEL R36, R43, -INF , !P3 ;  /* 0xff8000002b247808 */ /* 0x000fe40005800000 */
[CC--:B------:R-:W-:Y:S02]  /*4530*/  ISETP.GE.AND P0, PT, R2.reuse, R46.reuse, PT ;  /* 0x0000002e0200720c */ /* 0x0c0fe40003f06270 */
[----:B------:R-:W-:Y:S01]  /*4540*/  ISETP.GE.AND P1, PT, R2, R47, PT ;  /* 0x0000002f0200720c */ /* 0x000fe20003f26270 */
[----:B------:R-:W-:Y:S01]  /*4550*/  VIADD R2, R0, 0x38 ;  /* 0x0000003800027836 */ /* 0x000fe20000000000 */
[----:B------:R-:W-:Y:S02]  /*4560*/  FSEL R144, R61, -INF , !P2 ;  /* 0xff8000003d907808 */ /* 0x000fe40005000000 */
[----:B------:R-:W-:-:S02]  /*4570*/  ISETP.GE.AND P4, PT, R3, R46, PT ;  /* 0x0000002e0300720c */ /* 0x000fc40003f86270 */
[C---:B------:R-:W-:Y:S02]  /*4580*/  ISETP.GE.AND P3, PT, R3.reuse, R47, PT ;  /* 0x0000002f0300720c */ /* 0x040fe40003f66270 */
[----:B------:R-:W-:Y:S02]  /*4590*/  ISETP.GE.AND P5, PT, R0, R44, PT ;  /* 0x0000002c0000720c */ /* 0x000fe40003fa6270 */
[----:B------:R-:W-:Y:S01]  /*45a0*/  ISETP.GE.AND P2, PT, R3, R45, PT ;  /* 0x0000002d0300720c */ /* 0x000fe20003f46270 */
[----:B------:R-:W-:Y:S01]  /*45b0*/  IMAD.U32 R3, RZ, RZ, UR19 ;  /* 0x00000013ff037e24 */ /* 0x000fe2000f8e00ff */
[----:B------:R-:W-:Y:S02]  /*45c0*/  FSEL R34, R40, -INF , !P5 ;  /* 0xff80000028227808 */ /* 0x000fe40006800000 */
[----:B------:R-:W-:Y:S02]  /*45d0*/  FSEL R130, R64, -INF , !P4 ;  /* 0xff80000040827808 */ /* 0x000fe40006000000 */
[----:B------:R-:W-:-:S02]  /*45e0*/  FSEL R150, R66, -INF , !P3 ;  /* 0xff80000042967808 */ /* 0x000fc40005800000 */
[----:B------:R-:W-:Y:S02]  /*45f0*/  FSEL R127, R65, -INF , !P0 ;  /* 0xff800000417f7808 */ /* 0x000fe40004000000 */
[----:B------:R-:W-:Y:S02]  /*4600*/  FSEL R133, R14, -INF , !P2 ;  /* 0xff8000000e857808 */ /* 0x000fe40005000000 */
[C---:B------:R-:W-:Y:S02]  /*4610*/  ISETP.GE.AND P5, PT, R2.reuse, R44, PT ;  /* 0x0000002c0200720c */ /* 0x040fe40003fa6270 */
[C---:B------:R-:W-:Y:S02]  /*4620*/  ISETP.GE.AND P4, PT, R2.reuse, R45, PT ;  /* 0x0000002d0200720c */ /* 0x040fe40003f86270 */
[C---:B------:R-:W-:Y:S02]  /*4630*/  ISETP.GE.AND P3, PT, R2.reuse, R46, PT ;  /* 0x0000002e0200720c */ /* 0x040fe40003f66270 */
[-C--:B------:R-:W-:Y:S01]  /*4640*/  ISETP.GE.AND P0, PT, R2, R47.reuse, PT ;  /* 0x0000002f0200720c */ /* 0x080fe20003f06270 */
[----:B------:R-:W-:Y:S01]  /*4650*/  VIADD R2, R0, 0x39 ;  /* 0x0000003900027836 */ /* 0x000fe20000000000 */
[----:B------:R-:W-:-:S02]  /*4660*/  ISETP.GE.AND P2, PT, R4, R47, PT ;  /* 0x0000002f0400720c */ /* 0x000fc40003f46270 */
[----:B------:R-:W-:Y:S02]  /*4670*/  FSEL R148, R67, -INF , !P1 ;  /* 0xff80000043947808 */ /* 0x000fe40004800000 */
[----:B------:R-:W-:Y:S02]  /*4680*/  FSEL R40, R95, -INF , !P2 ;  /* 0xff8000005f287808 */ /* 0x000fe40005000000 */
[----:B------:R-:W-:Y:S01]  /*4690*/  ISETP.GE.AND P2, PT, R0, R47, PT ;  /* 0x0000002f0000720c */ /* 0x000fe20003f46270 */
[----:B------:R-:W-:Y:S01]  /*46a0*/  IMAD R0, R154, UR27, R159 ;  /* 0x0000001b9a007c24 */ /* 0x000fe2000f8e029f */
[----:B------:R-:W-:Y:S02]  /*46b0*/  ISETP.GE.AND P1, PT, R2, R44, PT ;  /* 0x0000002c0200720c */ /* 0x000fe40003f26270 */
[----:B------:R-:W-:Y:S02]  /*46c0*/  FSEL R39, R94, -INF , !P2 ;  /* 0xff8000005e277808 */ /* 0x000fe40005000000 */
[----:B------:R-:W-:-:S02]  /*46d0*/  FSEL R114, R16, -INF , !P5 ;  /* 0xff80000010727808 */ /* 0x000fc40006800000 */
[----:B------:R-:W-:Y:S02]  /*46e0*/  FSEL R113, R17, -INF , !P1 ;  /* 0xff80000011717808 */ /* 0x000fe40004800000 */
[C---:B------:R-:W-:Y:S02]  /*46f0*/  ISETP.GE.AND P2, PT, R2.reuse, R45, PT ;  /* 0x0000002d0200720c */ /* 0x040fe40003f46270 */
[C---:B------:R-:W-:Y:S02]  /*4700*/  ISETP.GE.AND P5, PT, R2.reuse, R46, PT ;  /* 0x0000002e0200720c */ /* 0x040fe40003fa6270 */
[----:B------:R-:W-:Y:S01]  /*4710*/  ISETP.GE.AND P1, PT, R2, R47, PT ;  /* 0x0000002f0200720c */ /* 0x000fe20003f26270 */
[----:B------:R-:W-:Y:S01]  /*4720*/  VIADD R2, R146, 0x4 ;  /* 0x0000000492027836 */ /* 0x000fe20000000000 */
[----:B------:R-:W-:Y:S02]  /*4730*/  FSEL R118, R18, -INF , !P4 ;  /* 0xff80000012767808 */ /* 0x000fe40006000000 */
[----:B------:R-:W-:Y:S01]  /*4740*/  SHF.R.S32.HI R4, RZ, 0x1f, R0 ;  /* 0x0000001fff047819 */ /* 0x000fe20000011400 */
[----:B------:R-:W-:Y:S01]  /*4750*/  IMAD.WIDE.U32 R24, R2, -0x326172a9, RZ ;  /* 0xcd9e8d5702187825 */ /* 0x000fe200078e00ff */
[----:B------:R-:W-:Y:S01]  /*4760*/  IADD3 R224, P4, PT, R0, UR19, RZ ;  /* 0x0000001300e07c10 */ /* 0x000fe2000ff9e0ff */
[----:B------:R-:W-:Y:S01]  /*4770*/  UIADD3 UR19, UPT, UPT, UR22, -0x4ab325aa, URZ ;  /* 0xb54cda5616137890 */ /* 0x000fe2000fffe0ff */
[----:B------:R-:W-:Y:S01]  /*4780*/  FSEL R115, R19, -INF , !P2 ;  /* 0xff80000013737808 */ /* 0x000fe20005000000 */
[----:B------:R-:W-:Y:S01]  /*4790*/  IMAD.U32 R2, RZ, RZ, UR23 ;  /* 0x00000017ff027e24 */ /* 0x000fe2000f8e00ff */
[----:B------:R-:W-:Y:S01]  /*47a0*/  LEA.HI.X.SX32 R247, R3, R4, 0x1, P4 ;  /* 0x0000000403f77211 */ /* 0x000fe200020f0eff */
[----:B------:R-:W-:Y:S01]  /*47b0*/  IMAD.U32 R0, RZ, RZ, UR4 ;  /* 0x00000004ff007e24 */ /* 0x000fe2000f8e00ff */
[C---:B------:R-:W-:Y:S01]  /*47c0*/  LOP3.LUT R3, R147.reuse, UR22, R25, 0x96, !PT ;  /* 0x0000001693037c12 */ /* 0x040fe2000f8e9619 */
[----:B------:R-:W-:Y:S01]  /*47d0*/  UIADD3 UR4, UPT, UPT, UR23, -0x4498517b, URZ ;  /* 0xbb67ae8517047890 */ /* 0x000fe2000fffe0ff */
[----:B------:R-:W-:Y:S01]  /*47e0*/  LOP3.LUT R4, R147, UR22, R11, 0x96, !PT ;  /* 0x0000001693047c12 */ /* 0x000fe2000f8e960b */
[----:B------:R-:W-:Y:S01]  /*47f0*/  STL.64 [R1+0xb8], R24 ;  /* 0x0000b81801007387 */ /* 0x000fe20000100a00 */
[----:B------:R-:W-:Y:S01]  /*4800*/  LOP3.LUT R2, R2, UR32, R9, 0x96, !PT ;  /* 0x0000002002027c12 */ /* 0x000fe2000f8e9609 */
[----:B------:R-:W-:Y:S01]  /*4810*/  IMAD.WIDE.U32 R20, R3, -0x2daee0ad, RZ ;  /* 0xd2511f5303147825 */ /* 0x000fe200078e00ff */
[----:B------:R-:W-:Y:S01]  /*4820*/  LOP3.LUT R0, R5, 0xff0000, R0, 0xf8, !PT ;  /* 0x00ff000005007812 */ /* 0x000fe200078ef800 */
[----:B------:R4:W-:Y:S01]  /*4830*/  STL.64 [R1+0x120], R8 ;  /* 0x0001200801007387 */ /* 0x0009e20000100a00 */
[----:B------:R-:W-:Y:S01]  /*4840*/  FSEL R117, R68, -INF , !P3 ;  /* 0xff80000044757808 */ /* 0x000fe20005800000 */
[----:B------:R-:W-:Y:S01]  /*4850*/  IMAD.U32 R3, RZ, RZ, UR5 ;  /* 0x00000005ff037e24 */ /* 0x000fe2000f8e00ff */
[----:B------:R-:W-:Y:S01]  /*4860*/  LOP3.LUT R6, R8, UR4, R21, 0x96, !PT ;  /* 0x0000000408067c12 */ /* 0x000fe2000f8e9615 */
[----:B------:R-:W-:Y:S01]  /*4870*/  IMAD.WIDE.U32 R22, R4, -0x2daee0ad, RZ ;  /* 0xd2511f5304167825 */ /* 0x000fe200078e00ff */
[----:B------:R-:W-:-:S02]  /*4880*/  FSEL R123, R70, -INF , !P0 ;  /* 0xff800000467b7808 */ /* 0x000fc40004000000 */
[----:B------:R-:W-:Y:S01]  /*4890*/  FSEL R116, R69, -INF , !P5 ;  /* 0xff80000045747808 */ /* 0x000fe20006800000 */
[----:B------:R-:W-:Y:S01]  /*48a0*/  IMAD.WIDE.U32 R4, R2, -0x326172a9, RZ ;  /* 0xcd9e8d5702047825 */ /* 0x000fe200078e00ff */
[----:B------:R-:W-:Y:S01]  /*48b0*/  LOP3.LUT R2, R3, UR23, R9, 0x96, !PT ;  /* 0x0000001703027c12 */ /* 0x000fe2000f8e9609 */
[----:B------:R5:W-:Y:S01]  /*48c0*/  STL.64 [R1+0x130], R22 ;  /* 0x0001301601007387 */ /* 0x000be20000100a00 */
[----:B------:R-:W-:Y:S01]  /*48d0*/  LOP3.LUT R7, R8, UR4, R23, 0x96, !PT ;  /* 0x0000000408077c12 */ /* 0x000fe2000f8e9617 */
[----:B------:R-:W-:Y:S01]  /*48e0*/  IMAD.WIDE.U32 R58, R6, -0x326172a9, RZ ;  /* 0xcd9e8d57063a7825 */ /* 0x000fe200078e00ff */
[----:B------:R-:W-:Y:S01]  /*48f0*/  LOP3.LUT R14, R24, UR11, R5, 0x96, !PT ;  /* 0x0000000b180e7c12 */ /* 0x000fe2000f8e9605 */
[----:B------:R3:W-:Y:S01]  /*4900*/  STL.64 [R1+0x138], R20 ;  /* 0x0001381401007387 */ /* 0x0007e20000100a00 */
[----:B------:R-:W-:Y:S01]  /*4910*/  FSEL R122, R71, -INF , !P1 ;  /* 0xff800000477a7808 */ /* 0x000fe20004800000 */
[----:B------:R-:W-:Y:S01]  /*4920*/  IMAD.WIDE.U32 R2, R2, -0x326172a9, RZ ;  /* 0xcd9e8d5702027825 */ /* 0x000fe200078e00ff */
[----:B------:R-:W-:Y:S01]  /*4930*/  LOP3.LUT R13, R4, UR31, R59, 0x96, !PT ;  /* 0x0000001f040d7c12 */ /* 0x000fe2000f8e963b */
[----:B------:R-:W2:Y:S02]  /*4940*/  LDCU.64 UR4, c[0x0][0x418] ;  /* 0x00008300ff0477ac */ /* 0x000ea40008000a00 */
[----:B------:R-:W-:Y:S01]  /*4950*/  IMAD.WIDE.U32 R66, R7, -0x326172a9, RZ ;  /* 0xcd9e8d5707427825 */ /* 0x000fe200078e00ff */
[----:B------:R-:W-:-:S02]  /*4960*/  LOP3.LUT R6, R10, UR11, R3, 0x96, !PT ;  /* 0x0000000b0a067c12 */ /* 0x000fc4000f8e9603 */
[----:B------:R-:W-:Y:S01]  /*4970*/  LOP3.LUT R12, R24, UR11, R3, 0x96, !PT ;  /* 0x0000000b180c7c12 */ /* 0x000fe2000f8e9603 */
[----:B------:R-:W-:Y:S01]  /*4980*/  IMAD.WIDE.U32 R16, R13, -0x2daee0ad, RZ ;  /* 0xd2511f530d107825 */ /* 0x000fe200078e00ff */
[----:B-1----:R-:W-:Y:S01]  /*4990*/  LOP3.LUT R11, R2, UR31, R59, 0x96, !PT ;  /* 0x0000001f020b7c12 */ /* 0x002fe2000f8e963b */
[----:B------:R-:W-:Y:S01]  /*49a0*/  STL.64 [R1+0x48], R66 ;  /* 0x0000484201007387 */ /* 0x000fe20000100a00 */
[----:B----4-:R-:W-:Y:S01]  /*49b0*/  LOP3.LUT R8, R10, UR11, R5, 0x96, !PT ;  /* 0x0000000b0a087c12 */ /* 0x010fe2000f8e9605 */
[----:B------:R-:W-:Y:S01]  /*49c0*/  IMAD.WIDE.U32 R6, R6, -0x2daee0ad, RZ ;  /* 0xd2511f5306067825 */ /* 0x000fe200078e00ff */
[--C-:B------:R-:W-:Y:S01]  /*49d0*/  LOP3.LUT R5, R4, UR31, R67.reuse, 0x96, !PT ;  /* 0x0000001f04057c12 */ /* 0x100fe2000f8e9643 */
[----:B------:R-:W-:Y:S01]  /*49e0*/  STL.64 [R1+0x58], R58 ;  /* 0x0000583a01007387 */ /* 0x000fe20000100a00 */
[----:B------:R-:W-:Y:S01]  /*49f0*/  LOP3.LUT R10, R2, UR31, R67, 0x96, !PT ;  /* 0x0000001f020a7c12 */ /* 0x000fe2000f8e9643 */
[----:B------:R-:W-:-:S04]  /*4a00*/  IMAD.WIDE.U32 R8, R8, -0x2daee0ad, RZ ;  /* 0xd2511f5308087825 */ /* 0x000fc800078e00ff */
[----:B------:R-:W-:Y:S01]  /*4a10*/  IMAD.WIDE.U32 R4, R5, -0x2daee0ad, RZ ;  /* 0xd2511f5305047825 */ /* 0x000fe200078e00ff */
[----:B------:R-:W-:-:S03]  /*4a20*/  LOP3.LUT R9, R22, UR30, R9, 0x96, !PT ;  /* 0x0000001e16097c12 */ /* 0x000fc6000f8e9609 */
[----:B------:R-:W-:Y:S01]  /*4a30*/  IMAD.WIDE.U32 R2, R14, -0x2daee0ad, RZ ;  /* 0xd2511f530e027825 */ /* 0x000fe200078e00ff */
[----:B------:R-:W-:-:S03]  /*4a40*/  LOP3.LUT R8, R8, UR29, R5, 0x96, !PT ;  /* 0x0000001d08087c12 */ /* 0x000fc6000f8e9605 */
[----:B------:R-:W-:Y:S01]  /*4a50*/  IMAD.WIDE.U32 R14, R9, -0x326172a9, RZ ;  /* 0xcd9e8d57090e7825 */ /* 0x000fe200078e00ff */
[----:B------:R-:W-:-:S03]  /*4a60*/  LOP3.LUT R13, R2, UR29, R17, 0x96, !PT ;  /* 0x0000001d020d7c12 */ /* 0x000fc6000f8e9611 */
[----:B------:R-:W-:Y:S01]  /*4a70*/  IMAD.WIDE.U32 R28, R10, -0x2daee0ad, RZ ;  /* 0xd2511f530a1c7825 */ /* 0x000fe200078e00ff */
[----:B------:R-:W-:Y:S02]  /*4a80*/  LOP3.LUT R10, R22, UR30, R7, 0x96, !PT ;  /* 0x0000001e160a7c12 */ /* 0x000fe4000f8e9607 */
[----:B------:R-:W-:Y:S01]  /*4a90*/  LOP3.LUT R7, R20, UR30, R3, 0x96, !PT ;  /* 0x0000001e14077c12 */ /* 0x000fe2000f8e9603 */
[----:B------:R-:W-:Y:S01]  /*4aa0*/  IMAD.WIDE.U32 R2, R12, -0x2daee0ad, RZ ;  /* 0xd2511f530c027825 */ /* 0x000fe200078e00ff */
[----:B------:R-:W-:Y:S02]  /*4ab0*/  LOP3.LUT R5, R66, UR10, R15, 0x96, !PT ;  /* 0x0000000a42057c12 */ /* 0x000fe4000f8e960f */
[----:B------:R-:W-:Y:S01]  /*4ac0*/  LOP3.LUT R26, R6, UR29, R29, 0x96, !PT ;  /* 0x0000001d061a7c12 */ /* 0x000fe2000f8e961d */
[----:B------:R-:W-:Y:S01]  /*4ad0*/  IMAD.WIDE.U32 R24, R11, -0x2daee0ad, RZ ;  /* 0xd2511f530b187825 */ /* 0x000fe200078e00ff */
[----:B------:R-:W-:Y:S02]  /*4ae0*/  FMNMX3.FTZ R6, R34, R37, R52, !PT ;  /* 0x0000002522067276 */ /* 0x000fe40007810034 */
[----:B-----5:R-:W-:Y:S01]  /*4af0*/  LOP3.LUT R22, R20, UR30, R3, 0x96, !PT ;  /* 0x0000001e14167c12 */ /* 0x020fe2000f8e9603 */
[----:B------:R-:W-:Y:S01]  /*4b00*/  IMAD.WIDE.U32 R18, R5, -0x2daee0ad, RZ ;  /* 0xd2511f5305127825 */ /* 0x000fe200078e00ff */
[----:B------:R-:W-:-:S02]  /*4b10*/  LOP3.LUT R12, R2, UR29, R25, 0x96, !PT ;  /* 0x0000001d020c7c12 */ /* 0x000fc4000f8e9619 */
[----:B------:R-:W-:Y:S01]  /*4b20*/  FMNMX3.FTZ R3, R6, R53, R50, !PT ;  /* 0x0000003506037276 */ /* 0x000fe20007810032 */
[----:B------:R-:W-:Y:S01]  /*4b30*/  IMAD.WIDE.U32 R32, R7, -0x326172a9, RZ ;  /* 0xcd9e8d5707207825 */ /* 0x000fe200078e00ff */
[----:B------:R-:W-:Y:S02]  /*4b40*/  FMNMX3.FTZ R2, R35, R36, R54, !PT ;  /* 0x0000002423027276 */ /* 0x000fe40007810036 */
[----:B------:R-:W-:Y:S01]  /*4b50*/  LOP3.LUT R19, R4, UR28, R19, 0x96, !PT ;  /* 0x0000001c04137c12 */ /* 0x000fe2000f8e9613 */
[----:B---3--:R-:W-:Y:S01]  /*4b60*/  IMAD.WIDE.U32 R20, R8, -0x326172a9, RZ ;  /* 0xcd9e8d5708147825 */ /* 0x008fe200078e00ff */
[----:B------:R-:W-:Y:S02]  /*4b70*/  FMNMX3.FTZ R5, R3, R96, R79, !PT ;  /* 0x0000006003057276 */ /* 0x000fe4000781004f */
[----:B------:R-:W-:Y:S01]  /*4b80*/  FMNMX3.FTZ R4, R2, R55, R97, !PT ;  /* 0x0000003702047276 */ /* 0x000fe20007810061 */
[----:B------:R-:W-:Y:S01]  /*4b90*/  IMAD.WIDE.U32 R10, R10, -0x326172a9, RZ ;  /* 0xcd9e8d570a0a7825 */ /* 0x000fe200078e00ff */
[----:B------:R-:W-:-:S02]  /*4ba0*/  FMNMX3.FTZ R3, R38, R42, R88, !PT ;  /* 0x0000002a26037276 */ /* 0x000fc40007810058 */
[----:B------:R-:W-:Y:S01]  /*4bb0*/  FMNMX3.FTZ R6, R5, R105, R139, !PT ;  /* 0x0000006905067276 */ /* 0x000fe2000781008b */
[----:B------:R-:W-:Y:S01]  /*4bc0*/  IMAD.WIDE.U32 R26, R26, -0x326172a9, RZ ;  /* 0xcd9e8d571a1a7825 */ /* 0x000fe200078e00ff */
        /* <DEDUP_REMOVED lines=10> */
[----:B------:R-:W-:-:S02]  /*4c70*/  LOP3.LUT R6, R58, UR10, R33, 0x96, !PT ;  /* 0x0000000a3a067c12 */ /* 0x000fc4000f8e9621 */
[----:B------:R-:W-:Y:S02]  /*4c80*/  FMNMX.FTZ R103, R113, R5, !PT ;  /* 0x0000000571677209 */ /* 0x000fe40007810000 */
[----:B------:R-:W-:Y:S01]  /*4c90*/  FMNMX3.FTZ R4, R4, R132, R118, !PT ;  /* 0x0000008404047276 */ /* 0x000fe20007810076 */
[----:B------:R-:W-:Y:S01]  /*4ca0*/  IMAD.WIDE.U32 R8, R6, -0x2daee0ad, RZ ;  /* 0xd2511f5306087825 */ /* 0x000fe200078e00ff */
[----:B------:R-:W-:Y:S02]  /*4cb0*/  FMNMX3.FTZ R2, R2, R91, R104, !PT ;  /* 0x0000005b02027276 */ /* 0x000fe40007810068 */
[----:B------:R-:W-:Y:S02]  /*4cc0*/  LOP3.LUT R30, R14, UR7, R21, 0x96, !PT ;  /* 0x000000070e1e7c12 */ /* 0x000fe4000f8e9615 */
[----:B------:R-:W1:Y:S01]  /*4cd0*/  SHFL.BFLY PT, R14, R103, 0x2, 0x1f ;  /* 0x0c401f00670e7f89 */ /* 0x000e6200000e0000 */
[----:B------:R-:W-:Y:S01]  /*4ce0*/  FMNMX.FTZ R6, R115, R4, !PT ;  /* 0x0000000473067209 */ /* 0x000fe20007810000 */
[----:B------:R-:W-:Y:S01]  /*4cf0*/  IMAD.WIDE.U32 R4, R13, -0x326172a9, RZ ;  /* 0xcd9e8d570d047825 */ /* 0x000fe200078e00ff */
[----:B------:R-:W-:-:S02]  /*4d00*/  FMNMX3.FTZ R2, R2, R106, R135, !PT ;  /* 0x0000006a02027276 */ /* 0x000fc40007810087 */
[----:B------:R-:W-:Y:S01]  /*4d10*/  FMNMX3.FTZ R3, R7, R111, R152, !PT ;  /* 0x0000006f07037276 */ /* 0x000fe20007810098 */
[----:B------:R-:W3:Y:S01]  /*4d20*/  SHFL.BFLY PT, R102, R6, 0x2, 0x1f ;  /* 0x0c401f0006667f89 */ /* 0x000ee200000e0000 */
[----:B------:R-:W-:Y:S01]  /*4d30*/  FMNMX3.FTZ R2, R2, R142, R158, !PT ;  /* 0x0000008e02027276 */ /* 0x000fe2000781009e */
[----:B------:R-:W-:Y:S01]  /*4d40*/  IMAD.WIDE.U32 R12, R12, -0x326172a9, RZ ;  /* 0xcd9e8d570c0c7825 */ /* 0x000fe200078e00ff */
[----:B------:R-:W-:Y:S02]  /*4d50*/  FMNMX3.FTZ R3, R3, R151, R145, !PT ;  /* 0x0000009703037276 */ /* 0x000fe40007810091 */
[----:B------:R-:W-:Y:S01]  /*4d60*/  FMNMX3.FTZ R2, R2, R157, R156, !PT ;  /* 0x0000009d02027276 */ /* 0x000fe2000781009c */
[----:B------:R-:W-:Y:S01]  /*4d70*/  IMAD.WIDE.U32 R30, R30, -0x2daee0ad, RZ ;  /* 0xd2511f531e1e7825 */ /* 0x000fe200078e00ff */
[----:B------:R-:W-:Y:S02]  /*4d80*/  FMNMX3.FTZ R3, R3, R144, R130, !PT ;  /* 0x0000009003037276 */ /* 0x000fe40007810082 */
[----:B------:R-:W-:-:S02]  /*4d90*/  FMNMX3.FTZ R2, R2, R155, R150, !PT ;  /* 0x0000009b02027276 */ /* 0x000fc40007810096 */
[----:B------:R-:W-:Y:S02]  /*4da0*/  FMNMX3.FTZ R3, R3, R127, R117, !PT ;  /* 0x0000007f03037276 */ /* 0x000fe40007810075 */
[----:B------:R-:W-:Y:S02]  /*4db0*/  FMNMX3.FTZ R2, R2, R148, R123, !PT ;  /* 0x0000009402027276 */ /* 0x000fe4000781007b */
[----:B------:R-:W-:Y:S02]  /*4dc0*/  FMNMX.FTZ R3, R116, R3, !PT ;  /* 0x0000000374037209 */ /* 0x000fe40007810000 */
[----:B------:R-:W-:Y:S02]  /*4dd0*/  FMNMX.FTZ R2, R122, R2, !PT ;  /* 0x000000027a027209 */ /* 0x000fe40007810000 */
[----:B------:R-:W-:Y:S02]  /*4de0*/  LOP3.LUT R15, R16, UR28, R9, 0x96, !PT ;  /* 0x0000001c100f7c12 */ /* 0x000fe4000f8e9609 */
[----:B-1----:R-:W-:Y:S01]  /*4df0*/  FMNMX.FTZ R103, R103, R14, !PT ;  /* 0x0000000e67677209 */ /* 0x002fe20007810000 */
[----:B------:R-:W1:Y:S01]  /*4e00*/  SHFL.BFLY PT, R23, R2, 0x2, 0x1f ;  /* 0x0c401f0002177f89 */ /* 0x000e6200000e0000 */
[----:B------:R-:W-:Y:S01]  /*4e10*/  LOP3.LUT R17, R66, UR10, R11, 0x96, !PT ;  /* 0x0000000a42117c12 */ /* 0x000fe2000f8e960b */
[----:B------:R-:W-:Y:S01]  /*4e20*/  IMAD.WIDE.U32 R14, R15, -0x326172a9, RZ ;  /* 0xcd9e8d570f0e7825 */ /* 0x000fe200078e00ff */
[----:B------:R-:W-:-:S02]  /*4e30*/  LOP3.LUT R9, R10, UR7, R27, 0x96, !PT ;  /* 0x000000070a097c12 */ /* 0x000fc4000f8e961b */
[----:B------:R-:W4:Y:S01]  /*4e40*/  SHFL.BFLY PT, R27, R103, 0x1, 0x1f ;  /* 0x0c201f00671b7f89 */ /* 0x000f2200000e0000 */
[----:B------:R-:W-:Y:S01]  /*4e50*/  IMAD.WIDE.U32 R10, R22, -0x326172a9, RZ ;  /* 0xcd9e8d57160a7825 */ /* 0x000fe200078e00ff */
[----:B---3--:R-:W-:Y:S02]  /*4e60*/  FMNMX.FTZ R102, R6, R102, !PT ;  /* 0x0000006606667209 */ /* 0x008fe40007810000 */
[----:B------:R-:W3:Y:S01]  /*4e70*/  SHFL.BFLY PT, R22, R3, 0x2, 0x1f ;  /* 0x0c401f0003167f89 */ /* 0x000ee200000e0000 */
[----:B------:R-:W-:Y:S01]  /*4e80*/  LOP3.LUT R16, R32, UR7, R5, 0x96, !PT ;  /* 0x0000000720107c12 */ /* 0x000fe2000f8e9605 */
[----:B------:R-:W-:Y:S01]  /*4e90*/  IMAD.WIDE.U32 R178, R9, -0x2daee0ad, RZ ;  /* 0xd2511f5309b27825 */ /* 0x000fe200078e00ff */
[----:B------:R-:W-:Y:S01]  /*4ea0*/  LOP3.LUT R7, R58, UR10, R11, 0x96, !PT ;  /* 0x0000000a3a077c12 */ /* 0x000fe2000f8e960b */
[----:B------:R-:W5:Y:S01]  /*4eb0*/  SHFL.BFLY PT, R25, R102, 0x1, 0x1f ;  /* 0x0c201f0066197f89 */ /* 0x000f6200000e0000 */
[----:B------:R-:W-:Y:S01]  /*4ec0*/  LOP3.LUT R21, R10, UR7, R13, 0x96, !PT ;  /* 0x000000070a157c12 */ /* 0x000fe2000f8e960d */
[----:B------:R-:W-:Y:S01]  /*4ed0*/  IMAD.WIDE.U32 R10, R19, -0x326172a9, RZ ;  /* 0xcd9e8d57130a7825 */ /* 0x000fe200078e00ff */
[----:B------:R-:W-:-:S02]  /*4ee0*/  LOP3.LUT R5, R18, UR24, R31, 0x96, !PT ;  /* 0x0000001812057c12 */ /* 0x000fc4000f8e961f */
[----:B------:R-:W-:Y:S01]  /*4ef0*/  LOP3.LUT R6, R4, UR25, R15, 0x96, !PT ;  /* 0x0000001904067c12 */ /* 0x000fe2000f8e960f */
[----:B------:R-:W-:Y:S01]  /*4f00*/  IMAD.WIDE.U32 R18, R17, -0x2daee0ad, RZ ;  /* 0xd2511f5311127825 */ /* 0x000fe200078e00ff */
[----:B------:R-:W-:-:S03]  /*4f10*/  LOP3.LUT R20, R20, UR25, R11, 0x96, !PT ;  /* 0x0000001914147c12 */ /* 0x000fc6000f8e960b */
[----:B------:R-:W-:Y:S01]  /*4f20*/  IMAD.WIDE.U32 R16, R16, -0x2daee0ad, RZ ;  /* 0xd2511f5310107825 */ /* 0x000fe200078e00ff */
[----:B-1----:R-:W-:Y:S02]  /*4f30*/  FMNMX.FTZ R15, R2, R23, !PT ;  /* 0x00000017020f7209 */ /* 0x002fe40007810000 */
[----:B------:R-:W-:Y:S01]  /*4f40*/  LOP3.LUT R4, R28, UR28, R19, 0x96, !PT ;  /* 0x0000001c1c047c12 */ /* 0x000fe2000f8e9613 */
[----:B------:R-:W-:Y:S01]  /*4f50*/  IMAD.WIDE.U32 R28, R7, -0x2daee0ad, RZ ;  /* 0xd2511f53071c7825 */ /* 0x000fe200078e00ff */
[----:B------:R-:W-:Y:S01]  /*4f60*/  LOP3.LUT R18, R18, UR24, R179, 0x96, !PT ;  /* 0x0000001812127c12 */ /* 0x000fe2000f8e96b3 */
[----:B------:R-:W-:Y:S01]  /*4f70*/  SHFL.BFLY PT, R100, R15, 0x1, 0x1f ;  /* 0x0c201f000f647f89 */ /* 0x000fe200000e0000 */
[----:B----4-:R-:W-:Y:S01]  /*4f80*/  FMNMX.FTZ R103, R103, R27, !PT ;  /* 0x0000001b67677209 */ /* 0x010fe20007810000 */
[----:B------:R-:W-:Y:S01]  /*4f90*/  IMAD.WIDE.U32 R6, R6, -0x2daee0ad, RZ ;  /* 0xd2511f5306067825 */ /* 0x000fe200078e00ff */
[----:B------:R-:W-:Y:S02]  /*4fa0*/  LOP3.LUT R11, R24, UR28, R29, 0x96, !PT ;  /* 0x0000001c180b7c12 */ /* 0x000fe4000f8e961d */
[----:B---3--:R-:W-:Y:S01]  /*4fb0*/  FMNMX.FTZ R13, R3, R22, !PT ;  /* 0x00000016030d7209 */ /* 0x008fe20007810000 */
[----:B------:R-:W-:Y:S01]  /*4fc0*/  IMAD.WIDE.U32 R2, R5, -0x326172a9, RZ ;  /* 0xcd9e8d5705027825 */ /* 0x000fe200078e00ff */
[----:B------:R-:W-:-:S02]  /*4fd0*/  FSETP.NEU.FTZ.AND P0, PT, R103, -INF , PT ;  /* 0xff8000006700780b */ /* 0x000fc40003f1d000 */
[----:B-----5:R-:W-:Y:S01]  /*4fe0*/  FMNMX.FTZ R102, R102, R25, !PT ;  /* 0x0000001966667209 */ /* 0x020fe20007810000 */
[----:B------:R-:W-:Y:S01]  /*4ff0*/  IMAD.WIDE.U32 R4, R4, -0x326172a9, RZ ;  /* 0xcd9e8d5704047825 */ /* 0x000fe200078e00ff */
[----:B------:R-:W-:-:S03]  /*5000*/  LOP3.LUT R19, R10, UR19, R3, 0x96, !PT ;  /* 0x000000130a137c12 */ /* 0x000fc6000f8e9603 */
[----:B--2---:R-:W-:Y:S01]  /*5010*/  FMUL.FTZ R3, R103, UR33 ;  /* 0x0000002167037c20 */ /* 0x004fe20008410000 */
[----:B------:R-:W1:Y:S01]  /*5020*/  SHFL.BFLY PT, R101, R13, 0x1, 0x1f ;  /* 0x0c201f000d657f89 */ /* 0x000e6200000e0000 */
[----:B------:R-:W-:Y:S01]  /*5030*/  IMAD.WIDE.U32 R174, R18, -0x326172a9, RZ ;  /* 0xcd9e8d5712ae7825 */ /* 0x000fe200078e00ff */
[----:B------:R-:W-:Y:S02]  /*5040*/  LOP3.LUT R77, R26, UR25, R5, 0x96, !PT ;  /* 0x000000191a4d7c12 */ /* 0x000fe4000f8e9605 */
[----:B------:R-:W-:Y:S01]  /*5050*/  FSEL R5, R3, RZ, P0 ;  /* 0x000000ff03057208 */ /* 0x000fe20000000000 */
[----:B------:R-:W-:Y:S01]  /*5060*/  IMAD.MOV.U32 R73, RZ, RZ, R2 ;  /* 0x000000ffff497224 */ /* 0x000fe200078e0002 */
[----:B------:R-:W-:Y:S01]  /*5070*/  LOP3.LUT R58, R4, UR19, R175, 0x96, !PT ;  /* 0x00000013043a7c12 */ /* 0x000fe2000f8e96af */
[C---:B------:R-:W-:Y:S01]  /*5080*/  FMUL.FTZ R4, R102.reuse, UR33 ;  /* 0x0000002166047c20 */ /* 0x040fe20008410000 */
[----:B------:R-:W-:Y:S01]  /*5090*/  FSETP.NEU.FTZ.AND P0, PT, R102, -INF , PT ;  /* 0xff8000006600780b */ /* 0x000fe20003f1d000 */
[----:B------:R-:W-:Y:S01]  /*50a0*/  FFMA.FTZ R3, R34, UR33, -R5 ;  /* 0x0000002122037c23 */ /* 0x000fe20008010805 */
[----:B------:R-:W-:Y:S01]  /*50b0*/  LOP3.LUT R22, R8, UR24, R17, 0x96, !PT ;  /* 0x0000001808167c12 */ /* 0x000fe2000f8e9611 */
[----:B------:R-:W-:Y:S01]  /*50c0*/  IMAD.WIDE.U32 R8, R20, -0x2daee0ad, RZ ;  /* 0xd2511f5314087825 */ /* 0x000fe200078e00ff */
[----:B------:R-:W-:Y:S01]  /*50d0*/  FSEL R4, R4, RZ, P0 ;  /* 0x000000ff04047208 */ /* 0x000fe20000000000 */
[----:B------:R2:W-:Y:S01]  /*50e0*/  MUFU.EX2 R75, R3 ;  /* 0x00000003004b7308 */ /* 0x0005e20000000800 */
[----:B------:R-:W-:Y:S01]  /*50f0*/  LOP3.LUT R20, R16, UR13, R7, 0x96, !PT ;  /* 0x0000000d10147c12 */ /* 0x000fe2000f8e9607 */
[----:B------:R-:W-:Y:S01]  /*5100*/  IMAD.WIDE.U32 R16, R11, -0x326172a9, RZ ;  /* 0xcd9e8d570b107825 */ /* 0x000fe200078e00ff */
[----:B------:R-:W-:-:S02]  /*5110*/  PRMT R7, R2, 0x7770, RZ ;  /* 0x0000777002077816 */ /* 0x000fc400000000ff */
[C---:B------:R-:W-:Y:S01]  /*5120*/  PRMT R25, R2.reuse, 0x7773, RZ ;  /* 0x0000777302197816 */ /* 0x040fe200000000ff */
[----:B------:R-:W-:Y:S01]  /*5130*/  IMAD.WIDE.U32 R176, R21, -0x2daee0ad, RZ ;  /* 0xd2511f5315b07825 */ /* 0x000fe200078e00ff */
[C---:B------:R-:W-:Y:S02]  /*5140*/  PRMT R24, R2.reuse, 0x7772, RZ ;  /* 0x0000777202187816 */ /* 0x040fe400000000ff */
[----:B------:R-:W-:Y:S01]  /*5150*/  PRMT R33, R2, 0x7771, RZ ;  /* 0x0000777102217816 */ /* 0x000fe200000000ff */
[----:B------:R-:W-:Y:S01]  /*5160*/  FFMA.FTZ R2, R36, UR33, -R4 ;  /* 0x0000002124027c23 */ /* 0x000fe20008010804 */
[----:B-1----:R-:W-:Y:S01]  /*5170*/  FMNMX.FTZ R101, R13, R101, !PT ;  /* 0x000000650d657209 */ /* 0x002fe20007810000 */
[----:B------:R-:W-:Y:S01]  /*5180*/  IMAD.MOV.U32 R78, RZ, RZ, R6 ;  /* 0x000000ffff4e7224 */ /* 0x000fe200078e0006 */
[----:B------:R-:W-:Y:S01]  /*5190*/  LOP3.LUT R21, R30, UR13, R9, 0x96, !PT ;  /* 0x0000000d1e157c12 */ /* 0x000fe2000f8e9609 */
[----:B------:R1:W-:Y:S01]  /*51a0*/  MUFU.EX2 R70, R2 ;  /* 0x0000000200467308 */ /* 0x0003e20000000800 */
[----:B------:R-:W-:Y:S01]  /*51b0*/  FSETP.NEU.FTZ.AND P1, PT, R101, -INF , PT ;  /* 0xff8000006500780b */ /* 0x000fe20003f3d000 */
[----:B------:R-:W-:-:S04]  /*51c0*/  IMAD.WIDE.U32 R10, R22, -0x326172a9, RZ ;  /* 0xcd9e8d57160a7825 */ /* 0x000fc800078e00ff */
[----:B--2---:R-:W-:Y:S01]  /*51d0*/  FFMA.FTZ R3, R35, UR33, -R4 ;  /* 0x0000002123037c23 */ /* 0x004fe20008010804 */
[----:B------:R-:W-:Y:S02]  /*51e0*/  LOP3.LUT R76, R12, UR25, R17, 0x96, !PT ;  /* 0x000000190c4c7c12 */ /* 0x000fe4000f8e9611 */
[C---:B------:R-:W-:Y:S01]  /*51f0*/  PRMT R12, R6.reuse, 0x7770, RZ ;  /* 0x00007770060c7816 */ /* 0x040fe200000000ff */
[----:B------:R-:W-:Y:S01]  /*5200*/  IMAD.MOV.U32 R84, RZ, RZ, R8 ;  /* 0x000000ffff547224 */ /* 0x000fe200078e0008 */
[----:B------:R2:W3:Y:S01]  /*5210*/  MUFU.EX2 R74, R3 ;  /* 0x00000003004a7308 */ /* 0x0004e20000000800 */
[----:B------:R-:W-:Y:S01]  /*5220*/  PRMT R41, R6, 0x7771, RZ ;  /* 0x0000777106297816 */ /* 0x000fe200000000ff */
[----:B------:R-:W-:Y:S01]  /*5230*/  IMAD.WIDE.U32 R34, R76, -0x2daee0ad, RZ ;  /* 0xd2511f534c227825 */ /* 0x000fe200078e00ff */
[C---:B------:R-:W-:Y:S02]  /*5240*/  PRMT R30, R6.reuse, 0x7772, RZ ;  /* 0x00007772061e7816 */ /* 0x040fe400000000ff */
[----:B------:R-:W-:Y:S01]  /*5250*/  PRMT R29, R6, 0x7773, RZ ;  /* 0x00007773061d7816 */ /* 0x000fe200000000ff */
[--C-:B------:R-:W-:Y:S01]  /*5260*/  FFMA.FTZ R6, R52, UR33, -R5.reuse ;  /* 0x0000002134067c23 */ /* 0x100fe20008010805 */
[----:B------:R-:W-:Y:S01]  /*5270*/  FMNMX.FTZ R100, R15, R100, !PT ;  /* 0x000000640f647209 */ /* 0x000fe20007810000 */
[----:B-1----:R-:W-:-:S02]  /*5280*/  FFMA.FTZ R2, R37, UR33, -R5 ;  /* 0x0000002125027c23 */ /* 0x002fc40008010805 */
[----:B------:R1:W-:Y:S01]  /*5290*/  MUFU.EX2 R68, R6 ;  /* 0x0000000600447308 */ /* 0x0003e20000000800 */
[----:B------:R-:W-:Y:S01]  /*52a0*/  ISETP.LE.U32.AND P5, PT, R7, UR6, PT ;  /* 0x0000000607007c0c */ /* 0x000fe2000bfa3070 */
[----:B------:R-:W-:Y:S01]  /*52b0*/  IMAD.WIDE.U32 R36, R77, -0x2daee0ad, RZ ;  /* 0xd2511f534d247825 */ /* 0x000fe200078e00ff */
[C---:B------:R-:W-:Y:S02]  /*52c0*/  LOP3.LUT R26, R19.reuse, 0xff, RZ, 0xc0, !PT ;  /* 0x000000ff131a7812 */ /* 0x040fe400078ec0ff */
[----:B------:R-:W-:Y:S02]  /*52d0*/  SHF.R.U32.HI R23, RZ, 0x18, R19 ;  /* 0x00000018ff177819 */ /* 0x000fe40000011613 */
[----:B--2---:R-:W-:Y:S01]  /*52e0*/  PRMT R3, R19, 0x7632, R3 ;  /* 0x0000763213037816 */ /* 0x004fe20000000003 */
[----:B------:R2:W4:Y:S01]  /*52f0*/  MUFU.EX2 R67, R2 ;  /* 0x0000000200437308 */ /* 0x0005220000000800 */
[----:B---3--:R-:W-:Y:S02]  /*5300*/  F2FP.F16.F32.PACK_AB R7, R70, R74 ;  /* 0x0000004a4607723e */ /* 0x008fe400000000ff */
[----:B------:R-:W-:-:S02]  /*5310*/  LOP3.LUT R3, R3, 0xff, RZ, 0xc0, !PT ;  /* 0x000000ff03037812 */ /* 0x000fc400078ec0ff */
[----:B------:R-:W-:Y:S02]  /*5320*/  ISETP.LE.U32.AND P3, PT, R26, UR6, PT ;  /* 0x000000061a007c0c */ /* 0x000fe4000bf63070 */
[----:B------:R-:W-:Y:S01]  /*5330*/  ISETP.LE.U32.AND P0, PT, R3, UR6, PT ;  /* 0x0000000603007c0c */ /* 0x000fe2000bf03070 */
[----:B------:R-:W-:Y:S01]  /*5340*/  FMUL.FTZ R3, R101, UR33 ;  /* 0x0000002165037c20 */ /* 0x000fe20008410000 */
[----:B-1----:R-:W-:Y:S01]  /*5350*/  FFMA.FTZ R6, R53, UR33, -R5 ;  /* 0x0000002135067c23 */ /* 0x002fe20008010805 */
[C---:B------:R-:W-:Y:S02]  /*5360*/  PRMT R64, R7.reuse, 0x7610, R64 ;  /* 0x0000761007407816 */ /* 0x040fe40000000040 */
[----:B------:R-:W-:Y:S01]  /*5370*/  PRMT R61, R7, 0x7632, R61 ;  /* 0x00007632073d7816 */ /* 0x000fe2000000003d */
[----:B------:R1:W-:Y:S01]  /*5380*/  MUFU.EX2 R72, R6 ;  /* 0x0000000600487308 */ /* 0x0003e20000000800 */
[----:B------:R-:W-:Y:S02]  /*5390*/  FSEL R3, R3, RZ, P1 ;  /* 0x000000ff03037208 */ /* 0x000fe40000800000 */
[----:B------:R-:W-:-:S02]  /*53a0*/  FSETP.NEU.FTZ.AND P1, PT, R100, -INF , PT ;  /* 0xff8000006400780b */ /* 0x000fc40003f3d000 */
[----:B--2---:R-:W-:Y:S01]  /*53b0*/  LOP3.LUT R2, R19, 0xffff, RZ, 0xc0, !PT ;  /* 0x0000ffff13027812 */ /* 0x004fe200078ec0ff */
[----:B------:R-:W-:Y:S01]  /*53c0*/  FFMA.FTZ R7, R42, UR33, -R3 ;  /* 0x000000212a077c23 */ /* 0x000fe20008010803 */
[----:B------:R-:W-:Y:S01]  /*53d0*/  LOP3.LUT R18, R14, UR19, R11, 0x96, !PT ;  /* 0x000000130e127c12 */ /* 0x000fe2000f8e960b */
[----:B------:R-:W-:Y:S01]  /*53e0*/  @!P0 HADD2 R43, -R64.H0_H0, -RZ.H0_H0 ;  /* 0xa00000ff402b8230 */ /* 0x000fe20000000900 */
[----:B------:R-:W-:Y:S01]  /*53f0*/  SHF.R.U32.HI R27, RZ, 0x8, R2 ;  /* 0x00000008ff1b7819 */ /* 0x000fe20000011602 */
[----:B------:R2:W-:Y:S01]  /*5400*/  MUFU.EX2 R60, R7 ;  /* 0x00000007003c7308 */ /* 0x0005e20000000800 */
[----:B------:R-:W-:Y:S02]  /*5410*/  PRMT R9, R8, 0x7770, RZ ;  /* 0x0000777008097816 */ /* 0x000fe400000000ff */
[----:B------:R-:W-:Y:S02]  /*5420*/  LOP3.LUT R2, R27, 0xffff, RZ, 0xc0, !PT ;  /* 0x0000ffff1b027812 */ /* 0x000fe400078ec0ff */
[----:B------:R-:W-:-:S02]  /*5430*/  PRMT R225, R64, 0x5410, R61 ;  /* 0x0000541040e17816 */ /* 0x000fc4000000003d */
[----:B------:R-:W-:Y:S01]  /*5440*/  ISETP.LE.U32.AND P2, PT, R2, UR6, PT ;  /* 0x0000000602007c0c */ /* 0x000fe2000bf43070 */
[----:B------:R-:W-:Y:S01]  /*5450*/  FFMA.FTZ R2, R38, UR33, -R3 ;  /* 0x0000002126027c23 */ /* 0x000fe20008010803 */
[----:B-1----:R-:W-:Y:S01]  /*5460*/  FMUL.FTZ R6, R100, UR33 ;  /* 0x0000002164067c20 */ /* 0x002fe20008410000 */
[----:B------:R-:W-:Y:S02]  /*5470*/  @!P0 PRMT R64, R43, 0x5410, RZ ;  /* 0x000054102b408816 */ /* 0x000fe400000000ff */
[----:B------:R4:W1:Y:S01]  /*5480*/  MUFU.EX2 R62, R2 ;  /* 0x00000002003e7308 */ /* 0x0008620000000800 */
[----:B------:R-:W-:Y:S01]  /*5490*/  ISETP.LE.U32.AND P0, PT, R9, UR6, PT ;  /* 0x0000000609007c0c */ /* 0x000fe2000bf03070 */
[----:B------:R-:W-:Y:S01]  /*54a0*/  FFMA.FTZ R9, R54, UR33, -R4 ;  /* 0x0000002136097c23 */ /* 0x000fe20008010804 */
[----:B------:R-:W-:Y:S02]  /*54b0*/  PRMT R51, R8, 0x7771, RZ ;  /* 0x0000777108337816 */ /* 0x000fe400000000ff */
[----:B--2---:R-:W-:-:S02]  /*54c0*/  LOP3.LUT R7, R18, 0xffff, RZ, 0xc0, !PT ;  /* 0x0000ffff12077812 */ /* 0x004fc400078ec0ff */
[----:B------:R-:W-:Y:S01]  /*54d0*/  PRMT R32, R8, 0x7772, RZ ;  /* 0x0000777208207816 */ /* 0x000fe200000000ff */
[----:B------:R-:W-:Y:S01]  /*54e0*/  MUFU.EX2 R66, R9 ;  /* 0x0000000900427308 */ /* 0x000fe20000000800 */
[--C-:B------:R-:W-:Y:S02]  /*54f0*/  SHF.R.U32.HI R38, RZ, 0x8, R7.reuse ;  /* 0x00000008ff267819 */ /* 0x100fe40000011607 */
[----:B------:R-:W-:Y:S02]  /*5500*/  PRMT R7, R18, 0x7632, R7 ;  /* 0x0000763212077816 */ /* 0x000fe40000000007 */
[----:B------:R-:W-:Y:S02]  /*5510*/  PRMT R31, R8, 0x7773, RZ ;  /* 0x00007773081f7816 */ /* 0x000fe400000000ff */
[----:B------:R-:W-:Y:S02]  /*5520*/  LOP3.LUT R28, R28, UR24, R177, 0x96, !PT ;  /* 0x000000181c1c7c12 */ /* 0x000fe4000f8e96b1 */
[----:B----4-:R-:W-:-:S02]  /*5530*/  F2FP.F16.F32.PACK_AB R2, R67, R75 ;  /* 0x0000004b4302723e */ /* 0x010fc400000000ff */
[----:B-1----:R-:W-:Y:S01]  /*5540*/  F2FP.F16.F32.PACK_AB R8, R60, R62 ;  /* 0x0000003e3c08723e */ /* 0x002fe200000000ff */
[----:B------:R-:W-:Y:S01]  /*5550*/  IMAD.WIDE.U32 R164, R28, -0x326172a9, RZ ;  /* 0xcd9e8d571ca47825 */ /* 0x000fe200078e00ff */
[C---:B------:R-:W-:Y:S02]  /*5560*/  PRMT R53, R2.reuse, 0x7610, R53 ;  /* 0x0000761002357816 */ /* 0x040fe40000000035 */
[----:B------:R-:W-:Y:S02]  /*5570*/  PRMT R57, R2, 0x7632, R57 ;  /* 0x0000763202397816 */ /* 0x000fe40000000039 */
[----:B------:R-:W-:Y:S01]  /*5580*/  FSEL R2, R6, RZ, P1 ;  /* 0x000000ff06027208 */ /* 0x000fe20000800000 */
[----:B------:R-:W-:Y:S01]  /*5590*/  @!P3 HADD2 R49, -R53.H0_H0, -RZ.H0_H0 ;  /* 0xa00000ff3531b230 */ /* 0x000fe20000000900 */
[----:B------:R-:W-:Y:S01]  /*55a0*/  ISETP.LE.U32.AND P1, PT, R23, UR6, PT ;  /* 0x0000000617007c0c */ /* 0x000fe2000bf23070 */
[----:B------:R-:W-:Y:S01]  /*55b0*/  @!P2 HADD2 R48, -R57.H0_H0, -RZ.H0_H0 ;  /* 0xa00000ff3930a230 */ /* 0x000fe20000000900 */
[----:B------:R-:W-:Y:S01]  /*55c0*/  PRMT R179, R53, 0x5410, R57 ;  /* 0x0000541035b37816 */ /* 0x000fe20000000039 */
[----:B------:R-:W-:Y:S01]  /*55d0*/  FFMA.FTZ R6, R39, UR33, -R2 ;  /* 0x0000002127067c23 */ /* 0x000fe20008010802 */
[----:B------:R-:W-:-:S02]  /*55e0*/  @!P3 PRMT R53, R49, 0x5410, RZ ;  /* 0x000054103135b816 */ /* 0x000fc400000000ff */
[----:B------:R-:W-:Y:S01]  /*55f0*/  LOP3.LUT R39, R18, 0xff, RZ, 0xc0, !PT ;  /* 0x000000ff12277812 */ /* 0x000fe200078ec0ff */
[----:B------:R1:W-:Y:S01]  /*5600*/  MUFU.EX2 R59, R6 ;  /* 0x00000006003b7308 */ /* 0x0003e20000000800 */
[C---:B------:R-:W-:Y:S02]  /*5610*/  PRMT R69, R8.reuse, 0x7610, R69 ;  /* 0x0000761008457816 */ /* 0x040fe40000000045 */
[----:B------:R-:W-:Y:S02]  /*5620*/  ISETP.LE.U32.AND P4, PT, R39, UR6, PT ;  /* 0x0000000627007c0c */ /* 0x000fe4000bf83070 */
[----:B------:R-:W-:Y:S01]  /*5630*/  PRMT R71, R8, 0x7632, R71 ;  /* 0x0000763208477816 */ /* 0x000fe20000000047 */
[----:B------:R-:W-:Y:S01]  /*5640*/  @!P1 HADD2 R63, -R61.H0_H0, -RZ.H0_H0 ;  /* 0xa00000ff3d3f9230 */ /* 0x000fe20000000900 */
[----:B------:R-:W-:Y:S02]  /*5650*/  SHF.R.U32.HI R28, RZ, 0x18, R18 ;  /* 0x00000018ff1c7819 */ /* 0x000fe40000011612 */
[----:B------:R-:W-:-:S02]  /*5660*/  PRMT R177, R69, 0x5410, R71 ;  /* 0x0000541045b17816 */ /* 0x000fc40000000047 */
[----:B------:R-:W-:Y:S02]  /*5670*/  @!P1 PRMT R61, R63, 0x5410, RZ ;  /* 0x000054103f3d9816 */ /* 0x000fe400000000ff */
[C---:B------:R-:W-:Y:S02]  /*5680*/  PRMT R22, R10.reuse, 0x7771, RZ ;  /* 0x000077710a167816 */ /* 0x040fe400000000ff */
[----:B------:R-:W-:Y:S01]  /*5690*/  PRMT R14, R10, 0x7773, RZ ;  /* 0x000077730a0e7816 */ /* 0x000fe200000000ff */
[----:B------:R-:W-:Y:S02]  /*56a0*/  @!P4 HADD2 R80, -R69.H0_H0, -RZ.H0_H0 ;  /* 0xa00000ff4550c230 */ /* 0x000fe40000000900 */
[--C-:B-1----:R-:W-:Y:S01]  /*56b0*/  FFMA.FTZ R6, R40, UR33, -R2.reuse ;  /* 0x0000002128067c23 */ /* 0x102fe20008010802 */
[----:B------:R-:W-:Y:S02]  /*56c0*/  @!P2 PRMT R57, R48, 0x5410, RZ ;  /* 0x000054103039a816 */ /* 0x000fe400000000ff */
[----:B------:R-:W-:Y:S01]  /*56d0*/  PRMT R9, R10, 0x7772, RZ ;  /* 0x000077720a097816 */ /* 0x000fe200000000ff */
[----:B------:R1:W2:Y:S01]  /*56e0*/  MUFU.EX2 R56, R6 ;  /* 0x0000000600387308 */ /* 0x0002a20000000800 */
[----:B------:R-:W-:Y:S01]  /*56f0*/  @!P4 PRMT R69, R80, 0x5410, RZ ;  /* 0x000054105045c816 */ /* 0x000fe200000000ff */
[--C-:B------:R-:W-:Y:S01]  /*5700*/  FFMA.FTZ R80, R148, UR33, -R2.reuse ;  /* 0x0000002194507c23 */ /* 0x100fe20008010802 */
[----:B------:R-:W-:Y:S01]  /*5710*/  ISETP.GT.U32.AND P4, PT, R25, UR6, PT ;  /* 0x0000000619007c0c */ /* 0x000fe2000bf84070 */
[----:B------:R-:W-:Y:S01]  /*5720*/  FFMA.FTZ R148, R122, UR33, -R2 ;  /* 0x000000217a947c23 */ /* 0x000fe20008010802 */
[----:B------:R-:W-:-:S02]  /*5730*/  LOP3.LUT R43, R16, UR19, R165, 0x96, !PT ;  /* 0x00000013102b7c12 */ /* 0x000fc4000f8e96a5 */
[----:B------:R-:W-:Y:S01]  /*5740*/  LOP3.LUT R17, R21, 0xff, RZ, 0xc0, !PT ;  /* 0x000000ff15117812 */ /* 0x000fe200078ec0ff */
[----:B------:R-:W-:Y:S01]  /*5750*/  MUFU.EX2 R252, R80 ;  /* 0x0000005000fc7308 */ /* 0x000fe20000000800 */
[----:B------:R-:W-:Y:S02]  /*5760*/  SHF.R.U32.HI R15, RZ, 0x18, R21 ;  /* 0x00000018ff0f7819 */ /* 0x000fe40000011615 */
[----:B------:R-:W-:Y:S02]  /*5770*/  ISETP.LE.U32.AND P2, PT, R12, UR6, PT ;  /* 0x000000060c007c0c */ /* 0x000fe4000bf43070 */
[----:B------:R-:W-:Y:S02]  /*5780*/  LOP3.LUT R12, R20, 0xff, RZ, 0xc0, !PT ;  /* 0x000000ff140c7812 */ /* 0x000fe400078ec0ff */
[----:B------:R-:W-:Y:S02]  /*5790*/  PRMT R13, R174, 0x7770, RZ ;  /* 0x00007770ae0d7816 */ /* 0x000fe400000000ff */
[----:B-1----:R-:W-:-:S02]  /*57a0*/  LOP3.LUT R6, R38, 0xffff, RZ, 0xc0, !PT ;  /* 0x0000ffff26067812 */ /* 0x002fc400078ec0ff */
[----:B------:R-:W-:Y:S02]  /*57b0*/  LOP3.LUT R37, R178, UR13, R37, 0x96, !PT ;  /* 0x0000000db2257c12 */ /* 0x000fe4000f8e9625 */
[----:B------:R-:W-:Y:S02]  /*57c0*/  ISETP.LE.U32.AND P3, PT, R6, UR6, PT ;  /* 0x0000000606007c0c */ /* 0x000fe4000bf63070 */
[----:B------:R-:W-:Y:S01]  /*57d0*/  LOP3.LUT R6, R7, 0xff, RZ, 0xc0, !PT ;  /* 0x000000ff07067812 */ /* 0x000fe200078ec0ff */
[----:B------:R-:W-:Y:S01]  /*57e0*/  FFMA.FTZ R7, R88, UR33, -R3 ;  /* 0x0000002158077c23 */ /* 0x000fe20008010803 */
[----:B------:R-:W-:Y:S02]  /*57f0*/  LOP3.LUT R40, R176, UR13, R35, 0x96, !PT ;  /* 0x0000000db0287c12 */ /* 0x000fe4000f8e9623 */
[----:B------:R-:W-:Y:S01]  /*5800*/  ISETP.LE.U32.AND P1, PT, R6, UR6, PT ;  /* 0x0000000606007c0c */ /* 0x000fe2000bf23070 */
[----:B------:R-:W-:Y:S01]  /*5810*/  FFMA.FTZ R6, R55, UR33, -R4 ;  /* 0x0000002137067c23 */ /* 0x000fe20008010804 */
[----:B------:R1:W-:Y:S01]  /*5820*/  MUFU.EX2 R52, R7 ;  /* 0x0000000700347308 */ /* 0x0003e20000000800 */
[----:B------:R-:W-:-:S02]  /*5830*/  LEA R76, R243, UR9, 0x1 ;  /* 0x00000009f34c7c11 */ /* 0x000fc4000f8e08ff */
[----:B------:R-:W-:Y:S02]  /*5840*/  PRMT R26, R26, 0x5410, R27 ;  /* 0x000054101a1a7816 */ /* 0x000fe4000000001b */
[----:B------:R-:W-:-:S03]  /*5850*/  @!P3 HADD2 R83, -R71.H0_H0, -RZ.H0_H0 ;  /* 0xa00000ff4753b230 */ /* 0x000fc60000000900 */
[----:B------:R2:W3:Y:S02]  /*5860*/  MUFU.EX2 R65, R6 ;  /* 0x0000000600417308 */ /* 0x0004e40000000800 */
[----:B------:R-:W-:Y:S02]  /*5870*/  @!P3 PRMT R71, R83, 0x5410, RZ ;  /* 0x000054105347b816 */ /* 0x000fe400000000ff */
[----:B------:R-:W-:Y:S01]  /*5880*/  ISETP.GT.U32.AND P3, PT, R33, UR6, PT ;  /* 0x0000000621007c0c */ /* 0x000fe2000bf64070 */
[----:B-1----:R-:W-:Y:S01]  /*5890*/  FFMA.FTZ R7, R91, UR33, -R2 ;  /* 0x000000215b077c23 */ /* 0x002fe20008010802 */
[----:B------:R-:W-:-:S03]  /*58a0*/  FFMA.FTZ R91, R113, UR33, -R5 ;  /* 0x00000021715b7c23 */ /* 0x000fc60008010805 */
[----:B------:R-:W-:Y:S01]  /*58b0*/  MUFU.EX2 R54, R7 ;  /* 0x0000000700367308 */ /* 0x000fe20000000800 */
[----:B--2---:R-:W-:Y:S02]  /*58c0*/  F2FP.F16.F32.PACK_AB R6, R56, R59 ;  /* 0x0000003b3806723e */ /* 0x004fe400000000ff */
[----:B---3--:R-:W-:Y:S02]  /*58d0*/  F2FP.F16.F32.PACK_AB R8, R65, R66 ;  /* 0x000000424108723e */ /* 0x008fe400000000ff */
[----:B------:R-:W-:-:S03]  /*58e0*/  PRMT R82, R6, 0x7610, R82 ;  /* 0x0000761006527816 */ /* 0x000fc60000000052 */
[----:B------:R-:W-:Y:S01]  /*58f0*/  MUFU.EX2 R243, R91 ;  /* 0x0000005b00f37308 */ /* 0x000fe20000000800 */
[----:B------:R-:W-:Y:S01]  /*5900*/  PRMT R81, R6, 0x7632, R81 ;  /* 0x0000763206517816 */ /* 0x000fe20000000051 */
[----:B------:R-:W-:Y:S01]  /*5910*/  FFMA.FTZ R6, R50, UR33, -R5 ;  /* 0x0000002132067c23 */ /* 0x000fe20008010805 */
[----:B------:R-:W-:Y:S01]  /*5920*/  PRMT R94, R8, 0x7632, R94 ;  /* 0x00007632085e7816 */ /* 0x000fe2000000005e */
[----:B------:R-:W-:Y:S01]  /*5930*/  @!P1 HADD2 R85, -R82.H0_H0, -RZ.H0_H0 ;  /* 0xa00000ff52559230 */ /* 0x000fe20000000900 */
[----:B------:R-:W-:Y:S02]  /*5940*/  PRMT R175, R82, 0x5410, R81 ;  /* 0x0000541052af7816 */ /* 0x000fe40000000051 */
[----:B------:R-:W-:Y:S01]  /*5950*/  PRMT R93, R8, 0x7610, R93 ;  /* 0x00007610085d7816 */ /* 0x000fe2000000005d */
[----:B------:R1:W-:Y:S01]  /*5960*/  MUFU.EX2 R63, R6 ;  /* 0x00000006003f7308 */ /* 0x0003e20000000800 */
[----:B------:R-:W-:Y:S01]  /*5970*/  @!P1 PRMT R82, R85, 0x5410, RZ ;  /* 0x0000541055529816 */ /* 0x000fe200000000ff */
[----:B------:R-:W-:Y:S01]  /*5980*/  @P4 HADD2 R95, -R94.H0_H0, -RZ.H0_H0 ;  /* 0xa00000ff5e5f4230 */ /* 0x000fe20000000900 */
[----:B------:R-:W-:Y:S01]  /*5990*/  ISETP.GT.U32.AND P1, PT, R24, UR6, PT ;  /* 0x0000000618007c0c */ /* 0x000fe2000bf24070 */
[----:B------:R-:W-:Y:S01]  /*59a0*/  FFMA.FTZ R8, R96, UR33, -R5 ;  /* 0x0000002160087c23 */ /* 0x000fe20008010805 */
[----:B------:R-:W-:-:S02]  /*59b0*/  PRMT R171, R93, 0x5410, R94 ;  /* 0x000054105dab7816 */ /* 0x000fc4000000005e */
[----:B------:R-:W-:Y:S01]  /*59c0*/  @P4 PRMT R94, R95, 0x5410, RZ ;  /* 0x000054105f5e4816 */ /* 0x000fe200000000ff */
[----:B------:R-:W2:Y:S01]  /*59d0*/  MUFU.EX2 R88, R8 ;  /* 0x0000000800587308 */ /* 0x000ea20000000800 */
[----:B------:R-:W-:-:S07]  /*59e0*/  ISETP.LE.U32.AND P4, PT, R28, UR6, PT ;  /* 0x000000061c007c0c */ /* 0x000fce000bf83070 */
[----:B------:R-:W-:Y:S01]  /*59f0*/  @P1 HADD2 R109, -R93.H0_H0, -RZ.H0_H0 ;  /* 0xa00000ff5d6d1230 */ /* 0x000fe20000000900 */
[----:B-1----:R-:W-:-:S04]  /*5a00*/  F2FP.F16.F32.PACK_AB R6, R72, R68 ;  /* 0x000000444806723e */ /* 0x002fc800000000ff */
[C---:B------:R-:W-:Y:S01]  /*5a10*/  PRMT R83, R6.reuse, 0x7610, R83 ;  /* 0x0000761006537816 */ /* 0x040fe20000000053 */
[----:B------:R-:W-:Y:S01]  /*5a20*/  @!P4 HADD2 R121, -R81.H0_H0, -RZ.H0_H0 ;  /* 0xa00000ff5179c230 */ /* 0x000fe20000000900 */
[----:B------:R-:W-:Y:S01]  /*5a30*/  PRMT R92, R6, 0x7632, R92 ;  /* 0x00007632065c7816 */ /* 0x000fe2000000005c */
[----:B------:R-:W-:Y:S01]  /*5a40*/  FFMA.FTZ R6, R89, UR33, -R3 ;  /* 0x0000002159067c23 */ /* 0x000fe20008010803 */
[----:B------:R-:W-:Y:S01]  /*5a50*/  @P1 PRMT R93, R109, 0x5410, RZ ;  /* 0x000054106d5d1816 */ /* 0x000fe200000000ff */
[----:B------:R-:W-:Y:S01]  /*5a60*/  @!P5 HADD2 R87, -R83.H0_H0, -RZ.H0_H0 ;  /* 0xa00000ff5357d230 */ /* 0x000fe20000000900 */
[----:B------:R-:W-:Y:S01]  /*5a70*/  PRMT R172, R83, 0x5410, R92 ;  /* 0x0000541053ac7816 */ /* 0x000fe2000000005c */
[----:B------:R1:W3:Y:S01]  /*5a80*/  MUFU.EX2 R55, R6 ;  /* 0x0000000600377308 */ /* 0x0002e20000000800 */
[----:B------:R-:W-:Y:S01]  /*5a90*/  @P3 HADD2 R110, -R92.H0_H0, -RZ.H0_H0 ;  /* 0xa00000ff5c6e3230 */ /* 0x000fe20000000900 */
[----:B------:R-:W-:Y:S02]  /*5aa0*/  ISETP.GT.U32.AND P1, PT, R22, UR6, PT ;  /* 0x0000000616007c0c */ /* 0x000fe4000bf24070 */
[----:B------:R-:W-:-:S02]  /*5ab0*/  @!P5 PRMT R83, R87, 0x5410, RZ ;  /* 0x000054105753d816 */ /* 0x000fc400000000ff */
[----:B------:R-:W-:Y:S02]  /*5ac0*/  @P3 PRMT R92, R110, 0x5410, RZ ;  /* 0x000054106e5c3816 */ /* 0x000fe400000000ff */
[----:B------:R-:W-:Y:S02]  /*5ad0*/  @!P4 PRMT R81, R121, 0x5410, RZ ;  /* 0x000054107951c816 */ /* 0x000fe400000000ff */
[----:B------:R-:W-:Y:S02]  /*5ae0*/  ISETP.GT.U32.AND P4, PT, R14, UR6, PT ;  /* 0x000000060e007c0c */ /* 0x000fe4000bf84070 */
[----:B--2---:R-:W-:Y:S02]  /*5af0*/  F2FP.F16.F32.PACK_AB R8, R88, R63 ;  /* 0x0000003f5808723e */ /* 0x004fe400000000ff */
[----:B------:R-:W-:Y:S02]  /*5b00*/  PRMT R110, R32, 0x5410, R31 ;  /* 0x00005410206e7816 */ /* 0x000fe4000000001f */
[----:B------:R-:W-:Y:S01]  /*5b10*/  PRMT R221, R8, 0x7610, R221 ;  /* 0x0000761008dd7816 */ /* 0x000fe200000000dd */
[----:B-1----:R-:W-:Y:S01]  /*5b20*/  FFMA.FTZ R6, R90, UR33, -R2 ;  /* 0x000000215a067c23 */ /* 0x002fe20008010802 */
[----:B------:R-:W-:Y:S01]  /*5b30*/  PRMT R220, R8, 0x7632, R220 ;  /* 0x0000763208dc7816 */ /* 0x000fe200000000dc */
[----:B------:R-:W-:Y:S01]  /*5b40*/  FFMA.FTZ R8, R106, UR33, -R2 ;  /* 0x000000216a087c23 */ /* 0x000fe20008010802 */
[----:B------:R-:W-:Y:S01]  /*5b50*/  PRMT R106, R24, 0x5410, R25 ;  /* 0x00005410186a7816 */ /* 0x000fe20000000019 */
[----:B------:R1:W2:Y:S01]  /*5b60*/  MUFU.EX2 R50, R6 ;  /* 0x0000000600327308 */ /* 0x0002a20000000800 */
[----:B------:R-:W-:-:S02]  /*5b70*/  PRMT R159, R221, 0x5410, R220 ;  /* 0x00005410dd9f7816 */ /* 0x000fc400000000dc */
[----:B-1----:R-:W-:-:S04]  /*5b80*/  PRMT R6, R10, 0x7770, RZ ;  /* 0x000077700a067816 */ /* 0x002fc800000000ff */
[----:B------:R-:W-:Y:S02]  /*5b90*/  ISETP.LE.U32.AND P5, PT, R6, UR6, PT ;  /* 0x0000000606007c0c */ /* 0x000fe4000bfa3070 */
[----:B------:R-:W-:-:S04]  /*5ba0*/  PRMT R6, R21, 0x7632, R6 ;  /* 0x0000763215067816 */ /* 0x000fc80000000006 */
[----:B------:R-:W-:Y:S02]  /*5bb0*/  LOP3.LUT R7, R6, 0xff, RZ, 0xc0, !PT ;  /* 0x000000ff06077812 */ /* 0x000fe400078ec0ff */
[----:B---3--:R-:W-:Y:S02]  /*5bc0*/  F2FP.F16.F32.PACK_AB R6, R55, R52 ;  /* 0x000000343706723e */ /* 0x008fe400000000ff */
[----:B------:R-:W-:Y:S01]  /*5bd0*/  ISETP.LE.U32.AND P3, PT, R7, UR6, PT ;  /* 0x0000000607007c0c */ /* 0x000fe2000bf63070 */
[----:B------:R-:W-:Y:S01]  /*5be0*/  FFMA.FTZ R7, R97, UR33, -R4 ;  /* 0x0000002161077c23 */ /* 0x000fe20008010804 */
[C---:B------:R-:W-:Y:S02]  /*5bf0*/  PRMT R96, R6.reuse, 0x7610, R96 ;  /* 0x0000761006607816 */ /* 0x040fe40000000060 */
[----:B------:R-:W-:Y:S01]  /*5c00*/  PRMT R95, R6, 0x7632, R95 ;  /* 0x00007632065f7816 */ /* 0x000fe2000000005f */
[----:B------:R-:W-:Y:S01]  /*5c10*/  FFMA.FTZ R6, R79, UR33, -R5 ;  /* 0x000000214f067c23 */ /* 0x000fe20008010805 */
[----:B------:R1:W-:Y:S01]  /*5c20*/  MUFU.EX2 R48, R7 ;  /* 0x0000000700307308 */ /* 0x0003e20000000800 */
[----:B------:R-:W-:Y:S01]  /*5c30*/  @!P5 HADD2 R124, -R96.H0_H0, -RZ.H0_H0 ;  /* 0xa00000ff607cd230 */ /* 0x000fe20000000900 */
[----:B------:R-:W-:Y:S01]  /*5c40*/  PRMT R169, R96, 0x5410, R95 ;  /* 0x0000541060a97816 */ /* 0x000fe2000000005f */
[----:B------:R-:W-:-:S03]  /*5c50*/  @P1 HADD2 R126, -R95.H0_H0, -RZ.H0_H0 ;  /* 0xa00000ff5f7e1230 */ /* 0x000fc60000000900 */
[----:B------:R-:W-:Y:S02]  /*5c60*/  @!P5 PRMT R96, R124, 0x5410, RZ ;  /* 0x000054107c60d816 */ /* 0x000fe400000000ff */
[----:B------:R2:W-:Y:S01]  /*5c70*/  MUFU.EX2 R138, R6 ;  /* 0x00000006008a7308 */ /* 0x0005e20000000800 */
[----:B------:R-:W-:Y:S02]  /*5c80*/  @P1 PRMT R95, R126, 0x5410, RZ ;  /* 0x000054107e5f1816 */ /* 0x000fe400000000ff */
[----:B------:R-:W-:Y:S02]  /*5c90*/  ISETP.GT.U32.AND P1, PT, R9, UR6, PT ;  /* 0x0000000609007c0c */ /* 0x000fe4000bf24070 */
[----:B------:R-:W-:-:S03]  /*5ca0*/  ISETP.LE.U32.AND P5, PT, R17, UR6, PT ;  /* 0x0000000611007c0c */ /* 0x000fc6000bfa3070 */
[----:B------:R3:W-:Y:S01]  /*5cb0*/  MUFU.EX2 R124, R8 ;  /* 0x00000008007c7308 */ /* 0x0007e20000000800 */
[----:B-1----:R-:W-:Y:S01]  /*5cc0*/  FFMA.FTZ R7, R98, UR33, -R4 ;  /* 0x0000002162077c23 */ /* 0x002fe20008010804 */
[----:B------:R-:W-:-:S06]  /*5cd0*/  LOP3.LUT R98, R43, 0xff, RZ, 0xc0, !PT ;  /* 0x000000ff2b627812 */ /* 0x000fcc00078ec0ff */
[----:B------:R1:W4:Y:S01]  /*5ce0*/  MUFU.EX2 R87, R7 ;  /* 0x0000000700577308 */ /* 0x0003220000000800 */
[----:B--2---:R-:W-:Y:S01]  /*5cf0*/  F2FP.F16.F32.PACK_AB R6, R54, R50 ;  /* 0x000000323606723e */ /* 0x004fe200000000ff */
[----:B------:R-:W-:-:S03]  /*5d00*/  @!P5 HADD2 R134, -R221.H0_H0, -RZ.H0_H0 ;  /* 0xa00000ffdd86d230 */ /* 0x000fc60000000900 */
[C---:B------:R-:W-:Y:S02]  /*5d10*/  PRMT R223, R6.reuse, 0x7632, R223 ;  /* 0x0000763206df7816 */ /* 0x040fe400000000df */
[----:B------:R-:W-:Y:S02]  /*5d20*/  PRMT R222, R6, 0x7610, R222 ;  /* 0x0000761006de7816 */ /* 0x000fe400000000de */
[----:B------:R-:W-:Y:S01]  /*5d30*/  LOP3.LUT R6, R21, 0xffff, RZ, 0xc0, !PT ;  /* 0x0000ffff15067812 */ /* 0x000fe200078ec0ff */
[----:B------:R-:W-:Y:S01]  /*5d40*/  @P4 HADD2 R128, -R223.H0_H0, -RZ.H0_H0 ;  /* 0xa00000ffdf804230 */ /* 0x000fe20000000900 */
[----:B------:R-:W-:Y:S01]  /*5d50*/  PRMT R165, R222, 0x5410, R223 ;  /* 0x00005410dea57816 */ /* 0x000fe200000000df */
[----:B------:R-:W-:Y:S01]  /*5d60*/  @P1 HADD2 R129, -R222.H0_H0, -RZ.H0_H0 ;  /* 0xa00000ffde811230 */ /* 0x000fe20000000900 */
[----:B------:R-:W-:Y:S01]  /*5d70*/  SHF.R.U32.HI R16, RZ, 0x8, R6 ;  /* 0x00000008ff107819 */ /* 0x000fe20000011606 */
[--C-:B------:R-:W-:Y:S01]  /*5d80*/  FFMA.FTZ R6, R99, UR33, -R3.reuse ;  /* 0x0000002163067c23 */ /* 0x100fe20008010803 */
[----:B------:R-:W-:Y:S01]  /*5d90*/  @P4 PRMT R223, R128, 0x5410, RZ ;  /* 0x0000541080df4816 */ /* 0x000fe200000000ff */
[----:B---3--:R-:W-:Y:S01]  /*5da0*/  FFMA.FTZ R8, R108, UR33, -R4 ;  /* 0x000000216c087c23 */ /* 0x008fe20008010804 */
[----:B-1----:R-:W-:Y:S01]  /*5db0*/  FFMA.FTZ R7, R86, UR33, -R3 ;  /* 0x0000002156077c23 */ /* 0x002fe20008010803 */
[----:B------:R1:W-:Y:S01]  /*5dc0*/  MUFU.EX2 R42, R6 ;  /* 0x00000006002a7308 */ /* 0x0003e20000000800 */
[----:B------:R-:W-:-:S02]  /*5dd0*/  @P1 PRMT R222, R129, 0x5410, RZ ;  /* 0x0000541081de1816 */ /* 0x000fc400000000ff */
[----:B------:R-:W-:Y:S02]  /*5de0*/  @!P5 PRMT R221, R134, 0x5410, RZ ;  /* 0x0000541086ddd816 */ /* 0x000fe400000000ff */
[----:B------:R-:W-:-:S03]  /*5df0*/  ISETP.LE.U32.AND P5, PT, R15, UR6, PT ;  /* 0x000000060f007c0c */ /* 0x000fc6000bfa3070 */
[----:B------:R2:W-:Y:S01]  /*5e00*/  MUFU.EX2 R126, R7 ;  /* 0x00000007007e7308 */ /* 0x0005e20000000800 */
[----:B-1----:R-:W-:-:S04]  /*5e10*/  LOP3.LUT R6, R16, 0xffff, RZ, 0xc0, !PT ;  /* 0x0000ffff10067812 */ /* 0x002fc800078ec0ff */
[----:B------:R-:W-:Y:S02]  /*5e20*/  ISETP.LE.U32.AND P4, PT, R6, UR6, PT ;  /* 0x0000000606007c0c */ /* 0x000fe4000bf83070 */
[----:B------:R-:W-:Y:S01]  /*5e30*/  PRMT R6, R20, 0x7632, R6 ;  /* 0x0000763214067816 */ /* 0x000fe20000000006 */
[----:B--2---:R-:W-:-:S04]  /*5e40*/  FFMA.FTZ R7, R104, UR33, -R2 ;  /* 0x0000002168077c23 */ /* 0x004fc80008010802 */
[----:B------:R1:W2:Y:S06]  /*5e50*/  MUFU.EX2 R49, R7 ;  /* 0x0000000700317308 */ /* 0x0002ac0000000800 */
[----:B------:R-:W-:-:S05]  /*5e60*/  @!P4 HADD2 R136, -R220.H0_H0, -RZ.H0_H0 ;  /* 0xa00000ffdc88c230 */ /* 0x000fca0000000900 */
[----:B------:R-:W-:Y:S02]  /*5e70*/  @!P4 PRMT R220, R136, 0x5410, RZ ;  /* 0x0000541088dcc816 */ /* 0x000fe400000000ff */
[----:B------:R-:W-:Y:S01]  /*5e80*/  MUFU.EX2 R136, R8 ;  /* 0x0000000800887308 */ /* 0x000fe20000000800 */
[----:B------:R-:W-:Y:S02]  /*5e90*/  ISETP.LE.U32.AND P4, PT, R12, UR6, PT ;  /* 0x000000060c007c0c */ /* 0x000fe4000bf83070 */
[----:B-1----:R-:W-:Y:S02]  /*5ea0*/  LOP3.LUT R7, R6, 0xff, RZ, 0xc0, !PT ;  /* 0x000000ff06077812 */ /* 0x002fe400078ec0ff */
[----:B----4-:R-:W-:Y:S02]  /*5eb0*/  F2FP.F16.F32.PACK_AB R6, R87, R48 ;  /* 0x000000305706723e */ /* 0x010fe400000000ff */
[----:B------:R-:W-:Y:S01]  /*5ec0*/  ISETP.LE.U32.AND P1, PT, R7, UR6, PT ;  /* 0x0000000607007c0c */ /* 0x000fe2000bf23070 */
[----:B------:R-:W-:Y:S01]  /*5ed0*/  FFMA.FTZ R7, R105, UR33, -R5 ;  /* 0x0000002169077c23 */ /* 0x000fe20008010805 */
[----:B------:R-:W-:-:S02]  /*5ee0*/  PRMT R219, R6, 0x7610, R219 ;  /* 0x0000761006db7816 */ /* 0x000fc400000000db */
[----:B------:R-:W-:Y:S01]  /*5ef0*/  PRMT R218, R6, 0x7632, R218 ;  /* 0x0000763206da7816 */ /* 0x000fe200000000da */
[----:B------:R1:W3:Y:S01]  /*5f00*/  MUFU.EX2 R134, R7 ;  /* 0x0000000700867308 */ /* 0x0002e20000000800 */
[----:B------:R-:W-:Y:S01]  /*5f10*/  LOP3.LUT R6, R20, 0xffff, RZ, 0xc0, !PT ;  /* 0x0000ffff14067812 */ /* 0x000fe200078ec0ff */
[----:B------:R-:W-:Y:S01]  /*5f20*/  @!P3 HADD2 R146, -R219.H0_H0, -RZ.H0_H0 ;  /* 0xa00000ffdb92b230 */ /* 0x000fe20000000900 */
[----:B------:R-:W-:Y:S01]  /*5f30*/  PRMT R153, R219, 0x5410, R218 ;  /* 0x00005410db997816 */ /* 0x000fe200000000da */
[----:B------:R-:W-:Y:S01]  /*5f40*/  @!P5 HADD2 R147, -R218.H0_H0, -RZ.H0_H0 ;  /* 0xa00000ffda93d230 */ /* 0x000fe20000000900 */
[----:B------:R-:W-:Y:S02]  /*5f50*/  SHF.R.U32.HI R11, RZ, 0x8, R6 ;  /* 0x00000008ff0b7819 */ /* 0x000fe40000011606 */
[----:B------:R-:W-:Y:S02]  /*5f60*/  @!P3 PRMT R219, R146, 0x5410, RZ ;  /* 0x0000541092dbb816 */ /* 0x000fe400000000ff */
[----:B------:R-:W-:-:S02]  /*5f70*/  LOP3.LUT R6, R11, 0xffff, RZ, 0xc0, !PT ;  /* 0x0000ffff0b067812 */ /* 0x000fc400078ec0ff */
[----:B------:R-:W-:Y:S02]  /*5f80*/  @!P5 PRMT R218, R147, 0x5410, RZ ;  /* 0x0000541093dad816 */ /* 0x000fe400000000ff */
[----:B------:R-:W-:Y:S02]  /*5f90*/  ISETP.LE.U32.AND P3, PT, R6, UR6, PT ;  /* 0x0000000606007c0c */ /* 0x000fe4000bf63070 */
[----:B--2---:R-:W-:Y:S01]  /*5fa0*/  F2FP.F16.F32.PACK_AB R6, R124, R49 ;  /* 0x000000317c06723e */ /* 0x004fe200000000ff */
[----:B-1----:R-:W-:Y:S01]  /*5fb0*/  FFMA.FTZ R7, R107, UR33, -R4 ;  /* 0x000000216b077c23 */ /* 0x002fe20008010804 */
[----:B------:R-:W-:Y:S01]  /*5fc0*/  ISETP.LE.U32.AND P5, PT, R13, UR6, PT ;  /* 0x000000060d007c0c */ /* 0x000fe2000bfa3070 */
[----:B------:R-:W-:Y:S01]  /*5fd0*/  IMAD.MOV.U32 R13, RZ, RZ, R10 ;  /* 0x000000ffff0d7224 */ /* 0x000fe200078e000a */
[C---:B------:R-:W-:Y:S01]  /*5fe0*/  PRMT R214, R6.reuse, 0x7610, R214 ;  /* 0x0000761006d67816 */ /* 0x040fe200000000d6 */
[----:B------:R1:W2:Y:S01]  /*5ff0*/  MUFU.EX2 R129, R7 ;  /* 0x0000000700817308 */ /* 0x0002a20000000800 */
[----:B------:R-:W-:-:S02]  /*6000*/  PRMT R212, R6, 0x7632, R212 ;  /* 0x0000763206d47816 */ /* 0x000fc400000000d4 */
[----:B---3--:R-:W-:Y:S01]  /*6010*/  F2FP.F16.F32.PACK_AB R6, R134, R138 ;  /* 0x0000008a8606723e */ /* 0x008fe200000000ff */
[----:B------:R-:W-:Y:S01]  /*6020*/  @!P1 HADD2 R154, -R214.H0_H0, -RZ.H0_H0 ;  /* 0xa00000ffd69a9230 */ /* 0x000fe20000000900 */
[----:B------:R-:W-:Y:S02]  /*6030*/  SHF.R.U32.HI R10, RZ, 0x18, R20 ;  /* 0x00000018ff0a7819 */ /* 0x000fe40000011614 */
[C---:B------:R-:W-:Y:S02]  /*6040*/  PRMT R213, R6.reuse, 0x7610, R213 ;  /* 0x0000761006d57816 */ /* 0x040fe400000000d5 */
[----:B------:R-:W-:Y:S01]  /*6050*/  PRMT R208, R6, 0x7632, R208 ;  /* 0x0000763206d07816 */ /* 0x000fe200000000d0 */
[----:B------:R-:W-:Y:S01]  /*6060*/  FFMA.FTZ R6, R112, UR33, -R3 ;  /* 0x0000002170067c23 */ /* 0x000fe20008010803 */
[----:B------:R-:W-:Y:S01]  /*6070*/  PRMT R105, R9, 0x5410, R14 ;  /* 0x0000541009697816 */ /* 0x000fe2000000000e */
[----:B------:R-:W-:Y:S01]  /*6080*/  @!P0 HADD2 R166, -R213.H0_H0, -RZ.H0_H0 ;  /* 0xa00000ffd5a68230 */ /* 0x000fe20000000900 */
[----:B------:R-:W-:Y:S01]  /*6090*/  PRMT R147, R213, 0x5410, R208 ;  /* 0x00005410d5937816 */ /* 0x000fe200000000d0 */
[----:B------:R3:W-:Y:S01]  /*60a0*/  MUFU.EX2 R99, R6 ;  /* 0x0000000600637308 */ /* 0x0007e20000000800 */
[----:B------:R-:W-:Y:S01]  /*60b0*/  LOP3.LUT R8, R84, 0xff, RZ, 0xc0, !PT ;  /* 0x000000ff54087812 */ /* 0x000fe200078ec0ff */
[----:B------:R-:W-:Y:S01]  /*60c0*/  FFMA.FTZ R14, R141, UR33, -R4 ;  /* 0x000000218d0e7c23 */ /* 0x000fe20008010804 */
[----:B-1----:R-:W-:-:S02]  /*60d0*/  F2FP.F16.F32.PACK_AB R7, R126, R42 ;  /* 0x0000002a7e07723e */ /* 0x002fc400000000ff */
[----:B------:R-:W-:Y:S02]  /*60e0*/  @!P0 PRMT R213, R166, 0x5410, RZ ;  /* 0x00005410a6d58816 */ /* 0x000fe400000000ff */
[C---:B------:R-:W-:Y:S02]  /*60f0*/  PRMT R215, R7.reuse, 0x7632, R215 ;  /* 0x0000763207d77816 */ /* 0x040fe400000000d7 */
[----:B------:R-:W-:Y:S02]  /*6100*/  PRMT R216, R7, 0x7610, R216 ;  /* 0x0000761007d87816 */ /* 0x000fe400000000d8 */
[----:B--2---:R-:W-:Y:S01]  /*6110*/  F2FP.F16.F32.PACK_AB R7, R136, R129 ;  /* 0x000000818807723e */ /* 0x004fe200000000ff */
[----:B------:R-:W-:Y:S01]  /*6120*/  @!P3 HADD2 R161, -R215.H0_H0, -RZ.H0_H0 ;  /* 0xa00000ffd7a1b230 */ /* 0x000fe20000000900 */
[----:B------:R-:W-:Y:S01]  /*6130*/  PRMT R160, R216, 0x5410, R215 ;  /* 0x00005410d8a07816 */ /* 0x000fe200000000d7 */
[----:B------:R-:W-:Y:S01]  /*6140*/  @!P4 HADD2 R162, -R216.H0_H0, -RZ.H0_H0 ;  /* 0xa00000ffd8a2c230 */ /* 0x000fe20000000900 */
[----:B------:R-:W-:-:S02]  /*6150*/  PRMT R206, R7, 0x7632, R206 ;  /* 0x0000763207ce7816 */ /* 0x000fc400000000ce */
[----:B------:R-:W-:Y:S01]  /*6160*/  @!P3 PRMT R215, R161, 0x5410, RZ ;  /* 0x00005410a1d7b816 */ /* 0x000fe200000000ff */
[----:B---3--:R-:W-:Y:S01]  /*6170*/  FFMA.FTZ R6, R111, UR33, -R3 ;  /* 0x000000216f067c23 */ /* 0x008fe20008010803 */
[----:B------:R-:W-:Y:S02]  /*6180*/  PRMT R161, R214, 0x5410, R212 ;  /* 0x00005410d6a17816 */ /* 0x000fe400000000d4 */
[----:B------:R-:W-:Y:S01]  /*6190*/  @!P1 PRMT R214, R154, 0x5410, RZ ;  /* 0x000054109ad69816 */ /* 0x000fe200000000ff */
[----:B------:R1:W2:Y:S01]  /*61a0*/  MUFU.EX2 R128, R6 ;  /* 0x0000000600807308 */ /* 0x0002a20000000800 */
[----:B------:R-:W-:Y:S01]  /*61b0*/  ISETP.GT.U32.AND P1, PT, R31, UR6, PT ;  /* 0x000000061f007c0c */ /* 0x000fe2000bf24070 */
[----:B------:R-:W-:Y:S01]  /*61c0*/  FFMA.FTZ R154, R115, UR33, -R4 ;  /* 0x00000021739a7c23 */ /* 0x000fe20008010804 */
[----:B------:R-:W-:Y:S02]  /*61d0*/  PRMT R207, R7, 0x7610, R207 ;  /* 0x0000761007cf7816 */ /* 0x000fe400000000cf */
[----:B------:R-:W-:-:S02]  /*61e0*/  LOP3.LUT R7, R73, 0xff, RZ, 0xc0, !PT ;  /* 0x000000ff49077812 */ /* 0x000fc400078ec0ff */
[----:B------:R-:W-:Y:S02]  /*61f0*/  PRMT R146, R207, 0x5410, R206 ;  /* 0x00005410cf927816 */ /* 0x000fe400000000ce */
[----:B------:R-:W-:Y:S02]  /*6200*/  PRMT R25, R7, 0x5410, R33 ;  /* 0x0000541007197816 */ /* 0x000fe40000000021 */
[----:B------:R-:W-:Y:S02]  /*6210*/  LOP3.LUT R7, R78, 0xff, RZ, 0xc0, !PT ;  /* 0x000000ff4e077812 */ /* 0x000fe400078ec0ff */
[----:B------:R-:W-:Y:S01]  /*6220*/  @!P4 PRMT R216, R162, 0x5410, RZ ;  /* 0x00005410a2d8c816 */ /* 0x000fe200000000ff */
[----:B------:R-:W-:Y:S01]  /*6230*/  @P1 HADD2 R168, -R206.H0_H0, -RZ.H0_H0 ;  /* 0xa00000ffcea81230 */ /* 0x000fe20000000900 */
[----:B------:R-:W-:Y:S02]  /*6240*/  PRMT R108, R7, 0x5410, R41 ;  /* 0x00005410076c7816 */ /* 0x000fe40000000029 */
[----:B-1----:R-:W-:-:S02]  /*6250*/  PRMT R6, R164, 0x7770, RZ ;  /* 0x00007770a4067816 */ /* 0x002fc400000000ff */
[----:B------:R-:W-:Y:S02]  /*6260*/  @P1 PRMT R206, R168, 0x5410, RZ ;  /* 0x00005410a8ce1816 */ /* 0x000fe400000000ff */
[----:B------:R-:W-:Y:S02]  /*6270*/  ISETP.LE.U32.AND P1, PT, R6, UR6, PT ;  /* 0x0000000606007c0c */ /* 0x000fe4000bf23070 */
[----:B--2---:R-:W-:Y:S02]  /*6280*/  F2FP.F16.F32.PACK_AB R6, R128, R99 ;  /* 0x000000638006723e */ /* 0x004fe400000000ff */
[----:B------:R-:W-:Y:S01]  /*6290*/  SHF.R.U32.HI R7, RZ, 0x10, R21 ;  /* 0x00000010ff077819 */ /* 0x000fe20000011615 */
[----:B------:R-:W-:Y:S01]  /*62a0*/  FFMA.FTZ R21, R130, UR33, -R3 ;  /* 0x0000002182157c23 */ /* 0x000fe20008010803 */
[C---:B------:R-:W-:Y:S02]  /*62b0*/  PRMT R205, R6.reuse, 0x7610, R205 ;  /* 0x0000761006cd7816 */ /* 0x040fe400000000cd */
[----:B------:R-:W-:-:S02]  /*62c0*/  PRMT R204, R6, 0x7632, R204 ;  /* 0x0000763206cc7816 */ /* 0x000fc400000000cc */
[----:B------:R-:W-:Y:S01]  /*62d0*/  PRMT R6, R58, 0x7632, R6 ;  /* 0x000076323a067816 */ /* 0x000fe20000000006 */
[----:B------:R-:W-:Y:S01]  /*62e0*/  @!P2 HADD2 R173, -R205.H0_H0, -RZ.H0_H0 ;  /* 0xa00000ffcdada230 */ /* 0x000fe20000000900 */
[----:B------:R-:W-:Y:S02]  /*62f0*/  PRMT R109, R205, 0x5410, R204 ;  /* 0x00005410cd6d7816 */ /* 0x000fe400000000cc */
[----:B------:R-:W-:Y:S02]  /*6300*/  LOP3.LUT R6, R6, 0xff, RZ, 0xc0, !PT ;  /* 0x000000ff06067812 */ /* 0x000fe400078ec0ff */
[----:B------:R-:W-:Y:S02]  /*6310*/  @!P2 PRMT R205, R173, 0x5410, RZ ;  /* 0x00005410adcda816 */ /* 0x000fe400000000ff */
[----:B------:R-:W-:Y:S02]  /*6320*/  ISETP.LE.U32.AND P2, PT, R6, UR6, PT ;  /* 0x0000000606007c0c */ /* 0x000fe4000bf43070 */
[----:B------:R-:W-:Y:S01]  /*6330*/  SHF.R.U32.HI R6, RZ, 0x10, R20 ;  /* 0x00000010ff067819 */ /* 0x000fe20000011614 */
[----:B------:R-:W-:Y:S01]  /*6340*/  FFMA.FTZ R20, R133, UR33, -R4 ;  /* 0x0000002185147c23 */ /* 0x000fe20008010804 */
[----:B------:R-:W-:-:S02]  /*6350*/  ISETP.GT.U32.AND P4, PT, R32, UR6, PT ;  /* 0x0000000620007c0c */ /* 0x000fc4000bf84070 */
[----:B------:R-:W-:Y:S02]  /*6360*/  LOP3.LUT R6, R6, 0xff, RZ, 0xc0, !PT ;  /* 0x000000ff06067812 */ /* 0x000fe400078ec0ff */
[----:B------:R-:W-:Y:S01]  /*6370*/  LOP3.LUT R9, R7, 0xff, RZ, 0xc0, !PT ;  /* 0x000000ff07097812 */ /* 0x000fe200078ec0ff */
[----:B------:R-:W-:Y:S01]  /*6380*/  FFMA.FTZ R7, R135, UR33, -R2 ;  /* 0x0000002187077c23 */ /* 0x000fe20008010802 */
[----:B------:R-:W-:Y:S01]  /*6390*/  PRMT R89, R6, 0x5410, R10 ;  /* 0x0000541006597816 */ /* 0x000fe2000000000a */
[----:B------:R-:W-:Y:S01]  /*63a0*/  FFMA.FTZ R6, R142, UR33, -R2 ;  /* 0x000000218e067c23 */ /* 0x000fe20008010802 */
[----:B------:R-:W-:Y:S01]  /*63b0*/  ISETP.LE.U32.AND P0, PT, R10, UR6, PT ;  /* 0x000000060a007c0c */ /* 0x000fe2000bf03070 */
[----:B------:R1:W-:Y:S01]  /*63c0*/  MUFU.EX2 R73, R7 ;  /* 0x0000000700497308 */ /* 0x0003e20000000800 */
[----:B------:R-:W-:Y:S01]  /*63d0*/  PRMT R107, R8, 0x5410, R51 ;  /* 0x00005410086b7816 */ /* 0x000fe20000000033 */
[----:B------:R-:W-:Y:S01]  /*63e0*/  FFMA.FTZ R10, R131, UR33, -R5 ;  /* 0x00000021830a7c23 */ /* 0x000fe20008010805 */
[----:B------:R-:W-:Y:S01]  /*63f0*/  SHF.R.U32.HI R8, RZ, 0x10, R19 ;  /* 0x00000010ff087819 */ /* 0x000fe20000011613 */
[----:B------:R-:W-:Y:S01]  /*6400*/  @P4 HADD2 R167, -R207.H0_H0, -RZ.H0_H0 ;  /* 0xa00000ffcfa74230 */ /* 0x000fe20000000900 */
[----:B------:R-:W-:Y:S01]  /*6410*/  ISETP.GT.U32.AND P3, PT, R51, UR6, PT ;  /* 0x0000000633007c0c */ /* 0x000fe2000bf64070 */
[----:B------:R-:W-:Y:S01]  /*6420*/  FFMA.FTZ R19, R120, UR33, -R5 ;  /* 0x0000002178137c23 */ /* 0x000fe20008010805 */
[----:B------:R-:W-:Y:S01]  /*6430*/  LOP3.LUT R8, R8, 0xff, RZ, 0xc0, !PT ;  /* 0x000000ff08087812 */ /* 0x000fe200078ec0ff */
[----:B------:R2:W3:Y:S01]  /*6440*/  MUFU.EX2 R77, R6 ;  /* 0x00000006004d7308 */ /* 0x0004e20000000800 */
[----:B------:R-:W-:-:S02]  /*6450*/  @P4 PRMT R207, R167, 0x5410, RZ ;  /* 0x00005410a7cf4816 */ /* 0x000fc400000000ff */
[----:B------:R-:W-:Y:S01]  /*6460*/  PRMT R24, R8, 0x5410, R23 ;  /* 0x0000541008187816 */ /* 0x000fe20000000017 */
[----:B------:R-:W-:Y:S01]  /*6470*/  @!P0 HADD2 R170, -R212.H0_H0, -RZ.H0_H0 ;  /* 0xa00000ffd4aa8230 */ /* 0x000fe20000000900 */
[----:B------:R-:W-:Y:S01]  /*6480*/  LOP3.LUT R8, R13, 0xff, RZ, 0xc0, !PT ;  /* 0x000000ff0d087812 */ /* 0x000fe200078ec0ff */
[--C-:B------:R-:W-:Y:S01]  /*6490*/  FFMA.FTZ R13, R145, UR33, -R3.reuse ;  /* 0x00000021910d7c23 */ /* 0x100fe20008010803 */
[----:B------:R-:W-:Y:S01]  /*64a0*/  ISETP.GT.U32.AND P4, PT, R30, UR6, PT ;  /* 0x000000061e007c0c */ /* 0x000fe2000bf84070 */
[----:B------:R-:W-:Y:S01]  /*64b0*/  FFMA.FTZ R23, R127, UR33, -R3 ;  /* 0x000000217f177c23 */ /* 0x000fe20008010803 */
[----:B------:R-:W-:Y:S01]  /*64c0*/  PRMT R86, R8, 0x5410, R22 ;  /* 0x0000541008567816 */ /* 0x000fe20000000016 */
[--C-:B------:R-:W-:Y:S01]  /*64d0*/  FFMA.FTZ R8, R139, UR33, -R5.reuse ;  /* 0x000000218b087c23 */ /* 0x100fe20008010805 */
[----:B------:R-:W-:Y:S01]  /*64e0*/  @!P0 PRMT R212, R170, 0x5410, RZ ;  /* 0x00005410aad48816 */ /* 0x000fe200000000ff */
[----:B-1----:R-:W-:Y:S01]  /*64f0*/  FFMA.FTZ R7, R137, UR33, -R5 ;  /* 0x0000002189077c23 */ /* 0x002fe20008010805 */
[----:B------:R-:W-:Y:S01]  /*6500*/  ISETP.GT.U32.AND P0, PT, R41, UR6, PT ;  /* 0x0000000629007c0c */ /* 0x000fe2000bf04070 */
[----:B------:R-:W-:Y:S01]  /*6510*/  FFMA.FTZ R22, R132, UR33, -R4 ;  /* 0x0000002184167c23 */ /* 0x000fe20008010804 */
[----:B------:R-:W-:Y:S01]  /*6520*/  PRMT R31, R17, 0x5410, R16 ;  /* 0x00005410111f7816 */ /* 0x000fe20000000010 */
[--C-:B------:R-:W-:Y:S01]  /*6530*/  FFMA.FTZ R16, R140, UR33, -R4.reuse ;  /* 0x000000218c107c23 */ /* 0x100fe20008010804 */
[----:B------:R-:W-:Y:S01]  /*6540*/  PRMT R79, R9, 0x5410, R15 ;  /* 0x00005410094f7816 */ /* 0x000fe2000000000f */
[--C-:B--2---:R-:W-:Y:S01]  /*6550*/  FFMA.FTZ R6, R149, UR33, -R4.reuse ;  /* 0x0000002195067c23 */ /* 0x104fe20008010804 */
[--C-:B------:R-:W-:Y:S01]  /*6560*/  FFMA.FTZ R9, R143, UR33, -R4.reuse ;  /* 0x000000218f097c23 */ /* 0x100fe20008010804 */
[----:B------:R-:W-:Y:S01]  /*6570*/  FFMA.FTZ R149, R118, UR33, -R4 ;  /* 0x0000002176957c23 */ /* 0x000fe20008010804 */
[----:B---3--:R-:W-:Y:S01]  /*6580*/  F2FP.F16.F32.PACK_AB R4, R77, R73 ;  /* 0x000000494d04723e */ /* 0x008fe200000000ff */
[----:B------:R1:W-:Y:S01]  /*6590*/  MUFU.EX2 R139, R8 ;  /* 0x00000008008b7308 */ /* 0x0003e20000000800 */
[----:B------:R-:W-:Y:S01]  /*65a0*/  PRMT R111, R30, 0x5410, R29 ;  /* 0x000054101e6f7816 */ /* 0x000fe2000000001d */
[----:B------:R-:W-:Y:S01]  /*65b0*/  FFMA.FTZ R17, R119, UR33, -R5 ;  /* 0x0000002177117c23 */ /* 0x000fe20008010805 */
[----:B------:R-:W-:Y:S01]  /*65c0*/  PRMT R90, R12, 0x5410, R11 ;  /* 0x000054100c5a7816 */ /* 0x000fe2000000000b */
[--C-:B------:R-:W-:Y:S01]  /*65d0*/  FFMA.FTZ R12, R125, UR33, -R5.reuse ;  /* 0x000000217d0c7c23 */ /* 0x100fe20008010805 */
[----:B------:R-:W-:Y:S01]  /*65e0*/  FFMA.FTZ R30, R114, UR33, -R5 ;  /* 0x00000021721e7c23 */ /* 0x000fe20008010805 */
[----:B------:R-:W-:Y:S01]  /*65f0*/  PRMT R203, R4, 0x7610, R203 ;  /* 0x0000761004cb7816 */ /* 0x000fe200000000cb */
[----:B------:R-:W-:Y:S01]  /*6600*/  @P3 HADD2 R163, -R208.H0_H0, -RZ.H0_H0 ;  /* 0xa00000ffd0a33230 */ /* 0x000fe20000000900 */
[----:B------:R2:W3:Y:S01]  /*6610*/  MUFU.EX2 R143, R7 ;  /* 0x00000007008f7308 */ /* 0x0004e20000000800 */
[----:B------:R-:W-:Y:S01]  /*6620*/  LOP3.LUT R5, R58, 0xffff, RZ, 0xc0, !PT ;  /* 0x0000ffff3a057812 */ /* 0x000fe200078ec0ff */
[----:B------:R-:W-:Y:S01]  /*6630*/  @P0 HADD2 R180, -R204.H0_H0, -RZ.H0_H0 ;  /* 0xa00000ffccb40230 */ /* 0x000fe20000000900 */
[----:B------:R-:W-:Y:S01]  /*6640*/  PRMT R201, R4, 0x7632, R201 ;  /* 0x0000763204c97816 */ /* 0x000fe200000000c9 */
[----:B------:R-:W-:Y:S01]  /*6650*/  @P4 HADD2 R181, -R203.H0_H0, -RZ.H0_H0 ;  /* 0xa00000ffcbb54230 */ /* 0x000fe20000000900 */
[----:B------:R-:W-:Y:S01]  /*6660*/  SHF.R.U32.HI R85, RZ, 0x8, R5 ;  /* 0x00000008ff557819 */ /* 0x000fe20000011605 */
[--C-:B------:R-:W-:Y:S01]  /*6670*/  FFMA.FTZ R15, R144, UR33, -R3.reuse ;  /* 0x00000021900f7c23 */ /* 0x100fe20008010803 */
[----:B------:R-:W-:Y:S01]  /*6680*/  @P3 PRMT R208, R163, 0x5410, RZ ;  /* 0x00005410a3d03816 */ /* 0x000fe200000000ff */
[----:B------:R4:W-:Y:S01]  /*6690*/  MUFU.EX2 R133, R6 ;  /* 0x0000000600857308 */ /* 0x0009e20000000800 */
[----:B------:R-:W-:Y:S01]  /*66a0*/  LOP3.LUT R84, R58, 0xff, RZ, 0xc0, !PT ;  /* 0x000000ff3a547812 */ /* 0x000fe200078ec0ff */
[--C-:B-1----:R-:W-:Y:S01]  /*66b0*/  FFMA.FTZ R8, R151, UR33, -R3.reuse ;  /* 0x0000002197087c23 */ /* 0x102fe20008010803 */
[----:B------:R-:W-:Y:S01]  /*66c0*/  ISETP.GT.U32.AND P3, PT, R29, UR6, PT ;  /* 0x000000061d007c0c */ /* 0x000fe2000bf64070 */
[--C-:B------:R-:W-:Y:S01]  /*66d0*/  FFMA.FTZ R145, R117, UR33, -R3.reuse ;  /* 0x0000002175917c23 */ /* 0x100fe20008010803 */
[----:B------:R-:W-:Y:S01]  /*66e0*/  FFMA.FTZ R144, R116, UR33, -R3 ;  /* 0x0000002174907c23 */ /* 0x000fe20008010803 */
[----:B------:R-:W-:Y:S01]  /*66f0*/  PRMT R104, R203, 0x5410, R201 ;  /* 0x00005410cb687816 */ /* 0x000fe200000000c9 */
[--C-:B------:R-:W-:Y:S01]  /*6700*/  FFMA.FTZ R29, R150, UR33, -R2.reuse ;  /* 0x00000021961d7c23 */ /* 0x100fe20008010802 */
[----:B------:R1:W5:Y:S01]  /*6710*/  MUFU.EX2 R141, R9 ;  /* 0x00000009008d7308 */ /* 0x0003620000000800 */
[----:B--2---:R-:W-:Y:S01]  /*6720*/  FFMA.FTZ R7, R152, UR33, -R3 ;  /* 0x0000002198077c23 */ /* 0x004fe20008010803 */
[----:B------:R-:W-:Y:S01]  /*6730*/  LOP3.LUT R3, R85, 0xffff, RZ, 0xc0, !PT ;  /* 0x0000ffff55037812 */ /* 0x000fe200078ec0ff */
[--C-:B------:R-:W-:Y:S01]  /*6740*/  FFMA.FTZ R4, R158, UR33, -R2.reuse ;  /* 0x000000219e047c23 */ /* 0x100fe20008010802 */
[----:B------:R-:W-:Y:S01]  /*6750*/  @P4 PRMT R203, R181, 0x5410, RZ ;  /* 0x00005410b5cb4816 */ /* 0x000fe200000000ff */
[--C-:B------:R-:W-:Y:S01]  /*6760*/  FFMA.FTZ R5, R157, UR33, -R2.reuse ;  /* 0x000000219d057c23 */ /* 0x100fe20008010802 */
[----:B------:R-:W-:Y:S01]  /*6770*/  ISETP.LE.U32.AND P4, PT, R84, UR6, PT ;  /* 0x0000000654007c0c */ /* 0x000fe2000bf83070 */
[--C-:B------:R-:W-:Y:S01]  /*6780*/  FFMA.FTZ R11, R156, UR33, -R2.reuse ;  /* 0x000000219c0b7c23 */ /* 0x100fe20008010802 */
[----:B------:R-:W-:Y:S01]  /*6790*/  @P0 PRMT R204, R180, 0x5410, RZ ;  /* 0x00005410b4cc0816 */ /* 0x000fe200000000ff */
[----:B------:R-:W-:Y:S01]  /*67a0*/  @P3 HADD2 R182, -R201.H0_H0, -RZ.H0_H0 ;  /* 0xa00000ffc9b63230 */ /* 0x000fe20000000900 */
[----:B------:R-:W-:Y:S01]  /*67b0*/  ISETP.LE.U32.AND P0, PT, R3, UR6, PT ;  /* 0x0000000603007c0c */ /* 0x000fe2000bf03070 */
[----:B------:R-:W-:Y:S01]  /*67c0*/  FFMA.FTZ R150, R123, UR33, -R2 ;  /* 0x000000217b967c23 */ /* 0x000fe20008010802 */
[----:B---3--:R-:W-:Y:S01]  /*67d0*/  F2FP.F16.F32.PACK_AB R3, R143, R139 ;  /* 0x0000008b8f03723e */ /* 0x008fe200000000ff */
[----:B------:R2:W-:Y:S01]  /*67e0*/  MUFU.EX2 R131, R7 ;  /* 0x0000000700837308 */ /* 0x0005e20000000800 */
[----:B------:R-:W-:Y:S01]  /*67f0*/  @P3 PRMT R201, R182, 0x5410, RZ ;  /* 0x00005410b6c93816 */ /* 0x000fe200000000ff */
[----:B----4-:R-:W-:Y:S01]  /*6800*/  FADD.FTZ R6, R59, R56 ;  /* 0x000000383b067221 */ /* 0x010fe20000010000 */
[----:B------:R-:W-:Y:S01]  /*6810*/  PRMT R202, R3, 0x7610, R202 ;  /* 0x0000761003ca7816 */ /* 0x000fe200000000ca */
[----:B-1----:R-:W-:Y:S01]  /*6820*/  FFMA.FTZ R9, R155, UR33, -R2 ;  /* 0x000000219b097c23 */ /* 0x002fe20008010802 */
[----:B------:R-:W-:Y:S01]  /*6830*/  PRMT R200, R3, 0x7632, R200 ;  /* 0x0000763203c87816 */ /* 0x000fe200000000c8 */
[----:B------:R-:W1:Y:S01]  /*6840*/  LDSM.16.MT88.4 R112, [R76+0x9000] ;  /* 0x009000004c70783b */ /* 0x000e620000004200 */
[----:B------:R-:W-:Y:S01]  /*6850*/  PRMT R3, R43, 0x7632, R3 ;  /* 0x000076322b037816 */ /* 0x000fe20000000003 */
[----:B------:R-:W3:Y:S01]  /*6860*/  MUFU.EX2 R140, R8 ;  /* 0x00000008008c7308 */ /* 0x000ee20000000800 */
[----:B-----5:R-:W-:Y:S01]  /*6870*/  F2FP.F16.F32.PACK_AB R2, R141, R133 ;  /* 0x000000858d02723e */ /* 0x020fe200000000ff */
[----:B------:R-:W-:Y:S01]  /*6880*/  @!P4 HADD2 R183, -R202.H0_H0, -RZ.H0_H0 ;  /* 0xa00000ffcab7c230 */ /* 0x000fe20000000900 */
[----:B------:R-:W-:Y:S01]  /*6890*/  LOP3.LUT R3, R3, 0xff, RZ, 0xc0, !PT ;  /* 0x000000ff03037812 */ /* 0x000fe200078ec0ff */
[----:B------:R-:W-:Y:S01]  /*68a0*/  @!P0 HADD2 R184, -R200.H0_H0, -RZ.H0_H0 ;  /* 0xa00000ffc8b88230 */ /* 0x000fe20000000900 */
[C---:B------:R-:W-:Y:S01]  /*68b0*/  PRMT R199, R2.reuse, 0x7610, R199 ;  /* 0x0000761002c77816 */ /* 0x040fe200000000c7 */
[----:B------:R-:W4:Y:S01]  /*68c0*/  LDSM.16.MT88.4 R120, [R76+0x9400] ;  /* 0x009400004c78783b */ /* 0x000f220000004200 */
[----:B------:R-:W-:Y:S01]  /*68d0*/  PRMT R198, R2, 0x7632, R198 ;  /* 0x0000763202c67816 */ /* 0x000fe200000000c6 */
[----:B------:R5:W-:Y:S01]  /*68e0*/  MUFU.EX2 R127, R4 ;  /* 0x00000004007f7308 */ /* 0x000be20000000800 */
[----:B------:R-:W-:Y:S01]  /*68f0*/  SHF.R.U32.HI R78, RZ, 0x18, R58 ;  /* 0x00000018ff4e7819 */ /* 0x000fe2000001163a */
[----:B------:R-:W-:Y:S01]  /*6900*/  @!P2 HADD2 R185, -R199.H0_H0, -RZ.H0_H0 ;  /* 0xa00000ffc7b9a230 */ /* 0x000fe20000000900 */
[----:B------:R-:W-:Y:S01]  /*6910*/  ISETP.LE.U32.AND P3, PT, R3, UR6, PT ;  /* 0x0000000603007c0c */ /* 0x000fe2000bf63070 */
[----:B--2---:R-:W-:Y:S01]  /*6920*/  FADD.FTZ R7, R62, R60 ;  /* 0x0000003c3e077221 */ /* 0x004fe20000010000 */
[----:B------:R-:W-:Y:S01]  /*6930*/  SHF.R.U32.HI R2, RZ, 0x10, R18 ;  /* 0x00000010ff027819 */ /* 0x000fe20000011612 */
[----:B------:R-:W-:Y:S01]  /*6940*/  FADD.FTZ R6, R50, R6 ;  /* 0x0000000632067221 */ /* 0x000fe20000010000 */
[----:B------:R-:W-:Y:S01]  /*6950*/  PRMT R166, R202, 0x5410, R200 ;  /* 0x00005410caa67816 */ /* 0x000fe200000000c8 */
[----:B------:R2:W1:Y:S01]  /*6960*/  MUFU.EX2 R135, R5 ;  /* 0x0000000500877308 */ /* 0x0004620000000800 */
[----:B------:R-:W-:Y:S01]  /*6970*/  LOP3.LUT R3, R43, 0xffff, RZ, 0xc0, !PT ;  /* 0x0000ffff2b037812 */ /* 0x000fe200078ec0ff */
[----:B------:R-:W-:Y:S01]  /*6980*/  FADD.FTZ R7, R52, R7 ;  /* 0x0000000734077221 */ /* 0x000fe20000010000 */
[----:B------:R-:W-:Y:S01]  /*6990*/  @!P4 PRMT R202, R183, 0x5410, RZ ;  /* 0x00005410b7cac816 */ /* 0x000fe200000000ff */
[----:B------:R-:W-:Y:S01]  /*69a0*/  FADD.FTZ R6, R54, R6 ;  /* 0x0000000636067221 */ /* 0x000fe20000010000 */
[----:B------:R-:W-:-:S02]  /*69b0*/  ISETP.LE.U32.AND P4, PT, R78, UR6, PT ;  /* 0x000000064e007c0c */ /* 0x000fc4000bf83070 */
[----:B------:R-:W-:Y:S01]  /*69c0*/  LOP3.LUT R2, R2, 0xff, RZ, 0xc0, !PT ;  /* 0x000000ff02027812 */ /* 0x000fe200078ec0ff */
[----:B------:R-:W-:Y:S01]  /*69d0*/  MUFU.EX2 R137, R10 ;  /* 0x0000000a00897308 */ /* 0x000fe20000000800 */
[----:B------:R-:W-:Y:S01]  /*69e0*/  SHF.R.U32.HI R97, RZ, 0x8, R3 ;  /* 0x00000008ff617819 */ /* 0x000fe20000011603 */
[----:B-----5:R-:W-:Y:S01]  /*69f0*/  FADD.FTZ R4, R75, R67 ;  /* 0x000000434b047221 */ /* 0x020fe20000010000 */
[----:B------:R-:W-:Y:S01]  /*6a00*/  PRMT R8, R2, 0x5410, R28 ;  /* 0x0000541002087816 */ /* 0x000fe2000000001c */
[----:B------:R-:W-:Y:S01]  /*6a10*/  FADD.FTZ R35, R49, R6 ;  /* 0x0000000631237221 */ /* 0x000fe20000010000 */
[----:B------:R-:W-:Y:S01]  /*6a20*/  LOP3.LUT R2, R97, 0xffff, RZ, 0xc0, !PT ;  /* 0x0000ffff61027812 */ /* 0x000fe200078ec0ff */
[----:B------:R-:W-:Y:S01]  /*6a30*/  FADD.FTZ R4, R68, R4 ;  /* 0x0000000444047221 */ /* 0x000fe20000010000 */
[----:B------:R-:W-:Y:S01]  /*6a40*/  PRMT R167, R199, 0x5410, R198 ;  /* 0x00005410c7a77816 */ /* 0x000fe200000000c6 */
[----:B------:R-:W5:Y:S01]  /*6a50*/  MUFU.EX2 R142, R12 ;  /* 0x0000000c008e7308 */ /* 0x000f620000000800 */
[----:B------:R-:W-:Y:S01]  /*6a60*/  @!P2 PRMT R199, R185, 0x5410, RZ ;  /* 0x00005410b9c7a816 */ /* 0x000fe200000000ff */
[----:B------:R-:W-:Y:S01]  /*6a70*/  @!P4 HADD2 R186, -R198.H0_H0, -RZ.H0_H0 ;  /* 0xa00000ffc6bac230 */ /* 0x000fe20000000900 */
[----:B---3--:R-:W-:Y:S01]  /*6a80*/  F2FP.F16.F32.PACK_AB R3, R140, R131 ;  /* 0x000000838c03723e */ /* 0x008fe200000000ff */
[----:B--2---:R-:W-:Y:S01]  /*6a90*/  FADD.FTZ R5, R74, R70 ;  /* 0x000000464a057221 */ /* 0x004fe20000010000 */
[----:B------:R-:W-:-:S02]  /*6aa0*/  ISETP.LE.U32.AND P2, PT, R2, UR6, PT ;  /* 0x0000000602007c0c */ /* 0x000fc4000bf43070 */
[----:B------:R-:W-:Y:S01]  /*6ab0*/  PRMT R2, R37, 0x7632, R2 ;  /* 0x0000763225027816 */ /* 0x000fe20000000002 */
[----:B------:R-:W-:Y:S01]  /*6ac0*/  MUFU.EX2 R132, R14 ;  /* 0x0000000e00847308 */ /* 0x000fe20000000800 */
[C---:B------:R-:W-:Y:S02]  /*6ad0*/  PRMT R197, R3.reuse, 0x7610, R197 ;  /* 0x0000761003c57816 */ /* 0x040fe400000000c5 */
[----:B------:R-:W-:Y:S02]  /*6ae0*/  PRMT R196, R3, 0x7632, R196 ;  /* 0x0000763203c47816 */ /* 0x000fe400000000c4 */
[----:B------:R-:W-:Y:S02]  /*6af0*/  LOP3.LUT R3, R2, 0xff, RZ, 0xc0, !PT ;  /* 0x000000ff02037812 */ /* 0x000fe400078ec0ff */
[----:B------:R-:W-:Y:S01]  /*6b00*/  PRMT R2, R40, 0x7632, R2 ;  /* 0x0000763228027816 */ /* 0x000fe20000000002 */
[----:B------:R-:W2:Y:S01]  /*6b10*/  MUFU.EX2 R157, R16 ;  /* 0x00000010009d7308 */ /* 0x000ea20000000800 */
[----:B------:R-:W-:Y:S01]  /*6b20*/  @!P4 PRMT R198, R186, 0x5410, RZ ;  /* 0x00005410bac6c816 */ /* 0x000fe200000000ff */
[----:B------:R-:W-:Y:S01]  /*6b30*/  @!P2 HADD2 R188, -R196.H0_H0, -RZ.H0_H0 ;  /* 0xa00000ffc4bca230 */ /* 0x000fe20000000900 */
[----:B------:R-:W-:-:S02]  /*6b40*/  ISETP.LE.U32.AND P4, PT, R3, UR6, PT ;  /* 0x0000000603007c0c */ /* 0x000fc4000bf83070 */
[----:B------:R-:W-:Y:S02]  /*6b50*/  LOP3.LUT R3, R2, 0xff, RZ, 0xc0, !PT ;  /* 0x000000ff02037812 */ /* 0x000fe400078ec0ff */
[----:B-1----:R-:W-:Y:S01]  /*6b60*/  F2FP.F16.F32.PACK_AB R2, R135, R127 ;  /* 0x0000007f8702723e */ /* 0x002fe200000000ff */
[----:B------:R-:W-:Y:S01]  /*6b70*/  MUFU.EX2 R130, R13 ;  /* 0x0000000d00827308 */ /* 0x000fe20000000800 */
[----:B------:R-:W-:Y:S02]  /*6b80*/  SHF.R.U32.HI R67, RZ, 0x18, R43 ;  /* 0x00000018ff437819 */ /* 0x000fe4000001162b */
[C---:B------:R-:W-:Y:S02]  /*6b90*/  PRMT R195, R2.reuse, 0x7610, R195 ;  /* 0x0000761002c37816 */ /* 0x040fe400000000c3 */
[----:B------:R-:W-:Y:S02]  /*6ba0*/  PRMT R194, R2, 0x7632, R194 ;  /* 0x0000763202c27816 */ /* 0x000fe400000000c2 */
[----:B------:R-:W-:Y:S01]  /*6bb0*/  PRMT R74, R174, 0x7771, RZ ;  /* 0x00007771ae4a7816 */ /* 0x000fe200000000ff */
[----:B------:R-:W-:Y:S01]  /*6bc0*/  @!P3 HADD2 R189, -R195.H0_H0, -RZ.H0_H0 ;  /* 0xa00000ffc3bdb230 */ /* 0x000fe20000000900 */
[----:B------:R-:W-:Y:S01]  /*6bd0*/  PRMT R158, R197, 0x5410, R196 ;  /* 0x00005410c59e7816 */ /* 0x000fe200000000c4 */
[----:B------:R-:W1:Y:S01]  /*6be0*/  MUFU.EX2 R156, R15 ;  /* 0x0000000f009c7308 */ /* 0x000e620000000800 */
[----:B------:R-:W-:-:S02]  /*6bf0*/  PRMT R242, R195, 0x5410, R194 ;  /* 0x00005410c3f27816 */ /* 0x000fc400000000c2 */
[----:B------:R-:W-:Y:S02]  /*6c00*/  @!P2 PRMT R196, R188, 0x5410, RZ ;  /* 0x00005410bcc4a816 */ /* 0x000fe400000000ff */
[----:B------:R-:W-:Y:S02]  /*6c10*/  @!P3 PRMT R195, R189, 0x5410, RZ ;  /* 0x00005410bdc3b816 */ /* 0x000fe400000000ff */
[----:B------:R-:W-:Y:S01]  /*6c20*/  ISETP.LE.U32.AND P2, PT, R67, UR6, PT ;  /* 0x0000000643007c0c */ /* 0x000fe2000bf43070 */
[----:B------:R-:W3:Y:S01]  /*6c30*/  MUFU.EX2 R249, R9 ;  /* 0x0000000900f97308 */ /* 0x000ee20000000800 */
[----:B------:R-:W-:Y:S02]  /*6c40*/  ISETP.GT.U32.AND P3, PT, R74, UR6, PT ;  /* 0x000000064a007c0c */ /* 0x000fe4000bf64070 */
[----:B-----5:R-:W-:Y:S02]  /*6c50*/  F2FP.F16.F32.PACK_AB R2, R142, R137 ;  /* 0x000000898e02723e */ /* 0x020fe400000000ff */
[----:B------:R-:W-:-:S02]  /*6c60*/  @!P0 PRMT R200, R184, 0x5410, RZ ;  /* 0x00005410b8c88816 */ /* 0x000fc400000000ff */
[C---:B------:R-:W-:Y:S01]  /*6c70*/  PRMT R193, R2.reuse, 0x7610, R193 ;  /* 0x0000761002c17816 */ /* 0x040fe200000000c1 */
[----:B------:R-:W5:Y:S01]  /*6c80*/  MUFU.EX2 R9, R19 ;  /* 0x0000001300097308 */ /* 0x000f620000000800 */
[----:B------:R-:W-:Y:S02]  /*6c90*/  PRMT R192, R2, 0x7632, R192 ;  /* 0x0000763202c07816 */ /* 0x000fe400000000c0 */
[----:B------:R-:W-:Y:S01]  /*6ca0*/  ISETP.LE.U32.AND P0, PT, R98, UR6, PT ;  /* 0x0000000662007c0c */ /* 0x000fe2000bf03070 */
[----:B------:R-:W-:Y:S01]  /*6cb0*/  @!P5 HADD2 R191, -R193.H0_H0, -RZ.H0_H0 ;  /* 0xa00000ffc1bfd230 */ /* 0x000fe20000000900 */
[----:B------:R-:W-:Y:S01]  /*6cc0*/  PRMT R62, R174, 0x7773, RZ ;  /* 0x00007773ae3e7816 */ /* 0x000fe200000000ff */
[----:B------:R-:W-:Y:S01]  /*6cd0*/  @!P2 HADD2 R190, -R194.H0_H0, -RZ.H0_H0 ;  /* 0xa00000ffc2bea230 */ /* 0x000fe20000000900 */
[----:B--2---:R-:W-:Y:S01]  /*6ce0*/  F2FP.F16.F32.PACK_AB R2, R157, R132 ;  /* 0x000000849d02723e */ /* 0x004fe200000000ff */
[----:B------:R-:W-:Y:S01]  /*6cf0*/  @P3 HADD2 R226, -R192.H0_H0, -RZ.H0_H0 ;  /* 0xa00000ffc0e23230 */ /* 0x000fe20000000900 */
[----:B------:R-:W-:Y:S01]  /*6d00*/  PRMT R152, R164, 0x7771, RZ ;  /* 0x00007771a4987816 */ /* 0x000fe200000000ff */
[----:B------:R-:W2:Y:S01]  /*6d10*/  MUFU.EX2 R125, R11 ;  /* 0x0000000b007d7308 */ /* 0x000ea20000000800 */
[----:B------:R-:W-:-:S02]  /*6d20*/  PRMT R170, R193, 0x5410, R192 ;  /* 0x00005410c1aa7816 */ /* 0x000fc400000000c0 */
[----:B------:R-:W-:Y:S02]  /*6d30*/  @!P5 PRMT R193, R191, 0x5410, RZ ;  /* 0x00005410bfc1d816 */ /* 0x000fe400000000ff */
[----:B------:R-:W-:Y:S01]  /*6d40*/  PRMT R59, R174, 0x7772, RZ ;  /* 0x00007772ae3b7816 */ /* 0x000fe200000000ff */
[----:B------:R-:W-:Y:S01]  /*6d50*/  @!P0 HADD2 R187, -R197.H0_H0, -RZ.H0_H0 ;  /* 0xa00000ffc5bb8230 */ /* 0x000fe20000000900 */
[----:B------:R-:W-:Y:S01]  /*6d60*/  ISETP.GT.U32.AND P5, PT, R62, UR6, PT ;  /* 0x000000063e007c0c */ /* 0x000fe2000bfa4070 */
[----:B------:R-:W-:Y:S01]  /*6d70*/  MUFU.EX2 R75, R21 ;  /* 0x00000015004b7308 */ /* 0x000fe20000000800 */
[----:B------:R-:W-:Y:S02]  /*6d80*/  @!P2 PRMT R194, R190, 0x5410, RZ ;  /* 0x00005410bec2a816 */ /* 0x000fe400000000ff */
[----:B------:R-:W-:Y:S02]  /*6d90*/  @P3 PRMT R192, R226, 0x5410, RZ ;  /* 0x00005410e2c03816 */ /* 0x000fe400000000ff */
[----:B------:R-:W-:-:S02]  /*6da0*/  PRMT R191, R2, 0x7632, R191 ;  /* 0x0000763202bf7816 */ /* 0x000fc400000000bf */
[----:B------:R-:W-:Y:S01]  /*6db0*/  PRMT R190, R2, 0x7610, R190 ;  /* 0x0000761002be7816 */ /* 0x000fe200000000be */
[----:B------:R-:W-:Y:S01]  /*6dc0*/  MUFU.EX2 R226, R20 ;  /* 0x0000001400e27308 */ /* 0x000fe20000000800 */
[----:B------:R-:W-:Y:S02]  /*6dd0*/  ISETP.GT.U32.AND P3, PT, R152, UR6, PT ;  /* 0x0000000698007c0c */ /* 0x000fe4000bf64070 */
[----:B-1----:R-:W-:Y:S01]  /*6de0*/  F2FP.F16.F32.PACK_AB R2, R156, R130 ;  /* 0x000000829c02723e */ /* 0x002fe200000000ff */
[----:B------:R-:W-:Y:S01]  /*6df0*/  @P5 HADD2 R227, -R191.H0_H0, -RZ.H0_H0 ;  /* 0xa00000ffbfe35230 */ /* 0x000fe20000000900 */
[----:B------:R-:W-:Y:S02]  /*6e00*/  ISETP.GT.U32.AND P2, PT, R59, UR6, PT ;  /* 0x000000063b007c0c */ /* 0x000fe4000bf44070 */
[C---:B------:R-:W-:Y:S01]  /*6e10*/  PRMT R189, R2.reuse, 0x7610, R189 ;  /* 0x0000761002bd7816 */ /* 0x040fe200000000bd */
[----:B------:R-:W-:Y:S01]  /*6e20*/  MUFU.EX2 R54, R30 ;  /* 0x0000001e00367308 */ /* 0x000fe20000000800 */
[----:B------:R-:W-:-:S02]  /*6e30*/  PRMT R188, R2, 0x7632, R188 ;  /* 0x0000763202bc7816 */ /* 0x000fc400000000bc */
[----:B------:R-:W-:Y:S01]  /*6e40*/  LOP3.LUT R2, R40, 0xffff, RZ, 0xc0, !PT ;  /* 0x0000ffff28027812 */ /* 0x000fe200078ec0ff */
[----:B------:R-:W-:Y:S01]  /*6e50*/  @!P1 HADD2 R229, -R189.H0_H0, -RZ.H0_H0 ;  /* 0xa00000ffbde59230 */ /* 0x000fe20000000900 */
[----:B------:R-:W-:Y:S01]  /*6e60*/  @!P0 PRMT R197, R187, 0x5410, RZ ;  /* 0x00005410bbc58816 */ /* 0x000fe200000000ff */
[----:B------:R-:W-:Y:S01]  /*6e70*/  @P3 HADD2 R230, -R188.H0_H0, -RZ.H0_H0 ;  /* 0xa00000ffbce63230 */ /* 0x000fe20000000900 */
[----:B------:R-:W-:Y:S02]  /*6e80*/  ISETP.LE.U32.AND P0, PT, R3, UR6, PT ;  /* 0x0000000603007c0c */ /* 0x000fe4000bf03070 */
[----:B------:R-:W-:Y:S01]  /*6e90*/  LOP3.LUT R3, R37, 0xffff, RZ, 0xc0, !PT ;  /* 0x0000ffff25037812 */ /* 0x000fe200078ec0ff */
[----:B------:R-:W-:Y:S01]  /*6ea0*/  @P2 HADD2 R228, -R190.H0_H0, -RZ.H0_H0 ;  /* 0xa00000ffbee42230 */ /* 0x000fe20000000900 */
[----:B------:R-:W-:Y:S02]  /*6eb0*/  SHF.R.U32.HI R60, RZ, 0x8, R2 ;  /* 0x00000008ff3c7819 */ /* 0x000fe40000011602 */
[----:B------:R-:W-:-:S02]  /*6ec0*/  SHF.R.U32.HI R56, RZ, 0x8, R3 ;  /* 0x00000008ff387819 */ /* 0x000fc40000011603 */
[----:B------:R-:W-:Y:S02]  /*6ed0*/  LOP3.LUT R2, R60, 0xffff, RZ, 0xc0, !PT ;  /* 0x0000ffff3c027812 */ /* 0x000fe400078ec0ff */
[----:B------:R-:W-:Y:S02]  /*6ee0*/  PRMT R68, R164, 0x7773, RZ ;  /* 0x00007773a4447816 */ /* 0x000fe400000000ff */
[----:B------:R-:W-:Y:S02]  /*6ef0*/  PRMT R163, R190, 0x5410, R191 ;  /* 0x00005410bea37816 */ /* 0x000fe400000000bf */
[----:B------:R-:W-:Y:S02]  /*6f00*/  PRMT R168, R189, 0x5410, R188 ;  /* 0x00005410bda87816 */ /* 0x000fe400000000bc */
[----:B------:R-:W-:Y:S01]  /*6f10*/  @P5 PRMT R191, R227, 0x5410, RZ ;  /* 0x00005410e3bf5816 */ /* 0x000fe200000000ff */
[----:B---3--:R-:W-:Y:S01]  /*6f20*/  IMAD.MOV.U32 R227, RZ, RZ, R249 ;  /* 0x000000ffffe37224 */ /* 0x008fe200078e00f9 */
[----:B------:R-:W-:-:S02]  /*6f30*/  @!P1 PRMT R189, R229, 0x5410, RZ ;  /* 0x00005410e5bd9816 */ /* 0x000fc400000000ff */
[----:B------:R-:W-:Y:S02]  /*6f40*/  LOP3.LUT R3, R56, 0xffff, RZ, 0xc0, !PT ;  /* 0x0000ffff38037812 */ /* 0x000fe400078ec0ff */
[----:B------:R-:W-:Y:S01]  /*6f50*/  ISETP.LE.U32.AND P1, PT, R2, UR6, PT ;  /* 0x0000000602007c0c */ /* 0x000fe2000bf23070 */
[----:B------:R-:W-:Y:S01]  /*6f60*/  FADD.FTZ R2, R66, R5 ;  /* 0x0000000542027221 */ /* 0x000fe20000010000 */
[----:B------:R-:W-:Y:S01]  /*6f70*/  @P3 PRMT R188, R230, 0x5410, RZ ;  /* 0x00005410e6bc3816 */ /* 0x000fe200000000ff */
[----:B-----5:R-:W-:Y:S01]  /*6f80*/  IMAD.MOV.U32 R66, RZ, RZ, R9 ;  /* 0x000000ffff427224 */ /* 0x020fe200078e0009 */
[----:B------:R-:W-:Y:S01]  /*6f90*/  ISETP.GT.U32.AND P3, PT, R68, UR6, PT ;  /* 0x0000000644007c0c */ /* 0x000fe2000bf64070 */
[----:B------:R-:W1:Y:S01]  /*6fa0*/  MUFU.EX2 R9, R22 ;  /* 0x0000001600097308 */ /* 0x000e620000000800 */
[----:B------:R-:W-:Y:S01]  /*6fb0*/  @P2 PRMT R190, R228, 0x5410, RZ ;  /* 0x00005410e4be2816 */ /* 0x000fe200000000ff */
[----:B------:R-:W-:Y:S01]  /*6fc0*/  FADD.FTZ R5, R72, R4 ;  /* 0x0000000448057221 */ /* 0x000fe20000010000 */
[----:B------:R-:W-:Y:S01]  /*6fd0*/  ISETP.LE.U32.AND P5, PT, R3, UR6, PT ;  /* 0x0000000603007c0c */ /* 0x000fe2000bfa3070 */
[----:B------:R-:W-:Y:S01]  /*6fe0*/  FADD.FTZ R4, R65, R2 ;  /* 0x0000000241047221 */ /* 0x000fe20000010000 */
[----:B--2---:R-:W-:Y:S01]  /*6ff0*/  F2FP.F16.F32.PACK_AB R3, R227, R125 ;  /* 0x0000007de303723e */ /* 0x004fe200000000ff */
[----:B------:R-:W-:Y:S01]  /*7000*/  FADD.FTZ R33, R63, R5 ;  /* 0x000000053f217221 */ /* 0x000fe20000010000 */
[----:B------:R-:W-:Y:S01]  /*7010*/  PRMT R18, R39, 0x5410, R38 ;  /* 0x0000541027127816 */ /* 0x000fe20000000026 */
[----:B------:R-:W2:Y:S01]  /*7020*/  MUFU.EX2 R228, R17 ;  /* 0x0000001100e47308 */ /* 0x000ea20000000800 */
[C---:B------:R-:W-:Y:S01]  /*7030*/  PRMT R186, R3.reuse, 0x7632, R186 ;  /* 0x0000763203ba7816 */ /* 0x040fe200000000ba */
[----:B------:R-:W-:Y:S01]  /*7040*/  FADD.FTZ R32, R48, R4 ;  /* 0x0000000430207221 */ /* 0x000fe20000010000 */
[----:B------:R-:W-:Y:S01]  /*7050*/  PRMT R187, R3, 0x7610, R187 ;  /* 0x0000761003bb7816 */ /* 0x000fe200000000bb */
[----:B------:R-:W-:Y:S01]  /*7060*/  FADD.FTZ R3, R55, R7 ;  /* 0x0000000737037221 */ /* 0x000fe20000010000 */
[--C-:B------:R-:W-:Y:S01]  /*7070*/  HSET2.LE.AND R4, R25, R0.reuse, PT ;  /* 0x0000000019047233 */ /* 0x100fe20003803000 */
[----:B------:R-:W-:Y:S01]  /*7080*/  @P3 HADD2 R232, -R186.H0_H0, -RZ.H0_H0 ;  /* 0xa00000ffbae83230 */ /* 0x000fe20000000900 */
[----:B------:R-:W-:Y:S01]  /*7090*/  PRMT R162, R187, 0x5410, R186 ;  /* 0x00005410bba27816 */ /* 0x000fe200000000ba */
[----:B------:R-:W3:Y:S01]  /*70a0*/  MUFU.EX2 R63, R23 ;  /* 0x00000017003f7308 */ /* 0x000ee20000000800 */
[----:B------:R-:W-:Y:S01]  /*70b0*/  FADD.FTZ R41, R42, R3 ;  /* 0x000000032a297221 */ /* 0x000fe20000010000 */
[----:B------:R-:W-:Y:S01]  /*70c0*/  HSET2.LE.AND R3, R24, R0, PT ;  /* 0x0000000018037233 */ /* 0x000fe20003803000 */
[----:B------:R-:W-:Y:S01]  /*70d0*/  FADD.FTZ R33, R88, R33 ;  /* 0x0000002158217221 */ /* 0x000fe20000010000 */
[----:B------:R-:W-:Y:S01]  /*70e0*/  @P3 PRMT R186, R232, 0x5410, RZ ;  /* 0x00005410e8ba3816 */ /* 0x000fe200000000ff */
[----:B-1----:R-:W-:Y:S01]  /*70f0*/  IMAD.MOV.U32 R232, RZ, RZ, R9 ;  /* 0x000000ffffe87224 */ /* 0x002fe200078e0009 */
[----:B------:R-:W-:-:S02]  /*7100*/  LOP3.LUT R5, R106, 0xff00ff, RZ, 0xc0, !PT ;  /* 0x00ff00ff6a057812 */ /* 0x000fc400078ec0ff */
[----:B------:R-:W-:Y:S02]  /*7110*/  LOP3.LUT R25, R225, R3, RZ, 0xc0, !PT ;  /* 0x00000003e1197212 */ /* 0x000fe400078ec0ff */
[----:B--2---:R-:W-:Y:S02]  /*7120*/  F2FP.F16.F32.PACK_AB R2, R228, R66 ;  /* 0x00000042e402723e */ /* 0x004fe400000000ff */
[----:B------:R-:W-:Y:S02]  /*7130*/  HSET2.LE.AND R5, R5, R0, PT ;  /* 0x0000000005057233 */ /* 0x000fe40003803000 */
[C---:B------:R-:W-:Y:S02]  /*7140*/  PRMT R185, R2.reuse, 0x7610, R185 ;  /* 0x0000761002b97816 */ /* 0x040fe400000000b9 */
[----:B------:R-:W-:Y:S02]  /*7150*/  PRMT R184, R2, 0x7632, R184 ;  /* 0x0000763202b87816 */ /* 0x000fe400000000b8 */
[----:B------:R-:W-:-:S02]  /*7160*/  F2FP.F16.F32.PACK_AB R2, R232, R226 ;  /* 0x000000e2e802723e */ /* 0x000fc400000000ff */
[----:B------:R-:W-:Y:S01]  /*7170*/  HSET2.LE.AND R3, R79, R0, PT ;  /* 0x000000004f037233 */ /* 0x000fe20003803000 */
[----:B------:R-:W-:Y:S01]  /*7180*/  @!P5 HADD2 R234, -R184.H0_H0, -RZ.H0_H0 ;  /* 0xa00000ffb8ead230 */ /* 0x000fe20000000900 */
[C---:B------:R-:W-:Y:S02]  /*7190*/  PRMT R183, R2.reuse, 0x7610, R183 ;  /* 0x0000761002b77816 */ /* 0x040fe400000000b7 */
[----:B------:R-:W-:Y:S02]  /*71a0*/  PRMT R182, R2, 0x7632, R182 ;  /* 0x0000763202b67816 */ /* 0x000fe400000000b6 */
[----:B---3--:R-:W-:Y:S01]  /*71b0*/  F2FP.F16.F32.PACK_AB R2, R63, R75 ;  /* 0x0000004b3f02723e */ /* 0x008fe200000000ff */
[----:B------:R-:W-:Y:S01]  /*71c0*/  @!P4 HADD2 R236, -R183.H0_H0, -RZ.H0_H0 ;  /* 0xa00000ffb7ecc230 */ /* 0x000fe20000000900 */
[----:B------:R-:W-:Y:S02]  /*71d0*/  LOP3.LUT R27, R171, R5, RZ, 0xc0, !PT ;  /* 0x00000005ab1b7212 */ /* 0x000fe400078ec0ff */
[----:B------:R-:W-:-:S02]  /*71e0*/  PRMT R181, R2, 0x7610, R181 ;  /* 0x0000761002b57816 */ /* 0x000fc400000000b5 */
[----:B------:R-:W-:Y:S02]  /*71f0*/  PRMT R180, R2, 0x7632, R180 ;  /* 0x0000763202b47816 */ /* 0x000fe400000000b4 */
[--C-:B------:R-:W-:Y:S02]  /*7200*/  HSET2.LE.AND R2, R26, R0.reuse, PT ;  /* 0x000000001a027233 */ /* 0x100fe40003803000 */
[----:B------:R-:W-:Y:S01]  /*7210*/  LOP3.LUT R26, R172, R4, RZ, 0xc0, !PT ;  /* 0x00000004ac1a7212 */ /* 0x000fe200078ec0ff */
[----:B------:R-:W-:Y:S01]  /*7220*/  @!P1 HADD2 R237, -R180.H0_H0, -RZ.H0_H0 ;  /* 0xa00000ffb4ed9230 */ /* 0x000fe20000000900 */
[--C-:B------:R-:W-:Y:S02]  /*7230*/  HSET2.LE.AND R4, R18, R0.reuse, PT ;  /* 0x0000000012047233 */ /* 0x100fe40003803000 */
[----:B------:R-:W-:Y:S02]  /*7240*/  LOP3.LUT R21, R153, R3, RZ, 0xc0, !PT ;  /* 0x0000000399157212 */ /* 0x000fe400078ec0ff */
[----:B------:R-:W-:-:S02]  /*7250*/  HSET2.LE.AND R5, R8, R0, PT ;  /* 0x0000000008057233 */ /* 0x000fc40003803000 */
[----:B------:R-:W-:Y:S02]  /*7260*/  LOP3.LUT R16, R177, R4, RZ, 0xc0, !PT ;  /* 0x00000004b1107212 */ /* 0x000fe400078ec0ff */
[----:B------:R-:W-:Y:S02]  /*7270*/  LOP3.LUT R4, R105, 0xff00ff, RZ, 0xc0, !PT ;  /* 0x00ff00ff69047812 */ /* 0x000fe400078ec0ff */
[--C-:B------:R-:W-:Y:S02]  /*7280*/  HSET2.LE.AND R3, R86, R0.reuse, PT ;  /* 0x0000000056037233 */ /* 0x100fe40003803000 */
[----:B------:R-:W-:Y:S02]  /*7290*/  LOP3.LUT R24, R179, R2, RZ, 0xc0, !PT ;  /* 0x00000002b3187212 */ /* 0x000fe400078ec0ff */
[--C-:B------:R-:W-:Y:S02]  /*72a0*/  HSET2.LE.AND R4, R4, R0.reuse, PT ;  /* 0x0000000004047233 */ /* 0x100fe40003803000 */
[----:B------:R-:W-:-:S02]  /*72b0*/  HSET2.LE.AND R2, R31, R0, PT ;  /* 0x000000001f027233 */ /* 0x000fc40003803000 */
[----:B------:R-:W-:Y:S01]  /*72c0*/  LOP3.LUT R17, R175, R5, RZ, 0xc0, !PT ;  /* 0x00000005af117212 */ /* 0x000fe200078ec0ff */
[----:B------:R-:W-:Y:S01]  /*72d0*/  HMMA.16816.F32 R8, R24, R112, RZ ;  /* 0x000000701808723c */ /* 0x000fe200000018ff */
[----:B------:R-:W-:Y:S02]  /*72e0*/  LOP3.LUT R18, R169, R3, RZ, 0xc0, !PT ;  /* 0x00000003a9127212 */ /* 0x000fe400078ec0ff */
[----:B------:R-:W-:Y:S02]  /*72f0*/  LOP3.LUT R19, R165, R4, RZ, 0xc0, !PT ;  /* 0x00000004a5137212 */ /* 0x000fe400078ec0ff */
[----:B------:R-:W-:Y:S02]  /*7300*/  HSET2.LE.AND R3, R107, R0, PT ;  /* 0x000000006b037233 */ /* 0x000fe40003803000 */
[----:B------:R-:W-:Y:S02]  /*7310*/  LOP3.LUT R5, R110, 0xff00ff, RZ, 0xc0, !PT ;  /* 0x00ff00ff6e057812 */ /* 0x000fe400078ec0ff */
[----:B------:R-:W-:Y:S01]  /*7320*/  LOP3.LUT R20, R159, R2, RZ, 0xc0, !PT ;  /* 0x000000029f147212 */ /* 0x000fe200078ec0ff */
[----:B------:R-:W-:Y:S01]  /*7330*/  IMAD.IADD R2, R248, 0x1, R76 ;  /* 0x00000001f8027824 */ /* 0x000fe200078e024c */
[----:B------:R1:W2:Y:S01]  /*7340*/  MUFU.EX2 R159, R29 ;  /* 0x0000001d009f7308 */ /* 0x0002a20000000800 */
[----:B------:R-:W-:-:S02]  /*7350*/  LOP3.LUT R22, R147, R3, RZ, 0xc0, !PT ;  /* 0x0000000393167212 */ /* 0x000fc400078ec0ff */
[--C-:B------:R-:W-:Y:S01]  /*7360*/  HSET2.LE.AND R5, R5, R0.reuse, PT ;  /* 0x0000000005057233 */ /* 0x100fe20003803000 */
[----:B------:R-:W3:Y:S01]  /*7370*/  LDSM.16.MT88.4 R116, [R2+0x9000] ;  /* 0x009000000274783b */ /* 0x000ee20000004200 */
[--C-:B------:R-:W-:Y:S02]  /*7380*/  HSET2.LE.AND R3, R90, R0.reuse, PT ;  /* 0x000000005a037233 */ /* 0x100fe40003803000 */
[----:B------:R-:W-:Y:S02]  /*7390*/  LOP3.LUT R6, R111, 0xff00ff, RZ, 0xc0, !PT ;  /* 0x00ff00ff6f067812 */ /* 0x000fe400078ec0ff */
[----:B------:R-:W-:Y:S02]  /*73a0*/  LOP3.LUT R23, R146, R5, RZ, 0xc0, !PT ;  /* 0x0000000592177212 */ /* 0x000fe400078ec0ff */
[----:B------:R-:W-:Y:S02]  /*73b0*/  LOP3.LUT R12, R160, R3, RZ, 0xc0, !PT ;  /* 0x00000003a00c7212 */ /* 0x000fe400078ec0ff */
[----:B------:R-:W-:-:S02]  /*73c0*/  HSET2.LE.AND R4, R89, R0, PT ;  /* 0x0000000059047233 */ /* 0x000fc40003803000 */
[--C-:B------:R-:W-:Y:S01]  /*73d0*/  HSET2.LE.AND R5, R108, R0.reuse, PT ;  /* 0x000000006c057233 */ /* 0x100fe20003803000 */
[----:B----4-:R-:W-:Y:S01]  /*73e0*/  HMMA.16816.F32 R248, R20, R120, R8 ;  /* 0x0000007814f8723c */ /* 0x010fe20000001808 */
[----:B------:R-:W-:Y:S01]  /*73f0*/  HSET2.LE.AND R3, R6, R0, PT ;  /* 0x0000000006037233 */ /* 0x000fe20003803000 */
[----:B------:R-:W-:Y:S01]  /*7400*/  LDSM.16.MT88.4 R88, [R76+0xa000] ;  /* 0x00a000004c58783b */ /* 0x000fe20000004200 */
[----:B------:R-:W-:Y:S02]  /*7410*/  LOP3.LUT R13, R161, R4, RZ, 0xc0, !PT ;  /* 0x00000004a10d7212 */ /* 0x000fe400078ec0ff */
[----:B------:R-:W-:Y:S02]  /*7420*/  LOP3.LUT R14, R109, R5, RZ, 0xc0, !PT ;  /* 0x000000056d0e7212 */ /* 0x000fe400078ec0ff */
[----:B------:R-:W-:Y:S01]  /*7430*/  LOP3.LUT R15, R104, R3, RZ, 0xc0, !PT ;  /* 0x00000003680f7212 */ /* 0x000fe200078ec0ff */
[----:B-1----:R-:W-:Y:S01]  /*7440*/  HMMA.16816.F32 R28, R16, R112, RZ ;  /* 0x00000070101c723c */ /* 0x002fe200000018ff */
[----:B------:R-:W-:Y:S01]  /*7450*/  PRMT R146, R181, 0x5410, R180 ;  /* 0x00005410b5927816 */ /* 0x000fe200000000b4 */
[----:B------:R-:W1:Y:S01]  /*7460*/  LDSM.16.MT88.4 R108, [R2+0x9400] ;  /* 0x00940000026c783b */ /* 0x000e620000004200 */
[----:B------:R-:W-:-:S02]  /*7470*/  @!P1 PRMT R180, R237, 0x5410, RZ ;  /* 0x00005410edb49816 */ /* 0x000fc400000000ff */
[C---:B------:R-:W-:Y:S02]  /*7480*/  LEA R38, P1, R224.reuse, UR4, 0x1 ;  /* 0x00000004e0267c11 */ /* 0x040fe4000f8208ff */
[----:B------:R-:W-:Y:S02]  /*7490*/  PRMT R112, R59, 0x5410, R62 ;  /* 0x000054103b707816 */ /* 0x000fe4000000003e */
[----:B------:R-:W-:Y:S01]  /*74a0*/  LEA.HI.X R39, R224, UR5, R247, 0x1, P1 ;  /* 0x00000005e0277c11 */ /* 0x000fe200088f0cf7 */
[----:B------:R4:W5:Y:S01]  /*74b0*/  LDL.LU.S16 R59, [R1+0x2c] ;  /* 0x00002c00013b7983 */ /* 0x0009620000300600 */
[----:B------:R-:W-:Y:S01]  /*74c0*/  PRMT R70, R164, 0x7772, RZ ;  /* 0x00007772a4467816 */ /* 0x000fe200000000ff */
[----:B------:R-:W-:Y:S01]  /*74d0*/  IMAD.MOV.U32 R52, RZ, RZ, R248 ;  /* 0x000000ffff347224 */ /* 0x000fe200078e00f8 */
[----:B------:R-:W-:Y:S01]  /*74e0*/  SHF.R.U32.HI R50, RZ, 0x18, R37 ;  /* 0x00000018ff327819 */ /* 0x000fe20000011625 */
[----:B------:R-:W-:Y:S01]  /*74f0*/  IMAD.MOV.U32 R169, RZ, RZ, R249 ;  /* 0x000000ffffa97224 */ /* 0x000fe200078e00f9 */
[----:B------:R-:W-:Y:S01]  /*7500*/  PRMT R7, R36, 0x7770, RZ ;  /* 0x0000777024077816 */ /* 0x000fe200000000ff */
[----:B------:R-:W-:Y:S01]  /*7510*/  IMAD.MOV.U32 R171, RZ, RZ, R250 ;  /* 0x000000ffffab7224 */ /* 0x000fe200078e00fa */
[----:B--2---:R-:W-:Y:S01]  /*7520*/  F2FP.F16.F32.PACK_AB R4, R252, R159 ;  /* 0x0000009ffc04723e */ /* 0x004fe200000000ff */
[----:B------:R-:W-:Y:S01]  /*7530*/  IMAD.MOV.U32 R153, RZ, RZ, R251 ;  /* 0x000000ffff997224 */ /* 0x000fe200078e00fb */
[----:B------:R-:W-:Y:S01]  /*7540*/  PRMT R151, R183, 0x5410, R182 ;  /* 0x00005410b7977816 */ /* 0x000fe200000000b6 */
[----:B------:R-:W-:Y:S01]  /*7550*/  HMMA.16816.F32 R8, R12, R120, R28 ;  /* 0x000000780c08723c */ /* 0x000fe2000000181c */
[----:B------:R2:W-:Y:S01]  /*7560*/  STG.E.U16 desc[UR20][R38.64+0x2], R57 ;  /* 0x0000023926007986 */ /* 0x0005e2000c101514 */
[----:B------:R-:W-:Y:S01]  /*7570*/  ISETP.LE.U32.AND P3, PT, R50, UR6, PT ;  /* 0x0000000632007c0c */ /* 0x000fe2000bf63070 */
[----:B------:R-:W-:Y:S01]  /*7580*/  FADD.FTZ R29, R87, R32 ;  /* 0x00000020571d7221 */ /* 0x000fe20000010000 */
[----:B------:R-:W-:-:S02]  /*7590*/  PRMT R178, R4, 0x7610, R178 ;  /* 0x0000761004b27816 */ /* 0x000fc400000000b2 */
[----:B------:R-:W-:Y:S01]  /*75a0*/  F2FP.F16.F32.PACK_AB R3, R243, R54 ;  /* 0x00000036f303723e */ /* 0x000fe200000000ff */
[----:B------:R-:W-:Y:S01]  /*75b0*/  USHF.L.U32 UR4, UR27, 0x3, URZ ;  /* 0x000000031b047899 */ /* 0x000fe200080006ff */
[----:B------:R-:W-:Y:S01]  /*75c0*/  PRMT R176, R4, 0x7632, R176 ;  /* 0x0000763204b07816 */ /* 0x000fe200000000b0 */
[----:B------:R-:W-:Y:S01]  /*75d0*/  @!P0 HADD2 R239, -R178.H0_H0, -RZ.H0_H0 ;  /* 0xa00000ffb2ef8230 */ /* 0x000fe20000000900 */
[----:B------:R-:W-:Y:S01]  /*75e0*/  ISETP.GT.U32.AND P2, PT, R70, UR6, PT ;  /* 0x0000000646007c0c */ /* 0x000fe2000bf44070 */
[----:B------:R-:W-:Y:S01]  /*75f0*/  IMAD.MOV.U32 R31, RZ, RZ, R174 ;  /* 0x000000ffff1f7224 */ /* 0x000fe200078e00ae */
[C---:B------:R-:W-:Y:S01]  /*7600*/  PRMT R179, R3.reuse, 0x7610, R179 ;  /* 0x0000761003b37816 */ /* 0x040fe200000000b3 */
[----:B------:R4:W-:Y:S01]  /*7610*/  STG.E.U16 desc[UR20][R38.64], R53 ;  /* 0x0000003526007986 */ /* 0x0009e2000c101514 */
[----:B------:R-:W-:Y:S01]  /*7620*/  SHF.R.U32.HI R32, RZ, 0x18, R40 ;  /* 0x00000018ff207819 */ /* 0x000fe20000011628 */
[----:B------:R-:W-:Y:S01]  /*7630*/  @!P3 HADD2 R235, -R182.H0_H0, -RZ.H0_H0 ;  /* 0xa00000ffb6ebb230 */ /* 0x000fe20000000900 */
[----:B------:R-:W-:Y:S01]  /*7640*/  PRMT R177, R3, 0x7632, R177 ;  /* 0x0000763203b17816 */ /* 0x000fe200000000b1 */
[----:B------:R-:W-:Y:S01]  /*7650*/  FADD.FTZ R3, R124, R35 ;  /* 0x000000237c037221 */ /* 0x000fe20000010000 */
[----:B------:R-:W-:Y:S01]  /*7660*/  PRMT R120, R178, 0x5410, R176 ;  /* 0x00005410b2787816 */ /* 0x000fe200000000b0 */
[----:B------:R-:W-:Y:S01]  /*7670*/  IMAD.MOV.U32 R49, RZ, RZ, R8 ;  /* 0x000000ffff317224 */ /* 0x000fe200078e0008 */
[----:B------:R-:W-:Y:S01]  /*7680*/  @!P3 PRMT R182, R235, 0x5410, RZ ;  /* 0x00005410ebb6b816 */ /* 0x000fe200000000ff */
[----:B------:R-:W-:Y:S01]  /*7690*/  IMAD.MOV.U32 R55, RZ, RZ, R11 ;  /* 0x000000ffff377224 */ /* 0x000fe200078e000b */
[----:B------:R-:W-:Y:S01]  /*76a0*/  ISETP.LE.U32.AND P3, PT, R7, UR6, PT ;  /* 0x0000000607007c0c */ /* 0x000fe2000bf63070 */
[----:B------:R-:W-:Y:S01]  /*76b0*/  IMAD.MOV.U32 R65, RZ, RZ, R10 ;  /* 0x000000ffff417224 */ /* 0x000fe200078e000a */
[----:B---3--:R-:W-:Y:S01]  /*76c0*/  HMMA.16816.F32 R4, R16, R116, RZ ;  /* 0x000000741004723c */ /* 0x008fe200000018ff */
[----:B------:R-:W-:-:S02]  /*76d0*/  IMAD.MOV.U32 R62, RZ, RZ, R49 ;  /* 0x000000ffff3e7224 */ /* 0x000fc400078e0031 */
[----:B------:R-:W-:Y:S02]  /*76e0*/  @P2 HADD2 R231, -R187.H0_H0, -RZ.H0_H0 ;  /* 0xa00000ffbbe72230 */ /* 0x000fe40000000900 */
[----:B------:R-:W-:Y:S01]  /*76f0*/  IMAD.MOV.U32 R49, RZ, RZ, R164 ;  /* 0x000000ffff317224 */ /* 0x000fe200078e00a4 */
[----:B------:R-:W-:Y:S01]  /*7700*/  @!P0 PRMT R178, R239, 0x5410, RZ ;  /* 0x00005410efb28816 */ /* 0x000fe200000000ff */
[----:B------:R-:W-:Y:S01]  /*7710*/  IMAD.MOV.U32 R165, RZ, RZ, R55 ;  /* 0x000000ffffa57224 */ /* 0x000fe200078e0037 */
[----:B------:R-:W-:Y:S01]  /*7720*/  ISETP.LE.U32.AND P0, PT, R32, UR6, PT ;  /* 0x0000000620007c0c */ /* 0x000fe2000bf03070 */
[----:B------:R-:W-:Y:S01]  /*7730*/  IMAD.MOV.U32 R164, RZ, RZ, R65 ;  /* 0x000000ffffa47224 */ /* 0x000fe200078e0041 */
[----:B------:R3:W3:Y:S01]  /*7740*/  LDL.LU.S16 R55, [R1+0x30] ;  /* 0x0000300001377983 */ /* 0x0006e20000300600 */
[----:B------:R-:W-:Y:S01]  /*7750*/  IMAD.MOV.U32 R42, RZ, RZ, R9 ;  /* 0x000000ffff2a7224 */ /* 0x000fe200078e0009 */
[----:B------:R-:W-:Y:S01]  /*7760*/  PRMT R113, R179, 0x5410, R177 ;  /* 0x00005410b3717816 */ /* 0x000fe200000000b1 */
[----:B------:R-:W-:Y:S01]  /*7770*/  HMMA.16816.F32 R8, R24, R116, RZ ;  /* 0x000000741808723c */ /* 0x000fe200000018ff */
[----:B------:R3:W3:Y:S01]  /*7780*/  LDL.LU.S16 R65, [R1+0x38] ;  /* 0x0000380001417983 */ /* 0x0006e20000300600 */
[----:B------:R-:W-:Y:S01]  /*7790*/  @!P3 HADD2 R240, -R179.H0_H0, -RZ.H0_H0 ;  /* 0xa00000ffb3f0b230 */ /* 0x000fe20000000900 */
[----:B------:R-:W-:Y:S01]  /*77a0*/  @P2 PRMT R187, R231, 0x5410, RZ ;  /* 0x00005410e7bb2816 */ /* 0x000fe200000000ff */
[----:B------:R-:W-:Y:S01]  /*77b0*/  FADD.FTZ R28, R126, R41 ;  /* 0x000000297e1c7221 */ /* 0x000fe20000010000 */
[----:B--2---:R2:W2:Y:S01]  /*77c0*/  LDL.LU.S16 R57, [R1+0x18] ;  /* 0x0000180001397983 */ /* 0x0044a20000300600 */
[----:B------:R-:W-:-:S02]  /*77d0*/  LOP3.LUT R51, R37, 0xff, RZ, 0xc0, !PT ;  /* 0x000000ff25337812 */ /* 0x000fc400078ec0ff */
[----:B------:R-:W-:Y:S01]  /*77e0*/  @!P0 HADD2 R244, -R176.H0_H0, -RZ.H0_H0 ;  /* 0xa00000ffb0f48230 */ /* 0x000fe20000000900 */
[----:B-1----:R-:W-:Y:S01]  /*77f0*/  HMMA.16816.F32 R4, R12, R108, R4 ;  /* 0x0000006c0c04723c */ /* 0x002fe20000001804 */
[----:B------:R-:W-:Y:S02]  /*7800*/  @!P3 PRMT R179, R240, 0x5410, RZ ;  /* 0x00005410f0b3b816 */ /* 0x000fe400000000ff */
[----:B------:R-:W-:Y:S02]  /*7810*/  LOP3.LUT R48, R40, 0xff, RZ, 0xc0, !PT ;  /* 0x000000ff28307812 */ /* 0x000fe400078ec0ff */
[----:B------:R-:W-:Y:S02]  /*7820*/  PRMT R155, R185, 0x5410, R184 ;  /* 0x00005410b99b7816 */ /* 0x000fe400000000b8 */
[----:B------:R-:W-:Y:S02]  /*7830*/  PRMT R30, R36, 0x7771, RZ ;  /* 0x00007771241e7816 */ /* 0x000fe400000000ff */
[----:B------:R-:W-:-:S02]  /*7840*/  @!P4 PRMT R183, R236, 0x5410, RZ ;  /* 0x00005410ecb7c816 */ /* 0x000fc400000000ff */
[----:B------:R-:W-:Y:S01]  /*7850*/  HMMA.16816.F32 R104, R20, R108, R8 ;  /* 0x0000006c1468723c */ /* 0x000fe20000001808 */
[----:B------:R-:W-:Y:S01]  /*7860*/  MUFU.EX2 R231, R144 ;  /* 0x0000009000e77308 */ /* 0x000fe20000000800 */
[----:B------:R-:W-:Y:S02]  /*7870*/  ISETP.LE.U32.AND P2, PT, R51, UR6, PT ;  /* 0x0000000633007c0c */ /* 0x000fe4000bf43070 */
[----:B------:R-:W-:Y:S02]  /*7880*/  @!P0 PRMT R176, R244, 0x5410, RZ ;  /* 0x00005410f4b08816 */ /* 0x000fe400000000ff */
[----:B------:R-:W-:Y:S01]  /*7890*/  @!P5 PRMT R184, R234, 0x5410, RZ ;  /* 0x00005410eab8d816 */ /* 0x000fe200000000ff */
[----:B------:R-:W-:Y:S01]  /*78a0*/  IMAD.MOV.U32 R234, RZ, RZ, R75 ;  /* 0x000000ffffea7224 */ /* 0x000fe200078e004b */
[----:B------:R-:W-:Y:S01]  /*78b0*/  HMMA.16816.F32 R8, R24, R88, RZ ;  /* 0x000000581808723c */ /* 0x000fe200000018ff */
[----:B------:R-:W-:Y:S02]  /*78c0*/  IMAD.MOV.U32 R224, RZ, RZ, R5 ;  /* 0x000000ffffe07224 */ /* 0x000fe400078e0005 */
[----:B------:R-:W-:-:S02]  /*78d0*/  IMAD.MOV.U32 R121, RZ, RZ, R6 ;  /* 0x000000ffff797224 */ /* 0x000fc400078e0006 */
[----:B------:R-:W-:Y:S02]  /*78e0*/  IMAD.MOV.U32 R117, RZ, RZ, R7 ;  /* 0x000000ffff757224 */ /* 0x000fe400078e0007 */
[----:B------:R-:W-:Y:S01]  /*78f0*/  IMAD.MOV.U32 R116, RZ, RZ, R4 ;  /* 0x000000ffff747224 */ /* 0x000fe200078e0004 */
[----:B------:R-:W1:Y:S01]  /*7900*/  MUFU.EX2 R240, R145 ;  /* 0x0000009100f07308 */ /* 0x000e620000000800 */
[----:B------:R-:W-:Y:S01]  /*7910*/  HMMA.16816.F32 R4, R16, R88, RZ ;  /* 0x000000581004723c */ /* 0x000fe200000018ff */
[----:B------:R-:W-:Y:S02]  /*7920*/  @!P2 HADD2 R233, -R185.H0_H0, -RZ.H0_H0 ;  /* 0xa00000ffb9e9a230 */ /* 0x000fe40000000900 */
[----:B------:R-:W-:Y:S01]  /*7930*/  IMAD.MOV.U32 R79, RZ, RZ, R106 ;  /* 0x000000ffff4f7224 */ /* 0x000fe200078e006a */
[----:B------:R-:W-:Y:S01]  /*7940*/  ISETP.GT.U32.AND P1, PT, R30, UR6, PT ;  /* 0x000000061e007c0c */ /* 0x000fe2000bf24070 */
[----:B------:R-:W-:Y:S02]  /*7950*/  IMAD.MOV.U32 R72, RZ, RZ, R105 ;  /* 0x000000ffff487224 */ /* 0x000fe400078e0069 */
[----:B------:R-:W-:Y:S01]  /*7960*/  IMAD.MOV.U32 R235, RZ, RZ, R107 ;  /* 0x000000ffffeb7224 */ /* 0x000fe200078e006b */
[----:B------:R-:W-:Y:S01]  /*7970*/  @!P2 PRMT R185, R233, 0x5410, RZ ;  /* 0x00005410e9b9a816 */ /* 0x000fe200000000ff */
[----:B------:R-:W-:Y:S01]  /*7980*/  IMAD.MOV.U32 R225, RZ, RZ, R104 ;  /* 0x000000ffffe17224 */ /* 0x000fe200078e0068 */
[----:B------:R-:W-:Y:S01]  /*7990*/  ISETP.LE.U32.AND P2, PT, R48, UR6, PT ;  /* 0x0000000630007c0c */ /* 0x000fe2000bf43070 */
[----:B------:R-:W1:Y:S01]  /*79a0*/  LDSM.16.MT88.4 R104, [R76+0xa400] ;  /* 0x00a400004c68783b */ /* 0x000e620000004200 */
[----:B----4-:R-:W-:Y:S01]  /*79b0*/  IMAD.MOV.U32 R53, RZ, RZ, R72 ;  /* 0x000000ffff357224 */ /* 0x010fe200078e0048 */
[----:B------:R-:W-:Y:S01]  /*79c0*/  MUFU.EX2 R230, R154 ;  /* 0x0000009a00e67308 */ /* 0x000fe20000000800 */
[----:B------:R-:W-:Y:S01]  /*79d0*/  IMAD.MOV.U32 R126, RZ, RZ, R79 ;  /* 0x000000ffff7e7224 */ /* 0x000fe200078e004f */
[----:B------:R-:W-:Y:S01]  /*79e0*/  PRMT R108, R70, 0x5410, R68 ;  /* 0x00005410466c7816 */ /* 0x000fe20000000044 */
[----:B------:R-:W-:-:S02]  /*79f0*/  IMAD.MOV.U32 R233, RZ, RZ, R228 ;  /* 0x000000ffffe97224 */ /* 0x000fc400078e00e4 */
[----:B------:R-:W-:-:S05]  /*7a00*/  @P1 HADD2 R241, -R177.H0_H0, -RZ.H0_H0 ;  /* 0xa00000ffb1f11230 */ /* 0x000fca0000000900 */
[----:B------:R-:W-:Y:S01]  /*7a10*/  @!P2 HADD2 R238, -R181.H0_H0, -RZ.H0_H0 ;  /* 0xa00000ffb5eea230 */ /* 0x000fe20000000900 */
[----:B------:R-:W-:Y:S02]  /*7a20*/  @P1 PRMT R177, R241, 0x5410, RZ ;  /* 0x00005410f1b11816 */ /* 0x000fe400000000ff */
[----:B------:R4:W4:Y:S02]  /*7a30*/  MUFU.EX2 R241, R149 ;  /* 0x0000009500f17308 */ /* 0x0009240000000800 */
[----:B------:R-:W-:Y:S01]  /*7a40*/  @!P2 PRMT R181, R238, 0x5410, RZ ;  /* 0x00005410eeb5a816 */ /* 0x000fe200000000ff */
[-C--:B-1----:R-:W-:Y:S01]  /*7a50*/  HMMA.16816.F32 R248, R12, R104.reuse, R4 ;  /* 0x000000680cf8723c */ /* 0x082fe20000001804 */
[----:B------:R-:W-:Y:S01]  /*7a60*/  FADD.FTZ R7, R73, R3 ;  /* 0x0000000349077221 */ /* 0x000fe20000010000 */
[----:B------:R-:W-:Y:S01]  /*7a70*/  IMAD.U32 R3, RZ, RZ, UR4 ;  /* 0x00000004ff037e24 */ /* 0x000fe2000f8e00ff */
[----:B------:R-:W-:Y:S01]  /*7a80*/  PRMT R79, R84, 0x5410, R85 ;  /* 0x00005410544f7816 */ /* 0x000fe20000000055 */
[----:B----4-:R-:W-:Y:S01]  /*7a90*/  IMAD.MOV.U32 R149, RZ, RZ, R42 ;  /* 0x000000ffff957224 */ /* 0x010fe200078e002a */
[----:B------:R-:W-:Y:S01]  /*7aa0*/  LDSM.16.MT88.4 R84, [R2+0xa400] ;  /* 0x00a400000254783b */ /* 0x000fe20000004200 */
[----:B------:R-:W-:Y:S01]  /*7ab0*/  IMAD.WIDE R4, R3, 0x2, R38 ;  /* 0x0000000203047825 */ /* 0x000fe200078e0226 */
[----:B------:R-:W-:Y:S01]  /*7ac0*/  PRMT R3, R34, 0x7770, RZ ;  /* 0x0000777022037816 */ /* 0x000fe200000000ff */
[----:B------:R-:W-:Y:S03]  /*7ad0*/  HMMA.16816.F32 R236, R20, R104, R8 ;  /* 0x0000006814ec723c */ /* 0x000fe60000001808 */
[----:B------:R-:W-:-:S02]  /*7ae0*/  ISETP.LE.U32.AND P0, PT, R3, UR6, PT ;  /* 0x0000000603007c0c */ /* 0x000fc4000bf03070 */
[----:B------:R-:W-:-:S04]  /*7af0*/  F2FP.F16.F32.PACK_AB R3, R231, R240 ;  /* 0x000000f0e703723e */ /* 0x000fc800000000ff */
[C---:B------:R-:W-:Y:S02]  /*7b00*/  PRMT R175, R3.reuse, 0x7610, R175 ;  /* 0x0000761003af7816 */ /* 0x040fe400000000af */
[----:B------:R-:W-:Y:S02]  /*7b10*/  PRMT R173, R3, 0x7632, R173 ;  /* 0x0000763203ad7816 */ /* 0x000fe400000000ad */
[----:B------:R-:W-:-:S04]  /*7b20*/  LOP3.LUT R3, R31, 0xff, RZ, 0xc0, !PT ;  /* 0x000000ff1f037812 */ /* 0x000fc800078ec0ff */
[----:B------:R-:W-:Y:S02]  /*7b30*/  PRMT R89, R3, 0x5410, R74 ;  /* 0x0000541003597816 */ /* 0x000fe4000000004a */
[----:B------:R-:W1:Y:S01]  /*7b40*/  LDSM.16.MT88.4 R72, [R2+0xa000] ;  /* 0x00a000000248783b */ /* 0x000e620000004200 */
[----:B------:R-:W-:Y:S01]  /*7b50*/  FADD.FTZ R8, R138, R33 ;  /* 0x000000218a087221 */ /* 0x000fe20000010000 */
[----:B------:R-:W-:Y:S01]  /*7b60*/  PRMT R9, R36, 0x7773, RZ ;  /* 0x0000777324097816 */ /* 0x000fe200000000ff */
[----:B------:R-:W-:Y:S01]  /*7b70*/  FADD.FTZ R10, R99, R28 ;  /* 0x0000001c630a7221 */ /* 0x000fe20000010000 */
[----:B------:R-:W-:Y:S01]  /*7b80*/  FADD.FTZ R11, R129, R29 ;  /* 0x0000001d810b7221 */ /* 0x000fe20000010000 */
[----:B------:R-:W-:Y:S01]  /*7b90*/  FADD.FTZ R42, R134, R8 ;  /* 0x00000008862a7221 */ /* 0x000fe20000010000 */
[----:B------:R-:W-:Y:S01]  /*7ba0*/  PRMT R8, R36, 0x7772, RZ ;  /* 0x0000777224087816 */ /* 0x000fe200000000ff */
[----:B------:R-:W-:Y:S01]  /*7bb0*/  STG.E.U16 desc[UR20][R4.64], R64 ;  /* 0x0000004004007986 */ /* 0x000fe2000c101514 */
[----:B------:R-:W-:Y:S01]  /*7bc0*/  F2FP.F16.F32.PACK_AB R6, R230, R241 ;  /* 0x000000f1e606723e */ /* 0x000fe200000000ff */
[----:B------:R-:W-:Y:S01]  /*7bd0*/  FADD.FTZ R35, R77, R7 ;  /* 0x000000074d237221 */ /* 0x000fe20000010000 */
[C---:B------:R-:W-:Y:S01]  /*7be0*/  ISETP.GT.U32.AND P3, PT, R8.reuse, UR6, PT ;  /* 0x0000000608007c0c */ /* 0x040fe2000bf64070 */
[----:B------:R4:W-:Y:S01]  /*7bf0*/  STG.E.U16 desc[UR20][R4.64+0x2], R61 ;  /* 0x0000023d04007986 */ /* 0x0009e2000c101514 */
[----:B------:R-:W-:Y:S01]  /*7c00*/  PRMT R80, R8, 0x5410, R9 ;  /* 0x0000541008507816 */ /* 0x000fe20000000009 */
[----:B------:R-:W-:Y:S01]  /*7c10*/  MUFU.EX2 R229, R150 ;  /* 0x0000009600e57308 */ /* 0x000fe20000000800 */
[----:B------:R-:W-:Y:S01]  /*7c20*/  SHF.R.U32.HI R8, RZ, 0x10, R58 ;  /* 0x00000010ff087819 */ /* 0x000fe2000001163a */
[----:B------:R-:W-:Y:S01]  /*7c30*/  IMAD.MOV.U32 R28, RZ, RZ, R36 ;  /* 0x000000ffff1c7224 */ /* 0x000fe200078e0024 */
[----:B------:R-:W-:Y:S01]  /*7c40*/  ISETP.GT.U32.AND P1, PT, R9, UR6, PT ;  /* 0x0000000609007c0c */ /* 0x000fe2000bf24070 */
[----:B------:R-:W-:Y:S01]  /*7c50*/  IMAD.MOV.U32 R124, RZ, RZ, R236 ;  /* 0x000000ffff7c7224 */ /* 0x000fe200078e00ec */
[----:B------:R-:W-:Y:S01]  /*7c60*/  LOP3.LUT R8, R8, 0xff, RZ, 0xc0, !PT ;  /* 0x000000ff08087812 */ /* 0x000fe200078ec0ff */
[----:B------:R-:W-:Y:S01]  /*7c70*/  IMAD.U32 R3, RZ, RZ, UR27 ;  /* 0x0000001bff037e24 */ /* 0x000fe2000f8e00ff */
[----:B------:R-:W-:Y:S01]  /*7c80*/  LOP3.LUT R9, R49, 0xff, RZ, 0xc0, !PT ;  /* 0x000000ff31097812 */ /* 0x000fe200078ec0ff */
[----:B------:R-:W1:Y:S01]  /*7c90*/  MUFU.EX2 R228, R148 ;  /* 0x0000009400e47308 */ /* 0x000e620000000800 */
[----:B------:R-:W-:Y:S01]  /*7ca0*/  PRMT R78, R8, 0x5410, R78 ;  /* 0x00005410084e7816 */ /* 0x000fe2000000004e */
[----:B------:R-:W-:Y:S01]  /*7cb0*/  IMAD.MOV.U32 R161, RZ, RZ, R237 ;  /* 0x000000ffffa17224 */ /* 0x000fe200078e00ed */
[----:B------:R-:W-:Y:S01]  /*7cc0*/  LOP3.LUT R8, R28, 0xff, RZ, 0xc0, !PT ;  /* 0x000000ff1c087812 */ /* 0x000fe200078ec0ff */
[----:B------:R-:W-:Y:S01]  /*7cd0*/  FADD.FTZ R41, R136, R11 ;  /* 0x0000000b88297221 */ /* 0x000fe20000010000 */
[----:B------:R-:W-:Y:S01]  /*7ce0*/  FADD.FTZ R36, R128, R10 ;  /* 0x0000000a80247221 */ /* 0x000fe20000010000 */
[----:B------:R-:W-:Y:S01]  /*7cf0*/  PRMT R88, R9, 0x5410, R152 ;  /* 0x0000541009587816 */ /* 0x000fe20000000098 */
[----:B------:R-:W-:Y:S01]  /*7d00*/  IMAD.MOV.U32 R160, RZ, RZ, R238 ;  /* 0x000000ffffa07224 */ /* 0x000fe200078e00ee */
[----:B------:R-:W-:Y:S01]  /*7d10*/  PRMT R70, R8, 0x5410, R30 ;  /* 0x0000541008467816 */ /* 0x000fe2000000001e */
[----:B------:R-:W-:Y:S01]  /*7d20*/  IMAD.MOV.U32 R147, RZ, RZ, R239 ;  /* 0x000000ffff937224 */ /* 0x000fe200078e00ef */
[----:B------:R-:W-:Y:S01]  /*7d30*/  PRMT R174, R6, 0x7632, R174 ;  /* 0x0000763206ae7816 */ /* 0x000fe200000000ae */
[----:B----4-:R-:W-:Y:S01]  /*7d40*/  IMAD.WIDE R4, R3, 0x70, R4 ;  /* 0x0000007003047825 */ /* 0x010fe200078e0204 */
[----:B------:R-:W-:Y:S01]  /*7d50*/  PRMT R3, R34, 0x7771, RZ ;  /* 0x0000777122037816 */ /* 0x000fe200000000ff */
[----:B-1----:R-:W-:Y:S02]  /*7d60*/  HMMA.16816.F32 R8, R16, R72, RZ ;  /* 0x000000481008723c */ /* 0x002fe400000018ff */
[----:B------:R-:W-:Y:S01]  /*7d70*/  @P1 HADD2 R246, -R174.H0_H0, -RZ.H0_H0 ;  /* 0xa00000ffaef61230 */ /* 0x000fe20000000900 */
[----:B------:R-:W-:-:S02]  /*7d80*/  ISETP.GT.U32.AND P2, PT, R3, UR6, PT ;  /* 0x0000000603007c0c */ /* 0x000fc4000bf44070 */
[----:B------:R-:W-:Y:S02]  /*7d90*/  PRMT R172, R6, 0x7610, R172 ;  /* 0x0000761006ac7816 */ /* 0x000fe400000000ac */
[C---:B------:R-:W-:Y:S02]  /*7da0*/  PRMT R6, R34.reuse, 0x7772, RZ ;  /* 0x0000777222067816 */ /* 0x040fe400000000ff */
[----:B------:R-:W-:Y:S02]  /*7db0*/  PRMT R7, R34, 0x7773, RZ ;  /* 0x0000777322077816 */ /* 0x000fe400000000ff */
[----:B------:R-:W-:Y:S02]  /*7dc0*/  PRMT R99, R172, 0x5410, R174 ;  /* 0x00005410ac637816 */ /* 0x000fe400000000ae */
[----:B------:R-:W-:Y:S01]  /*7dd0*/  @P1 PRMT R174, R246, 0x5410, RZ ;  /* 0x00005410f6ae1816 */ /* 0x000fe200000000ff */
[----:B------:R-:W-:Y:S01]  /*7de0*/  @!P0 HADD2 R245, -R175.H0_H0, -RZ.H0_H0 ;  /* 0xa00000ffaff58230 */ /* 0x000fe20000000900 */
[----:B------:R-:W-:-:S02]  /*7df0*/  ISETP.GT.U32.AND P1, PT, R6, UR6, PT ;  /* 0x0000000606007c0c */ /* 0x000fc4000bf24070 */
[----:B------:R-:W-:Y:S02]  /*7e00*/  PRMT R77, R6, 0x5410, R7 ;  /* 0x00005410064d7816 */ /* 0x000fe40000000007 */
[----:B------:R-:W-:Y:S01]  /*7e10*/  SHF.R.U32.HI R6, RZ, 0x10, R43 ;  /* 0x00000010ff067819 */ /* 0x000fe2000001162b */
[----:B------:R-:W-:Y:S01]  /*7e20*/  IMAD.MOV.U32 R33, RZ, RZ, R34 ;  /* 0x000000ffff217224 */ /* 0x000fe200078e0022 */
[----:B------:R-:W-:Y:S02]  /*7e30*/  PRMT R109, R175, 0x5410, R173 ;  /* 0x00005410af6d7816 */ /* 0x000fe400000000ad */
[----:B------:R-:W-:Y:S02]  /*7e40*/  LOP3.LUT R6, R6, 0xff, RZ, 0xc0, !PT ;  /* 0x000000ff06067812 */ /* 0x000fe400078ec0ff */
[----:B------:R-:W-:Y:S02]  /*7e50*/  @!P0 PRMT R175, R245, 0x5410, RZ ;  /* 0x00005410f5af8816 */ /* 0x000fe400000000ff */
[----:B------:R-:W-:Y:S01]  /*7e60*/  ISETP.GT.U32.AND P0, PT, R7, UR6, PT ;  /* 0x0000000607007c0c */ /* 0x000fe2000bf04070 */
[----:B------:R-:W-:Y:S01]  /*7e70*/  HMMA.16816.F32 R236, R12, R84, R8 ;  /* 0x000000540cec723c */ /* 0x000fe20000001808 */
[----:B------:R-:W-:Y:S01]  /*7e80*/  LOP3.LUT R7, R33, 0xff, RZ, 0xc0, !PT ;  /* 0x000000ff21077812 */ /* 0x000fe200078ec0ff */
[----:B------:R1:W-:Y:S01]  /*7e90*/  STG.E.U16 desc[UR20][R4.64], R69 ;  /* 0x0000004504007986 */ /* 0x0003e2000c101514 */
[----:B------:R-:W-:-:S02]  /*7ea0*/  PRMT R67, R6, 0x5410, R67 ;  /* 0x0000541006437816 */ /* 0x000fc40000000043 */
[----:B------:R-:W-:Y:S02]  /*7eb0*/  PRMT R43, R7, 0x5410, R3 ;  /* 0x00005410072b7816 */ /* 0x000fe40000000003 */
[----:B------:R-:W-:Y:S01]  /*7ec0*/  F2FP.F16.F32.PACK_AB R3, R228, R229 ;  /* 0x000000e5e403723e */ /* 0x000fe200000000ff */
[----:B------:R-:W-:Y:S03]  /*7ed0*/  HMMA.16816.F32 R28, R24, R72, RZ ;  /* 0x00000048181c723c */ /* 0x000fe600000018ff */
[C---:B------:R-:W-:Y:S02]  /*7ee0*/  PRMT R104, R3.reuse, 0x7632, R104 ;  /* 0x0000763203687816 */ /* 0x040fe40000000068 */
[----:B------:R-:W-:Y:S02]  /*7ef0*/  PRMT R105, R3, 0x7610, R105 ;  /* 0x0000761003697816 */ /* 0x000fe40000000069 */
[----:B-1----:R-:W-:Y:S01]  /*7f00*/  PRMT R69, R51, 0x5410, R56 ;  /* 0x0000541033457816 */ /* 0x002fe20000000038 */
[----:B------:R-:W-:Y:S01]  /*7f10*/  IMAD.MOV.U32 R144, RZ, RZ, R62 ;  /* 0x000000ffff907224 */ /* 0x000fe200078e003e */
[----:B------:R1:W-:Y:S11]  /*7f20*/  STG.E.U16 desc[UR20][R4.64+0x2], R71 ;  /* 0x0000024704007986 */ /* 0x0003f6000c101514 */
[----:B------:R-:W-:Y:S01]  /*7f30*/  HMMA.16816.F32 R244, R20, R84, R28 ;  /* 0x0000005414f4723c */ /* 0x000fe2000000181c */
[----:B------:R-:W-:-:S02]  /*7f40*/  IMAD.MOV.U32 R136, RZ, RZ, R126 ;  /* 0x000000ffff887224 */ /* 0x000fc400078e007e */
[----:B------:R-:W-:Y:S01]  /*7f50*/  FADD.FTZ R30, R131, R36 ;  /* 0x00000024831e7221 */ /* 0x000fe20000010000 */
[----:B------:R-:W-:Y:S02]  /*7f60*/  IMAD.MOV.U32 R129, RZ, RZ, R53 ;  /* 0x000000ffff817224 */ /* 0x000fe400078e0035 */
[----:B------:R-:W-:Y:S02]  /*7f70*/  IMAD.MOV.U32 R126, RZ, RZ, R52 ;  /* 0x000000ffff7e7224 */ /* 0x000fe400078e0034 */
[----:B-----5:R-:W-:-:S05]  /*7f80*/  @P2 HADD2 R59, -R173.H0_H0, -RZ.H0_H0 ;  /* 0xa00000ffad3b2230 */ /* 0x020fca0000000900 */
[----:B------:R-:W-:-:S04]  /*7f90*/  PRMT R6, R59, 0x7610, R6 ;  /* 0x000076103b067816 */ /* 0x000fc80000000006 */
[----:B------:R-:W-:Y:S02]  /*7fa0*/  @P2 PRMT R173, R6, 0x5410, RZ ;  /* 0x0000541006ad2816 */ /* 0x000fe400000000ff */
[----:B------:R-:W-:-:S04]  /*7fb0*/  SHF.R.U32.HI R6, RZ, 0x10, R37 ;  /* 0x00000010ff067819 */ /* 0x000fc80000011625 */
[----:B------:R-:W-:Y:S02]  /*7fc0*/  LOP3.LUT R6, R6, 0xff, RZ, 0xc0, !PT ;  /* 0x000000ff06067812 */ /* 0x000fe400078ec0ff */
[----:B-1----:R-:W-:Y:S01]  /*7fd0*/  PRMT R71, R105, 0x5410, R104 ;  /* 0x0000541069477816 */ /* 0x002fe20000000068 */
[----:B--2---:R-:W-:-:S05]  /*7fe0*/  @P3 HADD2 R57, -R172.H0_H0, -RZ.H0_H0 ;  /* 0xa00000ffac393230 */ /* 0x004fca0000000900 */
[----:B------:R-:W-:Y:S02]  /*7ff0*/  PRMT R9, R57, 0x7610, R9 ;  /* 0x0000761039097816 */ /* 0x000fe40000000009 */
[----:B------:R-:W1:Y:S01]  /*8000*/  LDSM.16.MT88.4 R56, [R76+0xb000] ;  /* 0x00b000004c38783b */ /* 0x000e620000004200 */
[----:B---3--:R-:W-:Y:S02]  /*8010*/  @P0 HADD2 R65, -R104.H0_H0, -RZ.H0_H0 ;  /* 0xa00000ff68410230 */ /* 0x008fe40000000900 */
[----:B------:R-:W-:-:S03]  /*8020*/  @P1 HADD2 R55, -R105.H0_H0, -RZ.H0_H0 ;  /* 0xa00000ff69371230 */ /* 0x000fc60000000900 */
[----:B------:R-:W-:Y:S02]  /*8030*/  PRMT R7, R65, 0x7610, R7 ;  /* 0x0000761041077816 */ /* 0x000fe40000000007 */
[----:B------:R-:W-:Y:S01]  /*8040*/  PRMT R8, R55, 0x7610, R8 ;  /* 0x0000761037087816 */ /* 0x000fe20000000008 */
[----:B------:R-:W-:Y:S01]  /*8050*/  IMAD.MOV.U32 R55, RZ, RZ, R66 ;  /* 0x000000ffff377224 */ /* 0x000fe200078e0042 */
[----:B------:R-:W-:Y:S01]  /*8060*/  PRMT R65, R6, 0x5410, R50 ;  /* 0x0000541006417816 */ /* 0x000fe20000000032 */
[----:B------:R-:W-:Y:S01]  /*8070*/  FADD.FTZ R6, R139, R42 ;  /* 0x0000002a8b067221 */ /* 0x000fe20000010000 */
[----:B------:R-:W-:Y:S01]  /*8080*/  PRMT R66, R48, 0x5410, R60 ;  /* 0x0000541030427816 */ /* 0x000fe2000000003c */
[----:B------:R-:W-:Y:S01]  /*8090*/  IMAD.MOV.U32 R139, RZ, RZ, R63 ;  /* 0x000000ffff8b7224 */ /* 0x000fe200078e003f */
[----:B------:R-:W-:Y:S01]  /*80a0*/  @P0 PRMT R104, R7, 0x5410, RZ ;  /* 0x0000541007680816 */ /* 0x000fe200000000ff */
[----:B------:R-:W2:Y:S01]  /*80b0*/  LDSM.16.MT88.4 R60, [R76+0xb400] ;  /* 0x00b400004c3c783b */ /* 0x000ea20000004200 */
[----:B------:R-:W-:Y:S01]  /*80c0*/  FADD.FTZ R7, R133, R41 ;  /* 0x0000002985077221 */ /* 0x000fe20000010000 */
[----:B------:R-:W-:-:S02]  /*80d0*/  IMAD.MOV.U32 R133, RZ, RZ, R54 ;  /* 0x000000ffff857224 */ /* 0x000fc400078e0036 */
[----:B------:R-:W-:Y:S01]  /*80e0*/  IMAD.MOV.U32 R131, RZ, RZ, R55 ;  /* 0x000000ffff837224 */ /* 0x000fe200078e0037 */
[----:B------:R-:W-:Y:S01]  /*80f0*/  @P3 PRMT R172, R9, 0x5410, RZ ;  /* 0x0000541009ac3816 */ /* 0x000fe200000000ff */
[----:B------:R-:W3:Y:S01]  /*8100*/  LDSM.16.MT88.4 R52, [R2+0xb000] ;  /* 0x00b000000234783b */ /* 0x000ee20000004200 */
[----:B------:R-:W-:Y:S02]  /*8110*/  @P1 PRMT R105, R8, 0x5410, RZ ;  /* 0x0000541008691816 */ /* 0x000fe400000000ff */
[----:B------:R-:W-:Y:S01]  /*8120*/  SHF.R.U32.HI R3, RZ, 0x10, R40 ;  /* 0x00000010ff037819 */ /* 0x000fe20000011628 */
[----:B------:R-:W4:Y:S03]  /*8130*/  LDSM.16.MT88.4 R48, [R2+0xb400] ;  /* 0x00b400000230783b */ /* 0x000f260000004200 */
[----:B------:R-:W-:Y:S01]  /*8140*/  LOP3.LUT R3, R3, 0xff, RZ, 0xc0, !PT ;  /* 0x000000ff03037812 */ /* 0x000fe200078ec0ff */
[----:B------:R-:W-:-:S03]  /*8150*/  FADD.FTZ R31, R127, R35 ;  /* 0x000000237f1f7221 */ /* 0x000fc60000010000 */
[----:B------:R-:W-:Y:S01]  /*8160*/  PRMT R64, R3, 0x5410, R32 ;  /* 0x0000541003407816 */ /* 0x000fe20000000020 */
[----:B-1----:R-:W-:Y:S01]  /*8170*/  HMMA.16816.F32 R8, R16, R56, RZ ;  /* 0x000000381008723c */ /* 0x002fe200000018ff */
[----:B------:R-:W-:-:S04]  /*8180*/  IMAD.U32 R3, RZ, RZ, UR4 ;  /* 0x00000004ff037e24 */ /* 0x000fc8000f8e00ff */
[----:B------:R-:W-:-:S03]  /*8190*/  IMAD.WIDE R28, R3, 0x2, R4 ;  /* 0x00000002031c7825 */ /* 0x000fc600078e0204 */
[----:B------:R-:W-:Y:S01]  /*81a0*/  HMMA.16816.F32 R32, R24, R56, RZ ;  /* 0x000000381820723c */ /* 0x000fe200000018ff */
[----:B------:R-:W-:Y:S01]  /*81b0*/  IMAD.MOV.U32 R145, RZ, RZ, R164 ;  /* 0x000000ffff917224 */ /* 0x000fe200078e00a4 */
[----:B------:R1:W-:Y:S01]  /*81c0*/  STG.E.U16 desc[UR20][R28.64+0x2], R81 ;  /* 0x000002511c007986 */ /* 0x0003e2000c101514 */
[----:B------:R-:W-:Y:S02]  /*81d0*/  IMAD.MOV.U32 R138, RZ, RZ, R165 ;  /* 0x000000ffff8a7224 */ /* 0x000fe400078e00a5 */
[----:B------:R-:W-:Y:S01]  /*81e0*/  IMAD.MOV.U32 R57, RZ, RZ, R166 ;  /* 0x000000ffff397224 */ /* 0x000fe200078e00a6 */
[----:B------:R-:W-:Y:S01]  /*81f0*/  PRMT R68, R98, 0x5410, R97 ;  /* 0x0000541062447816 */ /* 0x000fe20000000061 */
[----:B------:R-:W-:Y:S02]  /*8200*/  IMAD.MOV.U32 R154, RZ, RZ, R235 ;  /* 0x000000ffff9a7224 */ /* 0x000fe400078e00eb */
[----:B------:R-:W-:Y:S02]  /*8210*/  IMAD.MOV.U32 R84, RZ, RZ, R234 ;  /* 0x000000ffff547224 */ /* 0x000fe400078e00ea */
[----:B------:R-:W-:-:S02]  /*8220*/  IMAD.MOV.U32 R97, RZ, RZ, R233 ;  /* 0x000000ffff617224 */ /* 0x000fc400078e00e9 */
[----:B------:R-:W-:Y:S02]  /*8230*/  IMAD.MOV.U32 R98, RZ, RZ, R232 ;  /* 0x000000ffff627224 */ /* 0x000fe400078e00e8 */
[----:B------:R-:W-:Y:S01]  /*8240*/  FADD.FTZ R3, R141, R7 ;  /* 0x000000078d037221 */ /* 0x000fe20000010000 */
[----:B------:R-:W-:Y:S01]  /*8250*/  FADD.FTZ R6, R143, R6 ;  /* 0x000000068f067221 */ /* 0x000fe20000010000 */
[----:B-1----:R-:W-:Y:S02]  /*8260*/  IMAD.MOV.U32 R81, RZ, RZ, R167 ;  /* 0x000000ffff517224 */ /* 0x002fe400078e00a7 */
[----:B--2---:R-:W-:Y:S01]  /*8270*/  HMMA.16816.F32 R164, R12, R60, R8 ;  /* 0x0000003c0ca4723c */ /* 0x004fe20000001808 */
[----:B------:R-:W-:-:S04]  /*8280*/  FADD.FTZ R8, R140, R30 ;  /* 0x0000001e8c087221 */ /* 0x000fc80000010000 */
[----:B------:R-:W-:-:S03]  /*8290*/  FADD.FTZ R130, R130, R8 ;  /* 0x0000000882827221 */ /* 0x000fc60000010000 */
[----:B---3--:R-:W-:Y:S01]  /*82a0*/  HMMA.16816.F32 R8, R16, R52, RZ ;  /* 0x000000341008723c */ /* 0x008fe200000018ff */
[----:B------:R-:W-:Y:S01]  /*82b0*/  FADD.FTZ R72, R132, R3 ;  /* 0x0000000384487221 */ /* 0x000fe20000010000 */
[----:B------:R-:W-:-:S06]  /*82c0*/  IMAD.U32 R3, RZ, RZ, UR27 ;  /* 0x0000001bff037e24 */ /* 0x000fcc000f8e00ff */
[----:B------:R-:W-:Y:S01]  /*82d0*/  HMMA.16816.F32 R232, R20, R60, R32 ;  /* 0x0000003c14e8723c */ /* 0x000fe20000001820 */
[----:B------:R-:W-:-:S07]  /*82e0*/  FADD.FTZ R6, R137, R6 ;  /* 0x0000000689067221 */ /* 0x000fce0000010000 */
[----:B------:R-:W-:Y:S01]  /*82f0*/  HMMA.16816.F32 R32, R24, R52, RZ ;  /* 0x000000341820723c */ /* 0x000fe200000018ff */
[----:B------:R-:W-:Y:S02]  /*8300*/  IMAD.MOV.U32 R85, RZ, RZ, R116 ;  /* 0x000000ffff557224 */ /* 0x000fe400078e0074 */
[----:B------:R-:W-:Y:S01]  /*8310*/  FADD.FTZ R116, R142, R6 ;  /* 0x000000068e747221 */ /* 0x000fe20000010000 */
[----:B------:R-:W-:-:S04]  /*8320*/  IMAD.WIDE R4, R3, -0x70, R4 ;  /* 0xffffff9003047825 */ /* 0x000fc800078e0204 */
[----:B------:R-:W-:Y:S01]  /*8330*/  FADD.FTZ R7, R135, R31 ;  /* 0x0000001f87077221 */ /* 0x000fe20000010000 */
[----:B------:R-:W-:Y:S01]  /*8340*/  LOP3.LUT R3, R112, 0xff00ff, RZ, 0xc0, !PT ;  /* 0x00ff00ff70037812 */ /* 0x000fe200078ec0ff */
[----:B------:R-:W-:Y:S01]  /*8350*/  IMAD.U32 R6, RZ, RZ, UR27 ;  /* 0x0000001bff067e24 */ /* 0x000fe2000f8e00ff */
[----:B------:R1:W-:Y:S01]  /*8360*/  STG.E.U16 desc[UR20][R28.64], R82 ;  /* 0x000000521c007986 */ /* 0x0003e2000c101514 */
[----:B------:R-:W-:Y:S02]  /*8370*/  IMAD.MOV.U32 R148, RZ, RZ, R159 ;  /* 0x000000ffff947224 */ /* 0x000fe400078e009f */
[----:B------:R-:W-:Y:S01]  /*8380*/  FADD.FTZ R125, R125, R7 ;  /* 0x000000077d7d7221 */ /* 0x000fe20000010000 */
[----:B------:R-:W-:Y:S02]  /*8390*/  IMAD.MOV.U32 R127, RZ, RZ, R156 ;  /* 0x000000ffff7f7224 */ /* 0x000fe400078e009c */
[----:B------:R-:W-:Y:S01]  /*83a0*/  IMAD.MOV.U32 R73, RZ, RZ, R157 ;  /* 0x000000ffff497224 */ /* 0x000fe200078e009d */
[----:B------:R-:W-:Y:S01]  /*83b0*/  STG.E.U16 desc[UR20][R38.64+0x10], R83 ;  /* 0x0000105326007986 */ /* 0x000fe2000c101514 */
[----:B------:R-:W-:Y:S01]  /*83c0*/  IMAD.WIDE R30, R6, 0x70, R4 ;  /* 0x00000070061e7825 */ /* 0x000fe200078e0204 */
[----:B------:R-:W-:-:S02]  /*83d0*/  HSET2.LE.AND R6, R3, R0, PT ;  /* 0x0000000003067233 */ /* 0x000fc40003803000 */
[----:B------:R-:W-:Y:S01]  /*83e0*/  STG.E.U16 desc[UR20][R38.64+0x12], R92 ;  /* 0x0000125c26007986 */ /* 0x000fe2000c101514 */
[----:B------:R-:W-:Y:S01]  /*83f0*/  LOP3.LUT R7, R80, 0xff00ff, RZ, 0xc0, !PT ;  /* 0x00ff00ff50077812 */ /* 0x000fe200078ec0ff */
[----:B------:R-:W-:Y:S01]  /*8400*/  IMAD.MOV.U32 R134, RZ, RZ, R121 ;  /* 0x000000ffff867224 */ /* 0x000fe200078e0079 */
[----:B------:R-:W-:Y:S01]  /*8410*/  HSET2.LE.AND R3, R79, R0, PT ;  /* 0x000000004f037233 */ /* 0x000fe20003803000 */
[----:B------:R-:W-:Y:S01]  /*8420*/  STG.E.U16 desc[UR20][R4.64+0x10], R93 ;  /* 0x0000105d04007986 */ /* 0x000fe2000c101514 */
[----:B------:R-:W-:-:S03]  /*8430*/  IMAD.MOV.U32 R152, RZ, RZ, R117 ;  /* 0x000000ffff987224 */ /* 0x000fc600078e0075 */
[----:B------:R2:W-:Y:S01]  /*8440*/  STG.E.U16 desc[UR20][R4.64+0x12], R94 ;  /* 0x0000125e04007986 */ /* 0x0005e2000c101514 */
[----:B------:R-:W-:Y:S02]  /*8450*/  IMAD.MOV.U32 R128, RZ, RZ, R225 ;  /* 0x000000ffff807224 */ /* 0x000fe400078e00e1 */
[----:B------:R-:W-:Y:S02]  /*8460*/  IMAD.MOV.U32 R150, RZ, RZ, R224 ;  /* 0x000000ffff967224 */ /* 0x000fe400078e00e0 */
[----:B-1----:R-:W-:Y:S02]  /*8470*/  IMAD.MOV.U32 R82, RZ, RZ, R158 ;  /* 0x000000ffff527224 */ /* 0x002fe400078e009e */
[----:B----4-:R-:W-:Y:S01]  /*8480*/  HMMA.16816.F32 R156, R12, R48, R8 ;  /* 0x000000300c9c723c */ /* 0x010fe20000001808 */
[----:B------:R-:W-:Y:S02]  /*8490*/  LOP3.LUT R8, R108, 0xff00ff, RZ, 0xc0, !PT ;  /* 0x00ff00ff6c087812 */ /* 0x000fe400078ec0ff */
[----:B------:R-:W-:Y:S01]  /*84a0*/  LOP3.LUT R9, R77, 0xff00ff, RZ, 0xc0, !PT ;  /* 0x00ff00ff4d097812 */ /* 0x000fe200078ec0ff */
[----:B------:R-:W-:-:S02]  /*84b0*/  IMAD.MOV.U32 R117, RZ, RZ, R227 ;  /* 0x000000ffff757224 */ /* 0x000fc400078e00e3 */
[----:B------:R-:W-:Y:S01]  /*84c0*/  IMAD.MOV.U32 R121, RZ, RZ, R226 ;  /* 0x000000ffff797224 */ /* 0x000fe200078e00e2 */
[--C-:B------:R-:W-:Y:S01]  /*84d0*/  HSET2.LE.AND R40, R8, R0.reuse, PT ;  /* 0x0000000008287233 */ /* 0x100fe20003803000 */
[----:B------:R-:W-:Y:S01]  /*84e0*/  HMMA.16816.F32 R224, R20, R48, R32 ;  /* 0x0000003014e0723c */ /* 0x000fe20000001820 */
[--C-:B------:R-:W-:Y:S02]  /*84f0*/  HSET2.LE.AND R34, R7, R0.reuse, PT ;  /* 0x0000000007227233 */ /* 0x100fe40003803000 */
[--C-:B------:R-:W-:Y:S02]  /*8500*/  HSET2.LE.AND R42, R43, R0.reuse, PT ;  /* 0x000000002b2a7233 */ /* 0x100fe40003803000 */
[--C-:B--2---:R-:W-:Y:S02]  /*8510*/  HSET2.LE.AND R4, R78, R0.reuse, PT ;  /* 0x000000004e047233 */ /* 0x104fe40003803000 */
[--C-:B------:R-:W-:Y:S02]  /*8520*/  HSET2.LE.AND R43, R9, R0.reuse, PT ;  /* 0x00000000092b7233 */ /* 0x100fe40003803000 */
[----:B------:R-:W-:-:S02]  /*8530*/  HSET2.LE.AND R7, R69, R0, PT ;  /* 0x0000000045077233 */ /* 0x000fc40003803000 */
[----:B------:R-:W-:Y:S01]  /*8540*/  LOP3.LUT R8, R57, R3, RZ, 0xc0, !PT ;  /* 0x0000000339087212 */ /* 0x000fe200078ec0ff */
[----:B------:R-:W-:Y:S01]  /*8550*/  IMAD.MOV.U32 R57, RZ, RZ, R82 ;  /* 0x000000ffff397224 */ /* 0x000fe200078e0052 */
[--C-:B------:R-:W-:Y:S01]  /*8560*/  HSET2.LE.AND R33, R70, R0.reuse, PT ;  /* 0x0000000046217233 */ /* 0x100fe20003803000 */
[----:B------:R-:W-:Y:S01]  /*8570*/  IMAD.MOV.U32 R82, RZ, RZ, R131 ;  /* 0x000000ffff527224 */ /* 0x000fe200078e0083 */
[--C-:B------:R-:W-:Y:S02]  /*8580*/  HSET2.LE.AND R35, R68, R0.reuse, PT ;  /* 0x0000000044237233 */ /* 0x100fe40003803000 */
[--C-:B------:R-:W-:Y:S02]  /*8590*/  HSET2.LE.AND R32, R65, R0.reuse, PT ;  /* 0x0000000041207233 */ /* 0x100fe40003803000 */
[--C-:B------:R-:W-:Y:S02]  /*85a0*/  HSET2.LE.AND R41, R66, R0.reuse, PT ;  /* 0x0000000042297233 */ /* 0x100fe40003803000 */
[----:B------:R-:W-:Y:S01]  /*85b0*/  LOP3.LUT R9, R81, R4, RZ, 0xc0, !PT ;  /* 0x0000000451097212 */ /* 0x000fe200078ec0ff */
[----:B------:R-:W-:Y:S01]  /*85c0*/  IMAD.MOV.U32 R81, RZ, RZ, R127 ;  /* 0x000000ffff517224 */ /* 0x000fe200078e007f */
[----:B------:R1:W-:Y:S01]  /*85d0*/  STG.E.U16 desc[UR20][R30.64+0x10], R96 ;  /* 0x000010601e007986 */ /* 0x0003e2000c101514 */
[----:B------:R-:W-:Y:S01]  /*85e0*/  IMAD.MOV.U32 R127, RZ, RZ, R133 ;  /* 0x000000ffff7f7224 */ /* 0x000fe200078e0085 */
[--C-:B------:R-:W-:Y:S01]  /*85f0*/  HSET2.LE.AND R5, R89, R0.reuse, PT ;  /* 0x0000000059057233 */ /* 0x100fe20003803000 */
[----:B------:R-:W-:Y:S01]  /*8600*/  IMAD.MOV.U32 R131, RZ, RZ, R139 ;  /* 0x000000ffff837224 */ /* 0x000fe200078e008b */
[--C-:B------:R-:W-:Y:S01]  /*8610*/  HSET2.LE.AND R37, R88, R0.reuse, PT ;  /* 0x0000000058257233 */ /* 0x100fe20003803000 */
[----:B------:R2:W-:Y:S01]  /*8620*/  STG.E.U16 desc[UR20][R30.64+0x12], R95 ;  /* 0x0000125f1e007986 */ /* 0x0005e2000c101514 */
[--C-:B------:R-:W-:Y:S01]  /*8630*/  HSET2.LE.AND R36, R67, R0.reuse, PT ;  /* 0x0000000043247233 */ /* 0x100fe20003803000 */
[----:B------:R-:W-:Y:S01]  /*8640*/  IMAD.MOV.U32 R133, RZ, RZ, R98 ;  /* 0x000000ffff857224 */ /* 0x000fe200078e0062 */
[----:B------:R-:W-:Y:S01]  /*8650*/  HSET2.LE.AND R0, R64, R0, PT ;  /* 0x0000000040007233 */ /* 0x000fe20003803000 */
[----:B------:R-:W-:Y:S01]  /*8660*/  IMAD.MOV.U32 R139, RZ, RZ, R97 ;  /* 0x000000ffff8b7224 */ /* 0x000fe200078e0061 */
[----:B------:R-:W-:Y:S01]  /*8670*/  LOP3.LUT R97, R151, R32, RZ, 0xc0, !PT ;  /* 0x0000002097617212 */ /* 0x000fe200078ec0ff */
[----:B------:R-:W-:Y:S01]  /*8680*/  IMAD.MOV.U32 R108, RZ, RZ, R81 ;  /* 0x000000ffff6c7224 */ /* 0x000fe200078e0051 */
[----:B------:R-:W-:Y:S01]  /*8690*/  LOP3.LUT R98, R113, R33, RZ, 0xc0, !PT ;  /* 0x0000002171627212 */ /* 0x000fe200078ec0ff */
[----:B------:R-:W-:Y:S01]  /*86a0*/  IMAD.MOV.U32 R49, RZ, RZ, R82 ;  /* 0x000000ffff317224 */ /* 0x000fe200078e0052 */
[----:B------:R-:W-:Y:S01]  /*86b0*/  LOP3.LUT R99, R99, R34, RZ, 0xc0, !PT ;  /* 0x0000002263637212 */ /* 0x000fe200078ec0ff */
[----:B------:R-:W-:Y:S01]  /*86c0*/  HMMA.16816.F32 R80, R16, R114, RZ ;  /* 0x000000721050723c */ /* 0x000fe200000018ff */
[----:B------:R-:W-:-:S02]  /*86d0*/  LOP3.LUT R4, R57, R35, RZ, 0xc0, !PT ;  /* 0x0000002339047212 */ /* 0x000fc400078ec0ff */
[----:B------:R-:W-:Y:S02]  /*86e0*/  LOP3.LUT R92, R146, R41, RZ, 0xc0, !PT ;  /* 0x00000029925c7212 */ /* 0x000fe400078ec0ff */
[----:B------:R-:W-:-:S03]  /*86f0*/  LOP3.LUT R94, R109, R42, RZ, 0xc0, !PT ;  /* 0x0000002a6d5e7212 */ /* 0x000fc600078ec0ff */
[----:B------:R-:W-:Y:S01]  /*8700*/  HMMA.16816.F32 R64, R16, R90, RZ ;  /* 0x0000005a1040723c */ /* 0x000fe200000018ff */
[----:B-1----:R-:W-:Y:S02]  /*8710*/  LOP3.LUT R96, R155, R7, RZ, 0xc0, !PT ;  /* 0x000000079b607212 */ /* 0x002fe400078ec0ff */
[----:B------:R-:W-:-:S05]  /*8720*/  LOP3.LUT R7, R162, R40, RZ, 0xc0, !PT ;  /* 0x00000028a2077212 */ /* 0x000fca00078ec0ff */
[----:B------:R-:W-:Y:S01]  /*8730*/  HMMA.16816.F32 R32, R16, R58, RZ ;  /* 0x0000003a1020723c */ /* 0x000fe200000018ff */
[----:B--2---:R-:W-:-:S07]  /*8740*/  LOP3.LUT R95, R71, R43, RZ, 0xc0, !PT ;  /* 0x0000002b475f7212 */ /* 0x004fce00078ec0ff */
[C---:B------:R-:W-:Y:S08]  /*8750*/  HMMA.16816.F32 R68, R16.reuse, R118, RZ ;  /* 0x000000761044723c */ /* 0x040ff000000018ff */
[C---:B------:R-:W-:Y:S08]  /*8760*/  HMMA.16816.F32 R40, R16.reuse, R74, RZ ;  /* 0x0000004a1028723c */ /* 0x040ff000000018ff */
[----:B------:R-:W-:Y:S01]  /*8770*/  HMMA.16816.F32 R16, R16, R54, RZ ;  /* 0x000000361010723c */ /* 0x000fe200000018ff */
[----:B------:R-:W-:Y:S01]  /*8780*/  IMAD.MOV.U32 R78, RZ, RZ, R133 ;  /* 0x000000ffff4e7224 */ /* 0x000fe200078e0085 */
[----:B------:R-:W-:Y:S01]  /*8790*/  LOP3.LUT R10, R170, R5, RZ, 0xc0, !PT ;  /* 0x00000005aa0a7212 */ /* 0x000fe200078ec0ff */
[----:B------:R-:W-:Y:S01]  /*87a0*/  IMAD.MOV.U32 R133, RZ, RZ, R150 ;  /* 0x000000ffff857224 */ /* 0x000fe200078e0096 */
[----:B------:R-:W-:Y:S01]  /*87b0*/  LOP3.LUT R11, R163, R6, RZ, 0xc0, !PT ;  /* 0x00000006a30b7212 */ /* 0x000fe200078ec0ff */
[----:B------:R-:W-:Y:S01]  /*87c0*/  IMAD.MOV.U32 R89, RZ, RZ, R130 ;  /* 0x000000ffff597224 */ /* 0x000fe200078e0082 */
[----:B------:R-:W-:Y:S01]  /*87d0*/  LOP3.LUT R6, R168, R37, RZ, 0xc0, !PT ;  /* 0x00000025a8067212 */ /* 0x000fe200078ec0ff */
[----:B------:R-:W-:-:S02]  /*87e0*/  IMAD.MOV.U32 R112, RZ, RZ, R131 ;  /* 0x000000ffff707224 */ /* 0x000fc400078e0083 */
[----:B------:R-:W-:Y:S02]  /*87f0*/  IMAD.MOV.U32 R150, RZ, RZ, R145 ;  /* 0x000000ffff967224 */ /* 0x000fe400078e0091 */
[----:B------:R-:W-:Y:S01]  /*8800*/  IMAD.MOV.U32 R170, RZ, RZ, R171 ;  /* 0x000000ffffaa7224 */ /* 0x000fe200078e00ab */
[C---:B------:R-:W-:Y:S01]  /*8810*/  HMMA.16816.F32 R80, R12.reuse, R122, R80 ;  /* 0x0000007a0c50723c */ /* 0x040fe20000001850 */
[----:B------:R-:W-:Y:S02]  /*8820*/  IMAD.MOV.U32 R79, RZ, RZ, R125 ;  /* 0x000000ffff4f7224 */ /* 0x000fe400078e007d */
[----:B------:R-:W-:Y:S02]  /*8830*/  IMAD.MOV.U32 R48, RZ, RZ, R127 ;  /* 0x000000ffff307224 */ /* 0x000fe400078e007f */
[----:B------:R-:W-:Y:S02]  /*8840*/  IMAD.MOV.U32 R77, RZ, RZ, R139 ;  /* 0x000000ffff4d7224 */ /* 0x000fe400078e008b */
[----:B------:R-:W-:Y:S01]  /*8850*/  IMAD.MOV.U32 R135, RZ, RZ, R152 ;  /* 0x000000ffff877224 */ /* 0x000fe200078e0098 */
[----:B------:R-:W-:Y:S01]  /*8860*/  HMMA.16816.F32 R68, R12, R110, R68 ;  /* 0x0000006e0c44723c */ /* 0x000fe20000001844 */
[----:B------:R-:W-:-:S02]  /*8870*/  IMAD.MOV.U32 R130, RZ, RZ, R136 ;  /* 0x000000ffff827224 */ /* 0x000fc400078e0088 */
[----:B------:R-:W-:Y:S02]  /*8880*/  IMAD.MOV.U32 R131, RZ, RZ, R154 ;  /* 0x000000ffff837224 */ /* 0x000fe400078e009a */
[----:B------:R-:W-:Y:S02]  /*8890*/  IMAD.MOV.U32 R151, RZ, RZ, R138 ;  /* 0x000000ffff977224 */ /* 0x000fe400078e008a */
[----:B------:R-:W-:Y:S01]  /*88a0*/  IMAD.MOV.U32 R145, RZ, RZ, R124 ;  /* 0x000000ffff917224 */ /* 0x000fe200078e007c */
[----:B------:R-:W-:Y:S01]  /*88b0*/  HMMA.16816.F32 R140, R12, R62, R32 ;  /* 0x0000003e0c8c723c */ /* 0x000fe20000001820 */
[----:B------:R-:W-:Y:S02]  /*88c0*/  IMAD.MOV.U32 R168, RZ, RZ, R126 ;  /* 0x000000ffffa87224 */ /* 0x000fe400078e007e */
[----:B------:R-:W-:-:S05]  /*88d0*/  IMAD.MOV.U32 R171, RZ, RZ, R153 ;  /* 0x000000ffffab7224 */ /* 0x000fca00078e0099 */
[C---:B------:R-:W-:Y:S08]  /*88e0*/  HMMA.16816.F32 R124, R12.reuse, R106, R64 ;  /* 0x0000006a0c7c723c */ /* 0x040ff00000001840 */
[C---:B------:R-:W-:Y:S08]  /*88f0*/  HMMA.16816.F32 R152, R12.reuse, R86, R40 ;  /* 0x000000560c98723c */ /* 0x040ff00000001828 */
[----:B------:R-:W-:Y:S08]  /*8900*/  HMMA.16816.F32 R136, R12, R50, R16 ;  /* 0x000000320c88723c */ /* 0x000ff00000001810 */
[C---:B------:R-:W-:Y:S08]  /*8910*/  HMMA.16816.F32 R12, R24.reuse, R114, RZ ;  /* 0x00000072180c723c */ /* 0x040ff000000018ff */
[----:B------:R-:W-:-:S12]  /*8920*/  HMMA.16816.F32 R16, R24, R118, RZ ;  /* 0x000000761810723c */ /* 0x000fd800000018ff */
[----:B------:R-:W-:Y:S08]  /*8930*/  HMMA.16816.F32 R64, R20, R122, R12 ;  /* 0x0000007a1440723c */ /* 0x000ff0000000180c */
[----:B------:R-:W-:Y:S08]  /*8940*/  HMMA.16816.F32 R12, R24, R90, RZ ;  /* 0x0000005a180c723c */ /* 0x000ff000000018ff */
[----:B------:R-:W-:Y:S08]  /*8950*/  HMMA.16816.F32 R40, R20, R110, R16 ;  /* 0x0000006e1428723c */ /* 0x000ff00000001810 */
[----:B------:R-:W-:Y:S08]  /*8960*/  HMMA.16816.F32 R16, R24, R74, RZ ;  /* 0x0000004a1810723c */ /* 0x000ff000000018ff */
[----:B------:R-:W-:Y:S08]  /*8970*/  HMMA.16816.F32 R32, R20, R106, R12 ;  /* 0x0000006a1420723c */ /* 0x000ff0000000180c */
[C---:B------:R-:W-:Y:S08]  /*8980*/  HMMA.16816.F32 R12, R24.reuse, R58, RZ ;  /* 0x0000003a180c723c */ /* 0x040ff000000018ff */
[----:B------:R-:W-:Y:S01]  /*8990*/  HMMA.16816.F32 R24, R24, R54, RZ ;  /* 0x000000361818723c */ /* 0x000fe200000018ff */
[----:B------:R-:W-:-:S02]  /*89a0*/  IMAD.MOV.U32 R113, RZ, RZ, R84 ;  /* 0x000000ffff717224 */ /* 0x000fc400078e0054 */
[----:B------:R-:W-:-:S05]  /*89b0*/  IMAD.MOV.U32 R132, RZ, RZ, R85 ;  /* 0x000000ffff847224 */ /* 0x000fca00078e0055 */
[C---:B------:R-:W-:Y:S01]  /*89c0*/  HMMA.16816.F32 R84, R20.reuse, R86, R16 ;  /* 0x000000561454723c */ /* 0x040fe20000001810 */
[----:B------:R-:W1:Y:S07]  /*89d0*/  LDSM.16.MT88.4 R16, [R2+0x9800] ;  /* 0x009800000210783b */ /* 0x000e6e0000004200 */
[C---:B------:R-:W-:Y:S01]  /*89e0*/  HMMA.16816.F32 R60, R20.reuse, R62, R12 ;  /* 0x0000003e143c723c */ /* 0x040fe2000000180c */
[----:B------:R-:W2:Y:S07]  /*89f0*/  LDSM.16.MT88.4 R12, [R76+0xa800] ;  /* 0x00a800004c0c783b */ /* 0x000eae0000004200 */
[----:B------:R-:W-:Y:S01]  /*8a00*/  HMMA.16816.F32 R24, R20, R50, R24 ;  /* 0x000000321418723c */ /* 0x000fe20000001818 */
[----:B------:R-:W3:Y:S01]  /*8a10*/  LDSM.16.MT88.4 R20, [R76+0x9800] ;  /* 0x009800004c14783b */ /* 0x000ee20000004200 */
[----:B------:R-:W-:Y:S01]  /*8a20*/  IMAD.MOV.U32 R88, RZ, RZ, R148 ;  /* 0x000000ffff587224 */ /* 0x000fe200078e0094 */
[----:B------:R-:W-:Y:S01]  /*8a30*/  LOP3.LUT R5, R242, R36, RZ, 0xc0, !PT ;  /* 0x00000024f2057212 */ /* 0x000fe200078ec0ff */
[----:B------:R-:W-:-:S02]  /*8a40*/  IMAD.MOV.U32 R148, RZ, RZ, R144 ;  /* 0x000000ffff947224 */ /* 0x000fc400078e0090 */
[----:B------:R-:W-:Y:S02]  /*8a50*/  IMAD.MOV.U32 R52, RZ, RZ, R145 ;  /* 0x000000ffff347224 */ /* 0x000fe400078e0091 */
[----:B------:R-:W-:Y:S02]  /*8a60*/  IMAD.MOV.U32 R53, RZ, RZ, R161 ;  /* 0x000000ffff357224 */ /* 0x000fe400078e00a1 */
[----:B------:R-:W-:Y:S02]  /*8a70*/  IMAD.MOV.U32 R54, RZ, RZ, R160 ;  /* 0x000000ffff367224 */ /* 0x000fe400078e00a0 */
[----:B------:R-:W-:Y:S01]  /*8a80*/  IMAD.MOV.U32 R55, RZ, RZ, R147 ;  /* 0x000000ffff377224 */ /* 0x000fe200078e0093 */
[----:B------:R-:W-:Y:S01]  /*8a90*/  LOP3.LUT R93, R120, R0, RZ, 0xc0, !PT ;  /* 0x00000000785d7212 */ /* 0x000fe200078ec0ff */
[----:B------:R-:W-:Y:S02]  /*8aa0*/  IMAD.MOV.U32 R3, RZ, RZ, R121 ;  /* 0x000000ffff037224 */ /* 0x000fe400078e0079 */
[----:B------:R-:W-:Y:S01]  /*8ab0*/  IMAD.MOV.U32 R36, RZ, RZ, R48 ;  /* 0x000000ffff247224 */ /* 0x000fe200078e0030 */
[----:B-1----:R-:W-:Y:S08]  /*8ac0*/  HMMA.16816.F32 R160, R8, R16, R128 ;  /* 0x0000001008a0723c */ /* 0x002ff00000001880 */
[----:B--2---:R-:W-:Y:S01]  /*8ad0*/  HMMA.16816.F32 R120, R4, R12, R248 ;  /* 0x0000000c0478723c */ /* 0x004fe200000018f8 */
[----:B------:R-:W-:-:S02]  /*8ae0*/  IMAD.MOV.U32 R250, RZ, RZ, R49 ;  /* 0x000000fffffa7224 */ /* 0x000fc400078e0031 */
[----:B------:R-:W-:Y:S02]  /*8af0*/  IMAD.MOV.U32 R249, RZ, RZ, R116 ;  /* 0x000000fffff97224 */ /* 0x000fe400078e0074 */
[----:B------:R-:W-:-:S03]  /*8b00*/  IMAD.MOV.U32 R248, RZ, RZ, R117 ;  /* 0x000000fffff87224 */ /* 0x000fc600078e0075 */
[-C--:B---3--:R-:W-:Y:S08]  /*8b10*/  HMMA.16816.F32 R168, R8, R20.reuse, R168 ;  /* 0x0000001408a8723c */ /* 0x088ff000000018a8 */
[C---:B------:R-:W-:Y:S08]  /*8b20*/  HMMA.16816.F32 R148, R4.reuse, R20, R148 ;  /* 0x000000140494723c */ /* 0x040ff00000001894 */
[-C--:B------:R-:W-:Y:S08]  /*8b30*/  HMMA.16816.F32 R144, R4, R22.reuse, R80 ;  /* 0x000000160490723c */ /* 0x080ff00000001850 */
[----:B------:R-:W-:Y:S01]  /*8b40*/  HMMA.16816.F32 R64, R8, R22, R64 ;  /* 0x000000160840723c */ /* 0x000fe20000001840 */
[----:B------:R-:W1:Y:S07]  /*8b50*/  LDSM.16.MT88.4 R20, [R2+0xa800] ;  /* 0x00a800000214783b */ /* 0x000e6e0000004200 */
[C---:B------:R-:W-:Y:S08]  /*8b60*/  HMMA.16816.F32 R132, R4.reuse, R16, R132 ;  /* 0x000000100484723c */ /* 0x040ff00000001884 */
[-C--:B------:R-:W-:Y:S08]  /*8b70*/  HMMA.16816.F32 R128, R4, R18.reuse, R68 ;  /* 0x000000120480723c */ /* 0x080ff00000001844 */
[C---:B------:R-:W-:Y:S01]  /*8b80*/  HMMA.16816.F32 R56, R8.reuse, R18, R40 ;  /* 0x000000120838723c */ /* 0x040fe20000001828 */
[----:B------:R-:W2:Y:S07]  /*8b90*/  LDSM.16.MT88.4 R16, [R76+0xb800] ;  /* 0x00b800004c10783b */ /* 0x000eae0000004200 */
[----:B------:R-:W-:Y:S01]  /*8ba0*/  HMMA.16816.F32 R52, R8, R12, R52 ;  /* 0x0000000c0834723c */ /* 0x000fe20000001834 */
[----:B------:R-:W-:Y:S01]  /*8bb0*/  IMAD.U32 R0, RZ, RZ, UR27 ;  /* 0x0000001bff007e24 */ /* 0x000fe2000f8e00ff */
[----:B------:R-:W-:Y:S06]  /*8bc0*/  LDSM.16.MT88.4 R80, [R76+0xbc00] ;  /* 0x00bc00004c50783b */ /* 0x000fec0000004200 */
[-C--:B------:R-:W-:Y:S08]  /*8bd0*/  HMMA.16816.F32 R116, R4, R14.reuse, R124 ;  /* 0x0000000e0474723c */ /* 0x080ff0000000187c */
[----:B------:R-:W-:Y:S01]  /*8be0*/  HMMA.16816.F32 R48, R8, R14, R32 ;  /* 0x0000000e0830723c */ /* 0x000fe20000001820 */
[----:B------:R-:W3:Y:S01]  /*8bf0*/  LDSM.16.MT88.4 R12, [R2+0xb800] ;  /* 0x00b80000020c783b */ /* 0x000ee20000004200 */
[----:B------:R-:W-:-:S02]  /*8c00*/  IMAD.MOV.U32 R251, RZ, RZ, R113 ;  /* 0x000000fffffb7224 */ /* 0x000fc400078e0071 */
[----:B------:R-:W-:Y:S01]  /*8c10*/  IMAD.MOV.U32 R242, RZ, RZ, R112 ;  /* 0x000000fffff27224 */ /* 0x000fe200078e0070 */
[----:B------:R-:W-:Y:S01]  /*8c20*/  LDSM.16.MT88.4 R124, [R2+0xac00] ;  /* 0x00ac0000027c783b */ /* 0x000fe20000004200 */
[----:B------:R-:W-:Y:S02]  /*8c30*/  IMAD.WIDE R30, R0, -0x70, R30 ;  /* 0xffffff90001e7825 */ /* 0x000fe400078e021e */
[----:B-1----:R-:W-:Y:S02]  /*8c40*/  HMMA.16816.F32 R112, R4, R20, R236 ;  /* 0x000000140470723c */ /* 0x002fe400000018ec */
[----:B------:R-:W-:Y:S02]  /*8c50*/  IMAD.MOV.U32 R106, RZ, RZ, R88 ;  /* 0x000000ffff6a7224 */ /* 0x000fe400078e0058 */
[----:B------:R-:W-:Y:S02]  /*8c60*/  IMAD.MOV.U32 R238, RZ, RZ, R108 ;  /* 0x000000ffffee7224 */ /* 0x000fe400078e006c */
[----:B------:R-:W-:-:S02]  /*8c70*/  IMAD.MOV.U32 R237, RZ, RZ, R89 ;  /* 0x000000ffffed7224 */ /* 0x000fc400078e0059 */
[----:B------:R-:W-:Y:S01]  /*8c80*/  IMAD.MOV.U32 R0, RZ, RZ, R73 ;  /* 0x000000ffff007224 */ /* 0x000fe200078e0049 */
[----:B------:R-:W-:Y:S01]  /*8c90*/  HMMA.16816.F32 R108, R4, R22, R152 ;  /* 0x00000016046c723c */ /* 0x000fe20000001898 */
[----:B------:R-:W-:-:S07]  /*8ca0*/  IMAD.MOV.U32 R236, RZ, RZ, R72 ;  /* 0x000000ffffec7224 */ /* 0x000fce00078e0048 */
[C---:B--2---:R-:W-:Y:S01]  /*8cb0*/  HMMA.16816.F32 R72, R4.reuse, R16, R164 ;  /* 0x000000100448723c */ /* 0x044fe200000018a4 */
[----:B------:R-:W-:Y:S07]  /*8cc0*/  LDSM.16.MT88.4 R164, [R76+0x9c00] ;  /* 0x009c00004ca4783b */ /* 0x000fee0000004200 */
[C---:B------:R-:W-:Y:S01]  /*8cd0*/  HMMA.16816.F32 R32, R4.reuse, R18, R140 ;  /* 0x000000120420723c */ /* 0x040fe2000000188c */
[----:B------:R-:W-:Y:S07]  /*8ce0*/  LDSM.16.MT88.4 R140, [R76+0xac00] ;  /* 0x00ac00004c8c783b */ /* 0x000fee0000004200 */
[C---:B---3--:R-:W-:Y:S01]  /*8cf0*/  HMMA.16816.F32 R88, R4.reuse, R12, R156 ;  /* 0x0000000c0458723c */ /* 0x048fe2000000189c */
[----:B------:R-:W-:Y:S07]  /*8d00*/  LDSM.16.MT88.4 R156, [R2+0x9c00] ;  /* 0x009c0000029c783b */ /* 0x000fee0000004200 */
[----:B------:R-:W-:Y:S01]  /*8d10*/  HMMA.16816.F32 R40, R4, R14, R136 ;  /* 0x0000000e0428723c */ /* 0x000fe20000001888 */
[----:B------:R1:W2:Y:S07]  /*8d20*/  LDSM.16.MT88.4 R4, [R2+0xbc00] ;  /* 0x00bc00000204783b */ /* 0x0002ae0000004200 */
[C---:B------:R-:W-:Y:S08]  /*8d30*/  HMMA.16816.F32 R136, R8.reuse, R20, R244 ;  /* 0x000000140888723c */ /* 0x040ff000000018f4 */
[C---:B------:R-:W-:Y:S08]  /*8d40*/  HMMA.16816.F32 R20, R8.reuse, R22, R84 ;  /* 0x000000160814723c */ /* 0x040ff00000001854 */
[C---:B------:R-:W-:Y:S08]  /*8d50*/  HMMA.16816.F32 R84, R8.reuse, R12, R224 ;  /* 0x0000000c0854723c */ /* 0x040ff000000018e0 */
[C---:B------:R-:W-:Y:S08]  /*8d60*/  HMMA.16816.F32 R68, R8.reuse, R16, R232 ;  /* 0x000000100844723c */ /* 0x040ff000000018e8 */
[C---:B------:R-:W-:Y:S08]  /*8d70*/  HMMA.16816.F32 R60, R8.reuse, R18, R60 ;  /* 0x00000012083c723c */ /* 0x040ff0000000183c */
[----:B------:R-:W-:Y:S01]  /*8d80*/  HMMA.16816.F32 R24, R8, R14, R24 ;  /* 0x0000000e0818723c */ /* 0x000fe20000001818 */
[----:B-1----:R-:W-:-:S02]  /*8d90*/  IMAD.U32 R2, RZ, RZ, UR27 ;  /* 0x0000001bff027e24 */ /* 0x002fc4000f8e00ff */
[----:B------:R-:W-:Y:S01]  /*8da0*/  FADD.FTZ R10, R250, R249 ;  /* 0x000000f9fa0a7221 */ /* 0x000fe20000010000 */
[----:B------:R-:W-:Y:S02]  /*8db0*/  IMAD.MOV.U32 R250, RZ, RZ, R3 ;  /* 0x000000fffffa7224 */ /* 0x000fe400078e0003 */
[----:B------:R-:W-:Y:S02]  /*8dc0*/  IMAD.WIDE R2, R2, 0x70, R30 ;  /* 0x0000007002027825 */ /* 0x000fe400078e021e */
[----:B--2---:R-:W-:Y:S02]  /*8dd0*/  HMMA.16816.F32 R88, R92, R4, R88 ;  /* 0x000000045c58723c */ /* 0x004fe40000001858 */
[----:B------:R-:W-:Y:S02]  /*8de0*/  IMAD.MOV.U32 R107, RZ, RZ, R77 ;  /* 0x000000ffff6b7224 */ /* 0x000fe400078e004d */
[----:B------:R-:W-:Y:S02]  /*8df0*/  IMAD.MOV.U32 R37, RZ, RZ, R78 ;  /* 0x000000ffff257224 */ /* 0x000fe400078e004e */
[----:B------:R-:W-:-:S02]  /*8e00*/  IMAD.MOV.U32 R239, RZ, RZ, R79 ;  /* 0x000000ffffef7224 */ /* 0x000fc400078e004f */
[----:B------:R-:W-:Y:S01]  /*8e10*/  HMMA.16816.F32 R84, R96, R4, R84 ;  /* 0x000000046054723c */ /* 0x000fe20000001854 */
[----:B------:R-:W-:Y:S01]  /*8e20*/  IMAD.U32 R4, RZ, RZ, UR27 ;  /* 0x0000001bff047e24 */ /* 0x000fe2000f8e00ff */
[----:B------:R-:W-:Y:S03]  /*8e30*/  STG.E.U16 desc[UR20][R28.64+0x12], R223 ;  /* 0x000012df1c007986 */ /* 0x000fe6000c101514 */
[----:B------:R-:W-:-:S03]  /*8e40*/  IMAD.WIDE R4, R4, -0x70, R2 ;  /* 0xffffff9004047825 */ /* 0x000fc600078e0202 */
[-C--:B------:R-:W-:Y:S01]  /*8e50*/  HMMA.16816.F32 R168, R96, R164.reuse, R168 ;  /* 0x000000a460a8723c */ /* 0x080fe200000018a8 */
[----:B------:R-:W-:Y:S07]  /*8e60*/  STG.E.U16 desc[UR20][R28.64+0x10], R222 ;  /* 0x000010de1c007986 */ /* 0x000fee000c101514 */
[C---:B------:R-:W-:Y:S01]  /*8e70*/  HMMA.16816.F32 R148, R92.reuse, R164, R148 ;  /* 0x000000a45c94723c */ /* 0x040fe20000001894 */
        /* <DEDUP_REMOVED lines=10> */
[----:B------:R1:W-:Y:S07]  /*8f20*/  STG.E.U16 desc[UR20][R2.64+0x22], R215 ;  /* 0x000022d702007986 */ /* 0x0003ee000c101514 */
        /* <DEDUP_REMOVED lines=15> */
[----:B------:R-:W-:Y:S01]  /*9020*/  IMAD.U32 R6, RZ, RZ, UR27 ;  /* 0x0000001bff067e24 */ /* 0x000fe2000f8e00ff */
[----:B------:R-:W-:Y:S03]  /*9030*/  STG.E.U16 desc[UR20][R28.64+0x20], R214 ;  /* 0x000020d61c007986 */ /* 0x000fe6000c101514 */
[C---:B-1----:R-:W-:Y:S01]  /*9040*/  IMAD.WIDE R2, R6.reuse, 0x70, R4 ;  /* 0x0000007006027825 */ /* 0x042fe200078e0204 */
[----:B------:R-:W-:Y:S04]  /*9050*/  STG.E.U16 desc[UR20][R28.64+0x22], R212 ;  /* 0x000022d41c007986 */ /* 0x000fe8000c101514 */
[----:B------:R-:W-:Y:S04]  /*9060*/  STG.E.U16 desc[UR20][R38.64+0x30], R213 ;  /* 0x000030d526007986 */ /* 0x000fe8000c101514 */
[----:B------:R-:W-:Y:S04]  /*9070*/  STG.E.U16 desc[UR20][R38.64+0x32], R208 ;  /* 0x000032d026007986 */ /* 0x000fe8000c101514 */
[----:B------:R-:W-:Y:S04]  /*9080*/  STG.E.U16 desc[UR20][R4.64+0x30], R207 ;  /* 0x000030cf04007986 */ /* 0x000fe8000c101514 */
[----:B------:R1:W-:Y:S04]  /*9090*/  STG.E.U16 desc[UR20][R4.64+0x32], R206 ;  /* 0x000032ce04007986 */ /* 0x0003e8000c101514 */
[----:B------:R-:W-:Y:S04]  /*90a0*/  STG.E.U16 desc[UR20][R2.64+0x30], R205 ;  /* 0x000030cd02007986 */ /* 0x000fe8000c101514 */
[----:B------:R2:W-:Y:S04]  /*90b0*/  STG.E.U16 desc[UR20][R2.64+0x32], R204 ;  /* 0x000032cc02007986 */ /* 0x0005e8000c101514 */
[----:B------:R-:W-:Y:S04]  /*90c0*/  STG.E.U16 desc[UR20][R28.64+0x30], R203 ;  /* 0x000030cb1c007986 */ /* 0x000fe8000c101514 */
[----:B------:R-:W-:Y:S01]  /*90d0*/  STG.E.U16 desc[UR20][R28.64+0x32], R201 ;  /* 0x000032c91c007986 */ /* 0x000fe2000c101514 */
[----:B-1----:R-:W-:-:S03]  /*90e0*/  IMAD.WIDE R4, R6, -0x70, R2 ;  /* 0xffffff9006047825 */ /* 0x002fc600078e0202 */
[----:B------:R-:W-:Y:S01]  /*90f0*/  STG.E.U16 desc[UR20][R38.64+0x40], R202 ;  /* 0x000040ca26007986 */ /* 0x000fe2000c101514 */
[----:B--2---:R-:W-:-:S03]  /*9100*/  IMAD.WIDE R2, R6, 0x70, R4 ;  /* 0x0000007006027825 */ /* 0x004fc600078e0204 */
[----:B------:R-:W-:Y:S04]  /*9110*/  STG.E.U16 desc[UR20][R38.64+0x42], R200 ;  /* 0x000042c826007986 */ /* 0x000fe8000c101514 */
[----:B------:R-:W-:Y:S01]  /*9120*/  STG.E.U16 desc[UR20][R4.64+0x40], R199 ;  /* 0x000040c704007986 */ /* 0x000fe2000c101514 */
[----:B------:R-:W-:-:S03]  /*9130*/  IMAD.WIDE R6, R6, -0x70, R2 ;  /* 0xffffff9006067825 */ /* 0x000fc600078e0202 */
[----:B------:R1:W-:Y:S04]  /*9140*/  STG.E.U16 desc[UR20][R4.64+0x42], R198 ;  /* 0x000042c604007986 */ /* 0x0003e8000c101514 */
[----:B------:R-:W-:Y:S04]  /*9150*/  STG.E.U16 desc[UR20][R2.64+0x40], R197 ;  /* 0x000040c502007986 */ /* 0x000fe8000c101514 */
[----:B------:R2:W-:Y:S04]  /*9160*/  STG.E.U16 desc[UR20][R2.64+0x42], R196 ;  /* 0x000042c402007986 */ /* 0x0005e8000c101514 */
[----:B------:R-:W-:Y:S04]  /*9170*/  STG.E.U16 desc[UR20][R28.64+0x40], R195 ;  /* 0x000040c31c007986 */ /* 0x000fe8000c101514 */
[----:B------:R-:W-:Y:S01]  /*9180*/  STG.E.U16 desc[UR20][R28.64+0x42], R194 ;  /* 0x000042c21c007986 */ /* 0x000fe2000c101514 */
[----:B-1----:R-:W-:-:S04]  /*9190*/  IMAD.U32 R4, RZ, RZ, UR27 ;  /* 0x0000001bff047e24 */ /* 0x002fc8000f8e00ff */
[----:B------:R-:W-:-:S04]  /*91a0*/  IMAD.WIDE R4, R4, 0x70, R6 ;  /* 0x0000007004047825 */ /* 0x000fc800078e0206 */
[----:B--2---:R-:W-:Y:S01]  /*91b0*/  IMAD.U32 R2, RZ, RZ, UR27 ;  /* 0x0000001bff027e24 */ /* 0x004fe2000f8e00ff */
[----:B------:R-:W-:Y:S03]  /*91c0*/  STG.E.U16 desc[UR20][R38.64+0x50], R193 ;  /* 0x000050c126007986 */ /* 0x000fe6000c101514 */
[----:B------:R-:W-:Y:S01]  /*91d0*/  IMAD.WIDE R2, R2, -0x70, R4 ;  /* 0xffffff9002027825 */ /* 0x000fe200078e0204 */
[----:B------:R-:W-:Y:S04]  /*91e0*/  STG.E.U16 desc[UR20][R38.64+0x52], R192 ;  /* 0x000052c026007986 */ /* 0x000fe8000c101514 */
[----:B------:R-:W-:Y:S04]  /*91f0*/  STG.E.U16 desc[UR20][R6.64+0x52], R191 ;  /* 0x000052bf06007986 */ /* 0x000fe8000c101514 */
[----:B------:R1:W-:Y:S04]  /*9200*/  STG.E.U16 desc[UR20][R6.64+0x50], R190 ;  /* 0x000050be06007986 */ /* 0x0003e8000c101514 */
[----:B------:R-:W-:Y:S04]  /*9210*/  STG.E.U16 desc[UR20][R4.64+0x50], R189 ;  /* 0x000050bd04007986 */ /* 0x000fe8000c101514 */
[----:B------:R2:W-:Y:S04]  /*9220*/  STG.E.U16 desc[UR20][R4.64+0x52], R188 ;  /* 0x000052bc04007986 */ /* 0x0005e8000c101514 */
[----:B------:R-:W-:Y:S04]  /*9230*/  STG.E.U16 desc[UR20][R28.64+0x50], R187 ;  /* 0x000050bb1c007986 */ /* 0x000fe8000c101514 */
[----:B------:R-:W-:Y:S01]  /*9240*/  STG.E.U16 desc[UR20][R28.64+0x52], R186 ;  /* 0x000052ba1c007986 */ /* 0x000fe2000c101514 */
[----:B-1----:R-:W-:-:S04]  /*9250*/  IMAD.U32 R6, RZ, RZ, UR27 ;  /* 0x0000001bff067e24 */ /* 0x002fc8000f8e00ff */
[----:B------:R-:W-:Y:S01]  /*9260*/  IMAD.WIDE R12, R6, 0x70, R2 ;  /* 0x00000070060c7825 */ /* 0x000fe200078e0202 */
[----:B------:R-:W-:Y:S03]  /*9270*/  STG.E.U16 desc[UR20][R38.64+0x60], R185 ;  /* 0x000060b926007986 */ /* 0x000fe6000c101514 */
[----:B--2---:R-:W-:Y:S01]  /*9280*/  IMAD.U32 R4, RZ, RZ, UR27 ;  /* 0x0000001bff047e24 */ /* 0x004fe2000f8e00ff */
[----:B------:R-:W-:Y:S04]  /*9290*/  STG.E.U16 desc[UR20][R38.64+0x62], R184 ;  /* 0x000062b826007986 */ /* 0x000fe8000c101514 */
[----:B------:R-:W-:Y:S04]  /*92a0*/  STG.E.U16 desc[UR20][R2.64+0x60], R183 ;  /* 0x000060b702007986 */ /* 0x000fe8000c101514 */
[----:B------:R1:W-:Y:S01]  /*92b0*/  STG.E.U16 desc[UR20][R2.64+0x62], R182 ;  /* 0x000062b602007986 */ /* 0x0003e2000c101514 */
[----:B------:R-:W-:Y:S01]  /*92c0*/  FADD.FTZ R0, R0, R236 ;  /* 0x000000ec00007221 */ /* 0x000fe20000010000 */
[----:B------:R-:W-:-:S02]  /*92d0*/  FADD.FTZ R8, R238, R237 ;  /* 0x000000edee087221 */ /* 0x000fc40000010000 */
[----:B------:R-:W-:Y:S01]  /*92e0*/  STG.E.U16 desc[UR20][R12.64+0x60], R181 ;  /* 0x000060b50c007986 */ /* 0x000fe2000c101514 */
[----:B------:R-:W-:-:S03]  /*92f0*/  FADD.FTZ R9, R248, R239 ;  /* 0x000000eff8097221 */ /* 0x000fc60000010000 */
[----:B------:R-:W-:Y:S04]  /*9300*/  STG.E.U16 desc[UR20][R12.64+0x62], R180 ;  /* 0x000062b40c007986 */ /* 0x000fe8000c101514 */
[----:B------:R-:W-:Y:S04]  /*9310*/  STG.E.U16 desc[UR20][R28.64+0x60], R178 ;  /* 0x000060b21c007986 */ /* 0x000fe8000c101514 */
[----:B------:R-:W-:Y:S04]  /*9320*/  STG.E.U16 desc[UR20][R28.64+0x62], R176 ;  /* 0x000062b01c007986 */ /* 0x000fe8000c101514 */
[----:B------:R-:W-:Y:S01]  /*9330*/  STG.E.U16 desc[UR20][R38.64+0x70], R179 ;  /* 0x000070b326007986 */ /* 0x000fe2000c101514 */
[----:B-1----:R-:W-:-:S03]  /*9340*/  IMAD.WIDE R2, R4, -0x70, R12 ;  /* 0xffffff9004027825 */ /* 0x002fc600078e020c */
[----:B------:R-:W-:Y:S01]  /*9350*/  STG.E.U16 desc[UR20][R38.64+0x72], R177 ;  /* 0x000072b126007986 */ /* 0x000fe2000c101514 */
[----:B------:R-:W-:-:S03]  /*9360*/  IMAD.WIDE R4, R4, 0x70, R2 ;  /* 0x0000007004047825 */ /* 0x000fc600078e0202 */
[----:B------:R-:W-:Y:S04]  /*9370*/  STG.E.U16 desc[UR20][R2.64+0x70], R172 ;  /* 0x000070ac02007986 */ /* 0x000fe8000c101514 */
[----:B------:R1:W-:Y:S04]  /*9380*/  STG.E.U16 desc[UR20][R2.64+0x72], R174 ;  /* 0x000072ae02007986 */ /* 0x0003e8000c101514 */
[----:B------:R-:W-:Y:S04]  /*9390*/  STG.E.U16 desc[UR20][R4.64+0x70], R175 ;  /* 0x000070af04007986 */ /* 0x000fe8000c101514 */
[----:B------:R2:W-:Y:S04]  /*93a0*/  STG.E.U16 desc[UR20][R4.64+0x72], R173 ;  /* 0x000072ad04007986 */ /* 0x0005e8000c101514 */
[----:B------:R3:W-:Y:S01]  /*93b0*/  STL.64 [R1+0x80], R12 ;  /* 0x0000800c01007387 */ /* 0x0007e20000100a00 */
[----:B-1----:R-:W-:Y:S01]  /*93c0*/  FADD.FTZ R2, R250, R0 ;  /* 0x00000000fa027221 */ /* 0x002fe20000010000 */
[----:B------:R-:W-:Y:S01]  /*93d0*/  FADD.FTZ R0, R251, R8 ;  /* 0x00000008fb007221 */ /* 0x000fe20000010000 */
[----:B------:R-:W-:-:S03]  /*93e0*/  FADD.FTZ R3, R106, R9 ;  /* 0x000000096a037221 */ /* 0x000fc60000010000 */
[----:B------:R-:W-:Y:S01]  /*93f0*/  FADD.FTZ R0, R242, R0 ;  /* 0x00000000f2007221 */ /* 0x000fe20000010000 */
[----:B--2---:R-:W-:Y:S01]  /*9400*/  FADD.FTZ R5, R107, R10 ;  /* 0x0000000a6b057221 */ /* 0x004fe20000010000 */
[----:B------:R-:W-:Y:S01]  /*9410*/  FADD.FTZ R4, R37, R2 ;  /* 0x0000000225047221 */ /* 0x000fe20000010000 */
[----:B------:R-:W-:Y:S02]  /*9420*/  FADD.FTZ R2, R252, R3 ;  /* 0x00000003fc027221 */ /* 0x000fe40000010000 */
[----:B------:R-:W-:Y:S01]  /*9430*/  FADD.FTZ R5, R36, R5 ;  /* 0x0000000524057221 */ /* 0x000fe20000010000 */
[----:B------:R-:W-:Y:S01]  /*9440*/  FADD.FTZ R4, R241, R4 ;  /* 0x00000004f1047221 */ /* 0x000fe20000010000 */
[----:B------:R-:W-:Y:S01]  /*9450*/  FADD.FTZ R3, R240, R0 ;  /* 0x00000000f0037221 */ /* 0x000fe20000010000 */
[----:B------:R-:W-:Y:S01]  /*9460*/  FADD.FTZ R0, R229, R2 ;  /* 0x00000002e5007221 */ /* 0x000fe20000010000 */
[----:B------:R-:W-:Y:S01]  /*9470*/  FADD.FTZ R5, R243, R5 ;  /* 0x00000005f3057221 */ /* 0x000fe20000010000 */
[----:B------:R-:W-:Y:S01]  /*9480*/  FADD.FTZ R4, R230, R4 ;  /* 0x00000004e6047221 */ /* 0x000fe20000010000 */
[----:B------:R-:W-:Y:S01]  /*9490*/  FADD.FTZ R2, R231, R3 ;  /* 0x00000003e7027221 */ /* 0x000fe20000010000 */
[----:B------:R-:W-:-:S02]  /*94a0*/  FADD.FTZ R0, R228, R0 ;  /* 0x00000000e4007221 */ /* 0x000fc40000010000 */
[----:B------:R3:W-:Y:S04]  /*94b0*/  STL [R1+0x140], R5 ;  /* 0x0001400501007387 */ /* 0x0007e80000100800 */
[----:B------:R3:W-:Y:S04]  /*94c0*/  STL [R1+0x144], R4 ;  /* 0x0001440401007387 */ /* 0x0007e80000100800 */
[----:B------:R3:W-:Y:S04]  /*94d0*/  STL [R1+0x14c], R2 ;  /* 0x00014c0201007387 */ /* 0x0007e80000100800 */
[----:B------:R3:W-:Y:S04]  /*94e0*/  STG.E.U16 desc[UR20][R28.64+0x70], R105 ;  /* 0x000070691c007986 */ /* 0x0007e8000c101514 */
[----:B------:R3:W-:Y:S04]  /*94f0*/  STG.E.U16 desc[UR20][R28.64+0x72], R104 ;  /* 0x000072681c007986 */ /* 0x0007e8000c101514 */
[----:B------:R3:W-:Y:S01]  /*9500*/  STL [R1+0x148], R0 ;  /* 0x0001480001007387 */ /* 0x0007e20000100800 */
[----:B------:R-:W-:Y:S01]  /*9510*/  IADD3 R251, P0, PT, R38, -0x80, RZ ;  /* 0xffffff8026fb7810 */ /* 0x000fe20007f1e0ff */
[----:B------:R-:W-:-:S03]  /*9520*/  UMOV UR12, 0xffffffff ;  /* 0xffffffff000c7882 */ /* 0x000fc60000000000 */
[----:B------:R-:W-:Y:S01]  /*9530*/  IADD3.X R250, PT, PT, R39, -0x1, RZ, P0, !PT ;  /* 0xffffffff27fa7810 */ /* 0x000fe200007fe4ff */
[----:B------:R-:W-:Y:S08]  /*9540*/  BRA.U !UP1, `(.L_x_639) ;  /* 0x0000010109887547 */ /* 0x000ff0000b800000 */
[----:B------:R-:W2:Y:S01]  /*9550*/  LDL.LU R238, [R1+0x68] ;  /* 0x0000680001ee7983 */ /* 0x000ea20000300800 */
[----:B------:R-:W-:Y:S01]  /*9560*/  UIADD3 UR27, UPT, UPT, UR26, -0x2, URZ ;  /* 0xfffffffe1a1b7890 */ /* 0x000fe2000fffe0ff */
[----:B------:R-:W-:-:S04]  /*9570*/  DEPBAR.LE SB0, 0x0 ;  /* 0x000080000000791a */ /* 0x000fc80000000000 */
[----:B------:R-:W4:Y:S01]  /*9580*/  LDL R242, [R1+0x16c] ;  /* 0x00016c0001f27983 */ /* 0x000f220000100800 */
[----:B------:R-:W1:Y:S03]  /*9590*/  LDCU UR4, c[0x0][0x440] ;  /* 0x00008800ff0477ac */ /* 0x000e660008000800 */
[----:B------:R-:W5:Y:S04]  /*95a0*/  LDL.LU R248, [R1+0x64] ;  /* 0x0000640001f87983 */ /* 0x000f680000300800 */
[----:B------:R-:W2:Y:S04]  /*95b0*/  LDL R107, [R1+0x168] ;  /* 0x00016800016b7983 */ /* 0x000ea80000100800 */
[----:B------:R-:W2:Y:S04]  /*95c0*/  LDL R106, [R1+0x158] ;  /* 0x00015800016a7983 */ /* 0x000ea80000100800 */
[----:B------:R-:W2:Y:S01]  /*95d0*/  LDL R37, [R1+0x15c] ;  /* 0x00015c0001257983 */ /* 0x000ea20000100800 */
[----:B------:R-:W3:Y:S01]  /*95e0*/  S2R R36, SR_TID.X ;  /* 0x0000000000247919 */ /* 0x000ee20000002100 */
[----:B------:R-:W1:Y:S01]  /*95f0*/  S2R R249, SR_TID.X ;  /* 0x0000000000f97919 */ /* 0x000e620000002100 */
[----:B------:R-:W-:-:S04]  /*9600*/  UIMAD.WIDE.U32 UR36, UR27, UR14, URZ ;  /* 0x0000000e1b2472a5 */ /* 0x000fc8000f8e00ff */
[----:B------:R-:W-:-:S04]  /*9610*/  USHF.L.U32 UR34, UR36, 0x6, URZ ;  /* 0x0000000624227899 */ /* 0x000fc800080006ff */
[----:B------:R-:W-:Y:S01]  /*9620*/  ULEA UR34, UP0, UR14, UR34, 0x5 ;  /* 0x000000220e227291 */ /* 0x000fe2000f8028ff */
[----:B------:R-:W-:Y:S02]  /*9630*/  IMAD.U32 R7, RZ, RZ, UR37 ;  /* 0x00000025ff077e24 */ /* 0x000fe4000f8e00ff */
[----:B------:R-:W-:-:S03]  /*9640*/  IMAD.U32 R6, RZ, RZ, UR36 ;  /* 0x00000024ff067e24 */ /* 0x000fc6000f8e00ff */
[----:B------:R-:W-:Y:S01]  /*9650*/  IMAD.U32 R7, RZ, RZ, UR34 ;  /* 0x00000022ff077e24 */ /* 0x000fe2000f8e00ff */
[----:B------:R-:W-:-:S04]  /*9660*/  UIMAD UR27, UR27, UR15, UR37 ;  /* 0x0000000f1b1b72a4 */ /* 0x000fc8000f8e0225 */
[----:B------:R-:W-:Y:S01]  /*9670*/  USHF.L.U64.HI UR5, UR36, 0x6, UR27 ;  /* 0x0000000624057899 */ /* 0x000fe2000801021b */
[----:B---3--:R-:W-:Y:S02]  /*9680*/  IMAD.SHL.U32 R239, R36, 0x20, RZ ;  /* 0x0000002024ef7824 */ /* 0x008fe400078e00ff */
[----:B-1----:R-:W-:-:S05]  /*9690*/  IMAD.SHL.U32 R36, R249, 0x10, RZ ;  /* 0x00000010f9247824 */ /* 0x002fca00078e00ff */
[----:B------:R-:W-:Y:S01]  /*96a0*/  LOP3.LUT R36, R36, 0x100, RZ, 0xc0, !PT ;  /* 0x0000010024247812 */ /* 0x000fe200078ec0ff */
[----:B------:R-:W-:-:S03]  /*96b0*/  ULEA.HI.X UR5, UR14, UR5, UR15, 0x5, UP0 ;  /* 0x000000050e057291 */ /* 0x000fc600080f2c0f */
[----:B------:R-:W-:Y:S01]  /*96c0*/  LOP3.LUT R36, R36, 0x20, R239, 0xf8, !PT ;  /* 0x0000002024247812 */ /* 0x000fe200078ef8ef */
[----:B------:R-:W-:Y:S01]  /*96d0*/  IMAD.SHL.U32 R239, R249, 0x8, RZ ;  /* 0x00000008f9ef7824 */ /* 0x000fe200078e00ff */
[----:B------:R-:W-:Y:S01]  /*96e0*/  SHF.R.U32.HI R209, RZ, 0x1, R249 ;  /* 0x00000001ffd17819 */ /* 0x000fe200000116f9 */
[----:B------:R-:W-:-:S03]  /*96f0*/  IMAD.U32 R0, RZ, RZ, UR27 ;  /* 0x0000001bff007e24 */ /* 0x000fc6000f8e00ff */
[----:B------:R-:W-:Y:S01]  /*9700*/  LOP3.LUT R239, R239, 0x18, RZ, 0xc0, !PT ;  /* 0x00000018efef7812 */ /* 0x000fe200078ec0ff */
[----:B------:R-:W-:Y:S01]  /*9710*/  IMAD.U32 R8, RZ, RZ, UR5 ;  /* 0x00000005ff087e24 */ /* 0x000fe2000f8e00ff */
[----:B------:R-:W-:Y:S01]  /*9720*/  LOP3.LUT R3, R209, 0x8, RZ, 0xc0, !PT ;  /* 0x00000008d1037812 */ /* 0x000fe200078ec0ff */
[----:B------:R-:W-:Y:S01]  /*9730*/  BAR.SYNC.DEFER_BLOCKING 0x0 ;  /* 0x0000000000007b1d */ /* 0x000fe20000010000 */
[----:B------:R-:W-:Y:S02]  /*9740*/  ISETP.GE.AND P2, PT, R239, UR4, PT ;  /* 0x00000004ef007c0c */ /* 0x000fe4000bf46270 */
[-C--:B----4-:R-:W-:Y:S02]  /*9750*/  LEA R4, P1, R6, R242.reuse, 0x7 ;  /* 0x000000f206047211 */ /* 0x090fe400078238ff */
[----:B------:R-:W-:Y:S02]  /*9760*/  LEA R2, P0, R7, R242, 0x1 ;  /* 0x000000f207027211 */ /* 0x000fe400078008ff */
[----:B------:R-:W1:Y:S01]  /*9770*/  S2R R242, SR_TID.X ;  /* 0x0000000000f27919 */ /* 0x000e620000002100 */
[----:B-----5:R-:W-:-:S02]  /*9780*/  LOP3.LUT R244, R248, R3, RZ, 0x3c, !PT ;  /* 0x00000003f8f47212 */ /* 0x020fc400078e3cff */
[-C--:B--2---:R-:W-:Y:S02]  /*9790*/  LEA.HI.X R5, R6, R107.reuse, R0, 0x7, P1 ;  /* 0x0000006b06057211 */ /* 0x084fe400008f3c00 */
[----:B------:R-:W-:Y:S02]  /*97a0*/  LEA.HI.X R3, R7, R107, R8, 0x1, P0 ;  /* 0x0000006b07037211 */ /* 0x000fe400000f0c08 */
[----:B------:R-:W-:Y:S01]  /*97b0*/  ISETP.GE.AND P1, PT, R106, UR4, PT ;  /* 0x000000046a007c0c */ /* 0x000fe2000bf26270 */
[----:B------:R-:W-:Y:S01]  /*97c0*/  @!PT LDS RZ, [RZ] ;  /* 0x00000000fffff984 */ /* 0x000fe20000000800 */
[----:B------:R-:W-:Y:S01]  /*97d0*/  @!PT LDS RZ, [RZ] ;  /* 0x00000000fffff984 */ /* 0x000fe20000000800 */
[----:B------:R-:W-:Y:S01]  /*97e0*/  @!PT LDS RZ, [RZ] ;  /* 0x00000000fffff984 */ /* 0x000fe20000000800 */
[----:B------:R-:W-:Y:S01]  /*97f0*/  @!P2 LDGSTS.E.BYPASS.LTC128B.128 [R217+0x9000], desc[UR20][R4.64] ;  /* 0x0900000004d9afae */ /* 0x000fe2000b981a14 */
[----:B------:R-:W-:-:S03]  /*9800*/  ISETP.GE.AND P0, PT, R37, UR4, PT ;  /* 0x0000000425007c0c */ /* 0x000fc6000bf06270 */
[----:B------:R-:W-:Y:S01]  /*9810*/  @P2 STS.128 [R217+0x9000], RZ ;  /* 0x009000ffd9002388 */ /* 0x000fe20000000c00 */
[----:B------:R-:W-:-:S07]  /*9820*/  LOP3.LUT R36, R36, R238, RZ, 0xfc, !PT ;  /* 0x000000ee24247212 */ /* 0x000fce00078efcff */
[----:B------:R-:W-:Y:S01]  /*9830*/  @!PT LDS RZ, [RZ] ;  /* 0x00000000fffff984 */ /* 0x000fe20000000800 */
[----:B------:R-:W-:Y:S01]  /*9840*/  @!PT LDS RZ, [RZ] ;  /* 0x00000000fffff984 */ /* 0x000fe20000000800 */
[----:B------:R-:W-:Y:S01]  /*9850*/  @!PT LDS RZ, [RZ] ;  /* 0x00000000fffff984 */ /* 0x000fe20000000800 */
[----:B------:R-:W-:Y:S01]  /*9860*/  @!P1 LDGSTS.E.BYPASS.LTC128B.128 [R217+0xa000], desc[UR20][R4.64+0x40] ;  /* 0x0a00004004d99fae */ /* 0x000fe2000b981a14 */
[----:B-1----:R-:W-:-:S03]  /*9870*/  IMAD.SHL.U32 R242, R242, 0x20, RZ ;  /* 0x00000020f2f27824 */ /* 0x002fc600078e00ff */
[----:B------:R-:W-:Y:S02]  /*9880*/  @P1 STS.128 [R217+0xa000], RZ ;  /* 0x00a000ffd9001388 */ /* 0x000fe40000000c00 */
[----:B------:R-:W-:Y:S02]  /*9890*/  LOP3.LUT R0, R211, 0x120, R242, 0xf8, !PT ;  /* 0x00000120d3007812 */ /* 0x000fe400078ef8f2 */
[----:B------:R-:W-:Y:S01]  /*98a0*/  @!PT LDS RZ, [RZ] ;  /* 0x00000000fffff984 */ /* 0x000fe20000000800 */
[----:B------:R-:W-:Y:S01]  /*98b0*/  @!PT LDS RZ, [RZ] ;  /* 0x00000000fffff984 */ /* 0x000fe20000000800 */
[----:B------:R-:W-:Y:S01]  /*98c0*/  @!PT LDS RZ, [RZ] ;  /* 0x00000000fffff984 */ /* 0x000fe20000000800 */
[----:B------:R1:W-:Y:S02]  /*98d0*/  @!P0 LDGSTS.E.BYPASS.LTC128B.128 [R217+0xb000], desc[UR20][R4.64+0x80] ;  /* 0x0b00008004d98fae */ /* 0x0003e4000b981a14 */
[----:B------:R-:W-:Y:S02]  /*98e0*/  LOP3.LUT R0, R0, R244, RZ, 0xfc, !PT ;  /* 0x000000f400007212 */ /* 0x000fe400078efcff */
[----:B------:R-:W-:Y:S01]  /*98f0*/  @P0 STS.128 [R217+0xb000], RZ ;  /* 0x00b000ffd9000388 */ /* 0x000fe20000000c00 */
[----:B------:R-:W-:Y:S02]  /*9900*/  LEA R36, R36, UR9, 0x1 ;  /* 0x0000000924247c11 */ /* 0x000fe4000f8e08ff */
[----:B------:R-:W-:Y:S01]  /*9910*/  LEA R208, R0, UR9, 0x1 ;  /* 0x0000000900d07c11 */ /* 0x000fe2000f8e08ff */
        /* <DEDUP_REMOVED lines=15> */
[----:B------:R-:W-:Y:S04]  /*9a10*/  LDSM.16.M88.4 R40, [R36+0x6000] ;  /* 0x006000002428783b */ /* 0x000fe80000000200 */
[----:B------:R-:W3:Y:S04]  /*9a20*/  LDSM.16.M88.4 R8, [R208+0x1000] ;  /* 0x00100000d008783b */ /* 0x000ee80000000200 */
[----:B------:R-:W4:Y:S04]  /*9a30*/  LDSM.16.M88.4 R28, [R36+0x6800] ;  /* 0x00680000241c783b */ /* 0x000f280000000200 */
[----:B------:R-:W5:Y:S04]  /*9a40*/  LDSM.16.M88.4 R32, [R36+0x6400] ;  /* 0x006400002420783b */ /* 0x000f680000000200 */
[----:B------:R-:W2:Y:S04]  /*9a50*/  LDSM.16.M88.4 R12, [R208] ;  /* 0x00000000d00c783b */ /* 0x000ea80000000200 */
[----:B------:R-:W2:Y:S01]  /*9a60*/  LDSM.16.M88.4 R24, [R36+0x6c00] ;  /* 0x006c00002418783b */ /* 0x000ea20000000200 */
[----:B------:R-:W-:-:S03]  /*9a70*/  IMAD.MOV.U32 R242, RZ, RZ, 0x20 ;  /* 0x00000020fff27424 */ /* 0x000fc600078e00ff */
[----:B------:R-:W0:Y:S02]  /*9a80*/  LDGDEPBAR ;  /* 0x00000000000079af */ /* 0x000e240000000000 */
[----:B------:R-:W-:-:S05]  /*9a90*/  SEL R242, R242, 0xffffffe0, !P6 ;  /* 0xffffffe0f2f27807 */ /* 0x000fca0007000000 */
[C---:B------:R-:W-:Y:S02]  /*9aa0*/  IMAD.IADD R37, R242.reuse, 0x1, R36 ;  /* 0x00000001f2257824 */ /* 0x040fe400078e0224 */
[----:B------:R-:W-:-:S03]  /*9ab0*/  IMAD.IADD R216, R242, 0x1, R208 ;  /* 0x00000001f2d87824 */ /* 0x000fc600078e02d0 */
[----:B------:R-:W-:Y:S04]  /*9ac0*/  LDSM.16.M88.4 R20, [R37+0x6000] ;  /* 0x006000002514783b */ /* 0x000fe80000000200 */
[----:B-1----:R-:W1:Y:S04]  /*9ad0*/  LDSM.16.M88.4 R4, [R216+0x1000] ;  /* 0x00100000d804783b */ /* 0x002e680000000200 */
[----:B------:R-:W1:Y:S04]  /*9ae0*/  LDSM.16.M88.4 R52, [R37+0x6800] ;  /* 0x006800002534783b */ /* 0x000e680000000200 */
[----:B------:R-:W1:Y:S04]  /*9af0*/  LDSM.16.M88.4 R56, [R37+0x6400] ;  /* 0x006400002538783b */ /* 0x000e680000000200 */
[----:B------:R-:W1:Y:S04]  /*9b00*/  LDSM.16.M88.4 R48, [R37+0x6c00] ;  /* 0x006c00002530783b */ /* 0x000e680000000200 */
[----:B------:R-:W1:Y:S01]  /*9b10*/  LDSM.16.M88.4 R16, [R216] ;  /* 0x00000000d810783b */ /* 0x000e620000000200 */
[C---:B---3--:R-:W-:Y:S08]  /*9b20*/  HMMA.16816.F32 R104, R8.reuse, R40, RZ ;  /* 0x000000280868723c */ /* 0x048ff000000018ff */
[C---:B----4-:R-:W-:Y:S08]  /*9b30*/  HMMA.16816.F32 R60, R8.reuse, R28, RZ ;  /* 0x0000001c083c723c */ /* 0x050ff000000018ff */
[----:B-----5:R-:W-:Y:S08]  /*9b40*/  HMMA.16816.F32 R64, R8, R32, RZ ;  /* 0x000000200840723c */ /* 0x020ff000000018ff */
[----:B--2---:R-:W-:Y:S08]  /*9b50*/  HMMA.16816.F32 R200, R12, R40, RZ ;  /* 0x000000280cc8723c */ /* 0x004ff000000018ff */
[C---:B------:R-:W-:Y:S08]  /*9b60*/  HMMA.16816.F32 R172, R8.reuse, R24, RZ ;  /* 0x0000001808ac723c */ /* 0x040ff000000018ff */
[C---:B------:R-:W-:Y:S08]  /*9b70*/  HMMA.16816.F32 R184, R8.reuse, R42, RZ ;  /* 0x0000002a08b8723c */ /* 0x040ff000000018ff */
[C---:B------:R-:W-:Y:S08]  /*9b80*/  HMMA.16816.F32 R180, R8.reuse, R34, RZ ;  /* 0x0000002208b4723c */ /* 0x040ff000000018ff */
[C---:B------:R-:W-:Y:S08]  /*9b90*/  HMMA.16816.F32 R176, R8.reuse, R30, RZ ;  /* 0x0000001e08b0723c */ /* 0x040ff000000018ff */
[----:B------:R-:W-:Y:S08]  /*9ba0*/  HMMA.16816.F32 R8, R8, R26, RZ ;  /* 0x0000001a0808723c */ /* 0x000ff000000018ff */
[----:B------:R-:W-:Y:S08]  /*9bb0*/  HMMA.16816.F32 R40, R12, R42, RZ ;  /* 0x0000002a0c28723c */ /* 0x000ff000000018ff */
[C---:B-1----:R-:W-:Y:S08]  /*9bc0*/  HMMA.16816.F32 R232, R4.reuse, R20, R104 ;  /* 0x0000001404e8723c */ /* 0x042ff00000001868 */
[----:B------:R-:W-:Y:S08]  /*9bd0*/  HMMA.16816.F32 R224, R4, R52, R60 ;  /* 0x0000003404e0723c */ /* 0x000ff0000000183c */
[----:B------:R-:W-:Y:S08]  /*9be0*/  HMMA.16816.F32 R196, R12, R32, RZ ;  /* 0x000000200cc4723c */ /* 0x000ff000000018ff */
[C---:B------:R-:W-:Y:S08]  /*9bf0*/  HMMA.16816.F32 R228, R4.reuse, R56, R64 ;  /* 0x0000003804e4723c */ /* 0x040ff00000001840 */
[----:B------:R-:W-:Y:S08]  /*9c00*/  HMMA.16816.F32 R104, R4, R48, R172 ;  /* 0x000000300468723c */ /* 0x000ff000000018ac */
[C---:B------:R-:W-:Y:S08]  /*9c10*/  HMMA.16816.F32 R60, R12.reuse, R34, RZ ;  /* 0x000000220c3c723c */ /* 0x040ff000000018ff */
[C---:B------:R-:W-:Y:S08]  /*9c20*/  HMMA.16816.F32 R192, R12.reuse, R28, RZ ;  /* 0x0000001c0cc0723c */ /* 0x040ff000000018ff */
[----:B------:R-:W-:Y:S08]  /*9c30*/  HMMA.16816.F32 R188, R12, R24, RZ ;  /* 0x000000180cbc723c */ /* 0x000ff000000018ff */
[C---:B------:R-:W-:Y:S08]  /*9c40*/  HMMA.16816.F32 R184, R4.reuse, R22, R184 ;  /* 0x0000001604b8723c */ /* 0x040ff000000018b8 */
[C---:B------:R-:W-:Y:S08]  /*9c50*/  HMMA.16816.F32 R220, R4.reuse, R58, R180 ;  /* 0x0000003a04dc723c */ /* 0x040ff000000018b4 */
[C---:B------:R-:W-:Y:S08]  /*9c60*/  HMMA.16816.F32 R172, R4.reuse, R54, R176 ;  /* 0x0000003604ac723c */ /* 0x040ff000000018b0 */
[----:B------:R-:W-:Y:S01]  /*9c70*/  HMMA.16816.F32 R212, R4, R50, R8 ;  /* 0x0000003204d4723c */ /* 0x000fe20000001808 */
[----:B------:R-:W-:Y:S04]  /*9c80*/  LDSM.16.M88.4 R4, [R208+0x3000] ;  /* 0x00300000d004783b */ /* 0x000fe80000000200 */
[----:B------:R-:W-:Y:S03]  /*9c90*/  LDSM.16.M88.4 R8, [R208+0x2000] ;  /* 0x00200000d008783b */ /* 0x000fe60000000200 */
[C---:B------:R-:W-:Y:S01]  /*9ca0*/  HMMA.16816.F32 R64, R12.reuse, R30, RZ ;  /* 0x0000001e0c40723c */ /* 0x040fe200000018ff */
[----:B------:R-:W-:Y:S07]  /*9cb0*/  LDSM.16.M88.4 R28, [R36+0x7800] ;  /* 0x00780000241c783b */ /* 0x000fee0000000200 */
[----:B------:R-:W-:Y:S01]  /*9cc0*/  HMMA.16816.F32 R32, R12, R26, RZ ;  /* 0x0000001a0c20723c */ /* 0x000fe200000018ff */
[----:B------:R-:W-:Y:S04]  /*9cd0*/  LDSM.16.M88.4 R12, [R36+0x7400] ;  /* 0x00740000240c783b */ /* 0x000fe80000000200 */
[----:B------:R-:W-:Y:S03]  /*9ce0*/  LDSM.16.M88.4 R24, [R36+0x7c00] ;  /* 0x007c00002418783b */ /* 0x000fe60000000200 */
[C---:B------:R-:W-:Y:S08]  /*9cf0*/  HMMA.16816.F32 R200, R16.reuse, R20, R200 ;  /* 0x0000001410c8723c */ /* 0x040ff000000018c8 */
[C---:B------:R-:W-:Y:S01]  /*9d00*/  HMMA.16816.F32 R40, R16.reuse, R22, R40 ;  /* 0x000000161028723c */ /* 0x040fe20000001828 */
[----:B------:R-:W1:Y:S07]  /*9d10*/  LDSM.16.M88.4 R20, [R36+0x7000] ;  /* 0x007000002414783b */ /* 0x000e6e0000000200 */
[C---:B------:R-:W-:Y:S08]  /*9d20*/  HMMA.16816.F32 R196, R16.reuse, R56, R196 ;  /* 0x0000003810c4723c */ /* 0x040ff000000018c4 */
[C---:B------:R-:W-:Y:S08]  /*9d30*/  HMMA.16816.F32 R56, R16.reuse, R58, R60 ;  /* 0x0000003a1038723c */ /* 0x040ff0000000183c */
[C---:B------:R-:W-:Y:S08]  /*9d40*/  HMMA.16816.F32 R240, R16.reuse, R52, R192 ;  /* 0x0000003410f0723c */ /* 0x040ff000000018c0 */
[C---:B------:R-:W-:Y:S08]  /*9d50*/  HMMA.16816.F32 R236, R16.reuse, R48, R188 ;  /* 0x0000003010ec723c */ /* 0x040ff000000018bc */
[----:B------:R-:W-:Y:S08]  /*9d60*/  HMMA.16816.F32 R204, R16, R54, R64 ;  /* 0x0000003610cc723c */ /* 0x000ff00000001840 */
        /* <DEDUP_REMOVED lines=11> */
[----:B------:R-:W1:Y:S04]  /*9e20*/  LDSM.16.M88.4 R20, [R37+0x7000] ;  /* 0x007000002514783b */ /* 0x000e680000000200 */
[----:B------:R-:W-:Y:S03]  /*9e30*/  LDSM.16.M88.4 R40, [R37+0x7800] ;  /* 0x007800002528783b */ /* 0x000fe60000000200 */
[----:B------:R-:W-:Y:S01]  /*9e40*/  HMMA.16816.F32 R192, R16, R50, R32 ;  /* 0x0000003210c0723c */ /* 0x000fe20000001820 */
[----:B------:R-:W2:Y:S04]  /*9e50*/  LDSM.16.M88.4 R16, [R37+0x7400] ;  /* 0x007400002510783b */ /* 0x000ea80000000200 */
[----:B------:R-:W3:Y:S03]  /*9e60*/  LDSM.16.M88.4 R32, [R37+0x7c00] ;  /* 0x007c00002520783b */ /* 0x000ee60000000200 */
[C---:B------:R-:W-:Y:S08]  /*9e70*/  HMMA.16816.F32 R48, R8.reuse, R12, R196 ;  /* 0x0000000c0830723c */ /* 0x040ff000000018c4 */
[C---:B------:R-:W-:Y:S01]  /*9e80*/  HMMA.16816.F32 R56, R8.reuse, R14, R56 ;  /* 0x0000000e0838723c */ /* 0x040fe20000001838 */
[----:B------:R-:W4:Y:S07]  /*9e90*/  LDSM.16.M88.4 R12, [R216+0x2000] ;  /* 0x00200000d80c783b */ /* 0x000f2e0000000200 */
[----:B------:R-:W-:Y:S08]  /*9ea0*/  HMMA.16816.F32 R200, R8, R26, R192 ;  /* 0x0000001a08c8723c */ /* 0x000ff000000018c0 */
[C---:B-1----:R-:W-:Y:S08]  /*9eb0*/  HMMA.16816.F32 R192, R4.reuse, R22, R184 ;  /* 0x0000001604c0723c */ /* 0x042ff000000018b8 */
[C---:B------:R-:W-:Y:S08]  /*9ec0*/  HMMA.16816.F32 R196, R4.reuse, R20, R188 ;  /* 0x0000001404c4723c */ /* 0x040ff000000018bc */
[C---:B--2---:R-:W-:Y:S08]  /*9ed0*/  HMMA.16816.F32 R184, R4.reuse, R18, R176 ;  /* 0x0000001204b8723c */ /* 0x044ff000000018b0 */
[C---:B------:R-:W-:Y:S08]  /*9ee0*/  HMMA.16816.F32 R188, R4.reuse, R16, R180 ;  /* 0x0000001004bc723c */ /* 0x040ff000000018b4 */
[C---:B---3--:R-:W-:Y:S08]  /*9ef0*/  HMMA.16816.F32 R220, R4.reuse, R32, R104 ;  /* 0x0000002004dc723c */ /* 0x048ff00000001868 */
[----:B------:R-:W-:Y:S08]  /*9f00*/  HMMA.16816.F32 R176, R4, R42, R172 ;  /* 0x0000002a04b0723c */ /* 0x000ff000000018ac */
[----:B------:R-:W-:Y:S01]  /*9f10*/  HMMA.16816.F32 R236, R8, R24, R236 ;  /* 0x0000001808ec723c */ /* 0x000fe200000018ec */
[----:B------:R-:W-:Y:S07]  /*9f20*/  LDSM.16.M88.4 R24, [R36+0x8000] ;  /* 0x008000002418783b */ /* 0x000fee0000000200 */
[C---:B------:R-:W-:Y:S08]  /*9f30*/  HMMA.16816.F32 R180, R4.reuse, R40, R224 ;  /* 0x0000002804b4723c */ /* 0x040ff000000018e0 */
[----:B------:R-:W-:Y:S01]  /*9f40*/  HMMA.16816.F32 R172, R4, R34, R64 ;  /* 0x0000002204ac723c */ /* 0x000fe20000001840 */
[----:B------:R-:W1:Y:S07]  /*9f50*/  LDSM.16.M88.4 R4, [R208+0x5000] ;  /* 0x00500000d004783b */ /* 0x000e6e0000000200 */
[C---:B----4-:R-:W-:Y:S08]  /*9f60*/  HMMA.16816.F32 R104, R12.reuse, R20, R60 ;  /* 0x000000140c68723c */ /* 0x050ff0000000183c */
[C---:B------:R-:W-:Y:S01]  /*9f70*/  HMMA.16816.F32 R60, R12.reuse, R22, R52 ;  /* 0x000000160c3c723c */ /* 0x040fe20000001834 */
[----:B------:R-:W2:Y:S07]  /*9f80*/  LDSM.16.M88.4 R20, [R36+0x8400] ;  /* 0x008400002414783b */ /* 0x000eae0000000200 */
[C---:B------:R-:W-:Y:S08]  /*9f90*/  HMMA.16816.F32 R52, R12.reuse, R16, R48 ;  /* 0x000000100c34723c */ /* 0x040ff00000001830 */
[----:B------:R-:W-:Y:S01]  /*9fa0*/  HMMA.16816.F32 R56, R12, R18, R56 ;  /* 0x000000120c38723c */ /* 0x000fe20000001838 */
[----:B------:R-:W3:Y:S07]  /*9fb0*/  LDSM.16.M88.4 R16, [R36+0x8800] ;  /* 0x008800002410783b */ /* 0x000eee0000000200 */
[C---:B------:R-:W-:Y:S08]  /*9fc0*/  HMMA.16816.F32 R212, R8.reuse, R28, R240 ;  /* 0x0000001c08d4723c */ /* 0x040ff000000018f0 */
[----:B------:R-:W-:Y:S01]  /*9fd0*/  HMMA.16816.F32 R204, R8, R30, R204 ;  /* 0x0000001e08cc723c */ /* 0x000fe200000018cc */
[----:B------:R-:W4:Y:S04]  /*9fe0*/  LDSM.16.M88.4 R28, [R36+0x8c00] ;  /* 0x008c0000241c783b */ /* 0x000f280000000200 */
[----:B------:R-:W5:Y:S03]  /*9ff0*/  LDSM.16.M88.4 R8, [R208+0x4000] ;  /* 0x00400000d008783b */ /* 0x000f660000000200 */
[C---:B------:R-:W-:Y:S08]  /*a000*/  HMMA.16816.F32 R64, R12.reuse, R32, R236 ;  /* 0x000000200c40723c */ /* 0x040ff000000018ec */
[C---:B------:R-:W-:Y:S08]  /*a010*/  HMMA.16816.F32 R48, R12.reuse, R40, R212 ;  /* 0x000000280c30723c */ /* 0x040ff000000018d4 */
[C---:B------:R-:W-:Y:S08]  /*a020*/  HMMA.16816.F32 R40, R12.reuse, R42, R204 ;  /* 0x0000002a0c28723c */ /* 0x040ff000000018cc */
[----:B------:R-:W-:Y:S08]  /*a030*/  HMMA.16816.F32 R12, R12, R34, R200 ;  /* 0x000000220c0c723c */ /* 0x000ff000000018c8 */
[C---:B-1----:R-:W-:Y:S08]  /*a040*/  HMMA.16816.F32 R204, R4.reuse, R24, R196 ;  /* 0x0000001804cc723c */ /* 0x042ff000000018c4 */
[C---:B------:R-:W-:Y:S08]  /*a050*/  HMMA.16816.F32 R200, R4.reuse, R26, R192 ;  /* 0x0000001a04c8723c */ /* 0x040ff000000018c0 */
[C---:B--2---:R-:W-:Y:S08]  /*a060*/  HMMA.16816.F32 R196, R4.reuse, R20, R188 ;  /* 0x0000001404c4723c */ /* 0x044ff000000018bc */
[C---:B------:R-:W-:Y:S08]  /*a070*/  HMMA.16816.F32 R192, R4.reuse, R22, R184 ;  /* 0x0000001604c0723c */ /* 0x040ff000000018b8 */
[C---:B---3--:R-:W-:Y:S08]  /*a080*/  HMMA.16816.F32 R188, R4.reuse, R16, R180 ;  /* 0x0000001004bc723c */ /* 0x048ff000000018b4 */
[C---:B------:R-:W-:Y:S08]  /*a090*/  HMMA.16816.F32 R184, R4.reuse, R18, R176 ;  /* 0x0000001204b8723c */ /* 0x040ff000000018b0 */
[C---:B----4-:R-:W-:Y:S08]  /*a0a0*/  HMMA.16816.F32 R180, R4.reuse, R28, R220 ;  /* 0x0000001c04b4723c */ /* 0x050ff000000018dc */
[----:B------:R-:W-:Y:S01]  /*a0b0*/  HMMA.16816.F32 R172, R4, R30, R172 ;  /* 0x0000001e04ac723c */ /* 0x000fe200000018ac */
[----:B------:R-:W-:Y:S07]  /*a0c0*/  LDSM.16.M88.4 R4, [R216+0x5000] ;  /* 0x00500000d804783b */ /* 0x000fee0000000200 */
[C---:B-----5:R-:W-:Y:S08]  /*a0d0*/  HMMA.16816.F32 R104, R8.reuse, R24, R104 ;  /* 0x000000180868723c */ /* 0x060ff00000001868 */
        /* <DEDUP_REMOVED lines=8> */
[----:B------:R-:W3:Y:S07]  /*a160*/  LDSM.16.M88.4 R16, [R37+0x8800] ;  /* 0x008800002510783b */ /* 0x000eee0000000200 */
[----:B------:R-:W-:Y:S01]  /*a170*/  HMMA.16816.F32 R28, R8, R30, R12 ;  /* 0x0000001e081c723c */ /* 0x000fe2000000180c */
[----:B------:R-:W4:Y:S04]  /*a180*/  LDSM.16.M88.4 R8, [R216+0x4000] ;  /* 0x00400000d808783b */ /* 0x000f280000000200 */
[----:B------:R-:W5:Y:S01]  /*a190*/  LDSM.16.M88.4 R12, [R37+0x8c00] ;  /* 0x008c0000250c783b */ /* 0x000f620000000200 */
[----:B------:R-:W-:-:S04]  /*a1a0*/  DEPBAR.LE SB0, 0x0 ;  /* 0x000080000000791a */ /* 0x000fc80000000000 */
[C---:B-1----:R-:W-:Y:S08]  /*a1b0*/  HMMA.16816.F32 R220, R4.reuse, R24, R204 ;  /* 0x0000001804dc723c */ /* 0x042ff000000018cc */
[C---:B--2---:R-:W-:Y:S08]  /*a1c0*/  HMMA.16816.F32 R204, R4.reuse, R20, R196 ;  /* 0x0000001404cc723c */ /* 0x044ff000000018c4 */
[C---:B------:R-:W-:Y:S08]  /*a1d0*/  HMMA.16816.F32 R212, R4.reuse, R26, R200 ;  /* 0x0000001a04d4723c */ /* 0x040ff000000018c8 */
[C---:B---3--:R-:W-:Y:S08]  /*a1e0*/  HMMA.16816.F32 R196, R4.reuse, R16, R188 ;  /* 0x0000001004c4723c */ /* 0x048ff000000018bc */
[----:B------:R-:W-:Y:S08]  /*a1f0*/  HMMA.16816.F32 R224, R4, R18, R184 ;  /* 0x0000001204e0723c */ /* 0x000ff000000018b8 */
[C---:B----4-:R-:W-:Y:S08]  /*a200*/  HMMA.16816.F32 R48, R8.reuse, R24, R104 ;  /* 0x000000180830723c */ /* 0x050ff00000001868 */
[C---:B------:R-:W-:Y:S08]  /*a210*/  HMMA.16816.F32 R60, R8.reuse, R26, R60 ;  /* 0x0000001a083c723c */ /* 0x040ff0000000183c */
[----:B------:R-:W-:Y:S01]  /*a220*/  HMMA.16816.F32 R52, R8, R16, R52 ;  /* 0x000000100834723c */ /* 0x000fe20000001834 */
[----:B------:R-:W-:-:S07]  /*a230*/  UISETP.GE.U32.AND UP1, UPT, UR26, 0x3, UPT ;  /* 0x000000031a00788c */ /* 0x000fce000bf26070 */
[C---:B------:R-:W-:Y:S08]  /*a240*/  HMMA.16816.F32 R200, R4.reuse, R22, R192 ;  /* 0x0000001604c8723c */ /* 0x040ff000000018c0 */
[C---:B-----5:R-:W-:Y:S08]  /*a250*/  HMMA.16816.F32 R228, R4.reuse, R12, R180 ;  /* 0x0000000c04e4723c */ /* 0x060ff000000018b4 */
[----:B------:R-:W-:Y:S08]  /*a260*/  HMMA.16816.F32 R232, R4, R14, R172 ;  /* 0x0000000e04e8723c */ /* 0x000ff000000018ac */
[C---:B------:R-:W-:Y:S08]  /*a270*/  HMMA.16816.F32 R176, R8.reuse, R20, R176 ;  /* 0x0000001408b0723c */ /* 0x040ff000000018b0 */
[C---:B------:R-:W-:Y:S08]  /*a280*/  HMMA.16816.F32 R24, R8.reuse, R22, R56 ;  /* 0x000000160818723c */ /* 0x040ff00000001838 */
[C---:B------:R-:W-:Y:S08]  /*a290*/  HMMA.16816.F32 R16, R8.reuse, R18, R40 ;  /* 0x000000120810723c */ /* 0x040ff00000001828 */
[C---:B------:R-:W-:Y:S08]  /*a2a0*/  HMMA.16816.F32 R32, R8.reuse, R12, R32 ;  /* 0x0000000c0820723c */ /* 0x040ff00000001820 */
[----:B------:R-:W-:Y:S01]  /*a2b0*/  HMMA.16816.F32 R28, R8, R14, R28 ;  /* 0x0000000e081c723c */ /* 0x000fe2000000181c */
[----:B------:R-:W-:Y:S06]  /*a2c0*/  BAR.SYNC.DEFER_BLOCKING 0x0 ;  /* 0x0000000000007b1d */ /* 0x000fec0000010000 */
[----:B------:R-:W-:-:S13]  /*a2d0*/  BRA.U !UP1, `(.L_x_640) ;  /* 0x0000000109d87547 */ /* 0x000fda000b800000 */
[----:B------:R-:W2:Y:S04]  /*a2e0*/  LDL R247, [R1+0x164] ;  /* 0x0001640001f77983 */ /* 0x000ea80000100800 */
[----:B------:R-:W3:Y:S01]  /*a2f0*/  LDL R248, [R1+0x160] ;  /* 0x0001600001f87983 */ /* 0x000ee20000100800 */
[----:B------:R-:W-:Y:S01]  /*a300*/  UIADD3 UR5, UPT, UPT, UR26, -0x3, URZ ;  /* 0xfffffffd1a057890 */ /* 0x000fe2000fffe0ff */
[----:B------:R-:W-:Y:S03]  /*a310*/  BSSY.RECONVERGENT B0, `(.L_x_641) ;  /* 0x0000031000007945 */ /* 0x000fe60003800200 */
[----:B------:R-:W-:-:S04]  /*a320*/  UIMAD.WIDE.U32 UR34, UR5, UR16, URZ ;  /* 0x00000010052272a5 */ /* 0x000fc8000f8e00ff */
[----:B------:R-:W-:Y:S02]  /*a330*/  USHF.L.U32 UR27, UR34, 0x6, URZ ;  /* 0x00000006221b7899 */ /* 0x000fe400080006ff */
[----:B------:R-:W-:Y:S01]  /*a340*/  UIMAD UR5, UR5, UR17, UR35 ;  /* 0x00000011050572a4 */ /* 0x000fe2000f8e0223 */
[----:B------:R-:W-:Y:S01]  /*a350*/  IMAD.U32 R0, RZ, RZ, UR34 ;  /* 0x00000022ff007e24 */ /* 0x000fe2000f8e00ff */
[----:B------:R-:W-:Y:S01]  /*a360*/  ULEA UR27, UP0, UR16, UR27, 0x5 ;  /* 0x0000001b101b7291 */ /* 0x000fe2000f8028ff */
[----:B------:R-:W-:Y:S01]  /*a370*/  IMAD.U32 R3, RZ, RZ, UR34 ;  /* 0x00000022ff037e24 */ /* 0x000fe2000f8e00ff */
[----:B------:R-:W-:-:S04]  /*a380*/  USHF.L.U64.HI UR4, UR34, 0x6, UR5 ;  /* 0x0000000622047899 */ /* 0x000fc80008010205 */
[----:B------:R-:W-:Y:S01]  /*a390*/  ULEA.HI.X UR4, UR16, UR4, UR17, 0x5, UP0 ;  /* 0x0000000410047291 */ /* 0x000fe200080f2c11 */
[----:B------:R-:W-:Y:S02]  /*a3a0*/  IMAD.U32 R2, RZ, RZ, UR27 ;  /* 0x0000001bff027e24 */ /* 0x000fe4000f8e00ff */
[----:B------:R-:W-:-:S03]  /*a3b0*/  IMAD.U32 R7, RZ, RZ, UR27 ;  /* 0x0000001bff077e24 */ /* 0x000fc6000f8e00ff */
[----:B------:R-:W-:Y:S02]  /*a3c0*/  MOV R6, UR4 ;  /* 0x0000000400067c02 */ /* 0x000fe40008000f00 */
[-C--:B--2---:R-:W-:Y:S02]  /*a3d0*/  LEA R4, P4, R0, R247.reuse, 0x7 ;  /* 0x000000f700047211 */ /* 0x084fe400078838ff */
[----:B------:R-:W-:Y:S02]  /*a3e0*/  MOV R0, UR5 ;  /* 0x0000000500007c02 */ /* 0x000fe40008000f00 */
[----:B------:R-:W-:Y:S02]  /*a3f0*/  LEA R2, P3, R2, R247, 0x1 ;  /* 0x000000f702027211 */ /* 0x000fe400078608ff */
[-C--:B---3--:R-:W-:Y:S02]  /*a400*/  LEA.HI.X R5, R3, R248.reuse, R0, 0x7, P4 ;  /* 0x000000f803057211 */ /* 0x088fe400020f3c00 */
        /* <DEDUP_REMOVED lines=32> */
.L_x_642:
[----:B------:R2:W-:Y:S02]  /*a610*/  STS.128 [R217+0x8800], RZ ;  /* 0x008800ffd9007388 */ /* 0x0005e40000000c00 */
.L_x_643:
[----:B------:R-:W-:Y:S05]  /*a620*/  BSYNC.RECONVERGENT B0 ;  /* 0x0000000000007941 */ /* 0x000fea0003800200 */
.L_x_641:
[----:B------:R-:W0:Y:S02]  /*a630*/  LDGDEPBAR ;  /* 0x00000000000079af */ /* 0x000e240000000000 */
.L_x_640:
[----:B------:R-:W-:Y:S04]  /*a640*/  STL [R1+0x1c8], R252 ;  /* 0x0001c8fc01007387 */ /* 0x000fe80000100800 */
[----:B------:R4:W-:Y:S04]  /*a650*/  STL.64 [R1+0x1c0], R250 ;  /* 0x0001c0fa01007387 */ /* 0x0009e80000100a00 */
[----:B------:R-:W-:Y:S04]  /*a660*/  STL.64 [R1+0x1b8], R38 ;  /* 0x0001b82601007387 */ /* 0x000fe80000100a00 */
[----:B------:R-:W-:Y:S04]  /*a670*/  STL [R1+0x18c], R217 ;  /* 0x00018cd901007387 */ /* 0x000fe80000100800 */
        /* <DEDUP_REMOVED lines=10> */
[----:B----4-:R-:W4:Y:S04]  /*a720*/  LDL.64 R250, [R1+0x120] ;  /* 0x0001200001fa7983 */ /* 0x010f280000100a00 */
[----:B------:R-:W2:Y:S04]  /*a730*/  LDL.64 R192, [R1+0x48] ;  /* 0x0000480001c07983 */ /* 0x000ea80000100a00 */
[----:B------:R-:W2:Y:S01]  /*a740*/  LDL.64 R246, [R1+0x130] ;  /* 0x0001300001f67983 */ /* 0x000ea20000100a00 */
[----:B------:R-:W1:Y:S02]  /*a750*/  S2R R0, SR_TID.X ;  /* 0x0000000000007919 */ /* 0x000e640000002100 */
[----:B-1----:R-:W-:-:S05]  /*a760*/  IMAD.SHL.U32 R0, R0, 0x2, RZ ;  /* 0x0000000200007824 */ /* 0x002fca00078e00ff */
[----:B---3--:R-:W-:Y:S01]  /*a770*/  LOP3.LUT R2, R0, 0x6, RZ, 0xc0, !PT ;  /* 0x0000000600027812 */ /* 0x008fe200078ec0ff */
[----:B------:R-:W-:-:S04]  /*a780*/  IMAD.U32 R0, RZ, RZ, UR26 ;  /* 0x0000001aff007e24 */ /* 0x000fc8000f8e00ff */
[----:B------:R-:W-:-:S04]  /*a790*/  IMAD R0, R0, 0x40, R2 ;  /* 0x0000004000007824 */ /* 0x000fc800078e0202 */
[C---:B------:R-:W-:Y:S02]  /*a7a0*/  VIADD R2, R0.reuse, 0xffffff80 ;  /* 0xffffff8000027836 */ /* 0x040fe40000000000 */
[----:B------:R-:W-:-:S03]  /*a7b0*/  VIADD R14, R0, 0xffffff81 ;  /* 0xffffff81000e7836 */ /* 0x000fc60000000000 */
[----:B------:R-:W-:Y:S01]  /*a7c0*/  ISETP.GE.AND P3, PT, R2, R44, PT ;  /* 0x0000002c0200720c */ /* 0x000fe20003f66270 */
[----:B------:R-:W-:-:S03]  /*a7d0*/  VIADD R13, R0, 0xffffff88 ;  /* 0xffffff88000d7836 */ /* 0x000fc60000000000 */
[----:B------:R-:W-:Y:S02]  /*a7e0*/  FSEL R20, R48, -INF , !P3 ;  /* 0xff80000030147808 */ /* 0x000fe40005800000 */
[----:B------:R-:W-:-:S04]  /*a7f0*/  ISETP.GE.AND P3, PT, R14, R45, PT ;  /* 0x0000002d0e00720c */ /* 0x000fc80003f66270 */
[----:B------:R-:W-:Y:S02]  /*a800*/  FSEL R48, R51, -INF , !P3 ;  /* 0xff80000033307808 */ /* 0x000fe40005800000 */
[----:B------:R-:W-:Y:S01]  /*a810*/  ISETP.GE.AND P3, PT, R13, R44, PT ;  /* 0x0000002c0d00720c */ /* 0x000fe20003f66270 */
[----:B------:R-:W-:-:S03]  /*a820*/  VIADD R10, R0, 0xffffff91 ;  /* 0xffffff91000a7836 */ /* 0x000fc60000000000 */
[----:B------:R-:W-:Y:S02]  /*a830*/  FSEL R51, R60, -INF , !P3 ;  /* 0xff8000003c337808 */ /* 0x000fe40005800000 */
[----:B------:R-:W-:Y:S01]  /*a840*/  ISETP.GE.AND P3, PT, R13, R45, PT ;  /* 0x0000002d0d00720c */ /* 0x000fe20003f66270 */
[----:B------:R-:W-:-:S03]  /*a850*/  VIADD R11, R0, 0xffffff90 ;  /* 0xffffff90000b7836 */ /* 0x000fc60000000000 */
[----:B------:R-:W-:Y:S02]  /*a860*/  FSEL R186, R62, -INF , !P3 ;  /* 0xff8000003eba7808 */ /* 0x000fe40005800000 */
[----:B------:R-:W-:Y:S01]  /*a870*/  ISETP.GE.AND P3, PT, R10, R44, PT ;  /* 0x0000002c0a00720c */ /* 0x000fe20003f66270 */
[----:B------:R-:W-:Y:S01]  /*a880*/  VIADD R12, R0, 0xffffff89 ;  /* 0xffffff89000c7836 */ /* 0x000fe20000000000 */
[-C--:B------:R-:W-:Y:S01]  /*a890*/  ISETP.GE.AND P4, PT, R2, R45.reuse, PT ;  /* 0x0000002d0200720c */ /* 0x080fe20003f86270 */
[----:B------:R-:W-:Y:S01]  /*a8a0*/  VIADD R8, R0, 0xffffff99 ;  /* 0xffffff9900087836 */ /* 0x000fe20000000000 */
[----:B------:R-:W-:Y:S02]  /*a8b0*/  FSEL R60, R177, -INF , !P3 ;  /* 0xff800000b13c7808 */ /* 0x000fe40005800000 */
[----:B------:R-:W-:Y:S02]  /*a8c0*/  ISETP.GE.AND P3, PT, R11, R45, PT ;  /* 0x0000002d0b00720c */ /* 0x000fe40003f66270 */
[----:B------:R-:W-:-:S02]  /*a8d0*/  FSEL R41, R50, -INF , !P4 ;  /* 0xff80000032297808 */ /* 0x000fc40006000000 */
[-C--:B------:R-:W-:Y:S01]  /*a8e0*/  ISETP.GE.AND P4, PT, R12, R44.reuse, PT ;  /* 0x0000002c0c00720c */ /* 0x080fe20003f86270 */
[----:B------:R-:W-:Y:S01]  /*a8f0*/  VIADD R9, R0, 0xffffff98 ;  /* 0xffffff9800097836 */ /* 0x000fe20000000000 */
[-C--:B------:R-:W-:Y:S02]  /*a900*/  ISETP.GE.AND P5, PT, R14, R44.reuse, PT ;  /* 0x0000002c0e00720c */ /* 0x080fe40003fa6270 */
[----:B------:R-:W-:Y:S02]  /*a910*/  FSEL R180, R178, -INF , !P3 ;  /* 0xff800000b2b47808 */ /* 0x000fe40005800000 */
[----:B------:R-:W-:Y:S02]  /*a920*/  ISETP.GE.AND P3, PT, R8, R44, PT ;  /* 0x0000002c0800720c */ /* 0x000fe40003f66270 */
[----:B------:R-:W-:Y:S02]  /*a930*/  FSEL R50, R61, -INF , !P4 ;  /* 0xff8000003d327808 */ /* 0x000fe40006000000 */
[----:B------:R-:W-:-:S02]  /*a940*/  FSEL R23, R49, -INF , !P5 ;  /* 0xff80000031177808 */ /* 0x000fc40006800000 */
[-C--:B------:R-:W-:Y:S01]  /*a950*/  ISETP.GE.AND P4, PT, R12, R45.reuse, PT ;  /* 0x0000002d0c00720c */ /* 0x080fe20003f86270 */
[C---:B------:R-:W-:Y:S01]  /*a960*/  VIADD R6, R0.reuse, 0xffffffa1 ;  /* 0xffffffa100067836 */ /* 0x040fe20000000000 */
[----:B------:R-:W-:Y:S02]  /*a970*/  ISETP.GE.AND P5, PT, R11, R44, PT ;  /* 0x0000002c0b00720c */ /* 0x000fe40003fa6270 */
[----:B------:R-:W-:Y:S02]  /*a980*/  FSEL R58, R25, -INF , !P3 ;  /* 0xff800000193a7808 */ /* 0x000fe40005800000 */
[----:B------:R-:W-:Y:S02]  /*a990*/  ISETP.GE.AND P3, PT, R9, R45, PT ;  /* 0x0000002d0900720c */ /* 0x000fe40003f66270 */
[----:B------:R-:W-:Y:S01]  /*a9a0*/  FSEL R185, R63, -INF , !P4 ;  /* 0xff8000003fb97808 */ /* 0x000fe20006000000 */
[----:B------:R-:W-:Y:S01]  /*a9b0*/  VIADD R7, R0, 0xffffffa0 ;  /* 0xffffffa000077836 */ /* 0x000fe20000000000 */
[----:B------:R-:W-:-:S02]  /*a9c0*/  FSEL R49, R176, -INF , !P5 ;  /* 0xff800000b0317808 */ /* 0x000fc40006800000 */
[----:B------:R-:W-:Y:S02]  /*a9d0*/  ISETP.GE.AND P4, PT, R10, R45, PT ;  /* 0x0000002d0a00720c */ /* 0x000fe40003f86270 */
[-C--:B------:R-:W-:Y:S02]  /*a9e0*/  ISETP.GE.AND P5, PT, R9, R44.reuse, PT ;  /* 0x0000002c0900720c */ /* 0x080fe40003fa6270 */
[----:B------:R-:W-:Y:S02]  /*a9f0*/  FSEL R177, R26, -INF , !P3 ;  /* 0xff8000001ab17808 */ /* 0x000fe40005800000 */
[----:B------:R-:W-:Y:S02]  /*aa00*/  ISETP.GE.AND P3, PT, R6, R44, PT ;  /* 0x0000002c0600720c */ /* 0x000fe40003f66270 */
[----:B------:R-:W-:Y:S01]  /*aa10*/  FSEL R179, R179, -INF , !P4 ;  /* 0xff800000b3b37808 */ /* 0x000fe20006000000 */
[----:B------:R-:W-:Y:S01]  /*aa20*/  VIADD R5, R0, 0xffffffa8 ;  /* 0xffffffa800057836 */ /* 0x000fe20000000000 */
[----:B------:R-:W-:-:S02]  /*aa30*/  FSEL R59, R24, -INF , !P5 ;  /* 0xff800000183b7808 */ /* 0x000fc40006800000 */
[-C--:B------:R-:W-:Y:S01]  /*aa40*/  ISETP.GE.AND P4, PT, R8, R45.reuse, PT ;  /* 0x0000002d0800720c */ /* 0x080fe20003f86270 */
[----:B------:R-:W-:Y:S01]  /*aa50*/  VIADD R4, R0, 0xffffffa9 ;  /* 0xffffffa900047836 */ /* 0x000fe20000000000 */
[----:B------:R-:W-:Y:S02]  /*aa60*/  ISETP.GE.AND P5, PT, R7, R44, PT ;  /* 0x0000002c0700720c */ /* 0x000fe40003fa6270 */
[----:B------:R-:W-:Y:S02]  /*aa70*/  FSEL R56, R53, -INF , !P3 ;  /* 0xff80000035387808 */ /* 0x000fe40005800000 */
[----:B------:R-:W-:Y:S02]  /*aa80*/  ISETP.GE.AND P3, PT, R7, R45, PT ;  /* 0x0000002d0700720c */ /* 0x000fe40003f66270 */
[----:B------:R-:W-:Y:S02]  /*aa90*/  FSEL R175, R27, -INF , !P4 ;  /* 0xff8000001baf7808 */ /* 0x000fe40006000000 */
[----:B------:R-:W-:-:S02]  /*aaa0*/  FSEL R57, R52, -INF , !P5 ;  /* 0xff80000034397808 */ /* 0x000fc40006800000 */
[----:B------:R-:W-:Y:S02]  /*aab0*/  ISETP.GE.AND P4, PT, R6, R45, PT ;  /* 0x0000002d0600720c */ /* 0x000fe40003f86270 */
[-C--:B------:R-:W-:Y:S02]  /*aac0*/  ISETP.GE.AND P5, PT, R5, R44.reuse, PT ;  /* 0x0000002c0500720c */ /* 0x080fe40003fa6270 */
[----:B------:R-:W-:Y:S02]  /*aad0*/  FSEL R173, R54, -INF , !P3 ;  /* 0xff80000036ad7808 */ /* 0x000fe40005800000 */
[----:B------:R-:W-:Y:S02]  /*aae0*/  ISETP.GE.AND P3, PT, R4, R44, PT ;  /* 0x0000002c0400720c */ /* 0x000fe40003f66270 */
[----:B------:R-:W-:Y:S02]  /*aaf0*/  FMNMX3.FTZ R15, R103, R20, R23, !PT ;  /* 0x00000014670f7276 */ /* 0x000fe40007810017 */
[----:B------:R-:W-:-:S02]  /*ab00*/  FSEL R172, R55, -INF , !P4 ;  /* 0xff80000037ac7808 */ /* 0x000fc40006000000 */
[----:B------:R-:W-:Y:S02]  /*ab10*/  FSEL R55, R16, -INF , !P5 ;  /* 0xff80000010377808 */ /* 0x000fe40006800000 */
[----:B------:R-:W-:Y:S02]  /*ab20*/  FSEL R54, R17, -INF , !P3 ;  /* 0xff80000011367808 */ /* 0x000fe40005800000 */
[----:B------:R-:W-:Y:S02]  /*ab30*/  ISETP.GE.AND P4, PT, R5, R45, PT ;  /* 0x0000002d0500720c */ /* 0x000fe40003f86270 */
[----:B------:R-:W-:Y:S01]  /*ab40*/  FMNMX3.FTZ R16, R15, R51, R50, !PT ;  /* 0x000000330f107276 */ /* 0x000fe20007810032 */
[----:B------:R-:W-:Y:S01]  /*ab50*/  VIADD R17, R0, 0xffffffb1 ;  /* 0xffffffb100117836 */ /* 0x000fe20000000000 */
[----:B------:R-:W-:Y:S02]  /*ab60*/  ISETP.GE.AND P3, PT, R4, R45, PT ;  /* 0x0000002d0400720c */ /* 0x000fe40003f66270 */
[----:B------:R-:W-:-:S02]  /*ab70*/  FMNMX3.FTZ R15, R102, R41, R48, !PT ;  /* 0x00000029660f7276 */ /* 0x000fc40007810030 */
[----:B------:R-:W-:Y:S02]  /*ab80*/  FSEL R106, R18, -INF , !P4 ;  /* 0xff800000126a7808 */ /* 0x000fe40006000000 */
[----:B------:R-:W-:Y:S02]  /*ab90*/  FSEL R104, R19, -INF , !P3 ;  /* 0xff80000013687808 */ /* 0x000fe40005800000 */
[----:B------:R-:W-:Y:S01]  /*aba0*/  FMNMX3.FTZ R18, R15, R186, R185, !PT ;  /* 0x000000ba0f127276 */ /* 0x000fe200078100b9 */
[----:B------:R-:W-:Y:S01]  /*abb0*/  VIADD R3, R0, 0xffffffb0 ;  /* 0xffffffb000037836 */ /* 0x000fe20000000000 */
[----:B------:R-:W-:Y:S01]  /*abc0*/  FMNMX3.FTZ R19, R16, R49, R60, !PT ;  /* 0x0000003110137276 */ /* 0x000fe2000781003c */
[C---:B------:R-:W-:Y:S01]  /*abd0*/  VIADD R16, R0.reuse, 0xffffffb8 ;  /* 0xffffffb800107836 */ /* 0x040fe20000000000 */
[----:B------:R-:W-:Y:S01]  /*abe0*/  ISETP.GE.AND P3, PT, R17, R44, PT ;  /* 0x0000002c1100720c */ /* 0x000fe20003f66270 */
[----:B------:R-:W-:Y:S01]  /*abf0*/  VIADD R15, R0, 0xffffffb9 ;  /* 0xffffffb9000f7836 */ /* 0x000fe20000000000 */
[----:B------:R-:W-:-:S02]  /*ac00*/  FMNMX3.FTZ R0, R18, R180, R179, !PT ;  /* 0x000000b412007276 */ /* 0x000fc400078100b3 */
[----:B------:R-:W-:Y:S02]  /*ac10*/  FMNMX3.FTZ R18, R19, R59, R58, !PT ;  /* 0x0000003b13127276 */ /* 0x000fe4000781003a */
[----:B------:R-:W-:Y:S02]  /*ac20*/  FSEL R52, R33, -INF , !P3 ;  /* 0xff80000021347808 */ /* 0x000fe40005800000 */
[-C--:B------:R-:W-:Y:S02]  /*ac30*/  ISETP.GE.AND P4, PT, R3, R45.reuse, PT ;  /* 0x0000002d0300720c */ /* 0x080fe40003f86270 */
[----:B------:R-:W-:Y:S02]  /*ac40*/  ISETP.GE.AND P3, PT, R17, R45, PT ;  /* 0x0000002d1100720c */ /* 0x000fe40003f66270 */
[----:B------:R-:W-:Y:S02]  /*ac50*/  FMNMX3.FTZ R0, R0, R177, R175, !PT ;  /* 0x000000b100007276 */ /* 0x000fe400078100af */
[----:B------:R-:W-:-:S02]  /*ac60*/  ISETP.GE.AND P5, PT, R3, R44, PT ;  /* 0x0000002c0300720c */ /* 0x000fc40003fa6270 */
[----:B------:R-:W-:Y:S02]  /*ac70*/  FMNMX3.FTZ R18, R18, R57, R56, !PT ;  /* 0x0000003912127276 */ /* 0x000fe40007810038 */
[----:B------:R-:W-:Y:S02]  /*ac80*/  FSEL R65, R34, -INF , !P4 ;  /* 0xff80000022417808 */ /* 0x000fe40006000000 */
[----:B------:R-:W-:Y:S02]  /*ac90*/  FSEL R64, R35, -INF , !P3 ;  /* 0xff80000023407808 */ /* 0x000fe40005800000 */
[-C--:B------:R-:W-:Y:S02]  /*aca0*/  ISETP.GE.AND P4, PT, R16, R44.reuse, PT ;  /* 0x0000002c1000720c */ /* 0x080fe40003f86270 */
[----:B------:R-:W-:Y:S02]  /*acb0*/  ISETP.GE.AND P3, PT, R15, R44, PT ;  /* 0x0000002c0f00720c */ /* 0x000fe40003f66270 */
        /* <DEDUP_REMOVED lines=9> */
[----:B------:R-:W-:Y:S02]  /*ad50*/  FMNMX3.FTZ R19, R0, R65, R64, !PT ;  /* 0x0000004100137276 */ /* 0x000fe40007810040 */
[----:B------:R-:W-:Y:S02]  /*ad60*/  FSEL R62, R30, -INF , !P4 ;  /* 0xff8000001e3e7808 */ /* 0x000fe40006000000 */
[----:B------:R-:W-:Y:S02]  /*ad70*/  FSEL R61, R31, -INF , !P3 ;  /* 0xff8000001f3d7808 */ /* 0x000fe40005800000 */
[----:B------:R-:W-:-:S02]  /*ad80*/  FMNMX3.FTZ R0, R18, R43, R42, !PT ;  /* 0x0000002b12007276 */ /* 0x000fc4000781002a */
[----:B------:R-:W-:-:S03]  /*ad90*/  FMNMX3.FTZ R19, R19, R62, R61, !PT ;  /* 0x0000003e13137276 */ /* 0x000fc6000781003d */
[----:B------:R-:W1:Y:S04]  /*ada0*/  SHFL.BFLY PT, R18, R0, 0x2, 0x1f ;  /* 0x0c401f0000127f89 */ /* 0x000e6800000e0000 */
[----:B------:R-:W3:Y:S01]  /*adb0*/  SHFL.BFLY PT, R21, R19, 0x2, 0x1f ;  /* 0x0c401f0013157f89 */ /* 0x000ee200000e0000 */
[----:B-1----:R-:W-:Y:S02]  /*adc0*/  FMNMX.FTZ R18, R0, R18, !PT ;  /* 0x0000001200127209 */ /* 0x002fe40007810000 */
[----:B---3--:R-:W-:-:S03]  /*add0*/  FMNMX.FTZ R0, R19, R21, !PT ;  /* 0x0000001513007209 */ /* 0x008fc60007810000 */
[----:B------:R-:W1:Y:S04]  /*ade0*/  SHFL.BFLY PT, R21, R18, 0x1, 0x1f ;  /* 0x0c201f0012157f89 */ /* 0x000e6800000e0000 */
[----:B------:R-:W3:Y:S01]  /*adf0*/  SHFL.BFLY PT, R19, R0, 0x1, 0x1f ;  /* 0x0c201f0000137f89 */ /* 0x000ee200000e0000 */
[C---:B------:R-:W-:Y:S02]  /*ae00*/  ISETP.GE.AND P5, PT, R2.reuse, R46, PT ;  /* 0x0000002e0200720c */ /* 0x040fe40003fa6270 */
[----:B------:R-:W-:Y:S02]  /*ae10*/  ISETP.GE.AND P3, PT, R2, R47, PT ;  /* 0x0000002f0200720c */ /* 0x000fe40003f66270 */
[----:B-1----:R-:W-:Y:S02]  /*ae20*/  FMNMX.FTZ R36, R18, R21, !PT ;  /* 0x0000001512247209 */ /* 0x002fe40007810000 */
[----:B---3--:R-:W-:-:S03]  /*ae30*/  FMNMX.FTZ R209, R0, R19, !PT ;  /* 0x0000001300d17209 */ /* 0x008fc60007810000 */
[C---:B------:R-:W-:Y:S01]  /*ae40*/  FMUL.FTZ R2, R36.reuse, UR33 ;  /* 0x0000002124027c20 */ /* 0x040fe20008410000 */
[----:B------:R-:W-:Y:S01]  /*ae50*/  FSETP.NEU.FTZ.AND P4, PT, R36, -INF , PT ;  /* 0xff8000002400780b */ /* 0x000fe20003f9d000 */
[----:B------:R-:W-:-:S03]  /*ae60*/  FMUL.FTZ R0, R209, UR33 ;  /* 0x00000021d1007c20 */ /* 0x000fc60008410000 */
[----:B------:R-:W-:Y:S02]  /*ae70*/  FSEL R194, R36, RZ, P4 ;  /* 0x000000ff24c27208 */ /* 0x000fe40002000000 */
[----:B------:R-:W-:Y:S02]  /*ae80*/  FSEL R2, R2, RZ, P4 ;  /* 0x000000ff02027208 */ /* 0x000fe40002000000 */
[----:B------:R-:W-:-:S04]  /*ae90*/  FSETP.NEU.FTZ.AND P4, PT, R209, -INF , PT ;  /* 0xff800000d100780b */ /* 0x000fc80003f9d000 */
[----:B------:R-:W-:Y:S02]  /*aea0*/  FSEL R218, R209, RZ, P4 ;  /* 0x000000ffd1da7208 */ /* 0x000fe40002000000 */
[----:B------:R-:W-:Y:S02]  /*aeb0*/  FSEL R0, R0, RZ, P4 ;  /* 0x000000ff00007208 */ /* 0x000fe40002000000 */
[-C--:B------:R-:W-:Y:S02]  /*aec0*/  ISETP.GE.AND P4, PT, R14, R46.reuse, PT ;  /* 0x0000002e0e00720c */ /* 0x080fe40003f86270 */
[----:B------:R-:W-:Y:S02]  /*aed0*/  FSEL R67, R222, -INF , !P3 ;  /* 0xff800000de437808 */ /* 0x000fe40005800000 */
[----:B------:R-:W-:Y:S02]  /*aee0*/  FSEL R31, R221, -INF , !P4 ;  /* 0xff800000dd1f7808 */ /* 0x000fe40006000000 */
[----:B------:R-:W-:-:S02]  /*aef0*/  ISETP.GE.AND P3, PT, R13, R46, PT ;  /* 0x0000002e0d00720c */ /* 0x000fc40003f66270 */
[-C--:B------:R-:W-:Y:S01]  /*af00*/  ISETP.GE.AND P4, PT, R13, R47.reuse, PT ;  /* 0x0000002f0d00720c */ /* 0x080fe20003f86270 */
[----:B------:R-:W1:Y:S01]  /*af10*/  S2R R248, SR_CTAID.X ;  /* 0x0000000000f87919 */ /* 0x000e620000002500 */
[----:B------:R-:W-:Y:S02]  /*af20*/  FSEL R40, R212, -INF , !P3 ;  /* 0xff800000d4287808 */ /* 0x000fe40005800000 */
[----:B------:R-:W-:Y:S02]  /*af30*/  FSEL R184, R214, -INF , !P4 ;  /* 0xff800000d6b87808 */ /* 0x000fe40006000000 */
[----:B------:R-:W-:Y:S02]  /*af40*/  ISETP.GE.AND P3, PT, R12, R47, PT ;  /* 0x0000002f0c00720c */ /* 0x000fe40003f66270 */
[----:B------:R-:W-:Y:S02]  /*af50*/  ISETP.GE.AND P4, PT, R11, R46, PT ;  /* 0x0000002e0b00720c */ /* 0x000fe40003f86270 */
[----:B------:R-:W-:-:S02]  /*af60*/  FSEL R34, R220, -INF , !P5 ;  /* 0xff800000dc227808 */ /* 0x000fc40006800000 */
[----:B------:R-:W-:Y:S02]  /*af70*/  FSEL R183, R215, -INF , !P3 ;  /* 0xff800000d7b77808 */ /* 0x000fe40005800000 */
[----:B------:R-:W-:Y:S02]  /*af80*/  FSEL R33, R204, -INF , !P4 ;  /* 0xff800000cc217808 */ /* 0x000fe40006000000 */
[-C--:B------:R-:W-:Y:S02]  /*af90*/  ISETP.GE.AND P5, PT, R14, R47.reuse, PT ;  /* 0x0000002f0e00720c */ /* 0x080fe40003fa6270 */
[C---:B------:R-:W-:Y:S02]  /*afa0*/  ISETP.GE.AND P3, PT, R10.reuse, R46, PT ;  /* 0x0000002e0a00720c */ /* 0x040fe40003f66270 */
[----:B------:R-:W-:Y:S02]  /*afb0*/  ISETP.GE.AND P4, PT, R10, R47, PT ;  /* 0x0000002f0a00720c */ /* 0x000fe40003f86270 */
[----:B------:R-:W-:-:S02]  /*afc0*/  FSEL R107, R223, -INF , !P5 ;  /* 0xff800000df6b7808 */ /* 0x000fc40006800000 */
[----:B------:R-:W-:Y:S02]  /*afd0*/  FSEL R32, R205, -INF , !P3 ;  /* 0xff800000cd207808 */ /* 0x000fe40005800000 */
[----:B------:R-:W-:Y:S02]  /*afe0*/  FSEL R188, R207, -INF , !P4 ;  /* 0xff800000cfbc7808 */ /* 0x000fe40006000000 */
[-C--:B------:R-:W-:Y:S02]  /*aff0*/  ISETP.GE.AND P5, PT, R12, R46.reuse, PT ;  /* 0x0000002e0c00720c */ /* 0x080fe40003fa6270 */
        /* <DEDUP_REMOVED lines=13> */
[----:B------:R-:W-:Y:S01]  /*b0d0*/  ISETP.GE.AND P4, PT, R5, R46, PT ;  /* 0x0000002e0500720c */ /* 0x000fe20003f86270 */
[----:B------:R-:W-:Y:S01]  /*b0e0*/  UIADD3 UR4, UPT, UPT, UR32, -0x2, URZ ;  /* 0xfffffffe20047890 */ /* 0x000fe2000fffe0ff */
[----:B------:R-:W-:-:S02]  /*b0f0*/  FSEL R29, R200, -INF , !P5 ;  /* 0xff800000c81d7808 */ /* 0x000fc40006800000 */
[----:B------:R-:W-:Y:S02]  /*b100*/  FSEL R176, R199, -INF , !P3 ;  /* 0xff800000c7b07808 */ /* 0x000fe40005800000 */
[----:B------:R-:W-:Y:S02]  /*b110*/  FSEL R25, R224, -INF , !P4 ;  /* 0xff800000e0197808 */ /* 0x000fe40006000000 */
[-C--:B------:R-:W-:Y:S02]  /*b120*/  ISETP.GE.AND P5, PT, R8, R47.reuse, PT ;  /* 0x0000002f0800720c */ /* 0x080fe40003fa6270 */
[C---:B------:R-:W-:Y:S02]  /*b130*/  ISETP.GE.AND P3, PT, R4.reuse, R46, PT ;  /* 0x0000002e0400720c */ /* 0x040fe40003f66270 */
[----:B------:R-:W-:Y:S01]  /*b140*/  ISETP.GE.AND P4, PT, R4, R47, PT ;  /* 0x0000002f0400720c */ /* 0x000fe20003f86270 */
[----:B------:R-:W-:Y:S01]  /*b150*/  IMAD.U32 R4, RZ, RZ, UR23 ;  /* 0x00000017ff047e24 */ /* 0x000fe2000f8e00ff */
[----:B------:R-:W-:-:S02]  /*b160*/  SHF.R.U32.HI R22, RZ, 0x5, R249 ;  /* 0x00000005ff167819 */ /* 0x000fc400000116f9 */
[----:B------:R-:W-:Y:S02]  /*b170*/  FSEL R181, R203, -INF , !P5 ;  /* 0xff800000cbb57808 */ /* 0x000fe40006800000 */
[----:B------:R-:W-:Y:S01]  /*b180*/  ISETP.GE.AND P5, PT, R6, R46, PT ;  /* 0x0000002e0600720c */ /* 0x000fe20003fa6270 */
[----:B-1----:R-:W-:Y:S01]  /*b190*/  IMAD R248, R248, 0x8, R22 ;  /* 0x00000008f8f87824 */ /* 0x002fe200078e0216 */
[----:B----4-:R-:W-:Y:S02]  /*b1a0*/  LOP3.LUT R4, R4, UR4, R251, 0x96, !PT ;  /* 0x0000000404047c12 */ /* 0x010fe4000f8e96fb */
[----:B------:R-:W-:Y:S01]  /*b1b0*/  FSEL R26, R197, -INF , !P5 ;  /* 0xff800000c51a7808 */ /* 0x000fe20006800000 */
[----:B------:R-:W-:Y:S01]  /*b1c0*/  IMAD.WIDE.U32 R248, R248, -0x326172a9, RZ ;  /* 0xcd9e8d57f8f87825 */ /* 0x000fe200078e00ff */
[----:B------:R-:W-:-:S03]  /*b1d0*/  ISETP.GE.AND P5, PT, R5, R47, PT ;  /* 0x0000002f0500720c */ /* 0x000fc60003fa6270 */
[----:B------:R-:W-:Y:S01]  /*b1e0*/  IMAD.WIDE.U32 R6, R4, -0x326172a9, RZ ;  /* 0xcd9e8d5704067825 */ /* 0x000fe200078e00ff */
[----:B------:R-:W-:Y:S02]  /*b1f0*/  FSEL R174, R226, -INF , !P5 ;  /* 0xff800000e2ae7808 */ /* 0x000fe40006800000 */
[----:B------:R-:W-:Y:S02]  /*b200*/  FSEL R24, R225, -INF , !P3 ;  /* 0xff800000e1187808 */ /* 0x000fe40005800000 */
[C---:B------:R-:W-:Y:S02]  /*b210*/  ISETP.GE.AND P5, PT, R3.reuse, R46, PT ;  /* 0x0000002e0300720c */ /* 0x040fe40003fa6270 */
[----:B------:R-:W-:Y:S02]  /*b220*/  ISETP.GE.AND P3, PT, R3, R47, PT ;  /* 0x0000002f0300720c */ /* 0x000fe40003f66270 */
[----:B------:R-:W-:Y:S02]  /*b230*/  LOP3.LUT R3, R248, UR11, R7, 0x96, !PT ;  /* 0x0000000bf8037c12 */ /* 0x000fe4000f8e9607 */
[----:B--2---:R-:W-:-:S03]  /*b240*/  LOP3.LUT R10, R6, UR31, R193, 0x96, !PT ;  /* 0x0000001f060a7c12 */ /* 0x004fc6000f8e96c1 */
        /* <DEDUP_REMOVED lines=12> */
[----:B------:R-:W-:Y:S01]  /*b310*/  IMAD.WIDE.U32 R4, R3, -0x326172a9, RZ ;  /* 0xcd9e8d5703047825 */ /* 0x000fe200078e00ff */
[----:B------:R-:W-:-:S03]  /*b320*/  FSEL R105, R227, -INF , !P4 ;  /* 0xff800000e3697808 */ /* 0x000fc60006000000 */
[----:B------:R-:W-:Y:S01]  /*b330*/  IMAD.WIDE.U32 R202, R9, -0x326172a9, RZ ;  /* 0xcd9e8d5709ca7825 */ /* 0x000fe200078e00ff */
[----:B------:R-:W-:-:S03]  /*b340*/  ISETP.GE.AND P4, PT, R17, R46, PT ;  /* 0x0000002e1100720c */ /* 0x000fc60003f86270 */
[--C-:B------:R-:W-:Y:S01]  /*b350*/  FFMA.FTZ R9, R20, UR33, -R2.reuse ;  /* 0x0000002114097c23 */ /* 0x100fe20008010802 */
[----:B------:R-:W-:Y:S01]  /*b360*/  FFMA.FTZ R11, R23, UR33, -R2 ;  /* 0x00000021170b7c23 */ /* 0x000fe20008010802 */
[----:B------:R-:W-:Y:S01]  /*b370*/  IMAD.MOV.U32 R3, RZ, RZ, R202 ;  /* 0x000000ffff037224 */ /* 0x000fe200078e00ca */
[----:B------:R-:W-:Y:S02]  /*b380*/  FSEL R13, R229, -INF , !P4 ;  /* 0xff800000e50d7808 */ /* 0x000fe40006000000 */
[----:B------:R-:W-:Y:S01]  /*b390*/  ISETP.GE.AND P4, PT, R16, R47, PT ;  /* 0x0000002f1000720c */ /* 0x000fe20003f86270 */
[----:B------:R-:W-:Y:S01]  /*b3a0*/  MUFU.EX2 R9, R9 ;  /* 0x0000000900097308 */ /* 0x000fe20000000800 */
[----:B------:R-:W-:Y:S02]  /*b3b0*/  LOP3.LUT R3, R3, 0xff, RZ, 0xc0, !PT ;  /* 0x000000ff03037812 */ /* 0x000fe400078ec0ff */
[----:B------:R-:W-:Y:S02]  /*b3c0*/  FSEL R22, R228, -INF , !P5 ;  /* 0xff800000e4167808 */ /* 0x000fe40006800000 */
[----:B------:R-:W-:-:S02]  /*b3d0*/  LOP3.LUT R21, R4, UR19, R203, 0x96, !PT ;  /* 0x0000001304157c12 */ /* 0x000fc4000f8e96cb */
[----:B------:R-:W-:Y:S01]  /*b3e0*/  ISETP.GE.AND P5, PT, R17, R47, PT ;  /* 0x0000002f1100720c */ /* 0x000fe20003fa6270 */
[----:B------:R-:W1:Y:S01]  /*b3f0*/  MUFU.EX2 R11, R11 ;  /* 0x0000000b000b7308 */ /* 0x000e620000000800 */
[----:B------:R-:W-:Y:S02]  /*b400*/  FSEL R17, R234, -INF , !P4 ;  /* 0xff800000ea117808 */ /* 0x000fe40006000000 */
[----:B------:R-:W-:Y:S02]  /*b410*/  ISETP.LE.U32.AND P4, PT, R3, UR6, PT ;  /* 0x0000000603007c0c */ /* 0x000fe4000bf83070 */
[----:B------:R-:W-:Y:S02]  /*b420*/  LOP3.LUT R3, R21, 0xffff, RZ, 0xc0, !PT ;  /* 0x0000ffff15037812 */ /* 0x000fe400078ec0ff */
[----:B------:R-:W-:Y:S02]  /*b430*/  FSEL R66, R230, -INF , !P3 ;  /* 0xff800000e6427808 */ /* 0x000fe40005800000 */
[----:B------:R-:W-:-:S02]  /*b440*/  ISETP.GE.AND P3, PT, R16, R46, PT ;  /* 0x0000002e1000720c */ /* 0x000fc40003f66270 */
[----:B------:R-:W-:Y:S02]  /*b450*/  FSEL R63, R231, -INF , !P5 ;  /* 0xff800000e73f7808 */ /* 0x000fe40006800000 */
[----:B------:R-:W-:Y:S02]  /*b460*/  ISETP.GE.AND P5, PT, R15, R46, PT ;  /* 0x0000002e0f00720c */ /* 0x000fe40003fa6270 */
[----:B------:R-:W-:Y:S02]  /*b470*/  LOP3.LUT R18, R8, UR25, R5, 0x96, !PT ;  /* 0x0000001908127c12 */ /* 0x000fe4000f8e9605 */
[----:B------:R-:W-:Y:S02]  /*b480*/  SHF.R.U32.HI R3, RZ, 0x8, R3 ;  /* 0x00000008ff037819 */ /* 0x000fe40000011603 */
[----:B------:R-:W-:Y:S02]  /*b490*/  LOP3.LUT R5, R21, 0xff, RZ, 0xc0, !PT ;  /* 0x000000ff15057812 */ /* 0x000fe400078ec0ff */
[----:B------:R-:W-:-:S02]  /*b4a0*/  FSEL R12, R232, -INF , !P3 ;  /* 0xff800000e80c7808 */ /* 0x000fc40005800000 */
[----:B------:R-:W-:Y:S02]  /*b4b0*/  ISETP.GE.AND P3, PT, R15, R47, PT ;  /* 0x0000002f0f00720c */ /* 0x000fe40003f66270 */
[----:B------:R-:W-:Y:S02]  /*b4c0*/  FSEL R4, R233, -INF , !P5 ;  /* 0xff800000e9047808 */ /* 0x000fe40006800000 */
[----:B------:R-:W-:Y:S02]  /*b4d0*/  LOP3.LUT R3, R3, 0xffff, RZ, 0xc0, !PT ;  /* 0x0000ffff03037812 */ /* 0x000fe400078ec0ff */
[----:B------:R-:W-:Y:S02]  /*b4e0*/  ISETP.LE.U32.AND P5, PT, R5, UR6, PT ;  /* 0x0000000605007c0c */ /* 0x000fe4000bfa3070 */
[----:B------:R-:W-:Y:S02]  /*b4f0*/  FSEL R16, R235, -INF , !P3 ;  /* 0xff800000eb107808 */ /* 0x000fe40005800000 */
[----:B------:R-:W-:-:S02]  /*b500*/  ISETP.LE.U32.AND P3, PT, R3, UR6, PT ;  /* 0x0000000603007c0c */ /* 0x000fc4000bf63070 */
[----:B-1----:R-:W-:-:S04]  /*b510*/  F2FP.F16.F32.PACK_AB R3, R11, R9 ;  /* 0x000000090b03723e */ /* 0x002fc800000000ff */
[C---:B------:R-:W-:Y:S02]  /*b520*/  PRMT R190, R3.reuse, 0x7610, R190 ;  /* 0x0000761003be7816 */ /* 0x040fe400000000be */
[----:B------:R-:W-:Y:S02]  /*b530*/  PRMT R189, R3, 0x7632, R189 ;  /* 0x0000763203bd7816 */ /* 0x000fe400000000bd */
[----:B------:R-:W-:Y:S01]  /*b540*/  PRMT R3, R21, 0x7632, R3 ;  /* 0x0000763215037816 */ /* 0x000fe20000000003 */
[----:B------:R-:W-:Y:S01]  /*b550*/  @!P5 HADD2 R30, -R190.H0_H0, -RZ.H0_H0 ;  /* 0xa00000ffbe1ed230 */ /* 0x000fe20000000900 */
[----:B------:R-:W-:Y:S02]  /*b560*/  PRMT R211, R190, 0x5410, R189 ;  /* 0x00005410bed37816 */ /* 0x000fe400000000bd */
[----:B------:R-:W-:Y:S02]  /*b570*/  LOP3.LUT R3, R3, 0xff, RZ, 0xc0, !PT ;  /* 0x000000ff03037812 */ /* 0x000fe400078ec0ff */
[----:B------:R-:W-:-:S02]  /*b580*/  @!P5 PRMT R190, R30, 0x5410, RZ ;  /* 0x000054101ebed816 */ /* 0x000fc400000000ff */
[----:B------:R-:W-:Y:S02]  /*b590*/  ISETP.LE.U32.AND P5, PT, R3, UR6, PT ;  /* 0x0000000603007c0c */ /* 0x000fe4000bfa3070 */
[----:B------:R-:W-:-:S04]  /*b5a0*/  FMNMX3.FTZ R3, R101, R34, R31, !PT ;  /* 0x0000002265037276 */ /* 0x000fc8000781001f */
[----:B------:R-:W-:Y:S01]  /*b5b0*/  FMNMX3.FTZ R3, R3, R40, R35, !PT ;  /* 0x0000002803037276 */ /* 0x000fe20007810023 */
[----:B------:R-:W-:-:S03]  /*b5c0*/  IMAD.WIDE.U32 R18, R18, -0x2daee0ad, RZ ;  /* 0xd2511f5312127825 */ /* 0x000fc600078e00ff */
[----:B------:R-:W-:Y:S02]  /*b5d0*/  FMNMX3.FTZ R3, R3, R33, R32, !PT ;  /* 0x0000002103037276 */ /* 0x000fe40007810020 */
[----:B------:R-:W-:Y:S02]  /*b5e0*/  LOP3.LUT R30, R192, UR13, R19, 0x96, !PT ;  /* 0x0000000dc01e7c12 */ /* 0x000fe4000f8e9613 */
[----:B------:R-:W-:-:S04]  /*b5f0*/  FMNMX3.FTZ R3, R3, R29, R28, !PT ;  /* 0x0000001d03037276 */ /* 0x000fc8000781001c */
[----:B------:R-:W-:Y:S02]  /*b600*/  FMNMX3.FTZ R5, R3, R27, R26, !PT ;  /* 0x0000001b03057276 */ /* 0x000fe4000781001a */
[----:B------:R-:W-:Y:S01]  /*b610*/  LOP3.LUT R3, R30, 0xffff, RZ, 0xc0, !PT ;  /* 0x0000ffff1e037812 */ /* 0x000fe200078ec0ff */
[----:B------:R-:W-:Y:S01]  /*b620*/  @!P3 HADD2 R191, -R189.H0_H0, -RZ.H0_H0 ;  /* 0xa00000ffbdbfb230 */ /* 0x000fe20000000900 */
[----:B------:R-:W-:Y:S02]  /*b630*/  FMNMX3.FTZ R5, R5, R25, R24, !PT ;  /* 0x0000001905057276 */ /* 0x000fe40007810018 */
[----:B------:R-:W-:Y:S02]  /*b640*/  SHF.R.U32.HI R3, RZ, 0x8, R3 ;  /* 0x00000008ff037819 */ /* 0x000fe40000011603 */
[----:B------:R-:W-:Y:S02]  /*b650*/  FMNMX3.FTZ R5, R5, R22, R13, !PT ;  /* 0x0000001605057276 */ /* 0x000fe4000781000d */
[----:B------:R-:W-:-:S02]  /*b660*/  LOP3.LUT R3, R3, 0xffff, RZ, 0xc0, !PT ;  /* 0x0000ffff03037812 */ /* 0x000fc400078ec0ff */
[----:B------:R-:W-:Y:S02]  /*b670*/  @!P3 PRMT R189, R191, 0x5410, RZ ;  /* 0x00005410bfbdb816 */ /* 0x000fe400000000ff */
[----:B------:R-:W-:Y:S02]  /*b680*/  ISETP.LE.U32.AND P3, PT, R3, UR6, PT ;  /* 0x0000000603007c0c */ /* 0x000fe4000bf63070 */
[----:B------:R-:W-:-:S05]  /*b690*/  FMNMX3.FTZ R3, R5, R12, R4, !PT ;  /* 0x0000000c05037276 */ /* 0x000fca0007810004 */
[----:B------:R-:W1:Y:S04]  /*b6a0*/  SHFL.BFLY PT, R8, R3, 0x2, 0x1f ;  /* 0x0c401f0003087f89 */ /* 0x000e6800000e0000 */
[----:B------:R-:W-:Y:S01]  /*b6b0*/  STL [R1+0x190], R44 ;  /* 0x0001902c01007387 */ /* 0x000fe20000100800 */
[----:B-1----:R-:W-:-:S05]  /*b6c0*/  FMNMX.FTZ R3, R3, R8, !PT ;  /* 0x0000000803037209 */ /* 0x002fca0007810000 */
[----:B------:R-:W1:Y:S04]  /*b6d0*/  SHFL.BFLY PT, R8, R3, 0x1, 0x1f ;  /* 0x0c201f0003087f89 */ /* 0x000e6800000e0000 */
[----:B------:R-:W-:Y:S04]  /*b6e0*/  STL [R1+0x194], R45 ;  /* 0x0001942d01007387 */ /* 0x000fe80000100800 */
[----:B------:R-:W-:Y:S04]  /*b6f0*/  STL [R1+0x4], R36 ;  /* 0x0000042401007387 */ /* 0x000fe80000100800 */
[----:B------:R-:W-:Y:S04]  /*b700*/  STL [R1+0x1d8], R224 ;  /* 0x0001d8e001007387 */ /* 0x000fe80000100800 */
[----:B------:R-:W2:Y:S01]  /*b710*/  LDL.LU R250, [R1+0x140] ;  /* 0x0001400001fa7983 */ /* 0x000ea20000300800 */
[--C-:B------:R-:W-:Y:S01]  /*b720*/  FFMA.FTZ R192, R57, UR33, -R2.reuse ;  /* 0x0000002139c07c23 */ /* 0x100fe20008010802 */
[----:B------:R-:W-:Y:S01]  /*b730*/  FFMA.FTZ R193, R56, UR33, -R2 ;  /* 0x0000002138c17c23 */ /* 0x000fe20008010802 */
[--C-:B------:R-:W-:Y:S01]  /*b740*/  FFMA.FTZ R173, R173, UR33, -R0.reuse ;  /* 0x00000021adad7c23 */ /* 0x100fe20008010800 */
[----:B------:R3:W-:Y:S01]  /*b750*/  STL [R1+0x198], R46 ;  /* 0x0001982e01007387 */ /* 0x0007e20000100800 */
[----:B------:R-:W-:-:S03]  /*b760*/  FFMA.FTZ R172, R172, UR33, -R0 ;  /* 0x00000021acac7c23 */ /* 0x000fc60008010800 */
[----:B------:R-:W-:Y:S01]  /*b770*/  STL [R1+0x19c], R47 ;  /* 0x00019c2f01007387 */ /* 0x000fe20000100800 */
[----:B-1----:R-:W-:-:S03]  /*b780*/  FMNMX.FTZ R37, R3, R8, !PT ;  /* 0x0000000803257209 */ /* 0x002fc60007810000 */
[----:B------:R-:W-:Y:S04]  /*b790*/  STL [R1+0x1d4], R190 ;  /* 0x0001d4be01007387 */ /* 0x000fe80000100800 */
[----:B------:R-:W-:Y:S04]  /*b7a0*/  STL [R1+0x1dc], R189 ;  /* 0x0001dcbd01007387 */ /* 0x000fe80000100800 */
[----:B------:R1:W-:Y:S04]  /*b7b0*/  STL.64 [R1+0x1e8], R192 ;  /* 0x0001e8c001007387 */ /* 0x0003e80000100a00 */
[----:B------:R4:W-:Y:S04]  /*b7c0*/  STL.64 [R1+0x1f0], R172 ;  /* 0x0001f0ac01007387 */ /* 0x0009e80000100a00 */
[----:B------:R-:W-:Y:S04]  /*b7d0*/  STL [R1+0x8], R37 ;  /* 0x0000082501007387 */ /* 0x000fe80000100800 */
[----:B------:R-:W2:Y:S01]  /*b7e0*/  LDL.LU R38, [R1+0x144] ;  /* 0x0001440001267983 */ /* 0x000ea20000300800 */
[--C-:B------:R-:W-:Y:S01]  /*b7f0*/  FFMA.FTZ R10, R41, UR33, -R0.reuse ;  /* 0x00000021290a7c23 */ /* 0x100fe20008010800 */
[----:B------:R-:W-:Y:S01]  /*b800*/  FFMA.FTZ R14, R48, UR33, -R0 ;  /* 0x00000021300e7c23 */ /* 0x000fe20008010800 */
[----:B------:R-:W-:-:S04]  /*b810*/  FMNMX3.FTZ R5, R100, R67, R107, !PT ;  /* 0x0000004364057276 */ /* 0x000fc8000781006b */
[----:B------:R-:W-:Y:S01]  /*b820*/  MUFU.EX2 R10, R10 ;  /* 0x0000000a000a7308 */ /* 0x000fe20000000800 */
[----:B------:R-:W-:-:S07]  /*b830*/  FMNMX3.FTZ R5, R5, R184, R183, !PT ;  /* 0x000000b805057276 */ /* 0x000fce00078100b7 */
[----:B------:R-:W1:Y:S01]  /*b840*/  MUFU.EX2 R14, R14 ;  /* 0x0000000e000e7308 */ /* 0x000e620000000800 */
[----:B------:R-:W-:Y:S01]  /*b850*/  FMNMX3.FTZ R5, R5, R182, R188, !PT ;  /* 0x000000b605057276 */ /* 0x000fe200078100bc */
[--C-:B------:R-:W-:Y:S01]  /*b860*/  FFMA.FTZ R15, R51, UR33, -R2.reuse ;  /* 0x00000021330f7c23 */ /* 0x100fe20008010802 */
        /* <DEDUP_REMOVED lines=10> */
[----:B---3--:R-:W-:Y:S01]  /*b910*/  FFMA.FTZ R46, R42, UR33, -R2 ;  /* 0x000000212a2e7c23 */ /* 0x008fe20008010802 */
[----:B------:R-:W-:-:S02]  /*b920*/  FMNMX3.FTZ R2, R5, R187, R181, !PT ;  /* 0x000000bb05027276 */ /* 0x000fc400078100b5 */
[----:B-1----:R-:W-:Y:S02]  /*b930*/  F2FP.F16.F32.PACK_AB R5, R14, R10 ;  /* 0x0000000a0e05723e */ /* 0x002fe400000000ff */
[----:B------:R-:W-:Y:S02]  /*b940*/  FMNMX3.FTZ R2, R2, R178, R176, !PT ;  /* 0x000000b202027276 */ /* 0x000fe400078100b0 */
[C---:B------:R-:W-:Y:S02]  /*b950*/  PRMT R60, R5.reuse, 0x7610, R60 ;  /* 0x00007610053c7816 */ /* 0x040fe4000000003c */
[----:B------:R-:W-:Y:S02]  /*b960*/  FMNMX3.FTZ R2, R2, R174, R105, !PT ;  /* 0x000000ae02027276 */ /* 0x000fe40007810069 */
[----:B------:R-:W-:Y:S02]  /*b970*/  PRMT R55, R5, 0x7632, R55 ;  /* 0x0000763205377816 */ /* 0x000fe40000000037 */
[----:B------:R-:W-:Y:S01]  /*b980*/  FMNMX3.FTZ R2, R2, R66, R63, !PT ;  /* 0x0000004202027276 */ /* 0x000fe2000781003f */
[----:B------:R-:W-:Y:S01]  /*b990*/  @!P5 HADD2 R195, -R60.H0_H0, -RZ.H0_H0 ;  /* 0xa00000ff3cc3d230 */ /* 0x000fe20000000900 */
[----:B------:R-:W-:-:S02]  /*b9a0*/  SHF.R.U32.HI R5, RZ, 0x18, R21 ;  /* 0x00000018ff057819 */ /* 0x000fc40000011615 */
[----:B------:R-:W-:Y:S02]  /*b9b0*/  FMNMX3.FTZ R2, R2, R17, R16, !PT ;  /* 0x0000001102027276 */ /* 0x000fe40007810010 */
[----:B------:R-:W-:Y:S02]  /*b9c0*/  PRMT R192, R60, 0x5410, R55 ;  /* 0x000054103cc07816 */ /* 0x000fe40000000037 */
[----:B------:R-:W-:Y:S02]  /*b9d0*/  @!P5 PRMT R60, R195, 0x5410, RZ ;  /* 0x00005410c33cd816 */ /* 0x000fe400000000ff */
[----:B------:R-:W-:Y:S02]  /*b9e0*/  ISETP.LE.U32.AND P5, PT, R5, UR6, PT ;  /* 0x0000000605007c0c */ /* 0x000fe4000bfa3070 */
[----:B------:R-:W1:Y:S01]  /*b9f0*/  SHFL.BFLY PT, R5, R2, 0x2, 0x1f ;  /* 0x0c401f0002057f89 */ /* 0x000e6200000e0000 */
[----:B------:R-:W-:Y:S08]  /*ba00*/  MUFU.EX2 R15, R15 ;  /* 0x0000000f000f7308 */ /* 0x000ff00000000800 */
[----:B------:R-:W3:Y:S01]  /*ba10*/  MUFU.EX2 R54, R50 ;  /* 0x0000003200367308 */ /* 0x000ee20000000800 */
        /* <DEDUP_REMOVED lines=11> */
[----:B----4-:R-:W-:Y:S01]  /*bad0*/  FFMA.FTZ R172, R61, UR33, -R0 ;  /* 0x000000213dac7c23 */ /* 0x010fe20008010800 */
[----:B-1----:R-:W-:-:S02]  /*bae0*/  FMNMX.FTZ R2, R2, R5, !PT ;  /* 0x0000000502027209 */ /* 0x002fc40007810000 */
[----:B---3--:R-:W-:-:S03]  /*baf0*/  F2FP.F16.F32.PACK_AB R0, R54, R15 ;  /* 0x0000000f3600723e */ /* 0x008fc600000000ff */
[----:B------:R-:W1:Y:S01]  /*bb00*/  SHFL.BFLY PT, R19, R2, 0x1, 0x1f ;  /* 0x0c201f0002137f89 */ /* 0x000e6200000e0000 */
[C---:B------:R-:W-:Y:S02]  /*bb10*/  PRMT R48, R0.reuse, 0x7610, R48 ;  /* 0x0000761000307816 */ /* 0x040fe40000000030 */
[----:B------:R-:W-:-:S03]  /*bb20*/  PRMT R43, R0, 0x7632, R43 ;  /* 0x00007632002b7816 */ /* 0x000fc6000000002b */
[----:B------:R-:W-:Y:S01]  /*bb30*/  @!P4 HADD2 R196, -R48.H0_H0, -RZ.H0_H0 ;  /* 0xa00000ff30c4c230 */ /* 0x000fe20000000900 */
[----:B------:R-:W-:Y:S01]  /*bb40*/  PRMT R3, R202, 0x7771, RZ ;  /* 0x00007771ca037816 */ /* 0x000fe200000000ff */
[----:B------:R-:W-:Y:S01]  /*bb50*/  @!P5 HADD2 R197, -R55.H0_H0, -RZ.H0_H0 ;  /* 0xa00000ff37c5d230 */ /* 0x000fe20000000900 */
[----:B------:R-:W-:Y:S02]  /*bb60*/  PRMT R210, R48, 0x5410, R43 ;  /* 0x0000541030d27816 */ /* 0x000fe4000000002b */
[----:B------:R-:W-:Y:S02]  /*bb70*/  @!P4 PRMT R48, R196, 0x5410, RZ ;  /* 0x00005410c430c816 */ /* 0x000fe400000000ff */
[----:B------:R-:W-:Y:S01]  /*bb80*/  ISETP.GT.U32.AND P4, PT, R3, UR6, PT ;  /* 0x0000000603007c0c */ /* 0x000fe2000bf84070 */
[----:B------:R-:W-:Y:S01]  /*bb90*/  FMUL.FTZ R0, R37, UR33 ;  /* 0x0000002125007c20 */ /* 0x000fe20008410000 */
[----:B------:R-:W-:Y:S02]  /*bba0*/  @!P5 PRMT R55, R197, 0x5410, RZ ;  /* 0x00005410c537d816 */ /* 0x000fe400000000ff */
[----:B------:R-:W-:-:S04]  /*bbb0*/  FSETP.NEU.FTZ.AND P5, PT, R37, -INF , PT ;  /* 0xff8000002500780b */ /* 0x000fc80003fbd000 */
[----:B------:R-:W-:Y:S01]  /*bbc0*/  FSEL R0, R0, RZ, P5 ;  /* 0x000000ff00007208 */ /* 0x000fe20002800000 */
[----:B------:R-:W-:Y:S01]  /*bbd0*/  MUFU.EX2 R8, R20 ;  /* 0x0000001400087308 */ /* 0x000fe20000000800 */
[----:B-1----:R-:W-:-:S03]  /*bbe0*/  FMNMX.FTZ R208, R2, R19, !PT ;  /* 0x0000001302d07209 */ /* 0x002fc60007810000 */
[----:B------:R-:W-:Y:S01]  /*bbf0*/  FFMA.FTZ R246, R12, UR33, -R0 ;  /* 0x000000210cf67c23 */ /* 0x000fe20008010800 */
[----:B------:R-:W-:-:S03]  /*bc00*/  @P4 HADD2 R198, -R43.H0_H0, -RZ.H0_H0 ;  /* 0xa00000ff2bc64230 */ /* 0x000fc60000000900 */
[----:B------:R-:W1:Y:S01]  /*bc10*/  MUFU.EX2 R12, R41 ;  /* 0x00000029000c7308 */ /* 0x000e620000000800 */
[----:B------:R-:W-:Y:S02]  /*bc20*/  IMAD.MOV.U32 R251, RZ, RZ, R244 ;  /* 0x000000fffffb7224 */ /* 0x000fe400078e00f4 */
[----:B------:R-:W-:Y:S01]  /*bc30*/  FADD.FTZ R3, R103, -R194 ;  /* 0x800000c267037221 */ /* 0x000fe20000010000 */
        /* <DEDUP_REMOVED lines=14> */
[----:B------:R-:W-:Y:S01]  /*bd20*/  FFMA.FTZ R247, R4, UR33, -R0 ;  /* 0x0000002104f77c23 */ /* 0x000fe20008010800 */
[----:B------:R-:W-:Y:S01]  /*bd30*/  @P4 PRMT R43, R198, 0x5410, RZ ;  /* 0x00005410c62b4816 */ /* 0x000fe200000000ff */
[C---:B------:R-:W-:Y:S01]  /*bd40*/  FMUL.FTZ R0, R208.reuse, UR33 ;  /* 0x00000021d0007c20 */ /* 0x040fe20008410000 */
[----:B------:R-:W-:-:S02]  /*bd50*/  FSETP.NEU.FTZ.AND P4, PT, R208, -INF , PT ;  /* 0xff800000d000780b */ /* 0x000fc40003f9d000 */
[----:B------:R-:W-:Y:S02]  /*bd60*/  PRMT R2, R202, 0x7772, RZ ;  /* 0x00007772ca027816 */ /* 0x000fe400000000ff */
[----:B------:R-:W-:Y:S02]  /*bd70*/  FSEL R0, R0, RZ, P4 ;  /* 0x000000ff00007208 */ /* 0x000fe40002000000 */
[----:B------:R-:W-:Y:S02]  /*bd80*/  FSEL R24, R208, RZ, P4 ;  /* 0x000000ffd0187208 */ /* 0x000fe40002000000 */
[----:B------:R-:W-:Y:S02]  /*bd90*/  ISETP.GT.U32.AND P4, PT, R2, UR6, PT ;  /* 0x0000000602007c0c */ /* 0x000fe4000bf84070 */
[----:B------:R-:W-:Y:S02]  /*bda0*/  PRMT R2, R202, 0x7773, RZ ;  /* 0x00007773ca027816 */ /* 0x000fe400000000ff */
[----:B------:R-:W-:-:S02]  /*bdb0*/  FSEL R23, R37, RZ, P5 ;  /* 0x000000ff25177208 */ /* 0x000fc40002800000 */
[----:B------:R-:W-:Y:S02]  /*bdc0*/  ISETP.GT.U32.AND P5, PT, R2, UR6, PT ;  /* 0x0000000602007c0c */ /* 0x000fe4000bfa4070 */
[----:B-1----:R-:W-:Y:S01]  /*bdd0*/  F2FP.F16.F32.PACK_AB R2, R12, R8 ;  /* 0x000000080c02723e */ /* 0x002fe200000000ff */
[----:B------:R-:W-:-:S03]  /*bde0*/  FMUL.FTZ R3, R3, UR33 ;  /* 0x0000002103037c20 */ /* 0x000fc60008410000 */
[C---:B------:R-:W-:Y:S01]  /*bdf0*/  PRMT R41, R2.reuse, 0x7610, R41 ;  /* 0x0000761002297816 */ /* 0x040fe20000000029 */
[----:B------:R1:W-:Y:S01]  /*be00*/  MUFU.EX2 R5, R3 ;  /* 0x0000000300057308 */ /* 0x0003e20000000800 */
[----:B------:R-:W-:Y:S02]  /*be10*/  PRMT R240, R2, 0x7632, R240 ;  /* 0x0000763202f07816 */ /* 0x000fe400000000f0 */
[----:B------:R-:W-:Y:S01]  /*be20*/  PRMT R2, R30, 0x7632, R2 ;  /* 0x000076321e027816 */ /* 0x000fe20000000002 */
[----:B------:R-:W-:-:S04]  /*be30*/  @P4 HADD2 R199, -R41.H0_H0, -RZ.H0_H0 ;  /* 0xa00000ff29c74230 */ /* 0x000fc80000000900 */
[----:B------:R3:W-:Y:S01]  /*be40*/  MUFU.EX2 R35, R191 ;  /* 0x000000bf00237308 */ /* 0x0007e20000000800 */
[----:B------:R-:W-:Y:S01]  /*be50*/  LOP3.LUT R2, R2, 0xff, RZ, 0xc0, !PT ;  /* 0x000000ff02027812 */ /* 0x000fe200078ec0ff */
[----:B------:R-:W4:Y:S06]  /*be60*/  S2R R190, SR_TID.X ;  /* 0x0000000000be7919 */ /* 0x000f2c0000002100 */
[----:B------:R-:W4:Y:S01]  /*be70*/  MUFU.EX2 R40, R51 ;  /* 0x0000003300287308 */ /* 0x000f220000000800 */
[----:B-1----:R-:W-:Y:S01]  /*be80*/  FADD.FTZ R3, R102, -R218 ;  /* 0x800000da66037221 */ /* 0x002fe20000010000 */
[----:B------:R-:W-:Y:S01]  /*be90*/  @P5 HADD2 R102, -R240.H0_H0, -RZ.H0_H0 ;  /* 0xa00000fff0665230 */ /* 0x000fe20000000900 */
[----:B---3--:R-:W-:-:S02]  /*bea0*/  PRMT R191, R41, 0x5410, R240 ;  /* 0x0000541029bf7816 */ /* 0x008fc400000000f0 */
[----:B------:R-:W-:Y:S02]  /*beb0*/  @P4 PRMT R41, R199, 0x5410, RZ ;  /* 0x00005410c7294816 */ /* 0x000fe400000000ff */
[----:B------:R-:W-:Y:S02]  /*bec0*/  ISETP.LE.U32.AND P4, PT, R2, UR6, PT ;  /* 0x0000000602007c0c */ /* 0x000fe4000bf83070 */
[----:B------:R-:W-:Y:S01]  /*bed0*/  LOP3.LUT R2, R30, 0xff, RZ, 0xc0, !PT ;  /* 0x000000ff1e027812 */ /* 0x000fe200078ec0ff */
[----:B------:R-:W-:Y:S01]  /*bee0*/  FMUL.FTZ R3, R3, UR33 ;  /* 0x0000002103037c20 */ /* 0x000fe20008410000 */
[----:B------:R-:W-:Y:S02]  /*bef0*/  @P5 PRMT R240, R102, 0x5410, RZ ;  /* 0x0000541066f05816 */ /* 0x000fe400000000ff */
[----:B------:R-:W-:Y:S01]  /*bf00*/  ISETP.LE.U32.AND P5, PT, R2, UR6, PT ;  /* 0x0000000602007c0c */ /* 0x000fe2000bfa3070 */
[----:B------:R-:W1:Y:S01]  /*bf10*/  MUFU.EX2 R4, R3 ;  /* 0x0000000300047308 */ /* 0x000e620000000800 */
[----:B------:R-:W-:Y:S01]  /*bf20*/  IMAD.MOV.U32 R39, RZ, RZ, R251 ;  /* 0x000000ffff277224 */ /* 0x000fe200078e00fb */
[----:B----4-:R-:W-:-:S04]  /*bf30*/  F2FP.F16.F32.PACK_AB R2, R40, R35 ;  /* 0x000000232802723e */ /* 0x010fc800000000ff */
[C---:B------:R-:W-:Y:S02]  /*bf40*/  PRMT R239, R2.reuse, 0x7610, R239 ;  /* 0x0000761002ef7816 */ /* 0x040fe400000000ef */
[----:B------:R-:W-:-:S04]  /*bf50*/  PRMT R238, R2, 0x7632, R238 ;  /* 0x0000763202ee7816 */ /* 0x000fc800000000ee */
[----:B------:R-:W-:Y:S01]  /*bf60*/  @!P5 HADD2 R200, -R239.H0_H0, -RZ.H0_H0 ;  /* 0xa00000ffefc8d230 */ /* 0x000fe20000000900 */
[----:B------:R-:W-:Y:S01]  /*bf70*/  PRMT R189, R239, 0x5410, R238 ;  /* 0x00005410efbd7816 */ /* 0x000fe200000000ee */
[----:B------:R-:W-:-:S03]  /*bf80*/  IMAD.MOV.U32 R47, RZ, RZ, R39 ;  /* 0x000000ffff2f7224 */ /* 0x000fc600078e0027 */
[----:B------:R-:W-:Y:S02]  /*bf90*/  @!P5 PRMT R239, R200, 0x5410, RZ ;  /* 0x00005410c8efd816 */ /* 0x000fe400000000ff */
[----:B------:R-:W-:Y:S01]  /*bfa0*/  SHF.R.U32.HI R57, RZ, 0x5, R190 ;  /* 0x00000005ff397819 */ /* 0x000fe200000116be */
[----:B--2---:R-:W-:Y:S02]  /*bfb0*/  FFMA.FTZ R9, R250, R5, R9 ;  /* 0x00000005fa097223 */ /* 0x004fe40000010009 */
[----:B------:R-:W2:Y:S04]  /*bfc0*/  LDL.64 R250, [R1+0x58] ;  /* 0x0000580001fa7983 */ /* 0x000ea80000100a00 */
[----:B------:R3:W-:Y:S04]  /*bfd0*/  STL [R1+0x1a0], R37 ;  /* 0x0001a02501007387 */ /* 0x0007e80000100800 */
[----:B------:R-:W-:Y:S04]  /*bfe0*/  STL [R1], R208 ;  /* 0x000000d001007387 */ /* 0x000fe80000100800 */
[----:B------:R-:W-:Y:S04]  /*bff0*/  STL [R1+0x1a4], R208 ;  /* 0x0001a4d001007387 */ /* 0x000fe80000100800 */
[----:B------:R-:W-:Y:S04]  /*c000*/  STL [R1+0x1a8], R240 ;  /* 0x0001a8f001007387 */ /* 0x000fe80000100800 */
[----:B------:R-:W4:Y:S01]  /*c010*/  LDL.LU R193, [R1+0x14c] ;  /* 0x00014c0001c17983 */ /* 0x000f220000300800 */
[----:B-1----:R-:W-:-:S03]  /*c020*/  FFMA.FTZ R19, R38, R4, R10 ;  /* 0x0000000426137223 */ /* 0x002fc6000001000a */
[----:B------:R-:W3:Y:S04]  /*c030*/  LDL.64 R38, [R1+0x138] ;  /* 0x0001380001267983 */ /* 0x000ee80000100a00 */
[----:B------:R-:W-:Y:S04]  /*c040*/  STL [R1+0x1ac], R239 ;  /* 0x0001acef01007387 */ /* 0x000fe80000100800 */
[----:B------:R-:W3:Y:S01]  /*c050*/  LDL.LU R190, [R1+0x148] ;  /* 0x0001480001be7983 */ /* 0x000ee20000300800 */
[----:B------:R-:W1:Y:S01]  /*c060*/  S2R R52, SR_CTAID.X ;  /* 0x0000000000347919 */ /* 0x000e620000002500 */
[----:B------:R-:W-:Y:S01]  /*c070*/  FADD.FTZ R3, R101, -R23 ;  /* 0x8000001765037221 */ /* 0x000fe20000010000 */
[----:B------:R-:W-:-:S03]  /*c080*/  IMAD.MOV.U32 R2, RZ, RZ, R18 ;  /* 0x000000ffff027224 */ /* 0x000fc600078e0012 */
[----:B------:R-:W-:Y:S01]  /*c090*/  FMUL.FTZ R3, R3, UR33 ;  /* 0x0000002103037c20 */ /* 0x000fe20008410000 */
[----:B------:R-:W-:Y:S01]  /*c0a0*/  FADD.FTZ R22, R11, R9 ;  /* 0x000000090b167221 */ /* 0x000fe20000010000 */
[----:B------:R-:W-:Y:S01]  /*c0b0*/  LOP3.LUT R2, R2, 0xff, RZ, 0xc0, !PT ;  /* 0x000000ff02027812 */ /* 0x000fe200078ec0ff */
[----:B------:R-:W-:Y:S03]  /*c0c0*/  MUFU.EX2 R11, R42 ;  /* 0x0000002a000b7308 */ /* 0x000fe60000000800 */
[----:B------:R-:W-:Y:S01]  /*c0d0*/  ISETP.LE.U32.AND P5, PT, R2, UR6, PT ;  /* 0x0000000602007c0c */ /* 0x000fe2000bfa3070 */
[----:B------:R-:W-:-:S04]  /*c0e0*/  FADD.FTZ R2, R100, -R24 ;  /* 0x8000001864027221 */ /* 0x000fc80000010000 */
[----:B------:R-:W-:Y:S01]  /*c0f0*/  MUFU.EX2 R3, R3 ;  /* 0x0000000300037308 */ /* 0x000fe20000000800 */
[----:B------:R-:W-:Y:S01]  /*c100*/  FFMA.FTZ R13, R67, UR33, -R0 ;  /* 0x00000021430d7c23 */ /* 0x000fe20008010800 */
[----:B------:R-:W-:-:S06]  /*c110*/  FMUL.FTZ R2, R2, UR33 ;  /* 0x0000002102027c20 */ /* 0x000fcc0008410000 */
[----:B------:R1:W1:Y:S02]  /*c120*/  MUFU.EX2 R10, R34 ;  /* 0x00000022000a7308 */ /* 0x0002640000000800 */
[----:B-1----:R-:W-:-:S04]  /*c130*/  IMAD R52, R52, 0x8, R57 ;  /* 0x0000000834347824 */ /* 0x002fc800078e0239 */
[----:B------:R-:W-:-:S04]  /*c140*/  VIADD R52, R52, 0x4 ;  /* 0x0000000434347836 */ /* 0x000fc80000000000 */
[----:B------:R-:W-:-:S04]  /*c150*/  IMAD.WIDE.U32 R52, R52, -0x326172a9, RZ ;  /* 0xcd9e8d5734347825 */ /* 0x000fc800078e00ff */
[--C-:B------:R-:W-:Y:S01]  /*c160*/  FFMA.FTZ R9, R107, UR33, -R0.reuse ;  /* 0x000000216b097c23 */ /* 0x100fe20008010800 */
[----:B------:R-:W-:Y:S01]  /*c170*/  MUFU.EX2 R13, R13 ;  /* 0x0000000d000d7308 */ /* 0x000fe20000000800 */
[----:B------:R-:W-:Y:S01]  /*c180*/  LOP3.LUT R20, R52, UR11, R7, 0x96, !PT ;  /* 0x0000000b34147c12 */ /* 0x000fe2000f8e9607 */
[--C-:B------:R-:W-:Y:S01]  /*c190*/  FFMA.FTZ R23, R183, UR33, -R0.reuse ;  /* 0x00000021b7177c23 */ /* 0x100fe20008010800 */
[--C-:B------:R-:W-:Y:S01]  /*c1a0*/  FFMA.FTZ R24, R182, UR33, -R0.reuse ;  /* 0x00000021b6187c23 */ /* 0x100fe20008010800 */
[----:B------:R-:W-:-:S04]  /*c1b0*/  FFMA.FTZ R25, R188, UR33, -R0 ;  /* 0x00000021bc197c23 */ /* 0x000fc80008010800 */
[----:B------:R-:W1:Y:S01]  /*c1c0*/  MUFU.EX2 R2, R2 ;  /* 0x0000000200027308 */ /* 0x000e620000000800 */
        /* <DEDUP_REMOVED lines=10> */
[----:B------:R-:W1:Y:S01]  /*c270*/  MUFU.EX2 R9, R9 ;  /* 0x0000000900097308 */ /* 0x000e620000000800 */
[----:B------:R-:W-:-:S07]  /*c280*/  F2FP.F16.F32.PACK_AB R27, R10, R11 ;  /* 0x0000000b0a1b723e */ /* 0x000fce00000000ff */
[----:B------:R1:W-:Y:S08]  /*c290*/  MUFU.EX2 R56, R58 ;  /* 0x0000003a00387308 */ /* 0x0003f00000000800 */
[----:B------:R-:W-:Y:S01]  /*c2a0*/  MUFU.EX2 R31, R180 ;  /* 0x000000b4001f7308 */ /* 0x000fe20000000800 */
[----:B-1----:R-:W-:-:S07]  /*c2b0*/  FADD.FTZ R58, R15, R22 ;  /* 0x000000160f3a7221 */ /* 0x002fce0000010000 */
[----:B------:R-:W-:Y:S01]  /*c2c0*/  MUFU.EX2 R15, R179 ;  /* 0x000000b3000f7308 */ /* 0x000fe20000000800 */
[----:B------:R-:W-:-:S05]  /*c2d0*/  @!P3 HADD2 R100, -R238.H0_H0, -RZ.H0_H0 ;  /* 0xa00000ffee64b230 */ /* 0x000fca0000000900 */
[----:B------:R-:W-:Y:S02]  /*c2e0*/  @!P3 PRMT R238, R100, 0x5410, RZ ;  /* 0x0000541064eeb816 */ /* 0x000fe400000000ff */
[----:B------:R-:W-:Y:S08]  /*c2f0*/  MUFU.EX2 R51, R59 ;  /* 0x0000003b00337308 */ /* 0x000ff00000000800 */
[----:B------:R-:W-:Y:S08]  /*c300*/  MUFU.EX2 R32, R177 ;  /* 0x000000b100207308 */ /* 0x000ff00000000800 */
[----:B------:R-:W-:Y:S01]  /*c310*/  MUFU.EX2 R33, R175 ;  /* 0x000000af00217308 */ /* 0x000fe20000000800 */
[----:B------:R-:W-:-:S02]  /*c320*/  PRMT R26, R27, 0x7632, R26 ;  /* 0x000076321b1a7816 */ /* 0x000fc4000000001a */
[----:B--2---:R-:W-:Y:S01]  /*c330*/  LOP3.LUT R7, R6, UR31, R251, 0x96, !PT ;  /* 0x0000001f06077c12 */ /* 0x004fe2000f8e96fb */
[----:B------:R-:W-:Y:S01]  /*c340*/  FADD.FTZ R6, R14, R19 ;  /* 0x000000130e067221 */ /* 0x000fe20000010000 */
[----:B------:R-:W-:-:S03]  /*c350*/  FFMA.FTZ R19, R184, UR33, -R0 ;  /* 0x00000021b8137c23 */ /* 0x000fc60008010800 */
[----:B------:R-:W-:Y:S02]  /*c360*/  FADD.FTZ R6, R8, R6 ;  /* 0x0000000608067221 */ /* 0x000fe40000010000 */
[----:B------:R1:W2:Y:S01]  /*c370*/  MUFU.EX2 R8, R49 ;  /* 0x0000003100087308 */ /* 0x0002a20000000800 */
[----:B----4-:R-:W-:-:S04]  /*c380*/  FFMA.FTZ R0, R193, R3, R11 ;  /* 0x00000003c1007223 */ /* 0x010fc8000001000b */
[----:B------:R-:W-:Y:S01]  /*c390*/  FADD.FTZ R14, R10, R0 ;  /* 0x000000000a0e7221 */ /* 0x000fe20000010000 */
[----:B------:R-:W-:-:S04]  /*c3a0*/  IMAD.WIDE.U32 R10, R20, -0x2daee0ad, RZ ;  /* 0xd2511f53140a7825 */ /* 0x000fc800078e00ff */
[----:B-1----:R-:W-:Y:S01]  /*c3b0*/  FADD.FTZ R49, R12, R6 ;  /* 0x000000060c317221 */ /* 0x002fe20000010000 */
[----:B------:R-:W1:Y:S01]  /*c3c0*/  MUFU.EX2 R0, R50 ;  /* 0x0000003200007308 */ /* 0x000e620000000800 */
[----:B------:R-:W-:Y:S01]  /*c3d0*/  IMAD.WIDE.U32 R6, R7, -0x2daee0ad, RZ ;  /* 0xd2511f5307067825 */ /* 0x000fe200078e00ff */
[----:B---3--:R-:W-:-:S04]  /*c3e0*/  LOP3.LUT R11, R38, UR30, R11, 0x96, !PT ;  /* 0x0000001e260b7c12 */ /* 0x008fc8000f8e960b */
[----:B------:R-:W-:Y:S01]  /*c3f0*/  LOP3.LUT R10, R10, UR29, R7, 0x96, !PT ;  /* 0x0000001d0a0a7c12 */ /* 0x000fe2000f8e9607 */
[----:B------:R-:W-:-:S04]  /*c400*/  IMAD.WIDE.U32 R28, R11, -0x326172a9, RZ ;  /* 0xcd9e8d570b1c7825 */ /* 0x000fc800078e00ff */
[----:B------:R-:W-:Y:S01]  /*c410*/  FFMA.FTZ R12, R190, R2, R13 ;  /* 0x00000002be0c7223 */ /* 0x000fe2000001000d */
[----:B------:R-:W-:Y:S01]  /*c420*/  IMAD.WIDE.U32 R10, R10, -0x326172a9, RZ ;  /* 0xcd9e8d570a0a7825 */ /* 0x000fe200078e00ff */
[----:B------:R-:W-:-:S03]  /*c430*/  F2FP.F16.F32.PACK_AB R13, R9, R13 ;  /* 0x0000000d090d723e */ /* 0x000fc600000000ff */
[----:B------:R-:W-:Y:S01]  /*c440*/  FADD.FTZ R16, R9, R12 ;  /* 0x0000000c09107221 */ /* 0x000fe20000010000 */
[----:B--2---:R-:W-:Y:S01]  /*c450*/  FADD.FTZ R12, R8, R14 ;  /* 0x0000000e080c7221 */ /* 0x004fe20000010000 */
[----:B------:R-:W-:Y:S02]  /*c460*/  LOP3.LUT R9, R250, UR10, R29, 0x96, !PT ;  /* 0x0000000afa097c12 */ /* 0x000fe4000f8e961d */
[----:B------:R-:W-:Y:S01]  /*c470*/  LOP3.LUT R7, R28, UR7, R11, 0x96, !PT ;  /* 0x000000071c077c12 */ /* 0x000fe2000f8e960b */
[C---:B-1----:R-:W-:Y:S01]  /*c480*/  FADD.FTZ R17, R0.reuse, R12 ;  /* 0x0000000c00117221 */ /* 0x042fe20000010000 */
[----:B------:R-:W-:Y:S01]  /*c490*/  F2FP.F16.F32.PACK_AB R14, R0, R8 ;  /* 0x00000008000e723e */ /* 0x000fe200000000ff */
[----:B------:R-:W-:Y:S01]  /*c4a0*/  IMAD.WIDE.U32 R8, R9, -0x2daee0ad, RZ ;  /* 0xd2511f5309087825 */ /* 0x000fe200078e00ff */
[----:B------:R-:W-:-:S03]  /*c4b0*/  SHF.R.U32.HI R0, RZ, 0x18, R30 ;  /* 0x00000018ff007819 */ /* 0x000fc6000001161e */
[----:B------:R-:W-:Y:S01]  /*c4c0*/  IMAD.WIDE.U32 R52, R7, -0x2daee0ad, RZ ;  /* 0xd2511f5307347825 */ /* 0x000fe200078e00ff */
[----:B------:R-:W-:Y:S02]  /*c4d0*/  F2FP.F16.F32.PACK_AB R7, R15, R31 ;  /* 0x0000001f0f07723e */ /* 0x000fe400000000ff */
[----:B------:R-:W-:Y:S02]  /*c4e0*/  ISETP.LE.U32.AND P3, PT, R0, UR6, PT ;  /* 0x0000000600007c0c */ /* 0x000fe4000bf63070 */
[----:B------:R-:W-:Y:S02]  /*c4f0*/  LOP3.LUT R22, R6, UR28, R9, 0x96, !PT ;  /* 0x0000001c06167c12 */ /* 0x000fe4000f8e9609 */
[----:B------:R-:W1:Y:S01]  /*c500*/  MUFU.EX2 R6, R19 ;  /* 0x0000001300067308 */ /* 0x000e620000000800 */
[----:B------:R-:W-:Y:S02]  /*c510*/  PRMT R237, R7, 0x7610, R237 ;  /* 0x0000761007ed7816 */ /* 0x000fe400000000ed */
[----:B------:R-:W-:-:S02]  /*c520*/  LOP3.LUT R8, R8, UR24, R53, 0x96, !PT ;  /* 0x0000001808087c12 */ /* 0x000fc4000f8e9635 */
[----:B------:R-:W-:Y:S01]  /*c530*/  PRMT R236, R7, 0x7632, R236 ;  /* 0x0000763207ec7816 */ /* 0x000fe200000000ec */
[----:B------:R-:W-:Y:S02]  /*c540*/  @!P4 HADD2 R101, -R237.H0_H0, -RZ.H0_H0 ;  /* 0xa00000ffed65c230 */ /* 0x000fe40000000900 */
[----:B------:R-:W2:Y:S01]  /*c550*/  MUFU.EX2 R0, R23 ;  /* 0x0000001700007308 */ /* 0x000ea20000000800 */
[----:B------:R-:W-:Y:S01]  /*c560*/  IMAD.WIDE.U32 R62, R8, -0x326172a9, RZ ;  /* 0xcd9e8d57083e7825 */ /* 0x000fe200078e00ff */
[----:B------:R-:W-:-:S03]  /*c570*/  PRMT R7, R18, 0x7771, RZ ;  /* 0x0000777112077816 */ /* 0x000fc600000000ff */
[----:B------:R-:W-:Y:S01]  /*c580*/  @!P3 HADD2 R201, -R236.H0_H0, -RZ.H0_H0 ;  /* 0xa00000ffecc9b230 */ /* 0x000fe20000000900 */
[----:B------:R-:W-:Y:S02]  /*c590*/  PRMT R190, R237, 0x5410, R236 ;  /* 0x00005410edbe7816 */ /* 0x000fe400000000ec */
[----:B------:R-:W-:Y:S02]  /*c5a0*/  @!P4 PRMT R237, R101, 0x5410, RZ ;  /* 0x0000541065edc816 */ /* 0x000fe400000000ff */
[----:B------:R-:W-:Y:S02]  /*c5b0*/  ISETP.GT.U32.AND P4, PT, R7, UR6, PT ;  /* 0x0000000607007c0c */ /* 0x000fe4000bf84070 */
[----:B------:R-:W-:Y:S02]  /*c5c0*/  PRMT R8, R62, 0x7773, RZ ;  /* 0x000077733e087816 */ /* 0x000fe400000000ff */
[----:B------:R-:W-:Y:S02]  /*c5d0*/  @!P3 PRMT R236, R201, 0x5410, RZ ;  /* 0x00005410c9ecb816 */ /* 0x000fe400000000ff */
[----:B------:R-:W-:-:S02]  /*c5e0*/  F2FP.F16.F32.PACK_AB R7, R56, R51 ;  /* 0x000000333807723e */ /* 0x000fc400000000ff */
[----:B------:R-:W-:Y:S01]  /*c5f0*/  ISETP.GT.U32.AND P3, PT, R8, UR6, PT ;  /* 0x0000000608007c0c */ /* 0x000fe2000bf64070 */
[----:B-1----:R-:W-:Y:S01]  /*c600*/  FADD.FTZ R8, R6, R16 ;  /* 0x0000001006087221 */ /* 0x002fe20000010000 */
[----:B------:R-:W-:Y:S02]  /*c610*/  PRMT R234, R7, 0x7632, R234 ;  /* 0x0000763207ea7816 */ /* 0x000fe400000000ea */
[C---:B--2---:R-:W-:Y:S01]  /*c620*/  F2FP.F16.F32.PACK_AB R61, R0.reuse, R6 ;  /* 0x00000006003d723e */ /* 0x044fe200000000ff */
[----:B------:R-:W-:Y:S01]  /*c630*/  FADD.FTZ R8, R0, R8 ;  /* 0x0000000800087221 */ /* 0x000fe20000010000 */
[----:B------:R-:W-:Y:S01]  /*c640*/  F2FP.F16.F32.PACK_AB R0, R33, R32 ;  /* 0x000000202100723e */ /* 0x000fe200000000ff */
[----:B------:R-:W-:Y:S01]  /*c650*/  IMAD.WIDE.U32 R22, R22, -0x326172a9, RZ ;  /* 0xcd9e8d5716167825 */ /* 0x000fe200078e00ff */
[----:B------:R-:W-:-:S03]  /*c660*/  PRMT R235, R7, 0x7610, R235 ;  /* 0x0000761007eb7816 */ /* 0x000fc600000000eb */
[----:B------:R-:W-:Y:S01]  /*c670*/  @P4 HADD2 R205, -R234.H0_H0, -RZ.H0_H0 ;  /* 0xa00000ffeacd4230 */ /* 0x000fe20000000900 */
[C---:B------:R-:W-:Y:S02]  /*c680*/  PRMT R232, R0.reuse, 0x7610, R232 ;  /* 0x0000761000e87816 */ /* 0x040fe400000000e8 */
[----:B------:R-:W-:Y:S02]  /*c690*/  PRMT R233, R0, 0x7632, R233 ;  /* 0x0000763200e97816 */ /* 0x000fe400000000e9 */
[----:B------:R-:W-:Y:S02]  /*c6a0*/  PRMT R0, R18, 0x7773, RZ ;  /* 0x0000777312007816 */ /* 0x000fe400000000ff */
[----:B------:R-:W-:Y:S01]  /*c6b0*/  LOP3.LUT R22, R22, UR19, R63, 0x96, !PT ;  /* 0x0000001316167c12 */ /* 0x000fe2000f8e963f */
[----:B------:R-:W-:Y:S01]  /*c6c0*/  @P3 HADD2 R206, -R61.H1_H1, -RZ.H0_H0 ;  /* 0xa00000ff3dce3230 */ /* 0x000fe20000000d00 */
[----:B------:R-:W-:Y:S02]  /*c6d0*/  PRMT R37, R235, 0x5410, R234 ;  /* 0x00005410eb257816 */ /* 0x000fe400000000ea */
[----:B------:R-:W-:-:S02]  /*c6e0*/  @P4 PRMT R234, R205, 0x5410, RZ ;  /* 0x00005410cdea4816 */ /* 0x000fc400000000ff */
[----:B------:R-:W-:Y:S02]  /*c6f0*/  ISETP.GT.U32.AND P4, PT, R0, UR6, PT ;  /* 0x0000000600007c0c */ /* 0x000fe4000bf84070 */
[----:B------:R-:W-:Y:S02]  /*c700*/  LOP3.LUT R0, R22, 0xff, RZ, 0xc0, !PT ;  /* 0x000000ff16007812 */ /* 0x000fe400078ec0ff */
[----:B------:R-:W-:Y:S02]  /*c710*/  PRMT R44, R61, 0x7632, R44 ;  /* 0x000076323d2c7816 */ /* 0x000fe4000000002c */
[----:B------:R-:W-:Y:S02]  /*c720*/  @P3 PRMT R44, R206, 0x5410, RZ ;  /* 0x00005410ce2c3816 */ /* 0x000fe400000000ff */
[----:B------:R-:W-:Y:S01]  /*c730*/  ISETP.LE.U32.AND P3, PT, R0, UR6, PT ;  /* 0x0000000600007c0c */ /* 0x000fe2000bf63070 */
[----:B------:R-:W-:Y:S01]  /*c740*/  @!P5 HADD2 R204, -R235.H0_H0, -RZ.H0_H0 ;  /* 0xa00000ffebccd230 */ /* 0x000fe20000000900 */
[----:B------:R-:W-:-:S02]  /*c750*/  PRMT R7, R18, 0x7772, RZ ;  /* 0x0000777212077816 */ /* 0x000fc400000000ff */
[----:B------:R-:W-:Y:S02]  /*c760*/  LOP3.LUT R0, R22, 0xffff, RZ, 0xc0, !PT ;  /* 0x0000ffff16007812 */ /* 0x000fe400078ec0ff */
[----:B------:R-:W-:Y:S02]  /*c770*/  @!P5 PRMT R235, R204, 0x5410, RZ ;  /* 0x00005410ccebd816 */ /* 0x000fe400000000ff */
[----:B------:R-:W-:Y:S02]  /*c780*/  ISETP.GT.U32.AND P5, PT, R7, UR6, PT ;  /* 0x0000000607007c0c */ /* 0x000fe4000bfa4070 */
[----:B------:R-:W-:-:S03]  /*c790*/  SHF.R.U32.HI R0, RZ, 0x8, R0 ;  /* 0x00000008ff007819 */ /* 0x000fc60000011600 */
[----:B------:R-:W-:Y:S01]  /*c7a0*/  @!P3 HADD2 R212, -R27.H0_H0, -RZ.H0_H0 ;  /* 0xa00000ff1bd4b230 */ /* 0x000fe20000000900 */
[----:B------:R-:W-:Y:S02]  /*c7b0*/  LOP3.LUT R0, R0, 0xffff, RZ, 0xc0, !PT ;  /* 0x0000ffff00007812 */ /* 0x000fe400078ec0ff */
[----:B------:R-:W-:Y:S02]  /*c7c0*/  PRMT R184, R27, 0x5410, R26 ;  /* 0x000054101bb87816 */ /* 0x000fe4000000001a */
[----:B------:R-:W-:Y:S02]  /*c7d0*/  @!P3 PRMT R27, R212, 0x5410, RZ ;  /* 0x00005410d41bb816 */ /* 0x000fe400000000ff */
[----:B------:R-:W-:Y:S02]  /*c7e0*/  ISETP.LE.U32.AND P3, PT, R0, UR6, PT ;  /* 0x0000000600007c0c */ /* 0x000fe4000bf63070 */
[----:B------:R-:W-:Y:S01]  /*c7f0*/  PRMT R0, R22, 0x7632, R0 ;  /* 0x0000763216007816 */ /* 0x000fe20000000000 */
[----:B------:R-:W-:Y:S01]  /*c800*/  @P5 HADD2 R207, -R232.H0_H0, -RZ.H0_H0 ;  /* 0xa00000ffe8cf5230 */ /* 0x000fe20000000900 */
[----:B------:R-:W-:-:S02]  /*c810*/  PRMT R188, R232, 0x5410, R233 ;  /* 0x00005410e8bc7816 */ /* 0x000fc400000000e9 */
[----:B------:R-:W-:Y:S02]  /*c820*/  LOP3.LUT R0, R0, 0xff, RZ, 0xc0, !PT ;  /* 0x000000ff00007812 */ /* 0x000fe400078ec0ff */
[----:B------:R-:W-:Y:S02]  /*c830*/  @P5 PRMT R232, R207, 0x5410, RZ ;  /* 0x00005410cfe85816 */ /* 0x000fe400000000ff */
[----:B------:R-:W-:Y:S01]  /*c840*/  ISETP.LE.U32.AND P5, PT, R0, UR6, PT ;  /* 0x0000000600007c0c */ /* 0x000fe2000bfa3070 */
[----:B------:R-:W-:Y:S02]  /*c850*/  IMAD.MOV.U32 R0, RZ, RZ, R62 ;  /* 0x000000ffff007224 */ /* 0x000fe400078e003e */
[----:B------:R-:W-:Y:S01]  /*c860*/  @P4 HADD2 R213, -R233.H0_H0, -RZ.H0_H0 ;  /* 0xa00000ffe9d54230 */ /* 0x000fe20000000900 */
[----:B------:R-:W-:Y:S01]  /*c870*/  LOP3.LUT R28, R10, UR25, R23, 0x96, !PT ;  /* 0x000000190a1c7c12 */ /* 0x000fe2000f8e9617 */
[----:B------:R-:W1:Y:S01]  /*c880*/  MUFU.EX2 R6, R24 ;  /* 0x0000001800067308 */ /* 0x000e620000000800 */
[----:B------:R-:W-:-:S02]  /*c890*/  LOP3.LUT R0, R0, 0xff, RZ, 0xc0, !PT ;  /* 0x000000ff00007812 */ /* 0x000fc400078ec0ff */
[----:B------:R-:W-:Y:S01]  /*c8a0*/  @P4 PRMT R233, R213, 0x5410, RZ ;  /* 0x00005410d5e94816 */ /* 0x000fe200000000ff */
[----:B------:R-:W-:Y:S01]  /*c8b0*/  IMAD.WIDE.U32 R28, R28, -0x2daee0ad, RZ ;  /* 0xd2511f531c1c7825 */ /* 0x000fe200078e00ff */
[----:B------:R-:W-:-:S03]  /*c8c0*/  ISETP.LE.U32.AND P4, PT, R0, UR6, PT ;  /* 0x0000000600007c0c */ /* 0x000fc6000bf83070 */
[----:B------:R-:W2:Y:S01]  /*c8d0*/  MUFU.EX2 R0, R25 ;  /* 0x0000001900007308 */ /* 0x000ea20000000800 */
[----:B------:R-:W-:Y:S01]  /*c8e0*/  LOP3.LUT R29, R52, UR13, R29, 0x96, !PT ;  /* 0x0000000d341d7c12 */ /* 0x000fe2000f8e961d */
[----:B------:R-:W-:-:S06]  /*c8f0*/  @!P3 HADD2 R214, -R26.H0_H0, -RZ.H0_H0 ;  /* 0xa00000ff1ad6b230 */ /* 0x000fcc0000000900 */
[----:B------:R-:W-:Y:S01]  /*c900*/  MUFU.EX2 R11, R64 ;  /* 0x00000040000b7308 */ /* 0x000fe20000000800 */
[----:B------:R-:W-:-:S07]  /*c910*/  LOP3.LUT R7, R29, 0xff, RZ, 0xc0, !PT ;  /* 0x000000ff1d077812 */ /* 0x000fce00078ec0ff */
[----:B------:R-:W3:Y:S01]  /*c920*/  MUFU.EX2 R19, R65 ;  /* 0x0000004100137308 */ /* 0x000ee20000000800 */
[----:B------:R-:W-:Y:S02]  /*c930*/  @!P3 PRMT R26, R214, 0x5410, RZ ;  /* 0x00005410d61ab816 */ /* 0x000fe400000000ff */
[----:B------:R-:W-:Y:S01]  /*c940*/  ISETP.LE.U32.AND P3, PT, R7, UR6, PT ;  /* 0x0000000607007c0c */ /* 0x000fe2000bf63070 */
[----:B-1----:R-:W-:Y:S01]  /*c950*/  FADD.FTZ R7, R6, R8 ;  /* 0x0000000806077221 */ /* 0x002fe20000010000 */
[----:B--2---:R-:W-:-:S03]  /*c960*/  F2FP.F16.F32.PACK_AB R182, R0, R6 ;  /* 0x0000000600b6723e */ /* 0x004fc600000000ff */
[----:B------:R-:W-:Y:S01]  /*c970*/  FADD.FTZ R8, R0, R7 ;  /* 0x0000000700087221 */ /* 0x000fe20000010000 */
[----:B------:R-:W-:Y:S01]  /*c980*/  LOP3.LUT R0, R29, 0xffff, RZ, 0xc0, !PT ;  /* 0x0000ffff1d007812 */ /* 0x000fe200078ec0ff */
[----:B------:R-:W1:Y:S03]  /*c990*/  MUFU.EX2 R6, R187 ;  /* 0x000000bb00067308 */ /* 0x000e660000000800 */
[----:B------:R-:W-:Y:S02]  /*c9a0*/  SHF.R.U32.HI R7, RZ, 0x8, R0 ;  /* 0x00000008ff077819 */ /* 0x000fe40000011600 */
[----:B---3--:R-:W-:-:S03]  /*c9b0*/  F2FP.F16.F32.PACK_AB R180, R19, R11 ;  /* 0x0000000b13b4723e */ /* 0x008fc600000000ff */
[----:B------:R-:W2:Y:S01]  /*c9c0*/  MUFU.EX2 R0, R181 ;  /* 0x000000b500007308 */ /* 0x000ea20000000800 */
[----:B------:R-:W-:Y:S01]  /*c9d0*/  LOP3.LUT R7, R7, 0xffff, RZ, 0xc0, !PT ;  /* 0x0000ffff07077812 */ /* 0x000fe200078ec0ff */
[----:B------:R-:W-:Y:S01]  /*c9e0*/  @!P3 HADD2 R215, -R180.H0_H0, -RZ.H0_H0 ;  /* 0xa00000ffb4d7b230 */ /* 0x000fe20000000900 */
[----:B------:R-:W-:-:S04]  /*c9f0*/  PRMT R52, R180, 0x7610, R52 ;  /* 0x00007610b4347816 */ /* 0x000fc80000000034 */
[----:B------:R-:W-:Y:S02]  /*ca00*/  @!P3 PRMT R52, R215, 0x5410, RZ ;  /* 0x00005410d734b816 */ /* 0x000fe400000000ff */
[----:B------:R-:W-:Y:S01]  /*ca10*/  ISETP.LE.U32.AND P3, PT, R7, UR6, PT ;  /* 0x0000000607007c0c */ /* 0x000fe2000bf63070 */
[----:B-1----:R-:W-:-:S04]  /*ca20*/  FADD.FTZ R7, R6, R8 ;  /* 0x0000000806077221 */ /* 0x002fc80000010000 */
[C---:B--2---:R-:W-:Y:S01]  /*ca30*/  FADD.FTZ R12, R0.reuse, R7 ;  /* 0x00000007000c7221 */ /* 0x044fe20000010000 */
[----:B------:R-:W-:Y:S02]  /*ca40*/  F2FP.F16.F32.PACK_AB R181, R0, R6 ;  /* 0x0000000600b5723e */ /* 0x000fe400000000ff */
[----:B------:R-:W-:-:S05]  /*ca50*/  PRMT R0, R29, 0x7632, R0 ;  /* 0x000076321d007816 */ /* 0x000fca0000000000 */
[----:B------:R-:W-:Y:S01]  /*ca60*/  @!P3 HADD2 R219, -R180.H1_H1, -RZ.H0_H0 ;  /* 0xa00000ffb4dbb230 */ /* 0x000fe20000000d00 */
[----:B------:R-:W-:Y:S01]  /*ca70*/  LOP3.LUT R0, R0, 0xff, RZ, 0xc0, !PT ;  /* 0x000000ff00007812 */ /* 0x000fe200078ec0ff */
[----:B------:R-:W1:Y:S01]  /*ca80*/  MUFU.EX2 R8, R178 ;  /* 0x000000b200087308 */ /* 0x000e620000000800 */
[----:B------:R-:W-:Y:S02]  /*ca90*/  PRMT R217, R180, 0x7632, R217 ;  /* 0x00007632b4d97816 */ /* 0x000fe400000000d9 */
[----:B------:R-:W-:Y:S02]  /*caa0*/  @!P3 PRMT R217, R219, 0x5410, RZ ;  /* 0x00005410dbd9b816 */ /* 0x000fe400000000ff */
[----:B------:R-:W-:-:S03]  /*cab0*/  ISETP.LE.U32.AND P3, PT, R0, UR6, PT ;  /* 0x0000000600007c0c */ /* 0x000fc6000bf63070 */
[----:B------:R-:W2:Y:S08]  /*cac0*/  MUFU.EX2 R7, R176 ;  /* 0x000000b000077308 */ /* 0x000eb00000000800 */
[----:B------:R-:W3:Y:S08]  /*cad0*/  MUFU.EX2 R6, R174 ;  /* 0x000000ae00067308 */ /* 0x000ef00000000800 */
[----:B------:R-:W4:Y:S01]  /*cae0*/  MUFU.EX2 R0, R105 ;  /* 0x0000006900007308 */ /* 0x000f220000000800 */
[----:B------:R-:W-:Y:S01]  /*caf0*/  @!P3 HADD2 R220, -R182.H0_H0, -RZ.H0_H0 ;  /* 0xa00000ffb6dcb230 */ /* 0x000fe20000000900 */
[----:B------:R-:W-:Y:S01]  /*cb00*/  SHF.R.U32.HI R9, RZ, 0x18, R29 ;  /* 0x00000018ff097819 */ /* 0x000fe2000001161d */
[----:B-1----:R-:W-:Y:S01]  /*cb10*/  FADD.FTZ R12, R8, R12 ;  /* 0x0000000c080c7221 */ /* 0x002fe20000010000 */
[----:B------:R-:W-:-:S02]  /*cb20*/  PRMT R252, R182, 0x7610, R252 ;  /* 0x00007610b6fc7816 */ /* 0x000fc400000000fc */
[----:B------:R-:W-:Y:S02]  /*cb30*/  @!P3 PRMT R252, R220, 0x5410, RZ ;  /* 0x00005410dcfcb816 */ /* 0x000fe400000000ff */
[----:B------:R-:W1:Y:S01]  /*cb40*/  MUFU.EX2 R10, R66 ;  /* 0x00000042000a7308 */ /* 0x000e620000000800 */
[----:B--2---:R-:W-:Y:S01]  /*cb50*/  FADD.FTZ R12, R7, R12 ;  /* 0x0000000c070c7221 */ /* 0x004fe20000010000 */
[----:B------:R-:W-:-:S03]  /*cb60*/  ISETP.LE.U32.AND P3, PT, R9, UR6, PT ;  /* 0x0000000609007c0c */ /* 0x000fc6000bf63070 */
[----:B---3--:R-:W-:-:S03]  /*cb70*/  FADD.FTZ R12, R6, R12 ;  /* 0x0000000c060c7221 */ /* 0x008fc60000010000 */
[----:B------:R-:W2:Y:S01]  /*cb80*/  MUFU.EX2 R9, R34 ;  /* 0x0000002200097308 */ /* 0x000ea20000000800 */
[C---:B----4-:R-:W-:Y:S02]  /*cb90*/  F2FP.F16.F32.PACK_AB R201, R0.reuse, R6 ;  /* 0x0000000600c9723e */ /* 0x050fe400000000ff */
[----:B------:R-:W-:Y:S01]  /*cba0*/  F2FP.F16.F32.PACK_AB R200, R7, R8 ;  /* 0x0000000807c8723e */ /* 0x000fe200000000ff */
[----:B------:R-:W-:-:S04]  /*cbb0*/  FADD.FTZ R7, R0, R12 ;  /* 0x0000000c00077221 */ /* 0x000fc80000010000 */
[----:B------:R-:W3:Y:S01]  /*cbc0*/  MUFU.EX2 R6, R42 ;  /* 0x0000002a00067308 */ /* 0x000ee20000000800 */
[----:B------:R-:W-:Y:S02]  /*cbd0*/  IMAD.MOV.U32 R8, RZ, RZ, R28 ;  /* 0x000000ffff087224 */ /* 0x000fe400078e001c */
[----:B------:R-:W-:Y:S02]  /*cbe0*/  @!P3 HADD2 R221, -R182.H1_H1, -RZ.H0_H0 ;  /* 0xa00000ffb6ddb230 */ /* 0x000fe40000000d00 */
[----:B-1----:R-:W-:-:S03]  /*cbf0*/  FADD.FTZ R7, R10, R7 ;  /* 0x000000070a077221 */ /* 0x002fc60000010000 */
[----:B------:R-:W1:Y:S01]  /*cc00*/  MUFU.EX2 R0, R57 ;  /* 0x0000003900007308 */ /* 0x000e620000000800 */
[----:B------:R-:W-:-:S07]  /*cc10*/  LOP3.LUT R8, R8, 0xff, RZ, 0xc0, !PT ;  /* 0x000000ff08087812 */ /* 0x000fce00078ec0ff */
[----:B------:R-:W-:Y:S01]  /*cc20*/  MUFU.EX2 R20, R103 ;  /* 0x0000006700147308 */ /* 0x000fe20000000800 */
[----:B------:R-:W-:-:S07]  /*cc30*/  PRMT R224, R182, 0x7632, R224 ;  /* 0x00007632b6e07816 */ /* 0x000fce00000000e0 */
[----:B------:R-:W4:Y:S01]  /*cc40*/  MUFU.EX2 R25, R104 ;  /* 0x0000006800197308 */ /* 0x000f220000000800 */
[----:B--2---:R-:W-:Y:S01]  /*cc50*/  FADD.FTZ R7, R9, R7 ;  /* 0x0000000709077221 */ /* 0x004fe20000010000 */
[----:B------:R-:W-:Y:S02]  /*cc60*/  @!P3 PRMT R224, R221, 0x5410, RZ ;  /* 0x00005410dde0b816 */ /* 0x000fe400000000ff */
[----:B------:R-:W-:Y:S01]  /*cc70*/  ISETP.LE.U32.AND P3, PT, R8, UR6, PT ;  /* 0x0000000608007c0c */ /* 0x000fe2000bf63070 */
[----:B---3--:R-:W-:Y:S01]  /*cc80*/  FADD.FTZ R7, R6, R7 ;  /* 0x0000000706077221 */ /* 0x008fe20000010000 */
[----:B------:R-:W-:Y:S01]  /*cc90*/  PRMT R24, R13, 0x7610, R24 ;  /* 0x000076100d187816 */ /* 0x000fe20000000018 */
[----:B------:R-:W-:Y:S01]  /*cca0*/  IMAD.MOV.U32 R173, RZ, RZ, R209 ;  /* 0x000000ffffad7224 */ /* 0x000fe200078e00d1 */
[----:B------:R-:W-:Y:S01]  /*ccb0*/  F2FP.F16.F32.PACK_AB R241, R9, R10 ;  /* 0x0000000a09f1723e */ /* 0x000fe200000000ff */
[C---:B-1----:R-:W-:Y:S01]  /*ccc0*/  FADD.FTZ R7, R0.reuse, R7 ;  /* 0x0000000700077221 */ /* 0x042fe20000010000 */
[----:B------:R-:W-:Y:S01]  /*ccd0*/  FMUL.FTZ R9, R81, R5 ;  /* 0x0000000551097220 */ /* 0x000fe20000410000 */
[----:B------:R-:W-:Y:S01]  /*cce0*/  @!P5 HADD2 R222, -R24.H0_H0, -RZ.H0_H0 ;  /* 0xa00000ff18ded230 */ /* 0x000fe20000000900 */
[----:B------:R-:W-:Y:S01]  /*ccf0*/  PRMT R23, R13, 0x7632, R23 ;  /* 0x000076320d177816 */ /* 0x000fe20000000017 */
[----:B------:R-:W-:Y:S01]  /*cd00*/  STL [R1+0x1b0], R30 ;  /* 0x0001b01e01007387 */ /* 0x000fe20000100800 */
[----:B------:R-:W-:Y:S01]  /*cd10*/  F2FP.F16.F32.PACK_AB R242, R0, R6 ;  /* 0x0000000600f2723e */ /* 0x000fe200000000ff */
[----:B------:R-:W-:Y:S01]  /*cd20*/  FMUL.FTZ R106, R150, R2 ;  /* 0x00000002966a7220 */ /* 0x000fe20000410000 */
[----:B----4-:R-:W-:Y:S01]  /*cd30*/  F2FP.F16.F32.PACK_AB R42, R25, R20 ;  /* 0x00000014192a723e */ /* 0x010fe200000000ff */
[----:B------:R-:W-:Y:S01]  /*cd40*/  STL [R1+0x1b4], R238 ;  /* 0x0001b4ee01007387 */ /* 0x000fe20000100800 */
[----:B------:R-:W-:Y:S01]  /*cd50*/  SHF.R.U32.HI R0, RZ, 0x18, R22 ;  /* 0x00000018ff007819 */ /* 0x000fe20000011616 */
[----:B------:R-:W-:Y:S01]  /*cd60*/  IMAD.MOV.U32 R150, RZ, RZ, R9 ;  /* 0x000000ffff967224 */ /* 0x000fe200078e0009 */
[----:B------:R-:W-:Y:S01]  /*cd70*/  PRMT R183, R24, 0x5410, R23 ;  /* 0x0000541018b77816 */ /* 0x000fe20000000017 */
[----:B------:R1:W-:Y:S01]  /*cd80*/  STL [R1+0x148], R7 ;  /* 0x0001480701007387 */ /* 0x0003e20000100800 */
[----:B------:R-:W-:-:S02]  /*cd90*/  IMAD.MOV.U32 R53, RZ, RZ, R172 ;  /* 0x000000ffff357224 */ /* 0x000fc400078e00ac */
[----:B------:R-:W-:Y:S01]  /*cda0*/  IMAD.MOV.U32 R9, RZ, RZ, R173 ;  /* 0x000000ffff097224 */ /* 0x000fe200078e00ad */
[----:B------:R-:W-:Y:S01]  /*cdb0*/  @!P5 PRMT R24, R222, 0x5410, RZ ;  /* 0x00005410de18d816 */ /* 0x000fe200000000ff */
[----:B------:R-:W2:Y:S01]  /*cdc0*/  LDL.64 R172, [R1+0x120] ;  /* 0x0001200001ac7983 */ /* 0x000ea20000100a00 */
[----:B------:R-:W-:Y:S01]  /*cdd0*/  @!P3 HADD2 R223, -R42.H0_H0, -RZ.H0_H0 ;  /* 0xa00000ff2adfb230 */ /* 0x000fe20000000900 */
[----:B------:R-:W-:Y:S02]  /*cde0*/  ISETP.LE.U32.AND P5, PT, R0, UR6, PT ;  /* 0x0000000600007c0c */ /* 0x000fe4000bfa3070 */
[----:B------:R-:W-:Y:S02]  /*cdf0*/  PRMT R0, R28, 0x7771, RZ ;  /* 0x000077711c007816 */ /* 0x000fe400000000ff */
[----:B------:R-:W-:Y:S02]  /*ce00*/  PRMT R45, R42, 0x7610, R45 ;  /* 0x000076102a2d7816 */ /* 0x000fe4000000002d */
[----:B------:R-:W-:Y:S01]  /*ce10*/  @!P3 PRMT R45, R223, 0x5410, RZ ;  /* 0x00005410df2db816 */ /* 0x000fe200000000ff */
[----:B------:R-:W-:Y:S01]  /*ce20*/  IMAD.MOV.U32 R193, RZ, RZ, R211 ;  /* 0x000000ffffc17224 */ /* 0x000fe200078e00d3 */
[----:B------:R-:W-:Y:S01]  /*ce30*/  ISETP.GT.U32.AND P3, PT, R0, UR6, PT ;  /* 0x0000000600007c0c */ /* 0x000fe2000bf64070 */
[-C--:B------:R-:W-:Y:S01]  /*ce40*/  FMUL.FTZ R12, R80, R5.reuse ;  /* 0x00000005500c7220 */ /* 0x080fe20000410000 */
[----:B------:R-:W-:Y:S01]  /*ce50*/  FADD.FTZ R0, R54, R58 ;  /* 0x0000003a36007221 */ /* 0x000fe20000010000 */
[----:B------:R-:W-:Y:S01]  /*ce60*/  FMUL.FTZ R107, R151, R2 ;  /* 0x00000002976b7220 */ /* 0x000fe20000410000 */
[----:B-1----:R-:W-:Y:S01]  /*ce70*/  FMUL.FTZ R7, R68, R5 ;  /* 0x0000000544077220 */ /* 0x002fe20000410000 */
[----:B------:R-:W-:-:S03]  /*ce80*/  FMUL.FTZ R179, R163, R4 ;  /* 0x00000004a3b37220 */ /* 0x000fc60000410000 */
[----:B------:R-:W-:Y:S02]  /*ce90*/  IMAD.MOV.U32 R54, RZ, RZ, R7 ;  /* 0x000000ffff367224 */ /* 0x000fe400078e0007 */
[----:B------:R-:W3:Y:S01]  /*cea0*/  LDL.64 R6, [R1+0xc0] ;  /* 0x0000c00001067983 */ /* 0x000ee20000100a00 */
[----:B------:R-:W-:Y:S02]  /*ceb0*/  IMAD.MOV.U32 R151, RZ, RZ, R12 ;  /* 0x000000ffff977224 */ /* 0x000fe400078e000c */
[----:B------:R-:W-:Y:S02]  /*cec0*/  IMAD.MOV.U32 R12, RZ, RZ, R192 ;  /* 0x000000ffff0c7224 */ /* 0x000fe400078e00c0 */
[----:B------:R-:W-:Y:S02]  /*ced0*/  IMAD.MOV.U32 R163, RZ, RZ, R193 ;  /* 0x000000ffffa37224 */ /* 0x000fe400078e00c1 */
[----:B------:R-:W4:Y:S01]  /*cee0*/  LDL.64 R192, [R1+0x48] ;  /* 0x0000480001c07983 */ /* 0x000f220000100a00 */
[----:B------:R-:W-:Y:S01]  /*cef0*/  IMAD.MOV.U32 R34, RZ, RZ, R47 ;  /* 0x000000ffff227224 */ /* 0x000fe200078e002f */
[C---:B------:R-:W-:Y:S01]  /*cf00*/  PRMT R227, R14.reuse, 0x7610, R227 ;  /* 0x000076100ee37816 */ /* 0x040fe200000000e3 */
[----:B------:R-:W-:Y:S01]  /*cf10*/  IMAD.MOV.U32 R50, RZ, RZ, R46 ;  /* 0x000000ffff327224 */ /* 0x000fe200078e002e */
[----:B------:R-:W-:Y:S01]  /*cf20*/  PRMT R226, R14, 0x7632, R226 ;  /* 0x000076320ee27816 */ /* 0x000fe200000000e2 */
        /* <DEDUP_REMOVED lines=44> */
[----:B------:R-:W-:-:S02]  /*d1f0*/  FMUL.FTZ R8, R99, R4 ;  /* 0x0000000463087220 */ /* 0x000fc40000410000 */
[----:B------:R-:W4:Y:S01]  /*d200*/  LDL.64 R4, [R1+0x130] ;  /* 0x0001300001047983 */ /* 0x000f220000100a00 */
[----:B------:R-:W-:Y:S02]  /*d210*/  @!P4 HADD2 R84, -R227.H0_H0, -RZ.H0_H0 ;  /* 0xa00000ffe354c230 */ /* 0x000fe40000000900 */
[----:B------:R-:W-:Y:S02]  /*d220*/  @P3 HADD2 R80, -R42.H1_H1, -RZ.H0_H0 ;  /* 0xa00000ff2a503230 */ /* 0x000fe40000000d00 */
[----:B------:R-:W-:Y:S01]  /*d230*/  @!P5 HADD2 R81, -R23.H0_H0, -RZ.H0_H0 ;  /* 0xa00000ff1751d230 */ /* 0x000fe20000000900 */
[----:B------:R-:W-:Y:S01]  /*d240*/  PRMT R63, R227, 0x5410, R226 ;  /* 0x00005410e33f7816 */ /* 0x000fe200000000e2 */
[-C--:B------:R-:W-:Y:S01]  /*d250*/  FMUL.FTZ R96, R132, R3.reuse ;  /* 0x0000000384607220 */ /* 0x080fe20000410000 */
[----:B------:R-:W-:Y:S01]  /*d260*/  PRMT R216, R42, 0x7632, R216 ;  /* 0x000076322ad87816 */ /* 0x000fe200000000d8 */
[-C--:B------:R-:W-:Y:S01]  /*d270*/  FMUL.FTZ R97, R133, R3.reuse ;  /* 0x0000000385617220 */ /* 0x080fe20000410000 */
[----:B------:R-:W-:Y:S01]  /*d280*/  @!P4 PRMT R227, R84, 0x5410, RZ ;  /* 0x0000541054e3c816 */ /* 0x000fe200000000ff */
[-C--:B------:R-:W-:Y:S01]  /*d290*/  FMUL.FTZ R84, R120, R3.reuse ;  /* 0x0000000378547220 */ /* 0x080fe20000410000 */
[----:B------:R-:W-:Y:S01]  /*d2a0*/  @P3 PRMT R216, R80, 0x5410, RZ ;  /* 0x0000541050d83816 */ /* 0x000fe200000000ff */
[-C--:B------:R-:W-:Y:S01]  /*d2b0*/  FMUL.FTZ R85, R121, R3.reuse ;  /* 0x0000000379557220 */ /* 0x080fe20000410000 */
[----:B------:R-:W-:Y:S01]  /*d2c0*/  @!P5 PRMT R23, R81, 0x5410, RZ ;  /* 0x000054105117d816 */ /* 0x000fe200000000ff */
        /* <DEDUP_REMOVED lines=20> */
[----:B------:R-:W-:Y:S01]  /*d410*/  FADD.FTZ R3, R35, R0 ;  /* 0x0000000023037221 */ /* 0x000fe20000010000 */
[----:B------:R-:W-:Y:S01]  /*d420*/  UIADD3 UR4, UPT, UPT, UR32, -0x1, URZ ;  /* 0xffffffff20047890 */ /* 0x000fe2000fffe0ff */
[----:B------:R-:W-:-:S02]  /*d430*/  IMAD.U32 R0, RZ, RZ, UR23 ;  /* 0x00000017ff007e24 */ /* 0x000fc4000f8e00ff */
[-C--:B------:R-:W-:Y:S01]  /*d440*/  FMUL.FTZ R98, R134, R2.reuse ;  /* 0x0000000286627220 */ /* 0x080fe20000410000 */
[----:B------:R-:W-:Y:S02]  /*d450*/  IMAD.MOV.U32 R58, RZ, RZ, R66 ;  /* 0x000000ffff3a7224 */ /* 0x000fe400078e0042 */
        /* <DEDUP_REMOVED lines=22> */
[----:B------:R-:W-:-:S02]  /*d5c0*/  IMAD.MOV.U32 R49, RZ, RZ, R14 ;  /* 0x000000ffff317224 */ /* 0x000fc400078e000e */
[----:B------:R-:W-:Y:S01]  /*d5d0*/  FADD.FTZ R14, R11, R17 ;  /* 0x000000110b0e7221 */ /* 0x000fe20000010000 */
[----:B------:R-:W-:Y:S02]  /*d5e0*/  IMAD.MOV.U32 R17, RZ, RZ, R10 ;  /* 0x000000ffff117224 */ /* 0x000fe400078e000a */
[----:B------:R-:W-:Y:S01]  /*d5f0*/  FADD.FTZ R10, R40, R3 ;  /* 0x00000003280a7221 */ /* 0x000fe20000010000 */
[----:B------:R-:W-:Y:S02]  /*d600*/  IMAD.MOV.U32 R11, RZ, RZ, R13 ;  /* 0x000000ffff0b7224 */ /* 0x000fe400078e000d */
[----:B------:R-:W-:Y:S02]  /*d610*/  IMAD.MOV.U32 R40, RZ, RZ, R12 ;  /* 0x000000ffff287224 */ /* 0x000fe400078e000c */
[----:B------:R-:W-:Y:S01]  /*d620*/  FADD.FTZ R15, R15, R2 ;  /* 0x000000020f0f7221 */ /* 0x000fe20000010000 */
[----:B------:R-:W-:Y:S02]  /*d630*/  IMAD.MOV.U32 R35, RZ, RZ, R54 ;  /* 0x000000ffff237224 */ /* 0x000fe400078e0036 */
[----:B------:R-:W-:-:S02]  /*d640*/  IMAD.MOV.U32 R31, RZ, RZ, R163 ;  /* 0x000000ffff1f7224 */ /* 0x000fc400078e00a3 */
[----:B------:R-:W-:Y:S02]  /*d650*/  IMAD.MOV.U32 R163, RZ, RZ, R9 ;  /* 0x000000ffffa37224 */ /* 0x000fe400078e0009 */
[----:B------:R-:W-:Y:S01]  /*d660*/  IMAD.MOV.U32 R54, RZ, RZ, R8 ;  /* 0x000000ffff367224 */ /* 0x000fe200078e0008 */
[----:B--2---:R-:W-:Y:S02]  /*d670*/  LOP3.LUT R0, R0, UR4, R173, 0x96, !PT ;  /* 0x0000000400007c12 */ /* 0x004fe4000f8e96ad */
[----:B------:R-:W2:Y:S03]  /*d680*/  LDL.LU.64 R172, [R1+0x1f0] ;  /* 0x0001f00001ac7983 */ /* 0x000ea60000300a00 */
[----:B------:R-:W-:-:S05]  /*d690*/  IMAD.WIDE.U32 R12, R0, -0x326172a9, RZ ;  /* 0xcd9e8d57000c7825 */ /* 0x000fca00078e00ff */
[----:B---3--:R-:W-:-:S05]  /*d6a0*/  LOP3.LUT R2, R6, UR11, R13, 0x96, !PT ;  /* 0x0000000b06027c12 */ /* 0x008fca000f8e960d */
[----:B------:R-:W-:Y:S01]  /*d6b0*/  IMAD.WIDE.U32 R2, R2, -0x2daee0ad, RZ ;  /* 0xd2511f5302027825 */ /* 0x000fe200078e00ff */
[----:B----4-:R-:W-:-:S05]  /*d6c0*/  LOP3.LUT R0, R12, UR31, R193, 0x96, !PT ;  /* 0x0000001f0c007c12 */ /* 0x010fca000f8e96c1 */
[----:B------:R-:W-:-:S05]  /*d6d0*/  IMAD.WIDE.U32 R6, R0, -0x2daee0ad, RZ ;  /* 0xd2511f5300067825 */ /* 0x000fca00078e00ff */
[----:B------:R-:W-:Y:S01]  /*d6e0*/  LOP3.LUT R2, R2, UR29, R7, 0x96, !PT ;  /* 0x0000001d02027c12 */ /* 0x000fe2000f8e9607 */
[----:B------:R-:W-:Y:S01]  /*d6f0*/  IMAD.MOV.U32 R7, RZ, RZ, R16 ;  /* 0x000000ffff077224 */ /* 0x000fe200078e0010 */
[----:B------:R-:W-:-:S03]  /*d700*/  LOP3.LUT R0, R4, UR30, R3, 0x96, !PT ;  /* 0x0000001e04007c12 */ /* 0x000fc6000f8e9603 */
[----:B------:R-:W-:-:S04]  /*d710*/  IMAD.WIDE.U32 R4, R2, -0x326172a9, RZ ;  /* 0xcd9e8d5702047825 */ /* 0x000fc800078e00ff */
[----:B------:R-:W-:-:S05]  /*d720*/  IMAD.WIDE.U32 R8, R0, -0x326172a9, RZ ;  /* 0xcd9e8d5700087825 */ /* 0x000fca00078e00ff */
[----:B------:R-:W-:Y:S02]  /*d730*/  LOP3.LUT R0, R192, UR10, R9, 0x96, !PT ;  /* 0x0000000ac0007c12 */ /* 0x000fe4000f8e9609 */
[----:B------:R-:W-:Y:S01]  /*d740*/  LOP3.LUT R3, R8, UR7, R5, 0x96, !PT ;  /* 0x0000000708037c12 */ /* 0x000fe2000f8e9605 */
[----:B------:R-:W3:Y:S02]  /*d750*/  LDL.LU.64 R192, [R1+0x1e8] ;  /* 0x0001e80001c07983 */ /* 0x000ee40000300a00 */
[----:B------:R-:W-:-:S05]  /*d760*/  IMAD.WIDE.U32 R8, R0, -0x2daee0ad, RZ ;  /* 0xd2511f5300087825 */ /* 0x000fca00078e00ff */
[----:B------:R-:W-:Y:S01]  /*d770*/  LOP3.LUT R2, R6, UR28, R9, 0x96, !PT ;  /* 0x0000001c06027c12 */ /* 0x000fe2000f8e9609 */
[----:B------:R-:W-:Y:S02]  /*d780*/  IMAD.MOV.U32 R6, RZ, RZ, R17 ;  /* 0x000000ffff067224 */ /* 0x000fe400078e0011 */
[----:B------:R-:W-:-:S04]  /*d790*/  IMAD.WIDE.U32 R16, R3, -0x2daee0ad, RZ ;  /* 0xd2511f5303107825 */ /* 0x000fc800078e00ff */
[----:B------:R-:W-:Y:S01]  /*d7a0*/  IMAD.WIDE.U32 R2, R2, -0x326172a9, RZ ;  /* 0xcd9e8d5702027825 */ /* 0x000fe200078e00ff */
[----:B------:R-:W-:-:S03]  /*d7b0*/  LOP3.LUT R0, R8, UR24, R17, 0x96, !PT ;  /* 0x0000001808007c12 */ /* 0x000fc6000f8e9611 */
[----:B------:R-:W-:Y:S01]  /*d7c0*/  IMAD.MOV.U32 R5, RZ, RZ, R162 ;  /* 0x000000ffff057224 */ /* 0x000fe200078e00a2 */
[----:B------:R-:W-:Y:S01]  /*d7d0*/  LOP3.LUT R8, R4, UR25, R3, 0x96, !PT ;  /* 0x0000001904087c12 */ /* 0x000fe2000f8e9603 */
[----:B------:R-:W-:Y:S02]  /*d7e0*/  IMAD.MOV.U32 R4, RZ, RZ, R163 ;  /* 0x000000ffff047224 */ /* 0x000fe400078e00a3 */
[----:B------:R-:W-:Y:S01]  /*d7f0*/  IMAD.WIDE.U32 R162, R0, -0x326172a9, RZ ;  /* 0xcd9e8d5700a27825 */ /* 0x000fe200078e00ff */
[----:B------:R-:W-:-:S04]  /*d800*/  PRMT R0, R28, 0x7772, RZ ;  /* 0x000077721c007816 */ /* 0x000fc800000000ff */
[----:B------:R-:W-:Y:S01]  /*d810*/  ISETP.GT.U32.AND P4, PT, R0, UR6, PT ;  /* 0x0000000600007c0c */ /* 0x000fe2000bf84070 */
[----:B------:R-:W-:Y:S01]  /*d820*/  IMAD.MOV.U32 R0, RZ, RZ, R54 ;  /* 0x000000ffff007224 */ /* 0x000fe200078e0036 */
[----:B------:R-:W-:Y:S01]  /*d830*/  LOP3.LUT R54, R2, UR19, R163, 0x96, !PT ;  /* 0x0000001302367c12 */ /* 0x000fe2000f8e96a3 */
[----:B------:R-:W-:Y:S01]  /*d840*/  IMAD.MOV.U32 R2, RZ, RZ, R211 ;  /* 0x000000ffff027224 */ /* 0x000fe200078e00d3 */
[----:B------:R-:W-:Y:S01]  /*d850*/  PRMT R9, R181, 0x7610, R9 ;  /* 0x00007610b5097816 */ /* 0x000fe20000000009 */
[----:B------:R-:W-:Y:S01]  /*d860*/  IMAD.MOV.U32 R3, RZ, RZ, R0 ;  /* 0x000000ffff037224 */ /* 0x000fe200078e0000 */
[----:B------:R-:W4:Y:S07]  /*d870*/  LDL.LU R211, [R1+0x1e0] ;  /* 0x0001e00001d37983 */ /* 0x000f2e0000300800 */
[----:B------:R-:W-:-:S05]  /*d880*/  @P4 HADD2 R68, -R181.H0_H0, -RZ.H0_H0 ;  /* 0xa00000ffb5444230 */ /* 0x000fca0000000900 */
[----:B------:R-:W-:Y:S01]  /*d890*/  @P4 PRMT R9, R68, 0x5410, RZ ;  /* 0x0000541044094816 */ /* 0x000fe200000000ff */
[----:B------:R-:W-:Y:S02]  /*d8a0*/  IMAD.MOV.U32 R68, RZ, RZ, R2 ;  /* 0x000000ffff447224 */ /* 0x000fe400078e0002 */
[----:B------:R-:W-:Y:S01]  /*d8b0*/  FADD.FTZ R2, R19, R14 ;  /* 0x0000000e13027221 */ /* 0x000fe20000010000 */
[----:B------:R-:W-:Y:S02]  /*d8c0*/  IMAD.MOV.U32 R19, RZ, RZ, R3 ;  /* 0x000000ffff137224 */ /* 0x000fe400078e0003 */
[----:B------:R-:W-:Y:S01]  /*d8d0*/  FADD.FTZ R3, R51, R10 ;  /* 0x0000000a33037221 */ /* 0x000fe20000010000 */
[----:B------:R-:W-:Y:S02]  /*d8e0*/  IMAD.MOV.U32 R14, RZ, RZ, R189 ;  /* 0x000000ffff0e7224 */ /* 0x000fe400078e00bd */
[----:B------:R-:W4:Y:S01]  /*d8f0*/  LDL.LU R189, [R1+0x1dc] ;  /* 0x0001dc0001bd7983 */ /* 0x000f220000300800 */
[----:B------:R-:W-:-:S03]  /*d900*/  IMAD.MOV.U32 R51, RZ, RZ, R224 ;  /* 0x000000ffff337224 */ /* 0x000fc600078e00e0 */
[----:B------:R-:W4:Y:S01]  /*d910*/  LDL.LU R224, [R1+0x1d8] ;  /* 0x0001d80001e07983 */ /* 0x000f220000300800 */
[----:B------:R-:W-:-:S04]  /*d920*/  PRMT R0, R62, 0x7771, RZ ;  /* 0x000077713e007816 */ /* 0x000fc800000000ff */
[----:B------:R-:W-:Y:S01]  /*d930*/  ISETP.GT.U32.AND P5, PT, R0, UR6, PT ;  /* 0x0000000600007c0c */ /* 0x000fe2000bfa4070 */
[----:B------:R-:W-:Y:S02]  /*d940*/  IMAD.MOV.U32 R0, RZ, RZ, R6 ;  /* 0x000000ffff007224 */ /* 0x000fe400078e0006 */
[----:B------:R-:W-:-:S10]  /*d950*/  IMAD.MOV.U32 R10, RZ, RZ, R5 ;  /* 0x000000ffff0a7224 */ /* 0x000fd400078e0005 */
[----:B------:R-:W-:-:S05]  /*d960*/  @P5 HADD2 R70, -R226.H0_H0, -RZ.H0_H0 ;  /* 0xa00000ffe2465230 */ /* 0x000fca0000000900 */
[----:B------:R-:W-:Y:S01]  /*d970*/  @P5 PRMT R226, R70, 0x5410, RZ ;  /* 0x0000541046e25816 */ /* 0x000fe200000000ff */
[----:B------:R-:W-:Y:S02]  /*d980*/  IMAD.MOV.U32 R70, RZ, RZ, R51 ;  /* 0x000000ffff467224 */ /* 0x000fe400078e0033 */
[----:B------:R-:W-:Y:S01]  /*d990*/  FADD.FTZ R3, R56, R3 ;  /* 0x0000000338037221 */ /* 0x000fe20000010000 */
[----:B------:R-:W-:Y:S01]  /*d9a0*/  FADD.FTZ R2, R20, R2 ;  /* 0x0000000214027221 */ /* 0x000fe20000010000 */
[----:B------:R-:W-:Y:S02]  /*d9b0*/  IMAD.MOV.U32 R20, RZ, RZ, R209 ;  /* 0x000000ffff147224 */ /* 0x000fe400078e00d1 */
[----:B------:R-:W-:Y:S01]  /*d9c0*/  IMAD.MOV.U32 R56, RZ, RZ, R252 ;  /* 0x000000ffff387224 */ /* 0x000fe200078e00fc */
[----:B--2---:R-:W-:Y:S08]  /*d9d0*/  MUFU.EX2 R5, R173 ;  /* 0x000000ad00057308 */ /* 0x004ff00000000800 */
[----:B---3--:R1:W-:Y:S02]  /*d9e0*/  MUFU.EX2 R6, R192 ;  /* 0x000000c000067308 */ /* 0x0083e40000000800 */
[----:B-1----:R-:W-:Y:S01]  /*d9f0*/  IMAD.MOV.U32 R192, RZ, RZ, R0 ;  /* 0x000000ffffc07224 */ /* 0x002fe200078e0000 */
[----:B------:R-:W-:-:S04]  /*da00*/  PRMT R0, R28, 0x7773, RZ ;  /* 0x000077731c007816 */ /* 0x000fc800000000ff */
[----:B------:R-:W-:Y:S01]  /*da10*/  ISETP.GT.U32.AND P3, PT, R0, UR6, PT ;  /* 0x0000000600007c0c */ /* 0x000fe2000bf64070 */
[----:B------:R-:W-:Y:S02]  /*da20*/  IMAD.MOV.U32 R0, RZ, RZ, R11 ;  /* 0x000000ffff007224 */ /* 0x000fe400078e000b */
[----:B------:R1:W2:Y:S02]  /*da30*/  MUFU.EX2 R11, R193 ;  /* 0x000000c1000b7308 */ /* 0x0002a40000000800 */
[----:B-1----:R-:W-:Y:S01]  /*da40*/  IMAD.MOV.U32 R193, RZ, RZ, R0 ;  /* 0x000000ffffc17224 */ /* 0x002fe200078e0000 */
[----:B------:R-:W-:-:S04]  /*da50*/  LOP3.LUT R0, R54, 0xffff, RZ, 0xc0, !PT ;  /* 0x0000ffff36007812 */ /* 0x000fc800078ec0ff */
[----:B------:R-:W-:-:S04]  /*da60*/  SHF.R.U32.HI R0, RZ, 0x8, R0 ;  /* 0x00000008ff007819 */ /* 0x000fc80000011600 */
[----:B------:R-:W-:-:S04]  /*da70*/  LOP3.LUT R0, R0, 0xffff, RZ, 0xc0, !PT ;  /* 0x0000ffff00007812 */ /* 0x000fc800078ec0ff */
[----:B------:R-:W-:Y:S01]  /*da80*/  ISETP.LE.U32.AND P4, PT, R0, UR6, PT ;  /* 0x0000000600007c0c */ /* 0x000fe2000bf83070 */
[----:B------:R-:W-:Y:S01]  /*da90*/  @P3 HADD2 R69, -R181.H1_H1, -RZ.H0_H0 ;  /* 0xa00000ffb5453230 */ /* 0x000fe20000000d00 */
[----:B--2---:R-:W-:Y:S02]  /*daa0*/  F2FP.F16.F32.PACK_AB R0, R11, R6 ;  /* 0x000000060b00723e */ /* 0x004fe400000000ff */
[----:B----4-:R-:W-:Y:S02]  /*dab0*/  PRMT R211, R181, 0x7632, R211 ;  /* 0x00007632b5d37816 */ /* 0x010fe400000000d3 */
[C---:B------:R-:W-:Y:S02]  /*dac0*/  PRMT R225, R0.reuse, 0x7632, R225 ;  /* 0x0000763200e17816 */ /* 0x040fe400000000e1 */
[----:B------:R-:W-:Y:S01]  /*dad0*/  @P3 PRMT R211, R69, 0x5410, RZ ;  /* 0x0000541045d33816 */ /* 0x000fe200000000ff */
[----:B------:R-:W-:Y:S02]  /*dae0*/  IMAD.MOV.U32 R69, RZ, RZ, R7 ;  /* 0x000000ffff457224 */ /* 0x000fe400078e0007 */
[----:B------:R-:W1:Y:S01]  /*daf0*/  MUFU.EX2 R7, R172 ;  /* 0x000000ac00077308 */ /* 0x000e620000000800 */
[----:B------:R-:W-:Y:S01]  /*db00*/  PRMT R224, R0, 0x7610, R224 ;  /* 0x0000761000e07816 */ /* 0x000fe200000000e0 */
[----:B------:R-:W-:Y:S01]  /*db10*/  @!P4 HADD2 R71, -R225.H0_H0, -RZ.H0_H0 ;  /* 0xa00000ffe147c230 */ /* 0x000fe20000000900 */
[----:B------:R-:W-:-:S02]  /*db20*/  LOP3.LUT R0, R54, 0xff, RZ, 0xc0, !PT ;  /* 0x000000ff36007812 */ /* 0x000fc400078ec0ff */
[----:B------:R-:W-:Y:S02]  /*db30*/  PRMT R51, R224, 0x5410, R225 ;  /* 0x00005410e0337816 */ /* 0x000fe400000000e1 */
[----:B------:R-:W-:Y:S02]  /*db40*/  @!P4 PRMT R225, R71, 0x5410, RZ ;  /* 0x0000541047e1c816 */ /* 0x000fe400000000ff */
[----:B------:R-:W-:Y:S02]  /*db50*/  ISETP.LE.U32.AND P4, PT, R0, UR6, PT ;  /* 0x0000000600007c0c */ /* 0x000fe4000bf83070 */
[----:B------:R-:W-:-:S04]  /*db60*/  SHF.R.U32.HI R0, RZ, 0x18, R54 ;  /* 0x00000018ff007819 */ /* 0x000fc80000011636 */
[----:B------:R-:W-:Y:S02]  /*db70*/  ISETP.LE.U32.AND P3, PT, R0, UR6, PT ;  /* 0x0000000600007c0c */ /* 0x000fe4000bf63070 */
[----:B-1----:R-:W-:-:S04]  /*db80*/  F2FP.F16.F32.PACK_AB R0, R7, R5 ;  /* 0x000000050700723e */ /* 0x002fc800000000ff */
[C---:B------:R-:W-:Y:S01]  /*db90*/  PRMT R223, R0.reuse, 0x7632, R223 ;  /* 0x0000763200df7816 */ /* 0x040fe200000000df */
[----:B------:R-:W-:Y:S02]  /*dba0*/  @!P4 HADD2 R73, -R224.H0_H0, -RZ.H0_H0 ;  /* 0xa00000ffe049c230 */ /* 0x000fe40000000900 */
[----:B------:R-:W-:Y:S01]  /*dbb0*/  IMAD.MOV.U32 R71, RZ, RZ, R4 ;  /* 0x000000ffff477224 */ /* 0x000fe200078e0004 */
[----:B------:R-:W-:Y:S01]  /*dbc0*/  PRMT R222, R0, 0x7610, R222 ;  /* 0x0000761000de7816 */ /* 0x000fe200000000de */
[----:B------:R-:W-:Y:S01]  /*dbd0*/  FADD.FTZ R4, R32, R15 ;  /* 0x0000000f20047221 */ /* 0x000fe20000010000 */
[----:B------:R-:W-:Y:S02]  /*dbe0*/  IMAD.MOV.U32 R15, RZ, RZ, R190 ;  /* 0x000000ffff0f7224 */ /* 0x000fe400078e00be */
[----:B------:R-:W-:Y:S01]  /*dbf0*/  @!P3 HADD2 R72, -R223.H0_H0, -RZ.H0_H0 ;  /* 0xa00000ffdf48b230 */ /* 0x000fe20000000900 */
[----:B------:R-:W-:Y:S01]  /*dc00*/  @!P4 PRMT R224, R73, 0x5410, RZ ;  /* 0x0000541049e0c816 */ /* 0x000fe200000000ff */
[----:B------:R-:W-:Y:S01]  /*dc10*/  IMAD.MOV.U32 R32, RZ, RZ, R51 ;  /* 0x000000ffff207224 */ /* 0x000fe200078e0033 */
[----:B------:R-:W-:-:S02]  /*dc20*/  PRMT R73, R222, 0x5410, R223 ;  /* 0x00005410de497816 */ /* 0x000fc400000000df */
[----:B------:R-:W-:Y:S01]  /*dc30*/  PRMT R0, R54, 0x7632, R0 ;  /* 0x0000763236007816 */ /* 0x000fe20000000000 */
[----:B------:R-:W-:Y:S01]  /*dc40*/  FADD.FTZ R4, R33, R4 ;  /* 0x0000000421047221 */ /* 0x000fe20000010000 */
[----:B------:R-:W-:Y:S01]  /*dc50*/  @!P3 PRMT R223, R72, 0x5410, RZ ;  /* 0x0000541048dfb816 */ /* 0x000fe200000000ff */
[----:B------:R-:W-:Y:S02]  /*dc60*/  IMAD.MOV.U32 R72, RZ, RZ, R15 ;  /* 0x000000ffff487224 */ /* 0x000fe400078e000f */
[----:B------:R-:W-:Y:S01]  /*dc70*/  FADD.FTZ R3, R6, R3 ;  /* 0x0000000306037221 */ /* 0x000fe20000010000 */
[----:B------:R-:W-:Y:S01]  /*dc80*/  IMAD.MOV.U32 R51, RZ, RZ, R10 ;  /* 0x000000ffff337224 */ /* 0x000fe200078e000a */
[----:B------:R-:W2:Y:S01]  /*dc90*/  LDL.LU R190, [R1+0x1d4] ;  /* 0x0001d40001be7983 */ /* 0x000ea20000300800 */
[----:B------:R-:W-:Y:S01]  /*dca0*/  IMAD.MOV.U32 R15, RZ, RZ, R14 ;  /* 0x000000ffff0f7224 */ /* 0x000fe200078e000e */
[----:B------:R-:W-:Y:S01]  /*dcb0*/  MUFU.EX2 R10, R203 ;  /* 0x000000cb000a7308 */ /* 0x000fe20000000800 */
[----:B------:R-:W-:Y:S01]  /*dcc0*/  LOP3.LUT R0, R0, 0xff, RZ, 0xc0, !PT ;  /* 0x000000ff00007812 */ /* 0x000fe200078ec0ff */
[----:B------:R-:W-:Y:S01]  /*dcd0*/  FADD.FTZ R3, R11, R3 ;  /* 0x000000030b037221 */ /* 0x000fe20000010000 */
[----:B------:R-:W3:Y:S05]  /*dce0*/  LDL.LU R209, [R1+0x1d0] ;  /* 0x0001d00001d17983 */ /* 0x000eea0000300800 */
[----:B------:R-:W1:Y:S01]  /*dcf0*/  MUFU.EX2 R14, R228 ;  /* 0x000000e4000e7308 */ /* 0x000e620000000800 */
[----:B------:R-:W-:-:S02]  /*dd00*/  ISETP.LE.U32.AND P4, PT, R0, UR6, PT ;  /* 0x0000000600007c0c */ /* 0x000fc4000bf83070 */
[----:B------:R-:W-:-:S04]  /*dd10*/  PRMT R0, R162, 0x7771, RZ ;  /* 0x00007771a2007816 */ /* 0x000fc800000000ff */
[----:B------:R-:W-:Y:S02]  /*dd20*/  ISETP.GT.U32.AND P3, PT, R0, UR6, PT ;  /* 0x0000000600007c0c */ /* 0x000fe4000bf64070 */
[----:B-1----:R-:W-:-:S04]  /*dd30*/  F2FP.F16.F32.PACK_AB R0, R14, R10 ;  /* 0x0000000a0e00723e */ /* 0x002fc800000000ff */
[C---:B------:R-:W-:Y:S01]  /*dd40*/  PRMT R221, R0.reuse, 0x7632, R221 ;  /* 0x0000763200dd7816 */ /* 0x040fe200000000dd */
[----:B------:R-:W-:Y:S02]  /*dd50*/  IMAD.MOV.U32 R228, RZ, RZ, R210 ;  /* 0x000000ffffe47224 */ /* 0x000fe400078e00d2 */
[----:B------:R-:W-:Y:S01]  /*dd60*/  @!P4 HADD2 R75, -R222.H0_H0, -RZ.H0_H0 ;  /* 0xa00000ffde4bc230 */ /* 0x000fe20000000900 */
[----:B------:R-:W-:Y:S01]  /*dd70*/  PRMT R220, R0, 0x7610, R220 ;  /* 0x0000761000dc7816 */ /* 0x000fe200000000dc */
[----:B------:R-:W4:Y:S02]  /*dd80*/  LDL.LU R210, [R1+0x1cc] ;  /* 0x0001cc0001d27983 */ /* 0x000f240000300800 */
[----:B------:R-:W-:Y:S02]  /*dd90*/  @P3 HADD2 R74, -R221.H0_H0, -RZ.H0_H0 ;  /* 0xa00000ffdd4a3230 */ /* 0x000fe40000000900 */
[----:B------:R-:W-:Y:S01]  /*dda0*/  IMAD.MOV.U32 R33, RZ, RZ, R228 ;  /* 0x000000ffff217224 */ /* 0x000fe200078e00e4 */
[----:B------:R-:W-:Y:S01]  /*ddb0*/  PRMT R228, R220, 0x5410, R221 ;  /* 0x00005410dce47816 */ /* 0x000fe200000000dd */
[----:B------:R-:W-:Y:S01]  /*ddc0*/  FADD.FTZ R6, R10, R3 ;  /* 0x000000030a067221 */ /* 0x000fe20000010000 */
[----:B------:R-:W-:Y:S01]  /*ddd0*/  @!P4 PRMT R222, R75, 0x5410, RZ ;  /* 0x000054104bdec816 */ /* 0x000fe200000000ff */
[----:B------:R-:W-:Y:S01]  /*dde0*/  IMAD.MOV.U32 R75, RZ, RZ, R52 ;  /* 0x000000ffff4b7224 */ /* 0x000fe200078e0034 */
[----:B------:R-:W-:Y:S01]  /*ddf0*/  @P3 PRMT R221, R74, 0x5410, RZ ;  /* 0x000054104add3816 */ /* 0x000fe200000000ff */
[----:B------:R-:W-:Y:S01]  /*de00*/  IMAD.MOV.U32 R74, RZ, RZ, R53 ;  /* 0x000000ffff4a7224 */ /* 0x000fe200078e0035 */
[----:B------:R-:W2:Y:S01]  /*de10*/  LDL.LU R252, [R1+0x1c8] ;  /* 0x0001c80001fc7983 */ /* 0x000ea20000300800 */
[----:B------:R-:W-:-:S02]  /*de20*/  IMAD.WIDE.U32 R52, R8, -0x2daee0ad, RZ ;  /* 0xd2511f5308347825 */ /* 0x000fc400078e00ff */
[----:B------:R-:W-:Y:S03]  /*de30*/  MUFU.EX2 R8, R185 ;  /* 0x000000b900087308 */ /* 0x000fe60000000800 */
[----:B------:R-:W-:Y:S01]  /*de40*/  LOP3.LUT R53, R16, UR13, R53, 0x96, !PT ;  /* 0x0000000d10357c12 */ /* 0x000fe2000f8e9635 */
[----:B------:R-:W-:-:S04]  /*de50*/  IMAD.MOV.U32 R16, RZ, RZ, R9 ;  /* 0x000000ffff107224 */ /* 0x000fc800078e0009 */
[----:B------:R1:W1:Y:S01]  /*de60*/  MUFU.EX2 R9, R186 ;  /* 0x000000ba00097308 */ /* 0x0002620000000800 */
[----:B------:R-:W-:Y:S02]  /*de70*/  IMAD.MOV.U32 R10, RZ, RZ, R250 ;  /* 0x000000ffff0a7224 */ /* 0x000fe400078e00fa */
[----:B------:R-:W-:Y:S02]  /*de80*/  IMAD.MOV.U32 R11, RZ, RZ, R251 ;  /* 0x000000ffff0b7224 */ /* 0x000fe400078e00fb */
[----:B------:R-:W3:Y:S01]  /*de90*/  LDL.LU.64 R250, [R1+0x1c0] ;  /* 0x0001c00001fa7983 */ /* 0x000ee20000300a00 */
[----:B-1----:R-:W-:Y:S02]  /*dea0*/  IMAD.MOV.U32 R186, RZ, RZ, R15 ;  /* 0x000000ffffba7224 */ /* 0x002fe400078e000f */
[----:B------:R-:W-:Y:S01]  /*deb0*/  FADD.FTZ R15, R25, R2 ;  /* 0x00000002190f7221 */ /* 0x000fe20000010000 */
[----:B------:R-:W-:-:S04]  /*dec0*/  F2FP.F16.F32.PACK_AB R2, R9, R8 ;  /* 0x000000080902723e */ /* 0x000fc800000000ff */
[C---:B------:R-:W-:Y:S02]  /*ded0*/  PRMT R215, R2.reuse, 0x7632, R215 ;  /* 0x0000763202d77816 */ /* 0x040fe400000000d7 */
[----:B------:R-:W-:Y:S02]  /*dee0*/  PRMT R213, R2, 0x7610, R213 ;  /* 0x0000761002d57816 */ /* 0x000fe400000000d5 */
[----:B------:R-:W4:Y:S01]  /*def0*/  LDL.64 R2, [R1+0x80] ;  /* 0x0000800001027983 */ /* 0x000f220000100a00 */
[----:B------:R-:W-:Y:S01]  /*df00*/  IMAD.MOV.U32 R0, RZ, RZ, R162 ;  /* 0x000000ffff007224 */ /* 0x000fe200078e00a2 */
[----:B------:R1:W-:Y:S04]  /*df10*/  MUFU.EX2 R17, R231 ;  /* 0x000000e700117308 */ /* 0x0003e80000000800 */
[----:B------:R-:W-:-:S04]  /*df20*/  LOP3.LUT R0, R0, 0xff, RZ, 0xc0, !PT ;  /* 0x000000ff00007812 */ /* 0x000fc800078ec0ff */
[----:B------:R-:W-:Y:S02]  /*df30*/  ISETP.LE.U32.AND P5, PT, R0, UR6, PT ;  /* 0x0000000600007c0c */ /* 0x000fe4000bfa3070 */
[----:B------:R-:W-:Y:S01]  /*df40*/  LOP3.LUT R0, R53, 0xffff, RZ, 0xc0, !PT ;  /* 0x0000ffff35007812 */ /* 0x000fe200078ec0ff */
[----:B-1----:R-:W-:Y:S02]  /*df50*/  IMAD.MOV.U32 R231, RZ, RZ, R186 ;  /* 0x000000ffffe77224 */ /* 0x002fe400078e00ba */
[----:B------:R-:W-:Y:S02]  /*df60*/  IMAD.MOV.U32 R186, RZ, RZ, R16 ;  /* 0x000000ffffba7224 */ /* 0x000fe400078e0010 */
[----:B------:R-:W-:Y:S02]  /*df70*/  IMAD.MOV.U32 R16, RZ, RZ, R74 ;  /* 0x000000ffff107224 */ /* 0x000fe400078e004a */
[----:B------:R-:W-:Y:S02]  /*df80*/  IMAD.MOV.U32 R74, RZ, RZ, R75 ;  /* 0x000000ffff4a7224 */ /* 0x000fe400078e004b */
[----:B------:R-:W-:-:S02]  /*df90*/  IMAD.MOV.U32 R75, RZ, RZ, R72 ;  /* 0x000000ffff4b7224 */ /* 0x000fc400078e0048 */
[----:B------:R-:W-:Y:S02]  /*dfa0*/  IMAD.MOV.U32 R72, RZ, RZ, R20 ;  /* 0x000000ffff487224 */ /* 0x000fe400078e0014 */
[----:B------:R-:W-:Y:S02]  /*dfb0*/  IMAD.MOV.U32 R20, RZ, RZ, R32 ;  /* 0x000000ffff147224 */ /* 0x000fe400078e0020 */
[----:B------:R-:W-:Y:S01]  /*dfc0*/  IMAD.MOV.U32 R32, RZ, RZ, R71 ;  /* 0x000000ffff207224 */ /* 0x000fe200078e0047 */
[----:B------:R-:W-:Y:S01]  /*dfd0*/  SHF.R.U32.HI R0, RZ, 0x8, R0 ;  /* 0x00000008ff007819 */ /* 0x000fe20000011600 */
[----:B------:R-:W-:Y:S02]  /*dfe0*/  IMAD.MOV.U32 R71, RZ, RZ, R70 ;  /* 0x000000ffff477224 */ /* 0x000fe400078e0046 */
[----:B------:R-:W-:Y:S02]  /*dff0*/  IMAD.MOV.U32 R70, RZ, RZ, R69 ;  /* 0x000000ffff467224 */ /* 0x000fe400078e0045 */
[----:B------:R-:W-:-:S02]  /*e000*/  IMAD.MOV.U32 R69, RZ, RZ, R19 ;  /* 0x000000ffff457224 */ /* 0x000fc400078e0013 */
[----:B------:R-:W1:Y:S01]  /*e010*/  MUFU.EX2 R19, R243 ;  /* 0x000000f300137308 */ /* 0x000e620000000800 */
[----:B------:R-:W-:-:S04]  /*e020*/  LOP3.LUT R0, R0, 0xffff, RZ, 0xc0, !PT ;  /* 0x0000ffff00007812 */ /* 0x000fc800078ec0ff */
[----:B------:R-:W-:Y:S02]  /*e030*/  ISETP.LE.U32.AND P3, PT, R0, UR6, PT ;  /* 0x0000000600007c0c */ /* 0x000fe4000bf63070 */
[----:B------:R-:W-:Y:S01]  /*e040*/  PRMT R0, R162, 0x7773, RZ ;  /* 0x00007773a2007816 */ /* 0x000fe200000000ff */
[----:B------:R-:W-:-:S03]  /*e050*/  @!P5 HADD2 R76, -R220.H0_H0, -RZ.H0_H0 ;  /* 0xa00000ffdc4cd230 */ /* 0x000fc60000000900 */
[----:B------:R-:W-:Y:S02]  /*e060*/  ISETP.GT.U32.AND P4, PT, R0, UR6, PT ;  /* 0x0000000600007c0c */ /* 0x000fe4000bf84070 */
[----:B------:R-:W-:Y:S02]  /*e070*/  PRMT R0, R162, 0x7772, RZ ;  /* 0x00007772a2007816 */ /* 0x000fe400000000ff */
[----:B------:R-:W-:Y:S02]  /*e080*/  @!P5 PRMT R220, R76, 0x5410, RZ ;  /* 0x000054104cdcd816 */ /* 0x000fe400000000ff */
[----:B------:R-:W-:Y:S01]  /*e090*/  ISETP.GT.U32.AND P5, PT, R0, UR6, PT ;  /* 0x0000000600007c0c */ /* 0x000fe2000bfa4070 */
[----:B------:R-:W-:Y:S01]  /*e0a0*/  IMAD.MOV.U32 R76, RZ, RZ, R186 ;  /* 0x000000ffff4c7224 */ /* 0x000fe200078e00ba */
[----:B-1----:R-:W-:Y:S01]  /*e0b0*/  F2FP.F16.F32.PACK_AB R0, R19, R17 ;  /* 0x000000111300723e */ /* 0x002fe200000000ff */
[----:B------:R-:W-:Y:S01]  /*e0c0*/  FADD.FTZ R4, R5, R4 ;  /* 0x0000000405047221 */ /* 0x000fe20000010000 */
[----:B------:R-:W-:-:S02]  /*e0d0*/  IMAD.MOV.U32 R186, RZ, RZ, R16 ;  /* 0x000000ffffba7224 */ /* 0x000fc400078e0010 */
[C---:B------:R-:W-:Y:S01]  /*e0e0*/  PRMT R219, R0.reuse, 0x7632, R219 ;  /* 0x0000763200db7816 */ /* 0x040fe200000000db */
[----:B------:R1:W-:Y:S01]  /*e0f0*/  MUFU.EX2 R16, R229 ;  /* 0x000000e500107308 */ /* 0x0003e20000000800 */
[----:B------:R-:W-:Y:S01]  /*e100*/  FADD.FTZ R5, R7, R4 ;  /* 0x0000000407057221 */ /* 0x000fe20000010000 */
[----:B------:R-:W-:Y:S02]  /*e110*/  PRMT R218, R0, 0x7610, R218 ;  /* 0x0000761000da7816 */ /* 0x000fe400000000da */
[----:B------:R-:W-:-:S04]  /*e120*/  @!P3 HADD2 R78, -R219.H0_H0, -RZ.H0_H0 ;  /* 0xa00000ffdb4eb230 */ /* 0x000fc80000000900 */
[----:B------:R-:W-:Y:S01]  /*e130*/  MUFU.EX2 R4, R194 ;  /* 0x000000c200047308 */ /* 0x000fe20000000800 */
[----:B------:R-:W-:Y:S02]  /*e140*/  @P5 HADD2 R79, -R213.H0_H0, -RZ.H0_H0 ;  /* 0xa00000ffd54f5230 */ /* 0x000fe40000000900 */
[----:B-1----:R-:W-:Y:S02]  /*e150*/  IMAD.MOV.U32 R229, RZ, RZ, R186 ;  /* 0x000000ffffe57224 */ /* 0x002fe400078e00ba */
[----:B------:R-:W-:Y:S02]  /*e160*/  IMAD.MOV.U32 R186, RZ, RZ, R74 ;  /* 0x000000ffffba7224 */ /* 0x000fe400078e004a */
[----:B------:R-:W-:Y:S02]  /*e170*/  IMAD.MOV.U32 R74, RZ, RZ, R75 ;  /* 0x000000ffff4a7224 */ /* 0x000fe400078e004b */
[----:B------:R-:W-:Y:S02]  /*e180*/  IMAD.MOV.U32 R75, RZ, RZ, R72 ;  /* 0x000000ffff4b7224 */ /* 0x000fe400078e0048 */
[----:B------:R-:W-:-:S02]  /*e190*/  IMAD.MOV.U32 R72, RZ, RZ, R73 ;  /* 0x000000ffff487224 */ /* 0x000fc400078e0049 */
[----:B------:R-:W-:Y:S02]  /*e1a0*/  IMAD.MOV.U32 R73, RZ, RZ, R20 ;  /* 0x000000ffff497224 */ /* 0x000fe400078e0014 */
[----:B------:R1:W1:Y:S01]  /*e1b0*/  MUFU.EX2 R20, R230 ;  /* 0x000000e600147308 */ /* 0x0002620000000800 */
[----:B------:R-:W-:Y:S02]  /*e1c0*/  PRMT R163, R213, 0x5410, R215 ;  /* 0x00005410d5a37816 */ /* 0x000fe400000000d7 */
[----:B------:R-:W-:Y:S01]  /*e1d0*/  @P5 PRMT R213, R79, 0x5410, RZ ;  /* 0x000054104fd55816 */ /* 0x000fe200000000ff */
[----:B------:R-:W-:Y:S01]  /*e1e0*/  @P4 HADD2 R77, -R215.H0_H0, -RZ.H0_H0 ;  /* 0xa00000ffd74d4230 */ /* 0x000fe20000000900 */
[----:B-1----:R-:W-:Y:S02]  /*e1f0*/  PRMT R230, R218, 0x5410, R219 ;  /* 0x00005410dae67816 */ /* 0x002fe400000000db */
[----:B------:R-:W-:Y:S02]  /*e200*/  @!P3 PRMT R219, R78, 0x5410, RZ ;  /* 0x000054104edbb816 */ /* 0x000fe400000000ff */
[----:B------:R-:W1:Y:S01]  /*e210*/  S2R R78, SR_TID.X ;  /* 0x00000000004e7919 */ /* 0x000e620000002100 */
[----:B------:R-:W-:-:S02]  /*e220*/  LOP3.LUT R0, R53, 0xff, RZ, 0xc0, !PT ;  /* 0x000000ff35007812 */ /* 0x000fc400078ec0ff */
[----:B------:R-:W-:Y:S02]  /*e230*/  @P4 PRMT R215, R77, 0x5410, RZ ;  /* 0x000054104dd74816 */ /* 0x000fe400000000ff */
[----:B------:R-:W-:Y:S02]  /*e240*/  ISETP.LE.U32.AND P4, PT, R0, UR6, PT ;  /* 0x0000000600007c0c */ /* 0x000fe4000bf83070 */
[----:B------:R-:W-:-:S04]  /*e250*/  SHF.R.U32.HI R0, RZ, 0x18, R53 ;  /* 0x00000018ff007819 */ /* 0x000fc80000011635 */
[----:B------:R-:W-:Y:S02]  /*e260*/  ISETP.LE.U32.AND P3, PT, R0, UR6, PT ;  /* 0x0000000600007c0c */ /* 0x000fe4000bf63070 */
[----:B------:R-:W-:-:S04]  /*e270*/  F2FP.F16.F32.PACK_AB R0, R20, R16 ;  /* 0x000000101400723e */ /* 0x000fc800000000ff */
[C---:B------:R-:W-:Y:S02]  /*e280*/  PRMT R214, R0.reuse, 0x7632, R214 ;  /* 0x0000763200d67816 */ /* 0x040fe400000000d6 */
[----:B------:R-:W-:Y:S02]  /*e290*/  PRMT R212, R0, 0x7610, R212 ;  /* 0x0000761000d47816 */ /* 0x000fe400000000d4 */
[----:B------:R-:W-:Y:S01]  /*e2a0*/  PRMT R0, R53, 0x7632, R0 ;  /* 0x0000763235007816 */ /* 0x000fe20000000000 */
[----:B------:R-:W-:-:S03]  /*e2b0*/  @!P4 HADD2 R93, -R218.H0_H0, -RZ.H0_H0 ;  /* 0xa00000ffda5dc230 */ /* 0x000fc60000000900 */
[----:B------:R-:W-:Y:S02]  /*e2c0*/  LOP3.LUT R0, R0, 0xff, RZ, 0xc0, !PT ;  /* 0x000000ff00007812 */ /* 0x000fe400078ec0ff */
[----:B------:R-:W-:Y:S02]  /*e2d0*/  @!P4 PRMT R218, R93, 0x5410, RZ ;  /* 0x000054105ddac816 */ /* 0x000fe400000000ff */
[----:B-1----:R-:W-:Y:S02]  /*e2e0*/  SHF.R.U32.HI R7, RZ, 0x5, R78 ;  /* 0x00000005ff077819 */ /* 0x002fe4000001164e */
[----:B------:R-:W-:Y:S02]  /*e2f0*/  ISETP.LE.U32.AND P4, PT, R0, UR6, PT ;  /* 0x0000000600007c0c */ /* 0x000fe4000bf83070 */
[----:B------:R-:W1:Y:S01]  /*e300*/  MUFU.EX2 R0, R195 ;  /* 0x000000c300007308 */ /* 0x000e620000000800 */
[----:B------:R-:W-:-:S04]  /*e310*/  FADD.FTZ R5, R8, R5 ;  /* 0x0000000508057221 */ /* 0x000fc80000010000 */
[----:B------:R-:W-:Y:S01]  /*e320*/  FADD.FTZ R9, R9, R5 ;  /* 0x0000000509097221 */ /* 0x000fe20000010000 */
[----:B-1----:R-:W-:Y:S01]  /*e330*/  F2FP.F16.F32.PACK_AB R124, R0, R4 ;  /* 0x00000004007c723e */ /* 0x002fe200000000ff */
[----:B------:R-:W-:-:S04]  /*e340*/  IMAD.MOV.U32 R77, RZ, RZ, R229 ;  /* 0x000000ffff4d7224 */ /* 0x000fc800078e00e5 */
[----:B------:R-:W-:Y:S02]  /*e350*/  IMAD.MOV.U32 R78, RZ, RZ, R77 ;  /* 0x000000ffff4e7224 */ /* 0x000fe400078e004d */
[----:B------:R-:W-:Y:S02]  /*e360*/  IMAD.MOV.U32 R77, RZ, RZ, R35 ;  /* 0x000000ffff4d7224 */ /* 0x000fe400078e0023 */
[----:B------:R-:W-:Y:S02]  /*e370*/  @!P3 HADD2 R92, -R214.H0_H0, -RZ.H0_H0 ;  /* 0xa00000ffd65cb230 */ /* 0x000fe40000000900 */
[----:B------:R-:W-:Y:S02]  /*e380*/  IMAD.MOV.U32 R229, RZ, RZ, R76 ;  /* 0x000000ffffe57224 */ /* 0x000fe400078e004c */
[----:B----4-:R-:W-:Y:S02]  /*e390*/  IMAD.MOV.U32 R194, RZ, RZ, R2 ;  /* 0x000000ffffc27224 */ /* 0x010fe400078e0002 */
[----:B------:R-:W-:-:S05]  /*e3a0*/  IMAD.MOV.U32 R2, RZ, RZ, R52 ;  /* 0x000000ffff027224 */ /* 0x000fca00078e0034 */
[----:B------:R-:W-:-:S04]  /*e3b0*/  LOP3.LUT R2, R2, 0xff, RZ, 0xc0, !PT ;  /* 0x000000ff02027812 */ /* 0x000fc800078ec0ff */
[----:B------:R-:W-:Y:S02]  /*e3c0*/  ISETP.LE.U32.AND P5, PT, R2, UR6, PT ;  /* 0x0000000602007c0c */ /* 0x000fe4000bfa3070 */
[----:B------:R-:W1:Y:S01]  /*e3d0*/  S2R R2, SR_CTAID.X ;  /* 0x0000000000027919 */ /* 0x000e620000002500 */
[----:B------:R-:W-:Y:S02]  /*e3e0*/  IMAD.MOV.U32 R195, RZ, RZ, R3 ;  /* 0x000000ffffc37224 */ /* 0x000fe400078e0003 */
[----:B-1----:R-:W-:-:S04]  /*e3f0*/  IMAD R2, R2, 0x8, R7 ;  /* 0x0000000802027824 */ /* 0x002fc800078e0207 */
[----:B------:R-:W-:-:S04]  /*e400*/  VIADD R2, R2, 0x4 ;  /* 0x0000000402027836 */ /* 0x000fc80000000000 */
[----:B------:R-:W-:-:S04]  /*e410*/  IMAD.WIDE.U32 R2, R2, -0x326172a9, RZ ;  /* 0xcd9e8d5702027825 */ /* 0x000fc800078e00ff */
[----:B------:R-:W-:Y:S01]  /*e420*/  FADD.FTZ R3, R4, R15 ;  /* 0x0000000f04037221 */ /* 0x000fe20000010000 */
[----:B------:R-:W-:Y:S02]  /*e430*/  LOP3.LUT R7, R12, UR31, R11, 0x96, !PT ;  /* 0x0000001f0c077c12 */ /* 0x000fe4000f8e960b */
[----:B------:R-:W-:Y:S01]  /*e440*/  LOP3.LUT R2, R2, UR11, R13, 0x96, !PT ;  /* 0x0000000b02027c12 */ /* 0x000fe2000f8e960d */
[----:B------:R-:W-:Y:S02]  /*e450*/  IMAD.MOV.U32 R12, RZ, RZ, R10 ;  /* 0x000000ffff0c7224 */ /* 0x000fe400078e000a */
[----:B------:R-:W-:Y:S02]  /*e460*/  FADD.FTZ R10, R0, R3 ;  /* 0x00000003000a7221 */ /* 0x000fe40000010000 */
[----:B------:R-:W-:-:S05]  /*e470*/  IMAD.WIDE.U32 R2, R2, -0x2daee0ad, RZ ;  /* 0xd2511f5302027825 */ /* 0x000fca00078e00ff */
[----:B------:R-:W-:Y:S01]  /*e480*/  LOP3.LUT R0, R38, UR30, R3, 0x96, !PT ;  /* 0x0000001e26007c12 */ /* 0x000fe2000f8e9603 */
[----:B------:R-:W-:Y:S02]  /*e490*/  IMAD.MOV.U32 R13, RZ, RZ, R11 ;  /* 0x000000ffff0d7224 */ /* 0x000fe400078e000b */
[----:B------:R-:W-:Y:S01]  /*e4a0*/  FADD.FTZ R11, R14, R6 ;  /* 0x000000060e0b7221 */ /* 0x000fe20000010000 */
[----:B------:R-:W4:Y:S01]  /*e4b0*/  LDL.LU.64 R38, [R1+0x1b8] ;  /* 0x0001b80001267983 */ /* 0x000f220000300a00 */
[----:B------:R-:W-:-:S04]  /*e4c0*/  IMAD.WIDE.U32 R4, R0, -0x326172a9, RZ ;  /* 0xcd9e8d5700047825 */ /* 0x000fc800078e00ff */
[----:B------:R-:W-:Y:S01]  /*e4d0*/  IMAD.WIDE.U32 R6, R7, -0x2daee0ad, RZ ;  /* 0xd2511f5307067825 */ /* 0x000fe200078e00ff */
[----:B------:R-:W-:-:S04]  /*e4e0*/  LOP3.LUT R3, R12, UR10, R5, 0x96, !PT ;  /* 0x0000000a0c037c12 */ /* 0x000fc8000f8e9605 */
[----:B------:R-:W-:Y:S01]  /*e4f0*/  LOP3.LUT R0, R2, UR29, R7, 0x96, !PT ;  /* 0x0000001d02007c12 */ /* 0x000fe2000f8e9607 */
[----:B------:R-:W-:-:S05]  /*e500*/  IMAD.WIDE.U32 R2, R3, -0x2daee0ad, RZ ;  /* 0xd2511f5303027825 */ /* 0x000fca00078e00ff */
[----:B------:R-:W-:Y:S01]  /*e510*/  LOP3.LUT R3, R6, UR28, R3, 0x96, !PT ;  /* 0x0000001c06037c12 */ /* 0x000fe2000f8e9603 */
[----:B------:R-:W-:-:S05]  /*e520*/  IMAD.WIDE.U32 R6, R0, -0x326172a9, RZ ;  /* 0xcd9e8d5700067825 */ /* 0x000fca00078e00ff */
[----:B------:R-:W-:-:S05]  /*e530*/  LOP3.LUT R0, R4, UR7, R7, 0x96, !PT ;  /* 0x0000000704007c12 */ /* 0x000fca000f8e9607 */
[----:B------:R-:W-:-:S05]  /*e540*/  IMAD.WIDE.U32 R4, R0, -0x2daee0ad, RZ ;  /* 0xd2511f5300047825 */ /* 0x000fca00078e00ff */
[----:B------:R-:W-:Y:S01]  /*e550*/  LOP3.LUT R0, R2, UR24, R5, 0x96, !PT ;  /* 0x0000001802007c12 */ /* 0x000fe2000f8e9605 */
[----:B------:R-:W-:-:S04]  /*e560*/  IMAD.WIDE.U32 R2, R3, -0x326172a9, RZ ;  /* 0xcd9e8d5703027825 */ /* 0x000fc800078e00ff */
[----:B------:R-:W-:Y:S01]  /*e570*/  IMAD.MOV.U32 R12, RZ, RZ, R194 ;  /* 0x000000ffff0c7224 */ /* 0x000fe200078e00c2 */
[----:B------:R-:W-:Y:S01]  /*e580*/  LOP3.LUT R8, R6, UR25, R3, 0x96, !PT ;  /* 0x0000001906087c12 */ /* 0x000fe2000f8e9603 */
[----:B------:R-:W-:Y:S01]  /*e590*/  IMAD.MOV.U32 R194, RZ, RZ, R34 ;  /* 0x000000ffffc27224 */ /* 0x000fe200078e0022 */
[----:B------:R-:W1:Y:S01]  /*e5a0*/  MUFU.EX2 R3, R196 ;  /* 0x000000c400037308 */ /* 0x000e620000000800 */
[----:B------:R-:W-:-:S07]  /*e5b0*/  IMAD.WIDE.U32 R34, R0, -0x326172a9, RZ ;  /* 0xcd9e8d5700227825 */ /* 0x000fce00078e00ff */
[----:B------:R-:W2:Y:S01]  /*e5c0*/  MUFU.EX2 R0, R197 ;  /* 0x000000c500007308 */ /* 0x000ea20000000800 */
[----:B------:R-:W-:Y:S01]  /*e5d0*/  LOP3.LUT R35, R2, UR19, R35, 0x96, !PT ;  /* 0x0000001302237c12 */ /* 0x000fe2000f8e9623 */
[----:B------:R-:W-:Y:S01]  /*e5e0*/  IMAD.MOV.U32 R76, RZ, RZ, R231 ;  /* 0x000000ffff4c7224 */ /* 0x000fe200078e00e7 */
[----:B------:R-:W-:Y:S02]  /*e5f0*/  PRMT R231, R212, 0x5410, R214 ;  /* 0x00005410d4e77816 */ /* 0x000fe400000000d6 */
[----:B------:R-:W-:Y:S02]  /*e600*/  LOP3.LUT R2, R35, 0xff, RZ, 0xc0, !PT ;  /* 0x000000ff23027812 */ /* 0x000fe400078ec0ff */
[----:B------:R-:W-:Y:S02]  /*e610*/  @!P3 PRMT R214, R92, 0x5410, RZ ;  /* 0x000054105cd6b816 */ /* 0x000fe400000000ff */
[----:B------:R-:W-:Y:S01]  /*e620*/  ISETP.LE.U32.AND P3, PT, R2, UR6, PT ;  /* 0x0000000602007c0c */ /* 0x000fe2000bf63070 */
[----:B-1----:R-:W-:Y:S01]  /*e630*/  FADD.FTZ R2, R3, R10 ;  /* 0x0000000a03027221 */ /* 0x002fe20000010000 */
[----:B--2---:R-:W-:-:S03]  /*e640*/  F2FP.F16.F32.PACK_AB R125, R0, R3 ;  /* 0x00000003007d723e */ /* 0x004fc600000000ff */
[----:B------:R-:W-:Y:S01]  /*e650*/  FADD.FTZ R5, R0, R2 ;  /* 0x0000000200057221 */ /* 0x000fe20000010000 */
[----:B------:R-:W-:-:S04]  /*e660*/  LOP3.LUT R0, R35, 0xffff, RZ, 0xc0, !PT ;  /* 0x0000ffff23007812 */ /* 0x000fc800078ec0ff */
[----:B------:R-:W-:-:S03]  /*e670*/  SHF.R.U32.HI R0, RZ, 0x8, R0 ;  /* 0x00000008ff007819 */ /* 0x000fc60000011600 */
[----:B------:R-:W-:Y:S01]  /*e680*/  @!P3 HADD2 R94, -R124.H0_H0, -RZ.H0_H0 ;  /* 0xa00000ff7c5eb230 */ /* 0x000fe20000000900 */
[----:B------:R-:W-:Y:S02]  /*e690*/  PRMT R185, R124, 0x7610, R185 ;  /* 0x000076107cb97816 */ /* 0x000fe400000000b9 */
[----:B------:R-:W-:Y:S02]  /*e6a0*/  LOP3.LUT R0, R0, 0xffff, RZ, 0xc0, !PT ;  /* 0x0000ffff00007812 */ /* 0x000fe400078ec0ff */
[----:B------:R-:W-:Y:S02]  /*e6b0*/  @!P3 PRMT R185, R94, 0x5410, RZ ;  /* 0x000054105eb9b816 */ /* 0x000fe400000000ff */
[----:B------:R-:W-:Y:S02]  /*e6c0*/  ISETP.LE.U32.AND P3, PT, R0, UR6, PT ;  /* 0x0000000600007c0c */ /* 0x000fe4000bf63070 */
[----:B------:R-:W-:Y:S02]  /*e6d0*/  PRMT R0, R35, 0x7632, R0 ;  /* 0x0000763223007816 */ /* 0x000fe40000000000 */
[----:B------:R-:W-:-:S02]  /*e6e0*/  PRMT R210, R124, 0x7632, R210 ;  /* 0x000076327cd27816 */ /* 0x000fc400000000d2 */
[----:B------:R-:W-:-:S07]  /*e6f0*/  LOP3.LUT R0, R0, 0xff, RZ, 0xc0, !PT ;  /* 0x000000ff00007812 */ /* 0x000fce00078ec0ff */
[----:B------:R-:W-:-:S05]  /*e700*/  @!P3 HADD2 R95, -R124.H1_H1, -RZ.H0_H0 ;  /* 0xa00000ff7c5fb230 */ /* 0x000fca0000000d00 */
[----:B------:R-:W-:Y:S02]  /*e710*/  @!P3 PRMT R210, R95, 0x5410, RZ ;  /* 0x000054105fd2b816 */ /* 0x000fe400000000ff */
[----:B------:R-:W-:Y:S02]  /*e720*/  ISETP.LE.U32.AND P3, PT, R0, UR6, PT ;  /* 0x0000000600007c0c */ /* 0x000fe4000bf63070 */
[----:B------:R-:W-:Y:S02]  /*e730*/  SHF.R.U32.HI R0, RZ, 0x18, R35 ;  /* 0x00000018ff007819 */ /* 0x000fe40000011623 */
[----:B------:R-:W-:-:S09]  /*e740*/  PRMT R92, R200, 0x7610, R92 ;  /* 0x00007610c85c7816 */ /* 0x000fd2000000005c */
[----:B------:R-:W-:-:S05]  /*e750*/  @!P3 HADD2 R108, -R200.H0_H0, -RZ.H0_H0 ;  /* 0xa00000ffc86cb230 */ /* 0x000fca0000000900 */
[----:B------:R-:W-:Y:S02]  /*e760*/  @!P3 PRMT R92, R108, 0x5410, RZ ;  /* 0x000054106c5cb816 */ /* 0x000fe400000000ff */
[----:B------:R-:W-:Y:S01]  /*e770*/  ISETP.LE.U32.AND P3, PT, R0, UR6, PT ;  /* 0x0000000600007c0c */ /* 0x000fe2000bf63070 */
[----:B------:R-:W-:Y:S01]  /*e780*/  IMAD.MOV.U32 R0, RZ, RZ, R34 ;  /* 0x000000ffff007224 */ /* 0x000fe200078e0022 */
[----:B------:R-:W-:-:S04]  /*e790*/  PRMT R252, R200, 0x7632, R252 ;  /* 0x00007632c8fc7816 */ /* 0x000fc800000000fc */
[----:B------:R-:W-:-:S07]  /*e7a0*/  LOP3.LUT R0, R0, 0xff, RZ, 0xc0, !PT ;  /* 0x000000ff00007812 */ /* 0x000fce00078ec0ff */
[----:B------:R-:W-:-:S05]  /*e7b0*/  @!P3 HADD2 R109, -R200.H1_H1, -RZ.H0_H0 ;  /* 0xa00000ffc86db230 */ /* 0x000fca0000000d00 */
[----:B------:R-:W-:Y:S02]  /*e7c0*/  @!P3 PRMT R252, R109, 0x5410, RZ ;  /* 0x000054106dfcb816 */ /* 0x000fe400000000ff */
[----:B------:R-:W-:Y:S02]  /*e7d0*/  ISETP.LE.U32.AND P3, PT, R0, UR6, PT ;  /* 0x0000000600007c0c */ /* 0x000fe4000bf63070 */
[----:B------:R-:W-:Y:S02]  /*e7e0*/  PRMT R0, R34, 0x7771, RZ ;  /* 0x0000777122007816 */ /* 0x000fe400000000ff */
[----:B------:R-:W-:-:S09]  /*e7f0*/  PRMT R25, R125, 0x7610, R25 ;  /* 0x000076107d197816 */ /* 0x000fd20000000019 */
[----:B------:R-:W-:-:S05]  /*e800*/  @!P3 HADD2 R110, -R125.H0_H0, -RZ.H0_H0 ;  /* 0xa00000ff7d6eb230 */ /* 0x000fca0000000900 */
[----:B------:R-:W-:Y:S02]  /*e810*/  @!P3 PRMT R25, R110, 0x5410, RZ ;  /* 0x000054106e19b816 */ /* 0x000fe400000000ff */
[----:B------:R-:W-:Y:S02]  /*e820*/  ISETP.GT.U32.AND P3, PT, R0, UR6, PT ;  /* 0x0000000600007c0c */ /* 0x000fe4000bf64070 */
[----:B------:R-:W-:Y:S02]  /*e830*/  PRMT R0, R34, 0x7772, RZ ;  /* 0x0000777222007816 */ /* 0x000fe400000000ff */
[----:B---3--:R-:W-:-:S09]  /*e840*/  PRMT R209, R125, 0x7632, R209 ;  /* 0x000076327dd17816 */ /* 0x008fd200000000d1 */
[----:B------:R-:W-:-:S05]  /*e850*/  @P3 HADD2 R111, -R125.H1_H1, -RZ.H0_H0 ;  /* 0xa00000ff7d6f3230 */ /* 0x000fca0000000d00 */
[----:B------:R-:W-:Y:S02]  /*e860*/  @P3 PRMT R209, R111, 0x5410, RZ ;  /* 0x000054106fd13816 */ /* 0x000fe400000000ff */
[----:B------:R-:W-:Y:S02]  /*e870*/  ISETP.GT.U32.AND P3, PT, R0, UR6, PT ;  /* 0x0000000600007c0c */ /* 0x000fe4000bf64070 */
[----:B------:R-:W-:Y:S02]  /*e880*/  PRMT R0, R34, 0x7773, RZ ;  /* 0x0000777322007816 */ /* 0x000fe400000000ff */
[----:B------:R-:W-:Y:S01]  /*e890*/  PRMT R79, R201, 0x7610, R79 ;  /* 0x00007610c94f7816 */ /* 0x000fe2000000004f */
[----:B------:R-:W-:-:S08]  /*e8a0*/  IMAD.MOV.U32 R93, RZ, RZ, R229 ;  /* 0x000000ffff5d7224 */ /* 0x000fd000078e00e5 */
[----:B------:R-:W-:Y:S02]  /*e8b0*/  @P3 HADD2 R116, -R201.H0_H0, -RZ.H0_H0 ;  /* 0xa00000ffc9743230 */ /* 0x000fe40000000900 */
[----:B------:R-:W-:-:S03]  /*e8c0*/  IMAD.MOV.U32 R229, RZ, RZ, R186 ;  /* 0x000000ffffe57224 */ /* 0x000fc600078e00ba */
[----:B------:R-:W-:Y:S02]  /*e8d0*/  @P3 PRMT R79, R116, 0x5410, RZ ;  /* 0x00005410744f3816 */ /* 0x000fe400000000ff */
[----:B------:R-:W-:Y:S01]  /*e8e0*/  ISETP.GT.U32.AND P3, PT, R0, UR6, PT ;  /* 0x0000000600007c0c */ /* 0x000fe2000bf64070 */
[----:B------:R-:W-:Y:S02]  /*e8f0*/  IMAD.MOV.U32 R186, RZ, RZ, R74 ;  /* 0x000000ffffba7224 */ /* 0x000fe400078e004a */
[----:B------:R-:W-:Y:S01]  /*e900*/  FADD.FTZ R2, R17, R11 ;  /* 0x0000000b11027221 */ /* 0x000fe20000010000 */
[----:B------:R-:W-:Y:S02]  /*e910*/  IMAD.MOV.U32 R74, RZ, RZ, R51 ;  /* 0x000000ffff4a7224 */ /* 0x000fe400078e0033 */
[----:B------:R-:W-:Y:S02]  /*e920*/  IMAD.MOV.U32 R15, RZ, RZ, R50 ;  /* 0x000000ffff0f7224 */ /* 0x000fe400078e0032 */
[----:B------:R-:W-:-:S04]  /*e930*/  IMAD.WIDE.U32 R50, R8, -0x2daee0ad, RZ ;  /* 0xd2511f5308327825 */ /* 0x000fc800078e00ff */
[----:B------:R-:W-:Y:S01]  /*e940*/  @!P4 HADD2 R117, -R212.H0_H0, -RZ.H0_H0 ;  /* 0xa00000ffd475c230 */ /* 0x000fe20000000900 */
[----:B------:R-:W1:Y:S01]  /*e950*/  MUFU.EX2 R0, R244 ;  /* 0x000000f400007308 */ /* 0x000e620000000800 */
[----:B------:R-:W-:Y:S02]  /*e960*/  IMAD.MOV.U32 R13, RZ, RZ, R195 ;  /* 0x000000ffff0d7224 */ /* 0x000fe400078e00c3 */
[----:B------:R-:W-:Y:S01]  /*e970*/  FADD.FTZ R6, R19, R2 ;  /* 0x0000000213067221 */ /* 0x000fe20000010000 */
[----:B------:R-:W-:Y:S01]  /*e980*/  IMAD.MOV.U32 R195, RZ, RZ, R76 ;  /* 0x000000ffffc37224 */ /* 0x000fe200078e004c */
[----:B------:R-:W-:Y:S01]  /*e990*/  PRMT R2, R52, 0x7771, RZ ;  /* 0x0000777134027816 */ /* 0x000fe200000000ff */
[----:B------:R-:W-:Y:S02]  /*e9a0*/  IMAD.MOV.U32 R76, RZ, RZ, R75 ;  /* 0x000000ffff4c7224 */ /* 0x000fe400078e004b */
[----:B------:R-:W2:Y:S01]  /*e9b0*/  MUFU.EX2 R3, R245 ;  /* 0x000000f500037308 */ /* 0x000ea20000000800 */
[----:B------:R-:W-:Y:S01]  /*e9c0*/  IMAD.MOV.U32 R75, RZ, RZ, R49 ;  /* 0x000000ffff4b7224 */ /* 0x000fe200078e0031 */
[----:B------:R-:W-:Y:S01]  /*e9d0*/  LOP3.LUT R49, R4, UR13, R51, 0x96, !PT ;  /* 0x0000000d04317c12 */ /* 0x000fe2000f8e9633 */
[----:B------:R-:W-:Y:S01]  /*e9e0*/  @P3 HADD2 R118, -R201.H1_H1, -RZ.H0_H0 ;  /* 0xa00000ffc9763230 */ /* 0x000fe20000000d00 */
[----:B------:R-:W-:-:S02]  /*e9f0*/  @!P4 PRMT R212, R117, 0x5410, RZ ;  /* 0x0000541075d4c816 */ /* 0x000fc400000000ff */
[----:B------:R-:W-:Y:S02]  /*ea00*/  ISETP.GT.U32.AND P4, PT, R2, UR6, PT ;  /* 0x0000000602007c0c */ /* 0x000fe4000bf84070 */
[----:B------:R-:W-:Y:S02]  /*ea10*/  LOP3.LUT R2, R49, 0xff, RZ, 0xc0, !PT ;  /* 0x000000ff31027812 */ /* 0x000fe400078ec0ff */
[----:B------:R-:W-:Y:S02]  /*ea20*/  PRMT R250, R201, 0x7632, R250 ;  /* 0x00007632c9fa7816 */ /* 0x000fe400000000fa */
[----:B------:R-:W-:Y:S02]  /*ea30*/  @P3 PRMT R250, R118, 0x5410, RZ ;  /* 0x0000541076fa3816 */ /* 0x000fe400000000ff */
[----:B------:R-:W-:Y:S01]  /*ea40*/  ISETP.LE.U32.AND P3, PT, R2, UR6, PT ;  /* 0x0000000602007c0c */ /* 0x000fe2000bf63070 */
[----:B-1----:R-:W-:Y:S01]  /*ea50*/  FADD.FTZ R4, R0, R5 ;  /* 0x0000000500047221 */ /* 0x002fe20000010000 */
[----:B--2---:R-:W-:Y:S01]  /*ea60*/  F2FP.F16.F32.PACK_AB R161, R3, R0 ;  /* 0x0000000003a1723e */ /* 0x004fe200000000ff */
[----:B------:R-:W-:Y:S01]  /*ea70*/  MUFU.EX2 R2, R248 ;  /* 0x000000f800027308 */ /* 0x000fe20000000800 */
[----:B------:R-:W-:-:S04]  /*ea80*/  LOP3.LUT R0, R49, 0xffff, RZ, 0xc0, !PT ;  /* 0x0000ffff31007812 */ /* 0x000fc800078ec0ff */
[----:B------:R-:W-:-:S03]  /*ea90*/  SHF.R.U32.HI R0, RZ, 0x8, R0 ;  /* 0x00000008ff007819 */ /* 0x000fc60000011600 */
[----:B------:R-:W1:Y:S02]  /*eaa0*/  MUFU.EX2 R5, R15 ;  /* 0x0000000f00057308 */ /* 0x000e640000000800 */
[----:B------:R-:W-:Y:S01]  /*eab0*/  @!P3 HADD2 R119, -R161.H0_H0, -RZ.H0_H0 ;  /* 0xa00000ffa177b230 */ /* 0x000fe20000000900 */
[----:B------:R-:W-:Y:S02]  /*eac0*/  LOP3.LUT R0, R0, 0xffff, RZ, 0xc0, !PT ;  /* 0x0000ffff00007812 */ /* 0x000fe400078ec0ff */
[----:B------:R-:W-:Y:S02]  /*ead0*/  PRMT R251, R161, 0x7610, R251 ;  /* 0x00007610a1fb7816 */ /* 0x000fe400000000fb */
[----:B------:R-:W-:Y:S02]  /*eae0*/  @!P3 PRMT R251, R119, 0x5410, RZ ;  /* 0x0000541077fbb816 */ /* 0x000fe400000000ff */
[----:B------:R-:W-:Y:S02]  /*eaf0*/  ISETP.LE.U32.AND P3, PT, R0, UR6, PT ;  /* 0x0000000600007c0c */ /* 0x000fe4000bf63070 */
[----:B-1----:R-:W-:-:S04]  /*eb00*/  F2FP.F16.F32.PACK_AB R0, R5, R2 ;  /* 0x000000020500723e */ /* 0x002fc800000000ff */
[C---:B------:R-:W-:Y:S02]  /*eb10*/  PRMT R175, R0.reuse, 0x7632, R175 ;  /* 0x0000763200af7816 */ /* 0x040fe400000000af */
[----:B------:R-:W-:Y:S02]  /*eb20*/  PRMT R174, R0, 0x7610, R174 ;  /* 0x0000761000ae7816 */ /* 0x000fe400000000ae */
[----:B------:R-:W-:-:S03]  /*eb30*/  PRMT R0, R49, 0x7632, R0 ;  /* 0x0000763231007816 */ /* 0x000fc60000000000 */
[----:B------:R-:W-:Y:S01]  /*eb40*/  @!P3 HADD2 R126, -R161.H1_H1, -RZ.H0_H0 ;  /* 0xa00000ffa17eb230 */ /* 0x000fe20000000d00 */
[----:B------:R-:W-:Y:S02]  /*eb50*/  PRMT R248, R161, 0x7632, R248 ;  /* 0x00007632a1f87816 */ /* 0x000fe400000000f8 */
[----:B------:R-:W-:Y:S02]  /*eb60*/  LOP3.LUT R0, R0, 0xff, RZ, 0xc0, !PT ;  /* 0x000000ff00007812 */ /* 0x000fe400078ec0ff */
[----:B------:R-:W-:Y:S02]  /*eb70*/  @!P3 PRMT R248, R126, 0x5410, RZ ;  /* 0x000054107ef8b816 */ /* 0x000fe400000000ff */
[----:B------:R-:W-:Y:S01]  /*eb80*/  ISETP.LE.U32.AND P3, PT, R0, UR6, PT ;  /* 0x0000000600007c0c */ /* 0x000fe2000bf63070 */
[----:B------:R-:W-:-:S04]  /*eb90*/  FADD.FTZ R7, R16, R9 ;  /* 0x0000000910077221 */ /* 0x000fc80000010000 */
[----:B------:R-:W-:Y:S01]  /*eba0*/  FADD.FTZ R8, R20, R7 ;  /* 0x0000000714087221 */ /* 0x000fe20000010000 */
[----:B------:R-:W-:Y:S01]  /*ebb0*/  FADD.FTZ R7, R3, R4 ;  /* 0x0000000403077221 */ /* 0x000fe20000010000 */
[----:B------:R-:W-:Y:S01]  /*ebc0*/  IMAD.MOV.U32 R3, RZ, RZ, R50 ;  /* 0x000000ffff037224 */ /* 0x000fe200078e0032 */
[----:B------:R-:W-:Y:S01]  /*ebd0*/  SHF.R.U32.HI R0, RZ, 0x18, R49 ;  /* 0x00000018ff007819 */ /* 0x000fe20000011631 */
[----:B------:R1:W2:Y:S04]  /*ebe0*/  MUFU.EX2 R4, R249 ;  /* 0x000000f900047308 */ /* 0x0002a80000000800 */
[----:B------:R-:W-:Y:S01]  /*ebf0*/  @!P3 HADD2 R140, -R241.H0_H0, -RZ.H0_H0 ;  /* 0xa00000fff18cb230 */ /* 0x000fe20000000900 */
[----:B------:R-:W-:Y:S01]  /*ec00*/  LOP3.LUT R3, R3, 0xff, RZ, 0xc0, !PT ;  /* 0x000000ff03037812 */ /* 0x000fe200078ec0ff */
[----:B------:R-:W-:-:S02]  /*ec10*/  @P4 HADD2 R127, -R175.H0_H0, -RZ.H0_H0 ;  /* 0xa00000ffaf7f4230 */ /* 0x000fc40000000900 */
[----:B------:R-:W-:Y:S01]  /*ec20*/  FADD.FTZ R6, R2, R6 ;  /* 0x0000000602067221 */ /* 0x000fe20000010000 */
[----:B------:R-:W-:Y:S01]  /*ec30*/  IMAD.MOV.U32 R15, RZ, RZ, R78 ;  /* 0x000000ffff0f7224 */ /* 0x000fe200078e004e */
[----:B------:R-:W-:Y:S01]  /*ec40*/  PRMT R78, R174, 0x5410, R175 ;  /* 0x00005410ae4e7816 */ /* 0x000fe200000000af */
[----:B------:R-:W-:Y:S01]  /*ec50*/  MUFU.EX2 R2, R246 ;  /* 0x000000f600027308 */ /* 0x000fe20000000800 */
[----:B------:R-:W-:Y:S02]  /*ec60*/  @P4 PRMT R175, R127, 0x5410, RZ ;  /* 0x000054107faf4816 */ /* 0x000fe400000000ff */
[----:B-1----:R-:W-:Y:S02]  /*ec70*/  PRMT R249, R241, 0x7610, R249 ;  /* 0x00007610f1f97816 */ /* 0x002fe400000000f9 */
[----:B------:R-:W-:Y:S02]  /*ec80*/  @!P3 PRMT R249, R140, 0x5410, RZ ;  /* 0x000054108cf9b816 */ /* 0x000fe400000000ff */
[----:B------:R-:W-:Y:S01]  /*ec90*/  ISETP.LE.U32.AND P3, PT, R0, UR6, PT ;  /* 0x0000000600007c0c */ /* 0x000fe2000bf63070 */
[----:B------:R-:W-:Y:S01]  /*eca0*/  FADD.FTZ R5, R5, R6 ;  /* 0x0000000605057221 */ /* 0x000fe20000010000 */
[----:B------:R1:W3:Y:S01]  /*ecb0*/  MUFU.EX2 R0, R247 ;  /* 0x000000f700007308 */ /* 0x0002e20000000800 */
[----:B------:R-:W-:Y:S01]  /*ecc0*/  ISETP.LE.U32.AND P4, PT, R3, UR6, PT ;  /* 0x0000000603007c0c */ /* 0x000fe2000bf83070 */
[----:B------:R-:W-:-:S02]  /*ecd0*/  @!P5 HADD2 R141, -R174.H0_H0, -RZ.H0_H0 ;  /* 0xa00000ffae8dd230 */ /* 0x000fc40000000900 */
[----:B------:R4:W-:Y:S04]  /*ece0*/  STL [R1+0x140], R5 ;  /* 0x0001400501007387 */ /* 0x0009e80000100800 */
[----:B------:R-:W3:Y:S01]  /*ecf0*/  MUFU.EX2 R3, R15 ;  /* 0x0000000f00037308 */ /* 0x000ee20000000800 */
[----:B------:R-:W-:Y:S02]  /*ed00*/  @!P5 PRMT R174, R141, 0x5410, RZ ;  /* 0x000054108daed816 */ /* 0x000fe400000000ff */
[----:B------:R-:W-:Y:S02]  /*ed10*/  @!P3 HADD2 R142, -R241.H1_H1, -RZ.H0_H0 ;  /* 0xa00000fff18eb230 */ /* 0x000fe40000000d00 */
[----:B--2---:R-:W-:Y:S01]  /*ed20*/  FADD.FTZ R6, R4, R8 ;  /* 0x0000000804067221 */ /* 0x004fe20000010000 */
[----:B-1----:R-:W-:-:S02]  /*ed30*/  PRMT R247, R241, 0x7632, R247 ;  /* 0x00007632f1f77816 */ /* 0x002fc400000000f7 */
[----:B------:R-:W-:Y:S02]  /*ed40*/  @!P3 PRMT R247, R142, 0x5410, RZ ;  /* 0x000054108ef7b816 */ /* 0x000fe400000000ff */
[----:B----4-:R-:W-:-:S04]  /*ed50*/  PRMT R5, R52, 0x7773, RZ ;  /* 0x0000777334057816 */ /* 0x010fc800000000ff */
[----:B------:R-:W-:Y:S02]  /*ed60*/  ISETP.GT.U32.AND P5, PT, R5, UR6, PT ;  /* 0x0000000605007c0c */ /* 0x000fe4000bfa4070 */
[----:B------:R-:W-:Y:S02]  /*ed70*/  PRMT R5, R50, 0x7771, RZ ;  /* 0x0000777132057816 */ /* 0x000fe400000000ff */
[----:B---3--:R-:W-:Y:S02]  /*ed80*/  F2FP.F16.F32.PACK_AB R160, R0, R2 ;  /* 0x0000000200a0723e */ /* 0x008fe400000000ff */
[----:B------:R-:W-:Y:S01]  /*ed90*/  ISETP.GT.U32.AND P3, PT, R5, UR6, PT ;  /* 0x0000000605007c0c */ /* 0x000fe2000bf64070 */
[----:B------:R-:W-:Y:S01]  /*eda0*/  FADD.FTZ R5, R2, R7 ;  /* 0x0000000702057221 */ /* 0x000fe20000010000 */
[C---:B------:R-:W-:Y:S01]  /*edb0*/  F2FP.F16.F32.PACK_AB R2, R3.reuse, R4 ;  /* 0x000000040302723e */ /* 0x040fe200000000ff */
[----:B------:R-:W-:Y:S01]  /*edc0*/  FADD.FTZ R3, R3, R6 ;  /* 0x0000000603037221 */ /* 0x000fe20000010000 */
[----:B------:R-:W-:-:S02]  /*edd0*/  @!P4 HADD2 R143, -R160.H0_H0, -RZ.H0_H0 ;  /* 0xa00000ffa08fc230 */ /* 0x000fc40000000900 */
[----:B------:R-:W-:Y:S01]  /*ede0*/  FADD.FTZ R0, R0, R5 ;  /* 0x0000000500007221 */ /* 0x000fe20000010000 */
[C---:B------:R-:W-:Y:S01]  /*edf0*/  PRMT R246, R160.reuse, 0x7610, R246 ;  /* 0x00007610a0f67816 */ /* 0x040fe200000000f6 */
[----:B------:R-:W1:Y:S01]  /*ee00*/  LDC R4, c[0x0][0x448] ;  /* 0x00011200ff047b82 */ /* 0x000e620000000800 */
[----:B------:R-:W-:Y:S04]  /*ee10*/  STL [R1+0x144], R3 ;  /* 0x0001440301007387 */ /* 0x000fe80000100800 */
[----:B------:R2:W-:Y:S01]  /*ee20*/  STL [R1+0x14c], R0 ;  /* 0x00014c0001007387 */ /* 0x0005e20000100800 */
[----:B------:R-:W-:Y:S01]  /*ee30*/  @!P4 PRMT R246, R143, 0x5410, RZ ;  /* 0x000054108ff6c816 */ /* 0x000fe200000000ff */
[----:B------:R-:W-:Y:S01]  /*ee40*/  @P3 HADD2 R144, -R160.H1_H1, -RZ.H0_H0 ;  /* 0xa00000ffa0903230 */ /* 0x000fe20000000d00 */
[----:B------:R-:W-:-:S04]  /*ee50*/  PRMT R245, R160, 0x7632, R245 ;  /* 0x00007632a0f57816 */ /* 0x000fc800000000f5 */
[----:B------:R-:W-:Y:S02]  /*ee60*/  @P3 PRMT R245, R144, 0x5410, RZ ;  /* 0x0000541090f53816 */ /* 0x000fe400000000ff */
[----:B--2---:R-:W-:-:S04]  /*ee70*/  PRMT R0, R52, 0x7772, RZ ;  /* 0x0000777234007816 */ /* 0x004fc800000000ff */
[----:B------:R-:W-:Y:S02]  /*ee80*/  ISETP.GT.U32.AND P4, PT, R0, UR6, PT ;  /* 0x0000000600007c0c */ /* 0x000fe4000bf84070 */
[----:B------:R-:W-:-:S04]  /*ee90*/  PRMT R0, R50, 0x7772, RZ ;  /* 0x0000777232007816 */ /* 0x000fc800000000ff */
[----:B------:R-:W-:Y:S02]  /*eea0*/  ISETP.GT.U32.AND P3, PT, R0, UR6, PT ;  /* 0x0000000600007c0c */ /* 0x000fe4000bf64070 */
[----:B------:R-:W-:Y:S01]  /*eeb0*/  PRMT R0, R50, 0x7773, RZ ;  /* 0x0000777332007816 */ /* 0x000fe200000000ff */
[----:B------:R-:W-:Y:S01]  /*eec0*/  IMAD.MOV.U32 R196, RZ, RZ, R194 ;  /* 0x000000ffffc47224 */ /* 0x000fe200078e00c2 */
[----:B------:R-:W-:Y:S01]  /*eed0*/  PRMT R244, R242, 0x7610, R244 ;  /* 0x00007610f2f47816 */ /* 0x000fe200000000f4 */
[----:B------:R-:W-:Y:S01]  /*eee0*/  IMAD.MOV.U32 R194, RZ, RZ, R229 ;  /* 0x000000ffffc27224 */ /* 0x000fe200078e00e5 */
[C---:B------:R-:W-:Y:S02]  /*eef0*/  PRMT R173, R2.reuse, 0x7632, R173 ;  /* 0x0000763202ad7816 */ /* 0x040fe400000000ad */
[----:B------:R-:W-:-:S05]  /*ef00*/  PRMT R172, R2, 0x7610, R172 ;  /* 0x0000761002ac7816 */ /* 0x000fca00000000ac */
[----:B------:R-:W-:Y:S02]  /*ef10*/  @P3 HADD2 R146, -R242.H0_H0, -RZ.H0_H0 ;  /* 0xa00000fff2923230 */ /* 0x000fe40000000900 */
[----:B-1----:R-:W-:-:S03]  /*ef20*/  IMAD.WIDE R2, R4, -0x70, R12 ;  /* 0xffffff9004027825 */ /* 0x002fc600078e020c */
[----:B------:R-:W-:Y:S01]  /*ef30*/  @P3 PRMT R244, R146, 0x5410, RZ ;  /* 0x0000541092f43816 */ /* 0x000fe200000000ff */
[----:B------:R-:W-:Y:S01]  /*ef40*/  IMAD.MOV.U32 R229, RZ, RZ, R228 ;  /* 0x000000ffffe57224 */ /* 0x000fe200078e00e4 */
[----:B------:R-:W-:Y:S01]  /*ef50*/  ISETP.GT.U32.AND P3, PT, R0, UR6, PT ;  /* 0x0000000600007c0c */ /* 0x000fe2000bf64070 */
[----:B------:R-:W-:Y:S02]  /*ef60*/  IMAD.MOV.U32 R228, RZ, RZ, R73 ;  /* 0x000000ffffe47224 */ /* 0x000fe400078e0049 */
[----:B------:R-:W-:Y:S02]  /*ef70*/  IMAD.MOV.U32 R12, RZ, RZ, R32 ;  /* 0x000000ffff0c7224 */ /* 0x000fe400078e0020 */
[----:B------:R-:W-:Y:S02]  /*ef80*/  IMAD.MOV.U32 R15, RZ, RZ, R71 ;  /* 0x000000ffff0f7224 */ /* 0x000fe400078e0047 */
[----:B------:R-:W-:Y:S02]  /*ef90*/  IMAD.MOV.U32 R71, RZ, RZ, R70 ;  /* 0x000000ffff477224 */ /* 0x000fe400078e0046 */
[----:B------:R-:W-:-:S02]  /*efa0*/  IMAD.MOV.U32 R73, RZ, RZ, R193 ;  /* 0x000000ffff497224 */ /* 0x000fc400078e00c1 */
[C---:B------:R-:W-:Y:S02]  /*efb0*/  IMAD.SHL.U32 R32, R4.reuse, 0x8, RZ ;  /* 0x0000000804207824 */ /* 0x040fe400078e00ff */
[----:B------:R-:W-:Y:S02]  /*efc0*/  IMAD.MOV.U32 R70, RZ, RZ, R69 ;  /* 0x000000ffff467224 */ /* 0x000fe400078e0045 */
[----:B------:R-:W-:Y:S02]  /*efd0*/  IMAD.MOV.U32 R193, RZ, RZ, R192 ;  /* 0x000000ffffc17224 */ /* 0x000fe400078e00c0 */
[----:B------:R-:W-:Y:S02]  /*efe0*/  IMAD.MOV.U32 R192, RZ, RZ, R58 ;  /* 0x000000ffffc07224 */ /* 0x000fe400078e003a */
[----:B------:R-:W-:Y:S02]  /*eff0*/  IMAD.MOV.U32 R69, RZ, RZ, R59 ;  /* 0x000000ffff457224 */ /* 0x000fe400078e003b */
[----:B------:R-:W-:-:S04]  /*f000*/  IMAD.WIDE R58, R4, 0x70, R2 ;  /* 0x00000070043a7825 */ /* 0x000fc800078e0202 */
[----:B------:R-:W-:-:S04]  /*f010*/  IMAD.WIDE R2, R32, 0x2, R38 ;  /* 0x0000000220027825 */ /* 0x000fc800078e0226 */
[----:B------:R-:W-:Y:S01]  /*f020*/  @P3 HADD2 R147, -R242.H1_H1, -RZ.H0_H0 ;  /* 0xa00000fff2933230 */ /* 0x000fe20000000d00 */
[----:B------:R-:W-:Y:S01]  /*f030*/  PRMT R0, R62, 0x7772, RZ ;  /* 0x000077723e007816 */ /* 0x000fe200000000ff */
[----:B------:R-:W-:Y:S01]  /*f040*/  IMAD.WIDE R2, R4, 0x70, R2 ;  /* 0x0000007004027825 */ /* 0x000fe200078e0202 */
[----:B------:R-:W-:Y:S02]  /*f050*/  PRMT R243, R242, 0x7632, R243 ;  /* 0x00007632f2f37816 */ /* 0x000fe400000000f3 */
[----:B------:R-:W-:Y:S01]  /*f060*/  @P3 PRMT R243, R147, 0x5410, RZ ;  /* 0x0000541093f33816 */ /* 0x000fe200000000ff */
[----:B------:R-:W-:Y:S01]  /*f070*/  IMAD.MOV.U32 R197, RZ, RZ, R196 ;  /* 0x000000ffffc57224 */ /* 0x000fe200078e00c4 */
[----:B------:R-:W-:Y:S01]  /*f080*/  ISETP.GT.U32.AND P3, PT, R0, UR6, PT ;  /* 0x0000000600007c0c */ /* 0x000fe2000bf64070 */
[----:B------:R-:W-:Y:S01]  /*f090*/  IMAD.MOV.U32 R196, RZ, RZ, R33 ;  /* 0x000000ffffc47224 */ /* 0x000fe200078e0021 */
[----:B------:R-:W-:Y:S01]  /*f0a0*/  PRMT R0, R202, 0x7772, RZ ;  /* 0x00007772ca007816 */ /* 0x000fe200000000ff */
[----:B------:R-:W-:Y:S01]  /*f0b0*/  IMAD.WIDE R32, R32, 0x2, R2 ;  /* 0x0000000220207825 */ /* 0x000fe200078e0202 */
[----:B------:R-:W-:-:S04]  /*f0c0*/  PRMT R2, R202, 0x7773, RZ ;  /* 0x00007773ca027816 */ /* 0x000fc800000000ff */
[----:B------:R-:W-:Y:S01]  /*f0d0*/  PRMT R11, R0, 0x5410, R2 ;  /* 0x00005410000b7816 */ /* 0x000fe20000000002 */
[----:B------:R-:W-:Y:S01]  /*f0e0*/  IMAD.MOV.U32 R14, RZ, RZ, R195 ;  /* 0x000000ffff0e7224 */ /* 0x000fe200078e00c3 */
[C---:B------:R-:W-:Y:S01]  /*f0f0*/  PRMT R2, R18.reuse, 0x7773, RZ ;  /* 0x0000777312027816 */ /* 0x040fe200000000ff */
[----:B------:R-:W-:Y:S01]  /*f100*/  IMAD.MOV.U32 R3, RZ, RZ, R202 ;  /* 0x000000ffff037224 */ /* 0x000fe200078e00ca */
[----:B------:R-:W-:Y:S01]  /*f110*/  PRMT R0, R18, 0x7772, RZ ;  /* 0x0000777212007816 */ /* 0x000fe200000000ff */
[----:B------:R-:W-:Y:S02]  /*f120*/  IMAD.MOV.U32 R195, RZ, RZ, R231 ;  /* 0x000000ffffc37224 */ /* 0x000fe400078e00e7 */
[----:B------:R-:W-:Y:S01]  /*f130*/  IMAD.MOV.U32 R231, RZ, RZ, R72 ;  /* 0x000000ffffe77224 */ /* 0x000fe200078e0048 */
[----:B------:R-:W-:Y:S01]  /*f140*/  PRMT R126, R0, 0x5410, R2 ;  /* 0x00005410007e7816 */ /* 0x000fe20000000002 */
[----:B------:R-:W-:Y:S01]  /*f150*/  IMAD.MOV.U32 R72, RZ, RZ, R68 ;  /* 0x000000ffff487224 */ /* 0x000fe200078e0044 */
[----:B------:R-:W-:Y:S01]  /*f160*/  LOP3.LUT R0, R21, 0xffff, RZ, 0xc0, !PT ;  /* 0x0000ffff15007812 */ /* 0x000fe200078ec0ff */
[----:B------:R-:W-:Y:S01]  /*f170*/  IMAD.MOV.U32 R13, RZ, RZ, R56 ;  /* 0x000000ffff0d7224 */ /* 0x000fe200078e0038 */
[----:B------:R-:W-:Y:S01]  /*f180*/  LOP3.LUT R3, R3, 0xff, RZ, 0xc0, !PT ;  /* 0x000000ff03037812 */ /* 0x000fe200078ec0ff */
[----:B------:R-:W-:-:S02]  /*f190*/  IMAD.MOV.U32 R68, RZ, RZ, R57 ;  /* 0x000000ffff447224 */ /* 0x000fc400078e0039 */
[----:B------:R-:W-:Y:S01]  /*f1a0*/  IMAD.WIDE R56, R4, -0x70, R58 ;  /* 0xffffff9004387825 */ /* 0x000fe200078e023a */
[----:B------:R-:W-:Y:S02]  /*f1b0*/  PRMT R4, R202, 0x7771, RZ ;  /* 0x00007771ca047816 */ /* 0x000fe400000000ff */
[----:B------:R-:W-:Y:S02]  /*f1c0*/  SHF.R.U32.HI R0, RZ, 0x8, R0 ;  /* 0x00000008ff007819 */ /* 0x000fe40000011600 */
[----:B------:R-:W-:Y:S02]  /*f1d0*/  LOP3.LUT R2, R21, 0xff, RZ, 0xc0, !PT ;  /* 0x000000ff15027812 */ /* 0x000fe400078ec0ff */
[----:B------:R-:W-:Y:S02]  /*f1e0*/  PRMT R10, R3, 0x5410, R4 ;  /* 0x00005410030a7816 */ /* 0x000fe40000000004 */
[----:B------:R-:W1:Y:S01]  /*f1f0*/  LDC R3, c[0x0][0x4f8] ;  /* 0x00013e00ff037b82 */ /* 0x000e620000000800 */
[----:B------:R-:W-:-:S02]  /*f200*/  PRMT R6, R2, 0x5410, R0 ;  /* 0x0000541002067816 */ /* 0x000fc40000000000 */
[----:B------:R-:W-:Y:S02]  /*f210*/  PRMT R0, R21, 0x7632, R0 ;  /* 0x0000763215007816 */ /* 0x000fe40000000000 */
[----:B------:R-:W-:Y:S02]  /*f220*/  SHF.R.U32.HI R2, RZ, 0x18, R21 ;  /* 0x00000018ff027819 */ /* 0x000fe40000011615 */
[----:B------:R-:W-:-:S04]  /*f230*/  LOP3.LUT R0, R0, 0xff, RZ, 0xc0, !PT ;  /* 0x000000ff00007812 */ /* 0x000fc800078ec0ff */
[----:B------:R-:W-:Y:S02]  /*f240*/  PRMT R5, R0, 0x5410, R2 ;  /* 0x0000541000057816 */ /* 0x000fe40000000002 */
[C---:B------:R-:W-:Y:S02]  /*f250*/  PRMT R2, R62.reuse, 0x7773, RZ ;  /* 0x000077733e027816 */ /* 0x040fe400000000ff */
[----:B------:R-:W-:-:S04]  /*f260*/  PRMT R0, R62, 0x7772, RZ ;  /* 0x000077723e007816 */ /* 0x000fc800000000ff */
[----:B------:R-:W-:Y:S02]  /*f270*/  PRMT R17, R0, 0x5410, R2 ;  /* 0x0000541000117816 */ /* 0x000fe40000000002 */
[C---:B------:R-:W-:Y:S02]  /*f280*/  LOP3.LUT R0, R22.reuse, 0xffff, RZ, 0xc0, !PT ;  /* 0x0000ffff16007812 */ /* 0x040fe400078ec0ff */
[----:B------:R-:W-:Y:S02]  /*f290*/  LOP3.LUT R2, R22, 0xff, RZ, 0xc0, !PT ;  /* 0x000000ff16027812 */ /* 0x000fe400078ec0ff */
[----:B------:R-:W-:Y:S02]  /*f2a0*/  SHF.R.U32.HI R0, RZ, 0x8, R0 ;  /* 0x00000008ff007819 */ /* 0x000fe40000011600 */
[----:B-1----:R-:W-:Y:S02]  /*f2b0*/  LOP3.LUT R3, R3, 0xff, RZ, 0xc0, !PT ;  /* 0x000000ff03037812 */ /* 0x002fe400078ec0ff */
[----:B------:R-:W-:-:S02]  /*f2c0*/  PRMT R7, R2, 0x5410, R0 ;  /* 0x0000541002077816 */ /* 0x000fc40000000000 */
[----:B------:R-:W-:Y:S01]  /*f2d0*/  PRMT R0, R22, 0x7632, R0 ;  /* 0x0000763216007816 */ /* 0x000fe20000000000 */
[----:B------:R-:W-:Y:S01]  /*f2e0*/  IMAD R3, R3, 0x10000, R3 ;  /* 0x0001000003037824 */ /* 0x000fe200078e0203 */
[----:B------:R-:W-:Y:S02]  /*f2f0*/  SHF.R.U32.HI R2, RZ, 0x18, R22 ;  /* 0x00000018ff027819 */ /* 0x000fe40000011616 */
[----:B------:R-:W-:Y:S01]  /*f300*/  LOP3.LUT R0, R0, 0xff, RZ, 0xc0, !PT ;  /* 0x000000ff00007812 */ /* 0x000fe200078ec0ff */
[----:B------:R-:W-:-:S03]  /*f310*/  IMAD.MOV.U32 R94, RZ, RZ, R40 ;  /* 0x000000ffff5e7224 */ /* 0x000fc600078e0028 */
[----:B------:R-:W-:Y:S02]  /*f320*/  PRMT R16, R0, 0x5410, R2 ;  /* 0x0000541000107816 */ /* 0x000fe40000000002 */
[----:B------:R-:W-:-:S05]  /*f330*/  HSET2.LE.AND R2, R5, R3, PT ;  /* 0x0000000305027233 */ /* 0x000fca0003803000 */
[----:B------:R-:W-:Y:S02]  /*f340*/  LOP3.LUT R9, R94, R2, RZ, 0xc0, !PT ;  /* 0x000000025e097212 */ /* 0x000fe400078ec0ff */
[----:B------:R-:W1:Y:S01]  /*f350*/  S2R R94, SR_TID.X ;  /* 0x00000000005e7919 */ /* 0x000e620000002100 */
[----:B------:R-:W-:Y:S01]  /*f360*/  IMAD.MOV.U32 R4, RZ, RZ, R62 ;  /* 0x000000ffff047224 */ /* 0x000fe200078e003e */
[----:B------:R-:W-:-:S04]  /*f370*/  PRMT R8, R62, 0x7771, RZ ;  /* 0x000077713e087816 */ /* 0x000fc800000000ff */
[----:B------:R-:W-:Y:S01]  /*f380*/  LOP3.LUT R4, R4, 0xff, RZ, 0xc0, !PT ;  /* 0x000000ff04047812 */ /* 0x000fe200078ec0ff */
[----:B------:R2:W-:Y:S01]  /*f390*/  STG.E.U16 desc[UR20][R38.64+-0x80], R190 ;  /* 0xffff80be26007986 */ /* 0x0005e2000c101514 */
[----:B------:R-:W-:Y:S02]  /*f3a0*/  IMAD.MOV.U32 R127, RZ, RZ, 0x20 ;  /* 0x00000020ff7f7424 */ /* 0x000fe400078e00ff */
[----:B------:R-:W-:Y:S01]  /*f3b0*/  PRMT R5, R4, 0x5410, R8 ;  /* 0x0000541004057816 */ /* 0x000fe20000000008 */
[----:B------:R-:W-:Y:S04]  /*f3c0*/  STG.E.U16 desc[UR20][R38.64+-0x7e], R189 ;  /* 0xffff82bd26007986 */ /* 0x000fe8000c101514 */
[----:B------:R-:W-:Y:S04]  /*f3d0*/  STG.E.U16 desc[UR20][R56.64+-0x80], R60 ;  /* 0xffff803c38007986 */ /* 0x000fe8000c101514 */
[----:B------:R-:W-:Y:S01]  /*f3e0*/  STG.E.U16 desc[UR20][R56.64+-0x7e], R55 ;  /* 0xffff823738007986 */ /* 0x000fe2000c101514 */
[----:B------:R-:W-:-:S03]  /*f3f0*/  SEL R127, R127, 0xffffffe0, !P6 ;  /* 0xffffffe07f7f7807 */ /* 0x000fc60007000000 */
[----:B------:R-:W-:Y:S01]  /*f400*/  STG.E.U16 desc[UR20][R58.64+-0x80], R27 ;  /* 0xffff801b3a007986 */ /* 0x000fe2000c101514 */
[----:B-1----:R-:W-:-:S03]  /*f410*/  IMAD.SHL.U32 R94, R94, 0x20, RZ ;  /* 0x000000205e5e7824 */ /* 0x002fc600078e00ff */
[----:B------:R-:W-:Y:S02]  /*f420*/  STG.E.U16 desc[UR20][R58.64+-0x7e], R26 ;  /* 0xffff821a3a007986 */ /* 0x000fe4000c101514 */
[----:B------:R-:W-:Y:S02]  /*f430*/  LOP3.LUT R4, R197, 0x120, R94, 0xf8, !PT ;  /* 0x00000120c5047812 */ /* 0x000fe400078ef85e */
[----:B------:R-:W-:Y:S04]  /*f440*/  STG.E.U16 desc[UR20][R32.64+-0x80], R24 ;  /* 0xffff801820007986 */ /* 0x000fe8000c101514 */
[----:B------:R-:W-:Y:S04]  /*f450*/  STG.E.U16 desc[UR20][R32.64+-0x7e], R23 ;  /* 0xffff821720007986 */ /* 0x000fe8000c101514 */
[----:B------:R1:W-:Y:S01]  /*f460*/  STG.E.U16 desc[UR20][R38.64+-0x70], R48 ;  /* 0xffff903026007986 */ /* 0x0003e2000c101514 */
[----:B--2---:R-:W-:-:S02]  /*f470*/  IMAD.MOV.U32 R190, RZ, RZ, R195 ;  /* 0x000000ffffbe7224 */ /* 0x004fc400078e00c3 */
[----:B------:R-:W-:Y:S01]  /*f480*/  IMAD.MOV.U32 R195, RZ, RZ, R30 ;  /* 0x000000ffffc37224 */ /* 0x000fe200078e001e */
[----:B-1----:R-:W-:-:S05]  /*f490*/  LEA R48, R4, UR9, 0x1 ;  /* 0x0000000904307c11 */ /* 0x002fca000f8e08ff */
[----:B------:R-:W-:Y:S02]  /*f4a0*/  IMAD.IADD R51, R127, 0x1, R48 ;  /* 0x000000017f337824 */ /* 0x000fe400078e0230 */
[----:B------:R-:W-:Y:S02]  /*f4b0*/  IMAD.MOV.U32 R127, RZ, RZ, R194 ;  /* 0x000000ffff7f7224 */ /* 0x000fe400078e00c2 */
[----:B------:R-:W-:Y:S02]  /*f4c0*/  IMAD.MOV.U32 R194, RZ, RZ, R238 ;  /* 0x000000ffffc27224 */ /* 0x000fe400078e00ee */
[----:B------:R-:W2:Y:S04]  /*f4d0*/  LDL.LU R238, [R1+0x1b4] ;  /* 0x0001b40001ee7983 */ /* 0x000ea80000300800 */
[----:B------:R-:W3:Y:S01]  /*f4e0*/  LDL.LU R30, [R1+0x1b0] ;  /* 0x0001b000011e7983 */ /* 0x000ee20000300800 */
[----:B------:R-:W-:Y:S01]  /*f4f0*/  IMAD.MOV.U32 R95, RZ, RZ, R31 ;  /* 0x000000ffff5f7224 */ /* 0x000fe200078e001f */
[----:B------:R-:W-:-:S05]  /*f500*/  HSET2.LE.AND R0, R6, R3, PT ;  /* 0x0000000306007233 */ /* 0x000fca0003803000 */
[----:B------:R-:W-:Y:S02]  /*f510*/  LOP3.LUT R8, R95, R0, RZ, 0xc0, !PT ;  /* 0x000000005f087212 */ /* 0x000fe400078ec0ff */
[----:B------:R-:W-:Y:S01]  /*f520*/  HSET2.LE.AND R0, R10, R3, PT ;  /* 0x000000030a007233 */ /* 0x000fe20003803000 */
[----:B------:R-:W-:Y:S02]  /*f530*/  IMAD.MOV.U32 R95, RZ, RZ, R14 ;  /* 0x000000ffff5f7224 */ /* 0x000fe400078e000e */
[----:B------:R-:W-:Y:S02]  /*f540*/  IMAD.MOV.U32 R94, RZ, RZ, R15 ;  /* 0x000000ffff5e7224 */ /* 0x000fe400078e000f */
[----:B------:R-:W-:Y:S01]  /*f550*/  LOP3.LUT R10, R196, R0, RZ, 0xc0, !PT ;  /* 0x00000000c40a7212 */ /* 0x000fe200078ec0ff */
[----:B------:R-:W-:Y:S02]  /*f560*/  IMAD.MOV.U32 R197, RZ, RZ, R12 ;  /* 0x000000ffffc57224 */ /* 0x000fe400078e000c */
[----:B------:R-:W-:-:S02]  /*f570*/  IMAD.MOV.U32 R196, RZ, RZ, R13 ;  /* 0x000000ffffc47224 */ /* 0x000fc400078e000d */
[----:B------:R-:W1:Y:S01]  /*f580*/  LDSM.16.MT88.4 R12, [R48+0x9000] ;  /* 0x00900000300c783b */ /* 0x000e620000004200 */
[----:B------:R-:W-:Y:S02]  /*f590*/  LOP3.LUT R2, R11, 0xff00ff, RZ, 0xc0, !PT ;  /* 0x00ff00ff0b027812 */ /* 0x000fe400078ec0ff */
[--C-:B------:R-:W-:Y:S02]  /*f5a0*/  HSET2.LE.AND R0, R7, R3.reuse, PT ;  /* 0x0000000307007233 */ /* 0x100fe40003803000 */
[----:B------:R-:W-:Y:S02]  /*f5b0*/  LOP3.LUT R7, R17, 0xff00ff, RZ, 0xc0, !PT ;  /* 0x00ff00ff11077812 */ /* 0x000fe400078ec0ff */
[----:B------:R-:W-:Y:S02]  /*f5c0*/  HSET2.LE.AND R2, R2, R3, PT ;  /* 0x0000000302027233 */ /* 0x000fe40003803000 */
[----:B------:R-:W-:Y:S02]  /*f5d0*/  PRMT R55, R61, 0x7610, R55 ;  /* 0x000076103d377816 */ /* 0x000fe40000000037 */
[----:B------:R-:W-:-:S02]  /*f5e0*/  LOP3.LUT R4, R184, R0, RZ, 0xc0, !PT ;  /* 0x00000000b8047212 */ /* 0x000fc400078ec0ff */
[----:B------:R-:W-:Y:S02]  /*f5f0*/  LOP3.LUT R11, R191, R2, RZ, 0xc0, !PT ;  /* 0x00000002bf0b7212 */ /* 0x000fe400078ec0ff */
[--C-:B------:R-:W-:Y:S02]  /*f600*/  HSET2.LE.AND R0, R16, R3.reuse, PT ;  /* 0x0000000310007233 */ /* 0x100fe40003803000 */
[--C-:B------:R-:W-:Y:S02]  /*f610*/  HSET2.LE.AND R2, R5, R3.reuse, PT ;  /* 0x0000000305027233 */ /* 0x100fe40003803000 */
[----:B------:R-:W-:Y:S02]  /*f620*/  HSET2.LE.AND R7, R7, R3, PT ;  /* 0x0000000307077233 */ /* 0x000fe40003803000 */
[----:B------:R-:W-:Y:S02]  /*f630*/  PRMT R19, R55, 0x7610, R61 ;  /* 0x0000761037137816 */ /* 0x000fe4000000003d */
[----:B------:R-:W-:-:S02]  /*f640*/  LOP3.LUT R5, R183, R0, RZ, 0xc0, !PT ;  /* 0x00000000b7057212 */ /* 0x000fc400078ec0ff */
[----:B------:R-:W-:Y:S02]  /*f650*/  LOP3.LUT R6, R63, R2, RZ, 0xc0, !PT ;  /* 0x000000023f067212 */ /* 0x000fe400078ec0ff */
[----:B------:R-:W-:Y:S01]  /*f660*/  LOP3.LUT R7, R19, R7, RZ, 0xc0, !PT ;  /* 0x0000000713077212 */ /* 0x000fe200078ec0ff */
[-C--:B-1----:R-:W-:Y:S08]  /*f670*/  HMMA.16816.F32 R116, R8, R12.reuse, R168 ;  /* 0x0000000c0874723c */ /* 0x082ff000000018a8 */
[C---:B------:R-:W-:Y:S08]  /*f680*/  HMMA.16816.F32 R104, R4.reuse, R12, R104 ;  /* 0x0000000c0468723c */ /* 0x040ff00000001868 */
[-C--:B------:R-:W-:Y:S08]  /*f690*/  HMMA.16816.F32 R100, R4, R14.reuse, R100 ;  /* 0x0000000e0464723c */ /* 0x080ff00000001864 */
[----:B------:R-:W-:Y:S01]  /*f6a0*/  HMMA.16816.F32 R108, R8, R14, R164 ;  /* 0x0000000e086c723c */ /* 0x000fe200000018a4 */
[----:B------:R-:W1:Y:S01]  /*f6b0*/  LDSM.16.MT88.4 R12, [R51+0x9000] ;  /* 0x00900000330c783b */ /* 0x000e620000004200 */
[----:B------:R-:W-:-:S02]  /*f6c0*/  @P4 HADD2 R148, -R172.H0_H0, -RZ.H0_H0 ;  /* 0xa00000ffac944230 */ /* 0x000fc40000000900 */
[----:B------:R-:W-:Y:S02]  /*f6d0*/  @P3 HADD2 R149, -R55.H0_H0, -RZ.H0_H0 ;  /* 0xa00000ff37953230 */ /* 0x000fe40000000900 */
[----:B------:R-:W-:Y:S01]  /*f6e0*/  @P5 HADD2 R145, -R173.H0_H0, -RZ.H0_H0 ;  /* 0xa00000ffad915230 */ /* 0x000fe20000000900 */
[----:B------:R-:W-:Y:S01]  /*f6f0*/  PRMT R20, R172, 0x5410, R173 ;  /* 0x00005410ac147816 */ /* 0x000fe200000000ad */
[----:B------:R-:W-:Y:S01]  /*f700*/  STG.E.U16 desc[UR20][R38.64+-0x6e], R43 ;  /* 0xffff922b26007986 */ /* 0x000fe2000c101514 */
[----:B------:R-:W-:Y:S01]  /*f710*/  @P4 PRMT R172, R148, 0x5410, RZ ;  /* 0x0000541094ac4816 */ /* 0x000fe200000000ff */
[----:B------:R-:W-:Y:S01]  /*f720*/  IMAD.MOV.U32 R202, RZ, RZ, R95 ;  /* 0x000000ffffca7224 */ /* 0x000fe200078e005f */
[----:B------:R-:W-:Y:S01]  /*f730*/  @P3 PRMT R55, R149, 0x5410, RZ ;  /* 0x0000541095373816 */ /* 0x000fe200000000ff */
[----:B------:R-:W-:Y:S01]  /*f740*/  IMAD.MOV.U32 R203, RZ, RZ, R94 ;  /* 0x000000ffffcb7224 */ /* 0x000fe200078e005e */
[----:B------:R-:W-:Y:S01]  /*f750*/  @P5 PRMT R173, R145, 0x5410, RZ ;  /* 0x0000541091ad5816 */ /* 0x000fe200000000ff */
[----:B------:R-:W-:Y:S01]  /*f760*/  IMAD.MOV.U32 R149, RZ, RZ, R93 ;  /* 0x000000ffff957224 */ /* 0x000fe200078e005d */
[----:B------:R4:W-:Y:S01]  /*f770*/  STG.E.U16 desc[UR20][R56.64+-0x70], R41 ;  /* 0xffff902938007986 */ /* 0x0009e2000c101514 */
[----:B------:R-:W-:Y:S01]  /*f780*/  IMAD.MOV.U32 R148, RZ, RZ, R92 ;  /* 0x000000ffff947224 */ /* 0x000fe200078e005c */
[----:B------:R-:W-:Y:S01]  /*f790*/  PRMT R40, R18, 0x7771, RZ ;  /* 0x0000777112287816 */ /* 0x000fe200000000ff */
[----:B------:R-:W-:-:S02]  /*f7a0*/  IMAD.MOV.U32 R191, RZ, RZ, R20 ;  /* 0x000000ffffbf7224 */ /* 0x000fc400078e0014 */
[----:B------:R-:W-:Y:S01]  /*f7b0*/  IMAD.MOV.U32 R31, RZ, RZ, R18 ;  /* 0x000000ffff1f7224 */ /* 0x000fe200078e0012 */
[----:B------:R-:W-:Y:S04]  /*f7c0*/  LDSM.16.MT88.4 R20, [R51+0xa000] ;  /* 0x00a000003314783b */ /* 0x000fe80000004200 */
[----:B------:R-:W-:Y:S01]  /*f7d0*/  LDSM.16.MT88.4 R16, [R48+0xb000] ;  /* 0x00b000003010783b */ /* 0x000fe20000004200 */
[----:B------:R-:W-:Y:S01]  /*f7e0*/  IMAD.MOV.U32 R189, RZ, RZ, R196 ;  /* 0x000000ffffbd7224 */ /* 0x000fe200078e00c4 */
[-C--:B-1----:R-:W-:Y:S01]  /*f7f0*/  HMMA.16816.F32 R144, R8, R12.reuse, R176 ;  /* 0x0000000c0890723c */ /* 0x082fe200000018b0 */
[----:B----4-:R-:W-:Y:S02]  /*f800*/  IMAD.MOV.U32 R41, RZ, RZ, R25 ;  /* 0x000000ffff297224 */ /* 0x010fe400078e0019 */
[----:B------:R-:W-:Y:S05]  /*f810*/  LDSM.16.MT88.4 R24, [R48+0xa000] ;  /* 0x00a000003018783b */ /* 0x000fea0000004200 */
[C---:B------:R-:W-:Y:S08]  /*f820*/  HMMA.16816.F32 R96, R4.reuse, R12, R96 ;  /* 0x0000000c0460723c */ /* 0x040ff00000001860 */
[-C--:B------:R-:W-:Y:S08]  /*f830*/  HMMA.16816.F32 R92, R4, R14.reuse, R128 ;  /* 0x0000000e045c723c */ /* 0x080ff00000001880 */
[----:B------:R-:W-:Y:S01]  /*f840*/  HMMA.16816.F32 R140, R8, R14, R156 ;  /* 0x0000000e088c723c */ /* 0x000fe2000000189c */
[----:B------:R-:W1:Y:S01]  /*f850*/  LDSM.16.MT88.4 R12, [R51+0xb000] ;  /* 0x00b00000330c783b */ /* 0x000e620000004200 */
[----:B------:R-:W-:-:S02]  /*f860*/  IMAD.MOV.U32 R43, RZ, RZ, R197 ;  /* 0x000000ffff2b7224 */ /* 0x000fc400078e00c5 */
[----:B------:R-:W-:Y:S02]  /*f870*/  IMAD.MOV.U32 R196, RZ, RZ, R239 ;  /* 0x000000ffffc47224 */ /* 0x000fe400078e00ef */
[----:B------:R-:W4:Y:S01]  /*f880*/  LDL.LU R239, [R1+0x1ac] ;  /* 0x0001ac0001ef7983 */ /* 0x000f220000300800 */
[----:B------:R-:W-:-:S03]  /*f890*/  IMAD.MOV.U32 R197, RZ, RZ, R240 ;  /* 0x000000ffffc57224 */ /* 0x000fc600078e00f0 */
[----:B------:R-:W2:Y:S01]  /*f8a0*/  LDL.LU R240, [R1+0x1a8] ;  /* 0x0001a80001f07983 */ /* 0x000ea20000300800 */
[----:B------:R-:W-:Y:S02]  /*f8b0*/  IMAD.MOV.U32 R0, RZ, RZ, R79 ;  /* 0x000000ffff007224 */ /* 0x000fe400078e004f */
[----:B------:R-:W-:Y:S02]  /*f8c0*/  IMAD.MOV.U32 R184, RZ, RZ, R78 ;  /* 0x000000ffffb87224 */ /* 0x000fe400078e004e */
[----:B------:R-:W-:Y:S02]  /*f8d0*/  IMAD.MOV.U32 R78, RZ, RZ, R77 ;  /* 0x000000ffff4e7224 */ /* 0x000fe400078e004d */
[----:B------:R-:W-:Y:S02]  /*f8e0*/  IMAD.MOV.U32 R79, RZ, RZ, R76 ;  /* 0x000000ffff4f7224 */ /* 0x000fe400078e004c */
[----:B------:R-:W-:Y:S02]  /*f8f0*/  IMAD.MOV.U32 R77, RZ, RZ, R74 ;  /* 0x000000ffff4d7224 */ /* 0x000fe400078e004a */
[----:B------:R-:W-:-:S02]  /*f900*/  IMAD.MOV.U32 R76, RZ, RZ, R75 ;  /* 0x000000ffff4c7224 */ /* 0x000fc400078e004b */
        /* <DEDUP_REMOVED lines=11> */
[----:B------:R-:W-:Y:S01]  /*f9c0*/  IMAD.MOV.U32 R68, RZ, RZ, R192 ;  /* 0x000000ffff447224 */ /* 0x000fe200078e00c0 */
[----:B-1----:R-:W-:Y:S01]  /*f9d0*/  HMMA.16816.F32 R60, R4, R14, R136 ;  /* 0x0000000e043c723c */ /* 0x002fe20000001888 */
[----:B------:R-:W-:-:S02]  /*f9e0*/  IMAD.MOV.U32 R192, RZ, RZ, R151 ;  /* 0x000000ffffc07224 */ /* 0x000fc400078e0097 */
[----:B------:R-:W-:Y:S02]  /*f9f0*/  IMAD.MOV.U32 R193, RZ, RZ, R150 ;  /* 0x000000ffffc17224 */ /* 0x000fe400078e0096 */
[----:B------:R-:W-:Y:S02]  /*fa00*/  IMAD.MOV.U32 R164, RZ, RZ, R208 ;  /* 0x000000ffffa47224 */ /* 0x000fe400078e00d0 */
[----:B------:R-:W-:Y:S01]  /*fa10*/  IMAD.MOV.U32 R165, RZ, RZ, R37 ;  /* 0x000000ffffa57224 */ /* 0x000fe200078e0025 */
[----:B------:R-:W-:Y:S01]  /*fa20*/  HMMA.16816.F32 R136, R8, R26, R204 ;  /* 0x0000001a0888723c */ /* 0x000fe200000018cc */
[----:B------:R-:W-:Y:S01]  /*fa30*/  IMAD.MOV.U32 R166, RZ, RZ, R47 ;  /* 0x000000ffffa67224 */ /* 0x000fe200078e002f */
[----:B------:R-:W-:Y:S01]  /*fa40*/  PRMT R2, R28, 0x7772, RZ ;  /* 0x000077721c027816 */ /* 0x000fe200000000ff */
[----:B------:R-:W-:Y:S01]  /*fa50*/  IMAD.MOV.U32 R167, RZ, RZ, R46 ;  /* 0x000000ffffa77224 */ /* 0x000fe200078e002e */
[----:B------:R-:W4:Y:S01]  /*fa60*/  LDL.LU R208, [R1+0x1a4] ;  /* 0x0001a40001d07983 */ /* 0x000f220000300800 */
[----:B------:R-:W-:-:S02]  /*fa70*/  IMAD.MOV.U32 R176, RZ, RZ, R78 ;  /* 0x000000ffffb07224 */ /* 0x000fc400078e004e */
[----:B------:R-:W-:Y:S02]  /*fa80*/  IMAD.MOV.U32 R177, RZ, RZ, R79 ;  /* 0x000000ffffb17224 */ /* 0x000fe400078e004f */
[----:B------:R-:W-:Y:S02]  /*fa90*/  IMAD.MOV.U32 R178, RZ, RZ, R77 ;  /* 0x000000ffffb27224 */ /* 0x000fe400078e004d */
[----:B------:R-:W-:Y:S02]  /*faa0*/  IMAD.MOV.U32 R179, RZ, RZ, R76 ;  /* 0x000000ffffb37224 */ /* 0x000fe400078e004c */
[----:B------:R-:W-:Y:S02]  /*fab0*/  IMAD.MOV.U32 R156, RZ, RZ, R71 ;  /* 0x000000ffff9c7224 */ /* 0x000fe400078e0047 */
[----:B------:R-:W-:Y:S02]  /*fac0*/  IMAD.MOV.U32 R157, RZ, RZ, R70 ;  /* 0x000000ffff9d7224 */ /* 0x000fe400078e0046 */
[----:B------:R-:W-:-:S02]  /*fad0*/  IMAD.MOV.U32 R158, RZ, RZ, R69 ;  /* 0x000000ffff9e7224 */ /* 0x000fc400078e0045 */
[----:B------:R-:W-:Y:S01]  /*fae0*/  IMAD.MOV.U32 R159, RZ, RZ, R68 ;  /* 0x000000ffff9f7224 */ /* 0x000fe200078e0044 */
[C---:B------:R-:W-:Y:S01]  /*faf0*/  HMMA.16816.F32 R204, R8.reuse, R14, R128 ;  /* 0x0000000e08cc723c */ /* 0x040fe20000001880 */
[----:B------:R-:W-:Y:S01]  /*fb00*/  IMAD.MOV.U32 R131, RZ, RZ, R0 ;  /* 0x000000ffff837224 */ /* 0x000fe200078e0000 */
[----:B------:R-:W-:Y:S01]  /*fb10*/  LOP3.LUT R0, R31, 0xff, RZ, 0xc0, !PT ;  /* 0x000000ff1f007812 */ /* 0x000fe200078ec0ff */
[----:B------:R-:W4:Y:S05]  /*fb20*/  LDL.LU R37, [R1+0x1a0] ;  /* 0x0001a00001257983 */ /* 0x000f2a0000300800 */
[----:B------:R-:W-:Y:S08]  /*fb30*/  HMMA.16816.F32 R168, R8, R24, R152 ;  /* 0x0000001808a8723c */ /* 0x000ff00000001898 */
        /* <DEDUP_REMOVED lines=9> */
[----:B------:R-:W-:Y:S01]  /*fbd0*/  HMMA.16816.F32 R196, R8, R12, R196 ;  /* 0x0000000c08c4723c */ /* 0x000fe200000018c4 */
[----:B------:R-:W-:Y:S01]  /*fbe0*/  IMAD.MOV.U32 R128, RZ, RZ, R41 ;  /* 0x000000ffff807224 */ /* 0x000fe200078e0029 */
[----:B------:R-:W-:Y:S01]  /*fbf0*/  LDSM.16.MT88.4 R24, [R48+0x9400] ;  /* 0x009400003018783b */ /* 0x000fe20000004200 */
[----:B------:R-:W-:-:S02]  /*fc00*/  IMAD.MOV.U32 R150, RZ, RZ, R45 ;  /* 0x000000ffff967224 */ /* 0x000fc400078e002d */
[----:B------:R-:W-:Y:S01]  /*fc10*/  IMAD.MOV.U32 R151, RZ, RZ, R44 ;  /* 0x000000ffff977224 */ /* 0x000fe200078e002c */
[----:B------:R-:W-:Y:S02]  /*fc20*/  LDSM.16.MT88.4 R12, [R51+0xa400] ;  /* 0x00a40000330c783b */ /* 0x000fe40000004200 */
[----:B------:R-:W-:Y:S01]  /*fc30*/  HMMA.16816.F32 R64, R4, R18, R132 ;  /* 0x000000120440723c */ /* 0x000fe20000001884 */
[----:B------:R-:W-:Y:S01]  /*fc40*/  PRMT R4, R28, 0x7773, RZ ;  /* 0x000077731c047816 */ /* 0x000fe200000000ff */
[----:B------:R-:W-:Y:S01]  /*fc50*/  IMAD.MOV.U32 R6, RZ, RZ, R28 ;  /* 0x000000ffff067224 */ /* 0x000fe200078e001c */
[----:B------:R1:W5:Y:S05]  /*fc60*/  LDL.LU R47, [R1+0x19c] ;  /* 0x00019c00012f7983 */ /* 0x00036a0000300800 */
[----:B------:R-:W-:Y:S01]  /*fc70*/  HMMA.16816.F32 R152, R8, R20, R156 ;  /* 0x000000140898723c */ /* 0x000fe2000000189c */
[----:B------:R-:W-:Y:S01]  /*fc80*/  PRMT R10, R0, 0x5410, R40 ;  /* 0x00005410000a7816 */ /* 0x000fe20000000028 */
[----:B------:R-:W1:Y:S01]  /*fc90*/  LDSM.16.MT88.4 R16, [R48+0xa400] ;  /* 0x00a400003010783b */ /* 0x000e620000004200 */
[----:B---3--:R-:W-:-:S02]  /*fca0*/  PRMT R0, R30, 0x7632, R0 ;  /* 0x000076321e007816 */ /* 0x008fc40000000000 */
[----:B------:R-:W-:Y:S01]  /*fcb0*/  PRMT R8, R2, 0x5410, R4 ;  /* 0x0000541002087816 */ /* 0x000fe20000000004 */
[----:B------:R-:W-:Y:S01]  /*fcc0*/  IMAD.MOV.U32 R41, RZ, RZ, R203 ;  /* 0x000000ffff297224 */ /* 0x000fe200078e00cb */
[----:B------:R-:W-:Y:S01]  /*fcd0*/  LOP3.LUT R2, R30, 0xffff, RZ, 0xc0, !PT ;  /* 0x0000ffff1e027812 */ /* 0x000fe200078ec0ff */
[----:B------:R-:W3:Y:S01]  /*fce0*/  LDSM.16.MT88.4 R20, [R51+0x9400] ;  /* 0x009400003314783b */ /* 0x000ee20000004200 */
[----:B------:R-:W-:Y:S02]  /*fcf0*/  SHF.R.U32.HI R4, RZ, 0x18, R30 ;  /* 0x00000018ff047819 */ /* 0x000fe4000001161e */
[----:B------:R-:W-:Y:S01]  /*fd00*/  LOP3.LUT R0, R0, 0xff, RZ, 0xc0, !PT ;  /* 0x000000ff00007812 */ /* 0x000fe200078ec0ff */
[----:B------:R-:W-:Y:S01]  /*fd10*/  IMAD.MOV.U32 R130, RZ, RZ, R184 ;  /* 0x000000ffff827224 */ /* 0x000fe200078e00b8 */
[----:B------:R-:W-:Y:S01]  /*fd20*/  PRMT R7, R28, 0x7771, RZ ;  /* 0x000077711c077816 */ /* 0x000fe200000000ff */
[----:B------:R-:W-:Y:S01]  /*fd30*/  IMAD.MOV.U32 R129, RZ, RZ, R191 ;  /* 0x000000ffff817224 */ /* 0x000fe200078e00bf */
[----:B------:R-:W-:Y:S01]  /*fd40*/  LOP3.LUT R6, R6, 0xff, RZ, 0xc0, !PT ;  /* 0x000000ff06067812 */ /* 0x000fe200078ec0ff */
[----:B------:R1:W5:Y:S01]  /*fd50*/  LDL.LU R46, [R1+0x198] ;  /* 0x00019800012e7983 */ /* 0x0003620000300800 */
[----:B------:R-:W-:-:S02]  /*fd60*/  LOP3.LUT R5, R30, 0xff, RZ, 0xc0, !PT ;  /* 0x000000ff1e057812 */ /* 0x000fc400078ec0ff */
[----:B------:R-:W-:Y:S01]  /*fd70*/  SHF.R.U32.HI R2, RZ, 0x8, R2 ;  /* 0x00000008ff027819 */ /* 0x000fe20000011602 */
[----:B------:R-:W-:Y:S01]  /*fd80*/  IMAD.MOV.U32 R203, RZ, RZ, R189 ;  /* 0x000000ffffcb7224 */ /* 0x000fe200078e00bd */
[----:B------:R-:W-:Y:S01]  /*fd90*/  PRMT R9, R0, 0x5410, R4 ;  /* 0x0000541000097816 */ /* 0x000fe20000000004 */
[----:B------:R-:W-:Y:S01]  /*fda0*/  IMAD.MOV.U32 R11, RZ, RZ, R188 ;  /* 0x000000ffff0b7224 */ /* 0x000fe200078e00bc */
[----:B------:R-:W-:Y:S01]  /*fdb0*/  LOP3.LUT R0, R29, 0xffff, RZ, 0xc0, !PT ;  /* 0x0000ffff1d007812 */ /* 0x000fe200078ec0ff */
[----:B------:R1:W5:Y:S01]  /*fdc0*/  LDL.LU R45, [R1+0x194] ;  /* 0x00019400012d7983 */ /* 0x0003620000300800 */
[----:B------:R-:W-:Y:S02]  /*fdd0*/  PRMT R6, R6, 0x5410, R7 ;  /* 0x0000541006067816 */ /* 0x000fe40000000007 */
[----:B------:R-:W-:Y:S01]  /*fde0*/  PRMT R7, R5, 0x5410, R2 ;  /* 0x0000541005077816 */ /* 0x000fe20000000002 */
[----:B------:R1:W5:Y:S01]  /*fdf0*/  LDL.LU R44, [R1+0x190] ;  /* 0x00019000012c7983 */ /* 0x0003620000300800 */
[----:B------:R-:W-:-:S02]  /*fe00*/  SHF.R.U32.HI R0, RZ, 0x8, R0 ;  /* 0x00000008ff007819 */ /* 0x000fc40000011600 */
[----:B------:R-:W-:-:S04]  /*fe10*/  LOP3.LUT R2, R29, 0xff, RZ, 0xc0, !PT ;  /* 0x000000ff1d027812 */ /* 0x000fc800078ec0ff */
[--C-:B------:R-:W-:Y:S02]  /*fe20*/  PRMT R4, R2, 0x5410, R0.reuse ;  /* 0x0000541002047816 */ /* 0x100fe40000000000 */
[----:B------:R-:W-:Y:S02]  /*fe30*/  PRMT R0, R29, 0x7632, R0 ;  /* 0x000076321d007816 */ /* 0x000fe40000000000 */
[----:B------:R-:W-:Y:S02]  /*fe40*/  SHF.R.U32.HI R5, RZ, 0x18, R29 ;  /* 0x00000018ff057819 */ /* 0x000fe4000001161d */
[----:B------:R-:W-:Y:S01]  /*fe50*/  LOP3.LUT R2, R0, 0xff, RZ, 0xc0, !PT ;  /* 0x000000ff00027812 */ /* 0x000fe200078ec0ff */
[----:B------:R-:W3:Y:S01]  /*fe60*/  LDSM.16.MT88.4 R28, [R48+0xb400] ;  /* 0x00b40000301c783b */ /* 0x000ee20000004200 */
[----:B------:R-:W-:Y:S01]  /*fe70*/  HSET2.LE.AND R0, R4, R3, PT ;  /* 0x0000000304007233 */ /* 0x000fe20003803000 */
[----:B------:R-:W-:Y:S01]  /*fe80*/  IMAD.MOV.U32 R4, RZ, RZ, R180 ;  /* 0x000000ffff047224 */ /* 0x000fe200078e00b4 */
[----:B------:R-:W-:Y:S01]  /*fe90*/  PRMT R2, R2, 0x5410, R5 ;  /* 0x0000541002027816 */ /* 0x000fe20000000005 */
[----:B------:R-:W-:-:S03]  /*fea0*/  IMAD.MOV.U32 R5, RZ, RZ, R182 ;  /* 0x000000ffff057224 */ /* 0x000fc600078e00b6 */
[----:B------:R-:W-:Y:S02]  /*feb0*/  LOP3.LUT R4, R4, R0, RZ, 0xc0, !PT ;  /* 0x0000000004047212 */ /* 0x000fe400078ec0ff */
[--C-:B------:R-:W-:Y:S02]  /*fec0*/  HSET2.LE.AND R0, R2, R3.reuse, PT ;  /* 0x0000000302007233 */ /* 0x100fe40003803000 */
[----:B------:R-:W-:Y:S02]  /*fed0*/  LOP3.LUT R2, R8, 0xff00ff, RZ, 0xc0, !PT ;  /* 0x00ff00ff08027812 */ /* 0x000fe400078ec0ff */
[--C-:B------:R-:W-:Y:S02]  /*fee0*/  HSET2.LE.AND R8, R7, R3.reuse, PT ;  /* 0x0000000307087233 */ /* 0x100fe40003803000 */
[----:B------:R-:W-:Y:S01]  /*fef0*/  LOP3.LUT R5, R5, R0, RZ, 0xc0, !PT ;  /* 0x0000000005057212 */ /* 0x000fe200078ec0ff */
[----:B------:R-:W-:Y:S01]  /*ff00*/  IMAD.MOV.U32 R7, RZ, RZ, R181 ;  /* 0x000000ffff077224 */ /* 0x000fe200078e00b5 */
[--C-:B------:R-:W-:Y:S01]  /*ff10*/  HSET2.LE.AND R0, R6, R3.reuse, PT ;  /* 0x0000000306007233 */ /* 0x100fe20003803000 */
[----:B------:R-:W-:Y:S01]  /*ff20*/  IMAD.MOV.U32 R6, RZ, RZ, R42 ;  /* 0x000000ffff067224 */ /* 0x000fe200078e002a */
[----:B------:R-:W-:-:S04]  /*ff30*/  HSET2.LE.AND R2, R2, R3, PT ;  /* 0x0000000302027233 */ /* 0x000fc80003803000 */
[----:B------:R-:W-:Y:S02]  /*ff40*/  LOP3.LUT R6, R6, R0, RZ, 0xc0, !PT ;  /* 0x0000000006067212 */ /* 0x000fe400078ec0ff */
[----:B------:R-:W-:-:S07]  /*ff50*/  LOP3.LUT R7, R7, R2, RZ, 0xc0, !PT ;  /* 0x0000000207077212 */ /* 0x000fce00078ec0ff */
[C---:B-1----:R-:W-:Y:S01]  /*ff60*/  HMMA.16816.F32 R132, R4.reuse, R18, R80 ;  /* 0x000000120484723c */ /* 0x042fe20000001850 */
[----:B------:R-:W-:Y:S02]  /*ff70*/  IMAD.MOV.U32 R83, RZ, RZ, R41 ;  /* 0x000000ffff537224 */ /* 0x000fe400078e0029 */
[----:B------:R-:W-:Y:S02]  /*ff80*/  IMAD.MOV.U32 R82, RZ, RZ, R43 ;  /* 0x000000ffff527224 */ /* 0x000fe400078e002b */
[----:B------:R-:W1:Y:S01]  /*ff90*/  LDSM.16.MT88.4 R40, [R51+0xb400] ;  /* 0x00b400003328783b */ /* 0x000e620000004200 */
[----:B------:R-:W-:Y:S01]  /*ffa0*/  LOP3.LUT R8, R202, R8, RZ, 0xc0, !PT ;  /* 0x00000008ca087212 */ /* 0x000fe200078ec0ff */
[----:B------:R-:W-:Y:S01]  /*ffb0*/  IMAD.MOV.U32 R202, RZ, RZ, R190 ;  /* 0x000000ffffca7224 */ /* 0x000fe200078e00be */
[----:B---3--:R-:W-:Y:S01]  /*ffc0*/  HMMA.16816.F32 R156, R4, R22, R92 ;  /* 0x00000016049c723c */ /* 0x008fe2000000185c */
[----:B------:R-:W-:Y:S02]  /*ffd0*/  IMAD.MOV.U32 R95, RZ, RZ, R149 ;  /* 0x000000ffff5f7224 */ /* 0x000fe400078e0095 */
[----:B------:R-:W-:-:S02]  /*ffe0*/  IMAD.MOV.U32 R92, RZ, RZ, R148 ;  /* 0x000000ffff5c7224 */ /* 0x000fc400078e0094 */
[----:B------:R-:W-:Y:S02]  /*fff0*/  IMAD.MOV.U32 R93, RZ, RZ, R151 ;  /* 0x000000ffff5d7224 */ /* 0x000fe400078e0097 */
[----:B------:R-:W-:Y:S01]  /*10000*/  IMAD.MOV.U32 R94, RZ, RZ, R150 ;  /* 0x000000ffff5e7224 */ /* 0x000fe200078e0096 */
[----:B------:R-:W-:Y:S01]  /*10010*/  HMMA.16816.F32 R188, R4, R24, R104 ;  /* 0x0000001804bc723c */ /* 0x000fe20000001868 */
[----:B------:R-:W-:Y:S02]  /*10020*/  IMAD.MOV.U32 R105, RZ, RZ, R186 ;  /* 0x000000ffff697224 */ /* 0x000fe400078e00ba */
[----:B------:R-:W-:Y:S02]  /*10030*/  IMAD.MOV.U32 R106, RZ, RZ, R187 ;  /* 0x000000ffff6a7224 */ /* 0x000fe400078e00bb */
[----:B------:R-:W-:-:S03]  /*10040*/  IMAD.MOV.U32 R107, RZ, RZ, R185 ;  /* 0x000000ffff6b7224 */ /* 0x000fc600078e00b9 */
[C---:B------:R-:W-:Y:S01]  /*10050*/  HMMA.16816.F32 R148, R4.reuse, R16, R84 ;  /* 0x000000100494723c */ /* 0x040fe20000001854 */
[----:B------:R-:W-:Y:S02]  /*10060*/  IMAD.MOV.U32 R87, RZ, RZ, R128 ;  /* 0x000000ffff577224 */ /* 0x000fe400078e0080 */
[----:B------:R-:W-:Y:S02]  /*10070*/  IMAD.MOV.U32 R84, RZ, RZ, R129 ;  /* 0x000000ffff547224 */ /* 0x000fe400078e0081 */
[----:B------:R-:W-:Y:S02]  /*10080*/  IMAD.MOV.U32 R85, RZ, RZ, R130 ;  /* 0x000000ffff557224 */ /* 0x000fe400078e0082 */
[----:B------:R-:W-:Y:S01]  /*10090*/  IMAD.MOV.U32 R86, RZ, RZ, R131 ;  /* 0x000000ffff567224 */ /* 0x000fe200078e0083 */
[----:B------:R-:W-:Y:S01]  /*100a0*/  HMMA.16816.F32 R184, R4, R26, R100 ;  /* 0x0000001a04b8723c */ /* 0x000fe20000001864 */
[----:B------:R-:W-:-:S07]  /*100b0*/  HSET2.LE.AND R0, R9, R3, PT ;  /* 0x0000000309007233 */ /* 0x000fce0003803000 */
[----:B------:R-:W-:Y:S01]  /*100c0*/  HMMA.16816.F32 R112, R4, R28, R68 ;  /* 0x0000001c0470723c */ /* 0x000fe20000001844 */
[----:B------:R-:W-:-:S07]  /*100d0*/  HSET2.LE.AND R2, R10, R3, PT ;  /* 0x000000030a027233 */ /* 0x000fce0003803000 */
[C---:B------:R-:W-:Y:S08]  /*100e0*/  HMMA.16816.F32 R180, R4.reuse, R20, R96 ;  /* 0x0000001404b4723c */ /* 0x040ff00000001860 */
[C---:B------:R-:W-:Y:S08]  /*100f0*/  HMMA.16816.F32 R128, R4.reuse, R12, R76 ;  /* 0x0000000c0480723c */ /* 0x040ff0000000184c */
[C---:B------:R-:W-:Y:S08]  /*10100*/  HMMA.16816.F32 R120, R4.reuse, R14, R72 ;  /* 0x0000000e0478723c */ /* 0x040ff00000001848 */
[C---:B------:R-:W-:Y:S08]  /*10110*/  HMMA.16816.F32 R100, R4.reuse, R30, R64 ;  /* 0x0000001e0464723c */ /* 0x040ff00000001840 */
[C---:B-1----:R-:W-:Y:S08]  /*10120*/  HMMA.16816.F32 R88, R4.reuse, R40, R88 ;  /* 0x000000280458723c */ /* 0x042ff00000001858 */
[----:B------:R-:W-:Y:S01]  /*10130*/  HMMA.16816.F32 R68, R4, R42, R60 ;  /* 0x0000002a0444723c */ /* 0x000fe2000000183c */
[----:B------:R-:W-:-:S05]  /*10140*/  LOP3.LUT R4, R126, 0xff00ff, RZ, 0xc0, !PT ;  /* 0x00ff00ff7e047812 */ /* 0x000fca00078ec0ff */
[----:B------:R-:W-:Y:S02]  /*10150*/  HSET2.LE.AND R4, R4, R3, PT ;  /* 0x0000000304047233 */ /* 0x000fe40003803000 */
[----:B------:R-:W-:Y:S02]  /*10160*/  LOP3.LUT R9, R105, R0, RZ, 0xc0, !PT ;  /* 0x0000000069097212 */ /* 0x000fe400078ec0ff */
[----:B------:R-:W-:Y:S02]  /*10170*/  LOP3.LUT R10, R106, R2, RZ, 0xc0, !PT ;  /* 0x000000026a0a7212 */ /* 0x000fe400078ec0ff */
[----:B------:R-:W-:Y:S01]  /*10180*/  LOP3.LUT R11, R11, R4, RZ, 0xc0, !PT ;  /* 0x000000040b0b7212 */ /* 0x000fe200078ec0ff */
[----:B------:R-:W-:Y:S01]  /*10190*/  IMAD.MOV.U32 R4, RZ, RZ, R34 ;  /* 0x000000ffff047224 */ /* 0x000fe200078e0022 */
[----:B------:R-:W-:-:S05]  /*101a0*/  PRMT R2, R34, 0x7773, RZ ;  /* 0x0000777322027816 */ /* 0x000fca00000000ff */
[C---:B------:R-:W-:Y:S01]  /*101b0*/  HMMA.16816.F32 R96, R8.reuse, R22, R140 ;  /* 0x000000160860723c */ /* 0x040fe2000000188c */
[----:B------:R-:W-:Y:S02]  /*101c0*/  IMAD.MOV.U32 R143, RZ, RZ, R92 ;  /* 0x000000ffff8f7224 */ /* 0x000fe400078e005c */
[----:B------:R-:W-:Y:S02]  /*101d0*/  IMAD.MOV.U32 R142, RZ, RZ, R93 ;  /* 0x000000ffff8e7224 */ /* 0x000fe400078e005d */
[----:B------:R-:W-:Y:S02]  /*101e0*/  IMAD.MOV.U32 R141, RZ, RZ, R94 ;  /* 0x000000ffff8d7224 */ /* 0x000fe400078e005e */
[----:B------:R-:W-:Y:S02]  /*101f0*/  IMAD.MOV.U32 R140, RZ, RZ, R95 ;  /* 0x000000ffff8c7224 */ /* 0x000fe400078e005f */
[----:B------:R-:W-:Y:S01]  /*10200*/  HMMA.16816.F32 R92, R8, R16, R168 ;  /* 0x00000010085c723c */ /* 0x000fe200000018a8 */
[----:B------:R-:W-:Y:S01]  /*10210*/  IMAD.MOV.U32 R171, RZ, RZ, R84 ;  /* 0x000000ffffab7224 */ /* 0x000fe200078e0054 */
[----:B------:R-:W-:Y:S01]  /*10220*/  PRMT R0, R34, 0x7772, RZ ;  /* 0x0000777222007816 */ /* 0x000fe200000000ff */
[----:B------:R-:W-:-:S02]  /*10230*/  IMAD.MOV.U32 R170, RZ, RZ, R85 ;  /* 0x000000ffffaa7224 */ /* 0x000fc400078e0055 */
[----:B------:R-:W-:Y:S02]  /*10240*/  IMAD.MOV.U32 R169, RZ, RZ, R86 ;  /* 0x000000ffffa97224 */ /* 0x000fe400078e0056 */
[----:B------:R-:W-:Y:S01]  /*10250*/  IMAD.MOV.U32 R168, RZ, RZ, R87 ;  /* 0x000000ffffa87224 */ /* 0x000fe200078e0057 */
[C---:B------:R-:W-:Y:S01]  /*10260*/  LOP3.LUT R5, R35.reuse, 0xffff, RZ, 0xc0, !PT ;  /* 0x0000ffff23057812 */ /* 0x040fe200078ec0ff */
[C---:B------:R-:W-:Y:S01]  /*10270*/  HMMA.16816.F32 R84, R8.reuse, R18, R136 ;  /* 0x000000120854723c */ /* 0x040fe20000001888 */
[----:B------:R-:W-:Y:S01]  /*10280*/  IMAD.MOV.U32 R139, RZ, RZ, R82 ;  /* 0x000000ffff8b7224 */ /* 0x000fe200078e0052 */
[----:B------:R-:W-:Y:S01]  /*10290*/  PRMT R6, R35, 0x7632, R6 ;  /* 0x0000763223067816 */ /* 0x000fe20000000006 */
[----:B------:R-:W-:Y:S01]  /*102a0*/  IMAD.MOV.U32 R138, RZ, RZ, R83 ;  /* 0x000000ffff8a7224 */ /* 0x000fe200078e0053 */
[----:B------:R-:W-:Y:S01]  /*102b0*/  SHF.R.U32.HI R7, RZ, 0x8, R5 ;  /* 0x00000008ff077819 */ /* 0x000fe20000011605 */
[----:B------:R-:W-:Y:S01]  /*102c0*/  IMAD.MOV.U32 R126, RZ, RZ, R107 ;  /* 0x000000ffff7e7224 */ /* 0x000fe200078e006b */
[----:B------:R-:W-:Y:S02]  /*102d0*/  LDSM.16.MT88.4 R16, [R48+0xa800] ;  /* 0x00a800003010783b */ /* 0x000fe40000004200 */
[----:B------:R-:W-:Y:S01]  /*102e0*/  HMMA.16816.F32 R80, R8, R12, R152 ;  /* 0x0000000c0850723c */ /* 0x000fe20000001898 */
[----:B------:R-:W-:-:S02]  /*102f0*/  PRMT R13, R34, 0x7771, RZ ;  /* 0x00007771220d7816 */ /* 0x000fc400000000ff */
[----:B------:R-:W-:Y:S02]  /*10300*/  LOP3.LUT R12, R35, 0xff, RZ, 0xc0, !PT ;  /* 0x000000ff230c7812 */ /* 0x000fe400078ec0ff */
[----:B------:R-:W-:Y:S02]  /*10310*/  PRMT R34, R0, 0x5410, R2 ;  /* 0x0000541000227816 */ /* 0x000fe40000000002 */
[----:B------:R-:W-:Y:S01]  /*10320*/  LOP3.LUT R2, R4, 0xff, RZ, 0xc0, !PT ;  /* 0x000000ff04027812 */ /* 0x000fe200078ec0ff */
[----:B------:R-:W-:Y:S01]  /*10330*/  HMMA.16816.F32 R116, R8, R24, R116 ;  /* 0x000000180874723c */ /* 0x000fe20000001874 */
[----:B------:R-:W-:Y:S02]  /*10340*/  LOP3.LUT R5, R6, 0xff, RZ, 0xc0, !PT ;  /* 0x000000ff06057812 */ /* 0x000fe400078ec0ff */
[----:B------:R-:W-:Y:S02]  /*10350*/  PRMT R0, R12, 0x5410, R7 ;  /* 0x000054100c007816 */ /* 0x000fe40000000007 */
[----:B------:R-:W-:-:S03]  /*10360*/  PRMT R6, R2, 0x5410, R13 ;  /* 0x0000541002067816 */ /* 0x000fc6000000000d */
[----:B------:R-:W-:Y:S01]  /*10370*/  HMMA.16816.F32 R108, R8, R26, R108 ;  /* 0x0000001a086c723c */ /* 0x000fe2000000186c */
[----:B------:R-:W1:Y:S01]  /*10380*/  LDSM.16.MT88.4 R24, [R48+0x9800] ;  /* 0x009800003018783b */ /* 0x000e620000004200 */
[----:B------:R-:W-:-:S06]  /*10390*/  SHF.R.U32.HI R4, RZ, 0x18, R35 ;  /* 0x00000018ff047819 */ /* 0x000fcc0000011623 */
[C---:B------:R-:W-:Y:S01]  /*103a0*/  HMMA.16816.F32 R104, R8.reuse, R20, R144 ;  /* 0x000000140868723c */ /* 0x040fe20000001890 */
[----:B------:R-:W3:Y:S07]  /*103b0*/  LDSM.16.MT88.4 R20, [R51+0x9800] ;  /* 0x009800003314783b */ /* 0x000eee0000004200 */
[C---:B------:R-:W-:Y:S01]  /*103c0*/  HMMA.16816.F32 R76, R8.reuse, R14, R164 ;  /* 0x0000000e084c723c */ /* 0x040fe200000018a4 */
[----:B------:R-:W4:Y:S07]  /*103d0*/  LDSM.16.MT88.4 R12, [R51+0xa800] ;  /* 0x00a80000330c783b */ /* 0x000f2e0000004200 */
[----:B------:R-:W-:Y:S01]  /*103e0*/  HMMA.16816.F32 R72, R8, R28, R176 ;  /* 0x0000001c0848723c */ /* 0x000fe200000018b0 */
[----:B------:R-:W-:-:S07]  /*103f0*/  PRMT R2, R5, 0x5410, R4 ;  /* 0x0000541005027816 */ /* 0x000fce0000000004 */
[C---:B------:R-:W-:Y:S01]  /*10400*/  HMMA.16816.F32 R64, R8.reuse, R30, R192 ;  /* 0x0000001e0840723c */ /* 0x040fe200000018c0 */
[----:B------:R-:W-:Y:S07]  /*10410*/  LDSM.16.MT88.4 R28, [R51+0xb800] ;  /* 0x00b80000331c783b */ /* 0x000fee0000004200 */
[C---:B------:R-:W-:Y:S08]  /*10420*/  HMMA.16816.F32 R60, R8.reuse, R40, R196 ;  /* 0x00000028083c723c */ /* 0x040ff000000018c4 */
[----:B------:R-:W-:Y:S01]  /*10430*/  HMMA.16816.F32 R204, R8, R42, R204 ;  /* 0x0000002a08cc723c */ /* 0x000fe200000018cc */
[----:B------:R-:W4:Y:S01]  /*10440*/  LDSM.16.MT88.4 R8, [R48+0xb800] ;  /* 0x00b800003008783b */ /* 0x000f220000004200 */
[----:B------:R-:W-:Y:S01]  /*10450*/  HSET2.LE.AND R0, R0, R3, PT ;  /* 0x0000000300007233 */ /* 0x000fe20003803000 */
[----:B------:R-:W-:-:S02]  /*10460*/  IMAD.MOV.U32 R4, RZ, RZ, R124 ;  /* 0x000000ffff047224 */ /* 0x000fc400078e007c */
[----:B------:R-:W-:Y:S01]  /*10470*/  IMAD.MOV.U32 R137, RZ, RZ, R202 ;  /* 0x000000ffff897224 */ /* 0x000fe200078e00ca */
[----:B--2---:R-:W-:Y:S02]  /*10480*/  STG.E.U16 desc[UR20][R56.64+-0x6e], R240 ;  /* 0xffff92f038007986 */ /* 0x004fe4000c101514 */
[----:B------:R-:W-:Y:S02]  /*10490*/  LOP3.LUT R4, R4, R0, RZ, 0xc0, !PT ;  /* 0x0000000004047212 */ /* 0x000fe400078ec0ff */
[----:B------:R-:W-:Y:S01]  /*104a0*/  HSET2.LE.AND R0, R2, R3, PT ;  /* 0x0000000302007233 */ /* 0x000fe20003803000 */
[----:B------:R-:W-:Y:S01]  /*104b0*/  IMAD.MOV.U32 R2, RZ, RZ, R200 ;  /* 0x000000ffff027224 */ /* 0x000fe200078e00c8 */
[----:B------:R-:W-:Y:S04]  /*104c0*/  LDSM.16.MT88.4 R164, [R48+0x9c00] ;  /* 0x009c000030a4783b */ /* 0x000fe80000004200 */
[----:B------:R-:W-:-:S02]  /*104d0*/  LOP3.LUT R5, R2, R0, RZ, 0xc0, !PT ;  /* 0x0000000002057212 */ /* 0x000fc400078ec0ff */
[----:B------:R-:W-:Y:S01]  /*104e0*/  HSET2.LE.AND R0, R6, R3, PT ;  /* 0x0000000306007233 */ /* 0x000fe20003803000 */
[----:B------:R-:W-:Y:S01]  /*104f0*/  IMAD.MOV.U32 R6, RZ, RZ, R125 ;  /* 0x000000ffff067224 */ /* 0x000fe200078e007d */
[----:B------:R-:W-:-:S04]  /*10500*/  LOP3.LUT R2, R34, 0xff00ff, RZ, 0xc0, !PT ;  /* 0x00ff00ff22027812 */ /* 0x000fc800078ec0ff */
[----:B------:R-:W-:Y:S01]  /*10510*/  LOP3.LUT R6, R6, R0, RZ, 0xc0, !PT ;  /* 0x0000000006067212 */ /* 0x000fe200078ec0ff */
[----:B------:R-:W-:Y:S01]  /*10520*/  IMAD.MOV.U32 R0, RZ, RZ, R201 ;  /* 0x000000ffff007224 */ /* 0x000fe200078e00c9 */
[----:B------:R-:W-:-:S05]  /*10530*/  HSET2.LE.AND R2, R2, R3, PT ;  /* 0x0000000302027233 */ /* 0x000fca0003803000 */
[----:B------:R-:W-:Y:S02]  /*10540*/  LOP3.LUT R7, R0, R2, RZ, 0xc0, !PT ;  /* 0x0000000200077212 */ /* 0x000fe400078ec0ff */
[C---:B------:R-:W-:Y:S02]  /*10550*/  PRMT R2, R162.reuse, 0x7773, RZ ;  /* 0x00007773a2027816 */ /* 0x040fe400000000ff */
[----:B------:R-:W-:Y:S01]  /*10560*/  PRMT R0, R162, 0x7772, RZ ;  /* 0x00007772a2007816 */ /* 0x000fe200000000ff */
[----:B------:R-:W-:Y:S02]  /*10570*/  IMAD.MOV.U32 R136, RZ, RZ, R203 ;  /* 0x000000ffff887224 */ /* 0x000fe400078e00cb */
[----:B------:R-:W-:Y:S01]  /*10580*/  IMAD.MOV.U32 R155, RZ, RZ, R230 ;  /* 0x000000ffff9b7224 */ /* 0x000fe200078e00e6 */
[----:B-1----:R-:W-:Y:S01]  /*10590*/  HMMA.16816.F32 R196, R4, R24, R188 ;  /* 0x0000001804c4723c */ /* 0x002fe200000018bc */
[----:B------:R-:W-:Y:S02]  /*105a0*/  IMAD.MOV.U32 R154, RZ, RZ, R229 ;  /* 0x000000ffff9a7224 */ /* 0x000fe400078e00e5 */
[----:B------:R-:W-:-:S02]  /*105b0*/  IMAD.MOV.U32 R153, RZ, RZ, R231 ;  /* 0x000000ffff997224 */ /* 0x000fc400078e00e7 */
[----:B------:R-:W-:-:S03]  /*105c0*/  IMAD.MOV.U32 R152, RZ, RZ, R228 ;  /* 0x000000ffff987224 */ /* 0x000fc600078e00e4 */
[C---:B------:R-:W-:Y:S08]  /*105d0*/  HMMA.16816.F32 R144, R4.reuse, R26, R184 ;  /* 0x0000001a0490723c */ /* 0x040ff000000018b8 */
[C---:B---3--:R-:W-:Y:S08]  /*105e0*/  HMMA.16816.F32 R192, R4.reuse, R20, R180 ;  /* 0x0000001404c0723c */ /* 0x048ff000000018b4 */
[C---:B------:R-:W-:Y:S01]  /*105f0*/  HMMA.16816.F32 R188, R4.reuse, R22, R156 ;  /* 0x0000001604bc723c */ /* 0x040fe2000000189c */
[----:B------:R-:W-:Y:S01]  /*10600*/  PRMT R34, R162, 0x7771, RZ ;  /* 0x00007771a2227816 */ /* 0x000fe200000000ff */
[----:B------:R-:W-:Y:S01]  /*10610*/  IMAD.MOV.U32 R35, RZ, RZ, R141 ;  /* 0x000000ffff237224 */ /* 0x000fe200078e008d */
[----:B------:R-:W-:Y:S05]  /*10620*/  LDSM.16.MT88.4 R156, [R51+0x9c00] ;  /* 0x009c0000339c783b */ /* 0x000fea0000004200 */
[C---:B------:R-:W-:Y:S08]  /*10630*/  HMMA.16816.F32 R184, R4.reuse, R16, R148 ;  /* 0x0000001004b8723c */ /* 0x040ff00000001894 */
[C---:B------:R-:W-:Y:S08]  /*10640*/  HMMA.16816.F32 R180, R4.reuse, R18, R132 ;  /* 0x0000001204b4723c */ /* 0x040ff00000001884 */
[C---:B----4-:R-:W-:Y:S08]  /*10650*/  HMMA.16816.F32 R176, R4.reuse, R12, R128 ;  /* 0x0000000c04b0723c */ /* 0x050ff00000001880 */
[C---:B------:R-:W-:Y:S08]  /*10660*/  HMMA.16816.F32 R40, R4.reuse, R14, R120 ;  /* 0x0000000e0428723c */ /* 0x040ff00000001878 */
[C---:B------:R-:W-:Y:S08]  /*10670*/  HMMA.16816.F32 R200, R4.reuse, R8, R112 ;  /* 0x0000000804c8723c */ /* 0x040ff00000001870 */
[C---:B------:R-:W-:Y:S08]  /*10680*/  HMMA.16816.F32 R100, R4.reuse, R10, R100 ;  /* 0x0000000a0464723c */ /* 0x040ff00000001864 */
[C---:B------:R-:W-:Y:S08]  /*10690*/  HMMA.16816.F32 R88, R4.reuse, R28, R88 ;  /* 0x0000001c0458723c */ /* 0x040ff00000001858 */
[----:B------:R-:W-:Y:S01]  /*106a0*/  HMMA.16816.F32 R228, R4, R30, R68 ;  /* 0x0000001e04e4723c */ /* 0x000fe20000001844 */
[----:B------:R-:W-:-:S02]  /*106b0*/  PRMT R7, R0, 0x5410, R2 ;  /* 0x0000541000077816 */ /* 0x000fc40000000002 */
[C---:B------:R-:W-:Y:S02]  /*106c0*/  LOP3.LUT R0, R54.reuse, 0xffff, RZ, 0xc0, !PT ;  /* 0x0000ffff36007812 */ /* 0x040fe400078ec0ff */
[----:B------:R-:W-:Y:S02]  /*106d0*/  LOP3.LUT R2, R54, 0xff, RZ, 0xc0, !PT ;  /* 0x000000ff36027812 */ /* 0x000fe400078ec0ff */
[----:B------:R-:W-:Y:S01]  /*106e0*/  SHF.R.U32.HI R0, RZ, 0x8, R0 ;  /* 0x00000008ff007819 */ /* 0x000fe20000011600 */
[----:B------:R-:W-:-:S03]  /*106f0*/  IMAD.MOV.U32 R6, RZ, RZ, R162 ;  /* 0x000000ffff067224 */ /* 0x000fc600078e00a2 */
[--C-:B------:R-:W-:Y:S02]  /*10700*/  PRMT R4, R2, 0x5410, R0.reuse ;  /* 0x0000541002047816 */ /* 0x100fe40000000000 */
[----:B------:R-:W-:Y:S02]  /*10710*/  PRMT R0, R54, 0x7632, R0 ;  /* 0x0000763236007816 */ /* 0x000fe40000000000 */
[----:B------:R-:W-:Y:S02]  /*10720*/  SHF.R.U32.HI R5, RZ, 0x18, R54 ;  /* 0x00000018ff057819 */ /* 0x000fe40000011636 */
[----:B------:R-:W-:Y:S02]  /*10730*/  LOP3.LUT R2, R0, 0xff, RZ, 0xc0, !PT ;  /* 0x000000ff00027812 */ /* 0x000fe400078ec0ff */
[----:B------:R-:W-:Y:S02]  /*10740*/  LOP3.LUT R6, R6, 0xff, RZ, 0xc0, !PT ;  /* 0x000000ff06067812 */ /* 0x000fe400078ec0ff */
[----:B------:R-:W-:-:S02]  /*10750*/  HSET2.LE.AND R0, R4, R3, PT ;  /* 0x0000000304007233 */ /* 0x000fc40003803000 */
[----:B------:R-:W-:Y:S02]  /*10760*/  PRMT R2, R2, 0x5410, R5 ;  /* 0x0000541002027816 */ /* 0x000fe40000000005 */
[----:B------:R-:W-:Y:S02]  /*10770*/  PRMT R6, R6, 0x5410, R34 ;  /* 0x0000541006067816 */ /* 0x000fe40000000022 */
[----:B------:R-:W-:Y:S02]  /*10780*/  LOP3.LUT R7, R7, 0xff00ff, RZ, 0xc0, !PT ;  /* 0x00ff00ff07077812 */ /* 0x000fe400078ec0ff */
[----:B------:R-:W-:Y:S02]  /*10790*/  LOP3.LUT R4, R152, R0, RZ, 0xc0, !PT ;  /* 0x0000000098047212 */ /* 0x000fe400078ec0ff */
[--C-:B------:R-:W-:Y:S02]  /*107a0*/  HSET2.LE.AND R0, R2, R3.reuse, PT ;  /* 0x0000000302007233 */ /* 0x100fe40003803000 */
[----:B------:R-:W-:-:S02]  /*107b0*/  HSET2.LE.AND R2, R6, R3, PT ;  /* 0x0000000306027233 */ /* 0x000fc40003803000 */
[----:B------:R-:W-:Y:S02]  /*107c0*/  HSET2.LE.AND R7, R7, R3, PT ;  /* 0x0000000307077233 */ /* 0x000fe40003803000 */
[----:B------:R-:W-:Y:S02]  /*107d0*/  LOP3.LUT R5, R153, R0, RZ, 0xc0, !PT ;  /* 0x0000000099057212 */ /* 0x000fe400078ec0ff */
[----:B------:R-:W-:Y:S02]  /*107e0*/  LOP3.LUT R6, R154, R2, RZ, 0xc0, !PT ;  /* 0x000000029a067212 */ /* 0x000fe400078ec0ff */
[----:B------:R-:W-:Y:S02]  /*107f0*/  LOP3.LUT R7, R163, R7, RZ, 0xc0, !PT ;  /* 0x00000007a3077212 */ /* 0x000fe400078ec0ff */
[C---:B------:R-:W-:Y:S02]  /*10800*/  PRMT R2, R50.reuse, 0x7773, RZ ;  /* 0x0000777332027816 */ /* 0x040fe400000000ff */
[----:B------:R-:W-:Y:S01]  /*10810*/  PRMT R0, R50, 0x7772, RZ ;  /* 0x0000777232007816 */ /* 0x000fe200000000ff */
[----:B------:R-:W-:-:S02]  /*10820*/  IMAD.MOV.U32 R150, RZ, RZ, R136 ;  /* 0x000000ffff967224 */ /* 0x000fc400078e0088 */
[----:B------:R-:W-:Y:S01]  /*10830*/  IMAD.MOV.U32 R149, RZ, RZ, R137 ;  /* 0x000000ffff957224 */ /* 0x000fe200078e0089 */
[----:B------:R-:W-:Y:S01]  /*10840*/  HMMA.16816.F32 R68, R4, R8, R72 ;  /* 0x000000080444723c */ /* 0x000fe20000001848 */
[----:B------:R-:W-:Y:S02]  /*10850*/  IMAD.MOV.U32 R148, RZ, RZ, R138 ;  /* 0x000000ffff947224 */ /* 0x000fe400078e008a */
[----:B------:R-:W-:Y:S02]  /*10860*/  IMAD.MOV.U32 R135, RZ, RZ, R139 ;  /* 0x000000ffff877224 */ /* 0x000fe400078e008b */
[----:B------:R-:W-:-:S03]  /*10870*/  IMAD.MOV.U32 R8, RZ, RZ, R50 ;  /* 0x000000ffff087224 */ /* 0x000fc600078e0032 */
[C---:B------:R-:W-:Y:S01]  /*10880*/  HMMA.16816.F32 R136, R4.reuse, R12, R80 ;  /* 0x0000000c0488723c */ /* 0x040fe20000001850 */
[----:B------:R-:W-:Y:S01]  /*10890*/  PRMT R12, R0, 0x5410, R2 ;  /* 0x00005410000c7816 */ /* 0x000fe20000000002 */
[----:B------:R-:W-:Y:S01]  /*108a0*/  IMAD.MOV.U32 R151, RZ, RZ, R155 ;  /* 0x000000ffff977224 */ /* 0x000fe200078e009b */
[C---:B------:R-:W-:Y:S01]  /*108b0*/  PRMT R0, R49.reuse, 0x7632, R0 ;  /* 0x0000763231007816 */ /* 0x040fe20000000000 */
[----:B------:R-:W-:Y:S01]  /*108c0*/  IMAD.MOV.U32 R134, RZ, RZ, R168 ;  /* 0x000000ffff867224 */ /* 0x000fe200078e00a8 */
[C---:B------:R-:W-:Y:S01]  /*108d0*/  LOP3.LUT R2, R49.reuse, 0xffff, RZ, 0xc0, !PT ;  /* 0x0000ffff31027812 */ /* 0x040fe200078ec0ff */
[----:B------:R-:W-:Y:S01]  /*108e0*/  IMAD.MOV.U32 R133, RZ, RZ, R169 ;  /* 0x000000ffff857224 */ /* 0x000fe200078e00a9 */
[----:B------:R-:W-:Y:S01]  /*108f0*/  LOP3.LUT R9, R8, 0xff, RZ, 0xc0, !PT ;  /* 0x000000ff08097812 */ /* 0x000fe200078ec0ff */
[C---:B------:R-:W-:Y:S01]  /*10900*/  HMMA.16816.F32 R64, R4.reuse, R10, R64 ;  /* 0x0000000a0440723c */ /* 0x040fe20000001840 */
[----:B------:R-:W-:Y:S01]  /*10910*/  SHF.R.U32.HI R10, RZ, 0x18, R49 ;  /* 0x00000018ff0a7819 */ /* 0x000fe20000011631 */
[----:B------:R-:W-:Y:S01]  /*10920*/  IMAD.MOV.U32 R132, RZ, RZ, R170 ;  /* 0x000000ffff847224 */ /* 0x000fe200078e00aa */
[----:B------:R-:W-:Y:S01]  /*10930*/  LOP3.LUT R0, R0, 0xff, RZ, 0xc0, !PT ;  /* 0x000000ff00007812 */ /* 0x000fe200078ec0ff */
[----:B------:R-:W-:Y:S01]  /*10940*/  IMAD.MOV.U32 R131, RZ, RZ, R171 ;  /* 0x000000ffff837224 */ /* 0x000fe200078e00ab */
[----:B------:R-:W-:Y:S01]  /*10950*/  LOP3.LUT R8, R49, 0xff, RZ, 0xc0, !PT ;  /* 0x000000ff31087812 */ /* 0x000fe200078ec0ff */
[----:B------:R-:W-:Y:S01]  /*10960*/  IMAD.MOV.U32 R123, RZ, RZ, R126 ;  /* 0x000000ffff7b7224 */ /* 0x000fe200078e007e */
[----:B------:R-:W-:Y:S01]  /*10970*/  SHF.R.U32.HI R2, RZ, 0x8, R2 ;  /* 0x00000008ff027819 */ /* 0x000fe20000011602 */
[C---:B------:R-:W-:Y:S01]  /*10980*/  HMMA.16816.F32 R104, R4.reuse, R20, R104 ;  /* 0x000000140468723c */ /* 0x040fe20000001868 */
[----:B------:R-:W-:Y:S01]  /*10990*/  PRMT R11, R50, 0x7771, RZ ;  /* 0x00007771320b7816 */ /* 0x000fe200000000ff */
[----:B------:R-:W-:Y:S01]  /*109a0*/  IMAD.MOV.U32 R122, RZ, RZ, R127 ;  /* 0x000000ffff7a7224 */ /* 0x000fe200078e007f */
[----:B------:R-:W-:Y:S01]  /*109b0*/  PRMT R0, R0, 0x5410, R10 ;  /* 0x0000541000007816 */ /* 0x000fe2000000000a */
[----:B------:R-:W-:Y:S01]  /*109c0*/  IMAD.MOV.U32 R129, RZ, RZ, R142 ;  /* 0x000000ffff817224 */ /* 0x000fe200078e008e */
[----:B------:R-:W-:Y:S01]  /*109d0*/  PRMT R2, R8, 0x5410, R2 ;  /* 0x0000541008027816 */ /* 0x000fe20000000002 */
[----:B------:R-:W1:Y:S01]  /*109e0*/  LDSM.16.MT88.4 R80, [R48+0xbc00] ;  /* 0x00bc00003050783b */ /* 0x000e620000004200 */
[----:B------:R-:W-:Y:S01]  /*109f0*/  PRMT R9, R9, 0x5410, R11 ;  /* 0x0000541009097816 */ /* 0x000fe2000000000b */
[----:B------:R-:W-:Y:S01]  /*10a00*/  IMAD.MOV.U32 R11, RZ, RZ, R241 ;  /* 0x000000ffff0b7224 */ /* 0x000fe200078e00f1 */
[--C-:B------:R-:W-:Y:S01]  /*10a10*/  HSET2.LE.AND R0, R0, R3.reuse, PT ;  /* 0x0000000300007233 */ /* 0x100fe20003803000 */
[----:B------:R-:W-:Y:S01]  /*10a20*/  IMAD.MOV.U32 R10, RZ, RZ, R161 ;  /* 0x000000ffff0a7224 */ /* 0x000fe200078e00a1 */
[----:B------:R-:W-:Y:S01]  /*10a30*/  HSET2.LE.AND R2, R2, R3, PT ;  /* 0x0000000302027233 */ /* 0x000fe20003803000 */
[----:B------:R-:W-:Y:S01]  /*10a40*/  HMMA.16816.F32 R152, R4, R16, R92 ;  /* 0x000000100498723c */ /* 0x000fe2000000185c */
[----:B------:R-:W-:-:S07]  /*10a50*/  LOP3.LUT R8, R12, 0xff00ff, RZ, 0xc0, !PT ;  /* 0x00ff00ff0c087812 */ /* 0x000fce00078ec0ff */
[----:B------:R-:W-:Y:S01]  /*10a60*/  HMMA.16816.F32 R168, R4, R24, R116 ;  /* 0x0000001804a8723c */ /* 0x000fe20000001874 */
[----:B------:R-:W-:-:S07]  /*10a70*/  LOP3.LUT R93, R11, R0, RZ, 0xc0, !PT ;  /* 0x000000000b5d7212 */ /* 0x000fce00078ec0ff */
[----:B------:R-:W-:Y:S01]  /*10a80*/  HMMA.16816.F32 R84, R4, R18, R84 ;  /* 0x000000120454723c */ /* 0x000fe20000001854 */
[----:B------:R-:W-:-:S07]  /*10a90*/  LOP3.LUT R92, R10, R2, RZ, 0xc0, !PT ;  /* 0x000000020a5c7212 */ /* 0x000fce00078ec0ff */
[----:B------:R-:W-:Y:S01]  /*10aa0*/  HMMA.16816.F32 R60, R4, R28, R60 ;  /* 0x0000001c043c723c */ /* 0x000fe2000000183c */
[--C-:B------:R-:W-:Y:S01]  /*10ab0*/  HSET2.LE.AND R0, R8, R3.reuse, PT ;  /* 0x0000000308007233 */ /* 0x100fe20003803000 */
[----:B------:R-:W-:Y:S01]  /*10ac0*/  IMAD.MOV.U32 R8, RZ, RZ, R160 ;  /* 0x000000ffff087224 */ /* 0x000fe200078e00a0 */
[----:B------:R-:W-:-:S05]  /*10ad0*/  HSET2.LE.AND R2, R9, R3, PT ;  /* 0x0000000309027233 */ /* 0x000fca0003803000 */
[C---:B------:R-:W-:Y:S01]  /*10ae0*/  HMMA.16816.F32 R20, R4.reuse, R22, R96 ;  /* 0x000000160414723c */ /* 0x040fe20000001860 */
[----:B------:R-:W-:Y:S01]  /*10af0*/  LOP3.LUT R94, R8, R2, RZ, 0xc0, !PT ;  /* 0x00000002085e7212 */ /* 0x000fe200078ec0ff */
[----:B------:R-:W-:Y:S01]  /*10b00*/  IMAD.MOV.U32 R2, RZ, RZ, R242 ;  /* 0x000000ffff027224 */ /* 0x000fe200078e00f2 */
[----:B------:R-:W-:Y:S01]  /*10b10*/  LDSM.16.MT88.4 R124, [R51+0xac00] ;  /* 0x00ac0000337c783b */ /* 0x000fe20000004200 */
[----:B------:R-:W-:Y:S02]  /*10b20*/  IMAD.MOV.U32 R11, RZ, RZ, R35 ;  /* 0x000000ffff0b7224 */ /* 0x000fe400078e0023 */
[----:B------:R-:W2:Y:S01]  /*10b30*/  LDC R35, c[0x0][0x448] ;  /* 0x00011200ff237b82 */ /* 0x000ea20000000800 */
[----:B------:R-:W-:Y:S01]  /*10b40*/  LOP3.LUT R95, R2, R0, RZ, 0xc0, !PT ;  /* 0x00000000025f7212 */ /* 0x000fe200078ec0ff */
[----:B------:R-:W-:Y:S01]  /*10b50*/  IMAD.MOV.U32 R0, RZ, RZ, R52 ;  /* 0x000000ffff007224 */ /* 0x000fe200078e0034 */
[----:B------:R-:W-:Y:S01]  /*10b60*/  HMMA.16816.F32 R24, R4, R26, R108 ;  /* 0x0000001a0418723c */ /* 0x000fe2000000186c */
[----:B------:R-:W-:-:S07]  /*10b70*/  LOP3.LUT R2, R53, 0xffff, RZ, 0xc0, !PT ;  /* 0x0000ffff35027812 */ /* 0x000fce00078ec0ff */
[----:B------:R-:W-:Y:S01]  /*10b80*/  HMMA.16816.F32 R16, R4, R14, R76 ;  /* 0x0000000e0410723c */ /* 0x000fe2000000184c */
[----:B------:R-:W-:-:S07]  /*10b90*/  SHF.R.U32.HI R2, RZ, 0x8, R2 ;  /* 0x00000008ff027819 */ /* 0x000fce0000011602 */
[----:B------:R-:W-:Y:S01]  /*10ba0*/  HMMA.16816.F32 R28, R4, R30, R204 ;  /* 0x0000001e041c723c */ /* 0x000fe200000018cc */
[----:B------:R-:W-:Y:S02]  /*10bb0*/  LOP3.LUT R6, R0, 0xff, RZ, 0xc0, !PT ;  /* 0x000000ff00067812 */ /* 0x000fe400078ec0ff */
[----:B------:R-:W-:Y:S01]  /*10bc0*/  SHF.R.U32.HI R9, RZ, 0x18, R53 ;  /* 0x00000018ff097819 */ /* 0x000fe20000011635 */
[----:B------:R-:W-:Y:S01]  /*10bd0*/  IMAD.MOV.U32 R50, RZ, RZ, R148 ;  /* 0x000000ffff327224 */ /* 0x000fe200078e0094 */
[C---:B------:R-:W-:Y:S01]  /*10be0*/  PRMT R0, R53.reuse, 0x7632, R0 ;  /* 0x0000763235007816 */ /* 0x040fe20000000000 */
[----:B------:R-:W-:Y:S01]  /*10bf0*/  IMAD.MOV.U32 R99, RZ, RZ, R132 ;  /* 0x000000ffff637224 */ /* 0x000fe200078e0084 */
[C---:B------:R-:W-:Y:S01]  /*10c00*/  PRMT R5, R52.reuse, 0x7773, RZ ;  /* 0x0000777334057816 */ /* 0x040fe200000000ff */
[----:B------:R-:W-:Y:S01]  /*10c10*/  IMAD.MOV.U32 R98, RZ, RZ, R134 ;  /* 0x000000ffff627224 */ /* 0x000fe200078e0086 */
[C---:B------:R-:W-:Y:S01]  /*10c20*/  PRMT R4, R52.reuse, 0x7772, RZ ;  /* 0x0000777234047816 */ /* 0x040fe200000000ff */
[----:B------:R-:W-:Y:S01]  /*10c30*/  IMAD.MOV.U32 R163, RZ, RZ, R131 ;  /* 0x000000ffffa37224 */ /* 0x000fe200078e0083 */
[----:B------:R-:W-:Y:S01]  /*10c40*/  LOP3.LUT R7, R53, 0xff, RZ, 0xc0, !PT ;  /* 0x000000ff35077812 */ /* 0x000fe200078ec0ff */
[----:B------:R-:W-:Y:S01]  /*10c50*/  IMAD.MOV.U32 R97, RZ, RZ, R149 ;  /* 0x000000ffff617224 */ /* 0x000fe200078e0095 */
[----:B------:R-:W-:Y:S01]  /*10c60*/  PRMT R8, R52, 0x7771, RZ ;  /* 0x0000777134087816 */ /* 0x000fe200000000ff */
[----:B------:R3:W-:Y:S01]  /*10c70*/  LDSM.16.MT88.4 R12, [R51+0xbc00] ;  /* 0x00bc0000330c783b */ /* 0x0007e20000004200 */
[----:B------:R-:W-:-:S02]  /*10c80*/  LOP3.LUT R0, R0, 0xff, RZ, 0xc0, !PT ;  /* 0x000000ff00007812 */ /* 0x000fc400078ec0ff */
[----:B------:R-:W-:Y:S02]  /*10c90*/  PRMT R4, R4, 0x5410, R5 ;  /* 0x0000541004047816 */ /* 0x000fe40000000005 */
[----:B------:R-:W-:Y:S02]  /*10ca0*/  PRMT R2, R7, 0x5410, R2 ;  /* 0x0000541007027816 */ /* 0x000fe40000000002 */
[----:B------:R-:W-:Y:S02]  /*10cb0*/  PRMT R8, R6, 0x5410, R8 ;  /* 0x0000541006087816 */ /* 0x000fe40000000008 */
[----:B------:R-:W-:Y:S02]  /*10cc0*/  PRMT R5, R0, 0x5410, R9 ;  /* 0x0000541000057816 */ /* 0x000fe40000000009 */
[----:B------:R-:W-:Y:S02]  /*10cd0*/  LOP3.LUT R6, R4, 0xff00ff, RZ, 0xc0, !PT ;  /* 0x00ff00ff04067812 */ /* 0x000fe400078ec0ff */
[----:B------:R-:W-:-:S02]  /*10ce0*/  HSET2.LE.AND R0, R2, R3, PT ;  /* 0x0000000302007233 */ /* 0x000fc40003803000 */
[--C-:B------:R-:W-:Y:S02]  /*10cf0*/  HSET2.LE.AND R2, R5, R3.reuse, PT ;  /* 0x0000000305027233 */ /* 0x100fe40003803000 */
[--C-:B------:R-:W-:Y:S02]  /*10d00*/  HSET2.LE.AND R4, R8, R3.reuse, PT ;  /* 0x0000000308047233 */ /* 0x100fe40003803000 */
[----:B------:R-:W-:Y:S01]  /*10d10*/  HSET2.LE.AND R3, R6, R3, PT ;  /* 0x0000000306037233 */ /* 0x000fe20003803000 */
[----:B---3--:R-:W-:Y:S02]  /*10d20*/  IMAD.MOV.U32 R51, RZ, RZ, R50 ;  /* 0x000000ffff337224 */ /* 0x008fe400078e0032 */
[----:B------:R-:W-:Y:S01]  /*10d30*/  IMAD.MOV.U32 R50, RZ, RZ, R98 ;  /* 0x000000ffff327224 */ /* 0x000fe200078e0062 */
[----:B------:R-:W-:Y:S02]  /*10d40*/  LOP3.LUT R98, R99, R4, RZ, 0xc0, !PT ;  /* 0x0000000463627212 */ /* 0x000fe400078ec0ff */
[----:B------:R-:W-:-:S02]  /*10d50*/  LOP3.LUT R97, R97, R2, RZ, 0xc0, !PT ;  /* 0x0000000261617212 */ /* 0x000fc400078ec0ff */
[----:B------:R-:W-:Y:S01]  /*10d60*/  LOP3.LUT R99, R163, R3, RZ, 0xc0, !PT ;  /* 0x00000003a3637212 */ /* 0x000fe200078ec0ff */
[----:B--2---:R-:W-:-:S04]  /*10d70*/  IMAD.WIDE R2, R35, 0x70, R56 ;  /* 0x0000007023027825 */ /* 0x004fc800078e0238 */
[----:B------:R-:W-:Y:S01]  /*10d80*/  IMAD.MOV.U32 R205, RZ, RZ, R129 ;  /* 0x000000ffffcd7224 */ /* 0x000fe200078e0081 */
[----:B------:R-:W-:Y:S01]  /*10d90*/  STG.E.U16 desc[UR20][R58.64+-0x70], R227 ;  /* 0xffff90e33a007986 */ /* 0x000fe2000c101514 */
[----:B------:R-:W-:Y:S02]  /*10da0*/  IMAD.MOV.U32 R206, RZ, RZ, R122 ;  /* 0x000000ffffce7224 */ /* 0x000fe400078e007a */
[----:B------:R-:W-:Y:S01]  /*10db0*/  IMAD.WIDE R4, R35, -0x70, R2 ;  /* 0xffffff9023047825 */ /* 0x000fe200078e0202 */
[----:B------:R-:W-:Y:S04]  /*10dc0*/  STG.E.U16 desc[UR20][R58.64+-0x6e], R226 ;  /* 0xffff92e23a007986 */ /* 0x000fe8000c101514 */
[----:B------:R-:W-:Y:S01]  /*10dd0*/  STG.E.U16 desc[UR20][R32.64+-0x6e], R205 ;  /* 0xffff92cd20007986 */ /* 0x000fe2000c101514 */
[----:B------:R-:W-:-:S03]  /*10de0*/  IMAD.MOV.U32 R161, RZ, RZ, R150 ;  /* 0x000000ffffa17224 */ /* 0x000fc600078e0096 */
[----:B------:R-:W-:Y:S04]  /*10df0*/  STG.E.U16 desc[UR20][R32.64+-0x70], R55 ;  /* 0xffff903720007986 */ /* 0x000fe8000c101514 */
[----:B------:R-:W-:Y:S04]  /*10e00*/  STG.E.U16 desc[UR20][R38.64+-0x60], R239 ;  /* 0xffffa0ef26007986 */ /* 0x000fe8000c101514 */
[----:B------:R-:W-:Y:S04]  /*10e10*/  STG.E.U16 desc[UR20][R38.64+-0x5e], R238 ;  /* 0xffffa2ee26007986 */ /* 0x000fe8000c101514 */
[----:B------:R-:W-:Y:S04]  /*10e20*/  STG.E.U16 desc[UR20][R56.64+-0x60], R237 ;  /* 0xffffa0ed38007986 */ /* 0x000fe8000c101514 */
[----:B------:R-:W-:Y:S04]  /*10e30*/  STG.E.U16 desc[UR20][R56.64+-0x5e], R236 ;  /* 0xffffa2ec38007986 */ /* 0x000fe8000c101514 */
[----:B------:R-:W-:Y:S04]  /*10e40*/  STG.E.U16 desc[UR20][R2.64+-0x60], R206 ;  /* 0xffffa0ce02007986 */ /* 0x000fe8000c101514 */
[----:B------:R2:W-:Y:S01]  /*10e50*/  STG.E.U16 desc[UR20][R2.64+-0x5e], R217 ;  /* 0xffffa2d902007986 */ /* 0x0005e2000c101514 */
[----:B------:R-:W-:-:S02]  /*10e60*/  IMAD.MOV.U32 R207, RZ, RZ, R161 ;  /* 0x000000ffffcf7224 */ /* 0x000fc400078e00a1 */
[----:B------:R-:W-:Y:S01]  /*10e70*/  IMAD.MOV.U32 R130, RZ, RZ, R140 ;  /* 0x000000ffff827224 */ /* 0x000fe200078e008c */
[----:B------:R-:W-:Y:S04]  /*10e80*/  STG.E.U16 desc[UR20][R32.64+-0x5e], R51 ;  /* 0xffffa23320007986 */ /* 0x000fe8000c101514 */
[----:B------:R-:W-:Y:S01]  /*10e90*/  STG.E.U16 desc[UR20][R32.64+-0x60], R207 ;  /* 0xffffa0cf20007986 */ /* 0x000fe2000c101514 */
[----:B------:R-:W-:-:S03]  /*10ea0*/  IMAD.MOV.U32 R162, RZ, RZ, R130 ;  /* 0x000000ffffa27224 */ /* 0x000fc600078e0082 */
[----:B------:R-:W-:Y:S04]  /*10eb0*/  STG.E.U16 desc[UR20][R38.64+-0x50], R235 ;  /* 0xffffb0eb26007986 */ /* 0x000fe8000c101514 */
[----:B------:R-:W-:Y:S01]  /*10ec0*/  STG.E.U16 desc[UR20][R38.64+-0x4e], R234 ;  /* 0xffffb2ea26007986 */ /* 0x000fe2000c101514 */
[----:B--2---:R-:W-:-:S03]  /*10ed0*/  IMAD.WIDE R2, R35, 0x70, R4 ;  /* 0x0000007023027825 */ /* 0x004fc600078e0204 */
[----:B------:R-:W-:Y:S01]  /*10ee0*/  STG.E.U16 desc[UR20][R4.64+-0x50], R232 ;  /* 0xffffb0e804007986 */ /* 0x000fe2000c101514 */
[----:B------:R-:W-:-:S03]  /*10ef0*/  IMAD.MOV.U32 R128, RZ, RZ, R143 ;  /* 0x000000ffff807224 */ /* 0x000fc600078e008f */
[----:B------:R2:W5:Y:S01]  /*10f00*/  LDL.LU R217, [R1+0x18c] ;  /* 0x00018c0001d97983 */ /* 0x0005620000300800 */
[----:B------:R-:W-:-:S03]  /*10f10*/  IMAD.WIDE R6, R35, -0x70, R2 ;  /* 0xffffff9023067825 */ /* 0x000fc600078e0202 */
[----:B------:R-:W-:Y:S04]  /*10f20*/  STG.E.U16 desc[UR20][R4.64+-0x4e], R233 ;  /* 0xffffb2e904007986 */ /* 0x000fe8000c101514 */
[----:B------:R-:W-:Y:S04]  /*10f30*/  STG.E.U16 desc[UR20][R2.64+-0x50], R11 ;  /* 0xffffb00b02007986 */ /* 0x000fe8000c101514 */
[----:B------:R3:W-:Y:S01]  /*10f40*/  STG.E.U16 desc[UR20][R2.64+-0x4e], R216 ;  /* 0xffffb2d802007986 */ /* 0x0007e2000c101514 */
[----:B------:R-:W-:Y:S02]  /*10f50*/  IMAD.MOV.U32 R10, RZ, RZ, R162 ;  /* 0x000000ffff0a7224 */ /* 0x000fe400078e00a2 */
[----:B------:R-:W-:Y:S01]  /*10f60*/  IMAD.MOV.U32 R241, RZ, RZ, R123 ;  /* 0x000000fffff17224 */ /* 0x000fe200078e007b */
[----:B------:R4:W-:Y:S01]  /*10f70*/  STG.E.U16 desc[UR20][R32.64+-0x4e], R211 ;  /* 0xffffb2d320007986 */ /* 0x0009e2000c101514 */
[----:B------:R-:W-:-:S03]  /*10f80*/  IMAD.MOV.U32 R49, RZ, RZ, R128 ;  /* 0x000000ffff317224 */ /* 0x000fc600078e0080 */
[----:B------:R-:W-:Y:S04]  /*10f90*/  STG.E.U16 desc[UR20][R32.64+-0x50], R10 ;  /* 0xffffb00a20007986 */ /* 0x000fe8000c101514 */
[----:B------:R-:W-:Y:S04]  /*10fa0*/  STG.E.U16 desc[UR20][R38.64+-0x40], R224 ;  /* 0xffffc0e026007986 */ /* 0x000fe8000c101514 */
[----:B------:R-:W-:Y:S01]  /*10fb0*/  STG.E.U16 desc[UR20][R38.64+-0x3e], R225 ;  /* 0xffffc2e126007986 */ /* 0x000fe2000c101514 */
[----:B-1----:R-:W-:Y:S03]  /*10fc0*/  HMMA.16816.F32 R76, R92, R82, R100 ;  /* 0x000000525c4c723c */ /* 0x002fe60000001864 */
[----:B------:R-:W1:Y:S01]  /*10fd0*/  LDSM.16.MT88.4 R140, [R48+0xac00] ;  /* 0x00ac0000308c783b */ /* 0x000e620000004200 */
[----:B---3--:R-:W-:-:S03]  /*10fe0*/  IMAD.WIDE R2, R35, 0x70, R6 ;  /* 0x0000007023027825 */ /* 0x008fc600078e0206 */
[----:B------:R-:W-:Y:S04]  /*10ff0*/  STG.E.U16 desc[UR20][R6.64+-0x40], R222 ;  /* 0xffffc0de06007986 */ /* 0x000fe8000c101514 */
[----:B------:R2:W5:Y:S01]  /*11000*/  LDL.LU R216, [R1+0x188] ;  /* 0x0001880001d87983 */ /* 0x0005620000300800 */
[----:B------:R-:W-:-:S03]  /*11010*/  IMAD.WIDE R4, R35, -0x70, R2 ;  /* 0xffffff9023047825 */ /* 0x000fc600078e0202 */
[----:B------:R-:W-:Y:S04]  /*11020*/  STG.E.U16 desc[UR20][R6.64+-0x3e], R223 ;  /* 0xffffc2df06007986 */ /* 0x000fe8000c101514 */
[----:B------:R-:W-:Y:S04]  /*11030*/  STG.E.U16 desc[UR20][R2.64+-0x40], R241 ;  /* 0xffffc0f102007986 */ /* 0x000fe8000c101514 */
[----:B------:R3:W-:Y:S04]  /*11040*/  STG.E.U16 desc[UR20][R2.64+-0x3e], R210 ;  /* 0xffffc2d202007986 */ /* 0x0007e8000c101514 */
[----:B------:R-:W-:Y:S04]  /*11050*/  STG.E.U16 desc[UR20][R32.64+-0x40], R49 ;  /* 0xffffc03120007986 */ /* 0x000fe8000c101514 */
[----:B------:R-:W-:Y:S01]  /*11060*/  STG.E.U16 desc[UR20][R32.64+-0x3e], R252 ;  /* 0xffffc2fc20007986 */ /* 0x000fe2000c101514 */
[----:B------:R-:W-:-:S03]  /*11070*/  IMAD.MOV.U32 R100, RZ, RZ, R208 ;  /* 0x000000ffff647224 */ /* 0x000fc600078e00d0 */
[----:B------:R-:W-:Y:S04]  /*11080*/  STG.E.U16 desc[UR20][R38.64+-0x30], R220 ;  /* 0xffffd0dc26007986 */ /* 0x000fe8000c101514 */
[----:B------:R-:W-:Y:S01]  /*11090*/  STG.E.U16 desc[UR20][R38.64+-0x2e], R221 ;  /* 0xffffd2dd26007986 */ /* 0x000fe2000c101514 */
[----:B------:R-:W-:-:S03]  /*110a0*/  IMAD.MOV.U32 R101, RZ, RZ, R37 ;  /* 0x000000ffff657224 */ /* 0x000fc600078e0025 */
[----:B----4-:R2:W5:Y:S01]  /*110b0*/  LDL.LU R211, [R1+0x184] ;  /* 0x0001840001d37983 */ /* 0x0105620000300800 */
[----:B---3--:R-:W-:-:S03]  /*110c0*/  IMAD.WIDE R2, R35, 0x70, R4 ;  /* 0x0000007023027825 */ /* 0x008fc600078e0204 */
[----:B------:R-:W-:Y:S04]  /*110d0*/  STG.E.U16 desc[UR20][R4.64+-0x30], R213 ;  /* 0xffffd0d504007986 */ /* 0x000fe8000c101514 */
[----:B------:R-:W-:Y:S01]  /*110e0*/  STG.E.U16 desc[UR20][R4.64+-0x2e], R215 ;  /* 0xffffd2d704007986 */ /* 0x000fe2000c101514 */
[----:B------:R-:W-:-:S03]  /*110f0*/  IMAD.MOV.U32 R103, RZ, RZ, R36 ;  /* 0x000000ffff677224 */ /* 0x000fc600078e0024 */
[----:B------:R2:W5:Y:S04]  /*11100*/  LDL.LU R210, [R1+0x180] ;  /* 0x0001800001d27983 */ /* 0x0005680000300800 */
[----:B------:R3:W-:Y:S04]  /*11110*/  STG.E.U16 desc[UR20][R2.64+-0x2e], R209 ;  /* 0xffffd2d102007986 */ /* 0x0007e8000c101514 */
[----:B---3--:R2:W5:Y:S04]  /*11120*/  LDL.LU R209, [R1+0x17c] ;  /* 0x00017c0001d17983 */ /* 0x0085680000300800 */
[----:B------:R2:W5:Y:S04]  /*11130*/  LDL.LU R208, [R1+0x178] ;  /* 0x0001780001d07983 */ /* 0x0005680000300800 */
[----:B------:R2:W5:Y:S04]  /*11140*/  LDL.LU R37, [R1+0x174] ;  /* 0x0001740001257983 */ /* 0x0005680000300800 */
[----:B------:R2:W5:Y:S01]  /*11150*/  LDL.LU R36, [R1+0x170] ;  /* 0x0001700001247983 */ /* 0x0005620000300800 */
[----:B------:R-:W-:-:S03]  /*11160*/  IMAD.WIDE R4, R35, -0x70, R2 ;  /* 0xffffff9023047825 */ /* 0x000fc600078e0202 */
[----:B------:R3:W-:Y:S01]  /*11170*/  STG.E.U16 desc[UR20][R2.64+-0x30], R50 ;  /* 0xffffd03202007986 */ /* 0x0007e2000c101514 */
[----:B------:R-:W-:-:S03]  /*11180*/  IMAD.MOV.U32 R34, RZ, RZ, R133 ;  /* 0x000000ffff227224 */ /* 0x000fc600078e0085 */
[----:B------:R-:W-:Y:S01]  /*11190*/  STG.E.U16 desc[UR20][R32.64+-0x2e], R250 ;  /* 0xffffd2fa20007986 */ /* 0x000fe2000c101514 */
[----:B------:R-:W-:-:S03]  /*111a0*/  IMAD.MOV.U32 R96, RZ, RZ, R151 ;  /* 0x000000ffff607224 */ /* 0x000fc600078e0097 */
[----:B------:R-:W-:Y:S04]  /*111b0*/  STG.E.U16 desc[UR20][R32.64+-0x30], R34 ;  /* 0xffffd02220007986 */ /* 0x000fe8000c101514 */
[----:B------:R-:W-:Y:S04]  /*111c0*/  STG.E.U16 desc[UR20][R38.64+-0x20], R218 ;  /* 0xffffe0da26007986 */ /* 0x000fe8000c101514 */
[----:B------:R-:W-:Y:S04]  /*111d0*/  STG.E.U16 desc[UR20][R38.64+-0x1e], R219 ;  /* 0xffffe2db26007986 */ /* 0x000fe8000c101514 */
[----:B------:R-:W-:Y:S01]  /*111e0*/  STG.E.U16 desc[UR20][R4.64+-0x20], R212 ;  /* 0xffffe0d404007986 */ /* 0x000fe2000c101514 */
[----:B---3--:R-:W-:-:S03]  /*111f0*/  IMAD.WIDE R2, R35, 0x70, R4 ;  /* 0x0000007023027825 */ /* 0x008fc600078e0204 */
[----:B------:R3:W-:Y:S01]  /*11200*/  STG.E.U16 desc[UR20][R4.64+-0x1e], R214 ;  /* 0xffffe2d604007986 */ /* 0x0007e2000c101514 */
[----:B------:R-:W-:-:S03]  /*11210*/  LOP3.LUT R96, R96, R0, RZ, 0xc0, !PT ;  /* 0x0000000060607212 */ /* 0x000fc600078ec0ff */
[----:B------:R-:W-:Y:S04]  /*11220*/  STG.E.U16 desc[UR20][R2.64+-0x20], R251 ;  /* 0xffffe0fb02007986 */ /* 0x000fe8000c101514 */
[----:B------:R4:W-:Y:S01]  /*11230*/  STG.E.U16 desc[UR20][R2.64+-0x1e], R248 ;  /* 0xffffe2f802007986 */ /* 0x0009e2000c101514 */
[----:B------:R-:W-:-:S03]  /*11240*/  IMAD.MOV.U32 R54, RZ, RZ, R135 ;  /* 0x000000ffff367224 */ /* 0x000fc600078e0087 */
[----:B------:R2:W-:Y:S01]  /*11250*/  STG.E.U16 desc[UR20][R32.64+-0x20], R249 ;  /* 0xffffe0f920007986 */ /* 0x0005e2000c101514 */
[----:B-1----:R-:W-:Y:S03]  /*11260*/  HMMA.16816.F32 R120, R92, R140, R184 ;  /* 0x0000008c5c78723c */ /* 0x002fe600000018b8 */
[----:B------:R2:W-:Y:S01]  /*11270*/  STG.E.U16 desc[UR20][R32.64+-0x1e], R247 ;  /* 0xffffe2f720007986 */ /* 0x0005e2000c101514 */
[----:B---3--:R-:W-:-:S03]  /*11280*/  IMAD.WIDE R4, R35, -0x70, R2 ;  /* 0xffffff9023047825 */ /* 0x008fc600078e0202 */
[----:B------:R2:W-:Y:S01]  /*11290*/  STG.E.U16 desc[UR20][R38.64+-0x10], R174 ;  /* 0xfffff0ae26007986 */ /* 0x0005e2000c101514 */
[----:B------:R-:W-:Y:S03]  /*112a0*/  HMMA.16816.F32 R116, R92, R142, R180 ;  /* 0x0000008e5c74723c */ /* 0x000fe600000018b4 */
[----:B------:R2:W-:Y:S01]  /*112b0*/  STG.E.U16 desc[UR20][R38.64+-0xe], R175 ;  /* 0xfffff2af26007986 */ /* 0x0005e2000c101514 */
[----:B----4-:R-:W-:-:S03]  /*112c0*/  IMAD.WIDE R2, R35, 0x70, R4 ;  /* 0x0000007023027825 */ /* 0x010fc600078e0204 */
[----:B------:R2:W-:Y:S01]  /*112d0*/  STG.E.U16 desc[UR20][R4.64+-0x10], R172 ;  /* 0xfffff0ac04007986 */ /* 0x0005e2000c101514 */
[----:B------:R-:W-:Y:S03]  /*112e0*/  HMMA.16816.F32 R152, R96, R140, R152 ;  /* 0x0000008c6098723c */ /* 0x000fe60000001898 */
[----:B------:R2:W-:Y:S04]  /*112f0*/  STG.E.U16 desc[UR20][R4.64+-0xe], R173 ;  /* 0xfffff2ad04007986 */ /* 0x0005e8000c101514 */
[----:B------:R2:W-:Y:S01]  /*11300*/  STG.E.U16 desc[UR20][R2.64+-0x10], R246 ;  /* 0xfffff0f602007986 */ /* 0x0005e2000c101514 */
[C---:B------:R-:W-:Y:S03]  /*11310*/  HMMA.16816.F32 R148, R92.reuse, R164, R196 ;  /* 0x000000a45c94723c */ /* 0x040fe600000018c4 */
[----:B------:R2:W-:Y:S04]  /*11320*/  STG.E.U16 desc[UR20][R2.64+-0xe], R245 ;  /* 0xfffff2f502007986 */ /* 0x0005e8000c101514 */
[----:B------:R2:W-:Y:S01]  /*11330*/  STG.E.U16 desc[UR20][R32.64+-0x10], R244 ;  /* 0xfffff0f420007986 */ /* 0x0005e2000c101514 */
[C---:B------:R-:W-:Y:S03]  /*11340*/  HMMA.16816.F32 R144, R92.reuse, R166, R144 ;  /* 0x000000a65c90723c */ /* 0x040fe60000001890 */
[----:B------:R2:W-:Y:S05]  /*11350*/  STG.E.U16 desc[UR20][R32.64+-0xe], R243 ;  /* 0xfffff2f320007986 */ /* 0x0005ea000c101514 */
        /* <DEDUP_REMOVED lines=18> */
[----:B------:R-:W-:Y:S01]  /*11480*/  IMAD.MOV.U32 R218, RZ, RZ, R54 ;  /* 0x000000ffffda7224 */ /* 0x000fe200078e0036 */
[----:B------:R-:W-:-:S03]  /*11490*/  IADD3 R251, P3, PT, R38, -0x100, RZ ;  /* 0xffffff0026fb7810 */ /* 0x000fc60007f7e0ff */
[----:B------:R-:W-:Y:S01]  /*114a0*/  IMAD.MOV.U32 R102, RZ, RZ, R218 ;  /* 0x000000ffff667224 */ /* 0x000fe200078e00da */
[----:B------:R-:W-:Y:S01]  /*114b0*/  IADD3.X R250, PT, PT, R39, -0x1, RZ, P3, !PT ;  /* 0xffffffff27fa7810 */ /* 0x000fe20001ffe4ff */
[----:B--2---:R-:W-:-:S13]  /*114c0*/  BRA.U !UP1, `(.L_x_639) ;  /* 0x0000008109a87547 */ /* 0x004fda000b800000 */
[----:B------:R-:W2:Y:S04]  /*114d0*/  LDL R54, [R1+0x16c] ;  /* 0x00016c0001367983 */ /* 0x000ea80000100800 */
[----:B------:R-:W3:Y:S01]  /*114e0*/  LDL R35, [R1+0x168] ;  /* 0x0001680001237983 */ /* 0x000ee20000100800 */
[----:B------:R-:W-:Y:S01]  /*114f0*/  UIADD3 UR9, UPT, UPT, UR26, -0x3, URZ ;  /* 0xfffffffd1a097890 */ /* 0x000fe2000fffe0ff */
[----:B------:R-:W-:-:S04]  /*11500*/  DEPBAR.LE SB0, 0x0 ;  /* 0x000080000000791a */ /* 0x000fc80000000000 */
[----:B------:R-:W-:Y:S01]  /*11510*/  UIMAD.WIDE.U32 UR34, UR9, UR14, URZ ;  /* 0x0000000e092272a5 */ /* 0x000fe2000f8e00ff */
[----:B------:R-:W1:Y:S03]  /*11520*/  S2R R50, SR_TID.X ;  /* 0x0000000000327919 */ /* 0x000e660000002100 */
[----:B------:R-:W-:Y:S02]  /*11530*/  UIMAD UR9, UR9, UR15, UR35 ;  /* 0x0000000f090972a4 */ /* 0x000fe4000f8e0223 */
[----:B------:R-:W-:Y:S01]  /*11540*/  USHF.L.U32 UR4, UR34, 0x6, URZ ;  /* 0x0000000622047899 */ /* 0x000fe200080006ff */
[----:B------:R-:W-:Y:S01]  /*11550*/  IMAD.U32 R2, RZ, RZ, UR34 ;  /* 0x00000022ff027e24 */ /* 0x000fe2000f8e00ff */
[----:B------:R-:W-:Y:S01]  /*11560*/  USHF.L.U64.HI UR5, UR34, 0x6, UR9 ;  /* 0x0000000622057899 */ /* 0x000fe20008010209 */
[----:B------:R-:W-:Y:S01]  /*11570*/  IMAD.U32 R3, RZ, RZ, UR35 ;  /* 0x00000023ff037e24 */ /* 0x000fe2000f8e00ff */
[----:B------:R-:W-:Y:S01]  /*11580*/  ULEA UR4, UP0, UR14, UR4, 0x5 ;  /* 0x000000040e047291 */ /* 0x000fe2000f8028ff */
[----:B------:R-:W-:-:S03]  /*11590*/  IMAD.U32 R0, RZ, RZ, UR9 ;  /* 0x00000009ff007e24 */ /* 0x000fc6000f8e00ff */
[----:B------:R-:W-:Y:S02]  /*115a0*/  ULEA.HI.X UR5, UR14, UR5, UR15, 0x5, UP0 ;  /* 0x000000050e057291 */ /* 0x000fe400080f2c0f */
[----:B------:R-:W-:Y:S01]  /*115b0*/  IMAD.U32 R3, RZ, RZ, UR4 ;  /* 0x00000004ff037e24 */ /* 0x000fe2000f8e00ff */
[----:B------:R-:W-:Y:S01]  /*115c0*/  UISETP.NE.AND UP0, UPT, UR26, 0x3, UPT ;  /* 0x000000031a00788c */ /* 0x000fe2000bf05270 */
[----:B-1----:R-:W-:Y:S01]  /*115d0*/  IMAD.SHL.U32 R50, R50, 0x2, RZ ;  /* 0x0000000232327824 */ /* 0x002fe200078e00ff */
[----:B------:R-:W-:Y:S01]  /*115e0*/  BAR.SYNC.DEFER_BLOCKING 0x0 ;  /* 0x0000000000007b1d */ /* 0x000fe20000010000 */
[----:B--2---:R-:W-:-:S04]  /*115f0*/  LEA R4, P3, R2, R54, 0x7 ;  /* 0x0000003602047211 */ /* 0x004fc800078638ff */
[----:B---3--:R-:W-:Y:S01]  /*11600*/  LEA.HI.X R5, R2, R35, R0, 0x7, P3 ;  /* 0x0000002302057211 */ /* 0x008fe200018f3c00 */
[----:B------:R-:W-:Y:S01]  /*11610*/  IMAD.U32 R0, RZ, RZ, UR5 ;  /* 0x00000005ff007e24 */ /* 0x000fe2000f8e00ff */
[----:B------:R-:W-:-:S03]  /*11620*/  LEA R2, P3, R3, R54, 0x1 ;  /* 0x0000003603027211 */ /* 0x000fc600078608ff */
[----:B------:R-:W-:Y:S01]  /*11630*/  @!PT LDS RZ, [RZ] ;  /* 0x00000000fffff984 */ /* 0x000fe20000000800 */
[----:B------:R-:W-:Y:S01]  /*11640*/  @!PT LDS RZ, [RZ] ;  /* 0x00000000fffff984 */ /* 0x000fe20000000800 */
[----:B------:R-:W-:Y:S01]  /*11650*/  @!PT LDS RZ, [RZ] ;  /* 0x00000000fffff984 */ /* 0x000fe20000000800 */
[----:B-----5:R-:W-:Y:S01]  /*11660*/  @!P2 LDGSTS.E.BYPASS.LTC128B.128 [R217+0x9000], desc[UR20][R4.64] ;  /* 0x0900000004d9afae */ /* 0x020fe2000b981a14 */
[----:B------:R-:W-:Y:S01]  /*11670*/  LEA.HI.X R3, R3, R35, R0, 0x1, P3 ;  /* 0x0000002303037211 */ /* 0x000fe200018f0c00 */
[----:B------:R-:W-:Y:S02]  /*11680*/  IMAD.U32 R0, RZ, RZ, UR26 ;  /* 0x0000001aff007e24 */ /* 0x000fe4000f8e00ff */
        /* <DEDUP_REMOVED lines=30> */
[----:B------:R-:W4:Y:S01]  /*11870*/  LDSM.16.M88.4 R20, [R36+0x6c00] ;  /* 0x006c00002414783b */ /* 0x000f220000000200 */
[----:B-1----:R-:W-:-:S03]  /*11880*/  LOP3.LUT R2, R50, 0x6, RZ, 0xc0, !PT ;  /* 0x0000000632027812 */ /* 0x002fc600078ec0ff */
[----:B------:R-:W-:Y:S04]  /*11890*/  LDSM.16.M88.4 R60, [R37+0x6000] ;  /* 0x00600000253c783b */ /* 0x000fe80000000200 */
[----:B------:R-:W1:Y:S01]  /*118a0*/  LDSM.16.M88.4 R4, [R216+0x1000] ;  /* 0x00100000d804783b */ /* 0x000e620000000200 */
[----:B------:R-:W-:-:S03]  /*118b0*/  IMAD R0, R0, 0x40, R2 ;  /* 0x0000004000007824 */ /* 0x000fc600078e0202 */
[----:B------:R-:W1:Y:S01]  /*118c0*/  LDSM.16.M88.4 R52, [R37+0x6400] ;  /* 0x006400002534783b */ /* 0x000e620000000200 */
[C---:B------:R-:W-:Y:S02]  /*118d0*/  VIADD R2, R0.reuse, 0xffffff40 ;  /* 0xffffff4000027836 */ /* 0x040fe40000000000 */
[----:B------:R-:W-:Y:S01]  /*118e0*/  VIADD R3, R0, 0xffffff48 ;  /* 0xffffff4800037836 */ /* 0x000fe20000000000 */
[----:B------:R-:W1:Y:S02]  /*118f0*/  LDSM.16.M88.4 R40, [R37+0x6800] ;  /* 0x006800002528783b */ /* 0x000e640000000200 */
[C---:B------:R-:W-:Y:S02]  /*11900*/  ISETP.GE.AND P3, PT, R2.reuse, R44, PT ;  /* 0x0000002c0200720c */ /* 0x040fe40003f66270 */
[----:B------:R-:W1:Y:S01]  /*11910*/  LDSM.16.M88.4 R100, [R37+0x6c00] ;  /* 0x006c00002564783b */ /* 0x000e620000000200 */
[C---:B------:R-:W-:Y:S02]  /*11920*/  ISETP.GE.AND P4, PT, R2.reuse, R45, PT ;  /* 0x0000002d0200720c */ /* 0x040fe40003f86270 */
[----:B------:R-:W-:Y:S01]  /*11930*/  ISETP.GE.AND P5, PT, R2, R46, PT ;  /* 0x0000002e0200720c */ /* 0x000fe20003fa6270 */
[----:B------:R-:W1:Y:S01]  /*11940*/  LDSM.16.M88.4 R12, [R208] ;  /* 0x00000000d00c783b */ /* 0x000e620000000200 */
[C---:B--2---:R-:W-:Y:S03]  /*11950*/  HMMA.16816.F32 R184, R8.reuse, R32, RZ ;  /* 0x0000002008b8723c */ /* 0x044fe600000018ff */
[----:B------:R-:W2:Y:S04]  /*11960*/  LDSM.16.M88.4 R16, [R216] ;  /* 0x00000000d810783b */ /* 0x000ea80000000200 */
[----:B------:R-:W0:Y:S01]  /*11970*/  LDGDEPBAR ;  /* 0x00000000000079af */ /* 0x000e220000000000 */
[C---:B---3--:R-:W-:Y:S08]  /*11980*/  HMMA.16816.F32 R176, R8.reuse, R28, RZ ;  /* 0x0000001c08b0723c */ /* 0x048ff000000018ff */
[C---:B----4-:R-:W-:Y:S08]  /*11990*/  HMMA.16816.F32 R104, R8.reuse, R24, RZ ;  /* 0x000000180868723c */ /* 0x050ff000000018ff */
[C---:B------:R-:W-:Y:S08]  /*119a0*/  HMMA.16816.F32 R56, R8.reuse, R20, RZ ;  /* 0x000000140838723c */ /* 0x040ff000000018ff */
[C---:B------:R-:W-:Y:S08]  /*119b0*/  HMMA.16816.F32 R180, R8.reuse, R34, RZ ;  /* 0x0000002208b4723c */ /* 0x040ff000000018ff */
[C---:B------:R-:W-:Y:S08]  /*119c0*/  HMMA.16816.F32 R172, R8.reuse, R30, RZ ;  /* 0x0000001e08ac723c */ /* 0x040ff000000018ff */
[C---:B------:R-:W-:Y:S08]  /*119d0*/  HMMA.16816.F32 R64, R8.reuse, R26, RZ ;  /* 0x0000001a0840723c */ /* 0x040ff000000018ff */
[----:B------:R-:W-:Y:S08]  /*119e0*/  HMMA.16816.F32 R8, R8, R22, RZ ;  /* 0x000000160808723c */ /* 0x000ff000000018ff */
[C---:B-1----:R-:W-:Y:S08]  /*119f0*/  HMMA.16816.F32 R240, R4.reuse, R60, R184 ;  /* 0x0000003c04f0723c */ /* 0x042ff000000018b8 */
[C---:B------:R-:W-:Y:S08]  /*11a00*/  HMMA.16816.F32 R236, R4.reuse, R52, R176 ;  /* 0x0000003404ec723c */ /* 0x040ff000000018b0 */
        /* <DEDUP_REMOVED lines=9> */
[----:B------:R-:W1:Y:S03]  /*11aa0*/  LDSM.16.M88.4 R8, [R36+0x7000] ;  /* 0x007000002408783b */ /* 0x000e660000000200 */
[C---:B------:R-:W-:Y:S08]  /*11ab0*/  HMMA.16816.F32 R192, R12.reuse, R28, RZ ;  /* 0x0000001c0cc0723c */ /* 0x040ff000000018ff */
[C---:B------:R-:W-:Y:S01]  /*11ac0*/  HMMA.16816.F32 R172, R12.reuse, R30, RZ ;  /* 0x0000001e0cac723c */ /* 0x040fe200000018ff */
[----:B------:R-:W3:Y:S07]  /*11ad0*/  LDSM.16.M88.4 R28, [R36+0x7400] ;  /* 0x00740000241c783b */ /* 0x000eee0000000200 */
[C---:B------:R-:W-:Y:S08]  /*11ae0*/  HMMA.16816.F32 R196, R12.reuse, R32, RZ ;  /* 0x000000200cc4723c */ /* 0x040ff000000018ff */
[C---:B------:R-:W-:Y:S08]  /*11af0*/  HMMA.16816.F32 R104, R12.reuse, R34, RZ ;  /* 0x000000220c68723c */ /* 0x040ff000000018ff */
[C---:B------:R-:W-:Y:S08]  /*11b00*/  HMMA.16816.F32 R188, R12.reuse, R24, RZ ;  /* 0x000000180cbc723c */ /* 0x040ff000000018ff */
[C---:B------:R-:W-:Y:S08]  /*11b10*/  HMMA.16816.F32 R32, R12.reuse, R26, RZ ;  /* 0x0000001a0c20723c */ /* 0x040ff000000018ff */
[C---:B------:R-:W-:Y:S08]  /*11b20*/  HMMA.16816.F32 R24, R12.reuse, R20, RZ ;  /* 0x000000140c18723c */ /* 0x040ff000000018ff */
[----:B------:R-:W-:Y:S01]  /*11b30*/  HMMA.16816.F32 R20, R12, R22, RZ ;  /* 0x000000160c14723c */ /* 0x000fe200000018ff */
[----:B------:R-:W4:Y:S07]  /*11b40*/  LDSM.16.M88.4 R12, [R208+0x2000] ;  /* 0x00200000d00c783b */ /* 0x000f2e0000000200 */
[C---:B--2---:R-:W-:Y:S08]  /*11b50*/  HMMA.16816.F32 R196, R16.reuse, R60, R196 ;  /* 0x0000003c10c4723c */ /* 0x044ff000000018c4 */
        /* <DEDUP_REMOVED lines=8> */
[----:B------:R-:W-:Y:S01]  /*11be0*/  HMMA.16816.F32 R180, R16, R102, R20 ;  /* 0x0000006610b4723c */ /* 0x000fe20000001814 */
[----:B------:R-:W-:Y:S04]  /*11bf0*/  LDSM.16.M88.4 R16, [R37+0x7000] ;  /* 0x007000002510783b */ /* 0x000fe80000000200 */
[----:B------:R-:W-:Y:S03]  /*11c00*/  LDSM.16.M88.4 R20, [R37+0x7c00] ;  /* 0x007c00002514783b */ /* 0x000fe60000000200 */
[C---:B-1----:R-:W-:Y:S08]  /*11c10*/  HMMA.16816.F32 R176, R4.reuse, R8, R240 ;  /* 0x0000000804b0723c */ /* 0x042ff000000018f0 */
[C---:B---3--:R-:W-:Y:S08]  /*11c20*/  HMMA.16816.F32 R104, R4.reuse, R28, R236 ;  /* 0x0000001c0468723c */ /* 0x048ff000000018ec */
        /* <DEDUP_REMOVED lines=18> */
[C---:B-1----:R-:W-:Y:S08]  /*11d50*/  HMMA.16816.F32 R220, R4.reuse, R32, R104 ;  /* 0x0000002004dc723c */ /* 0x042ff00000001868 */
[C---:B------:R-:W-:Y:S08]  /*11d60*/  HMMA.16816.F32 R212, R4.reuse, R34, R100 ;  /* 0x0000002204d4723c */ /* 0x040ff00000001864 */
[C---:B------:R-:W-:Y:S08]  /*11d70*/  HMMA.16816.F32 R224, R4.reuse, R16, R176 ;  /* 0x0000001004e0723c */ /* 0x040ff000000018b0 */
[C---:B------:R-:W-:Y:S08]  /*11d80*/  HMMA.16816.F32 R196, R4.reuse, R18, R172 ;  /* 0x0000001204c4723c */ /* 0x040ff000000018ac */
[C---:B------:R-:W-:Y:S01]  /*11d90*/  HMMA.16816.F32 R200, R4.reuse, R24, R52 ;  /* 0x0000001804c8723c */ /* 0x040fe20000001834 */
[----:B------:R-:W-:Y:S07]  /*11da0*/  LDSM.16.M88.4 R52, [R36+0x8c00] ;  /* 0x008c00002434783b */ /* 0x000fee0000000200 */
[C---:B------:R-:W-:Y:S01]  /*11db0*/  HMMA.16816.F32 R104, R4.reuse, R26, R40 ;  /* 0x0000001a0468723c */ /* 0x040fe20000001828 */
[----:B------:R-:W-:Y:S07]  /*11dc0*/  LDSM.16.M88.4 R40, [R36+0x8000] ;  /* 0x008000002428783b */ /* 0x000fee0000000200 */
[C---:B------:R-:W-:Y:S08]  /*11dd0*/  HMMA.16816.F32 R100, R4.reuse, R20, R240 ;  /* 0x000000140464723c */ /* 0x040ff000000018f0 */
[----:B------:R-:W-:Y:S01]  /*11de0*/  HMMA.16816.F32 R64, R4, R22, R184 ;  /* 0x000000160440723c */ /* 0x000fe200000018b8 */
[----:B------:R-:W1:Y:S07]  /*11df0*/  LDSM.16.M88.4 R4, [R208+0x5000] ;  /* 0x00500000d004783b */ /* 0x000e6e0000000200 */
[C---:B--2---:R-:W-:Y:S08]  /*11e00*/  HMMA.16816.F32 R176, R8.reuse, R18, R60 ;  /* 0x0000001208b0723c */ /* 0x044ff0000000183c */
[C---:B------:R-:W-:Y:S01]  /*11e10*/  HMMA.16816.F32 R60, R8.reuse, R22, R12 ;  /* 0x00000016083c723c */ /* 0x040fe2000000180c */
[----:B------:R-:W2:Y:S07]  /*11e20*/  LDSM.16.M88.4 R12, [R208+0x4000] ;  /* 0x00400000d00c783b */ /* 0x000eae0000000200 */
[C---:B------:R-:W-:Y:S01]  /*11e30*/  HMMA.16816.F32 R172, R8.reuse, R16, R188 ;  /* 0x0000001008ac723c */ /* 0x040fe200000018bc */
[----:B------:R-:W-:Y:S07]  /*11e40*/  LDSM.16.M88.4 R16, [R37+0x8000] ;  /* 0x008000002510783b */ /* 0x000fee0000000200 */
[C---:B------:R-:W-:Y:S08]  /*11e50*/  HMMA.16816.F32 R184, R8.reuse, R34, R204 ;  /* 0x0000002208b8723c */ /* 0x040ff000000018cc */
[C---:B------:R-:W-:Y:S08]  /*11e60*/  HMMA.16816.F32 R180, R8.reuse, R32, R236 ;  /* 0x0000002008b4723c */ /* 0x040ff000000018ec */
[C---:B------:R-:W-:Y:S08]  /*11e70*/  HMMA.16816.F32 R204, R8.reuse, R24, R232 ;  /* 0x0000001808cc723c */ /* 0x040ff000000018e8 */
[C---:B------:R-:W-:Y:S08]  /*11e80*/  HMMA.16816.F32 R192, R8.reuse, R26, R192 ;  /* 0x0000001a08c0723c */ /* 0x040ff000000018c0 */
[----:B------:R-:W-:Y:S01]  /*11e90*/  HMMA.16816.F32 R188, R8, R20, R228 ;  /* 0x0000001408bc723c */ /* 0x000fe200000018e4 */
[----:B------:R-:W3:Y:S04]  /*11ea0*/  LDSM.16.M88.4 R8, [R216+0x4000] ;  /* 0x00400000d808783b */ /* 0x000ee80000000200 */
[----:B------:R-:W-:Y:S03]  /*11eb0*/  LDSM.16.M88.4 R20, [R37+0x8400] ;  /* 0x008400002514783b */ /* 0x000fe60000000200 */
        /* <DEDUP_REMOVED lines=9> */
[C---:B--2---:R-:W-:Y:S08]  /*11f50*/  HMMA.16816.F32 R24, R12.reuse, R40, R172 ;  /* 0x000000280c18723c */ /* 0x044ff000000018ac */
[C---:B------:R-:W-:Y:S08]  /*11f60*/  HMMA.16816.F32 R40, R12.reuse, R42, R176 ;  /* 0x0000002a0c28723c */ /* 0x040ff000000018b0 */
[C---:B------:R-:W-:Y:S08]  /*11f70*/  HMMA.16816.F32 R64, R12.reuse, R28, R180 ;  /* 0x0000001c0c40723c */ /* 0x040ff000000018b4 */
[C---:B------:R-:W-:Y:S08]  /*11f80*/  HMMA.16816.F32 R100, R12.reuse, R30, R184 ;  /* 0x0000001e0c64723c */ /* 0x040ff000000018b8 */
[C---:B------:R-:W-:Y:S08]  /*11f90*/  HMMA.16816.F32 R204, R12.reuse, R56, R204 ;  /* 0x000000380ccc723c */ /* 0x040ff000000018cc */
[C---:B------:R-:W-:Y:S08]  /*11fa0*/  HMMA.16816.F32 R200, R12.reuse, R58, R192 ;  /* 0x0000003a0cc8723c */ /* 0x040ff000000018c0 */
[C---:B------:R-:W-:Y:S08]  /*11fb0*/  HMMA.16816.F32 R228, R12.reuse, R52, R188 ;  /* 0x000000340ce4723c */ /* 0x040ff000000018bc */
[----:B------:R-:W-:Y:S08]  /*11fc0*/  HMMA.16816.F32 R224, R12, R54, R60 ;  /* 0x000000360ce0723c */ /* 0x000ff0000000183c */
[-C--:B---3--:R-:W-:Y:S08]  /*11fd0*/  HMMA.16816.F32 R12, R8, R16.reuse, R24 ;  /* 0x00000010080c723c */ /* 0x088ff00000001818 */
[C---:B-1----:R-:W-:Y:S08]  /*11fe0*/  HMMA.16816.F32 R32, R4.reuse, R16, R32 ;  /* 0x000000100420723c */ /* 0x042ff00000001820 */
[----:B------:R-:W-:Y:S03]  /*11ff0*/  HMMA.16816.F32 R28, R4, R18, R196 ;  /* 0x00000012041c723c */ /* 0x000fe600000018c4 */
[----:B------:R-:W-:-:S02]  /*12000*/  FSEL R197, R12, -INF , !P3 ;  /* 0xff8000000cc57808 */ /* 0x000fc40005800000 */
[-C--:B------:R-:W-:Y:S01]  /*12010*/  ISETP.GE.AND P3, PT, R2, R47.reuse, PT ;  /* 0x0000002f0200720c */ /* 0x080fe20003f66270 */
[----:B------:R-:W-:Y:S01]  /*12020*/  VIADD R2, R0, 0xffffff41 ;  /* 0xffffff4100027836 */ /* 0x000fe20000000000 */
[----:B------:R-:W-:Y:S01]  /*12030*/  FSEL R186, R14, -INF , !P4 ;  /* 0xff8000000eba7808 */ /* 0x000fe20006000000 */
[C---:B------:R-:W-:Y:S01]  /*12040*/  HMMA.16816.F32 R24, R8.reuse, R18, R40 ;  /* 0x000000120818723c */ /* 0x040fe20000001828 */
[----:B------:R-:W1:Y:S02]  /*12050*/  LDSM.16.M88.4 R16, [R37+0x8800] ;  /* 0x008800002510783b */ /* 0x000e640000000200 */
        /* <DEDUP_REMOVED lines=8> */
[----:B------:R-:W-:Y:S01]  /*120e0*/  VIADD R2, R0, 0xffffff49 ;  /* 0xffffff4900027836 */ /* 0x000fe20000000000 */
[----:B------:R-:W-:Y:S01]  /*120f0*/  FSEL R189, R35, -INF , !P3 ;  /* 0xff80000023bd7808 */ /* 0x000fe20005800000 */
[----:B------:R-:W-:Y:S01]  /*12100*/  HMMA.16816.F32 R40, R4, R20, R220 ;  /* 0x000000140428723c */ /* 0x000fe200000018dc */
[----:B------:R-:W-:Y:S02]  /*12110*/  FSEL R181, R15, -INF , !P4 ;  /* 0xff8000000fb57808 */ /* 0x000fe40006000000 */
[----:B------:R-:W-:-:S02]  /*12120*/  ISETP.GE.AND P4, PT, R3, R44, PT ;  /* 0x0000002c0300720c */ /* 0x000fc40003f86270 */
[----:B------:R-:W-:Y:S02]  /*12130*/  ISETP.GE.AND P3, PT, R3, R45, PT ;  /* 0x0000002d0300720c */ /* 0x000fe40003f66270 */
[----:B------:R-:W-:Y:S01]  /*12140*/  FSEL R193, R13, -INF , !P5 ;  /* 0xff8000000dc17808 */ /* 0x000fe20006800000 */
[----:B------:R-:W-:Y:S01]  /*12150*/  HMMA.16816.F32 R32, R8, R22, R100 ;  /* 0x000000160820723c */ /* 0x000fe20000001864 */
[----:B------:R-:W-:Y:S01]  /*12160*/  FSEL R196, R24, -INF , !P4 ;  /* 0xff80000018c47808 */ /* 0x000fe20006000000 */
[----:B------:R-:W2:Y:S01]  /*12170*/  LDSM.16.M88.4 R12, [R37+0x8c00] ;  /* 0x008c0000250c783b */ /* 0x000ea20000000200 */
[----:B------:R-:W-:Y:S01]  /*12180*/  FSEL R184, R26, -INF , !P3 ;  /* 0xff8000001ab87808 */ /* 0x000fe20005800000 */
[----:B------:R-:W-:-:S04]  /*12190*/  DEPBAR.LE SB0, 0x0 ;  /* 0x000080000000791a */ /* 0x000fc80000000000 */
[----:B------:R-:W-:Y:S01]  /*121a0*/  BAR.SYNC.DEFER_BLOCKING 0x0 ;  /* 0x0000000000007b1d */ /* 0x000fe20000010000 */
[CC--:B------:R-:W-:Y:S01]  /*121b0*/  ISETP.GE.AND P5, PT, R3.reuse, R46.reuse, PT ;  /* 0x0000002e0300720c */ /* 0x0c0fe20003fa6270 */
[C---:B------:R-:W-:Y:S01]  /*121c0*/  HMMA.16816.F32 R52, R4.reuse, R22, R212 ;  /* 0x000000160434723c */ /* 0x040fe200000018d4 */
[----:B------:R-:W-:Y:S01]  /*121d0*/  ISETP.GE.AND P4, PT, R3, R47, PT ;  /* 0x0000002f0300720c */ /* 0x000fe20003f86270 */
[----:B------:R-:W-:Y:S01]  /*121e0*/  VIADD R3, R0, 0xffffff58 ;  /* 0xffffff5800037836 */ /* 0x000fe20000000000 */
[----:B------:R-:W-:Y:S02]  /*121f0*/  ISETP.GE.AND P3, PT, R2, R46, PT ;  /* 0x0000002e0200720c */ /* 0x000fe40003f66270 */
[----:B------:R-:W-:Y:S02]  /*12200*/  FSEL R191, R28, -INF , !P5 ;  /* 0xff8000001cbf7808 */ /* 0x000fe40006800000 */
[----:B------:R-:W-:Y:S01]  /*12210*/  FSEL R190, R30, -INF , !P4 ;  /* 0xff8000001ebe7808 */ /* 0x000fe20006000000 */
[----:B-1----:R-:W-:Y:S01]  /*12220*/  HMMA.16816.F32 R20, R4, R16, R232 ;  /* 0x000000100414723c */ /* 0x002fe200000018e8 */
[----:B------:R-:W-:-:S02]  /*12230*/  FSEL R188, R29, -INF , !P3 ;  /* 0xff8000001dbc7808 */ /* 0x000fc40005800000 */
[CC--:B------:R-:W-:Y:S02]  /*12240*/  ISETP.GE.AND P5, PT, R2.reuse, R44.reuse, PT ;  /* 0x0000002c0200720c */ /* 0x0c0fe40003fa6270 */
[C---:B------:R-:W-:Y:S02]  /*12250*/  ISETP.GE.AND P4, PT, R2.reuse, R47, PT ;  /* 0x0000002f0200720c */ /* 0x040fe40003f86270 */
[----:B------:R-:W-:Y:S01]  /*12260*/  ISETP.GE.AND P3, PT, R2, R45, PT ;  /* 0x0000002d0200720c */ /* 0x000fe20003f66270 */
[----:B------:R-:W-:Y:S01]  /*12270*/  VIADD R2, R0, 0xffffff50 ;  /* 0xffffff5000027836 */ /* 0x000fe20000000000 */
[----:B------:R-:W-:Y:S02]  /*12280*/  FSEL R182, R31, -INF , !P4 ;  /* 0xff8000001fb67808 */ /* 0x000fe40006000000 */
[----:B------:R-:W-:Y:S01]  /*12290*/  FSEL R187, R25, -INF , !P5 ;  /* 0xff80000019bb7808 */ /* 0x000fe20006800000 */
[----:B------:R-:W-:Y:S01]  /*122a0*/  HMMA.16816.F32 R28, R8, R16, R204 ;  /* 0x00000010081c723c */ /* 0x000fe200000018cc */
[----:B------:R-:W-:-:S02]  /*122b0*/  ISETP.GE.AND P4, PT, R2, R44, PT ;  /* 0x0000002c0200720c */ /* 0x000fc40003f86270 */
        /* <DEDUP_REMOVED lines=9> */
[----:B--2---:R-:W-:Y:S01]  /*12350*/  HMMA.16816.F32 R64, R4, R12, R244 ;  /* 0x0000000c0440723c */ /* 0x004fe200000018f4 */
[C---:B------:R-:W-:Y:S02]  /*12360*/  ISETP.GE.AND P3, PT, R2.reuse, R44, PT ;  /* 0x0000002c0200720c */ /* 0x040fe40003f66270 */
[C---:B------:R-:W-:Y:S02]  /*12370*/  ISETP.GE.AND P4, PT, R2.reuse, R46, PT ;  /* 0x0000002e0200720c */ /* 0x040fe40003f86270 */
[----:B------:R-:W-:Y:S02]  /*12380*/  FSEL R183, R57, -INF , !P3 ;  /* 0xff80000039b77808 */ /* 0x000fe40005800000 */
[----:B------:R-:W-:Y:S02]  /*12390*/  ISETP.GE.AND P3, PT, R2, R47, PT ;  /* 0x0000002f0200720c */ /* 0x000fe40003f66270 */
[----:B------:R-:W-:-:S02]  /*123a0*/  FSEL R179, R40, -INF , !P5 ;  /* 0xff80000028b37808 */ /* 0x000fc40006800000 */
[----:B------:R-:W-:Y:S02]  /*123b0*/  FSEL R173, R43, -INF , !P3 ;  /* 0xff8000002bad7808 */ /* 0x000fe40005800000 */
[----:B------:R-:W-:Y:S02]  /*123c0*/  ISETP.GE.AND P3, PT, R3, R44, PT ;  /* 0x0000002c0300720c */ /* 0x000fe40003f66270 */
[-C--:B------:R-:W-:Y:S01]  /*123d0*/  ISETP.GE.AND P5, PT, R2, R45.reuse, PT ;  /* 0x0000002d0200720c */ /* 0x080fe20003fa6270 */
[----:B------:R-:W-:Y:S01]  /*123e0*/  VIADD R2, R0, 0xffffff59 ;  /* 0xffffff5900027836 */ /* 0x000fe20000000000 */
[----:B------:R-:W-:Y:S02]  /*123f0*/  FSEL R174, R41, -INF , !P4 ;  /* 0xff80000029ae7808 */ /* 0x000fe40006000000 */
[----:B------:R-:W-:Y:S01]  /*12400*/  ISETP.GE.AND P4, PT, R3, R45, PT ;  /* 0x0000002d0300720c */ /* 0x000fe20003f86270 */
[----:B------:R-:W-:Y:S01]  /*12410*/  HMMA.16816.F32 R40, R4, R18, R236 ;  /* 0x000000120428723c */ /* 0x000fe200000018ec */
[----:B------:R-:W-:-:S02]  /*12420*/  FSEL R180, R32, -INF , !P3 ;  /* 0xff80000020b47808 */ /* 0x000fc40005800000 */
[----:B------:R-:W-:Y:S02]  /*12430*/  ISETP.GE.AND P3, PT, R3, R47, PT ;  /* 0x0000002f0300720c */ /* 0x000fe40003f66270 */
[----:B------:R-:W-:Y:S02]  /*12440*/  FSEL R104, R59, -INF , !P5 ;  /* 0xff8000003b687808 */ /* 0x000fe40006800000 */
[----:B------:R-:W-:Y:S01]  /*12450*/  FSEL R61, R34, -INF , !P4 ;  /* 0xff800000223d7808 */ /* 0x000fe20006000000 */
[----:B------:R-:W-:Y:S01]  /*12460*/  HMMA.16816.F32 R16, R8, R12, R228 ;  /* 0x0000000c0810723c */ /* 0x000fe200000018e4 */
[-C--:B------:R-:W-:Y:S01]  /*12470*/  ISETP.GE.AND P5, PT, R3, R46.reuse, PT ;  /* 0x0000002e0300720c */ /* 0x080fe20003fa6270 */
[----:B------:R-:W-:Y:S01]  /*12480*/  VIADD R3, R0, 0xffffff60 ;  /* 0xffffff6000037836 */ /* 0x000fe20000000000 */
[----:B------:R-:W-:Y:S02]  /*12490*/  ISETP.GE.AND P4, PT, R2, R46, PT ;  /* 0x0000002e0200720c */ /* 0x000fe40003f86270 */
[----:B------:R-:W-:-:S02]  /*124a0*/  FSEL R106, R54, -INF , !P3 ;  /* 0xff800000366a7808 */ /* 0x000fc40005800000 */
[----:B------:R-:W-:Y:S02]  /*124b0*/  ISETP.GE.AND P3, PT, R2, R47, PT ;  /* 0x0000002f0200720c */ /* 0x000fe40003f66270 */
[----:B------:R-:W-:Y:S02]  /*124c0*/  FSEL R107, R52, -INF , !P5 ;  /* 0xff800000346b7808 */ /* 0x000fe40006800000 */
[----:B------:R-:W-:Y:S02]  /*124d0*/  FSEL R63, R53, -INF , !P4 ;  /* 0xff800000353f7808 */ /* 0x000fe40006000000 */
[C---:B------:R-:W-:Y:S02]  /*124e0*/  ISETP.GE.AND P5, PT, R2.reuse, R44, PT ;  /* 0x0000002c0200720c */ /* 0x040fe40003fa6270 */
[----:B------:R-:W-:Y:S01]  /*124f0*/  ISETP.GE.AND P4, PT, R2, R45, PT ;  /* 0x0000002d0200720c */ /* 0x000fe20003f86270 */
[----:B------:R-:W-:Y:S01]  /*12500*/  VIADD R2, R0, 0xffffff61 ;  /* 0xffffff6100027836 */ /* 0x000fe20000000000 */
[----:B------:R-:W-:-:S02]  /*12510*/  FSEL R62, R55, -INF , !P3 ;  /* 0xff800000373e7808 */ /* 0x000fc40005800000 */
[----:B------:R-:W-:Y:S01]  /*12520*/  ISETP.GE.AND P3, PT, R3, R45, PT ;  /* 0x0000002d0300720c */ /* 0x000fe20003f66270 */
[-C--:B------:R-:W-:Y:S01]  /*12530*/  HMMA.16816.F32 R52, R4, R14.reuse, R240 ;  /* 0x0000000e0434723c */ /* 0x080fe200000018f0 */
[----:B------:R-:W-:Y:S01]  /*12540*/  FSEL R57, R35, -INF , !P4 ;  /* 0xff80000023397808 */ /* 0x000fe20006000000 */
[----:B------:R-:W-:Y:S01]  /*12550*/  VIADD R4, R0, 0xffffff70 ;  /* 0xffffff7000047836 */ /* 0x000fe20000000000 */
[-C--:B------:R-:W-:Y:S02]  /*12560*/  ISETP.GE.AND P4, PT, R3, R44.reuse, PT ;  /* 0x0000002c0300720c */ /* 0x080fe40003f86270 */
[----:B------:R-:W-:Y:S02]  /*12570*/  FSEL R56, R30, -INF , !P3 ;  /* 0xff8000001e387808 */ /* 0x000fe40005800000 */
[----:B------:R-:W-:Y:S01]  /*12580*/  ISETP.GE.AND P3, PT, R2, R44, PT ;  /* 0x0000002c0200720c */ /* 0x000fe20003f66270 */
[----:B------:R-:W-:Y:S01]  /*12590*/  HMMA.16816.F32 R12, R8, R14, R224 ;  /* 0x0000000e080c723c */ /* 0x000fe200000018e0 */
[----:B------:R-:W-:-:S02]  /*125a0*/  FSEL R175, R33, -INF , !P5 ;  /* 0xff80000021af7808 */ /* 0x000fc40006800000 */
[----:B------:R-:W-:Y:S02]  /*125b0*/  FSEL R172, R28, -INF , !P4 ;  /* 0xff8000001cac7808 */ /* 0x000fe40006000000 */
[C---:B------:R-:W-:Y:S02]  /*125c0*/  ISETP.GE.AND P5, PT, R3.reuse, R46, PT ;  /* 0x0000002e0300720c */ /* 0x040fe40003fa6270 */
[-C--:B------:R-:W-:Y:S01]  /*125d0*/  ISETP.GE.AND P4, PT, R3, R47.reuse, PT ;  /* 0x0000002f0300720c */ /* 0x080fe20003f86270 */
[----:B------:R-:W-:Y:S01]  /*125e0*/  VIADD R3, R0, 0xffffff68 ;  /* 0xffffff6800037836 */ /* 0x000fe20000000000 */
[----:B------:R-:W-:Y:S02]  /*125f0*/  FSEL R105, R29, -INF , !P3 ;  /* 0xff8000001d697808 */ /* 0x000fe40005800000 */
[----:B------:R-:W-:Y:S02]  /*12600*/  ISETP.GE.AND P3, PT, R2, R47, PT ;  /* 0x0000002f0200720c */ /* 0x000fe40003f66270 */
[----:B------:R-:W-:-:S02]  /*12610*/  FSEL R58, R22, -INF , !P4 ;  /* 0xff800000163a7808 */ /* 0x000fc40006000000 */
[----:B------:R-:W-:Y:S02]  /*12620*/  FSEL R50, R23, -INF , !P3 ;  /* 0xff80000017327808 */ /* 0x000fe40005800000 */
[----:B------:R-:W-:Y:S02]  /*12630*/  ISETP.GE.AND P4, PT, R2, R46, PT ;  /* 0x0000002e0200720c */ /* 0x000fe40003f86270 */
[----:B------:R-:W-:Y:S02]  /*12640*/  ISETP.GE.AND P3, PT, R3, R44, PT ;  /* 0x0000002c0300720c */ /* 0x000fe40003f66270 */
[----:B------:R-:W-:Y:S02]  /*12650*/  FSEL R59, R20, -INF , !P5 ;  /* 0xff800000143b7808 */ /* 0x000fe40006800000 */
        /* <DEDUP_REMOVED lines=9> */
[-C--:B------:R-:W-:Y:S01]  /*126f0*/  ISETP.GE.AND P5, PT, R3, R46.reuse, PT ;  /* 0x0000002e0300720c */ /* 0x080fe20003fa6270 */
[----:B------:R-:W-:Y:S01]  /*12700*/  VIADD R3, R0, 0xffffff71 ;  /* 0xffffff7100037836 */ /* 0x000fe20000000000 */
[C---:B------:R-:W-:Y:S02]  /*12710*/  ISETP.GE.AND P4, PT, R2.reuse, R46, PT ;  /* 0x0000002e0200720c */ /* 0x040fe40003f86270 */
[----:B------:R-:W-:Y:S02]  /*12720*/  ISETP.GE.AND P3, PT, R2, R47, PT ;  /* 0x0000002f0200720c */ /* 0x000fe40003f66270 */
[----:B------:R-:W-:Y:S02]  /*12730*/  FSEL R36, R40, -INF , !P5 ;  /* 0xff80000028247808 */ /* 0x000fe40006800000 */
[----:B------:R-:W-:Y:S02]  /*12740*/  FSEL R34, R41, -INF , !P4 ;  /* 0xff80000029227808 */ /* 0x000fe40006000000 */
[----:B------:R-:W-:-:S02]  /*12750*/  FSEL R30, R43, -INF , !P3 ;  /* 0xff8000002b1e7808 */ /* 0x000fc40005800000 */
[CC--:B------:R-:W-:Y:S02]  /*12760*/  ISETP.GE.AND P5, PT, R2.reuse, R44.reuse, PT ;  /* 0x0000002c0200720c */ /* 0x0c0fe40003fa6270 */
[----:B------:R-:W-:Y:S01]  /*12770*/  ISETP.GE.AND P4, PT, R2, R45, PT ;  /* 0x0000002d0200720c */ /* 0x000fe20003f86270 */
[----:B------:R-:W-:Y:S01]  /*12780*/  VIADD R2, R0, 0xffffff78 ;  /* 0xffffff7800027836 */ /* 0x000fe20000000000 */
[----:B------:R-:W-:Y:S01]  /*12790*/  ISETP.GE.AND P3, PT, R4, R44, PT ;  /* 0x0000002c0400720c */ /* 0x000fe20003f66270 */
[----:B------:R-:W-:Y:S01]  /*127a0*/  VIADD R0, R0, 0xffffff79 ;  /* 0xffffff7900007836 */ /* 0x000fe20000000000 */
[----:B------:R-:W-:Y:S02]  /*127b0*/  FSEL R37, R25, -INF , !P5 ;  /* 0xff80000019257808 */ /* 0x000fe40006800000 */
[----:B------:R-:W-:Y:S02]  /*127c0*/  FSEL R27, R27, -INF , !P4 ;  /* 0xff8000001b1b7808 */ /* 0x000fe40006000000 */
[----:B------:R-:W-:-:S02]  /*127d0*/  FSEL R33, R16, -INF , !P3 ;  /* 0xff80000010217808 */ /* 0x000fc40005800000 */
[C---:B------:R-:W-:Y:S02]  /*127e0*/  ISETP.GE.AND P5, PT, R3.reuse, R44, PT ;  /* 0x0000002c0300720c */ /* 0x040fe40003fa6270 */
[-C--:B------:R-:W-:Y:S02]  /*127f0*/  ISETP.GE.AND P4, PT, R4, R45.reuse, PT ;  /* 0x0000002d0400720c */ /* 0x080fe40003f86270 */
[----:B------:R-:W-:Y:S02]  /*12800*/  ISETP.GE.AND P3, PT, R3, R45, PT ;  /* 0x0000002d0300720c */ /* 0x000fe40003f66270 */
[----:B------:R-:W-:Y:S02]  /*12810*/  FSEL R32, R17, -INF , !P5 ;  /* 0xff80000011207808 */ /* 0x000fe40006800000 */
[----:B------:R-:W-:Y:S02]  /*12820*/  FSEL R22, R18, -INF , !P4 ;  /* 0xff80000012167808 */ /* 0x000fe40006000000 */
[----:B------:R-:W-:-:S02]  /*12830*/  FSEL R16, R19, -INF , !P3 ;  /* 0xff80000013107808 */ /* 0x000fc40005800000 */
[-C--:B------:R-:W-:Y:S02]  /*12840*/  ISETP.GE.AND P5, PT, R2, R44.reuse, PT ;  /* 0x0000002c0200720c */ /* 0x080fe40003fa6270 */
[----:B------:R-:W-:Y:S02]  /*12850*/  ISETP.GE.AND P4, PT, R0, R44, PT ;  /* 0x0000002c0000720c */ /* 0x000fe40003f86270 */
[----:B------:R-:W-:Y:S02]  /*12860*/  ISETP.GE.AND P3, PT, R4, R46, PT ;  /* 0x0000002e0400720c */ /* 0x000fe40003f66270 */
[----:B------:R-:W-:Y:S02]  /*12870*/  FSEL R31, R12, -INF , !P5 ;  /* 0xff8000000c1f7808 */ /* 0x000fe40006800000 */
[----:B------:R-:W-:Y:S02]  /*12880*/  FSEL R29, R13, -INF , !P4 ;  /* 0xff8000000d1d7808 */ /* 0x000fe40006000000 */
[----:B------:R-:W-:-:S02]  /*12890*/  FSEL R26, R64, -INF , !P3 ;  /* 0xff800000401a7808 */ /* 0x000fc40005800000 */
[-C--:B------:R-:W-:Y:S02]  /*128a0*/  ISETP.GE.AND P5, PT, R3, R46.reuse, PT ;  /* 0x0000002e0300720c */ /* 0x080fe40003fa6270 */
[-C--:B------:R-:W-:Y:S02]  /*128b0*/  ISETP.GE.AND P4, PT, R2, R46.reuse, PT ;  /* 0x0000002e0200720c */ /* 0x080fe40003f86270 */
        /* <DEDUP_REMOVED lines=11> */
[C---:B------:R-:W-:Y:S02]  /*12970*/  ISETP.GE.AND P4, PT, R0.reuse, R45, PT ;  /* 0x0000002d0000720c */ /* 0x040fe40003f86270 */
[----:B------:R-:W-:Y:S02]  /*12980*/  ISETP.GE.AND P3, PT, R0, R47, PT ;  /* 0x0000002f0000720c */ /* 0x000fe40003f66270 */
[----:B------:R-:W-:Y:S02]  /*12990*/  FSEL R11, R14, -INF , !P5 ;  /* 0xff8000000e0b7808 */ /* 0x000fe40006800000 */
[----:B------:R-:W-:Y:S02]  /*129a0*/  FSEL R13, R55, -INF , !P3 ;  /* 0xff800000370d7808 */ /* 0x000fe40005800000 */
[----:B------:R-:W-:Y:S01]  /*129b0*/  FSEL R10, R15, -INF , !P4 ;  /* 0xff8000000f0a7808 */ /* 0x000fe20006000000 */
[----:B------:R-:W-:Y:S06]  /*129c0*/  BRA.U !UP0, `(.L_x_644) ;  /* 0x0000000108d87547 */ /* 0x000fec000b800000 */
        /* <DEDUP_REMOVED lines=10> */
[----:B------:R-:W-:Y:S02]  /*12a70*/  USHF.L.U64.HI UR4, UR14, 0x6, UR5 ;  /* 0x000000060e047899 */ /* 0x000fe40008010205 */
[----:B------:R-:W-:Y:S02]  /*12a80*/  MOV R0, UR5 ;  /* 0x0000000500007c02 */ /* 0x000fe40008000f00 */
[----:B------:R-:W-:Y:S01]  /*12a90*/  ULEA.HI.X UR4, UR16, UR4, UR17, 0x5, UP0 ;  /* 0x0000000410047291 */ /* 0x000fe200080f2c11 */
[----:B------:R-:W-:-:S02]  /*12aa0*/  IMAD.U32 R2, RZ, RZ, UR9 ;  /* 0x00000009ff027e24 */ /* 0x000fc4000f8e00ff */
[----:B------:R-:W-:-:S03]  /*12ab0*/  IMAD.U32 R7, RZ, RZ, UR9 ;  /* 0x00000009ff077e24 */ /* 0x000fc6000f8e00ff */
[----:B------:R-:W-:Y:S02]  /*12ac0*/  MOV R6, UR4 ;  /* 0x0000000400067c02 */ /* 0x000fe40008000f00 */
[-C--:B--2---:R-:W-:Y:S02]  /*12ad0*/  LEA R4, P4, R4, R219.reuse, 0x7 ;  /* 0x000000db04047211 */ /* 0x084fe400078838ff */
        /* <DEDUP_REMOVED lines=34> */
.L_x_646:
[----:B------:R3:W-:Y:S02]  /*12d00*/  STS.128 [R217+0x8800], RZ ;  /* 0x008800ffd9007388 */ /* 0x0007e40000000c00 */
.L_x_647:
[----:B------:R-:W-:Y:S05]  /*12d10*/  BSYNC.RECONVERGENT B0 ;  /* 0x0000000000007941 */ /* 0x000fea0003800200 */
.L_x_645:
[----:B------:R-:W0:Y:S02]  /*12d20*/  LDGDEPBAR ;  /* 0x00000000000079af */ /* 0x000e240000000000 */
.L_x_644:
[----:B-1----:R-:W4:Y:S04]  /*12d30*/  LDL.64 R4, [R1+0x130] ;  /* 0x0001300001047983 */ /* 0x002f280000100a00 */
[----:B------:R-:W3:Y:S04]  /*12d40*/  LDL.64 R6, [R1+0x120] ;  /* 0x0001200001067983 */ /* 0x000ee80000100a00 */
[----:B--2---:R-:W2:Y:S04]  /*12d50*/  LDL.LU.64 R2, [R1+0x80] ;  /* 0x0000800001027983 */ /* 0x004ea80000300a00 */
[----:B------:R1:W-:Y:S04]  /*12d60*/  STL [R1+0x1d8], R93 ;  /* 0x0001d85d01007387 */ /* 0x0003e80000100800 */
[----:B------:R-:W3:Y:S04]  /*12d70*/  LDL.LU.64 R230, [R1+0x48] ;  /* 0x0000480001e67983 */ /* 0x000ee80000300a00 */
[----:B------:R-:W3:Y:S04]  /*12d80*/  LDL.LU R221, [R1+0x8] ;  /* 0x0000080001dd7983 */ /* 0x000ee80000300800 */
[----:B------:R-:W3:Y:S04]  /*12d90*/  LDL.LU R229, [R1] ;  /* 0x0000000001e57983 */ /* 0x000ee80000300800 */
[----:B------:R-:W-:Y:S04]  /*12da0*/  STL [R1+0x1b4], R52 ;  /* 0x0001b43401007387 */ /* 0x000fe80000100800 */
[----:B------:R3:W-:Y:S04]  /*12db0*/  STL [R1+0x1b0], R53 ;  /* 0x0001b03501007387 */ /* 0x0007e80000100800 */
[----:B-1----:R-:W3:Y:S01]  /*12dc0*/  LDL.LU R93, [R1+0x4] ;  /* 0x00000400015d7983 */ /* 0x002ee20000300800 */
[----:B------:R-:W-:-:S04]  /*12dd0*/  FMNMX3.FTZ R0, R218, R186, R181, !PT ;  /* 0x000000bada007276 */ /* 0x000fc800078100b5 */
[----:B------:R-:W-:-:S04]  /*12de0*/  FMNMX3.FTZ R0, R0, R184, R177, !PT ;  /* 0x000000b800007276 */ /* 0x000fc800078100b1 */
[----:B------:R-:W-:-:S04]  /*12df0*/  FMNMX3.FTZ R0, R0, R176, R104, !PT ;  /* 0x000000b000007276 */ /* 0x000fc80007810068 */
[----:B------:R-:W-:Y:S01]  /*12e00*/  FMNMX3.FTZ R0, R0, R61, R57, !PT ;  /* 0x0000003d00007276 */ /* 0x000fe20007810039 */
[----:B------:R-:W1:Y:S03]  /*12e10*/  S2R R46, SR_CTAID.X ;  /* 0x00000000002e7919 */ /* 0x000e660000002500 */
[----:B------:R-:W-:-:S04]  /*12e20*/  FMNMX3.FTZ R0, R0, R56, R49, !PT ;  /* 0x0000003800007276 */ /* 0x000fc80007810031 */
[----:B------:R-:W-:-:S04]  /*12e30*/  FMNMX3.FTZ R0, R0, R28, R27, !PT ;  /* 0x0000001c00007276 */ /* 0x000fc8000781001b */
[----:B------:R-:W-:-:S04]  /*12e40*/  FMNMX3.FTZ R0, R0, R22, R16, !PT ;  /* 0x0000001600007276 */ /* 0x000fc80007810010 */
[----:B------:R-:W-:Y:S01]  /*12e50*/  FMNMX3.FTZ R0, R0, R11, R10, !PT ;  /* 0x0000000b00007276 */ /* 0x000fe2000781000a */
[----:B------:R-:W-:Y:S01]  /*12e60*/  UIADD3 UR4, UPT, UPT, UR32, -0x4, URZ ;  /* 0xfffffffc20047890 */ /* 0x000fe2000fffe0ff */
        /* <DEDUP_REMOVED lines=9> */
[----:B------:R-:W-:Y:S01]  /*12f00*/  STL [R1+0x1bc], R209 ;  /* 0x0001bcd101007387 */ /* 0x000fe20000100800 */
[----:B----4-:R-:W-:-:S02]  /*12f10*/  IMAD.MOV.U32 R225, RZ, RZ, R5 ;  /* 0x000000ffffe17224 */ /* 0x010fc400078e0005 */
[----:B------:R-:W4:Y:S01]  /*12f20*/  S2R R5, SR_TID.X ;  /* 0x0000000000057919 */ /* 0x000f220000002100 */
[----:B------:R-:W-:Y:S02]  /*12f30*/  IMAD.MOV.U32 R224, RZ, RZ, R4 ;  /* 0x000000ffffe07224 */ /* 0x000fe400078e0004 */
[----:B------:R-:W1:Y:S01]  /*12f40*/  SHFL.BFLY PT, R4, R0, 0x2, 0x1f ;  /* 0x0c401f0000047f89 */ /* 0x000e6200000e0000 */
[----:B--2---:R-:W-:Y:S02]  /*12f50*/  IMAD.MOV.U32 R18, RZ, RZ, R2 ;  /* 0x000000ffff127224 */ /* 0x004fe400078e0002 */
[----:B---3--:R-:W-:Y:S01]  /*12f60*/  IMAD.MOV.U32 R53, RZ, RZ, R7 ;  /* 0x000000ffff357224 */ /* 0x008fe200078e0007 */
[----:B------:R-:W-:-:S04]  /*12f70*/  FMNMX3.FTZ R2, R221, R195, R192, !PT ;  /* 0x000000c3dd027276 */ /* 0x000fc800078100c0 */
[----:B------:R-:W-:Y:S02]  /*12f80*/  FMNMX3.FTZ R9, R2, R191, R188, !PT ;  /* 0x000000bf02097276 */ /* 0x000fe400078100bc */
[----:B------:R-:W-:Y:S01]  /*12f90*/  FMNMX3.FTZ R2, R229, R194, R189, !PT ;  /* 0x000000c2e5027276 */ /* 0x000fe200078100bd */
[----:B------:R-:W-:Y:S01]  /*12fa0*/  IMAD.MOV.U32 R19, RZ, RZ, R3 ;  /* 0x000000ffff137224 */ /* 0x000fe200078e0003 */
[----:B------:R-:W-:Y:S02]  /*12fb0*/  MOV R3, UR23 ;  /* 0x0000001700037c02 */ /* 0x000fe40008000f00 */
[----:B------:R-:W-:Y:S02]  /*12fc0*/  FMNMX3.FTZ R2, R2, R190, R182, !PT ;  /* 0x000000be02027276 */ /* 0x000fe400078100b6 */
[----:B----4-:R-:W-:Y:S02]  /*12fd0*/  SHF.R.U32.HI R5, RZ, 0x5, R5 ;  /* 0x00000005ff057819 */ /* 0x010fe40000011605 */
[----:B------:R-:W-:-:S02]  /*12fe0*/  FMNMX3.FTZ R2, R2, R178, R173, !PT ;  /* 0x000000b202027276 */ /* 0x000fc400078100ad */
[----:B------:R-:W-:Y:S01]  /*12ff0*/  LOP3.LUT R3, R3, UR4, R53, 0x96, !PT ;  /* 0x0000000403037c12 */ /* 0x000fe2000f8e9635 */
[----:B-1----:R-:W-:Y:S01]  /*13000*/  IMAD R46, R46, 0x8, R5 ;  /* 0x000000082e2e7824 */ /* 0x002fe200078e0205 */
[----:B------:R-:W-:Y:S01]  /*13010*/  FMNMX3.FTZ R2, R2, R106, R62, !PT ;  /* 0x0000006a02027276 */ /* 0x000fe2000781003e */
[----:B------:R-:W-:Y:S01]  /*13020*/  IMAD.MOV.U32 R52, RZ, RZ, R6 ;  /* 0x000000ffff347224 */ /* 0x000fe200078e0006 */
[----:B------:R-:W-:Y:S01]  /*13030*/  FMNMX3.FTZ R9, R9, R179, R174, !PT ;  /* 0x000000b309097276 */ /* 0x000fe200078100ae */
[----:B------:R-:W-:Y:S01]  /*13040*/  IMAD.WIDE.U32 R6, R3, -0x326172a9, RZ ;  /* 0xcd9e8d5703067825 */ /* 0x000fe200078e00ff */
[----:B------:R-:W-:-:S03]  /*13050*/  FMNMX3.FTZ R2, R2, R58, R50, !PT ;  /* 0x0000003a02027276 */ /* 0x000fc60007810032 */
[----:B------:R-:W-:Y:S01]  /*13060*/  IMAD.WIDE.U32 R46, R46, -0x326172a9, RZ ;  /* 0xcd9e8d572e2e7825 */ /* 0x000fe200078e00ff */
[----:B------:R-:W-:Y:S02]  /*13070*/  FMNMX3.FTZ R9, R9, R107, R63, !PT ;  /* 0x0000006b09097276 */ /* 0x000fe4000781003f */
[----:B------:R-:W-:Y:S02]  /*13080*/  FMNMX.FTZ R0, R0, R4, !PT ;  /* 0x0000000400007209 */ /* 0x000fe40007810000 */
[----:B------:R-:W-:Y:S02]  /*13090*/  FMNMX3.FTZ R2, R2, R35, R30, !PT ;  /* 0x0000002302027276 */ /* 0x000fe4000781001e */
[----:B------:R-:W-:Y:S02]  /*130a0*/  LOP3.LUT R4, R46, UR11, R7, 0x96, !PT ;  /* 0x0000000b2e047c12 */ /* 0x000fe4000f8e9607 */
[----:B------:R-:W-:Y:S02]  /*130b0*/  FMNMX3.FTZ R9, R9, R59, R51, !PT ;  /* 0x0000003b09097276 */ /* 0x000fe40007810033 */
[----:B------:R-:W-:Y:S01]  /*130c0*/  FMNMX3.FTZ R2, R2, R23, R20, !PT ;  /* 0x0000001702027276 */ /* 0x000fe20007810014 */
[----:B------:R-:W-:Y:S01]  /*130d0*/  IMAD.WIDE.U32 R4, R4, -0x2daee0ad, RZ ;  /* 0xd2511f5304047825 */ /* 0x000fe200078e00ff */
[----:B------:R-:W-:-:S02]  /*130e0*/  FMNMX3.FTZ R9, R9, R36, R34, !PT ;  /* 0x0000002409097276 */ /* 0x000fc40007810022 */
[----:B------:R-:W-:Y:S02]  /*130f0*/  FMNMX3.FTZ R8, R2, R17, R13, !PT ;  /* 0x0000001102087276 */ /* 0x000fe4000781000d */
[----:B------:R-:W-:Y:S02]  /*13100*/  LOP3.LUT R2, R6, UR31, R231, 0x96, !PT ;  /* 0x0000001f06027c12 */ /* 0x000fe4000f8e96e7 */
[----:B------:R-:W-:Y:S02]  /*13110*/  FMNMX3.FTZ R9, R9, R26, R25, !PT ;  /* 0x0000001a09097276 */ /* 0x000fe40007810019 */
[----:B------:R-:W-:Y:S01]  /*13120*/  LOP3.LUT R5, R224, UR30, R5, 0x96, !PT ;  /* 0x0000001ee0057c12 */ /* 0x000fe2000f8e9605 */
[----:B------:R-:W-:Y:S01]  /*13130*/  IMAD.MOV.U32 R54, RZ, RZ, R18 ;  /* 0x000000ffff367224 */ /* 0x000fe200078e0012 */
[----:B------:R-:W-:Y:S01]  /*13140*/  FMNMX3.FTZ R9, R9, R24, R21, !PT ;  /* 0x0000001809097276 */ /* 0x000fe20007810015 */
[----:B------:R-:W-:Y:S02]  /*13150*/  IMAD.MOV.U32 R55, RZ, RZ, R19 ;  /* 0x000000ffff377224 */ /* 0x000fe400078e0013 */
[----:B------:R-:W-:-:S04]  /*13160*/  IMAD.WIDE.U32 R2, R2, -0x2daee0ad, RZ ;  /* 0xd2511f5302027825 */ /* 0x000fc800078e00ff */
[----:B------:R-:W-:Y:S01]  /*13170*/  IMAD.WIDE.U32 R18, R5, -0x326172a9, RZ ;  /* 0xcd9e8d5705127825 */ /* 0x000fe200078e00ff */
[----:B------:R-:W1:Y:S01]  /*13180*/  SHFL.BFLY PT, R14, R9, 0x2, 0x1f ;  /* 0x0c401f00090e7f89 */ /* 0x000e6200000e0000 */
[----:B------:R-:W-:-:S03]  /*13190*/  LOP3.LUT R4, R4, UR29, R3, 0x96, !PT ;  /* 0x0000001d04047c12 */ /* 0x000fc6000f8e9603 */
[----:B------:R-:W-:Y:S01]  /*131a0*/  LOP3.LUT R12, R230, UR10, R19, 0x96, !PT ;  /* 0x0000000ae60c7c12 */ /* 0x000fe2000f8e9613 */
[----:B------:R-:W2:Y:S01]  /*131b0*/  SHFL.BFLY PT, R15, R8, 0x2, 0x1f ;  /* 0x0c401f00080f7f89 */ /* 0x000ea200000e0000 */
[----:B------:R-:W-:Y:S01]  /*131c0*/  FMNMX3.FTZ R3, R93, R197, R193, !PT ;  /* 0x000000c55d037276 */ /* 0x000fe200078100c1 */
[----:B------:R-:W-:-:S04]  /*131d0*/  IMAD.WIDE.U32 R4, R4, -0x326172a9, RZ ;  /* 0xcd9e8d5704047825 */ /* 0x000fc800078e00ff */
[----:B------:R-:W-:Y:S01]  /*131e0*/  IMAD.WIDE.U32 R46, R12, -0x2daee0ad, RZ ;  /* 0xd2511f530c2e7825 */ /* 0x000fe200078e00ff */
[----:B------:R-:W-:Y:S02]  /*131f0*/  FMNMX3.FTZ R3, R3, R196, R187, !PT ;  /* 0x000000c403037276 */ /* 0x000fe400078100bb */
[----:B------:R-:W-:Y:S02]  /*13200*/  LOP3.LUT R5, R18, UR7, R5, 0x96, !PT ;  /* 0x0000000712057c12 */ /* 0x000fe4000f8e9605 */
[----:B------:R-:W-:Y:S02]  /*13210*/  LOP3.LUT R18, R2, UR28, R47, 0x96, !PT ;  /* 0x0000001c02127c12 */ /* 0x000fe4000f8e962f */
[----:B------:R-:W-:Y:S01]  /*13220*/  FMNMX3.FTZ R2, R3, R185, R183, !PT ;  /* 0x000000b903027276 */ /* 0x000fe200078100b7 */
[----:B------:R-:W3:Y:S03]  /*13230*/  SHFL.BFLY PT, R102, R0, 0x1, 0x1f ;  /* 0x0c201f0000667f89 */ /* 0x000ee600000e0000 */
[----:B------:R-:W-:-:S04]  /*13240*/  FMNMX3.FTZ R2, R2, R180, R175, !PT ;  /* 0x000000b402027276 */ /* 0x000fc800078100af */
[----:B------:R-:W-:Y:S02]  /*13250*/  FMNMX3.FTZ R2, R2, R172, R105, !PT ;  /* 0x000000ac02027276 */ /* 0x000fe40007810069 */
[----:B-1----:R-:W-:Y:S02]  /*13260*/  FMNMX.FTZ R9, R9, R14, !PT ;  /* 0x0000000e09097209 */ /* 0x002fe40007810000 */
[----:B------:R-:W-:Y:S01]  /*13270*/  FMNMX3.FTZ R2, R2, R60, R37, !PT ;  /* 0x0000003c02027276 */ /* 0x000fe20007810025 */
[----:B------:R-:W-:Y:S01]  /*13280*/  IMAD.WIDE.U32 R64, R5, -0x2daee0ad, RZ ;  /* 0xd2511f5305407825 */ /* 0x000fe200078e00ff */
[----:B--2---:R-:W-:Y:S01]  /*13290*/  FMNMX.FTZ R8, R8, R15, !PT ;  /* 0x0000000f08087209 */ /* 0x004fe20007810000 */
[----:B------:R-:W1:Y:S01]  /*132a0*/  SHFL.BFLY PT, R101, R9, 0x1, 0x1f ;  /* 0x0c201f0009657f89 */ /* 0x000e6200000e0000 */
[----:B------:R-:W-:Y:S02]  /*132b0*/  FMNMX3.FTZ R2, R2, R33, R32, !PT ;  /* 0x0000002102027276 */ /* 0x000fe40007810020 */
[----:B------:R-:W-:Y:S01]  /*132c0*/  LOP3.LUT R3, R46, UR24, R65, 0x96, !PT ;  /* 0x000000182e037c12 */ /* 0x000fe2000f8e9641 */
[----:B------:R-:W2:Y:S01]  /*132d0*/  SHFL.BFLY PT, R100, R8, 0x1, 0x1f ;  /* 0x0c201f0008647f89 */ /* 0x000ea200000e0000 */
[----:B------:R-:W-:-:S03]  /*132e0*/  FMNMX3.FTZ R2, R2, R31, R29, !PT ;  /* 0x0000001f02027276 */ /* 0x000fc6000781001d */
[----:B------:R-:W-:Y:S02]  /*132f0*/  IMAD.WIDE.U32 R198, R3, -0x326172a9, RZ ;  /* 0xcd9e8d5703c67825 */ /* 0x000fe400078e00ff */
[----:B------:R-:W4:Y:S01]  /*13300*/  SHFL.BFLY PT, R103, R2, 0x2, 0x1f ;  /* 0x0c401f0002677f89 */ /* 0x000f2200000e0000 */
[----:B---3--:R-:W-:Y:S01]  /*13310*/  FMNMX.FTZ R102, R0, R102, !PT ;  /* 0x0000006600667209 */ /* 0x008fe20007810000 */
[----:B------:R-:W-:-:S03]  /*13320*/  IMAD.MOV.U32 R0, RZ, RZ, R198 ;  /* 0x000000ffff007224 */ /* 0x000fc600078e00c6 */
[----:B------:R-:W-:Y:S02]  /*13330*/  FSETP.NEU.FTZ.AND P4, PT, R102, -INF , PT ;  /* 0xff8000006600780b */ /* 0x000fe40003f9d000 */
[----:B------:R-:W-:Y:S01]  /*13340*/  LOP3.LUT R3, R0, 0xff, RZ, 0xc0, !PT ;  /* 0x000000ff00037812 */ /* 0x000fe200078ec0ff */
[----:B------:R-:W-:-:S05]  /*13350*/  FMUL.FTZ R0, R102, UR33 ;  /* 0x0000002166007c20 */ /* 0x000fca0008410000 */
[----:B------:R-:W-:Y:S02]  /*13360*/  FSEL R0, R0, RZ, P4 ;  /* 0x000000ff00007208 */ /* 0x000fe40002000000 */
[----:B-1----:R-:W-:-:S03]  /*13370*/  FMNMX.FTZ R101, R9, R101, !PT ;  /* 0x0000006509657209 */ /* 0x002fc60007810000 */
        /* <DEDUP_REMOVED lines=16> */
[----:B--2---:R-:W-:Y:S01]  /*13480*/  FMNMX.FTZ R100, R8, R100, !PT ;  /* 0x0000006408647209 */ /* 0x004fe20007810000 */
[C---:B------:R-:W-:Y:S01]  /*13490*/  FMUL.FTZ R0, R101.reuse, UR33 ;  /* 0x0000002165007c20 */ /* 0x040fe20008410000 */
[----:B------:R-:W-:-:S02]  /*134a0*/  FSETP.NEU.FTZ.AND P2, PT, R101, -INF , PT ;  /* 0xff8000006500780b */ /* 0x000fc40003f5d000 */
[----:B----4-:R-:W-:Y:S01]  /*134b0*/  FMNMX.FTZ R103, R2, R103, !PT ;  /* 0x0000006702677209 */ /* 0x010fe20007810000 */
[C---:B------:R-:W-:Y:S01]  /*134c0*/  FMUL.FTZ R2, R100.reuse, UR33 ;  /* 0x0000002164027c20 */ /* 0x040fe20008410000 */
[----:B------:R-:W-:Y:S02]  /*134d0*/  FSETP.NEU.FTZ.AND P5, PT, R100, -INF , PT ;  /* 0xff8000006400780b */ /* 0x000fe40003fbd000 */
[----:B------:R-:W-:Y:S02]  /*134e0*/  FSEL R0, R0, RZ, P2 ;  /* 0x000000ff00007208 */ /* 0x000fe40001000000 */
[----:B------:R-:W-:-:S03]  /*134f0*/  FSEL R2, R2, RZ, P5 ;  /* 0x000000ff02027208 */ /* 0x000fc60002800000 */
[--C-:B------:R-:W-:Y:S01]  /*13500*/  FFMA.FTZ R213, R51, UR33, -R0.reuse ;  /* 0x0000002133d57c23 */ /* 0x100fe20008010800 */
[--C-:B------:R-:W-:Y:S01]  /*13510*/  FFMA.FTZ R211, R26, UR33, -R0.reuse ;  /* 0x000000211ad37c23 */ /* 0x100fe20008010800 */
[--C-:B------:R-:W-:Y:S01]  /*13520*/  FFMA.FTZ R38, R25, UR33, -R0.reuse ;  /* 0x0000002119267c23 */ /* 0x100fe20008010800 */
[----:B------:R-:W-:Y:S01]  /*13530*/  FFMA.FTZ R214, R59, UR33, -R0 ;  /* 0x000000213bd67c23 */ /* 0x000fe20008010800 */
[----:B------:R-:W-:Y:S01]  /*13540*/  FFMA.FTZ R215, R58, UR33, -R2 ;  /* 0x000000213ad77c23 */ /* 0x000fe20008010802 */
[----:B------:R-:W-:Y:S04]  /*13550*/  STL [R1+0x1d0], R213 ;  /* 0x0001d0d501007387 */ /* 0x000fe80000100800 */
[----:B------:R-:W-:Y:S04]  /*13560*/  STL [R1+0x1d4], R36 ;  /* 0x0001d42401007387 */ /* 0x000fe80000100800 */
[----:B------:R-:W-:Y:S04]  /*13570*/  STL [R1+0x194], R211 ;  /* 0x000194d301007387 */ /* 0x000fe80000100800 */
[----:B------:R-:W-:Y:S04]  /*13580*/  STL [R1+0x198], R38 ;  /* 0x0001982601007387 */ /* 0x000fe80000100800 */
[----:B------:R-:W-:Y:S04]  /*13590*/  STL.64 [R1+0x1c0], R214 ;  /* 0x0001c0d601007387 */ /* 0x000fe80000100a00 */
[----:B------:R-:W2:Y:S04]  /*135a0*/  LDL.LU R217, [R1+0x144] ;  /* 0x0001440001d97983 */ /* 0x000ea80000300800 */
[----:B------:R-:W3:Y:S01]  /*135b0*/  LDL.LU R228, [R1+0x140] ;  /* 0x0001400001e47983 */ /* 0x000ee20000300800 */
[----:B------:R-:W-:-:S03]  /*135c0*/  ISETP.LE.U32.AND P3, PT, R3, UR6, PT ;  /* 0x0000000603007c0c */ /* 0x000fc6000bf63070 */
[----:B------:R-:W1:Y:S01]  /*135d0*/  SHFL.BFLY PT, R3, R103, 0x1, 0x1f ;  /* 0x0c201f0067037f89 */ /* 0x000e6200000e0000 */
[----:B------:R-:W-:-:S04]  /*135e0*/  IMAD.WIDE.U32 R18, R18, -0x326172a9, RZ ;  /* 0xcd9e8d5712127825 */ /* 0x000fc800078e00ff */
        /* <DEDUP_REMOVED lines=12> */
[----:B------:R-:W-:-:S02]  /*136b0*/  LOP3.LUT R18, R18, UR19, R199, 0x96, !PT ;  /* 0x0000001312127c12 */ /* 0x000fc4000f8e96c7 */
[----:B-1----:R-:W-:-:S04]  /*136c0*/  FMNMX.FTZ R103, R103, R3, !PT ;  /* 0x0000000367677209 */ /* 0x002fc80007810000 */
[C---:B------:R-:W-:Y:S01]  /*136d0*/  FSETP.NEU.FTZ.AND P0, PT, R103.reuse, -INF , PT ;  /* 0xff8000006700780b */ /* 0x040fe20003f1d000 */
[----:B------:R-:W-:Y:S01]  /*136e0*/  FMUL.FTZ R0, R103, UR33 ;  /* 0x0000002167007c20 */ /* 0x000fe20008410000 */
[----:B------:R-:W-:Y:S02]  /*136f0*/  IMAD.MOV.U32 R49, RZ, RZ, R218 ;  /* 0x000000ffff317224 */ /* 0x000fe400078e00da */
[--C-:B------:R-:W-:Y:S01]  /*13700*/  FFMA.FTZ R194, R194, UR33, -R2.reuse ;  /* 0x00000021c2c27c23 */ /* 0x100fe20008010802 */
[--C-:B------:R-:W-:Y:S01]  /*13710*/  FFMA.FTZ R189, R189, UR33, -R2.reuse ;  /* 0x00000021bdbd7c23 */ /* 0x100fe20008010802 */
[--C-:B------:R-:W-:Y:S01]  /*13720*/  FFMA.FTZ R190, R190, UR33, -R2.reuse ;  /* 0x00000021bebe7c23 */ /* 0x100fe20008010802 */
[----:B------:R-:W-:Y:S01]  /*13730*/  FSEL R0, R0, RZ, P0 ;  /* 0x000000ff00007208 */ /* 0x000fe20000000000 */
        /* <DEDUP_REMOVED lines=12> */
[----:B------:R-:W-:Y:S01]  /*13800*/  LOP3.LUT R2, R18, 0xffff, RZ, 0xc0, !PT ;  /* 0x0000ffff12027812 */ /* 0x000fe200078ec0ff */
[--C-:B------:R-:W-:Y:S01]  /*13810*/  FFMA.FTZ R3, R197, UR33, -R0.reuse ;  /* 0x00000021c5037c23 */ /* 0x100fe20008010800 */
[----:B------:R-:W-:Y:S01]  /*13820*/  LOP3.LUT R15, R4, UR25, R19, 0x96, !PT ;  /* 0x00000019040f7c12 */ /* 0x000fe2000f8e9613 */
[----:B------:R-:W-:Y:S01]  /*13830*/  FFMA.FTZ R4, R193, UR33, -R0 ;  /* 0x00000021c1047c23 */ /* 0x000fe20008010800 */
[----:B------:R-:W-:Y:S01]  /*13840*/  SHF.R.U32.HI R2, RZ, 0x8, R2 ;  /* 0x00000008ff027819 */ /* 0x000fe20000011602 */
[----:B------:R-:W-:Y:S01]  /*13850*/  IMAD.MOV.U32 R214, RZ, RZ, R224 ;  /* 0x000000ffffd67224 */ /* 0x000fe200078e00e0 */
[----:B------:R-:W-:Y:S01]  /*13860*/  MOV R215, R225 ;  /* 0x000000e100d77202 */ /* 0x000fe20000000f00 */
[----:B------:R-:W-:Y:S01]  /*13870*/  MUFU.EX2 R19, R3 ;  /* 0x0000000300137308 */ /* 0x000fe20000000800 */
[----:B------:R-:W-:Y:S01]  /*13880*/  IMAD.MOV.U32 R224, RZ, RZ, R54 ;  /* 0x000000ffffe07224 */ /* 0x000fe200078e0036 */
[----:B------:R-:W-:Y:S01]  /*13890*/  LOP3.LUT R2, R2, 0xffff, RZ, 0xc0, !PT ;  /* 0x0000ffff02027812 */ /* 0x000fe200078ec0ff */
[----:B------:R-:W-:-:S02]  /*138a0*/  IMAD.MOV.U32 R225, RZ, RZ, R55 ;  /* 0x000000ffffe17224 */ /* 0x000fc400078e0037 */
[--C-:B------:R-:W-:Y:S01]  /*138b0*/  FFMA.FTZ R5, R196, UR33, -R0.reuse ;  /* 0x00000021c4057c23 */ /* 0x100fe20008010800 */
[--C-:B------:R-:W-:Y:S01]  /*138c0*/  FFMA.FTZ R8, R187, UR33, -R0.reuse ;  /* 0x00000021bb087c23 */ /* 0x100fe20008010800 */
[--C-:B------:R-:W-:Y:S01]  /*138d0*/  FFMA.FTZ R9, R185, UR33, -R0.reuse ;  /* 0x00000021b9097c23 */ /* 0x100fe20008010800 */
[----:B------:R1:W4:Y:S01]  /*138e0*/  MUFU.EX2 R46, R4 ;  /* 0x00000004002e7308 */ /* 0x0003220000000800 */
        /* <DEDUP_REMOVED lines=11> */
[----:B------:R-:W-:-:S02]  /*139a0*/  LOP3.LUT R0, R18, 0xff, RZ, 0xc0, !PT ;  /* 0x000000ff12007812 */ /* 0x000fc400078ec0ff */
[----:B------:R-:W-:Y:S02]  /*139b0*/  ISETP.LE.U32.AND P1, PT, R2, UR6, PT ;  /* 0x0000000602007c0c */ /* 0x000fe4000bf23070 */
[----:B------:R-:W-:Y:S02]  /*139c0*/  FSEL R2, R102, RZ, P4 ;  /* 0x000000ff66027208 */ /* 0x000fe40002000000 */
[----:B------:R-:W-:Y:S02]  /*139d0*/  ISETP.LE.U32.AND P4, PT, R0, UR6, PT ;  /* 0x0000000600007c0c */ /* 0x000fe4000bf83070 */
[----:B------:R-:W-:-:S04]  /*139e0*/  PRMT R0, R18, 0x7632, R0 ;  /* 0x0000763212007816 */ /* 0x000fc80000000000 */
[----:B------:R-:W-:Y:S02]  /*139f0*/  LOP3.LUT R0, R0, 0xff, RZ, 0xc0, !PT ;  /* 0x000000ff00007812 */ /* 0x000fe400078ec0ff */
[----:B-1----:R-:W-:Y:S02]  /*13a00*/  FSEL R4, R103, RZ, P0 ;  /* 0x000000ff67047208 */ /* 0x002fe40000000000 */
[----:B------:R-:W-:Y:S02]  /*13a10*/  ISETP.LE.U32.AND P0, PT, R0, UR6, PT ;  /* 0x0000000600007c0c */ /* 0x000fe4000bf03070 */
[----:B----4-:R-:W-:Y:S01]  /*13a20*/  F2FP.F16.F32.PACK_AB R0, R46, R19 ;  /* 0x000000132e00723e */ /* 0x010fe200000000ff */
[----:B------:R-:W-:-:S03]  /*13a30*/  IMAD.WIDE.U32 R16, R15, -0x2daee0ad, RZ ;  /* 0xd2511f530f107825 */ /* 0x000fc600078e00ff */
[C---:B------:R-:W-:Y:S02]  /*13a40*/  PRMT R32, R0.reuse, 0x7610, R32 ;  /* 0x0000761000207816 */ /* 0x040fe40000000020 */
[----:B------:R-:W-:Y:S01]  /*13a50*/  PRMT R27, R0, 0x7632, R27 ;  /* 0x00007632001b7816 */ /* 0x000fe2000000001b */
[----:B------:R-:W-:Y:S01]  /*13a60*/  IMAD.MOV.U32 R0, RZ, RZ, R16 ;  /* 0x000000ffff007224 */ /* 0x000fe200078e0010 */
[----:B------:R-:W-:Y:S01]  /*13a70*/  MUFU.EX2 R12, R12 ;  /* 0x0000000c000c7308 */ /* 0x000fe20000000800 */
[----:B------:R-:W-:Y:S01]  /*13a80*/  @!P4 HADD2 R21, -R32.H0_H0, -RZ.H0_H0 ;  /* 0xa00000ff2015c230 */ /* 0x000fe20000000900 */
[----:B------:R-:W-:Y:S02]  /*13a90*/  PRMT R226, R32, 0x5410, R27 ;  /* 0x0000541020e27816 */ /* 0x000fe4000000001b */
[----:B------:R-:W-:-:S04]  /*13aa0*/  LOP3.LUT R0, R0, 0xff, RZ, 0xc0, !PT ;  /* 0x000000ff00007812 */ /* 0x000fc800078ec0ff */
[----:B------:R-:W1:Y:S01]  /*13ab0*/  MUFU.EX2 R14, R14 ;  /* 0x0000000e000e7308 */ /* 0x000e620000000800 */
[----:B------:R-:W-:Y:S01]  /*13ac0*/  @!P1 HADD2 R20, -R27.H0_H0, -RZ.H0_H0 ;  /* 0xa00000ff1b149230 */ /* 0x000fe20000000900 */
[----:B------:R-:W-:Y:S02]  /*13ad0*/  @!P4 PRMT R32, R21, 0x5410, RZ ;  /* 0x000054101520c816 */ /* 0x000fe400000000ff */
[----:B------:R-:W-:Y:S02]  /*13ae0*/  ISETP.LE.U32.AND P4, PT, R0, UR6, PT ;  /* 0x0000000600007c0c */ /* 0x000fe4000bf83070 */
[----:B------:R-:W-:Y:S02]  /*13af0*/  SHF.R.U32.HI R0, RZ, 0x18, R18 ;  /* 0x00000018ff007819 */ /* 0x000fe40000011612 */
[----:B------:R-:W-:Y:S02]  /*13b00*/  @!P1 PRMT R27, R20, 0x5410, RZ ;  /* 0x00005410141b9816 */ /* 0x000fe400000000ff */
[----:B------:R-:W-:Y:S01]  /*13b10*/  ISETP.LE.U32.AND P1, PT, R0, UR6, PT ;  /* 0x0000000600007c0c */ /* 0x000fe2000bf23070 */
[----:B------:R-:W-:Y:S01]  /*13b20*/  MUFU.EX2 R15, R5 ;  /* 0x00000005000f7308 */ /* 0x000fe20000000800 */
[----:B------:R-:W-:Y:S01]  /*13b30*/  LOP3.LUT R30, R64, UR13, R17, 0x96, !PT ;  /* 0x0000000d401e7c12 */ /* 0x000fe2000f8e9611 */
[----:B------:R-:W-:Y:S01]  /*13b40*/  FADD.FTZ R2, R49, -R2 ;  /* 0x8000000231027221 */ /* 0x000fe20000010000 */
[----:B-1----:R-:W-:-:S05]  /*13b50*/  F2FP.F16.F32.PACK_AB R0, R14, R12 ;  /* 0x0000000c0e00723e */ /* 0x002fca00000000ff */
[----:B------:R-:W1:Y:S01]  /*13b60*/  MUFU.EX2 R20, R8 ;  /* 0x0000000800147308 */ /* 0x000e620000000800 */
[C---:B------:R-:W-:Y:S02]  /*13b70*/  PRMT R23, R0.reuse, 0x7632, R23 ;  /* 0x0000763200177816 */ /* 0x040fe40000000017 */
[----:B------:R-:W-:Y:S01]  /*13b80*/  PRMT R25, R0, 0x7610, R25 ;  /* 0x0000761000197816 */ /* 0x000fe20000000019 */
[----:B------:R-:W-:Y:S01]  /*13b90*/  FMUL.FTZ R2, R2, UR33 ;  /* 0x0000002102027c20 */ /* 0x000fe20008410000 */
[----:B------:R-:W-:Y:S01]  /*13ba0*/  PRMT R0, R30, 0x7632, R0 ;  /* 0x000076321e007816 */ /* 0x000fe20000000000 */
[----:B------:R-:W-:Y:S01]  /*13bb0*/  @!P1 HADD2 R22, -R23.H0_H0, -RZ.H0_H0 ;  /* 0xa00000ff17169230 */ /* 0x000fe20000000900 */
[----:B------:R4:W-:Y:S01]  /*13bc0*/  STL.64 [R1+0x1c8], R50 ;  /* 0x0001c83201007387 */ /* 0x0009e20000100a00 */
[----:B------:R-:W-:Y:S01]  /*13bd0*/  @!P0 HADD2 R24, -R25.H0_H0, -RZ.H0_H0 ;  /* 0xa00000ff19188230 */ /* 0x000fe20000000900 */
[----:B------:R-:W-:Y:S01]  /*13be0*/  LOP3.LUT R0, R0, 0xff, RZ, 0xc0, !PT ;  /* 0x000000ff00007812 */ /* 0x000fe200078ec0ff */
[----:B------:R1:W-:Y:S08]  /*13bf0*/  MUFU.EX2 R3, R2 ;  /* 0x0000000200037308 */ /* 0x0003f00000000800 */
[----:B------:R-:W-:Y:S01]  /*13c00*/  MUFU.EX2 R184, R184 ;  /* 0x000000b800b87308 */ /* 0x000fe20000000800 */
[----:B-1----:R-:W-:-:S07]  /*13c10*/  PRMT R2, R198, 0x7771, RZ ;  /* 0x00007771c6027816 */ /* 0x002fce00000000ff */
[----:B------:R-:W1:Y:S01]  /*13c20*/  MUFU.EX2 R177, R177 ;  /* 0x000000b100b17308 */ /* 0x000e620000000800 */
[----:B----4-:R-:W-:Y:S02]  /*13c30*/  PRMT R51, R25, 0x5410, R23 ;  /* 0x0000541019337816 */ /* 0x010fe40000000017 */
[----:B------:R-:W-:Y:S02]  /*13c40*/  @!P1 PRMT R23, R22, 0x5410, RZ ;  /* 0x0000541016179816 */ /* 0x000fe400000000ff */
[----:B------:R-:W-:Y:S02]  /*13c50*/  ISETP.LE.U32.AND P1, PT, R0, UR6, PT ;  /* 0x0000000600007c0c */ /* 0x000fe4000bf23070 */
[----:B------:R-:W-:Y:S02]  /*13c60*/  @!P0 PRMT R25, R24, 0x5410, RZ ;  /* 0x0000541018198816 */ /* 0x000fe400000000ff */
[----:B------:R-:W-:Y:S02]  /*13c70*/  F2FP.F16.F32.PACK_AB R0, R20, R15 ;  /* 0x0000000f1400723e */ /* 0x000fe400000000ff */
[----:B------:R-:W-:-:S02]  /*13c80*/  ISETP.GT.U32.AND P0, PT, R2, UR6, PT ;  /* 0x0000000602007c0c */ /* 0x000fc4000bf04070 */
[C---:B------:R-:W-:Y:S02]  /*13c90*/  PRMT R24, R0.reuse, 0x7610, R24 ;  /* 0x0000761000187816 */ /* 0x040fe40000000018 */
[----:B------:R-:W-:-:S03]  /*13ca0*/  PRMT R22, R0, 0x7632, R22 ;  /* 0x0000763200167816 */ /* 0x000fc60000000016 */
[----:B------:R-:W-:Y:S01]  /*13cb0*/  @!P3 HADD2 R28, -R24.H0_H0, -RZ.H0_H0 ;  /* 0xa00000ff181cb230 */ /* 0x000fe20000000900 */
[----:B------:R-:W-:Y:S01]  /*13cc0*/  PRMT R0, R198, 0x7772, RZ ;  /* 0x00007772c6007816 */ /* 0x000fe200000000ff */
[----:B------:R-:W-:Y:S01]  /*13cd0*/  FADD.FTZ R4, R93, -R4 ;  /* 0x800000045d047221 */ /* 0x000fe20000010000 */
[----:B------:R-:W-:Y:S02]  /*13ce0*/  PRMT R197, R24, 0x5410, R22 ;  /* 0x0000541018c57816 */ /* 0x000fe40000000016 */
[----:B------:R-:W-:Y:S01]  /*13cf0*/  @!P3 PRMT R24, R28, 0x5410, RZ ;  /* 0x000054101c18b816 */ /* 0x000fe200000000ff */
[----:B------:R-:W-:Y:S01]  /*13d00*/  @P0 HADD2 R26, -R22.H0_H0, -RZ.H0_H0 ;  /* 0xa00000ff161a0230 */ /* 0x000fe20000000900 */
[----:B------:R-:W-:Y:S02]  /*13d10*/  ISETP.GT.U32.AND P3, PT, R0, UR6, PT ;  /* 0x0000000600007c0c */ /* 0x000fe4000bf64070 */
[----:B------:R-:W-:Y:S01]  /*13d20*/  PRMT R0, R198, 0x7773, RZ ;  /* 0x00007773c6007816 */ /* 0x000fe200000000ff */
[----:B------:R-:W-:Y:S01]  /*13d30*/  FMUL.FTZ R4, R4, UR33 ;  /* 0x0000002104047c20 */ /* 0x000fe20008410000 */
[----:B------:R-:W-:-:S02]  /*13d40*/  @P0 PRMT R22, R26, 0x5410, RZ ;  /* 0x000054101a160816 */ /* 0x000fc400000000ff */
[----:B-1----:R-:W-:Y:S02]  /*13d50*/  F2FP.F16.F32.PACK_AB R2, R177, R184 ;  /* 0x000000b8b102723e */ /* 0x002fe400000000ff */
[----:B------:R-:W-:Y:S02]  /*13d60*/  ISETP.GT.U32.AND P0, PT, R0, UR6, PT ;  /* 0x0000000600007c0c */ /* 0x000fe4000bf04070 */
[----:B------:R-:W-:Y:S01]  /*13d70*/  LOP3.LUT R0, R30, 0xffff, RZ, 0xc0, !PT ;  /* 0x0000ffff1e007812 */ /* 0x000fe200078ec0ff */
[----:B------:R-:W3:Y:S01]  /*13d80*/  MUFU.EX2 R4, R4 ;  /* 0x0000000400047308 */ /* 0x000ee20000000800 */
[C---:B------:R-:W-:Y:S02]  /*13d90*/  PRMT R26, R2.reuse, 0x7610, R26 ;  /* 0x00007610021a7816 */ /* 0x040fe4000000001a */
[----:B------:R-:W-:Y:S02]  /*13da0*/  SHF.R.U32.HI R0, RZ, 0x8, R0 ;  /* 0x00000008ff007819 */ /* 0x000fe40000011600 */
[----:B------:R-:W-:Y:S01]  /*13db0*/  PRMT R209, R2, 0x7632, R209 ;  /* 0x0000763202d17816 */ /* 0x000fe200000000d1 */
[----:B------:R-:W-:-:S02]  /*13dc0*/  @P3 HADD2 R31, -R26.H0_H0, -RZ.H0_H0 ;  /* 0xa00000ff1a1f3230 */ /* 0x000fc40000000900 */
[----:B------:R-:W-:Y:S01]  /*13dd0*/  MUFU.EX2 R10, R10 ;  /* 0x0000000a000a7308 */ /* 0x000fe20000000800 */
[----:B------:R-:W-:Y:S01]  /*13de0*/  LOP3.LUT R0, R0, 0xffff, RZ, 0xc0, !PT ;  /* 0x0000ffff00007812 */ /* 0x000fe200078ec0ff */
[----:B------:R-:W-:Y:S01]  /*13df0*/  @P0 HADD2 R29, -R209.H0_H0, -RZ.H0_H0 ;  /* 0xa00000ffd11d0230 */ /* 0x000fe20000000900 */
[----:B------:R-:W-:Y:S02]  /*13e00*/  PRMT R196, R26, 0x5410, R209 ;  /* 0x000054101ac47816 */ /* 0x000fe400000000d1 */
[----:B------:R-:W-:Y:S02]  /*13e10*/  @P3 PRMT R26, R31, 0x5410, RZ ;  /* 0x000054101f1a3816 */ /* 0x000fe400000000ff */
[----:B------:R-:W-:Y:S02]  /*13e20*/  ISETP.LE.U32.AND P3, PT, R0, UR6, PT ;  /* 0x0000000600007c0c */ /* 0x000fe4000bf63070 */
[----:B------:R-:W-:Y:S02]  /*13e30*/  LOP3.LUT R0, R30, 0xff, RZ, 0xc0, !PT ;  /* 0x000000ff1e007812 */ /* 0x000fe400078ec0ff */
[----:B------:R-:W-:-:S02]  /*13e40*/  @P0 PRMT R209, R29, 0x5410, RZ ;  /* 0x000054101dd10816 */ /* 0x000fc400000000ff */
[----:B------:R-:W-:Y:S01]  /*13e50*/  ISETP.LE.U32.AND P0, PT, R0, UR6, PT ;  /* 0x0000000600007c0c */ /* 0x000fe2000bf03070 */
[----:B------:R1:W-:Y:S01]  /*13e60*/  STL.64 [R1+0x1a0], R218 ;  /* 0x0001a0da01007387 */ /* 0x0003e20000100a00 */
[----:B------:R-:W-:Y:S08]  /*13e70*/  MUFU.EX2 R13, R13 ;  /* 0x0000000d000d7308 */ /* 0x000ff00000000800 */
[----:B------:R-:W-:Y:S01]  /*13e80*/  MUFU.EX2 R17, R11 ;  /* 0x0000000b00117308 */ /* 0x000fe20000000800 */
[----:B-1----:R-:W-:-:S06]  /*13e90*/  IMAD.MOV.U32 R218, RZ, RZ, R52 ;  /* 0x000000ffffda7224 */ /* 0x002fcc00078e0034 */
[----:B------:R-:W1:Y:S01]  /*13ea0*/  S2R R218, SR_CTAID.X ;  /* 0x0000000000da7919 */ /* 0x000e620000002500 */
[----:B--2---:R-:W-:Y:S02]  /*13eb0*/  FFMA.FTZ R5, R217, R3, R12 ;  /* 0x00000003d9057223 */ /* 0x004fe4000001000c */
[----:B------:R-:W2:Y:S01]  /*13ec0*/  MUFU.EX2 R12, R9 ;  /* 0x00000009000c7308 */ /* 0x000ea20000000800 */
[----:B---3--:R-:W-:-:S07]  /*13ed0*/  FFMA.FTZ R8, R228, R4, R19 ;  /* 0x00000004e4087223 */ /* 0x008fce0000010013 */
[----:B------:R-:W-:Y:S08]  /*13ee0*/  MUFU.EX2 R9, R176 ;  /* 0x000000b000097308 */ /* 0x000ff00000000800 */
[----:B------:R-:W3:Y:S01]  /*13ef0*/  MUFU.EX2 R19, R104 ;  /* 0x0000006800137308 */ /* 0x000ee20000000800 */
[----:B--2---:R-:W-:-:S04]  /*13f00*/  F2FP.F16.F32.PACK_AB R0, R10, R12 ;  /* 0x0000000c0a00723e */ /* 0x004fc800000000ff */
[C---:B------:R-:W-:Y:S02]  /*13f10*/  PRMT R252, R0.reuse, 0x7610, R252 ;  /* 0x0000761000fc7816 */ /* 0x040fe400000000fc */
[----:B------:R-:W-:Y:S01]  /*13f20*/  PRMT R251, R0, 0x7632, R251 ;  /* 0x0000763200fb7816 */ /* 0x000fe200000000fb */
[----:B------:R-:W2:Y:S02]  /*13f30*/  S2R R228, SR_TID.X ;  /* 0x0000000000e47919 */ /* 0x000ea40000002100 */
[----:B------:R-:W-:Y:S01]  /*13f40*/  @!P0 HADD2 R33, -R252.H0_H0, -RZ.H0_H0 ;  /* 0xa00000fffc218230 */ /* 0x000fe20000000900 */
[----:B------:R-:W-:Y:S01]  /*13f50*/  SHF.R.U32.HI R0, RZ, 0x18, R30 ;  /* 0x00000018ff007819 */ /* 0x000fe2000001161e */
[----:B------:R-:W-:Y:S01]  /*13f60*/  @!P3 HADD2 R41, -R251.H0_H0, -RZ.H0_H0 ;  /* 0xa00000fffb29b230 */ /* 0x000fe20000000900 */
[----:B------:R-:W-:Y:S02]  /*13f70*/  PRMT R64, R252, 0x5410, R251 ;  /* 0x00005410fc407816 */ /* 0x000fe400000000fb */
[----:B------:R-:W-:-:S02]  /*13f80*/  @!P0 PRMT R252, R33, 0x5410, RZ ;  /* 0x0000541021fc8816 */ /* 0x000fc400000000ff */
[----:B------:R-:W-:Y:S02]  /*13f90*/  ISETP.LE.U32.AND P0, PT, R0, UR6, PT ;  /* 0x0000000600007c0c */ /* 0x000fe4000bf03070 */
[----:B---3--:R-:W-:Y:S01]  /*13fa0*/  F2FP.F16.F32.PACK_AB R0, R19, R9 ;  /* 0x000000091300723e */ /* 0x008fe200000000ff */
[----:B------:R-:W-:Y:S01]  /*13fb0*/  MUFU.EX2 R33, R61 ;  /* 0x0000003d00217308 */ /* 0x000fe20000000800 */
[----:B------:R-:W-:Y:S02]  /*13fc0*/  @!P3 PRMT R251, R41, 0x5410, RZ ;  /* 0x0000541029fbb816 */ /* 0x000fe400000000ff */
[C---:B------:R-:W-:Y:S02]  /*13fd0*/  PRMT R250, R0.reuse, 0x7610, R250 ;  /* 0x0000761000fa7816 */ /* 0x040fe400000000fa */
[----:B------:R-:W-:-:S03]  /*13fe0*/  PRMT R249, R0, 0x7632, R249 ;  /* 0x0000763200f97816 */ /* 0x000fc600000000f9 */
[----:B------:R-:W3:Y:S01]  /*13ff0*/  MUFU.EX2 R41, R57 ;  /* 0x0000003900297308 */ /* 0x000ee20000000800 */
[----:B------:R-:W-:Y:S01]  /*14000*/  PRMT R0, R16, 0x7771, RZ ;  /* 0x0000777110007816 */ /* 0x000fe200000000ff */
[----:B------:R-:W-:-:S03]  /*14010*/  @!P1 HADD2 R40, -R250.H0_H0, -RZ.H0_H0 ;  /* 0xa00000fffa289230 */ /* 0x000fc60000000900 */
[----:B------:R-:W-:Y:S02]  /*14020*/  ISETP.GT.U32.AND P3, PT, R0, UR6, PT ;  /* 0x0000000600007c0c */ /* 0x000fe4000bf64070 */
[----:B------:R-:W-:Y:S01]  /*14030*/  PRMT R0, R16, 0x7772, RZ ;  /* 0x0000777210007816 */ /* 0x000fe200000000ff */
[----:B------:R-:W-:Y:S01]  /*14040*/  @!P0 HADD2 R34, -R249.H0_H0, -RZ.H0_H0 ;  /* 0xa00000fff9228230 */ /* 0x000fe20000000900 */
[----:B------:R-:W-:Y:S02]  /*14050*/  PRMT R52, R250, 0x5410, R249 ;  /* 0x00005410fa347816 */ /* 0x000fe400000000f9 */
[----:B------:R-:W-:Y:S02]  /*14060*/  @!P1 PRMT R250, R40, 0x5410, RZ ;  /* 0x0000541028fa9816 */ /* 0x000fe400000000ff */
[----:B------:R-:W-:Y:S02]  /*14070*/  ISETP.GT.U32.AND P1, PT, R0, UR6, PT ;  /* 0x0000000600007c0c */ /* 0x000fe4000bf24070 */
[----:B------:R-:W-:-:S02]  /*14080*/  PRMT R0, R16, 0x7773, RZ ;  /* 0x0000777310007816 */ /* 0x000fc400000000ff */
[----:B------:R-:W-:Y:S01]  /*14090*/  @!P0 PRMT R249, R34, 0x5410, RZ ;  /* 0x0000541022f98816 */ /* 0x000fe200000000ff */
[----:B------:R-:W-:Y:S01]  /*140a0*/  FADD.FTZ R5, R14, R5 ;  /* 0x000000050e057221 */ /* 0x000fe20000010000 */
[----:B------:R-:W-:Y:S01]  /*140b0*/  ISETP.GT.U32.AND P0, PT, R0, UR6, PT ;  /* 0x0000000600007c0c */ /* 0x000fe2000bf04070 */
[----:B------:R-:W-:Y:S01]  /*140c0*/  FADD.FTZ R2, R46, R8 ;  /* 0x000000082e027221 */ /* 0x000fe20000010000 */
[----:B---3--:R-:W-:Y:S01]  /*140d0*/  F2FP.F16.F32.PACK_AB R0, R41, R33 ;  /* 0x000000212900723e */ /* 0x008fe200000000ff */
[----:B------:R-:W-:Y:S01]  /*140e0*/  FADD.FTZ R8, R184, R5 ;  /* 0x00000005b8087221 */ /* 0x000fe20000010000 */
[----:B------:R-:W-:Y:S01]  /*140f0*/  UIADD3 UR32, UPT, UPT, UR32, -0x3, URZ ;  /* 0xfffffffd20207890 */ /* 0x000fe2000fffe0ff */
[----:B------:R-:W-:Y:S01]  /*14100*/  FADD.FTZ R5, R15, R2 ;  /* 0x000000020f057221 */ /* 0x000fe20000010000 */
[C---:B------:R-:W-:Y:S02]  /*14110*/  PRMT R245, R0.reuse, 0x7610, R245 ;  /* 0x0000761000f57816 */ /* 0x040fe400000000f5 */
[----:B------:R-:W-:Y:S01]  /*14120*/  PRMT R246, R0, 0x7632, R246 ;  /* 0x0000763200f67816 */ /* 0x000fe200000000f6 */
[----:B------:R-:W-:Y:S01]  /*14130*/  IMAD.U32 R0, RZ, RZ, UR23 ;  /* 0x00000017ff007e24 */ /* 0x000fe2000f8e00ff */
[----:B------:R-:W-:-:S02]  /*14140*/  MOV R219, R53 ;  /* 0x0000003500db7202 */ /* 0x000fc40000000f00 */
[----:B------:R-:W-:Y:S02]  /*14150*/  F2FP.F16.F32.PACK_AB R2, R17, R13 ;  /* 0x0000000d1102723e */ /* 0x000fe400000000ff */
[----:B--2---:R-:W-:Y:S02]  /*14160*/  SHF.R.U32.HI R36, RZ, 0x5, R228 ;  /* 0x00000005ff247819 */ /* 0x004fe400000116e4 */
[C---:B------:R-:W-:Y:S02]  /*14170*/  PRMT R248, R2.reuse, 0x7610, R248 ;  /* 0x0000761002f87816 */ /* 0x040fe400000000f8 */
[----:B------:R-:W-:Y:S01]  /*14180*/  PRMT R247, R2, 0x7632, R247 ;  /* 0x0000763202f77816 */ /* 0x000fe200000000f7 */
[----:B------:R-:W-:Y:S01]  /*14190*/  FADD.FTZ R2, R20, R5 ;  /* 0x0000000514027221 */ /* 0x000fe20000010000 */
[----:B------:R-:W-:Y:S01]  /*141a0*/  LOP3.LUT R0, R0, UR32, R219, 0x96, !PT ;  /* 0x0000002000007c12 */ /* 0x000fe2000f8e96db */
[----:B-1----:R-:W-:Y:S02]  /*141b0*/  IMAD R218, R218, 0x8, R36 ;  /* 0x00000008dada7824 */ /* 0x002fe400078e0224 */
[----:B------:R-:W-:-:S02]  /*141c0*/  FADD.FTZ R2, R12, R2 ;  /* 0x000000020c027221 */ /* 0x000fc40000010000 */
[----:B------:R-:W-:-:S04]  /*141d0*/  IMAD.WIDE.U32 R218, R218, -0x326172a9, RZ ;  /* 0xcd9e8d57dada7825 */ /* 0x000fc800078e00ff */
[----:B------:R-:W-:-:S04]  /*141e0*/  IMAD.WIDE.U32 R20, R0, -0x326172a9, RZ ;  /* 0xcd9e8d5700147825 */ /* 0x000fc800078e00ff */
[----:B------:R-:W-:Y:S01]  /*141f0*/  FADD.FTZ R5, R177, R8 ;  /* 0x00000008b1057221 */ /* 0x000fe20000010000 */
[----:B------:R-:W-:Y:S01]  /*14200*/  FADD.FTZ R2, R10, R2 ;  /* 0x000000020a027221 */ /* 0x000fe20000010000 */
[----:B------:R-:W-:Y:S02]  /*14210*/  LOP3.LUT R10, R218, UR11, R21, 0x96, !PT ;  /* 0x0000000bda0a7c12 */ /* 0x000fe4000f8e9615 */
[----:B------:R-:W-:Y:S01]  /*14220*/  LOP3.LUT R8, R20, UR31, R231, 0x96, !PT ;  /* 0x0000001f14087c12 */ /* 0x000fe2000f8e96e7 */
[----:B------:R-:W-:Y:S02]  /*14230*/  FADD.FTZ R5, R9, R5 ;  /* 0x0000000509057221 */ /* 0x000fe40000010000 */
[----:B------:R-:W-:-:S04]  /*14240*/  IMAD.WIDE.U32 R10, R10, -0x2daee0ad, RZ ;  /* 0xd2511f530a0a7825 */ /* 0x000fc800078e00ff */
[----:B------:R-:W-:Y:S01]  /*14250*/  IMAD.WIDE.U32 R8, R8, -0x2daee0ad, RZ ;  /* 0xd2511f5308087825 */ /* 0x000fe200078e00ff */
[----:B------:R-:W-:-:S04]  /*14260*/  LOP3.LUT R14, R214, UR30, R11, 0x96, !PT ;  /* 0x0000001ed60e7c12 */ /* 0x000fc8000f8e960b */
[----:B------:R-:W-:Y:S01]  /*14270*/  LOP3.LUT R12, R10, UR29, R9, 0x96, !PT ;  /* 0x0000001d0a0c7c12 */ /* 0x000fe2000f8e9609 */
[----:B------:R-:W-:Y:S01]  /*14280*/  FADD.FTZ R2, R13, R2 ;  /* 0x000000020d027221 */ /* 0x000fe20000010000 */
        /* <DEDUP_REMOVED lines=9> */
[----:B------:R-:W-:-:S05]  /*14320*/  IMAD.WIDE.U32 R214, R0, -0x326172a9, RZ ;  /* 0xcd9e8d5700d67825 */ /* 0x000fca00078e00ff */
[----:B------:R-:W-:-:S04]  /*14330*/  LOP3.LUT R49, R8, UR19, R215, 0x96, !PT ;  /* 0x0000001308317c12 */ /* 0x000fc8000f8e96d7 */
[----:B------:R-:W-:Y:S01]  /*14340*/  LOP3.LUT R0, R49, 0xffff, RZ, 0xc0, !PT ;  /* 0x0000ffff31007812 */ /* 0x000fe200078ec0ff */
[----:B------:R-:W-:-:S03]  /*14350*/  @P3 HADD2 R42, -R247.H0_H0, -RZ.H0_H0 ;  /* 0xa00000fff72a3230 */ /* 0x000fc60000000900 */
[----:B------:R-:W-:Y:S01]  /*14360*/  SHF.R.U32.HI R0, RZ, 0x8, R0 ;  /* 0x00000008ff007819 */ /* 0x000fe20000011600 */
[----:B------:R-:W-:Y:S03]  /*14370*/  STL.64 [R1+0x1a8], R38 ;  /* 0x0001a82601007387 */ /* 0x000fe60000100a00 */
[----:B------:R-:W-:Y:S01]  /*14380*/  LOP3.LUT R0, R0, 0xffff, RZ, 0xc0, !PT ;  /* 0x0000ffff00007812 */ /* 0x000fe200078ec0ff */
[----:B------:R1:W-:Y:S01]  /*14390*/  STL [R1+0x180], R102 ;  /* 0x0001806601007387 */ /* 0x0003e20000100800 */
[----:B------:R-:W-:Y:S02]  /*143a0*/  @!P4 HADD2 R45, -R248.H0_H0, -RZ.H0_H0 ;  /* 0xa00000fff82dc230 */ /* 0x000fe40000000900 */
[----:B------:R-:W-:Y:S01]  /*143b0*/  IMAD.MOV.U32 R8, RZ, RZ, R214 ;  /* 0x000000ffff087224 */ /* 0x000fe200078e00d6 */
[----:B------:R-:W-:Y:S01]  /*143c0*/  LOP3.LUT R46, R12, UR25, R9, 0x96, !PT ;  /* 0x000000190c2e7c12 */ /* 0x000fe2000f8e9609 */
[----:B------:R-:W-:Y:S01]  /*143d0*/  @P0 HADD2 R43, -R246.H0_H0, -RZ.H0_H0 ;  /* 0xa00000fff62b0230 */ /* 0x000fe20000000900 */
[----:B------:R-:W-:Y:S01]  /*143e0*/  PRMT R217, R245, 0x5410, R246 ;  /* 0x00005410f5d97816 */ /* 0x000fe200000000f6 */
[----:B------:R-:W-:Y:S01]  /*143f0*/  @P1 HADD2 R44, -R245.H0_H0, -RZ.H0_H0 ;  /* 0xa00000fff52c1230 */ /* 0x000fe20000000900 */
[----:B------:R-:W-:Y:S01]  /*14400*/  LOP3.LUT R8, R8, 0xff, RZ, 0xc0, !PT ;  /* 0x000000ff08087812 */ /* 0x000fe200078ec0ff */
[----:B------:R-:W2:Y:S01]  /*14410*/  MUFU.EX2 R9, R172 ;  /* 0x000000ac00097308 */ /* 0x000ea20000000800 */
[----:B------:R-:W-:Y:S01]  /*14420*/  @P0 PRMT R246, R43, 0x5410, RZ ;  /* 0x000054102bf60816 */ /* 0x000fe200000000ff */
[----:B------:R-:W-:Y:S01]  /*14430*/  FADD.FTZ R2, R17, R2 ;  /* 0x0000000211027221 */ /* 0x000fe20000010000 */
[----:B-1----:R-:W-:Y:S01]  /*14440*/  PRMT R102, R248, 0x5410, R247 ;  /* 0x00005410f8667816 */ /* 0x002fe200000000f7 */
[----:B------:R-:W3:Y:S01]  /*14450*/  LDL.LU R93, [R1+0x1d8] ;  /* 0x0001d800015d7983 */ /* 0x000ee20000300800 */
[----:B------:R-:W-:-:S02]  /*14460*/  @P3 PRMT R247, R42, 0x5410, RZ ;  /* 0x000054102af73816 */ /* 0x000fc400000000ff */
[----:B------:R-:W-:Y:S02]  /*14470*/  ISETP.LE.U32.AND P3, PT, R0, UR6, PT ;  /* 0x0000000600007c0c */ /* 0x000fe4000bf63070 */
[----:B------:R-:W-:Y:S01]  /*14480*/  @P1 PRMT R245, R44, 0x5410, RZ ;  /* 0x000054102cf51816 */ /* 0x000fe200000000ff */
[----:B--2---:R-:W-:Y:S01]  /*14490*/  FADD.FTZ R2, R9, R2 ;  /* 0x0000000209027221 */ /* 0x004fe20000010000 */
[----:B------:R-:W-:Y:S01]  /*144a0*/  PRMT R0, R49, 0x7632, R0 ;  /* 0x0000763231007816 */ /* 0x000fe20000000000 */
[----:B------:R-:W2:Y:S01]  /*144b0*/  LDL.LU R228, [R1+0x14c] ;  /* 0x00014c0001e47983 */ /* 0x000ea20000300800 */
[----:B------:R-:W-:Y:S02]  /*144c0*/  @!P4 PRMT R248, R45, 0x5410, RZ ;  /* 0x000054102df8c816 */ /* 0x000fe400000000ff */
[----:B------:R-:W-:Y:S01]  /*144d0*/  LOP3.LUT R0, R0, 0xff, RZ, 0xc0, !PT ;  /* 0x000000ff00007812 */ /* 0x000fe200078ec0ff */
[----:B------:R1:W-:Y:S01]  /*144e0*/  MUFU.EX2 R45, R47 ;  /* 0x0000002f002d7308 */ /* 0x0003e20000000800 */
[----:B------:R-:W-:-:S02]  /*144f0*/  ISETP.LE.U32.AND P4, PT, R8, UR6, PT ;  /* 0x0000000608007c0c */ /* 0x000fc4000bf83070 */
[----:B------:R-:W-:Y:S02]  /*14500*/  ISETP.LE.U32.AND P0, PT, R0, UR6, PT ;  /* 0x0000000600007c0c */ /* 0x000fe4000bf03070 */
[----:B------:R-:W-:-:S03]  /*14510*/  LOP3.LUT R0, R49, 0xff, RZ, 0xc0, !PT ;  /* 0x000000ff31007812 */ /* 0x000fc600078ec0ff */
[----:B------:R-:W4:Y:S01]  /*14520*/  MUFU.EX2 R8, R105 ;  /* 0x0000006900087308 */ /* 0x000f220000000800 */
[----:B------:R-:W-:Y:S01]  /*14530*/  ISETP.LE.U32.AND P1, PT, R0, UR6, PT ;  /* 0x0000000600007c0c */ /* 0x000fe2000bf23070 */
[----:B-1----:R-:W-:-:S05]  /*14540*/  IMAD.WIDE.U32 R46, R46, -0x2daee0ad, RZ ;  /* 0xd2511f532e2e7825 */ /* 0x002fca00078e00ff */
[----:B------:R-:W-:-:S04]  /*14550*/  LOP3.LUT R104, R10, UR13, R47, 0x96, !PT ;  /* 0x0000000d0a687c12 */ /* 0x000fc8000f8e962f */
[----:B------:R-:W-:-:S04]  /*14560*/  LOP3.LUT R0, R104, 0xffff, RZ, 0xc0, !PT ;  /* 0x0000ffff68007812 */ /* 0x000fc800078ec0ff */
[----:B------:R-:W-:Y:S01]  /*14570*/  SHF.R.U32.HI R0, RZ, 0x8, R0 ;  /* 0x00000008ff007819 */ /* 0x000fe20000011600 */
[----:B------:R-:W-:-:S03]  /*14580*/  FADD.FTZ R10, R19, R5 ;  /* 0x00000005130a7221 */ /* 0x000fc60000010000 */
[----:B------:R-:W-:Y:S01]  /*14590*/  LOP3.LUT R0, R0, 0xffff, RZ, 0xc0, !PT ;  /* 0x0000ffff00007812 */ /* 0x000fe200078ec0ff */
[----:B------:R-:W1:Y:S01]  /*145a0*/  MUFU.EX2 R5, R60 ;  /* 0x0000003c00057308 */ /* 0x000e620000000800 */
[----:B------:R-:W-:Y:S02]  /*145b0*/  FSEL R11, R101, RZ, P2 ;  /* 0x000000ff650b7208 */ /* 0x000fe40001000000 */
[----:B------:R-:W-:Y:S02]  /*145c0*/  ISETP.LE.U32.AND P2, PT, R0, UR6, PT ;  /* 0x0000000600007c0c */ /* 0x000fe4000bf43070 */
[C---:B----4-:R-:W-:Y:S01]  /*145d0*/  F2FP.F16.F32.PACK_AB R0, R8.reuse, R9 ;  /* 0x000000090800723e */ /* 0x050fe200000000ff */
[----:B------:R-:W-:Y:S02]  /*145e0*/  FADD.FTZ R2, R8, R2 ;  /* 0x0000000208027221 */ /* 0x000fe40000010000 */
[----:B------:R-:W4:Y:S01]  /*145f0*/  MUFU.EX2 R8, R37 ;  /* 0x0000002500087308 */ /* 0x000f220000000800 */
[----:B------:R-:W-:-:S02]  /*14600*/  PRMT R244, R0, 0x7610, R244 ;  /* 0x0000761000f47816 */ /* 0x000fc400000000f4 */
[----:B------:R-:W-:Y:S02]  /*14610*/  PRMT R243, R0, 0x7632, R243 ;  /* 0x0000763200f37816 */ /* 0x000fe400000000f3 */
[----:B------:R-:W-:Y:S01]  /*14620*/  PRMT R0, R104, 0x7632, R0 ;  /* 0x0000763268007816 */ /* 0x000fe20000000000 */
[----:B------:R-:W-:Y:S01]  /*14630*/  @!P1 HADD2 R58, -R244.H0_H0, -RZ.H0_H0 ;  /* 0xa00000fff43a9230 */ /* 0x000fe20000000900 */
[----:B------:R-:W-:Y:S02]  /*14640*/  PRMT R213, R244, 0x5410, R243 ;  /* 0x00005410f4d57816 */ /* 0x000fe400000000f3 */
[----:B------:R-:W-:Y:S02]  /*14650*/  LOP3.LUT R0, R0, 0xff, RZ, 0xc0, !PT ;  /* 0x000000ff00007812 */ /* 0x000fe400078ec0ff */
[----:B------:R-:W-:Y:S02]  /*14660*/  @!P1 PRMT R244, R58, 0x5410, RZ ;  /* 0x000054103af49816 */ /* 0x000fe400000000ff */
[----:B------:R-:W-:Y:S01]  /*14670*/  ISETP.LE.U32.AND P1, PT, R0, UR6, PT ;  /* 0x0000000600007c0c */ /* 0x000fe2000bf23070 */
[----:B-1----:R-:W-:-:S04]  /*14680*/  FADD.FTZ R0, R5, R2 ;  /* 0x0000000205007221 */ /* 0x002fc80000010000 */
[C---:B----4-:R-:W-:Y:S01]  /*14690*/  FADD.FTZ R9, R8.reuse, R0 ;  /* 0x0000000008097221 */ /* 0x050fe20000010000 */
[----:B------:R-:W-:Y:S02]  /*146a0*/  SHF.R.U32.HI R0, RZ, 0x18, R49 ;  /* 0x00000018ff007819 */ /* 0x000fe40000011631 */
[----:B------:R-:W-:Y:S02]  /*146b0*/  F2FP.F16.F32.PACK_AB R8, R8, R5 ;  /* 0x000000050808723e */ /* 0x000fe400000000ff */
[----:B------:R-:W-:Y:S02]  /*146c0*/  FSEL R5, R100, RZ, P5 ;  /* 0x000000ff64057208 */ /* 0x000fe40002800000 */
[----:B------:R-:W-:Y:S01]  /*146d0*/  ISETP.LE.U32.AND P5, PT, R0, UR6, PT ;  /* 0x0000000600007c0c */ /* 0x000fe2000bfa3070 */
[----:B------:R-:W-:Y:S02]  /*146e0*/  FADD.FTZ R0, R221, -R11 ;  /* 0x8000000bdd007221 */ /* 0x000fe40000010000 */
[----:B------:R-:W4:Y:S01]  /*146f0*/  LDL.LU R221, [R1+0x148] ;  /* 0x0001480001dd7983 */ /* 0x000f220000300800 */
[----:B------:R-:W1:Y:S01]  /*14700*/  MUFU.EX2 R40, R56 ;  /* 0x0000003800287308 */ /* 0x000e620000000800 */
[----:B------:R-:W-:Y:S01]  /*14710*/  @!P3 HADD2 R59, -R243.H0_H0, -RZ.H0_H0 ;  /* 0xa00000fff33bb230 */ /* 0x000fe20000000900 */
[----:B------:R-:W-:Y:S01]  /*14720*/  PRMT R2, R214, 0x7771, RZ ;  /* 0x00007771d6027816 */ /* 0x000fe200000000ff */
[----:B------:R-:W3:Y:S03]  /*14730*/  LDL.64 R38, [R1+0xb8] ;  /* 0x0000b80001267983 */ /* 0x000ee60000100a00 */
[----:B------:R-:W-:-:S02]  /*14740*/  @!P3 PRMT R243, R59, 0x5410, RZ ;  /* 0x000054103bf3b816 */ /* 0x000fc400000000ff */
[----:B------:R-:W-:Y:S01]  /*14750*/  MUFU.EX2 R65, R65 ;  /* 0x0000004100417308 */ /* 0x000fe20000000800 */
[----:B------:R-:W-:Y:S01]  /*14760*/  ISETP.GT.U32.AND P3, PT, R2, UR6, PT ;  /* 0x0000000602007c0c */ /* 0x000fe2000bf64070 */
[----:B------:R-:W-:-:S06]  /*14770*/  FMUL.FTZ R2, R0, UR33 ;  /* 0x0000002100027c20 */ /* 0x000fcc0008410000 */
[----:B------:R-:W-:Y:S01]  /*14780*/  MUFU.EX2 R15, R195 ;  /* 0x000000c3000f7308 */ /* 0x000fe20000000800 */
[----:B-1----:R-:W-:-:S07]  /*14790*/  F2FP.F16.F32.PACK_AB R0, R45, R40 ;  /* 0x000000282d00723e */ /* 0x002fce00000000ff */
[----:B------:R-:W-:Y:S01]  /*147a0*/  MUFU.EX2 R31, R191 ;  /* 0x000000bf001f7308 */ /* 0x000fe20000000800 */
[----:B------:R-:W-:Y:S01]  /*147b0*/  PRMT R242, R0, 0x7610, R242 ;  /* 0x0000761000f27816 */ /* 0x000fe200000000f2 */
[----:B------:R-:W-:Y:S01]  /*147c0*/  FMUL.FTZ R184, R140, R4 ;  /* 0x000000048cb87220 */ /* 0x000fe20000410000 */
[----:B------:R-:W-:Y:S01]  /*147d0*/  PRMT R241, R0, 0x7632, R241 ;  /* 0x0000763200f17816 */ /* 0x000fe200000000f1 */
[----:B------:R-:W-:-:S04]  /*147e0*/  FADD.FTZ R0, R229, -R5 ;  /* 0x80000005e5007221 */ /* 0x000fc80000010000 */
[----:B------:R-:W-:Y:S01]  /*147f0*/  MUFU.EX2 R14, R192 ;  /* 0x000000c0000e7308 */ /* 0x000fe20000000800 */
[----:B------:R-:W-:Y:S01]  /*14800*/  FMUL.FTZ R12, R0, UR33 ;  /* 0x00000021000c7c20 */ /* 0x000fe20008410000 */
[----:B------:R-:W-:-:S06]  /*14810*/  IMAD.MOV.U32 R0, RZ, RZ, R46 ;  /* 0x000000ffff007224 */ /* 0x000fcc00078e002e */
[----:B------:R-:W-:Y:S01]  /*14820*/  MUFU.EX2 R13, R194 ;  /* 0x000000c2000d7308 */ /* 0x000fe20000000800 */
[----:B------:R-:W-:Y:S01]  /*14830*/  LOP3.LUT R5, R0, 0xff, RZ, 0xc0, !PT ;  /* 0x000000ff00057812 */ /* 0x000fe200078ec0ff */
[----:B------:R-:W3:Y:S06]  /*14840*/  LDL.LU.64 R218, [R1+0x58] ;  /* 0x0000580001da7983 */ /* 0x000eec0000300a00 */
[----:B------:R-:W-:Y:S01]  /*14850*/  MUFU.EX2 R2, R2 ;  /* 0x0000000200027308 */ /* 0x000fe20000000800 */
[----:B------:R-:W-:-:S07]  /*14860*/  @!P0 HADD2 R67, -R242.H0_H0, -RZ.H0_H0 ;  /* 0xa00000fff2438230 */ /* 0x000fce0000000900 */
[----:B------:R-:W-:Y:S01]  /*14870*/  MUFU.EX2 R0, R12 ;  /* 0x0000000c00007308 */ /* 0x000fe20000000800 */
[----:B------:R-:W-:-:S07]  /*14880*/  PRMT R56, R242, 0x5410, R241 ;  /* 0x00005410f2387816 */ /* 0x000fce00000000f1 */
[----:B------:R-:W1:Y:S01]  /*14890*/  MUFU.EX2 R11, R189 ;  /* 0x000000bd000b7308 */ /* 0x000e620000000800 */
[----:B------:R-:W-:Y:S02]  /*148a0*/  @!P0 PRMT R242, R67, 0x5410, RZ ;  /* 0x0000541043f28816 */ /* 0x000fe400000000ff */
[----:B------:R-:W-:Y:S01]  /*148b0*/  ISETP.LE.U32.AND P0, PT, R5, UR6, PT ;  /* 0x0000000605007c0c */ /* 0x000fe2000bf03070 */
[----:B------:R-:W-:Y:S01]  /*148c0*/  @!P5 HADD2 R66, -R241.H0_H0, -RZ.H0_H0 ;  /* 0xa00000fff142d230 */ /* 0x000fe20000000900 */
[----:B------:R-:W-:-:S03]  /*148d0*/  PRMT R240, R8, 0x7610, R240 ;  /* 0x0000761008f07816 */ /* 0x000fc600000000f0 */
[----:B------:R-:W4:Y:S01]  /*148e0*/  MUFU.EX2 R105, R181 ;  /* 0x000000b500697308 */ /* 0x000f220000000800 */
[----:B------:R-:W-:Y:S01]  /*148f0*/  @!P5 PRMT R241, R66, 0x5410, RZ ;  /* 0x0000541042f1d816 */ /* 0x000fe200000000ff */
[----:B------:R-:W-:Y:S01]  /*14900*/  @!P4 HADD2 R107, -R240.H0_H0, -RZ.H0_H0 ;  /* 0xa00000fff06bc230 */ /* 0x000fe20000000900 */
[----:B------:R-:W-:-:S05]  /*14910*/  PRMT R239, R8, 0x7632, R239 ;  /* 0x0000763208ef7816 */ /* 0x000fca00000000ef */
[----:B------:R-:W4:Y:S01]  /*14920*/  MUFU.EX2 R12, R55 ;  /* 0x00000037000c7308 */ /* 0x000f220000000800 */
[----:B-1----:R-:W-:Y:S01]  /*14930*/  F2FP.F16.F32.PACK_AB R37, R11, R13 ;  /* 0x0000000d0b25723e */ /* 0x002fe200000000ff */
[----:B------:R-:W-:Y:S01]  /*14940*/  @P3 HADD2 R106, -R239.H0_H0, -RZ.H0_H0 ;  /* 0xa00000ffef6a3230 */ /* 0x000fe20000000900 */
[----:B------:R-:W-:Y:S02]  /*14950*/  PRMT R57, R240, 0x5410, R239 ;  /* 0x00005410f0397816 */ /* 0x000fe400000000ef */
[----:B------:R-:W-:Y:S02]  /*14960*/  @!P4 PRMT R240, R107, 0x5410, RZ ;  /* 0x000054106bf0c816 */ /* 0x000fe400000000ff */
[----:B------:R-:W-:Y:S01]  /*14970*/  @P3 PRMT R239, R106, 0x5410, RZ ;  /* 0x000054106aef3816 */ /* 0x000fe200000000ff */
[----:B------:R-:W-:Y:S08]  /*14980*/  MUFU.EX2 R28, R188 ;  /* 0x000000bc001c7308 */ /* 0x000ff00000000800 */
[----:B------:R-:W-:Y:S08]  /*14990*/  MUFU.EX2 R29, R179 ;  /* 0x000000b3001d7308 */ /* 0x000ff00000000800 */
[----:B------:R-:W-:Y:S08]  /*149a0*/  MUFU.EX2 R17, R186 ;  /* 0x000000ba00117308 */ /* 0x000ff00000000800 */
[----:B------:R-:W-:Y:S08]  /*149b0*/  MUFU.EX2 R44, R201 ;  /* 0x000000c9002c7308 */ /* 0x000ff00000000800 */
[----:B------:R-:W-:Y:S08]  /*149c0*/  MUFU.EX2 R172, R202 ;  /* 0x000000ca00ac7308 */ /* 0x000ff00000000800 */
[----:B------:R-:W-:Y:S01]  /*149d0*/  MUFU.EX2 R58, R62 ;  /* 0x0000003e003a7308 */ /* 0x000fe20000000800 */
[----:B--2---:R-:W-:-:S04]  /*149e0*/  FFMA.FTZ R5, R228, R2, R15 ;  /* 0x00000002e4057223 */ /* 0x004fc8000001000f */
[C---:B------:R-:W-:Y:S01]  /*149f0*/  FADD.FTZ R19, R14.reuse, R5 ;  /* 0x000000050e137221 */ /* 0x040fe20000010000 */
[----:B------:R-:W-:Y:S01]  /*14a00*/  F2FP.F16.F32.PACK_AB R14, R14, R15 ;  /* 0x0000000f0e0e723e */ /* 0x000fe200000000ff */
[----:B----4-:R-:W-:-:S04]  /*14a10*/  FFMA.FTZ R5, R221, R0, R13 ;  /* 0x00000000dd057223 */ /* 0x010fc8000001000d */
[----:B------:R-:W-:Y:S01]  /*14a20*/  FADD.FTZ R15, R11, R5 ;  /* 0x000000050b0f7221 */ /* 0x000fe20000010000 */
[C---:B------:R-:W-:Y:S01]  /*14a30*/  PRMT R5, R214.reuse, 0x7772, RZ ;  /* 0x00007772d6057816 */ /* 0x040fe200000000ff */
[----:B------:R-:W1:Y:S03]  /*14a40*/  MUFU.EX2 R11, R54 ;  /* 0x00000036000b7308 */ /* 0x000e660000000800 */
[----:B------:R-:W-:Y:S02]  /*14a50*/  ISETP.GT.U32.AND P5, PT, R5, UR6, PT ;  /* 0x0000000605007c0c */ /* 0x000fe4000bfa4070 */
[----:B------:R-:W-:-:S04]  /*14a60*/  PRMT R5, R214, 0x7773, RZ ;  /* 0x00007773d6057816 */ /* 0x000fc800000000ff */
[----:B------:R-:W-:Y:S02]  /*14a70*/  ISETP.GT.U32.AND P4, PT, R5, UR6, PT ;  /* 0x0000000605007c0c */ /* 0x000fe4000bf84070 */
[----:B------:R-:W-:-:S04]  /*14a80*/  LOP3.LUT R5, R104, 0xff, RZ, 0xc0, !PT ;  /* 0x000000ff68057812 */ /* 0x000fc800078ec0ff */
[----:B------:R-:W-:Y:S02]  /*14a90*/  ISETP.LE.U32.AND P3, PT, R5, UR6, PT ;  /* 0x0000000605007c0c */ /* 0x000fe4000bf63070 */
[----:B------:R-:W-:Y:S01]  /*14aa0*/  F2FP.F16.F32.PACK_AB R5, R105, R65 ;  /* 0x000000416905723e */ /* 0x000fe200000000ff */
[----:B------:R-:W2:Y:S03]  /*14ab0*/  MUFU.EX2 R13, R190 ;  /* 0x000000be000d7308 */ /* 0x000ea60000000800 */
[C---:B------:R-:W-:Y:S02]  /*14ac0*/  PRMT R238, R5.reuse, 0x7610, R238 ;  /* 0x0000761005ee7816 */ /* 0x040fe400000000ee */
[----:B------:R-:W-:Y:S01]  /*14ad0*/  PRMT R237, R5, 0x7632, R237 ;  /* 0x0000763205ed7816 */ /* 0x000fe200000000ed */
[----:B------:R-:W-:-:S04]  /*14ae0*/  FADD.FTZ R5, R12, R9 ;  /* 0x000000090c057221 */ /* 0x000fc80000010000 */
[C---:B-1----:R-:W-:Y:S01]  /*14af0*/  FADD.FTZ R8, R11.reuse, R5 ;  /* 0x000000050b087221 */ /* 0x042fe20000010000 */
[----:B------:R-:W-:Y:S02]  /*14b00*/  F2FP.F16.F32.PACK_AB R5, R11, R12 ;  /* 0x0000000c0b05723e */ /* 0x000fe400000000ff */
[----:B------:R-:W1:Y:S02]  /*14b10*/  MUFU.EX2 R11, R182 ;  /* 0x000000b6000b7308 */ /* 0x000e640000000800 */
[C---:B------:R-:W-:Y:S02]  /*14b20*/  PRMT R236, R5.reuse, 0x7610, R236 ;  /* 0x0000761005ec7816 */ /* 0x040fe400000000ec */
[----:B------:R-:W-:Y:S01]  /*14b30*/  PRMT R235, R5, 0x7632, R235 ;  /* 0x0000763205eb7816 */ /* 0x000fe200000000eb */
[----:B------:R-:W-:Y:S01]  /*14b40*/  FADD.FTZ R5, R31, R19 ;  /* 0x000000131f057221 */ /* 0x000fe20000010000 */
[----:B--2---:R-:W-:-:S03]  /*14b50*/  FADD.FTZ R9, R13, R15 ;  /* 0x0000000f0d097221 */ /* 0x004fc60000010000 */
[----:B------:R-:W-:Y:S01]  /*14b60*/  FADD.FTZ R5, R28, R5 ;  /* 0x000000051c057221 */ /* 0x000fe20000010000 */
[----:B------:R-:W-:-:S03]  /*14b70*/  @!P3 HADD2 R178, -R236.H0_H0, -RZ.H0_H0 ;  /* 0xa00000ffecb2b230 */ /* 0x000fc60000000900 */
[----:B------:R-:W-:Y:S01]  /*14b80*/  FADD.FTZ R5, R29, R5 ;  /* 0x000000051d057221 */ /* 0x000fe20000010000 */
[----:B------:R-:W2:Y:S01]  /*14b90*/  MUFU.EX2 R12, R63 ;  /* 0x0000003f000c7308 */ /* 0x000ea20000000800 */
[C---:B-1----:R-:W-:Y:S01]  /*14ba0*/  FADD.FTZ R9, R11.reuse, R9 ;  /* 0x000000090b097221 */ /* 0x042fe20000010000 */
[----:B------:R-:W-:Y:S01]  /*14bb0*/  F2FP.F16.F32.PACK_AB R42, R11, R13 ;  /* 0x0000000d0b2a723e */ /* 0x000fe200000000ff */
[----:B------:R-:W-:Y:S01]  /*14bc0*/  FADD.FTZ R11, R17, R5 ;  /* 0x00000005110b7221 */ /* 0x000fe20000010000 */
[----:B------:R-:W-:Y:S02]  /*14bd0*/  SHF.R.U32.HI R5, RZ, 0x18, R104 ;  /* 0x00000018ff057819 */ /* 0x000fe40000011668 */
[----:B------:R-:W-:Y:S02]  /*14be0*/  PRMT R36, R236, 0x5410, R235 ;  /* 0x00005410ec247816 */ /* 0x000fe400000000eb */
[----:B------:R-:W-:Y:S02]  /*14bf0*/  @!P3 PRMT R236, R178, 0x5410, RZ ;  /* 0x00005410b2ecb816 */ /* 0x000fe400000000ff */
[----:B------:R-:W-:-:S02]  /*14c00*/  ISETP.LE.U32.AND P3, PT, R5, UR6, PT ;  /* 0x0000000605007c0c */ /* 0x000fc4000bf63070 */
[----:B------:R-:W-:Y:S01]  /*14c10*/  F2FP.F16.F32.PACK_AB R5, R172, R44 ;  /* 0x0000002cac05723e */ /* 0x000fe200000000ff */
[----:B------:R-:W-:-:S03]  /*14c20*/  @!P2 HADD2 R175, -R235.H0_H0, -RZ.H0_H0 ;  /* 0xa00000ffebafa230 */ /* 0x000fc60000000900 */
[C---:B------:R-:W-:Y:S02]  /*14c30*/  PRMT R234, R5.reuse, 0x7610, R234 ;  /* 0x0000761005ea7816 */ /* 0x040fe400000000ea */
[----:B------:R-:W-:Y:S02]  /*14c40*/  PRMT R233, R5, 0x7632, R233 ;  /* 0x0000763205e97816 */ /* 0x000fe400000000e9 */
[----:B------:R-:W-:Y:S02]  /*14c50*/  PRMT R5, R46, 0x7771, RZ ;  /* 0x000077712e057816 */ /* 0x000fe400000000ff */
[----:B------:R-:W-:Y:S02]  /*14c60*/  @!P2 PRMT R235, R175, 0x5410, RZ ;  /* 0x00005410afeba816 */ /* 0x000fe400000000ff */
[----:B------:R-:W-:Y:S02]  /*14c70*/  ISETP.GT.U32.AND P2, PT, R5, UR6, PT ;  /* 0x0000000605007c0c */ /* 0x000fe4000bf44070 */
[----:B--2---:R-:W-:-:S04]  /*14c80*/  F2FP.F16.F32.PACK_AB R5, R58, R12 ;  /* 0x0000000c3a05723e */ /* 0x004fc800000000ff */
[C---:B------:R-:W-:Y:S02]  /*14c90*/  PRMT R216, R5.reuse, 0x7610, R216 ;  /* 0x0000761005d87816 */ /* 0x040fe400000000d8 */
[----:B------:R-:W-:-:S04]  /*14ca0*/  PRMT R232, R5, 0x7632, R232 ;  /* 0x0000763205e87816 */ /* 0x000fc800000000e8 */
[----:B------:R-:W-:Y:S02]  /*14cb0*/  PRMT R50, R216, 0x5410, R232 ;  /* 0x00005410d8327816 */ /* 0x000fe400000000e8 */
[----:B------:R-:W-:Y:S01]  /*14cc0*/  F2FP.F16.F32.PACK_AB R19, R28, R31 ;  /* 0x0000001f1c13723e */ /* 0x000fe200000000ff */
[----:B------:R-:W-:Y:S02]  /*14cd0*/  IMAD.MOV.U32 R28, RZ, RZ, R51 ;  /* 0x000000ffff1c7224 */ /* 0x000fe400078e0033 */
[----:B------:R-:W-:Y:S02]  /*14ce0*/  IMAD.MOV.U32 R140, RZ, RZ, R50 ;  /* 0x000000ffff8c7224 */ /* 0x000fe400078e0032 */
[----:B------:R-:W2:Y:S01]  /*14cf0*/  LDL.64 R50, [R1+0x138] ;  /* 0x0001380001327983 */ /* 0x000ea20000100a00 */
[----:B------:R-:W1:Y:S08]  /*14d00*/  MUFU.EX2 R13, R199 ;  /* 0x000000c7000d7308 */ /* 0x000e700000000800 */
[----:B------:R-:W4:Y:S01]  /*14d10*/  MUFU.EX2 R34, R200 ;  /* 0x000000c800227308 */ /* 0x000f220000000800 */
[----:B------:R-:W-:Y:S01]  /*14d20*/  @!P1 HADD2 R183, -R234.H0_H0, -RZ.H0_H0 ;  /* 0xa00000ffeab79230 */ /* 0x000fe20000000900 */
[----:B------:R-:W-:-:S06]  /*14d30*/  PRMT R53, R234, 0x5410, R233 ;  /* 0x00005410ea357816 */ /* 0x000fcc00000000e9 */
[----:B------:R-:W-:Y:S01]  /*14d40*/  MUFU.EX2 R204, R204 ;  /* 0x000000cc00cc7308 */ /* 0x000fe20000000800 */
[----:B-1----:R-:W-:-:S07]  /*14d50*/  FADD.FTZ R5, R13, R9 ;  /* 0x000000090d057221 */ /* 0x002fce0000010000 */
[----:B------:R-:W1:Y:S01]  /*14d60*/  MUFU.EX2 R55, R203 ;  /* 0x000000cb00377308 */ /* 0x000e620000000800 */
[----:B----4-:R-:W-:Y:S01]  /*14d70*/  FADD.FTZ R15, R34, R5 ;  /* 0x00000005220f7221 */ /* 0x010fe20000010000 */
[C---:B------:R-:W-:Y:S01]  /*14d80*/  PRMT R5, R46.reuse, 0x7772, RZ ;  /* 0x000077722e057816 */ /* 0x040fe200000000ff */
[----:B------:R-:W-:Y:S01]  /*14d90*/  @!P0 HADD2 R187, -R216.H0_H0, -RZ.H0_H0 ;  /* 0xa00000ffd8bb8230 */ /* 0x000fe20000000900 */
[----:B------:R-:W-:Y:S02]  /*14da0*/  @!P1 PRMT R234, R183, 0x5410, RZ ;  /* 0x00005410b7ea9816 */ /* 0x000fe400000000ff */
[----:B------:R-:W-:Y:S01]  /*14db0*/  ISETP.GT.U32.AND P1, PT, R5, UR6, PT ;  /* 0x0000000605007c0c */ /* 0x000fe2000bf24070 */
[----:B------:R-:W-:Y:S01]  /*14dc0*/  @!P3 HADD2 R180, -R233.H0_H0, -RZ.H0_H0 ;  /* 0xa00000ffe9b4b230 */ /* 0x000fe20000000900 */
[----:B------:R-:W-:Y:S01]  /*14dd0*/  PRMT R5, R46, 0x7773, RZ ;  /* 0x000077732e057816 */ /* 0x000fe200000000ff */
[----:B------:R-:W-:Y:S01]  /*14de0*/  @P2 HADD2 R185, -R232.H0_H0, -RZ.H0_H0 ;  /* 0xa00000ffe8b92230 */ /* 0x000fe20000000900 */
[----:B------:R-:W-:-:S02]  /*14df0*/  @!P0 PRMT R216, R187, 0x5410, RZ ;  /* 0x00005410bbd88816 */ /* 0x000fc400000000ff */
[----:B------:R-:W-:Y:S01]  /*14e00*/  ISETP.GT.U32.AND P0, PT, R5, UR6, PT ;  /* 0x0000000605007c0c */ /* 0x000fe2000bf04070 */
[----:B------:R-:W-:Y:S01]  /*14e10*/  IMAD.MOV.U32 R230, RZ, RZ, R224 ;  /* 0x000000ffffe67224 */ /* 0x000fe200078e00e0 */
[----:B------:R-:W-:Y:S01]  /*14e20*/  MOV R231, R225 ;  /* 0x000000e100e77202 */ /* 0x000fe20000000f00 */
[----:B------:R-:W-:Y:S01]  /*14e30*/  IMAD.MOV.U32 R61, RZ, RZ, R220 ;  /* 0x000000ffff3d7224 */ /* 0x000fe200078e00dc */
[----:B------:R-:W-:Y:S01]  /*14e40*/  @!P3 PRMT R233, R180, 0x5410, RZ ;  /* 0x00005410b4e9b816 */ /* 0x000fe200000000ff */
[-C--:B------:R-:W-:Y:S01]  /*14e50*/  FMUL.FTZ R168, R168, R4.reuse ;  /* 0x00000004a8a87220 */ /* 0x080fe20000410000 */
[----:B------:R-:W-:Y:S01]  /*14e60*/  @P2 PRMT R232, R185, 0x5410, RZ ;  /* 0x00005410b9e82816 */ /* 0x000fe200000000ff */
        /* <DEDUP_REMOVED lines=22> */
[----:B-1----:R-:W-:-:S04]  /*14fd0*/  F2FP.F16.F32.PACK_AB R4, R55, R204 ;  /* 0x000000cc3704723e */ /* 0x002fc800000000ff */
[C---:B------:R-:W-:Y:S02]  /*14fe0*/  PRMT R208, R4.reuse, 0x7610, R208 ;  /* 0x0000761004d07816 */ /* 0x040fe400000000d0 */
[----:B------:R-:W-:-:S03]  /*14ff0*/  PRMT R175, R4, 0x7632, R175 ;  /* 0x0000763204af7816 */ /* 0x000fc600000000af */
[----:B------:R-:W-:Y:S02]  /*15000*/  @P1 HADD2 R69, -R208.H0_H0, -RZ.H0_H0 ;  /* 0xa00000ffd0451230 */ /* 0x000fe40000000900 */
[----:B------:R-:W-:Y:S01]  /*15010*/  @P0 HADD2 R68, -R175.H0_H0, -RZ.H0_H0 ;  /* 0xa00000ffaf440230 */ /* 0x000fe20000000900 */
[----:B---3--:R-:W-:Y:S01]  /*15020*/  LOP3.LUT R4, R38, UR11, R7, 0x96, !PT ;  /* 0x0000000b26047c12 */ /* 0x008fe2000f8e9607 */
[----:B------:R-:W-:Y:S02]  /*15030*/  IMAD.MOV.U32 R156, RZ, RZ, R209 ;  /* 0x000000ffff9c7224 */ /* 0x000fe400078e00d1 */
[-C--:B------:R-:W-:Y:S01]  /*15040*/  FMUL.FTZ R178, R158, R3.reuse ;  /* 0x000000039eb27220 */ /* 0x080fe20000410000 */
[----:B------:R-:W-:Y:S01]  /*15050*/  FMUL.FTZ R194, R126, R3 ;  /* 0x000000037ec27220 */ /* 0x000fe20000410000 */
[----:B------:R-:W-:Y:S01]  /*15060*/  PRMT R209, R208, 0x5410, R175 ;  /* 0x00005410d0d17816 */ /* 0x000fe200000000af */
[----:B------:R-:W-:Y:S01]  /*15070*/  FADD.FTZ R54, R12, R8 ;  /* 0x000000080c367221 */ /* 0x000fe20000010000 */
[----:B------:R-:W-:Y:S01]  /*15080*/  F2FP.F16.F32.PACK_AB R43, R17, R29 ;  /* 0x0000001d112b723e */ /* 0x000fe200000000ff */
[----:B------:R-:W-:-:S02]  /*15090*/  IMAD.MOV.U32 R126, RZ, RZ, R65 ;  /* 0x000000ffff7e7224 */ /* 0x000fc400078e0041 */
[----:B------:R-:W-:Y:S01]  /*150a0*/  FMUL.FTZ R195, R127, R3 ;  /* 0x000000037fc37220 */ /* 0x000fe20000410000 */
[----:B------:R-:W-:Y:S01]  /*150b0*/  MOV R158, R64 ;  /* 0x00000040009e7202 */ /* 0x000fe20000000f00 */
[----:B------:R-:W-:Y:S01]  /*150c0*/  FMUL.FTZ R81, R109, R2 ;  /* 0x000000026d517220 */ /* 0x000fe20000410000 */
[----:B------:R-:W-:Y:S01]  /*150d0*/  @P1 PRMT R208, R69, 0x5410, RZ ;  /* 0x0000541045d01816 */ /* 0x000fe200000000ff */
[----:B------:R-:W-:Y:S01]  /*150e0*/  IMAD.MOV.U32 R127, RZ, RZ, R61 ;  /* 0x000000ffff7f7224 */ /* 0x000fe200078e003d */
[----:B------:R-:W-:Y:S01]  /*150f0*/  @P0 PRMT R175, R68, 0x5410, RZ ;  /* 0x0000541044af0816 */ /* 0x000fe200000000ff */
[----:B------:R-:W-:Y:S01]  /*15100*/  IMAD.MOV.U32 R17, RZ, RZ, R227 ;  /* 0x000000ffff117224 */ /* 0x000fe200078e00e3 */
[----:B------:R-:W-:Y:S01]  /*15110*/  PRMT R59, R238, 0x5410, R237 ;  /* 0x00005410ee3b7816 */ /* 0x000fe200000000ed */
[----:B------:R-:W-:Y:S01]  /*15120*/  IMAD.MOV.U32 R9, RZ, RZ, R231 ;  /* 0x000000ffff097224 */ /* 0x000fe200078e00e7 */
[----:B------:R-:W-:Y:S01]  /*15130*/  MOV R8, R230 ;  /* 0x000000e600087202 */ /* 0x000fe20000000f00 */
[----:B------:R-:W-:-:S02]  /*15140*/  IMAD.MOV.U32 R152, RZ, RZ, R57 ;  /* 0x000000ffff987224 */ /* 0x000fc400078e0039 */
[-C--:B------:R-:W-:Y:S01]  /*15150*/  FMUL.FTZ R68, R120, R2.reuse ;  /* 0x0000000278447220 */ /* 0x080fe20000410000 */
[----:B------:R-:W-:Y:S02]  /*15160*/  IMAD.MOV.U32 R153, RZ, RZ, R56 ;  /* 0x000000ffff997224 */ /* 0x000fe400078e0038 */
[-C--:B------:R-:W-:Y:S01]  /*15170*/  FMUL.FTZ R69, R121, R2.reuse ;  /* 0x0000000279457220 */ /* 0x080fe20000410000 */
[----:B------:R-:W-:Y:S02]  /*15180*/  IMAD.MOV.U32 R125, RZ, RZ, R226 ;  /* 0x000000ffff7d7224 */ /* 0x000fe400078e00e2 */
[-C--:B------:R-:W-:Y:S01]  /*15190*/  FMUL.FTZ R64, R116, R2.reuse ;  /* 0x0000000274407220 */ /* 0x080fe20000410000 */
[----:B------:R-:W-:Y:S02]  /*151a0*/  IMAD.MOV.U32 R29, RZ, RZ, R223 ;  /* 0x000000ffff1d7224 */ /* 0x000fe400078e00df */
[----:B------:R-:W-:Y:S01]  /*151b0*/  FMUL.FTZ R65, R117, R2 ;  /* 0x0000000275417220 */ /* 0x000fe20000410000 */
[----:B------:R-:W-:Y:S01]  /*151c0*/  IMAD.MOV.U32 R5, RZ, RZ, R222 ;  /* 0x000000ffff057224 */ /* 0x000fe200078e00de */
[----:B------:R-:W-:Y:S01]  /*151d0*/  MOV R109, R140 ;  /* 0x0000008c006d7202 */ /* 0x000fe20000000f00 */
        /* <DEDUP_REMOVED lines=40> */
[----:B------:R-:W-:-:S04]  /*15460*/  IMAD.WIDE.U32 R2, R4, -0x2daee0ad, RZ ;  /* 0xd2511f5304027825 */ /* 0x000fc800078e00ff */
[-C--:B------:R-:W-:Y:S01]  /*15470*/  FMUL.FTZ R70, R122, R0.reuse ;  /* 0x000000007a467220 */ /* 0x080fe20000410000 */
[-C--:B------:R-:W-:Y:S01]  /*15480*/  FMUL.FTZ R71, R123, R0.reuse ;  /* 0x000000007b477220 */ /* 0x080fe20000410000 */
[-C--:B------:R-:W-:Y:S01]  /*15490*/  FMUL.FTZ R66, R118, R0.reuse ;  /* 0x0000000076427220 */ /* 0x080fe20000410000 */
[----:B------:R-:W-:Y:S02]  /*154a0*/  IMAD.MOV.U32 R12, RZ, RZ, R59 ;  /* 0x000000ffff0c7224 */ /* 0x000fe400078e003b */
        /* <DEDUP_REMOVED lines=23> */
[----:B------:R-:W-:Y:S01]  /*15620*/  LOP3.LUT R6, R6, UR31, R219, 0x96, !PT ;  /* 0x0000001f06067c12 */ /* 0x000fe2000f8e96db */
[----:B------:R-:W-:-:S04]  /*15630*/  IMAD.MOV.U32 R33, RZ, RZ, R5 ;  /* 0x000000ffff217224 */ /* 0x000fc800078e0005 */
[----:B------:R-:W-:-:S04]  /*15640*/  IMAD.WIDE.U32 R6, R6, -0x2daee0ad, RZ ;  /* 0xd2511f5306067825 */ /* 0x000fc800078e00ff */
[----:B------:R-:W-:-:S05]  /*15650*/  @P5 HADD2 R174, -R238.H0_H0, -RZ.H0_H0 ;  /* 0xa00000ffeeae5230 */ /* 0x000fca0000000900 */
[----:B------:R-:W-:Y:S01]  /*15660*/  @P5 PRMT R238, R174, 0x5410, RZ ;  /* 0x00005410aeee5816 */ /* 0x000fe200000000ff */
[----:B------:R-:W-:Y:S01]  /*15670*/  @P4 HADD2 R173, -R237.H0_H0, -RZ.H0_H0 ;  /* 0xa00000ffedad4230 */ /* 0x000fe20000000900 */
[----:B--2---:R-:W-:-:S05]  /*15680*/  LOP3.LUT R0, R50, UR30, R3, 0x96, !PT ;  /* 0x0000001e32007c12 */ /* 0x004fca000f8e9603 */
[----:B------:R-:W-:Y:S01]  /*15690*/  IMAD.WIDE.U32 R4, R0, -0x326172a9, RZ ;  /* 0xcd9e8d5700047825 */ /* 0x000fe200078e00ff */
[----:B------:R-:W-:-:S04]  /*156a0*/  LOP3.LUT R0, R2, UR29, R7, 0x96, !PT ;  /* 0x0000001d02007c12 */ /* 0x000fc8000f8e9607 */
[----:B------:R-:W-:-:S05]  /*156b0*/  LOP3.LUT R3, R218, UR10, R5, 0x96, !PT ;  /* 0x0000000ada037c12 */ /* 0x000fca000f8e9605 */
[----:B------:R-:W-:-:S05]  /*156c0*/  IMAD.WIDE.U32 R2, R3, -0x2daee0ad, RZ ;  /* 0xd2511f5303027825 */ /* 0x000fca00078e00ff */
[----:B------:R-:W-:Y:S01]  /*156d0*/  LOP3.LUT R3, R6, UR28, R3, 0x96, !PT ;  /* 0x0000001c06037c12 */ /* 0x000fe2000f8e9603 */
[----:B------:R-:W-:-:S05]  /*156e0*/  IMAD.WIDE.U32 R6, R0, -0x326172a9, RZ ;  /* 0xcd9e8d5700067825 */ /* 0x000fca00078e00ff */
[----:B------:R-:W-:-:S05]  /*156f0*/  LOP3.LUT R0, R4, UR7, R7, 0x96, !PT ;  /* 0x0000000704007c12 */ /* 0x000fca000f8e9607 */
[----:B------:R-:W-:-:S05]  /*15700*/  IMAD.WIDE.U32 R4, R0, -0x2daee0ad, RZ ;  /* 0xd2511f5300047825 */ /* 0x000fca00078e00ff */
[----:B------:R-:W-:Y:S01]  /*15710*/  LOP3.LUT R0, R2, UR24, R5, 0x96, !PT ;  /* 0x0000001802007c12 */ /* 0x000fe2000f8e9605 */
[----:B------:R-:W-:-:S05]  /*15720*/  IMAD.WIDE.U32 R2, R3, -0x326172a9, RZ ;  /* 0xcd9e8d5703027825 */ /* 0x000fca00078e00ff */
[----:B------:R-:W-:Y:S01]  /*15730*/  LOP3.LUT R3, R6, UR25, R3, 0x96, !PT ;  /* 0x0000001906037c12 */ /* 0x000fe2000f8e9603 */
[----:B------:R-:W-:Y:S02]  /*15740*/  IMAD.MOV.U32 R6, RZ, RZ, R109 ;  /* 0x000000ffff067224 */ /* 0x000fe400078e006d */
[----:B------:R-:W-:Y:S01]  /*15750*/  IMAD.MOV.U32 R109, RZ, RZ, R157 ;  /* 0x000000ffff6d7224 */ /* 0x000fe200078e009d */
[----:B------:R-:W-:Y:S01]  /*15760*/  MOV R157, R9 ;  /* 0x00000009009d7202 */ /* 0x000fe20000000f00 */
[----:B------:R-:W-:Y:S02]  /*15770*/  IMAD.MOV.U32 R7, RZ, RZ, R156 ;  /* 0x000000ffff077224 */ /* 0x000fe400078e009c */
[----:B------:R-:W-:Y:S02]  /*15780*/  IMAD.MOV.U32 R156, RZ, RZ, R8 ;  /* 0x000000ffff9c7224 */ /* 0x000fe400078e0008 */
[----:B------:R-:W-:-:S04]  /*15790*/  IMAD.WIDE.U32 R8, R0, -0x326172a9, RZ ;  /* 0xcd9e8d5700087825 */ /* 0x000fc800078e00ff */
[----:B------:R-:W-:Y:S01]  /*157a0*/  IMAD.MOV.U32 R0, RZ, RZ, R12 ;  /* 0x000000ffff007224 */ /* 0x000fe200078e000c */
[----:B------:R-:W-:-:S03]  /*157b0*/  LOP3.LUT R12, R2, UR19, R9, 0x96, !PT ;  /* 0x00000013020c7c12 */ /* 0x000fc6000f8e9609 */
[----:B------:R-:W-:Y:S01]  /*157c0*/  IMAD.MOV.U32 R2, RZ, RZ, R0 ;  /* 0x000000ffff027224 */ /* 0x000fe200078e0000 */
[----:B------:R-:W-:-:S04]  /*157d0*/  LOP3.LUT R0, R12, 0xff, RZ, 0xc0, !PT ;  /* 0x000000ff0c007812 */ /* 0x000fc800078ec0ff */
[----:B------:R-:W-:Y:S02]  /*157e0*/  ISETP.LE.U32.AND P0, PT, R0, UR6, PT ;  /* 0x0000000600007c0c */ /* 0x000fe4000bf03070 */
[----:B------:R-:W-:-:S04]  /*157f0*/  LOP3.LUT R0, R12, 0xffff, RZ, 0xc0, !PT ;  /* 0x0000ffff0c007812 */ /* 0x000fc800078ec0ff */
[----:B------:R-:W-:-:S04]  /*15800*/  SHF.R.U32.HI R0, RZ, 0x8, R0 ;  /* 0x00000008ff007819 */ /* 0x000fc80000011600 */
[----:B------:R-:W-:-:S04]  /*15810*/  LOP3.LUT R0, R0, 0xffff, RZ, 0xc0, !PT ;  /* 0x0000ffff00007812 */ /* 0x000fc800078ec0ff */
[----:B------:R-:W-:Y:S02]  /*15820*/  ISETP.LE.U32.AND P5, PT, R0, UR6, PT ;  /* 0x0000000600007c0c */ /* 0x000fe4000bfa3070 */
[----:B------:R-:W-:-:S04]  /*15830*/  PRMT R0, R12, 0x7632, R0 ;  /* 0x000076320c007816 */ /* 0x000fc80000000000 */
[----:B------:R-:W-:-:S04]  /*15840*/  LOP3.LUT R0, R0, 0xff, RZ, 0xc0, !PT ;  /* 0x000000ff00007812 */ /* 0x000fc800078ec0ff */
[----:B------:R-:W-:Y:S01]  /*15850*/  ISETP.LE.U32.AND P2, PT, R0, UR6, PT ;  /* 0x0000000600007c0c */ /* 0x000fe2000bf43070 */
[----:B------:R-:W-:-:S05]  /*15860*/  IMAD.MOV.U32 R0, RZ, RZ, R8 ;  /* 0x000000ffff007224 */ /* 0x000fca00078e0008 */
[----:B------:R-:W-:Y:S01]  /*15870*/  LOP3.LUT R0, R0, 0xff, RZ, 0xc0, !PT ;  /* 0x000000ff00007812 */ /* 0x000fe200078ec0ff */
[----:B------:R-:W-:-:S03]  /*15880*/  IMAD.MOV.U32 R9, RZ, RZ, R29 ;  /* 0x000000ffff097224 */ /* 0x000fc600078e001d */
[----:B------:R-:W-:Y:S01]  /*15890*/  ISETP.LE.U32.AND P1, PT, R0, UR6, PT ;  /* 0x0000000600007c0c */ /* 0x000fe2000bf23070 */
[----:B------:R-:W-:Y:S02]  /*158a0*/  IMAD.MOV.U32 R0, RZ, RZ, R28 ;  /* 0x000000ffff007224 */ /* 0x000fe400078e001c */
[----:B------:R-:W-:Y:S01]  /*158b0*/  IMAD.WIDE.U32 R28, R3, -0x2daee0ad, RZ ;  /* 0xd2511f53031c7825 */ /* 0x000fe200078e00ff */
[----:B------:R-:W-:Y:S02]  /*158c0*/  MOV R3, R36 ;  /* 0x0000002400037202 */ /* 0x000fe40000000f00 */
[----:B------:R1:W2:Y:S02]  /*158d0*/  LDL.LU R36, [R1+0x1d4] ;  /* 0x0001d40001247983 */ /* 0x0002a40000300800 */
[----:B------:R-:W-:Y:S01]  /*158e0*/  LOP3.LUT R29, R4, UR13, R29, 0x96, !PT ;  /* 0x0000000d041d7c12 */ /* 0x000fe2000f8e961d */
[----:B------:R-:W-:-:S03]  /*158f0*/  IMAD.MOV.U32 R5, RZ, RZ, R0 ;  /* 0x000000ffff057224 */ /* 0x000fc600078e0000 */
[----:B------:R-:W-:-:S04]  /*15900*/  LOP3.LUT R0, R29, 0xffff, RZ, 0xc0, !PT ;  /* 0x0000ffff1d007812 */ /* 0x000fc800078ec0ff */
[----:B------:R-:W-:Y:S01]  /*15910*/  SHF.R.U32.HI R0, RZ, 0x8, R0 ;  /* 0x00000008ff007819 */ /* 0x000fe20000011600 */
[----:B------:R3:W4:Y:S03]  /*15920*/  MUFU.EX2 R4, R207 ;  /* 0x000000cf00047308 */ /* 0x0007260000000800 */
[----:B------:R-:W-:Y:S02]  /*15930*/  LOP3.LUT R0, R0, 0xffff, RZ, 0xc0, !PT ;  /* 0x0000ffff00007812 */ /* 0x000fe400078ec0ff */
[----:B------:R-:W-:Y:S02]  /*15940*/  @P4 PRMT R237, R173, 0x5410, RZ ;  /* 0x00005410aded4816 */ /* 0x000fe400000000ff */
[----:B------:R-:W-:Y:S02]  /*15950*/  ISETP.LE.U32.AND P4, PT, R0, UR6, PT ;  /* 0x0000000600007c0c */ /* 0x000fe4000bf83070 */
[----:B------:R-:W-:-:S04]  /*15960*/  PRMT R0, R29, 0x7632, R0 ;  /* 0x000076321d007816 */ /* 0x000fc80000000000 */
[----:B------:R-:W-:-:S04]  /*15970*/  LOP3.LUT R0, R0, 0xff, RZ, 0xc0, !PT ;  /* 0x000000ff00007812 */ /* 0x000fc800078ec0ff */
[----:B------:R-:W-:Y:S01]  /*15980*/  ISETP.LE.U32.AND P3, PT, R0, UR6, PT ;  /* 0x0000000600007c0c */ /* 0x000fe2000bf63070 */
[----:B------:R-:W-:Y:S02]  /*15990*/  IMAD.MOV.U32 R0, RZ, RZ, R2 ;  /* 0x000000ffff007224 */ /* 0x000fe400078e0002 */
[----:B------:R-:W-:Y:S01]  /*159a0*/  FADD.FTZ R2, R41, R10 ;  /* 0x0000000a29027221 */ /* 0x000fe20000010000 */
[----:B---3--:R-:W-:Y:S02]  /*159b0*/  IMAD.MOV.U32 R207, RZ, RZ, R3 ;  /* 0x000000ffffcf7224 */ /* 0x008fe400078e0003 */
[----:B------:R3:W1:Y:S01]  /*159c0*/  MUFU.EX2 R3, R212 ;  /* 0x000000d400037308 */ /* 0x0006620000000800 */
[----:B------:R-:W-:Y:S02]  /*159d0*/  IMAD.MOV.U32 R41, RZ, RZ, R0 ;  /* 0x000000ffff297224 */ /* 0x000fe400078e0000 */
[----:B----4-:R-:W-:Y:S01]  /*159e0*/  FADD.FTZ R0, R4, R11 ;  /* 0x0000000b04007221 */ /* 0x010fe20000010000 */
[----:B------:R-:W-:Y:S01]  /*159f0*/  MOV R10, R50 ;  /* 0x00000032000a7202 */ /* 0x000fe20000000f00 */
[----:B------:R-:W-:-:S02]  /*15a00*/  IMAD.MOV.U32 R11, RZ, RZ, R51 ;  /* 0x000000ffff0b7224 */ /* 0x000fc400078e0033 */
[----:B---3--:R-:W-:Y:S02]  /*15a10*/  IMAD.MOV.U32 R212, RZ, RZ, R213 ;  /* 0x000000ffffd47224 */ /* 0x008fe400078e00d5 */
[----:B------:R-:W3:Y:S04]  /*15a20*/  LDL.LU R213, [R1+0x1d0] ;  /* 0x0001d00001d57983 */ /* 0x000ee80000300800 */
[----:B------:R4:W4:Y:S01]  /*15a30*/  LDL.LU.64 R50, [R1+0x1c8] ;  /* 0x0001c80001327983 */ /* 0x0009220000300a00 */
[----:B------:R-:W-:Y:S01]  /*15a40*/  F2FP.F16.F32.PACK_AB R34, R34, R13 ;  /* 0x0000000d2222723e */ /* 0x000fe200000000ff */
[----:B------:R-:W-:Y:S01]  /*15a50*/  @!P0 HADD2 R35, -R14.H0_H0, -RZ.H0_H0 ;  /* 0xa00000ff0e238230 */ /* 0x000fe20000000900 */
[C---:B-1----:R-:W-:Y:S01]  /*15a60*/  F2FP.F16.F32.PACK_AB R47, R3.reuse, R4 ;  /* 0x00000004032f723e */ /* 0x042fe200000000ff */
[----:B------:R-:W-:Y:S01]  /*15a70*/  FADD.FTZ R4, R3, R0 ;  /* 0x0000000003047221 */ /* 0x000fe20000010000 */
[----:B------:R-:W-:Y:S01]  /*15a80*/  PRMT R13, R14, 0x7632, R13 ;  /* 0x000076320e0d7816 */ /* 0x000fe2000000000d */
[----:B------:R-:W-:Y:S01]  /*15a90*/  IMAD.MOV.U32 R3, RZ, RZ, R41 ;  /* 0x000000ffff037224 */ /* 0x000fe200078e0029 */
[----:B------:R-:W-:-:S02]  /*15aa0*/  SHF.R.U32.HI R0, RZ, 0x18, R29 ;  /* 0x00000018ff007819 */ /* 0x000fc4000001161d */
[----:B------:R-:W-:Y:S02]  /*15ab0*/  PRMT R41, R14, 0x5410, R13 ;  /* 0x000054100e297816 */ /* 0x000fe4000000000d */
[----:B------:R-:W-:Y:S02]  /*15ac0*/  @!P0 PRMT R14, R35, 0x5410, RZ ;  /* 0x00005410230e8816 */ /* 0x000fe400000000ff */
[----:B------:R-:W-:Y:S01]  /*15ad0*/  ISETP.LE.U32.AND P0, PT, R0, UR6, PT ;  /* 0x0000000600007c0c */ /* 0x000fe2000bf03070 */
[----:B------:R-:W-:Y:S01]  /*15ae0*/  IMAD.MOV.U32 R35, RZ, RZ, R5 ;  /* 0x000000ffff237224 */ /* 0x000fe200078e0005 */
[----:B------:R-:W-:Y:S01]  /*15af0*/  PRMT R159, R34, 0x7632, R159 ;  /* 0x00007632229f7816 */ /* 0x000fe2000000009f */
[----:B------:R1:W2:Y:S01]  /*15b00*/  MUFU.EX2 R5, R205 ;  /* 0x000000cd00057308 */ /* 0x0002a20000000800 */
[----:B------:R-:W-:-:S04]  /*15b10*/  MOV R0, R28 ;  /* 0x0000001c00007202 */ /* 0x000fc80000000f00 */
[----:B------:R-:W-:Y:S01]  /*15b20*/  LOP3.LUT R0, R0, 0xff, RZ, 0xc0, !PT ;  /* 0x000000ff00007812 */ /* 0x000fe200078ec0ff */
[----:B-1----:R-:W-:Y:S02]  /*15b30*/  IMAD.MOV.U32 R205, RZ, RZ, R207 ;  /* 0x000000ffffcd7224 */ /* 0x002fe400078e00cf */
[----:B------:R-:W-:Y:S01]  /*15b40*/  IMAD.MOV.U32 R207, RZ, RZ, R215 ;  /* 0x000000ffffcf7224 */ /* 0x000fe200078e00d7 */
[----:B------:R-:W-:Y:S01]  /*15b50*/  PRMT R155, R47, 0x7610, R155 ;  /* 0x000076102f9b7816 */ /* 0x000fe2000000009b */
[----:B--2---:R-:W-:-:S05]  /*15b60*/  @!P0 HADD2 R36, -R34.H1_H1, -RZ.H0_H0 ;  /* 0xa00000ff22248230 */ /* 0x004fca0000000d00 */
[----:B------:R-:W-:Y:S01]  /*15b70*/  @!P0 PRMT R159, R36, 0x5410, RZ ;  /* 0x00005410249f8816 */ /* 0x000fe200000000ff */
[----:B------:R-:W-:Y:S02]  /*15b80*/  IMAD.MOV.U32 R36, RZ, RZ, R3 ;  /* 0x000000ffff247224 */ /* 0x000fe400078e0003 */
[----:B------:R-:W1:Y:S01]  /*15b90*/  MUFU.EX2 R3, R206 ;  /* 0x000000ce00037308 */ /* 0x000e620000000800 */
[----:B------:R-:W-:Y:S01]  /*15ba0*/  ISETP.LE.U32.AND P0, PT, R0, UR6, PT ;  /* 0x0000000600007c0c */ /* 0x000fe2000bf03070 */
[----:B------:R-:W-:Y:S01]  /*15bb0*/  FADD.FTZ R0, R5, R15 ;  /* 0x0000000f05007221 */ /* 0x000fe20000010000 */
[----:B------:R-:W-:Y:S01]  /*15bc0*/  IMAD.MOV.U32 R15, RZ, RZ, R209 ;  /* 0x000000ffff0f7224 */ /* 0x000fe200078e00d1 */
[C---:B-1----:R-:W-:Y:S01]  /*15bd0*/  F2FP.F16.F32.PACK_AB R31, R3.reuse, R5 ;  /* 0x00000005031f723e */ /* 0x042fe200000000ff */
[----:B------:R-:W-:Y:S02]  /*15be0*/  IMAD.MOV.U32 R206, RZ, RZ, R214 ;  /* 0x000000ffffce7224 */ /* 0x000fe400078e00d6 */
[----:B------:R-:W-:Y:S01]  /*15bf0*/  IMAD.MOV.U32 R5, RZ, RZ, R9 ;  /* 0x000000ffff057224 */ /* 0x000fe200078e0009 */
[----:B------:R-:W2:Y:S01]  /*15c00*/  LDL.LU.64 R214, [R1+0x1c0] ;  /* 0x0001c00001d67983 */ /* 0x000ea20000300a00 */
[----:B------:R-:W-:Y:S01]  /*15c10*/  FADD.FTZ R9, R3, R0 ;  /* 0x0000000003097221 */ /* 0x000fe20000010000 */
[----:B------:R-:W-:-:S02]  /*15c20*/  IMAD.MOV.U32 R3, RZ, RZ, R210 ;  /* 0x000000ffff037224 */ /* 0x000fc400078e00d2 */
[----:B------:R-:W3:Y:S04]  /*15c30*/  LDL.LU R209, [R1+0x1bc] ;  /* 0x0001bc0001d17983 */ /* 0x000ee80000300800 */
[----:B------:R-:W2:Y:S01]  /*15c40*/  LDL.LU R210, [R1+0x1b8] ;  /* 0x0001b80001d27983 */ /* 0x000ea20000300800 */
[----:B----4-:R-:W-:-:S05]  /*15c50*/  @!P0 HADD2 R51, -R47.H0_H0, -RZ.H0_H0 ;  /* 0xa00000ff2f338230 */ /* 0x010fca0000000900 */
[----:B------:R-:W-:Y:S02]  /*15c60*/  @!P0 PRMT R155, R51, 0x5410, RZ ;  /* 0x00005410339b8816 */ /* 0x000fe400000000ff */
[----:B------:R-:W-:Y:S02]  /*15c70*/  MOV R51, R52 ;  /* 0x0000003400337202 */ /* 0x000fe40000000f00 */
[----:B------:R1:W4:Y:S01]  /*15c80*/  LDL.LU R52, [R1+0x1b4] ;  /* 0x0001b40001347983 */ /* 0x0003220000300800 */
[----:B------:R-:W-:-:S04]  /*15c90*/  PRMT R0, R28, 0x7771, RZ ;  /* 0x000077711c007816 */ /* 0x000fc800000000ff */
[----:B------:R-:W-:Y:S01]  /*15ca0*/  ISETP.GT.U32.AND P0, PT, R0, UR6, PT ;  /* 0x0000000600007c0c */ /* 0x000fe2000bf04070 */
[----:B------:R-:W-:Y:S02]  /*15cb0*/  IMAD.MOV.U32 R0, RZ, RZ, R53 ;  /* 0x000000ffff007224 */ /* 0x000fe400078e0035 */
[----:B------:R1:W3:Y:S10]  /*15cc0*/  LDL.LU R53, [R1+0x1b0] ;  /* 0x0001b00001357983 */ /* 0x0002f40000300800 */
[----:B------:R-:W-:Y:S01]  /*15cd0*/  @P0 HADD2 R50, -R47.H1_H1, -RZ.H0_H0 ;  /* 0xa00000ff2f320230 */ /* 0x000fe20000000d00 */
[----:B------:R-:W-:Y:S01]  /*15ce0*/  PRMT R154, R31, 0x7610, R154 ;  /* 0x000076101f9a7816 */ /* 0x000fe2000000009a */
[----:B------:R-:W-:Y:S01]  /*15cf0*/  FADD.FTZ R2, R40, R2 ;  /* 0x0000000228027221 */ /* 0x000fe20000010000 */
[----:B------:R-:W-:Y:S01]  /*15d00*/  IMAD.MOV.U32 R40, RZ, RZ, R6 ;  /* 0x000000ffff287224 */ /* 0x000fe200078e0006 */
[----:B--2---:R-:W-:-:S02]  /*15d10*/  PRMT R210, R47, 0x7632, R210 ;  /* 0x000076322fd27816 */ /* 0x004fc400000000d2 */
[----:B------:R-:W-:Y:S01]  /*15d20*/  @P0 PRMT R210, R50, 0x5410, RZ ;  /* 0x0000541032d20816 */ /* 0x000fe200000000ff */
[----:B------:R-:W-:Y:S01]  /*15d30*/  IMAD.MOV.U32 R50, RZ, RZ, R0 ;  /* 0x000000ffff327224 */ /* 0x000fe200078e0000 */
[----:B------:R-:W-:-:S04]  /*15d40*/  PRMT R0, R28, 0x7772, RZ ;  /* 0x000077721c007816 */ /* 0x000fc800000000ff */
[----:B------:R-:W-:Y:S02]  /*15d50*/  ISETP.GT.U32.AND P0, PT, R0, UR6, PT ;  /* 0x0000000600007c0c */ /* 0x000fe4000bf04070 */
[----:B------:R-:W-:Y:S01]  /*15d60*/  PRMT R0, R28, 0x7773, RZ ;  /* 0x000077731c007816 */ /* 0x000fe200000000ff */
[----:B------:R2:W1:Y:S10]  /*15d70*/  MUFU.EX2 R6, R214 ;  /* 0x000000d600067308 */ /* 0x0004740000000800 */
[----:B----4-:R-:W-:-:S05]  /*15d80*/  @P0 HADD2 R52, -R31.H0_H0, -RZ.H0_H0 ;  /* 0xa00000ff1f340230 */ /* 0x010fca0000000900 */
[----:B------:R-:W-:Y:S02]  /*15d90*/  @P0 PRMT R154, R52, 0x5410, RZ ;  /* 0x00005410349a0816 */ /* 0x000fe400000000ff */
[----:B------:R-:W-:Y:S01]  /*15da0*/  ISETP.GT.U32.AND P0, PT, R0, UR6, PT ;  /* 0x0000000600007c0c */ /* 0x000fe2000bf04070 */
[----:B--2---:R-:W-:Y:S02]  /*15db0*/  IMAD.MOV.U32 R214, RZ, RZ, R5 ;  /* 0x000000ffffd67224 */ /* 0x004fe400078e0005 */
[----:B---3--:R2:W3:Y:S01]  /*15dc0*/  MUFU.EX2 R5, R213 ;  /* 0x000000d500057308 */ /* 0x0084e20000000800 */
[----:B------:R-:W-:Y:S02]  /*15dd0*/  LOP3.LUT R0, R38, UR11, R21, 0x96, !PT ;  /* 0x0000000b26007c12 */ /* 0x000fe4000f8e9615 */
[----:B------:R-:W-:Y:S01]  /*15de0*/  PRMT R52, R31, 0x7632, R52 ;  /* 0x000076321f347816 */ /* 0x000fe20000000034 */
[----:B------:R-:W4:Y:S06]  /*15df0*/  LDL.LU.64 R38, [R1+0x1a8] ;  /* 0x0001a80001267983 */ /* 0x000f2c0000300a00 */
[----:B------:R-:W-:-:S02]  /*15e00*/  @P0 HADD2 R53, -R31.H1_H1, -RZ.H0_H0 ;  /* 0xa00000ff1f350230 */ /* 0x000fc40000000d00 */
[----:B--2---:R-:W-:-:S03]  /*15e10*/  IMAD.MOV.U32 R213, RZ, RZ, R3 ;  /* 0x000000ffffd57224 */ /* 0x004fc600078e0003 */
[----:B------:R-:W-:Y:S01]  /*15e20*/  @P0 PRMT R52, R53, 0x5410, RZ ;  /* 0x0000541035340816 */ /* 0x000fe200000000ff */
[----:B------:R-:W-:Y:S01]  /*15e30*/  IMAD.MOV.U32 R53, RZ, RZ, R214 ;  /* 0x000000ffff357224 */ /* 0x000fe200078e00d6 */
[----:B------:R-:W-:Y:S01]  /*15e40*/  MOV R21, R213 ;  /* 0x000000d500157202 */ /* 0x000fe20000000f00 */
[----:B------:R-:W-:Y:S02]  /*15e50*/  IMAD.MOV.U32 R213, RZ, RZ, R50 ;  /* 0x000000ffffd57224 */ /* 0x000fe400078e0032 */
[----:B------:R-:W-:Y:S02]  /*15e60*/  IMAD.MOV.U32 R50, RZ, RZ, R15 ;  /* 0x000000ffff327224 */ /* 0x000fe400078e000f */
[----:B------:R-:W-:Y:S01]  /*15e70*/  FADD.FTZ R15, R45, R2 ;  /* 0x000000022d0f7221 */ /* 0x000fe20000010000 */
[----:B------:R-:W-:Y:S02]  /*15e80*/  IMAD.MOV.U32 R214, RZ, RZ, R40 ;  /* 0x000000ffffd67224 */ /* 0x000fe400078e0028 */
[----:B-1----:R-:W-:Y:S01]  /*15e90*/  FADD.FTZ R2, R6, R4 ;  /* 0x0000000406027221 */ /* 0x002fe20000010000 */
[----:B------:R-:W-:Y:S01]  /*15ea0*/  IMAD.MOV.U32 R40, RZ, RZ, R51 ;  /* 0x000000ffff287224 */ /* 0x000fe200078e0033 */
[----:B------:R-:W-:Y:S01]  /*15eb0*/  MOV R51, R36 ;  /* 0x0000002400337202 */ /* 0x000fe20000000f00 */
[----:B------:R-:W-:Y:S01]  /*15ec0*/  IMAD.MOV.U32 R36, RZ, RZ, R7 ;  /* 0x000000ffff247224 */ /* 0x000fe200078e0007 */
[----:B---3--:R-:W-:Y:S01]  /*15ed0*/  F2FP.F16.F32.PACK_AB R107, R5, R6 ;  /* 0x00000006056b723e */ /* 0x008fe200000000ff */
[----:B------:R-:W-:-:S02]  /*15ee0*/  IMAD.MOV.U32 R7, RZ, RZ, R17 ;  /* 0x000000ffff077224 */ /* 0x000fc400078e0011 */
[----:B------:R-:W-:Y:S01]  /*15ef0*/  FADD.FTZ R17, R5, R2 ;  /* 0x0000000205117221 */ /* 0x000fe20000010000 */
[----:B------:R-:W-:Y:S01]  /*15f00*/  IMAD.WIDE.U32 R4, R0, -0x2daee0ad, RZ ;  /* 0xd2511f5300047825 */ /* 0x000fe200078e00ff */
[----:B------:R-:W-:-:S04]  /*15f10*/  LOP3.LUT R3, R20, UR31, R219, 0x96, !PT ;  /* 0x0000001f14037c12 */ /* 0x000fc8000f8e96db */
[----:B------:R-:W-:Y:S01]  /*15f20*/  LOP3.LUT R5, R10, UR30, R5, 0x96, !PT ;  /* 0x0000001e0a057c12 */ /* 0x000fe2000f8e9605 */
[----:B------:R-:W-:-:S04]  /*15f30*/  IMAD.WIDE.U32 R2, R3, -0x2daee0ad, RZ ;  /* 0xd2511f5303027825 */ /* 0x000fc800078e00ff */
[----:B------:R-:W-:Y:S01]  /*15f40*/  IMAD.WIDE.U32 R10, R5, -0x326172a9, RZ ;  /* 0xcd9e8d57050a7825 */ /* 0x000fe200078e00ff */
[----:B------:R-:W-:-:S04]  /*15f50*/  LOP3.LUT R0, R4, UR29, R3, 0x96, !PT ;  /* 0x0000001d04007c12 */ /* 0x000fc8000f8e9603 */
[----:B------:R-:W-:Y:S02]  /*15f60*/  LOP3.LUT R3, R218, UR10, R11, 0x96, !PT ;  /* 0x0000000ada037c12 */ /* 0x000fe4000f8e960b */
[----:B------:R-:W2:Y:S01]  /*15f70*/  LDL.LU.64 R218, [R1+0x1a0] ;  /* 0x0001a00001da7983 */ /* 0x000ea20000300a00 */
[----:B------:R-:W-:Y:S02]  /*15f80*/  IMAD.MOV.U32 R45, RZ, RZ, R53 ;  /* 0x000000ffff2d7224 */ /* 0x000fe400078e0035 */
[----:B------:R-:W-:-:S04]  /*15f90*/  IMAD.WIDE.U32 R4, R0, -0x326172a9, RZ ;  /* 0xcd9e8d5700047825 */ /* 0x000fc800078e00ff */
[----:B------:R-:W-:Y:S02]  /*15fa0*/  IMAD.MOV.U32 R53, RZ, RZ, R40 ;  /* 0x000000ffff357224 */ /* 0x000fe400078e0028 */
[----:B------:R-:W-:Y:S02]  /*15fb0*/  IMAD.MOV.U32 R40, RZ, RZ, R7 ;  /* 0x000000ffff287224 */ /* 0x000fe400078e0007 */
[----:B------:R-:W-:Y:S01]  /*15fc0*/  IMAD.WIDE.U32 R6, R3, -0x2daee0ad, RZ ;  /* 0xd2511f5303067825 */ /* 0x000fe200078e00ff */
[----:B------:R-:W-:Y:S02]  /*15fd0*/  LOP3.LUT R0, R10, UR7, R5, 0x96, !PT ;  /* 0x000000070a007c12 */ /* 0x000fe4000f8e9605 */
[----:B------:R-:W-:Y:S02]  /*15fe0*/  MOV R11, R21 ;  /* 0x00000015000b7202 */ /* 0x000fe40000000f00 */
[----:B------:R-:W-:Y:S01]  /*15ff0*/  LOP3.LUT R2, R2, UR28, R7, 0x96, !PT ;  /* 0x0000001c02027c12 */ /* 0x000fe2000f8e9607 */
[----:B------:R-:W-:-:S04]  /*16000*/  IMAD.WIDE.U32 R20, R0, -0x2daee0ad, RZ ;  /* 0xd2511f5300147825 */ /* 0x000fc800078e00ff */
[----:B------:R-:W-:Y:S01]  /*16010*/  IMAD.WIDE.U32 R2, R2, -0x326172a9, RZ ;  /* 0xcd9e8d5702027825 */ /* 0x000fe200078e00ff */
[----:B------:R-:W-:-:S03]  /*16020*/  LOP3.LUT R0, R6, UR24, R21, 0x96, !PT ;  /* 0x0000001806007c12 */ /* 0x000fc6000f8e9615 */
[----:B------:R-:W-:Y:S01]  /*16030*/  IMAD.MOV.U32 R7, RZ, RZ, R127 ;  /* 0x000000ffff077224 */ /* 0x000fe200078e007f */
[----:B------:R-:W-:Y:S01]  /*16040*/  LOP3.LUT R10, R4, UR25, R3, 0x96, !PT ;  /* 0x00000019040a7c12 */ /* 0x000fe2000f8e9603 */
[----:B------:R-:W-:Y:S02]  /*16050*/  IMAD.MOV.U32 R4, RZ, RZ, R126 ;  /* 0x000000ffff047224 */ /* 0x000fe400078e007e */
[----:B------:R-:W-:Y:S01]  /*16060*/  IMAD.WIDE.U32 R126, R0, -0x326172a9, RZ ;  /* 0xcd9e8d57007e7825 */ /* 0x000fe200078e00ff */
[----:B------:R-:W1:Y:S03]  /*16070*/  MUFU.EX2 R3, R215 ;  /* 0x000000d700037308 */ /* 0x000e660000000800 */
[----:B------:R-:W-:Y:S01]  /*16080*/  IMAD.MOV.U32 R21, RZ, RZ, R33 ;  /* 0x000000ffff157224 */ /* 0x000fe200078e0021 */
[----:B------:R-:W-:-:S04]  /*16090*/  LOP3.LUT R33, R2, UR19, R127, 0x96, !PT ;  /* 0x0000001302217c12 */ /* 0x000fc8000f8e967f */
[----:B------:R-:W-:-:S04]  /*160a0*/  LOP3.LUT R0, R33, 0xff, RZ, 0xc0, !PT ;  /* 0x000000ff21007812 */ /* 0x000fc800078ec0ff */
[----:B------:R-:W-:Y:S01]  /*160b0*/  ISETP.LE.U32.AND P0, PT, R0, UR6, PT ;  /* 0x0000000600007c0c */ /* 0x000fe2000bf03070 */
[----:B-1----:R-:W-:Y:S01]  /*160c0*/  FADD.FTZ R0, R3, R9 ;  /* 0x0000000903007221 */ /* 0x002fe20000010000 */
[----:B------:R-:W-:-:S11]  /*160d0*/  PRMT R215, R107, 0x7610, R215 ;  /* 0x000076106bd77816 */ /* 0x000fd600000000d7 */
[----:B------:R-:W-:-:S05]  /*160e0*/  @!P0 HADD2 R73, -R107.H0_H0, -RZ.H0_H0 ;  /* 0xa00000ff6b498230 */ /* 0x000fca0000000900 */
[----:B------:R-:W-:Y:S02]  /*160f0*/  @!P0 PRMT R215, R73, 0x5410, RZ ;  /* 0x0000541049d78816 */ /* 0x000fe400000000ff */
[----:B------:R-:W-:Y:S02]  /*16100*/  PRMT R209, R107, 0x7632, R209 ;  /* 0x000076326bd17816 */ /* 0x000fe400000000d1 */
[C---:B------:R-:W-:Y:S02]  /*16110*/  PRMT R6, R37.reuse, 0x7610, R6 ;  /* 0x0000761025067816 */ /* 0x040fe40000000006 */
[----:B------:R-:W-:-:S03]  /*16120*/  PRMT R5, R37, 0x7632, R5 ;  /* 0x0000763225057816 */ /* 0x000fc60000000005 */
[----:B------:R-:W-:Y:S01]  /*16130*/  @!P2 HADD2 R77, -R6.H0_H0, -RZ.H0_H0 ;  /* 0xa00000ff064da230 */ /* 0x000fe20000000900 */
[----:B--2---:R-:W1:Y:S02]  /*16140*/  MUFU.EX2 R2, R218 ;  /* 0x000000da00027308 */ /* 0x004e640000000800 */
[----:B-1----:R-:W-:Y:S01]  /*16150*/  FADD.FTZ R9, R2, R0 ;  /* 0x0000000002097221 */ /* 0x002fe20000010000 */
[----:B------:R-:W-:-:S04]  /*16160*/  LOP3.LUT R0, R33, 0xffff, RZ, 0xc0, !PT ;  /* 0x0000ffff21007812 */ /* 0x000fc800078ec0ff */
[----:B------:R-:W-:-:S04]  /*16170*/  SHF.R.U32.HI R0, RZ, 0x8, R0 ;  /* 0x00000008ff007819 */ /* 0x000fc80000011600 */
[----:B------:R-:W-:-:S04]  /*16180*/  LOP3.LUT R0, R0, 0xffff, RZ, 0xc0, !PT ;  /* 0x0000ffff00007812 */ /* 0x000fc800078ec0ff */
[----:B------:R-:W-:Y:S02]  /*16190*/  ISETP.LE.U32.AND P0, PT, R0, UR6, PT ;  /* 0x0000000600007c0c */ /* 0x000fe4000bf03070 */
[----:B------:R-:W-:-:S04]  /*161a0*/  PRMT R0, R33, 0x7632, R0 ;  /* 0x0000763221007816 */ /* 0x000fc80000000000 */
[----:B------:R-:W-:-:S07]  /*161b0*/  LOP3.LUT R0, R0, 0xff, RZ, 0xc0, !PT ;  /* 0x000000ff00007812 */ /* 0x000fce00078ec0ff */
[----:B------:R-:W-:-:S05]  /*161c0*/  @!P0 HADD2 R72, -R107.H1_H1, -RZ.H0_H0 ;  /* 0xa00000ff6b488230 */ /* 0x000fca0000000d00 */
[----:B------:R-:W-:Y:S02]  /*161d0*/  @!P0 PRMT R209, R72, 0x5410, RZ ;  /* 0x0000541048d18816 */ /* 0x000fe400000000ff */
[----:B------:R-:W-:Y:S02]  /*161e0*/  ISETP.LE.U32.AND P0, PT, R0, UR6, PT ;  /* 0x0000000600007c0c */ /* 0x000fe4000bf03070 */
[----:B------:R-:W-:Y:S01]  /*161f0*/  F2FP.F16.F32.PACK_AB R124, R2, R3 ;  /* 0x00000003027c723e */ /* 0x000fe200000000ff */
[----:B------:R-:W-:Y:S01]  /*16200*/  FADD.FTZ R2, R4, R15 ;  /* 0x0000000f04027221 */ /* 0x000fe20000010000 */
[----:B------:R-:W-:Y:S01]  /*16210*/  MUFU.EX2 R3, R7 ;  /* 0x0000000700037308 */ /* 0x000fe20000000800 */
[----:B------:R-:W-:Y:S02]  /*16220*/  SHF.R.U32.HI R0, RZ, 0x18, R33 ;  /* 0x00000018ff007819 */ /* 0x000fe40000011621 */
[----:B------:R-:W-:-:S05]  /*16230*/  PRMT R72, R124, 0x7610, R72 ;  /* 0x000076107c487816 */ /* 0x000fca0000000048 */
[----:B------:R-:W1:Y:S01]  /*16240*/  MUFU.EX2 R4, R219 ;  /* 0x000000db00047308 */ /* 0x000e620000000800 */
[----:B------:R-:W-:-:S05]  /*16250*/  @!P0 HADD2 R74, -R124.H0_H0, -RZ.H0_H0 ;  /* 0xa00000ff7c4a8230 */ /* 0x000fca0000000900 */
[----:B------:R-:W-:Y:S02]  /*16260*/  @!P0 PRMT R72, R74, 0x5410, RZ ;  /* 0x000054104a488816 */ /* 0x000fe400000000ff */
[----:B------:R-:W-:Y:S01]  /*16270*/  ISETP.LE.U32.AND P0, PT, R0, UR6, PT ;  /* 0x0000000600007c0c */ /* 0x000fe2000bf03070 */
[----:B------:R-:W-:Y:S02]  /*16280*/  IMAD.MOV.U32 R0, RZ, RZ, R126 ;  /* 0x000000ffff007224 */ /* 0x000fe400078e007e */
[----:B------:R-:W-:Y:S01]  /*16290*/  IMAD.MOV.U32 R15, RZ, RZ, R21 ;  /* 0x000000ffff0f7224 */ /* 0x000fe200078e0015 */
[----:B------:R-:W-:Y:S02]  /*162a0*/  MOV R21, R40 ;  /* 0x0000002800157202 */ /* 0x000fe40000000f00 */
[----:B------:R-:W-:Y:S02]  /*162b0*/  LOP3.LUT R0, R0, 0xff, RZ, 0xc0, !PT ;  /* 0x000000ff00007812 */ /* 0x000fe400078ec0ff */
[----:B------:R-:W-:-:S02]  /*162c0*/  PRMT R40, R6, 0x5410, R5 ;  /* 0x0000541006287816 */ /* 0x000fc40000000005 */
[----:B------:R-:W-:Y:S02]  /*162d0*/  @!P2 PRMT R6, R77, 0x5410, RZ ;  /* 0x000054104d06a816 */ /* 0x000fe400000000ff */
[----:B------:R-:W-:Y:S01]  /*162e0*/  ISETP.LE.U32.AND P2, PT, R0, UR6, PT ;  /* 0x0000000600007c0c */ /* 0x000fe2000bf43070 */
[----:B-1----:R-:W-:Y:S01]  /*162f0*/  FADD.FTZ R0, R4, R17 ;  /* 0x0000001104007221 */ /* 0x002fe20000010000 */
[----:B------:R-:W-:Y:S01]  /*16300*/  F2FP.F16.F32.PACK_AB R106, R3, R4 ;  /* 0x00000004036a723e */ /* 0x000fe200000000ff */
[----:B------:R-:W-:Y:S01]  /*16310*/  IMAD.MOV.U32 R218, RZ, RZ, R11 ;  /* 0x000000ffffda7224 */ /* 0x000fe200078e000b */
[----:B----4-:R1:W-:Y:S08]  /*16320*/  MUFU.EX2 R4, R38 ;  /* 0x0000002600047308 */ /* 0x0103f00000000800 */
[----:B------:R2:W3:Y:S01]  /*16330*/  MUFU.EX2 R11, R211 ;  /* 0x000000d3000b7308 */ /* 0x0004e20000000800 */
[----:B-1----:R-:W4:Y:S04]  /*16340*/  LDL.LU R38, [R1+0x198] ;  /* 0x0001980001267983 */ /* 0x002f280000300800 */
[----:B--2---:R-:W2:Y:S01]  /*16350*/  LDL.LU R211, [R1+0x194] ;  /* 0x0001940001d37983 */ /* 0x004ea20000300800 */
[----:B------:R-:W-:-:S02]  /*16360*/  @!P0 HADD2 R75, -R124.H1_H1, -RZ.H0_H0 ;  /* 0xa00000ff7c4b8230 */ /* 0x000fc40000000d00 */
[----:B------:R-:W-:Y:S01]  /*16370*/  FADD.FTZ R7, R3, R0 ;  /* 0x0000000003077221 */ /* 0x000fe20000010000 */
[----:B------:R-:W-:Y:S01]  /*16380*/  PRMT R0, R126, 0x7771, RZ ;  /* 0x000077717e007816 */ /* 0x000fe200000000ff */
[----:B------:R-:W-:Y:S01]  /*16390*/  @!P5 HADD2 R76, -R13.H0_H0, -RZ.H0_H0 ;  /* 0xa00000ff0d4cd230 */ /* 0x000fe20000000900 */
[----:B------:R-:W-:Y:S02]  /*163a0*/  PRMT R73, R124, 0x7632, R73 ;  /* 0x000076327c497816 */ /* 0x000fe40000000049 */
[----:B------:R-:W-:Y:S02]  /*163b0*/  @!P0 PRMT R73, R75, 0x5410, RZ ;  /* 0x000054104b498816 */ /* 0x000fe400000000ff */
[----:B------:R-:W-:Y:S02]  /*163c0*/  ISETP.GT.U32.AND P0, PT, R0, UR6, PT ;  /* 0x0000000600007c0c */ /* 0x000fe4000bf04070 */
[----:B------:R-:W-:Y:S02]  /*163d0*/  SHF.R.U32.HI R0, RZ, 0x18, R12 ;  /* 0x00000018ff007819 */ /* 0x000fe4000001160c */
[----:B------:R-:W-:-:S02]  /*163e0*/  @!P5 PRMT R13, R76, 0x5410, RZ ;  /* 0x000054104c0dd816 */ /* 0x000fc400000000ff */
[----:B------:R-:W-:Y:S01]  /*163f0*/  ISETP.LE.U32.AND P5, PT, R0, UR6, PT ;  /* 0x0000000600007c0c */ /* 0x000fe2000bfa3070 */
[----:B------:R-:W-:Y:S01]  /*16400*/  FADD.FTZ R2, R105, R2 ;  /* 0x0000000269027221 */ /* 0x000fe20000010000 */
[----:B------:R-:W-:Y:S01]  /*16410*/  IMAD.MOV.U32 R37, RZ, RZ, R218 ;  /* 0x000000ffff257224 */ /* 0x000fe200078e00da */
[----:B---3--:R-:W-:Y:S02]  /*16420*/  F2FP.F16.F32.PACK_AB R105, R11, R4 ;  /* 0x000000040b69723e */ /* 0x008fe400000000ff */
[----:B------:R-:W-:Y:S01]  /*16430*/  FADD.FTZ R3, R44, R2 ;  /* 0x000000022c037221 */ /* 0x000fe20000010000 */
[----:B------:R-:W-:-:S07]  /*16440*/  FADD.FTZ R2, R4, R9 ;  /* 0x0000000904027221 */ /* 0x000fce0000010000 */
[----:B------:R-:W-:Y:S01]  /*16450*/  @!P5 HADD2 R88, -R5.H0_H0, -RZ.H0_H0 ;  /* 0xa00000ff0558d230 */ /* 0x000fe20000000900 */
[----:B------:R-:W-:Y:S04]  /*16460*/  MUFU.EX2 R9, R39 ;  /* 0x0000002700097308 */ /* 0x000fe80000000800 */
[----:B------:R-:W-:Y:S01]  /*16470*/  @!P5 PRMT R5, R88, 0x5410, RZ ;  /* 0x000054105805d816 */ /* 0x000fe200000000ff */
[----:B------:R-:W-:Y:S02]  /*16480*/  IMAD.MOV.U32 R88, RZ, RZ, R37 ;  /* 0x000000ffff587224 */ /* 0x000fe400078e0025 */
[----:B------:R-:W-:Y:S01]  /*16490*/  IMAD.MOV.U32 R37, RZ, RZ, R15 ;  /* 0x000000ffff257224 */ /* 0x000fe200078e000f */
[C---:B------:R-:W-:Y:S02]  /*164a0*/  PRMT R174, R19.reuse, 0x7610, R174 ;  /* 0x0000761013ae7816 */ /* 0x040fe400000000ae */
[----:B------:R-:W-:Y:S01]  /*164b0*/  PRMT R173, R19, 0x7632, R173 ;  /* 0x0000763213ad7816 */ /* 0x000fe200000000ad */
[----:B------:R-:W-:-:S02]  /*164c0*/  IMAD.MOV.U32 R19, RZ, RZ, R45 ;  /* 0x000000ffff137224 */ /* 0x000fc400078e002d */
[----:B------:R-:W-:Y:S02]  /*164d0*/  IMAD.WIDE.U32 R44, R10, -0x2daee0ad, RZ ;  /* 0xd2511f530a2c7825 */ /* 0x000fe400078e00ff */
[----:B------:R-:W-:Y:S02]  /*164e0*/  MUFU.EX2 R10, R48 ;  /* 0x00000030000a7308 */ /* 0x000fe40000000800 */
[C---:B------:R-:W-:Y:S01]  /*164f0*/  @!P2 HADD2 R78, -R106.reuse.H0_H0, -RZ.H0_H0 ;  /* 0xa00000ff6a4ea230 */ /* 0x040fe20000000900 */
[----:B------:R-:W-:Y:S01]  /*16500*/  PRMT R0, R8, 0x7771, RZ ;  /* 0x0000777108007816 */ /* 0x000fe200000000ff */
[----:B------:R-:W-:Y:S01]  /*16510*/  @P0 HADD2 R79, -R106.H1_H1, -RZ.H0_H0 ;  /* 0xa00000ff6a4f0230 */ /* 0x000fe20000000d00 */
[----:B------:R-:W-:Y:S02]  /*16520*/  PRMT R115, R106, 0x7610, R115 ;  /* 0x000076106a737816 */ /* 0x000fe40000000073 */
[----:B------:R-:W-:Y:S02]  /*16530*/  @!P2 PRMT R115, R78, 0x5410, RZ ;  /* 0x000054104e73a816 */ /* 0x000fe400000000ff */
[----:B------:R-:W-:Y:S01]  /*16540*/  ISETP.GT.U32.AND P2, PT, R0, UR6, PT ;  /* 0x0000000600007c0c */ /* 0x000fe2000bf44070 */
[----:B------:R-:W-:Y:S01]  /*16550*/  IMAD.MOV.U32 R218, RZ, RZ, R53 ;  /* 0x000000ffffda7224 */ /* 0x000fe200078e0035 */
[----:B------:R-:W-:-:S02]  /*16560*/  PRMT R0, R126, 0x7772, RZ ;  /* 0x000077727e007816 */ /* 0x000fc400000000ff */
[----:B------:R-:W-:Y:S02]  /*16570*/  PRMT R77, R106, 0x7632, R77 ;  /* 0x000076326a4d7816 */ /* 0x000fe4000000004d */
[----:B------:R-:W-:Y:S01]  /*16580*/  MOV R53, R52 ;  /* 0x0000003400357202 */ /* 0x000fe20000000f00 */
[----:B------:R-:W-:Y:S01]  /*16590*/  IMAD.MOV.U32 R52, RZ, RZ, R50 ;  /* 0x000000ffff347224 */ /* 0x000fe200078e0032 */
[----:B------:R-:W-:Y:S01]  /*165a0*/  @P0 PRMT R77, R79, 0x5410, RZ ;  /* 0x000054104f4d0816 */ /* 0x000fe200000000ff */
[----:B------:R-:W-:Y:S01]  /*165b0*/  IMAD.MOV.U32 R50, RZ, RZ, R51 ;  /* 0x000000ffff327224 */ /* 0x000fe200078e0033 */
[----:B------:R-:W-:Y:S01]  /*165c0*/  ISETP.GT.U32.AND P0, PT, R0, UR6, PT ;  /* 0x0000000600007c0c */ /* 0x000fe2000bf04070 */
[----:B------:R-:W-:Y:S01]  /*165d0*/  IMAD.MOV.U32 R51, RZ, RZ, R36 ;  /* 0x000000ffff337224 */ /* 0x000fe200078e0024 */
[----:B------:R-:W-:Y:S02]  /*165e0*/  PRMT R0, R126, 0x7773, RZ ;  /* 0x000077737e007816 */ /* 0x000fe400000000ff */
[----:B------:R-:W-:-:S02]  /*165f0*/  LOP3.LUT R36, R20, UR13, R45, 0x96, !PT ;  /* 0x0000000d14247c12 */ /* 0x000fc4000f8e962d */
[----:B------:R-:W-:Y:S02]  /*16600*/  ISETP.GT.U32.AND P5, PT, R0, UR6, PT ;  /* 0x0000000600007c0c */ /* 0x000fe4000bfa4070 */
[----:B------:R-:W-:Y:S01]  /*16610*/  LOP3.LUT R0, R36, 0xffff, RZ, 0xc0, !PT ;  /* 0x0000ffff24007812 */ /* 0x000fe200078ec0ff */
[----:B------:R-:W-:-:S03]  /*16620*/  @P2 HADD2 R91, -R173.H0_H0, -RZ.H0_H0 ;  /* 0xa00000ffad5b2230 */ /* 0x000fc60000000900 */
[----:B------:R-:W-:Y:S01]  /*16630*/  SHF.R.U32.HI R0, RZ, 0x8, R0 ;  /* 0x00000008ff007819 */ /* 0x000fe20000011600 */
[----:B------:R-:W-:Y:S01]  /*16640*/  IMAD.MOV.U32 R219, RZ, RZ, R21 ;  /* 0x000000ffffdb7224 */ /* 0x000fe200078e0015 */
[----:B------:R-:W-:Y:S02]  /*16650*/  PRMT R21, R174, 0x5410, R173 ;  /* 0x00005410ae157816 */ /* 0x000fe400000000ad */
[----:B------:R-:W-:Y:S02]  /*16660*/  LOP3.LUT R0, R0, 0xffff, RZ, 0xc0, !PT ;  /* 0x0000ffff00007812 */ /* 0x000fe400078ec0ff */
[----:B------:R-:W-:Y:S02]  /*16670*/  @P2 PRMT R173, R91, 0x5410, RZ ;  /* 0x000054105bad2816 */ /* 0x000fe400000000ff */
[----:B------:R-:W-:Y:S02]  /*16680*/  ISETP.LE.U32.AND P2, PT, R0, UR6, PT ;  /* 0x0000000600007c0c */ /* 0x000fe4000bf43070 */
[----:B------:R-:W-:Y:S01]  /*16690*/  PRMT R0, R36, 0x7632, R0 ;  /* 0x0000763224007816 */ /* 0x000fe20000000000 */
[----:B------:R-:W-:Y:S01]  /*166a0*/  @P0 HADD2 R90, -R105.H0_H0, -RZ.H0_H0 ;  /* 0xa00000ff695a0230 */ /* 0x000fe20000000900 */
[----:B------:R-:W-:-:S02]  /*166b0*/  PRMT R76, R105, 0x7610, R76 ;  /* 0x00007610694c7816 */ /* 0x000fc4000000004c */
[----:B------:R-:W-:Y:S01]  /*166c0*/  LOP3.LUT R0, R0, 0xff, RZ, 0xc0, !PT ;  /* 0x000000ff00007812 */ /* 0x000fe200078ec0ff */
[----:B------:R-:W-:Y:S01]  /*166d0*/  @!P1 HADD2 R89, -R174.H0_H0, -RZ.H0_H0 ;  /* 0xa00000ffae599230 */ /* 0x000fe20000000900 */
[----:B------:R-:W-:Y:S01]  /*166e0*/  @P0 PRMT R76, R90, 0x5410, RZ ;  /* 0x000054105a4c0816 */ /* 0x000fe200000000ff */
[----:B----4-:R-:W-:Y:S08]  /*166f0*/  MUFU.EX2 R15, R38 ;  /* 0x00000026000f7308 */ /* 0x010ff00000000800 */
[----:B--2---:R1:W2:Y:S02]  /*16700*/  MUFU.EX2 R4, R211 ;  /* 0x000000d300047308 */ /* 0x0042a40000000800 */
[----:B-1----:R-:W3:Y:S04]  /*16710*/  LDL.LU R211, [R1+0x190] ;  /* 0x0001900001d37983 */ /* 0x002ee80000300800 */
[----:B------:R-:W4:Y:S04]  /*16720*/  LDL.LU R38, [R1+0x18c] ;  /* 0x00018c0001267983 */ /* 0x000f280000300800 */
[----:B------:R-:W4:Y:S04]  /*16730*/  LDL.LU R39, [R1+0x188] ;  /* 0x0001880001277983 */ /* 0x000f280000300800 */
[----:B------:R-:W3:Y:S01]  /*16740*/  LDL.LU R48, [R1+0x184] ;  /* 0x0001840001307983 */ /* 0x000ee20000300800 */
[----:B------:R-:W-:-:S02]  /*16750*/  ISETP.LE.U32.AND P0, PT, R0, UR6, PT ;  /* 0x0000000600007c0c */ /* 0x000fc4000bf03070 */
[----:B------:R-:W-:Y:S02]  /*16760*/  LOP3.LUT R0, R36, 0xff, RZ, 0xc0, !PT ;  /* 0x000000ff24007812 */ /* 0x000fe400078ec0ff */
[----:B------:R-:W-:Y:S02]  /*16770*/  @!P1 PRMT R174, R89, 0x5410, RZ ;  /* 0x0000541059ae9816 */ /* 0x000fe400000000ff */
[----:B------:R-:W-:Y:S01]  /*16780*/  ISETP.LE.U32.AND P1, PT, R0, UR6, PT ;  /* 0x0000000600007c0c */ /* 0x000fe2000bf23070 */
[----:B------:R-:W-:Y:S01]  /*16790*/  @P5 HADD2 R92, -R105.H1_H1, -RZ.H0_H0 ;  /* 0xa00000ff695c5230 */ /* 0x000fe20000000d00 */
[----:B--2---:R-:W-:Y:S02]  /*167a0*/  F2FP.F16.F32.PACK_AB R147, R15, R4 ;  /* 0x000000040f93723e */ /* 0x004fe400000000ff */
[----:B------:R-:W-:Y:S02]  /*167b0*/  PRMT R0, R8, 0x7772, RZ ;  /* 0x0000777208007816 */ /* 0x000fe400000000ff */
[----:B------:R-:W-:-:S02]  /*167c0*/  PRMT R74, R105, 0x7632, R74 ;  /* 0x00007632694a7816 */ /* 0x000fc4000000004a */
[----:B------:R-:W-:Y:S02]  /*167d0*/  @P5 PRMT R74, R92, 0x5410, RZ ;  /* 0x000054105c4a5816 */ /* 0x000fe400000000ff */
[----:B------:R-:W-:Y:S02]  /*167e0*/  F2FP.F16.F32.PACK_AB R145, R10, R9 ;  /* 0x000000090a91723e */ /* 0x000fe400000000ff */
[----:B------:R-:W-:Y:S01]  /*167f0*/  ISETP.GT.U32.AND P5, PT, R0, UR6, PT ;  /* 0x0000000600007c0c */ /* 0x000fe2000bfa4070 */
[----:B------:R-:W-:Y:S01]  /*16800*/  @!P1 HADD2 R93, -R147.H0_H0, -RZ.H0_H0 ;  /* 0xa00000ff935d9230 */ /* 0x000fe20000000900 */
[----:B------:R-:W-:Y:S01]  /*16810*/  PRMT R0, R8, 0x7773, RZ ;  /* 0x0000777308007816 */ /* 0x000fe200000000ff */
[----:B------:R-:W-:Y:S01]  /*16820*/  @!P0 HADD2 R94, -R145.H0_H0, -RZ.H0_H0 ;  /* 0xa00000ff915e8230 */ /* 0x000fe20000000900 */
[----:B------:R-:W-:Y:S02]  /*16830*/  PRMT R78, R147, 0x7610, R78 ;  /* 0x00007610934e7816 */ /* 0x000fe4000000004e */
[----:B------:R-:W-:-:S02]  /*16840*/  @!P1 PRMT R78, R93, 0x5410, RZ ;  /* 0x000054105d4e9816 */ /* 0x000fc400000000ff */
[----:B------:R-:W-:Y:S02]  /*16850*/  ISETP.GT.U32.AND P1, PT, R0, UR6, PT ;  /* 0x0000000600007c0c */ /* 0x000fe4000bf24070 */
[----:B------:R-:W-:Y:S02]  /*16860*/  SHF.R.U32.HI R0, RZ, 0x18, R36 ;  /* 0x00000018ff007819 */ /* 0x000fe40000011624 */
[----:B------:R-:W-:Y:S02]  /*16870*/  PRMT R20, R145, 0x7610, R20 ;  /* 0x0000761091147816 */ /* 0x000fe40000000014 */
[----:B------:R-:W-:Y:S02]  /*16880*/  @!P0 PRMT R20, R94, 0x5410, RZ ;  /* 0x000054105e148816 */ /* 0x000fe400000000ff */
[----:B------:R-:W-:Y:S01]  /*16890*/  ISETP.LE.U32.AND P0, PT, R0, UR6, PT ;  /* 0x0000000600007c0c */ /* 0x000fe2000bf03070 */
[----:B------:R-:W-:Y:S01]  /*168a0*/  FADD.FTZ R2, R11, R2 ;  /* 0x000000020b027221 */ /* 0x000fe20000010000 */
[----:B------:R-:W-:Y:S01]  /*168b0*/  MOV R89, R88 ;  /* 0x0000005800597202 */ /* 0x000fe20000000f00 */
[----:B------:R-:W-:-:S02]  /*168c0*/  IMAD.MOV.U32 R88, RZ, RZ, R19 ;  /* 0x000000ffff587224 */ /* 0x000fc400078e0013 */
[----:B------:R-:W-:Y:S01]  /*168d0*/  FADD.FTZ R2, R9, R2 ;  /* 0x0000000209027221 */ /* 0x000fe20000010000 */
[----:B------:R-:W-:Y:S01]  /*168e0*/  IMAD.MOV.U32 R0, RZ, RZ, R44 ;  /* 0x000000ffff007224 */ /* 0x000fe200078e002c */
[----:B------:R-:W-:Y:S01]  /*168f0*/  MUFU.EX2 R9, R89 ;  /* 0x0000005900097308 */ /* 0x000fe20000000800 */
[----:B------:R-:W-:Y:S01]  /*16900*/  FADD.FTZ R3, R172, R3 ;  /* 0x00000003ac037221 */ /* 0x000fe20000010000 */
[----:B------:R-:W-:-:S06]  /*16910*/  PRMT R172, R42, 0x7610, R172 ;  /* 0x000076102aac7816 */ /* 0x000fcc00000000ac */
[----:B------:R-:W1:Y:S01]  /*16920*/  MUFU.EX2 R11, R88 ;  /* 0x00000058000b7308 */ /* 0x000e620000000800 */
[----:B------:R-:W-:Y:S01]  /*16930*/  @!P0 HADD2 R96, -R145.H1_H1, -RZ.H0_H0 ;  /* 0xa00000ff91608230 */ /* 0x000fe20000000d00 */
[----:B------:R-:W-:Y:S01]  /*16940*/  LOP3.LUT R0, R0, 0xff, RZ, 0xc0, !PT ;  /* 0x000000ff00007812 */ /* 0x000fe200078ec0ff */
[----:B------:R-:W-:Y:S01]  /*16950*/  FADD.FTZ R4, R4, R7 ;  /* 0x0000000704047221 */ /* 0x000fe20000010000 */
[----:B------:R-:W-:Y:S01]  /*16960*/  PRMT R139, R42, 0x7632, R139 ;  /* 0x000076322a8b7816 */ /* 0x000fe2000000008b */
[----:B------:R-:W-:Y:S01]  /*16970*/  FADD.FTZ R7, R204, R3 ;  /* 0x00000003cc077221 */ /* 0x000fe20000010000 */
[----:B------:R-:W-:Y:S02]  /*16980*/  PRMT R42, R145, 0x7632, R42 ;  /* 0x00007632912a7816 */ /* 0x000fe4000000002a */
[----:B------:R-:W-:Y:S02]  /*16990*/  @!P0 PRMT R42, R96, 0x5410, RZ ;  /* 0x00005410602a8816 */ /* 0x000fe400000000ff */
[----:B------:R-:W-:Y:S01]  /*169a0*/  ISETP.LE.U32.AND P0, PT, R0, UR6, PT ;  /* 0x0000000600007c0c */ /* 0x000fe2000bf03070 */
[----:B------:R-:W-:Y:S01]  /*169b0*/  FADD.FTZ R0, R15, R4 ;  /* 0x000000040f007221 */ /* 0x000fe20000010000 */
[----:B------:R-:W-:-:S02]  /*169c0*/  @P1 HADD2 R97, -R139.H0_H0, -RZ.H0_H0 ;  /* 0xa00000ff8b611230 */ /* 0x000fc40000000900 */
[----:B------:R-:W-:Y:S01]  /*169d0*/  FADD.FTZ R3, R10, R2 ;  /* 0x000000020a037221 */ /* 0x000fe20000010000 */
[----:B------:R-:W-:Y:S01]  /*169e0*/  FADD.FTZ R4, R55, R7 ;  /* 0x0000000737047221 */ /* 0x000fe20000010000 */
[----:B------:R-:W-:Y:S01]  /*169f0*/  PRMT R2, R44, 0x7771, RZ ;  /* 0x000077712c027816 */ /* 0x000fe200000000ff */
[----:B------:R-:W-:Y:S01]  /*16a00*/  @P5 HADD2 R95, -R172.H0_H0, -RZ.H0_H0 ;  /* 0xa00000ffac5f5230 */ /* 0x000fe20000000900 */
[----:B------:R-:W-:Y:S02]  /*16a10*/  PRMT R19, R172, 0x5410, R139 ;  /* 0x00005410ac137816 */ /* 0x000fe4000000008b */
[----:B------:R-:W-:Y:S01]  /*16a20*/  @P1 PRMT R139, R97, 0x5410, RZ ;  /* 0x00005410618b1816 */ /* 0x000fe200000000ff */
[----:B------:R2:W-:Y:S01]  /*16a30*/  STL [R1+0x144], R4 ;  /* 0x0001440401007387 */ /* 0x0005e20000100800 */
[----:B-1----:R-:W-:Y:S01]  /*16a40*/  F2FP.F16.F32.PACK_AB R144, R11, R9 ;  /* 0x000000090b90723e */ /* 0x002fe200000000ff */
[----:B------:R-:W-:Y:S01]  /*16a50*/  MUFU.EX2 R7, R219 ;  /* 0x000000db00077308 */ /* 0x000fe20000000800 */
[----:B------:R-:W-:-:S02]  /*16a60*/  ISETP.GT.U32.AND P1, PT, R2, UR6, PT ;  /* 0x0000000602007c0c */ /* 0x000fc4000bf24070 */
[----:B------:R-:W-:Y:S01]  /*16a70*/  @P5 PRMT R172, R95, 0x5410, RZ ;  /* 0x000054105fac5816 */ /* 0x000fe200000000ff */
[----:B------:R-:W-:-:S04]  /*16a80*/  @!P0 HADD2 R98, -R144.H0_H0, -RZ.H0_H0 ;  /* 0xa00000ff90628230 */ /* 0x000fc80000000900 */
[----:B------:R-:W1:Y:S01]  /*16a90*/  MUFU.EX2 R2, R37 ;  /* 0x0000002500027308 */ /* 0x000e620000000800 */
[----:B------:R-:W-:Y:S02]  /*16aa0*/  PRMT R79, R144, 0x7610, R79 ;  /* 0x00007610904f7816 */ /* 0x000fe4000000004f */
[----:B------:R-:W-:Y:S01]  /*16ab0*/  @!P0 PRMT R79, R98, 0x5410, RZ ;  /* 0x00005410624f8816 */ /* 0x000fe200000000ff */
[----:B--2---:R-:W-:Y:S01]  /*16ac0*/  FADD.FTZ R4, R9, R0 ;  /* 0x0000000009047221 */ /* 0x004fe20000010000 */
[----:B------:R-:W-:Y:S01]  /*16ad0*/  LOP3.LUT R0, R29, 0xff, RZ, 0xc0, !PT ;  /* 0x000000ff1d007812 */ /* 0x000fe200078ec0ff */
[----:B------:R-:W2:Y:S03]  /*16ae0*/  LDC R9, c[0x0][0x448] ;  /* 0x00011200ff097b82 */ /* 0x000ea60000000800 */
[----:B------:R-:W-:Y:S02]  /*16af0*/  ISETP.LE.U32.AND P5, PT, R0, UR6, PT ;  /* 0x0000000600007c0c */ /* 0x000fe4000bfa3070 */
[----:B------:R-:W-:-:S04]  /*16b00*/  PRMT R0, R44, 0x7772, RZ ;  /* 0x000077722c007816 */ /* 0x000fc800000000ff */
[----:B------:R-:W-:Y:S02]  /*16b10*/  ISETP.GT.U32.AND P0, PT, R0, UR6, PT ;  /* 0x0000000600007c0c */ /* 0x000fe4000bf04070 */
[----:B-1----:R-:W-:Y:S01]  /*16b20*/  F2FP.F16.F32.PACK_AB R146, R7, R2 ;  /* 0x000000020792723e */ /* 0x002fe200000000ff */
[----:B------:R-:W-:Y:S01]  /*16b30*/  FADD.FTZ R0, R2, R3 ;  /* 0x0000000302007221 */ /* 0x000fe20000010000 */
[----:B------:R-:W-:Y:S02]  /*16b40*/  PRMT R2, R44, 0x7773, RZ ;  /* 0x000077732c027816 */ /* 0x000fe400000000ff */
[----:B------:R-:W-:Y:S02]  /*16b50*/  PRMT R138, R43, 0x7610, R138 ;  /* 0x000076102b8a7816 */ /* 0x000fe4000000008a */
[----:B------:R-:W-:-:S05]  /*16b60*/  PRMT R55, R146, 0x7610, R55 ;  /* 0x0000761092377816 */ /* 0x000fca0000000037 */
[----:B------:R-:W-:Y:S01]  /*16b70*/  @P0 HADD2 R110, -R146.H0_H0, -RZ.H0_H0 ;  /* 0xa00000ff926e0230 */ /* 0x000fe20000000900 */
[----:B------:R-:W-:Y:S01]  /*16b80*/  PRMT R137, R43, 0x7632, R137 ;  /* 0x000076322b897816 */ /* 0x000fe20000000089 */
[----:B------:R-:W-:-:S03]  /*16b90*/  @!P5 HADD2 R108, -R138.H0_H0, -RZ.H0_H0 ;  /* 0xa00000ff8a6cd230 */ /* 0x000fc60000000900 */
[----:B------:R-:W-:Y:S02]  /*16ba0*/  @P0 PRMT R55, R110, 0x5410, RZ ;  /* 0x000054106e370816 */ /* 0x000fe400000000ff */
[----:B------:R-:W-:Y:S01]  /*16bb0*/  ISETP.GT.U32.AND P0, PT, R2, UR6, PT ;  /* 0x0000000602007c0c */ /* 0x000fe2000bf04070 */
[----:B------:R-:W-:Y:S01]  /*16bc0*/  FADD.FTZ R2, R11, R4 ;  /* 0x000000040b027221 */ /* 0x000fe20000010000 */
[----:B------:R-:W-:Y:S01]  /*16bd0*/  PRMT R136, R34, 0x7610, R136 ;  /* 0x0000761022887816 */ /* 0x000fe20000000088 */
[----:B------:R-:W-:Y:S01]  /*16be0*/  IMAD.MOV.U32 R219, RZ, RZ, R109 ;  /* 0x000000ffffdb7224 */ /* 0x000fe200078e006d */
[----:B------:R-:W-:Y:S02]  /*16bf0*/  PRMT R109, R138, 0x5410, R137 ;  /* 0x000054108a6d7816 */ /* 0x000fe40000000089 */
[----:B------:R1:W-:Y:S01]  /*16c00*/  STL [R1+0x14c], R2 ;  /* 0x00014c0201007387 */ /* 0x0003e20000100800 */
[----:B------:R-:W-:Y:S02]  /*16c10*/  @!P5 PRMT R138, R108, 0x5410, RZ ;  /* 0x000054106c8ad816 */ /* 0x000fe400000000ff */
[----:B------:R-:W-:Y:S01]  /*16c20*/  PRMT R108, R136, 0x7610, R34 ;  /* 0x00007610886c7816 */ /* 0x000fe20000000022 */
[----:B--2---:R-:W-:-:S02]  /*16c30*/  IMAD.SHL.U32 R34, R9, 0x8, RZ ;  /* 0x0000000809227824 */ /* 0x004fc400078e00ff */
[----:B------:R-:W-:Y:S02]  /*16c40*/  IMAD.MOV.U32 R204, RZ, RZ, R35 ;  /* 0x000000ffffcc7224 */ /* 0x000fe400078e0023 */
[----:B-1----:R-:W-:Y:S01]  /*16c50*/  FADD.FTZ R2, R7, R0 ;  /* 0x0000000007027221 */ /* 0x002fe20000010000 */
[----:B------:R-:W-:-:S04]  /*16c60*/  FADD.FTZ R0, R219, R54 ;  /* 0x00000036db007221 */ /* 0x000fc80000010000 */
[----:B------:R4:W-:Y:S04]  /*16c70*/  STL [R1+0x148], R2 ;  /* 0x0001480201007387 */ /* 0x0009e80000100800 */
[----:B------:R3:W-:Y:S01]  /*16c80*/  STL [R1+0x140], R0 ;  /* 0x0001400001007387 */ /* 0x0007e20000100800 */
[----:B------:R-:W-:Y:S02]  /*16c90*/  IMAD.MOV.U32 R88, RZ, RZ, R73 ;  /* 0x000000ffff587224 */ /* 0x000fe400078e0049 */
[----:B------:R-:W-:Y:S02]  /*16ca0*/  IMAD.MOV.U32 R89, RZ, RZ, R72 ;  /* 0x000000ffff597224 */ /* 0x000fe400078e0048 */
[----:B------:R-:W-:Y:S01]  /*16cb0*/  IMAD.WIDE R72, R9, -0x70, R156 ;  /* 0xffffff9009487825 */ /* 0x000fe200078e029c */
[----:B------:R-:W-:-:S02]  /*16cc0*/  MOV R90, R218 ;  /* 0x000000da005a7202 */ /* 0x000fc40000000f00 */
[----:B------:R-:W-:Y:S01]  /*16cd0*/  MOV R93, R125 ;  /* 0x0000007d005d7202 */ /* 0x000fe20000000f00 */
[----:B------:R-:W-:Y:S02]  /*16ce0*/  IMAD.MOV.U32 R91, RZ, RZ, R215 ;  /* 0x000000ffff5b7224 */ /* 0x000fe400078e00d7 */
[----:B------:R-:W-:-:S04]  /*16cf0*/  IMAD.WIDE R218, R9, 0x70, R72 ;  /* 0x0000007009da7825 */ /* 0x000fc800078e0248 */
[----:B------:R-:W-:Y:S02]  /*16d00*/  IMAD.MOV.U32 R215, RZ, RZ, R53 ;  /* 0x000000ffffd77224 */ /* 0x000fe400078e0035 */
[----:B------:R-:W-:Y:S02]  /*16d10*/  IMAD.MOV.U32 R53, RZ, RZ, R52 ;  /* 0x000000ffff357224 */ /* 0x000fe400078e0034 */
[----:B------:R-:W-:Y:S02]  /*16d20*/  IMAD.MOV.U32 R52, RZ, RZ, R50 ;  /* 0x000000ffff347224 */ /* 0x000fe400078e0032 */
[----:B------:R-:W-:Y:S02]  /*16d30*/  IMAD.MOV.U32 R37, RZ, RZ, R51 ;  /* 0x000000ffff257224 */ /* 0x000fe400078e0033 */
[----:B------:R-:W-:Y:S01]  /*16d40*/  IMAD.WIDE R50, R9, -0x70, R218 ;  /* 0xffffff9009327825 */ /* 0x000fe200078e02da */
[----:B------:R-:W-:Y:S02]  /*16d50*/  PRMT R4, R198, 0x7771, RZ ;  /* 0x00007771c6047816 */ /* 0x000fe400000000ff */
[----:B------:R-:W-:Y:S01]  /*16d60*/  PRMT R45, R16, 0x7771, RZ ;  /* 0x00007771102d7816 */ /* 0x000fe200000000ff */
[----:B------:R-:W-:-:S02]  /*16d70*/  IMAD.MOV.U32 R92, RZ, RZ, R37 ;  /* 0x000000ffff5c7224 */ /* 0x000fc400078e0025 */
[----:B------:R-:W-:Y:S02]  /*16d80*/  IMAD.MOV.U32 R37, RZ, RZ, R16 ;  /* 0x000000ffff257224 */ /* 0x000fe400078e0010 */
[----:B------:R-:W-:Y:S02]  /*16d90*/  @!P4 HADD2 R111, -R137.H0_H0, -RZ.H0_H0 ;  /* 0xa00000ff896fc230 */ /* 0x000fe40000000900 */
[----:B------:R-:W-:Y:S02]  /*16da0*/  @P1 HADD2 R99, -R144.H1_H1, -RZ.H0_H0 ;  /* 0xa00000ff90631230 */ /* 0x000fe40000000d00 */
[----:B------:R-:W-:Y:S02]  /*16db0*/  @!P3 HADD2 R112, -R136.H0_H0, -RZ.H0_H0 ;  /* 0xa00000ff8870b230 */ /* 0x000fe40000000900 */
[----:B----4-:R-:W-:Y:S01]  /*16dc0*/  IMAD.WIDE R2, R34, 0x2, R38 ;  /* 0x0000000222027825 */ /* 0x010fe200078e0226 */
[----:B------:R1:W-:Y:S01]  /*16dd0*/  STG.E.U16 desc[UR20][R38.64+-0x100], R32 ;  /* 0xffff002026007986 */ /* 0x0003e2000c101514 */
[----:B---3--:R-:W-:-:S02]  /*16de0*/  IADD3 R0, PT, PT, R48, 0x9000, RZ ;  /* 0x0000900030007810 */ /* 0x008fc40007ffe0ff */
[----:B------:R-:W-:-:S04]  /*16df0*/  IMAD.WIDE R2, R9, 0x70, R2 ;  /* 0x0000007009027825 */ /* 0x000fc800078e0202 */
[----:B------:R-:W-:Y:S01]  /*16e00*/  IMAD.WIDE R34, R34, 0x2, R2 ;  /* 0x0000000222227825 */ /* 0x000fe200078e0202 */
[----:B------:R-:W-:-:S03]  /*16e10*/  PRMT R2, R198, 0x7773, RZ ;  /* 0x00007773c6027816 */ /* 0x000fc600000000ff */
[----:B-1----:R-:W-:Y:S02]  /*16e20*/  VIADD R32, R48, 0x9020 ;  /* 0x0000902030207836 */ /* 0x002fe40000000000 */
[----:B------:R-:W-:Y:S01]  /*16e30*/  @P6 VIADD R32, R0, 0xffffffe0 ;  /* 0xffffffe000206836 */ /* 0x000fe20000000000 */
[----:B------:R-:W-:-:S04]  /*16e40*/  PRMT R0, R198, 0x7772, RZ ;  /* 0x00007772c6007816 */ /* 0x000fc800000000ff */
[----:B------:R-:W-:Y:S02]  /*16e50*/  PRMT R11, R0, 0x5410, R2 ;  /* 0x00005410000b7816 */ /* 0x000fe40000000002 */
[C---:B------:R-:W-:Y:S02]  /*16e60*/  PRMT R2, R16.reuse, 0x7773, RZ ;  /* 0x0000777310027816 */ /* 0x040fe400000000ff */
[----:B------:R-:W-:-:S04]  /*16e70*/  PRMT R0, R16, 0x7772, RZ ;  /* 0x0000777210007816 */ /* 0x000fc800000000ff */
[----:B------:R-:W-:Y:S02]  /*16e80*/  PRMT R125, R0, 0x5410, R2 ;  /* 0x00005410007d7816 */ /* 0x000fe40000000002 */
[C---:B------:R-:W-:Y:S02]  /*16e90*/  LOP3.LUT R0, R18.reuse, 0xffff, RZ, 0xc0, !PT ;  /* 0x0000ffff12007812 */ /* 0x040fe400078ec0ff */
[----:B------:R-:W-:Y:S02]  /*16ea0*/  LOP3.LUT R2, R18, 0xff, RZ, 0xc0, !PT ;  /* 0x000000ff12027812 */ /* 0x000fe400078ec0ff */
[----:B------:R-:W-:Y:S01]  /*16eb0*/  SHF.R.U32.HI R0, RZ, 0x8, R0 ;  /* 0x00000008ff007819 */ /* 0x000fe20000011600 */
[----:B------:R-:W-:Y:S03]  /*16ec0*/  STG.E.U16 desc[UR20][R38.64+-0xfe], R27 ;  /* 0xffff021b26007986 */ /* 0x000fe6000c101514 */
[--C-:B------:R-:W-:Y:S01]  /*16ed0*/  PRMT R7, R2, 0x5410, R0.reuse ;  /* 0x0000541002077816 */ /* 0x100fe20000000000 */
[----:B------:R-:W-:Y:S01]  /*16ee0*/  STG.E.U16 desc[UR20][R50.64+-0x100], R25 ;  /* 0xffff001932007986 */ /* 0x000fe2000c101514 */
[----:B------:R-:W-:-:S03]  /*16ef0*/  PRMT R0, R18, 0x7632, R0 ;  /* 0x0000763212007816 */ /* 0x000fc60000000000 */
[----:B------:R-:W-:Y:S04]  /*16f00*/  STG.E.U16 desc[UR20][R50.64+-0xfe], R23 ;  /* 0xffff021732007986 */ /* 0x000fe8000c101514 */
[----:B------:R-:W-:Y:S01]  /*16f10*/  STG.E.U16 desc[UR20][R218.64+-0x100], R14 ;  /* 0xffff000eda007986 */ /* 0x000fe2000c101514 */
[----:B------:R-:W-:-:S03]  /*16f20*/  IMAD.MOV.U32 R3, RZ, RZ, R198 ;  /* 0x000000ffff037224 */ /* 0x000fc600078e00c6 */
[----:B------:R-:W-:Y:S01]  /*16f30*/  STG.E.U16 desc[UR20][R156.64+-0xfe], R13 ;  /* 0xffff020d9c007986 */ /* 0x000fe2000c101514 */
[----:B------:R-:W-:-:S03]  /*16f40*/  SHF.R.U32.HI R2, RZ, 0x18, R18 ;  /* 0x00000018ff027819 */ /* 0x000fc60000011612 */
[----:B------:R1:W-:Y:S01]  /*16f50*/  STG.E.U16 desc[UR20][R34.64+-0xfe], R5 ;  /* 0xffff020522007986 */ /* 0x0003e2000c101514 */
[----:B------:R-:W-:-:S04]  /*16f60*/  LOP3.LUT R0, R0, 0xff, RZ, 0xc0, !PT ;  /* 0x000000ff00007812 */ /* 0x000fc800078ec0ff */
[----:B------:R-:W-:Y:S02]  /*16f70*/  PRMT R9, R0, 0x5410, R2 ;  /* 0x0000541000097816 */ /* 0x000fe40000000002 */
[----:B------:R-:W-:Y:S02]  /*16f80*/  LOP3.LUT R0, R3, 0xff, RZ, 0xc0, !PT ;  /* 0x000000ff03007812 */ /* 0x000fe400078ec0ff */
[----:B------:R-:W-:Y:S02]  /*16f90*/  PRMT R2, R8, 0x7773, RZ ;  /* 0x0000777308027816 */ /* 0x000fe400000000ff */
[----:B------:R-:W-:Y:S02]  /*16fa0*/  PRMT R10, R0, 0x5410, R4 ;  /* 0x00005410000a7816 */ /* 0x000fe40000000004 */
[----:B------:R-:W-:Y:S01]  /*16fb0*/  PRMT R0, R8, 0x7772, RZ ;  /* 0x0000777208007816 */ /* 0x000fe200000000ff */
[----:B-1----:R-:W1:Y:S03]  /*16fc0*/  LDC R5, c[0x0][0x4f8] ;  /* 0x00013e00ff057b82 */ /* 0x002e660000000800 */
[----:B------:R-:W-:-:S02]  /*16fd0*/  PRMT R17, R0, 0x5410, R2 ;  /* 0x0000541000117816 */ /* 0x000fc40000000002 */
[C---:B------:R-:W-:Y:S02]  /*16fe0*/  LOP3.LUT R0, R12.reuse, 0xffff, RZ, 0xc0, !PT ;  /* 0x0000ffff0c007812 */ /* 0x040fe400078ec0ff */
[----:B------:R-:W-:Y:S02]  /*16ff0*/  LOP3.LUT R2, R12, 0xff, RZ, 0xc0, !PT ;  /* 0x000000ff0c027812 */ /* 0x000fe400078ec0ff */
[----:B------:R-:W-:-:S04]  /*17000*/  SHF.R.U32.HI R0, RZ, 0x8, R0 ;  /* 0x00000008ff007819 */ /* 0x000fc80000011600 */
[----:B------:R-:W-:Y:S02]  /*17010*/  PRMT R16, R2, 0x5410, R0 ;  /* 0x0000541002107816 */ /* 0x000fe40000000000 */
[----:B------:R-:W-:Y:S02]  /*17020*/  PRMT R2, R12, 0x7632, R2 ;  /* 0x000076320c027816 */ /* 0x000fe40000000002 */
[----:B-1----:R-:W-:Y:S02]  /*17030*/  LOP3.LUT R4, R5, 0xff, RZ, 0xc0, !PT ;  /* 0x000000ff05047812 */ /* 0x002fe400078ec0ff */
[----:B------:R-:W-:Y:S02]  /*17040*/  SHF.R.U32.HI R5, RZ, 0x18, R12 ;  /* 0x00000018ff057819 */ /* 0x000fe4000001160c */
[----:B------:R-:W1:Y:S01]  /*17050*/  LDSM.16.MT88.4 R12, [R48+0x9000] ;  /* 0x00900000300c783b */ /* 0x000e620000004200 */
[----:B------:R-:W-:Y:S01]  /*17060*/  IMAD R0, R4, 0x10000, R4 ;  /* 0x0001000004007824 */ /* 0x000fe200078e0204 */
[----:B------:R-:W-:Y:S01]  /*17070*/  LOP3.LUT R4, R2, 0xff, RZ, 0xc0, !PT ;  /* 0x000000ff02047812 */ /* 0x000fe200078ec0ff */
[----:B------:R-:W-:-:S03]  /*17080*/  IMAD.MOV.U32 R3, RZ, RZ, R8 ;  /* 0x000000ffff037224 */ /* 0x000fc600078e0008 */
[----:B------:R-:W-:Y:S01]  /*17090*/  HSET2.LE.AND R2, R7, R0, PT ;  /* 0x0000000007027233 */ /* 0x000fe20003803000 */
[----:B------:R2:W-:Y:S01]  /*170a0*/  STG.E.U16 desc[UR20][R34.64+-0x100], R6 ;  /* 0xffff000622007986 */ /* 0x0005e2000c101514 */
[----:B------:R-:W-:Y:S02]  /*170b0*/  PRMT R5, R4, 0x5410, R5 ;  /* 0x0000541004057816 */ /* 0x000fe40000000005 */
[----:B------:R-:W-:Y:S02]  /*170c0*/  LOP3.LUT R4, R11, 0xff00ff, RZ, 0xc0, !PT ;  /* 0x00ff00ff0b047812 */ /* 0x000fe400078ec0ff */
[----:B------:R-:W-:-:S03]  /*170d0*/  LOP3.LUT R3, R3, 0xff, RZ, 0xc0, !PT ;  /* 0x000000ff03037812 */ /* 0x000fc600078ec0ff */
[----:B------:R-:W-:Y:S02]  /*170e0*/  HSET2.LE.AND R4, R4, R0, PT ;  /* 0x0000000004047233 */ /* 0x000fe40003803000 */
[----:B------:R-:W-:-:S03]  /*170f0*/  LOP3.LUT R7, R17, 0xff00ff, RZ, 0xc0, !PT ;  /* 0x00ff00ff11077812 */ /* 0x000fc600078ec0ff */
[----:B------:R-:W-:Y:S02]  /*17100*/  LOP3.LUT R11, R196, R4, RZ, 0xc0, !PT ;  /* 0x00000004c40b7212 */ /* 0x000fe400078ec0ff */
[----:B--2---:R-:W-:Y:S02]  /*17110*/  PRMT R6, R8, 0x7771, RZ ;  /* 0x0000777108067816 */ /* 0x004fe400000000ff */
[----:B------:R-:W-:Y:S02]  /*17120*/  LOP3.LUT R8, R93, R2, RZ, 0xc0, !PT ;  /* 0x000000025d087212 */ /* 0x000fe400078ec0ff */
[--C-:B------:R-:W-:Y:S02]  /*17130*/  HSET2.LE.AND R2, R9, R0.reuse, PT ;  /* 0x0000000009027233 */ /* 0x100fe40003803000 */
[----:B------:R-:W-:Y:S02]  /*17140*/  PRMT R6, R3, 0x5410, R6 ;  /* 0x0000541003067816 */ /* 0x000fe40000000006 */
[----:B------:R-:W-:-:S02]  /*17150*/  HSET2.LE.AND R3, R10, R0, PT ;  /* 0x000000000a037233 */ /* 0x000fc40003803000 */
[----:B------:R-:W-:Y:S02]  /*17160*/  LOP3.LUT R9, R204, R2, RZ, 0xc0, !PT ;  /* 0x00000002cc097212 */ /* 0x000fe400078ec0ff */
[--C-:B------:R-:W-:Y:S02]  /*17170*/  HSET2.LE.AND R2, R16, R0.reuse, PT ;  /* 0x0000000010027233 */ /* 0x100fe40003803000 */
[----:B------:R-:W-:Y:S02]  /*17180*/  LOP3.LUT R10, R197, R3, RZ, 0xc0, !PT ;  /* 0x00000003c50a7212 */ /* 0x000fe400078ec0ff */
[--C-:B------:R-:W-:Y:S02]  /*17190*/  HSET2.LE.AND R3, R6, R0.reuse, PT ;  /* 0x0000000006037233 */ /* 0x100fe40003803000 */
[----:B------:R-:W-:Y:S02]  /*171a0*/  LOP3.LUT R4, R41, R2, RZ, 0xc0, !PT ;  /* 0x0000000229047212 */ /* 0x000fe400078ec0ff */
[----:B------:R-:W-:-:S02]  /*171b0*/  HSET2.LE.AND R2, R5, R0, PT ;  /* 0x0000000005027233 */ /* 0x000fc40003803000 */
[----:B------:R-:W-:Y:S01]  /*171c0*/  HSET2.LE.AND R7, R7, R0, PT ;  /* 0x0000000007077233 */ /* 0x000fe20003803000 */
[----:B------:R-:W-:Y:S01]  /*171d0*/  @P0 HADD2 R113, -R146.H1_H1, -RZ.H0_H0 ;  /* 0xa00000ff92710230 */ /* 0x000fe20000000d00 */
[----:B------:R-:W-:Y:S01]  /*171e0*/  LOP3.LUT R6, R21, R3, RZ, 0xc0, !PT ;  /* 0x0000000315067212 */ /* 0x000fe200078ec0ff */
[----:B------:R-:W-:Y:S01]  /*171f0*/  @!P2 HADD2 R114, -R147.H1_H1, -RZ.H0_H0 ;  /* 0xa00000ff9372a230 */ /* 0x000fe20000000d00 */
[----:B------:R-:W-:Y:S02]  /*17200*/  LOP3.LUT R5, R40, R2, RZ, 0xc0, !PT ;  /* 0x0000000228057212 */ /* 0x000fe400078ec0ff */
[----:B------:R-:W-:Y:S01]  /*17210*/  LOP3.LUT R7, R19, R7, RZ, 0xc0, !PT ;  /* 0x0000000713077212 */ /* 0x000fe200078ec0ff */
[----:B------:R-:W-:Y:S01]  /*17220*/  IMAD.MOV.U32 R198, RZ, RZ, R42 ;  /* 0x000000ffffc67224 */ /* 0x000fe200078e002a */
[----:B------:R-:W-:Y:S01]  /*17230*/  PRMT R75, R144, 0x7632, R75 ;  /* 0x00007632904b7816 */ /* 0x000fe2000000004b */
[----:B------:R-:W-:Y:S01]  /*17240*/  IMAD.MOV.U32 R204, RZ, RZ, R91 ;  /* 0x000000ffffcc7224 */ /* 0x000fe200078e005b */
[----:B------:R-:W-:Y:S01]  /*17250*/  @!P4 PRMT R137, R111, 0x5410, RZ ;  /* 0x000054106f89c816 */ /* 0x000fe200000000ff */
[----:B------:R-:W-:Y:S01]  /*17260*/  IMAD.MOV.U32 R42, RZ, RZ, R90 ;  /* 0x000000ffff2a7224 */ /* 0x000fe200078e005a */
[----:B------:R-:W-:Y:S01]  /*17270*/  PRMT R211, R146, 0x7632, R211 ;  /* 0x0000763292d37816 */ /* 0x000fe200000000d3 */
[----:B------:R-:W-:Y:S01]  /*17280*/  IMAD.MOV.U32 R43, RZ, RZ, R89 ;  /* 0x000000ffff2b7224 */ /* 0x000fe200078e0059 */
[----:B------:R-:W-:Y:S01]  /*17290*/  PRMT R110, R147, 0x7632, R110 ;  /* 0x00007632936e7816 */ /* 0x000fe2000000006e */
[----:B------:R-:W-:Y:S01]  /*172a0*/  IMAD.MOV.U32 R54, RZ, RZ, R88 ;  /* 0x000000ffff367224 */ /* 0x000fe200078e0058 */
[----:B------:R-:W-:Y:S01]  /*172b0*/  @P1 PRMT R75, R99, 0x5410, RZ ;  /* 0x00005410634b1816 */ /* 0x000fe200000000ff */
[----:B------:R-:W-:Y:S01]  /*172c0*/  IMAD.MOV.U32 R111, RZ, RZ, R115 ;  /* 0x000000ffff6f7224 */ /* 0x000fe200078e0073 */
[----:B------:R-:W-:Y:S01]  /*172d0*/  @!P3 PRMT R136, R112, 0x5410, RZ ;  /* 0x000054107088b816 */ /* 0x000fe200000000ff */
[----:B-1----:R-:W-:Y:S01]  /*172e0*/  HMMA.16816.F32 R88, R4, R14, R56 ;  /* 0x0000000e0458723c */ /* 0x002fe20000001838 */
[----:B------:R-:W-:-:S02]  /*172f0*/  @P0 PRMT R211, R113, 0x5410, RZ ;  /* 0x0000541071d30816 */ /* 0x000fc400000000ff */
[----:B------:R-:W-:Y:S02]  /*17300*/  @!P2 PRMT R110, R114, 0x5410, RZ ;  /* 0x00005410726ea816 */ /* 0x000fe400000000ff */
[----:B------:R-:W-:-:S03]  /*17310*/  MOV R197, R92 ;  /* 0x0000005c00c57202 */ /* 0x000fc60000000f00 */
[-C--:B------:R-:W-:Y:S08]  /*17320*/  HMMA.16816.F32 R112, R8, R12.reuse, R168 ;  /* 0x0000000c0870723c */ /* 0x080ff000000018a8 */
[----:B------:R-:W-:Y:S08]  /*17330*/  HMMA.16816.F32 R92, R4, R12, R148 ;  /* 0x0000000c045c723c */ /* 0x000ff00000001894 */
[----:B------:R-:W-:Y:S01]  /*17340*/  HMMA.16816.F32 R96, R8, R14, R164 ;  /* 0x0000000e0860723c */ /* 0x000fe200000018a4 */
[----:B------:R-:W1:Y:S01]  /*17350*/  LDSM.16.MT88.4 R12, [R32] ;  /* 0x00000000200c783b */ /* 0x000e620000004200 */
[----:B------:R-:W-:Y:S01]  /*17360*/  MOV R2, R76 ;  /* 0x0000004c00027202 */ /* 0x000fe20000000f00 */
[----:B------:R-:W-:-:S02]  /*17370*/  IMAD.MOV.U32 R23, RZ, RZ, R213 ;  /* 0x000000ffff177224 */ /* 0x000fc400078e00d5 */
[----:B------:R2:W-:Y:S01]  /*17380*/  STG.E.U16 desc[UR20][R38.64+-0xee], R22 ;  /* 0xffff121626007986 */ /* 0x0005e2000c101514 */
[----:B------:R-:W-:Y:S02]  /*17390*/  IMAD.MOV.U32 R18, RZ, RZ, R155 ;  /* 0x000000ffff127224 */ /* 0x000fe400078e009b */
[----:B------:R-:W-:Y:S01]  /*173a0*/  IMAD.MOV.U32 R16, RZ, RZ, R79 ;  /* 0x000000ffff107224 */ /* 0x000fe200078e004f */
[----:B------:R-:W-:Y:S01]  /*173b0*/  STG.E.U16 desc[UR20][R38.64+-0xf0], R24 ;  /* 0xffff101826007986 */ /* 0x000fe2000c101514 */
[----:B------:R-:W-:Y:S02]  /*173c0*/  IMAD.MOV.U32 R17, RZ, RZ, R78 ;  /* 0x000000ffff117224 */ /* 0x000fe400078e004e */
[----:B------:R-:W-:Y:S01]  /*173d0*/  IMAD.MOV.U32 R21, RZ, RZ, R75 ;  /* 0x000000ffff157224 */ /* 0x000fe200078e004b */
[----:B------:R-:W-:Y:S01]  /*173e0*/  STG.E.U16 desc[UR20][R50.64+-0xf0], R26 ;  /* 0xffff101a32007986 */ /* 0x000fe2000c101514 */
[----:B------:R-:W-:-:S03]  /*173f0*/  IMAD.MOV.U32 R40, RZ, RZ, R77 ;  /* 0x000000ffff287224 */ /* 0x000fc600078e004d */
[----:B------:R-:W3:Y:S01]  /*17400*/  LDSM.16.MT88.4 R24, [R48+0xa000] ;  /* 0x00a000003018783b */ /* 0x000ee20000004200 */
[----:B------:R-:W-:Y:S01]  /*17410*/  IMAD.MOV.U32 R199, RZ, RZ, R212 ;  /* 0x000000ffffc77224 */ /* 0x000fe200078e00d4 */
[----:B------:R-:W-:Y:S01]  /*17420*/  MOV R212, R158 ;  /* 0x0000009e00d47202 */ /* 0x000fe20000000f00 */
[----:B------:R-:W-:Y:S01]  /*17430*/  IMAD.MOV.U32 R164, RZ, RZ, R2 ;  /* 0x000000ffffa47224 */ /* 0x000fe200078e0002 */
[----:B------:R-:W-:Y:S01]  /*17440*/  MOV R171, R73 ;  /* 0x0000004900ab7202 */ /* 0x000fe20000000f00 */
[----:B------:R-:W-:Y:S01]  /*17450*/  IMAD.MOV.U32 R41, RZ, RZ, R154 ;  /* 0x000000ffff297224 */ /* 0x000fe200078e009a */
[----:B------:R-:W-:Y:S01]  /*17460*/  MOV R148, R18 ;  /* 0x0000001200947202 */ /* 0x000fe20000000f00 */
[----:B------:R-:W-:Y:S02]  /*17470*/  IMAD.MOV.U32 R196, RZ, RZ, R159 ;  /* 0x000000ffffc47224 */ /* 0x000fe400078e009f */
[----:B------:R-:W-:Y:S01]  /*17480*/  IMAD.MOV.U32 R213, RZ, RZ, R152 ;  /* 0x000000ffffd57224 */ /* 0x000fe200078e0098 */
[----:B--2---:R-:W-:Y:S01]  /*17490*/  MOV R22, R214 ;  /* 0x000000d600167202 */ /* 0x004fe20000000f00 */
[----:B------:R-:W-:-:S02]  /*174a0*/  IMAD.MOV.U32 R214, RZ, RZ, R153 ;  /* 0x000000ffffd67224 */ /* 0x000fc400078e0099 */
[----:B------:R-:W-:Y:S02]  /*174b0*/  IMAD.MOV.U32 R3, RZ, RZ, R74 ;  /* 0x000000ffff037224 */ /* 0x000fe400078e004a */
[----:B------:R-:W-:Y:S02]  /*174c0*/  IMAD.MOV.U32 R168, RZ, RZ, R156 ;  /* 0x000000ffffa87224 */ /* 0x000fe400078e009c */
[----:B------:R-:W-:Y:S01]  /*174d0*/  IMAD.MOV.U32 R169, RZ, RZ, R157 ;  /* 0x000000ffffa97224 */ /* 0x000fe200078e009d */
[----:B-1----:R-:W-:Y:S01]  /*174e0*/  HMMA.16816.F32 R76, R4, R12, R132 ;  /* 0x0000000c044c723c */ /* 0x002fe20000001884 */
[----:B------:R-:W-:Y:S02]  /*174f0*/  IMAD.MOV.U32 R170, RZ, RZ, R72 ;  /* 0x000000ffffaa7224 */ /* 0x000fe400078e0048 */
[----:B------:R-:W-:Y:S02]  /*17500*/  IMAD.MOV.U32 R135, RZ, RZ, R21 ;  /* 0x000000ffff877224 */ /* 0x000fe400078e0015 */
[----:B------:R-:W-:-:S02]  /*17510*/  IMAD.MOV.U32 R165, RZ, RZ, R17 ;  /* 0x000000ffffa57224 */ /* 0x000fc400078e0011 */
[----:B------:R-:W-:Y:S01]  /*17520*/  IMAD.MOV.U32 R167, RZ, RZ, R16 ;  /* 0x000000ffffa77224 */ /* 0x000fe200078e0010 */
[----:B------:R-:W-:Y:S01]  /*17530*/  HMMA.16816.F32 R156, R8, R12, R160 ;  /* 0x0000000c089c723c */ /* 0x000fe200000018a0 */
[----:B------:R-:W-:Y:S01]  /*17540*/  IMAD.MOV.U32 R150, RZ, RZ, R22 ;  /* 0x000000ffff967224 */ /* 0x000fe200078e0016 */
[----:B------:R-:W-:Y:S01]  /*17550*/  LDSM.16.MT88.4 R16, [R48+0xb000] ;  /* 0x00b000003010783b */ /* 0x000fe20000004200 */
[----:B------:R-:W-:Y:S02]  /*17560*/  IMAD.MOV.U32 R151, RZ, RZ, R23 ;  /* 0x000000ffff977224 */ /* 0x000fe400078e0017 */
[----:B------:R-:W-:Y:S02]  /*17570*/  IMAD.MOV.U32 R2, RZ, RZ, R20 ;  /* 0x000000ffff027224 */ /* 0x000fe400078e0014 */
[----:B------:R-:W1:Y:S01]  /*17580*/  LDSM.16.MT88.4 R20, [R32+0x1000] ;  /* 0x001000002014783b */ /* 0x000e620000004200 */
[-C--:B------:R-:W-:Y:S08]  /*17590*/  HMMA.16816.F32 R72, R4, R14.reuse, R128 ;  /* 0x0000000e0448723c */ /* 0x080ff00000001880 */
[----:B------:R-:W-:Y:S01]  /*175a0*/  HMMA.16816.F32 R152, R8, R14, R176 ;  /* 0x0000000e0898723c */ /* 0x000fe200000018b0 */
[----:B------:R-:W2:Y:S01]  /*175b0*/  LDSM.16.MT88.4 R12, [R32+0x2000] ;  /* 0x00200000200c783b */ /* 0x000ea20000004200 */
[----:B------:R-:W-:Y:S01]  /*175c0*/  IMAD.MOV.U32 R160, RZ, RZ, R170 ;  /* 0x000000ffffa07224 */ /* 0x000fe200078e00aa */
[----:B------:R-:W-:Y:S01]  /*175d0*/  MOV R162, R3 ;  /* 0x0000000300a27202 */ /* 0x000fe20000000f00 */
[----:B------:R-:W-:Y:S01]  /*175e0*/  IMAD.MOV.U32 R161, RZ, RZ, R171 ;  /* 0x000000ffffa17224 */ /* 0x000fe200078e00ab */
[----:B------:R-:W-:Y:S01]  /*175f0*/  MOV R170, R55 ;  /* 0x0000003700aa7202 */ /* 0x000fe20000000f00 */
[----:B------:R-:W-:-:S02]  /*17600*/  IMAD.MOV.U32 R149, RZ, RZ, R199 ;  /* 0x000000ffff957224 */ /* 0x000fc400078e00c7 */
[-C--:B---3--:R-:W-:Y:S01]  /*17610*/  HMMA.16816.F32 R176, R8, R24.reuse, R180 ;  /* 0x0000001808b0723c */ /* 0x088fe200000018b4 */
[----:B------:R-:W-:Y:S01]  /*17620*/  MOV R180, R2 ;  /* 0x0000000200b47202 */ /* 0x000fe20000000f00 */
[----:B------:R-:W-:Y:S01]  /*17630*/  IMAD.MOV.U32 R171, RZ, RZ, R42 ;  /* 0x000000ffffab7224 */ /* 0x000fe200078e002a */
[----:B------:R-:W-:Y:S01]  /*17640*/  MOV R2, R28 ;  /* 0x0000001c00027202 */ /* 0x000fe20000000f00 */
[----:B------:R-:W-:Y:S02]  /*17650*/  IMAD.MOV.U32 R3, RZ, RZ, R204 ;  /* 0x000000ffff037224 */ /* 0x000fe400078e00cc */
[----:B------:R-:W-:Y:S02]  /*17660*/  IMAD.MOV.U32 R199, RZ, RZ, R215 ;  /* 0x000000ffffc77224 */ /* 0x000fe400078e00d7 */
[----:B------:R-:W-:Y:S01]  /*17670*/  HMMA.16816.F32 R68, R4, R24, R68 ;  /* 0x000000180444723c */ /* 0x000fe20000001844 */
[----:B------:R-:W-:Y:S02]  /*17680*/  IMAD.MOV.U32 R24, RZ, RZ, R168 ;  /* 0x000000ffff187224 */ /* 0x000fe400078e00a8 */
[----:B------:R-:W-:Y:S01]  /*17690*/  IMAD.MOV.U32 R25, RZ, RZ, R169 ;  /* 0x000000ffff197224 */ /* 0x000fe200078e00a9 */
[----:B------:R-:W-:Y:S01]  /*176a0*/  MOV R215, R52 ;  /* 0x0000003400d77202 */ /* 0x000fe20000000f00 */
[----:B------:R-:W-:-:S02]  /*176b0*/  IMAD.MOV.U32 R168, RZ, RZ, R54 ;  /* 0x000000ffffa87224 */ /* 0x000fc400078e0036 */
[----:B------:R-:W-:Y:S02]  /*176c0*/  IMAD.MOV.U32 R169, RZ, RZ, R43 ;  /* 0x000000ffffa97224 */ /* 0x000fe400078e002b */
[----:B------:R-:W-:Y:S01]  /*176d0*/  IMAD.MOV.U32 R204, RZ, RZ, R53 ;  /* 0x000000ffffcc7224 */ /* 0x000fe200078e0035 */
[----:B------:R-:W-:Y:S01]  /*176e0*/  HMMA.16816.F32 R64, R4, R26, R64 ;  /* 0x0000001a0440723c */ /* 0x000fe20000001840 */
[----:B------:R-:W-:Y:S02]  /*176f0*/  IMAD.MOV.U32 R163, RZ, RZ, R40 ;  /* 0x000000ffffa37224 */ /* 0x000fe400078e0028 */
[----:B------:R-:W-:Y:S01]  /*17700*/  IMAD.MOV.U32 R166, RZ, RZ, R41 ;  /* 0x000000ffffa67224 */ /* 0x000fe200078e0029 */
[----:B------:R-:W-:Y:S01]  /*17710*/  LOP3.LUT R2, R2, 0xff, RZ, 0xc0, !PT ;  /* 0x000000ff02027812 */ /* 0x000fe200078ec0ff */
[----:B------:R-:W-:-:S03]  /*17720*/  IMAD.MOV.U32 R129, RZ, RZ, R168 ;  /* 0x000000ffff817224 */ /* 0x000fc600078e00a8 */
[----:B-1----:R-:W-:Y:S01]  /*17730*/  HMMA.16816.F32 R56, R4, R22, R80 ;  /* 0x000000160438723c */ /* 0x002fe20000001850 */
[----:B------:R-:W-:Y:S01]  /*17740*/  IMAD.MOV.U32 R128, RZ, RZ, R169 ;  /* 0x000000ffff807224 */ /* 0x000fe200078e00a9 */
[----:B------:R-:W-:Y:S01]  /*17750*/  MOV R130, R151 ;  /* 0x0000009700827202 */ /* 0x000fe20000000f00 */
[----:B------:R-:W-:Y:S02]  /*17760*/  IMAD.MOV.U32 R183, RZ, RZ, R170 ;  /* 0x000000ffffb77224 */ /* 0x000fe400078e00aa */
[----:B------:R-:W-:-:S03]  /*17770*/  IMAD.MOV.U32 R182, RZ, RZ, R171 ;  /* 0x000000ffffb67224 */ /* 0x000fc600078e00ab */
[----:B------:R-:W-:Y:S01]  /*17780*/  HMMA.16816.F32 R52, R4, R16, R84 ;  /* 0x000000100434723c */ /* 0x000fe20000001854 */
[----:B------:R-:W-:Y:S02]  /*17790*/  IMAD.MOV.U32 R134, RZ, RZ, R160 ;  /* 0x000000ffff867224 */ /* 0x000fe400078e00a0 */
[----:B------:R-:W-:Y:S02]  /*177a0*/  IMAD.MOV.U32 R133, RZ, RZ, R148 ;  /* 0x000000ffff857224 */ /* 0x000fe400078e0094 */
[----:B------:R-:W-:-:S03]  /*177b0*/  IMAD.MOV.U32 R132, RZ, RZ, R149 ;  /* 0x000000ffff847224 */ /* 0x000fc600078e0095 */
[----:B------:R-:W-:Y:S01]  /*177c0*/  HMMA.16816.F32 R60, R4, R20, R60 ;  /* 0x00000014043c723c */ /* 0x000fe2000000183c */
[----:B------:R-:W-:Y:S02]  /*177d0*/  IMAD.MOV.U32 R131, RZ, RZ, R150 ;  /* 0x000000ffff837224 */ /* 0x000fe400078e0096 */
[----:B------:R-:W-:-:S05]  /*177e0*/  IMAD.MOV.U32 R160, RZ, RZ, R167 ;  /* 0x000000ffffa07224 */ /* 0x000fca00078e00a7 */
[----:B------:R-:W-:Y:S01]  /*177f0*/  HMMA.16816.F32 R40, R4, R18, R116 ;  /* 0x000000120428723c */ /* 0x000fe20000001874 */
[----:B------:R-:W-:Y:S02]  /*17800*/  IMAD.MOV.U32 R119, RZ, RZ, R135 ;  /* 0x000000ffff777224 */ /* 0x000fe400078e0087 */
[----:B------:R-:W-:Y:S01]  /*17810*/  IMAD.MOV.U32 R135, RZ, RZ, R161 ;  /* 0x000000ffff877224 */ /* 0x000fe200078e00a1 */
[----:B------:R-:W-:Y:S01]  /*17820*/  MOV R161, R165 ;  /* 0x000000a500a17202 */ /* 0x000fe20000000f00 */
[----:B------:R-:W-:-:S03]  /*17830*/  IMAD.MOV.U32 R118, RZ, RZ, R162 ;  /* 0x000000ffff767224 */ /* 0x000fc600078e00a2 */
[----:B--2---:R-:W-:Y:S01]  /*17840*/  HMMA.16816.F32 R84, R4, R12, R120 ;  /* 0x0000000c0454723c */ /* 0x004fe20000001878 */
[----:B------:R-:W-:Y:S02]  /*17850*/  IMAD.MOV.U32 R116, RZ, RZ, R204 ;  /* 0x000000ffff747224 */ /* 0x000fe400078e00cc */
[----:B------:R-:W-:Y:S02]  /*17860*/  IMAD.MOV.U32 R162, RZ, RZ, R164 ;  /* 0x000000ffffa27224 */ /* 0x000fe400078e00a4 */
[----:B------:R-:W-:-:S03]  /*17870*/  IMAD.MOV.U32 R117, RZ, RZ, R166 ;  /* 0x000000ffff757224 */ /* 0x000fc600078e00a6 */
[----:B------:R-:W-:Y:S01]  /*17880*/  HMMA.16816.F32 R80, R4, R14, R140 ;  /* 0x0000000e0450723c */ /* 0x000fe2000000188c */
[----:B------:R-:W-:Y:S01]  /*17890*/  PRMT R6, R28, 0x7771, RZ ;  /* 0x000077711c067816 */ /* 0x000fe200000000ff */
[----:B------:R-:W-:Y:S02]  /*178a0*/  IMAD.MOV.U32 R204, RZ, RZ, R215 ;  /* 0x000000ffffcc7224 */ /* 0x000fe400078e00d7 */
[----:B------:R-:W-:Y:S02]  /*178b0*/  IMAD.MOV.U32 R123, RZ, RZ, R213 ;  /* 0x000000ffff7b7224 */ /* 0x000fe400078e00d5 */
[----:B------:R-:W-:Y:S02]  /*178c0*/  IMAD.MOV.U32 R122, RZ, RZ, R214 ;  /* 0x000000ffff7a7224 */ /* 0x000fe400078e00d6 */
[----:B------:R-:W-:Y:S01]  /*178d0*/  HMMA.16816.F32 R168, R8, R22, R192 ;  /* 0x0000001608a8723c */ /* 0x000fe200000018c0 */
[----:B------:R-:W-:Y:S02]  /*178e0*/  IMAD.MOV.U32 R121, RZ, RZ, R212 ;  /* 0x000000ffff797224 */ /* 0x000fe400078e00d4 */
[----:B------:R-:W-:Y:S01]  /*178f0*/  IMAD.MOV.U32 R181, RZ, RZ, R3 ;  /* 0x000000ffffb57224 */ /* 0x000fe200078e0003 */
[----:B------:R-:W-:-:S04]  /*17900*/  LOP3.LUT R3, R37, 0xff, RZ, 0xc0, !PT ;  /* 0x000000ff25037812 */ /* 0x000fc800078ec0ff */
[----:B------:R-:W-:Y:S01]  /*17910*/  HMMA.16816.F32 R148, R8, R26, R184 ;  /* 0x0000001a0894723c */ /* 0x000fe200000018b8 */
[----:B------:R-:W-:-:S07]  /*17920*/  PRMT R45, R3, 0x5410, R45 ;  /* 0x00005410032d7816 */ /* 0x000fce000000002d */
[----:B------:R-:W-:Y:S01]  /*17930*/  HMMA.16816.F32 R192, R8, R18, R220 ;  /* 0x0000001208c0723c */ /* 0x000fe200000018dc */
[----:B------:R-:W-:-:S07]  /*17940*/  LOP3.LUT R3, R30, 0xff, RZ, 0xc0, !PT ;  /* 0x000000ff1e037812 */ /* 0x000fce00078ec0ff */
[C---:B------:R-:W-:Y:S01]  /*17950*/  HMMA.16816.F32 R164, R8.reuse, R20, R188 ;  /* 0x0000001408a4723c */ /* 0x040fe200000018bc */
[----:B------:R-:W-:Y:S01]  /*17960*/  PRMT R5, R28, 0x7773, RZ ;  /* 0x000077731c057816 */ /* 0x000fe200000000ff */
[----:B------:R-:W-:Y:S06]  /*17970*/  LDSM.16.MT88.4 R20, [R32+0x400] ;  /* 0x000400002014783b */ /* 0x000fec0000004200 */
[C---:B------:R-:W-:Y:S08]  /*17980*/  HMMA.16816.F32 R184, R8.reuse, R16, R200 ;  /* 0x0000001008b8723c */ /* 0x040ff000000018c8 */
[C---:B------:R-:W-:Y:S08]  /*17990*/  HMMA.16816.F32 R212, R8.reuse, R12, R224 ;  /* 0x0000000c08d4723c */ /* 0x040ff000000018e0 */
[----:B------:R-:W-:Y:S01]  /*179a0*/  HMMA.16816.F32 R220, R8, R14, R228 ;  /* 0x0000000e08dc723c */ /* 0x000fe200000018e4 */
[----:B------:R-:W-:-:S02]  /*179b0*/  PRMT R9, R2, 0x5410, R6 ;  /* 0x0000541002097816 */ /* 0x000fc40000000006 */
[----:B------:R-:W-:Y:S02]  /*179c0*/  PRMT R4, R28, 0x7772, RZ ;  /* 0x000077721c047816 */ /* 0x000fe400000000ff */
[----:B------:R-:W-:Y:S01]  /*179d0*/  SHF.R.U32.HI R7, RZ, 0x18, R30 ;  /* 0x00000018ff077819 */ /* 0x000fe2000001161e */
[----:B------:R-:W-:Y:S01]  /*179e0*/  IMAD.MOV.U32 R202, RZ, RZ, R24 ;  /* 0x000000ffffca7224 */ /* 0x000fe200078e0018 */
[----:B------:R-:W-:Y:S01]  /*179f0*/  LOP3.LUT R2, R30, 0xffff, RZ, 0xc0, !PT ;  /* 0x0000ffff1e027812 */ /* 0x000fe200078ec0ff */
[----:B------:R-:W-:Y:S01]  /*17a00*/  IMAD.MOV.U32 R203, RZ, RZ, R25 ;  /* 0x000000ffffcb7224 */ /* 0x000fe200078e0019 */
[----:B------:R-:W-:Y:S01]  /*17a10*/  PRMT R11, R4, 0x5410, R5 ;  /* 0x00005410040b7816 */ /* 0x000fe20000000005 */
[----:B------:R-:W1:Y:S01]  /*17a20*/  LDSM.16.MT88.4 R24, [R48+0x9400] ;  /* 0x009400003018783b */ /* 0x000e620000004200 */
[----:B------:R-:W-:Y:S02]  /*17a30*/  SHF.R.U32.HI R2, RZ, 0x8, R2 ;  /* 0x00000008ff027819 */ /* 0x000fe40000011602 */
[----:B------:R-:W-:Y:S01]  /*17a40*/  SHF.R.U32.HI R8, RZ, 0x18, R29 ;  /* 0x00000018ff087819 */ /* 0x000fe2000001161d */
[----:B------:R-:W2:Y:S01]  /*17a50*/  LDSM.16.MT88.4 R16, [R48+0xa400] ;  /* 0x00a400003010783b */ /* 0x000ea20000004200 */
[----:B------:R-:W-:-:S02]  /*17a60*/  PRMT R10, R3, 0x5410, R2 ;  /* 0x00005410030a7816 */ /* 0x000fc40000000002 */
[----:B------:R-:W-:Y:S01]  /*17a70*/  PRMT R3, R30, 0x7632, R3 ;  /* 0x000076321e037816 */ /* 0x000fe20000000003 */
[----:B------:R-:W-:Y:S03]  /*17a80*/  LDSM.16.MT88.4 R12, [R32+0x1400] ;  /* 0x00140000200c783b */ /* 0x000fe60000004200 */
[----:B------:R-:W-:Y:S02]  /*17a90*/  LOP3.LUT R5, R3, 0xff, RZ, 0xc0, !PT ;  /* 0x000000ff03057812 */ /* 0x000fe400078ec0ff */
[----:B------:R-:W-:Y:S02]  /*17aa0*/  LOP3.LUT R2, R29, 0xffff, RZ, 0xc0, !PT ;  /* 0x0000ffff1d027812 */ /* 0x000fe400078ec0ff */
[----:B------:R-:W-:Y:S01]  /*17ab0*/  PRMT R37, R5, 0x5410, R7 ;  /* 0x0000541005257816 */ /* 0x000fe20000000007 */
[----:B------:R-:W-:Y:S01]  /*17ac0*/  IMAD.MOV.U32 R7, RZ, RZ, R31 ;  /* 0x000000ffff077224 */ /* 0x000fe200078e001f */
[----:B------:R-:W-:-:S02]  /*17ad0*/  LOP3.LUT R6, R29, 0xff, RZ, 0xc0, !PT ;  /* 0x000000ff1d067812 */ /* 0x000fc400078ec0ff */
[----:B------:R-:W-:Y:S02]  /*17ae0*/  PRMT R4, R29, 0x7632, R4 ;  /* 0x000076321d047816 */ /* 0x000fe40000000004 */
[----:B------:R-:W3:Y:S01]  /*17af0*/  LDSM.16.MT88.4 R28, [R48+0xb400] ;  /* 0x00b40000301c783b */ /* 0x000ee20000004200 */
[----:B------:R-:W-:Y:S02]  /*17b00*/  SHF.R.U32.HI R3, RZ, 0x8, R2 ;  /* 0x00000008ff037819 */ /* 0x000fe40000011602 */
[----:B------:R-:W-:Y:S02]  /*17b10*/  LOP3.LUT R2, R4, 0xff, RZ, 0xc0, !PT ;  /* 0x000000ff04027812 */ /* 0x000fe400078ec0ff */
[----:B------:R-:W-:Y:S01]  /*17b20*/  PRMT R4, R6, 0x5410, R3 ;  /* 0x0000541006047816 */ /* 0x000fe20000000003 */
[----:B------:R-:W-:Y:S01]  /*17b30*/  IMAD.MOV.U32 R6, RZ, RZ, R47 ;  /* 0x000000ffff067224 */ /* 0x000fe200078e002f */
[----:B------:R-:W-:Y:S02]  /*17b40*/  PRMT R5, R2, 0x5410, R8 ;  /* 0x0000541002057816 */ /* 0x000fe40000000008 */
[----:B------:R-:W-:-:S02]  /*17b50*/  HSET2.LE.AND R2, R9, R0, PT ;  /* 0x0000000009027233 */ /* 0x000fc40003803000 */
[----:B------:R-:W-:Y:S02]  /*17b60*/  LOP3.LUT R3, R11, 0xff00ff, RZ, 0xc0, !PT ;  /* 0x00ff00ff0b037812 */ /* 0x000fe400078ec0ff */
[--C-:B------:R-:W-:Y:S02]  /*17b70*/  HSET2.LE.AND R4, R4, R0.reuse, PT ;  /* 0x0000000004047233 */ /* 0x100fe40003803000 */
[----:B------:R-:W-:Y:S02]  /*17b80*/  LOP3.LUT R6, R6, R2, RZ, 0xc0, !PT ;  /* 0x0000000206067212 */ /* 0x000fe400078ec0ff */
[--C-:B------:R-:W-:Y:S02]  /*17b90*/  HSET2.LE.AND R2, R3, R0.reuse, PT ;  /* 0x0000000003027233 */ /* 0x100fe40003803000 */
[----:B------:R-:W-:Y:S02]  /*17ba0*/  HSET2.LE.AND R5, R5, R0, PT ;  /* 0x0000000005057233 */ /* 0x000fe40003803000 */
[----:B------:R-:W-:-:S02]  /*17bb0*/  LOP3.LUT R4, R109, R4, RZ, 0xc0, !PT ;  /* 0x000000046d047212 */ /* 0x000fc400078ec0ff */
[----:B------:R-:W-:Y:S02]  /*17bc0*/  LOP3.LUT R7, R7, R2, RZ, 0xc0, !PT ;  /* 0x0000000207077212 */ /* 0x000fe400078ec0ff */
[----:B------:R-:W-:Y:S01]  /*17bd0*/  LOP3.LUT R5, R108, R5, RZ, 0xc0, !PT ;  /* 0x000000056c057212 */ /* 0x000fe200078ec0ff */
[----:B------:R-:W-:-:S06]  /*17be0*/  IMAD.MOV.U32 R228, RZ, RZ, R128 ;  /* 0x000000ffffe47224 */ /* 0x000fcc00078e0080 */
[----:B-1----:R-:W-:Y:S01]  /*17bf0*/  HMMA.16816.F32 R188, R4, R24, R92 ;  /* 0x0000001804bc723c */ /* 0x002fe2000000185c */
[----:B------:R-:W-:Y:S01]  /*17c00*/  IMAD.MOV.U32 R95, RZ, RZ, R129 ;  /* 0x000000ffff5f7224 */ /* 0x000fe200078e0081 */
[----:B------:R-:W-:Y:S01]  /*17c10*/  MOV R93, R131 ;  /* 0x00000083005d7202 */ /* 0x000fe20000000f00 */
[----:B------:R-:W-:-:S05]  /*17c20*/  IMAD.MOV.U32 R94, RZ, RZ, R130 ;  /* 0x000000ffff5e7224 */ /* 0x000fca00078e0082 */
[C---:B--2---:R-:W-:Y:S08]  /*17c30*/  HMMA.16816.F32 R128, R4.reuse, R18, R64 ;  /* 0x000000120480723c */ /* 0x044ff00000001840 */
[----:B---3--:R-:W-:Y:S01]  /*17c40*/  HMMA.16816.F32 R64, R4, R30, R40 ;  /* 0x0000001e0440723c */ /* 0x008fe20000001828 */
[----:B------:R-:W1:Y:S01]  /*17c50*/  LDSM.16.MT88.4 R40, [R32+0x2400] ;  /* 0x002400002028783b */ /* 0x000e620000004200 */
[----:B------:R-:W-:Y:S01]  /*17c60*/  IMAD.MOV.U32 R92, RZ, RZ, R180 ;  /* 0x000000ffff5c7224 */ /* 0x000fe200078e00b4 */
[----:B------:R-:W-:Y:S01]  /*17c70*/  MOV R230, R181 ;  /* 0x000000b500e67202 */ /* 0x000fe20000000f00 */
[----:B------:R-:W-:-:S02]  /*17c80*/  IMAD.MOV.U32 R9, RZ, RZ, R182 ;  /* 0x000000ffff097224 */ /* 0x000fc400078e00b6 */
[----:B------:R-:W-:Y:S02]  /*17c90*/  IMAD.MOV.U32 R229, RZ, RZ, R183 ;  /* 0x000000ffffe57224 */ /* 0x000fe400078e00b7 */
[----:B------:R-:W-:Y:S01]  /*17ca0*/  HMMA.16816.F32 R180, R4, R26, R88 ;  /* 0x0000001a04b4723c */ /* 0x000fe20000001858 */
[----:B------:R-:W-:Y:S01]  /*17cb0*/  IMAD.MOV.U32 R200, RZ, RZ, R160 ;  /* 0x000000ffffc87224 */ /* 0x000fe200078e00a0 */
[----:B------:R-:W-:Y:S01]  /*17cc0*/  MOV R90, R163 ;  /* 0x000000a3005a7202 */ /* 0x000fe20000000f00 */
[----:B------:R-:W-:Y:S01]  /*17cd0*/  IMAD.MOV.U32 R88, RZ, RZ, R161 ;  /* 0x000000ffff587224 */ /* 0x000fe200078e00a1 */
[----:B------:R-:W-:Y:S01]  /*17ce0*/  HSET2.LE.AND R3, R10, R0, PT ;  /* 0x000000000a037233 */ /* 0x000fe20003803000 */
[----:B------:R-:W-:-:S03]  /*17cf0*/  IMAD.MOV.U32 R89, RZ, RZ, R162 ;  /* 0x000000ffff597224 */ /* 0x000fc600078e00a2 */
[C---:B------:R-:W-:Y:S01]  /*17d00*/  HMMA.16816.F32 R160, R4.reuse, R20, R76 ;  /* 0x0000001404a0723c */ /* 0x040fe2000000184c */
[----:B------:R-:W-:Y:S01]  /*17d10*/  IMAD.MOV.U32 R79, RZ, RZ, R110 ;  /* 0x000000ffff4f7224 */ /* 0x000fe200078e006e */
[----:B------:R-:W-:Y:S01]  /*17d20*/  LOP3.LUT R8, R121, R3, RZ, 0xc0, !PT ;  /* 0x0000000379087212 */ /* 0x000fe200078ec0ff */
[----:B------:R-:W-:Y:S01]  /*17d30*/  IMAD.MOV.U32 R226, RZ, RZ, R122 ;  /* 0x000000ffffe27224 */ /* 0x000fe200078e007a */
[----:B------:R-:W-:Y:S01]  /*17d40*/  MOV R11, R117 ;  /* 0x00000075000b7202 */ /* 0x000fe20000000f00 */
[----:B------:R-:W-:Y:S02]  /*17d50*/  IMAD.MOV.U32 R227, RZ, RZ, R123 ;  /* 0x000000ffffe37224 */ /* 0x000fe400078e007b */
[----:B------:R-:W-:Y:S01]  /*17d60*/  IMAD.MOV.U32 R91, RZ, RZ, R111 ;  /* 0x000000ffff5b7224 */ /* 0x000fe200078e006f */
[----:B------:R-:W-:Y:S01]  /*17d70*/  HMMA.16816.F32 R120, R4, R12, R60 ;  /* 0x0000000c0478723c */ /* 0x000fe2000000183c */
[----:B------:R-:W-:Y:S02]  /*17d80*/  IMAD.MOV.U32 R77, RZ, RZ, R135 ;  /* 0x000000ffff4d7224 */ /* 0x000fe400078e0087 */
[----:B------:R-:W-:Y:S01]  /*17d90*/  IMAD.MOV.U32 R78, RZ, RZ, R79 ;  /* 0x000000ffff4e7224 */ /* 0x000fe200078e004f */
[----:B------:R-:W-:Y:S01]  /*17da0*/  MOV R79, R88 ;  /* 0x00000058004f7202 */ /* 0x000fe20000000f00 */
[----:B------:R-:W-:-:S02]  /*17db0*/  IMAD.MOV.U32 R225, RZ, RZ, R116 ;  /* 0x000000ffffe17224 */ /* 0x000fc400078e0074 */
        /* <DEDUP_REMOVED lines=9> */
[----:B------:R-:W-:-:S03]  /*17e50*/  IMAD.MOV.U32 R90, RZ, RZ, R91 ;  /* 0x000000ffff5a7224 */ /* 0x000fc600078e005b */
[----:B------:R-:W-:Y:S01]  /*17e60*/  HMMA.16816.F32 R132, R4, R16, R68 ;  /* 0x000000100484723c */ /* 0x000fe20000001844 */
[----:B------:R-:W-:Y:S02]  /*17e70*/  IMAD.MOV.U32 R75, RZ, RZ, R77 ;  /* 0x000000ffff4b7224 */ /* 0x000fe400078e004d */
[----:B------:R-:W-:-:S05]  /*17e80*/  IMAD.MOV.U32 R77, RZ, RZ, R78 ;  /* 0x000000ffff4d7224 */ /* 0x000fca00078e004e */
[----:B------:R-:W-:Y:S01]  /*17e90*/  HMMA.16816.F32 R116, R4, R14, R56 ;  /* 0x0000000e0474723c */ /* 0x000fe20000001838 */
[----:B------:R-:W-:Y:S02]  /*17ea0*/  IMAD.MOV.U32 R91, RZ, RZ, R92 ;  /* 0x000000ffff5b7224 */ /* 0x000fe400078e005c */
[----:B------:R-:W-:-:S05]  /*17eb0*/  IMAD.MOV.U32 R78, RZ, RZ, R79 ;  /* 0x000000ffff4e7224 */ /* 0x000fca00078e004f */
[----:B-1----:R-:W-:Y:S01]  /*17ec0*/  HMMA.16816.F32 R60, R4, R40, R84 ;  /* 0x00000028043c723c */ /* 0x002fe20000001854 */
[----:B------:R-:W-:Y:S01]  /*17ed0*/  IMAD.MOV.U32 R92, RZ, RZ, R10 ;  /* 0x000000ffff5c7224 */ /* 0x000fe200078e000a */
[----:B------:R-:W-:Y:S01]  /*17ee0*/  HSET2.LE.AND R2, R37, R0, PT ;  /* 0x0000000025027233 */ /* 0x000fe20003803000 */
[----:B------:R-:W-:-:S05]  /*17ef0*/  IMAD.MOV.U32 R79, RZ, RZ, R88 ;  /* 0x000000ffff4f7224 */ /* 0x000fca00078e0058 */
[----:B------:R-:W-:Y:S01]  /*17f00*/  HMMA.16816.F32 R52, R4, R42, R80 ;  /* 0x0000002a0434723c */ /* 0x000fe20000001850 */
[----:B------:R-:W-:Y:S01]  /*17f10*/  LOP3.LUT R4, R125, 0xff00ff, RZ, 0xc0, !PT ;  /* 0x00ff00ff7d047812 */ /* 0x000fe200078ec0ff */
[----:B------:R-:W-:Y:S01]  /*17f20*/  IMAD.MOV.U32 R88, RZ, RZ, R89 ;  /* 0x000000ffff587224 */ /* 0x000fe200078e0059 */
[--C-:B------:R-:W-:Y:S02]  /*17f30*/  HSET2.LE.AND R3, R45, R0.reuse, PT ;  /* 0x000000002d037233 */ /* 0x100fe40003803000 */
[----:B------:R-:W-:Y:S02]  /*17f40*/  MOV R89, R90 ;  /* 0x0000005a00597202 */ /* 0x000fe40000000f00 */
[----:B------:R-:W-:Y:S01]  /*17f50*/  HSET2.LE.AND R4, R4, R0, PT ;  /* 0x0000000004047233 */ /* 0x000fe20003803000 */
[----:B------:R-:W-:Y:S02]  /*17f60*/  IMAD.MOV.U32 R90, RZ, RZ, R91 ;  /* 0x000000ffff5a7224 */ /* 0x000fe400078e005b */
[----:B------:R-:W-:Y:S01]  /*17f70*/  IMAD.MOV.U32 R91, RZ, RZ, R92 ;  /* 0x000000ffff5b7224 */ /* 0x000fe200078e005c */
[----:B------:R-:W-:Y:S01]  /*17f80*/  LOP3.LUT R9, R9, R2, RZ, 0xc0, !PT ;  /* 0x0000000209097212 */ /* 0x000fe200078ec0ff */
[----:B------:R-:W-:Y:S01]  /*17f90*/  IMAD.MOV.U32 R92, RZ, RZ, R11 ;  /* 0x000000ffff5c7224 */ /* 0x000fe200078e000b */
[----:B------:R-:W-:-:S02]  /*17fa0*/  LOP3.LUT R10, R102, R3, RZ, 0xc0, !PT ;  /* 0x00000003660a7212 */ /* 0x000fc400078ec0ff */
[----:B------:R-:W-:Y:S01]  /*17fb0*/  LOP3.LUT R11, R217, R4, RZ, 0xc0, !PT ;  /* 0x00000004d90b7212 */ /* 0x000fe200078ec0ff */
[----:B------:R-:W-:Y:S01]  /*17fc0*/  IMAD.MOV.U32 R5, RZ, RZ, R88 ;  /* 0x000000ffff057224 */ /* 0x000fe200078e0058 */
[----:B------:R-:W-:Y:S01]  /*17fd0*/  MOV R2, R77 ;  /* 0x0000004d00027202 */ /* 0x000fe20000000f00 */
[----:B------:R-:W-:Y:S01]  /*17fe0*/  IMAD.MOV.U32 R7, RZ, RZ, R90 ;  /* 0x000000ffff077224 */ /* 0x000fe200078e005a */
[----:B------:R-:W-:Y:S01]  /*17ff0*/  MOV R74, R76 ;  /* 0x0000004c004a7202 */ /* 0x000fe20000000f00 */
[----:B------:R-:W-:Y:S01]  /*18000*/  IMAD.MOV.U32 R6, RZ, RZ, R89 ;  /* 0x000000ffff067224 */ /* 0x000fe200078e0059 */
[----:B------:R-:W-:Y:S01]  /*18010*/  MOV R68, R91 ;  /* 0x0000005b00447202 */ /* 0x000fe20000000f00 */
[----:B------:R-:W-:Y:S01]  /*18020*/  HMMA.16816.F32 R112, R8, R24, R112 ;  /* 0x000000180870723c */ /* 0x000fe20000001870 */
[----:B------:R-:W-:Y:S01]  /*18030*/  IMAD.MOV.U32 R25, RZ, RZ, R5 ;  /* 0x000000ffff197224 */ /* 0x000fe200078e0005 */
[----:B------:R1:W5:Y:S01]  /*18040*/  LDL.LU R102, [R1+0x180] ;  /* 0x0001800001667983 */ /* 0x0003620000300800 */
[----:B------:R-:W-:-:S02]  /*18050*/  IMAD.MOV.U32 R37, RZ, RZ, R78 ;  /* 0x000000ffff257224 */ /* 0x000fc400078e004e */
[----:B------:R-:W-:-:S03]  /*18060*/  IMAD.MOV.U32 R125, RZ, RZ, R79 ;  /* 0x000000ffff7d7224 */ /* 0x000fc600078e004f */
[----:B------:R-:W-:Y:S01]  /*18070*/  HMMA.16816.F32 R56, R8, R14, R168 ;  /* 0x0000000e0838723c */ /* 0x000fe200000018a8 */
[----:B------:R-:W-:Y:S02]  /*18080*/  IMAD.MOV.U32 R170, RZ, RZ, R2 ;  /* 0x000000ffffaa7224 */ /* 0x000fe400078e0002 */
[----:B------:R-:W-:Y:S02]  /*18090*/  IMAD.MOV.U32 R69, RZ, RZ, R92 ;  /* 0x000000ffff457224 */ /* 0x000fe400078e005c */
[----:B------:R-:W-:Y:S02]  /*180a0*/  IMAD.MOV.U32 R4, RZ, RZ, R6 ;  /* 0x000000ffff047224 */ /* 0x000fe400078e0006 */
[----:B------:R-:W-:Y:S02]  /*180b0*/  IMAD.MOV.U32 R70, RZ, RZ, R74 ;  /* 0x000000ffff467224 */ /* 0x000fe400078e004a */
[----:B------:R-:W-:Y:S01]  /*180c0*/  IMAD.MOV.U32 R71, RZ, RZ, R75 ;  /* 0x000000ffff477224 */ /* 0x000fe200078e004b */
[----:B------:R-:W-:Y:S01]  /*180d0*/  PRMT R5, R126, 0x7772, RZ ;  /* 0x000077727e057816 */ /* 0x000fe200000000ff */
[----:B------:R-:W-:-:S02]  /*180e0*/  IMAD.MOV.U32 R2, RZ, RZ, R7 ;  /* 0x000000ffff027224 */ /* 0x000fc400078e0007 */
[----:B------:R-:W-:Y:S01]  /*180f0*/  IMAD.MOV.U32 R127, RZ, RZ, R25 ;  /* 0x000000ffff7f7224 */ /* 0x000fe200078e0019 */
[C---:B------:R-:W-:Y:S01]  /*18100*/  HMMA.16816.F32 R88, R8.reuse, R20, R156 ;  /* 0x000000140858723c */ /* 0x040fe2000000189c */
[----:B------:R-:W-:Y:S01]  /*18110*/  IMAD.MOV.U32 R25, RZ, RZ, R2 ;  /* 0x000000ffff197224 */ /* 0x000fe200078e0002 */
[C---:B------:R-:W-:Y:S01]  /*18120*/  LOP3.LUT R2, R33.reuse, 0xffff, RZ, 0xc0, !PT ;  /* 0x0000ffff21027812 */ /* 0x040fe200078ec0ff */
[----:B------:R-:W-:Y:S01]  /*18130*/  IMAD.MOV.U32 R169, RZ, RZ, R37 ;  /* 0x000000ffffa97224 */ /* 0x000fe200078e0025 */
[----:B------:R-:W-:Y:S01]  /*18140*/  MOV R168, R125 ;  /* 0x0000007d00a87202 */ /* 0x000fe20000000f00 */
[----:B------:R-:W-:Y:S01]  /*18150*/  IMAD.MOV.U32 R37, RZ, RZ, R68 ;  /* 0x000000ffff257224 */ /* 0x000fe200078e0044 */
[C---:B------:R-:W-:Y:S01]  /*18160*/  PRMT R6, R126.reuse, 0x7773, RZ ;  /* 0x000077737e067816 */ /* 0x040fe200000000ff */
[----:B------:R-:W-:Y:S01]  /*18170*/  IMAD.MOV.U32 R125, RZ, RZ, R69 ;  /* 0x000000ffff7d7224 */ /* 0x000fe200078e0045 */
[----:B------:R-:W-:Y:S01]  /*18180*/  HMMA.16816.F32 R72, R8, R12, R164 ;  /* 0x0000000c0848723c */ /* 0x000fe200000018a4 */
[----:B------:R-:W-:Y:S01]  /*18190*/  IMAD.MOV.U32 R7, RZ, RZ, R126 ;  /* 0x000000ffff077224 */ /* 0x000fe200078e007e */
[----:B------:R-:W-:Y:S01]  /*181a0*/  PRMT R12, R126, 0x7771, RZ ;  /* 0x000077717e0c7816 */ /* 0x000fe200000000ff */
[----:B------:R-:W-:Y:S01]  /*181b0*/  IMAD.MOV.U32 R92, RZ, RZ, R225 ;  /* 0x000000ffff5c7224 */ /* 0x000fe200078e00e1 */
[----:B------:R-:W-:Y:S01]  /*181c0*/  SHF.R.U32.HI R2, RZ, 0x8, R2 ;  /* 0x00000008ff027819 */ /* 0x000fe20000011602 */
[----:B------:R-:W-:Y:S01]  /*181d0*/  IMAD.MOV.U32 R126, RZ, RZ, R4 ;  /* 0x000000ffff7e7224 */ /* 0x000fe200078e0004 */
[----:B------:R-:W-:-:S02]  /*181e0*/  LOP3.LUT R4, R33, 0xff, RZ, 0xc0, !PT ;  /* 0x000000ff21047812 */ /* 0x000fc400078ec0ff */
[C---:B------:R-:W-:Y:S01]  /*181f0*/  HMMA.16816.F32 R84, R8.reuse, R22, R152 ;  /* 0x000000160854723c */ /* 0x040fe20000001898 */
[----:B------:R-:W2:Y:S01]  /*18200*/  LDSM.16.MT88.4 R20, [R32+0x800] ;  /* 0x000800002014783b */ /* 0x000ea20000004200 */
[----:B------:R-:W-:Y:S01]  /*18210*/  MOV R158, R70 ;  /* 0x00000046009e7202 */ /* 0x000fe20000000f00 */
[----:B------:R-:W-:Y:S01]  /*18220*/  IMAD.MOV.U32 R157, RZ, RZ, R125 ;  /* 0x000000ffff9d7224 */ /* 0x000fe200078e007d */
[----:B------:R-:W-:Y:S01]  /*18230*/  MOV R156, R37 ;  /* 0x00000025009c7202 */ /* 0x000fe20000000f00 */
[----:B------:R-:W-:Y:S01]  /*18240*/  IMAD.MOV.U32 R159, RZ, RZ, R71 ;  /* 0x000000ffff9f7224 */ /* 0x000fe200078e0047 */
[----:B------:R-:W-:Y:S01]  /*18250*/  PRMT R3, R33, 0x7632, R3 ;  /* 0x0000763221037816 */ /* 0x000fe20000000003 */
[----:B------:R-:W-:Y:S01]  /*18260*/  IMAD.MOV.U32 R24, RZ, RZ, R94 ;  /* 0x000000ffff187224 */ /* 0x000fe200078e005e */
[----:B------:R-:W-:Y:S01]  /*18270*/  HMMA.16816.F32 R96, R8, R26, R96 ;  /* 0x0000001a0860723c */ /* 0x000fe20000001860 */
[----:B------:R-:W-:Y:S01]  /*18280*/  IMAD.MOV.U32 R26, RZ, RZ, R92 ;  /* 0x000000ffff1a7224 */ /* 0x000fe200078e005c */
[----:B------:R-:W-:Y:S01]  /*18290*/  PRMT R37, R5, 0x5410, R6 ;  /* 0x0000541005257816 */ /* 0x000fe20000000006 */
[----:B------:R-:W-:Y:S01]  /*182a0*/  IMAD.MOV.U32 R27, RZ, RZ, R93 ;  /* 0x000000ffff1b7224 */ /* 0x000fe200078e005d */
[----:B------:R-:W-:Y:S01]  /*182b0*/  PRMT R2, R4, 0x5410, R2 ;  /* 0x0000541004027816 */ /* 0x000fe20000000002 */
[----:B------:R1:W5:Y:S01]  /*182c0*/  LDL.LU R217, [R1+0x17c] ;  /* 0x00017c0001d97983 */ /* 0x0003620000300800 */
[----:B------:R-:W-:-:S02]  /*182d0*/  LOP3.LUT R6, R7, 0xff, RZ, 0xc0, !PT ;  /* 0x000000ff07067812 */ /* 0x000fc400078ec0ff */
[C---:B------:R-:W-:Y:S01]  /*182e0*/  HMMA.16816.F32 R212, R8.reuse, R40, R212 ;  /* 0x0000002808d4723c */ /* 0x040fe200000018d4 */
[----:B------:R-:W-:Y:S01]  /*182f0*/  SHF.R.U32.HI R5, RZ, 0x18, R33 ;  /* 0x00000018ff057819 */ /* 0x000fe20000011621 */
[----:B------:R-:W-:Y:S01]  /*18300*/  IMAD.MOV.U32 R40, RZ, RZ, R157 ;  /* 0x000000ffff287224 */ /* 0x000fe200078e009d */
[----:B------:R-:W-:Y:S01]  /*18310*/  LOP3.LUT R3, R3, 0xff, RZ, 0xc0, !PT ;  /* 0x000000ff03037812 */ /* 0x000fe200078ec0ff */
[----:B------:R-:W-:Y:S01]  /*18320*/  IMAD.MOV.U32 R157, RZ, RZ, R159 ;  /* 0x000000ffff9d7224 */ /* 0x000fe200078e009f */
[----:B------:R-:W-:Y:S01]  /*18330*/  MOV R41, R156 ;  /* 0x0000009c00297202 */ /* 0x000fe20000000f00 */
[----:B------:R-:W-:Y:S01]  /*18340*/  IMAD.MOV.U32 R156, RZ, RZ, R158 ;  /* 0x000000ffff9c7224 */ /* 0x000fe200078e009e */
[----:B------:R-:W-:Y:S01]  /*18350*/  MOV R159, R24 ;  /* 0x00000018009f7202 */ /* 0x000fe20000000f00 */
[----:B------:R-:W-:Y:S01]  /*18360*/  IMAD.MOV.U32 R4, RZ, RZ, R107 ;  /* 0x000000ffff047224 */ /* 0x000fe200078e006b */
[C---:B------:R-:W-:Y:S01]  /*18370*/  HMMA.16816.F32 R80, R8.reuse, R16, R176 ;  /* 0x000000100850723c */ /* 0x040fe200000018b0 */
[----:B------:R-:W-:Y:S01]  /*18380*/  IMAD.MOV.U32 R125, RZ, RZ, R95 ;  /* 0x000000ffff7d7224 */ /* 0x000fe200078e005f */
[----:B------:R-:W-:Y:S01]  /*18390*/  HSET2.LE.AND R2, R2, R0, PT ;  /* 0x0000000002027233 */ /* 0x000fe20003803000 */
[----:B------:R-:W-:Y:S01]  /*183a0*/  IMAD.MOV.U32 R155, RZ, RZ, R26 ;  /* 0x000000ffff9b7224 */ /* 0x000fe200078e001a */
[----:B------:R-:W-:Y:S01]  /*183b0*/  PRMT R6, R6, 0x5410, R12 ;  /* 0x0000541006067816 */ /* 0x000fe2000000000c */
[----:B------:R-:W-:Y:S01]  /*183c0*/  IMAD.MOV.U32 R158, RZ, RZ, R27 ;  /* 0x000000ffff9e7224 */ /* 0x000fe200078e001b */
[----:B------:R-:W-:Y:S01]  /*183d0*/  PRMT R3, R3, 0x5410, R5 ;  /* 0x0000541003037816 */ /* 0x000fe20000000005 */
[----:B------:R-:W-:Y:S01]  /*183e0*/  IMAD.MOV.U32 R107, RZ, RZ, R25 ;  /* 0x000000ffff6b7224 */ /* 0x000fe200078e0019 */
[C---:B------:R-:W-:Y:S01]  /*183f0*/  HMMA.16816.F32 R76, R8.reuse, R18, R148 ;  /* 0x00000012084c723c */ /* 0x040fe20000001894 */
[----:B------:R-:W3:Y:S04]  /*18400*/  LDSM.16.MT88.4 R24, [R48+0x9800] ;  /* 0x009800003018783b */ /* 0x000ee80000004200 */
[----:B------:R-:W4:Y:S03]  /*18410*/  LDSM.16.MT88.4 R12, [R48+0xa800] ;  /* 0x00a80000300c783b */ /* 0x000f260000004200 */
[----:B------:R-:W-:Y:S01]  /*18420*/  HMMA.16816.F32 R68, R8, R28, R184 ;  /* 0x0000001c0844723c */ /* 0x000fe200000018b8 */
[----:B------:R-:W1:Y:S01]  /*18430*/  LDSM.16.MT88.4 R16, [R48+0xb800] ;  /* 0x00b800003010783b */ /* 0x000e620000004200 */
[----:B------:R-:W-:-:S06]  /*18440*/  LOP3.LUT R4, R4, R2, RZ, 0xc0, !PT ;  /* 0x0000000204047212 */ /* 0x000fcc00078ec0ff */
[----:B------:R-:W-:Y:S01]  /*18450*/  HMMA.16816.F32 R92, R8, R30, R192 ;  /* 0x0000001e085c723c */ /* 0x000fe200000018c0 */
[----:B------:R-:W-:Y:S01]  /*18460*/  LDSM.16.MT88.4 R28, [R32+0x2800] ;  /* 0x00280000201c783b */ /* 0x000fe20000004200 */
[----:B------:R-:W-:-:S06]  /*18470*/  HSET2.LE.AND R2, R3, R0, PT ;  /* 0x0000000003027233 */ /* 0x000fcc0003803000 */
[----:B------:R-:W-:Y:S01]  /*18480*/  HMMA.16816.F32 R220, R8, R42, R220 ;  /* 0x0000002a08dc723c */ /* 0x000fe200000018dc */
[----:B------:R-:W1:Y:S01]  /*18490*/  LDSM.16.MT88.4 R8, [R32+0x1800] ;  /* 0x001800002008783b */ /* 0x000e620000004200 */
[----:B------:R-:W-:-:S05]  /*184a0*/  IMAD.MOV.U32 R3, RZ, RZ, R124 ;  /* 0x000000ffff037224 */ /* 0x000fca00078e007c */
[----:B------:R-:W-:Y:S02]  /*184b0*/  LOP3.LUT R5, R3, R2, RZ, 0xc0, !PT ;  /* 0x0000000203057212 */ /* 0x000fe400078ec0ff */
[----:B------:R-:W-:Y:S01]  /*184c0*/  HSET2.LE.AND R2, R6, R0, PT ;  /* 0x0000000006027233 */ /* 0x000fe20003803000 */
[----:B------:R-:W-:Y:S01]  /*184d0*/  IMAD.MOV.U32 R6, RZ, RZ, R106 ;  /* 0x000000ffff067224 */ /* 0x000fe200078e006a */
[----:B------:R-:W-:-:S04]  /*184e0*/  LOP3.LUT R3, R37, 0xff00ff, RZ, 0xc0, !PT ;  /* 0x00ff00ff25037812 */ /* 0x000fc800078ec0ff */
[----:B------:R-:W-:Y:S01]  /*184f0*/  LOP3.LUT R6, R6, R2, RZ, 0xc0, !PT ;  /* 0x0000000206067212 */ /* 0x000fe200078ec0ff */
[----:B------:R-:W-:Y:S01]  /*18500*/  IMAD.MOV.U32 R2, RZ, RZ, R105 ;  /* 0x000000ffff027224 */ /* 0x000fe200078e0069 */
[----:B------:R-:W-:-:S05]  /*18510*/  HSET2.LE.AND R3, R3, R0, PT ;  /* 0x0000000003037233 */ /* 0x000fca0003803000 */
[----:B------:R-:W-:Y:S01]  /*18520*/  LOP3.LUT R7, R2, R3, RZ, 0xc0, !PT ;  /* 0x0000000302077212 */ /* 0x000fe200078ec0ff */
[----:B------:R-:W-:Y:S01]  /*18530*/  IMAD.MOV.U32 R176, RZ, RZ, R156 ;  /* 0x000000ffffb07224 */ /* 0x000fe200078e009c */
[----:B------:R-:W-:Y:S01]  /*18540*/  MOV R152, R158 ;  /* 0x0000009e00987202 */ /* 0x000fe20000000f00 */
[----:B------:R-:W-:Y:S02]  /*18550*/  IMAD.MOV.U32 R43, RZ, RZ, R155 ;  /* 0x000000ffff2b7224 */ /* 0x000fe400078e009b */
[----:B------:R-:W-:Y:S02]  /*18560*/  IMAD.MOV.U32 R177, RZ, RZ, R157 ;  /* 0x000000ffffb17224 */ /* 0x000fe400078e009d */
[----:B--2---:R-:W-:Y:S01]  /*18570*/  HMMA.16816.F32 R192, R4, R22, R140 ;  /* 0x0000001604c0723c */ /* 0x004fe2000000188c */
[----:B------:R-:W-:Y:S02]  /*18580*/  IMAD.MOV.U32 R142, RZ, RZ, R206 ;  /* 0x000000ffff8e7224 */ /* 0x000fe400078e00ce */
[----:B------:R-:W-:-:S02]  /*18590*/  IMAD.MOV.U32 R153, RZ, RZ, R159 ;  /* 0x000000ffff997224 */ /* 0x000fc400078e009f */
[----:B------:R-:W-:Y:S02]  /*185a0*/  IMAD.MOV.U32 R158, RZ, RZ, R125 ;  /* 0x000000ffff9e7224 */ /* 0x000fe400078e007d */
[----:B------:R-:W-:Y:S01]  /*185b0*/  IMAD.MOV.U32 R156, RZ, RZ, R229 ;  /* 0x000000ffff9c7224 */ /* 0x000fe200078e00e5 */
[----:B------:R-:W-:Y:S01]  /*185c0*/  MOV R229, R198 ;  /* 0x000000c600e57202 */ /* 0x000fe20000000f00 */
[----:B------:R-:W-:Y:S02]  /*185d0*/  IMAD.MOV.U32 R225, RZ, RZ, R211 ;  /* 0x000000ffffe17224 */ /* 0x000fe400078e00d3 */
[----:B------:R-:W-:Y:S02]  /*185e0*/  IMAD.MOV.U32 R157, RZ, RZ, R228 ;  /* 0x000000ffff9d7224 */ /* 0x000fe400078e00e4 */
[----:B------:R-:W-:Y:S02]  /*185f0*/  IMAD.MOV.U32 R155, RZ, RZ, R230 ;  /* 0x000000ffff9b7224 */ /* 0x000fe400078e00e6 */
[----:B------:R-:W-:-:S02]  /*18600*/  IMAD.MOV.U32 R179, RZ, RZ, R203 ;  /* 0x000000ffffb37224 */ /* 0x000fc400078e00cb */
[----:B------:R-:W-:Y:S01]  /*18610*/  IMAD.MOV.U32 R178, RZ, RZ, R202 ;  /* 0x000000ffffb27224 */ /* 0x000fe200078e00ca */
[C---:B------:R-:W-:Y:S01]  /*18620*/  PRMT R3, R142.reuse, 0x7773, RZ ;  /* 0x000077738e037816 */ /* 0x040fe200000000ff */
[----:B------:R-:W-:Y:S01]  /*18630*/  IMAD.MOV.U32 R159, RZ, RZ, R201 ;  /* 0x000000ffff9f7224 */ /* 0x000fe200078e00c9 */
[----:B------:R-:W-:Y:S01]  /*18640*/  PRMT R2, R142, 0x7772, RZ ;  /* 0x000077728e027816 */ /* 0x000fe200000000ff */
[----:B------:R-:W-:Y:S01]  /*18650*/  IMAD.MOV.U32 R125, RZ, RZ, R196 ;  /* 0x000000ffff7d7224 */ /* 0x000fe200078e00c4 */
[----:B------:R-:W-:Y:S01]  /*18660*/  MOV R154, R200 ;  /* 0x000000c8009a7202 */ /* 0x000fe20000000f00 */
[----:B------:R-:W-:Y:S02]  /*18670*/  IMAD.MOV.U32 R228, RZ, RZ, R197 ;  /* 0x000000ffffe47224 */ /* 0x000fe400078e00c5 */
[----:B------:R-:W-:Y:S01]  /*18680*/  IMAD.MOV.U32 R42, RZ, RZ, R152 ;  /* 0x000000ffff2a7224 */ /* 0x000fe200078e0098 */
[----:B---3--:R-:W-:Y:S01]  /*18690*/  HMMA.16816.F32 R148, R4, R24, R188 ;  /* 0x000000180494723c */ /* 0x008fe200000018bc */
[----:B------:R-:W-:-:S02]  /*186a0*/  IMAD.MOV.U32 R230, RZ, RZ, R199 ;  /* 0x000000ffffe67224 */ /* 0x000fc400078e00c7 */
[----:B------:R-:W-:Y:S01]  /*186b0*/  IMAD.MOV.U32 R124, RZ, RZ, R153 ;  /* 0x000000ffff7c7224 */ /* 0x000fe200078e0099 */
[----:B------:R-:W-:Y:S01]  /*186c0*/  MOV R167, R179 ;  /* 0x000000b300a77202 */ /* 0x000fe20000000f00 */
[----:B------:R-:W-:Y:S01]  /*186d0*/  IMAD.MOV.U32 R153, RZ, RZ, R159 ;  /* 0x000000ffff997224 */ /* 0x000fe200078e009f */
[----:B------:R-:W-:Y:S01]  /*186e0*/  MOV R159, R225 ;  /* 0x000000e1009f7202 */ /* 0x000fe20000000f00 */
[----:B------:R-:W-:Y:S01]  /*186f0*/  IMAD.MOV.U32 R152, RZ, RZ, R125 ;  /* 0x000000ffff987224 */ /* 0x000fe200078e007d */
[----:B------:R-:W-:Y:S01]  /*18700*/  HMMA.16816.F32 R196, R4, R20, R160 ;  /* 0x0000001404c4723c */ /* 0x000fe200000018a0 */
[----:B------:R-:W-:Y:S01]  /*18710*/  IMAD.MOV.U32 R162, RZ, RZ, R176 ;  /* 0x000000ffffa27224 */ /* 0x000fe200078e00b0 */
[----:B------:R-:W-:Y:S01]  /*18720*/  MOV R163, R177 ;  /* 0x000000b100a37202 */ /* 0x000fe20000000f00 */
[----:B------:R-:W-:Y:S01]  /*18730*/  IMAD.MOV.U32 R166, RZ, RZ, R178 ;  /* 0x000000ffffa67224 */ /* 0x000fe200078e00b2 */
[----:B------:R-:W-:Y:S01]  /*18740*/  MOV R143, R207 ;  /* 0x000000cf008f7202 */ /* 0x000fe20000000f00 */
[----:B------:R-:W-:-:S02]  /*18750*/  IMAD.MOV.U32 R165, RZ, RZ, R228 ;  /* 0x000000ffffa57224 */ /* 0x000fc400078e00e4 */
[----:B------:R-:W-:Y:S01]  /*18760*/  IMAD.MOV.U32 R105, RZ, RZ, R227 ;  /* 0x000000ffff697224 */ /* 0x000fe200078e00e3 */
[----:B------:R-:W-:Y:S01]  /*18770*/  HMMA.16816.F32 R200, R4, R26, R180 ;  /* 0x0000001a04c8723c */ /* 0x000fe200000018b4 */
[----:B------:R-:W-:Y:S02]  /*18780*/  IMAD.MOV.U32 R164, RZ, RZ, R229 ;  /* 0x000000ffffa47224 */ /* 0x000fe400078e00e5 */
[----:B------:R-:W-:Y:S02]  /*18790*/  IMAD.MOV.U32 R106, RZ, RZ, R204 ;  /* 0x000000ffff6a7224 */ /* 0x000fe400078e00cc */
[----:B------:R-:W-:-:S03]  /*187a0*/  IMAD.MOV.U32 R37, RZ, RZ, R205 ;  /* 0x000000ffff257224 */ /* 0x000fc600078e00cd */
[----:B----4-:R-:W-:Y:S01]  /*187b0*/  HMMA.16816.F32 R184, R4, R14, R128 ;  /* 0x0000000e04b8723c */ /* 0x010fe20000001880 */
[----:B------:R-:W-:-:S07]  /*187c0*/  IMAD.MOV.U32 R171, RZ, RZ, R230 ;  /* 0x000000ffffab7224 */ /* 0x000fce00078e00e6 */
[----:B-1----:R-:W-:Y:S01]  /*187d0*/  HMMA.16816.F32 R64, R4, R18, R64 ;  /* 0x000000120440723c */ /* 0x002fe20000001840 */
[----:B------:R-:W-:Y:S01]  /*187e0*/  IMAD.MOV.U32 R160, RZ, RZ, R231 ;  /* 0x000000ffffa07224 */ /* 0x000fe200078e00e7 */
[----:B------:R-:W-:Y:S01]  /*187f0*/  PRMT R33, R142, 0x7771, RZ ;  /* 0x000077718e217816 */ /* 0x000fe200000000ff */
[----:B------:R-:W-:Y:S01]  /*18800*/  IMAD.MOV.U32 R125, RZ, RZ, R224 ;  /* 0x000000ffff7d7224 */ /* 0x000fe200078e00e0 */
[----:B------:R1:W5:Y:S01]  /*18810*/  LDL.LU R211, [R1+0x178] ;  /* 0x0001780001d37983 */ /* 0x0003620000300800 */
[----:B------:R-:W-:-:S03]  /*18820*/  IMAD.MOV.U32 R161, RZ, RZ, R226 ;  /* 0x000000ffffa17224 */ /* 0x000fc600078e00e2 */
[C---:B------:R-:W-:Y:S08]  /*18830*/  HMMA.16816.F32 R188, R4.reuse, R12, R132 ;  /* 0x0000000c04bc723c */ /* 0x040ff00000001884 */
        /* <DEDUP_REMOVED lines=9> */
[----:B------:R-:W-:Y:S01]  /*188d0*/  IMAD.MOV.U32 R6, RZ, RZ, R142 ;  /* 0x000000ffff067224 */ /* 0x000fe200078e008e */
[----:B------:R-:W-:Y:S01]  /*188e0*/  SHF.R.U32.HI R5, RZ, 0x18, R49 ;  /* 0x00000018ff057819 */ /* 0x000fe20000011631 */
[----:B------:R-:W-:Y:S01]  /*188f0*/  IMAD.MOV.U32 R133, RZ, RZ, R42 ;  /* 0x000000ffff857224 */ /* 0x000fe200078e002a */
[--C-:B------:R-:W-:Y:S01]  /*18900*/  PRMT R4, R3, 0x5410, R2.reuse ;  /* 0x0000541003047816 */ /* 0x100fe20000000002 */
[----:B------:R-:W-:Y:S01]  /*18910*/  IMAD.MOV.U32 R132, RZ, RZ, R43 ;  /* 0x000000ffff847224 */ /* 0x000fe200078e002b */
[----:B------:R-:W-:Y:S01]  /*18920*/  PRMT R2, R49, 0x7632, R2 ;  /* 0x0000763231027816 */ /* 0x000fe20000000002 */
[----:B------:R-:W-:Y:S01]  /*18930*/  IMAD.MOV.U32 R128, RZ, RZ, R40 ;  /* 0x000000ffff807224 */ /* 0x000fe200078e0028 */
[----:B------:R-:W-:Y:S01]  /*18940*/  LOP3.LUT R6, R6, 0xff, RZ, 0xc0, !PT ;  /* 0x000000ff06067812 */ /* 0x000fe200078ec0ff */
[----:B------:R-:W-:Y:S01]  /*18950*/  IMAD.MOV.U32 R123, RZ, RZ, R41 ;  /* 0x000000ffff7b7224 */ /* 0x000fe200078e0029 */
[----:B------:R-:W-:Y:S01]  /*18960*/  LOP3.LUT R3, R2, 0xff, RZ, 0xc0, !PT ;  /* 0x000000ff02037812 */ /* 0x000fe200078ec0ff */
[----:B------:R-:W-:Y:S01]  /*18970*/  IMAD.MOV.U32 R120, RZ, RZ, R168 ;  /* 0x000000ffff787224 */ /* 0x000fe200078e00a8 */
[--C-:B------:R-:W-:Y:S01]  /*18980*/  HSET2.LE.AND R2, R4, R0.reuse, PT ;  /* 0x0000000004027233 */ /* 0x100fe20003803000 */
[----:B------:R-:W-:Y:S01]  /*18990*/  IMAD.MOV.U32 R119, RZ, RZ, R169 ;  /* 0x000000ffff777224 */ /* 0x000fe200078e00a9 */
[----:B------:R-:W-:Y:S01]  /*189a0*/  PRMT R3, R3, 0x5410, R5 ;  /* 0x0000541003037816 */ /* 0x000fe20000000005 */
[----:B------:R-:W-:Y:S01]  /*189b0*/  IMAD.MOV.U32 R118, RZ, RZ, R170 ;  /* 0x000000ffff767224 */ /* 0x000fe200078e00aa */
[----:B------:R-:W-:Y:S01]  /*189c0*/  PRMT R6, R6, 0x5410, R33 ;  /* 0x0000541006067816 */ /* 0x000fe20000000021 */
[----:B------:R-:W-:Y:S01]  /*189d0*/  IMAD.MOV.U32 R117, RZ, RZ, R171 ;  /* 0x000000ffff757224 */ /* 0x000fe200078e00ab */
[----:B------:R-:W-:Y:S01]  /*189e0*/  LOP3.LUT R7, R7, 0xff00ff, RZ, 0xc0, !PT ;  /* 0x00ff00ff07077812 */ /* 0x000fe200078ec0ff */
[----:B------:R-:W-:Y:S01]  /*189f0*/  IMAD.MOV.U32 R108, RZ, RZ, R166 ;  /* 0x000000ffff6c7224 */ /* 0x000fe200078e00a6 */
[----:B------:R-:W-:Y:S01]  /*18a00*/  LOP3.LUT R4, R160, R2, RZ, 0xc0, !PT ;  /* 0x00000002a0047212 */ /* 0x000fe200078ec0ff */
[----:B------:R-:W-:Y:S01]  /*18a10*/  IMAD.MOV.U32 R109, RZ, RZ, R167 ;  /* 0x000000ffff6d7224 */ /* 0x000fe200078e00a7 */
[--C-:B------:R-:W-:Y:S01]  /*18a20*/  HSET2.LE.AND R2, R3, R0.reuse, PT ;  /* 0x0000000003027233 */ /* 0x100fe20003803000 */
[----:B------:R-:W-:Y:S01]  /*18a30*/  IMAD.MOV.U32 R110, RZ, RZ, R152 ;  /* 0x000000ffff6e7224 */ /* 0x000fe200078e0098 */
[--C-:B------:R-:W-:Y:S01]  /*18a40*/  HSET2.LE.AND R3, R6, R0.reuse, PT ;  /* 0x0000000006037233 */ /* 0x100fe20003803000 */
[----:B------:R-:W-:Y:S01]  /*18a50*/  IMAD.MOV.U32 R130, RZ, RZ, R162 ;  /* 0x000000ffff827224 */ /* 0x000fe200078e00a2 */
[----:B------:R-:W-:-:S02]  /*18a60*/  HSET2.LE.AND R7, R7, R0, PT ;  /* 0x0000000007077233 */ /* 0x000fc40003803000 */
        /* <DEDUP_REMOVED lines=8> */
[----:B------:R-:W-:Y:S02]  /*18af0*/  MOV R2, R44 ;  /* 0x0000002c00027202 */ /* 0x000fe40000000f00 */
[----:B------:R-:W-:Y:S01]  /*18b00*/  MOV R121, R127 ;  /* 0x0000007f00797202 */ /* 0x000fe20000000f00 */
[----:B------:R-:W-:Y:S01]  /*18b10*/  IMAD.MOV.U32 R116, RZ, RZ, R164 ;  /* 0x000000ffff747224 */ /* 0x000fe200078e00a4 */
[C---:B------:R-:W-:Y:S01]  /*18b20*/  PRMT R3, R44.reuse, 0x7772, RZ ;  /* 0x000077722c037816 */ /* 0x040fe200000000ff */
[----:B------:R-:W-:Y:S01]  /*18b30*/  HMMA.16816.F32 R40, R4, R8, R72 ;  /* 0x000000080428723c */ /* 0x000fe20000001848 */
[C---:B------:R-:W-:Y:S01]  /*18b40*/  PRMT R8, R44.reuse, 0x7773, RZ ;  /* 0x000077732c087816 */ /* 0x040fe200000000ff */
[----:B------:R-:W-:Y:S01]  /*18b50*/  LDSM.16.MT88.4 R140, [R48+0xac00] ;  /* 0x00ac0000308c783b */ /* 0x000fe20000004200 */
[----:B------:R-:W-:-:S02]  /*18b60*/  PRMT R9, R44, 0x7771, RZ ;  /* 0x000077712c097816 */ /* 0x000fc400000000ff */
[----:B------:R-:W-:-:S03]  /*18b70*/  LOP3.LUT R2, R2, 0xff, RZ, 0xc0, !PT ;  /* 0x000000ff02027812 */ /* 0x000fc600078ec0ff */
[----:B------:R-:W-:Y:S01]  /*18b80*/  HMMA.16816.F32 R56, R4, R10, R56 ;  /* 0x0000000a0438723c */ /* 0x000fe20000001838 */
[----:B------:R-:W-:Y:S02]  /*18b90*/  PRMT R11, R3, 0x5410, R8 ;  /* 0x00005410030b7816 */ /* 0x000fe40000000008 */
[----:B------:R-:W-:Y:S02]  /*18ba0*/  LOP3.LUT R3, R36, 0xffff, RZ, 0xc0, !PT ;  /* 0x0000ffff24037812 */ /* 0x000fe400078ec0ff */
[----:B------:R-:W-:Y:S02]  /*18bb0*/  PRMT R10, R2, 0x5410, R9 ;  /* 0x00005410020a7816 */ /* 0x000fe40000000009 */
[C---:B------:R-:W-:Y:S02]  /*18bc0*/  PRMT R2, R36.reuse, 0x7632, R2 ;  /* 0x0000763224027816 */ /* 0x040fe40000000002 */
[----:B------:R-:W-:Y:S02]  /*18bd0*/  LOP3.LUT R8, R36, 0xff, RZ, 0xc0, !PT ;  /* 0x000000ff24087812 */ /* 0x000fe400078ec0ff */
[----:B------:R-:W-:-:S02]  /*18be0*/  SHF.R.U32.HI R3, RZ, 0x8, R3 ;  /* 0x00000008ff037819 */ /* 0x000fc40000011603 */
[----:B------:R-:W-:Y:S02]  /*18bf0*/  SHF.R.U32.HI R9, RZ, 0x18, R36 ;  /* 0x00000018ff097819 */ /* 0x000fe40000011624 */
[----:B------:R-:W-:Y:S02]  /*18c00*/  LOP3.LUT R2, R2, 0xff, RZ, 0xc0, !PT ;  /* 0x000000ff02027812 */ /* 0x000fe400078ec0ff */
[----:B------:R-:W-:Y:S01]  /*18c10*/  PRMT R8, R8, 0x5410, R3 ;  /* 0x0000541008087816 */ /* 0x000fe20000000003 */
[----:B------:R-:W-:Y:S01]  /*18c20*/  HMMA.16816.F32 R168, R4, R24, R112 ;  /* 0x0000001804a8723c */ /* 0x000fe20000001870 */
[----:B------:R-:W-:Y:S01]  /*18c30*/  MOV R111, R165 ;  /* 0x000000a5006f7202 */ /* 0x000fe20000000f00 */
[----:B------:R-:W-:Y:S01]  /*18c40*/  IMAD.MOV.U32 R106, RZ, RZ, R153 ;  /* 0x000000ffff6a7224 */ /* 0x000fe200078e0099 */
[----:B------:R-:W-:Y:S01]  /*18c50*/  MOV R49, R155 ;  /* 0x0000009b00317202 */ /* 0x000fe20000000f00 */
[----:B------:R-:W-:Y:S01]  /*18c60*/  IMAD.MOV.U32 R105, RZ, RZ, R154 ;  /* 0x000000ffff697224 */ /* 0x000fe200078e009a */
[----:B------:R-:W-:-:S03]  /*18c70*/  PRMT R3, R2, 0x5410, R9 ;  /* 0x0000541002037816 */ /* 0x000fc60000000009 */
[----:B------:R-:W-:Y:S01]  /*18c80*/  HMMA.16816.F32 R60, R4, R26, R96 ;  /* 0x0000001a043c723c */ /* 0x000fe20000001860 */
[----:B------:R-:W-:-:S07]  /*18c90*/  HSET2.LE.AND R2, R8, R0, PT ;  /* 0x0000000008027233 */ /* 0x000fce0003803000 */
[----:B------:R-:W-:Y:S01]  /*18ca0*/  HMMA.16816.F32 R160, R4, R20, R88 ;  /* 0x0000001404a0723c */ /* 0x000fe20000001858 */
[----:B------:R-:W-:-:S07]  /*18cb0*/  HSET2.LE.AND R8, R10, R0, PT ;  /* 0x000000000a087233 */ /* 0x000fce0003803000 */
[----:B------:R-:W-:Y:S01]  /*18cc0*/  HMMA.16816.F32 R52, R4, R18, R92 ;  /* 0x000000120434723c */ /* 0x000fe2000000185c */
[----:B------:R-:W-:-:S07]  /*18cd0*/  HSET2.LE.AND R3, R3, R0, PT ;  /* 0x0000000003037233 */ /* 0x000fce0003803000 */
[C---:B------:R-:W-:Y:S01]  /*18ce0*/  HMMA.16816.F32 R68, R4.reuse, R16, R68 ;  /* 0x000000100444723c */ /* 0x040fe20000001844 */
[----:B------:R-:W-:Y:S01]  /*18cf0*/  LOP3.LUT R9, R11, 0xff00ff, RZ, 0xc0, !PT ;  /* 0x00ff00ff0b097812 */ /* 0x000fe200078ec0ff */
[----:B------:R-:W-:Y:S01]  /*18d00*/  IMAD.MOV.U32 R114, RZ, RZ, R125 ;  /* 0x000000ffff727224 */ /* 0x000fe200078e007d */
[----:B------:R-:W-:Y:S01]  /*18d10*/  LDSM.16.MT88.4 R16, [R32+0x2c00] ;  /* 0x002c00002010783b */ /* 0x000fe20000004200 */
[----:B------:R-:W-:Y:S02]  /*18d20*/  IMAD.MOV.U32 R37, RZ, RZ, R156 ;  /* 0x000000ffff257224 */ /* 0x000fe400078e009c */
[----:B------:R-:W-:Y:S01]  /*18d30*/  IMAD.MOV.U32 R33, RZ, RZ, R157 ;  /* 0x000000ffff217224 */ /* 0x000fe200078e009d */
[----:B------:R-:W-:Y:S01]  /*18d40*/  LDSM.16.MT88.4 R124, [R32+0x1c00] ;  /* 0x001c0000207c783b */ /* 0x000fe20000004200 */
[C---:B------:R-:W-:Y:S01]  /*18d50*/  HMMA.16816.F32 R24, R4.reuse, R22, R84 ;  /* 0x000000160418723c */ /* 0x040fe20000001854 */
[----:B------:R-:W-:Y:S02]  /*18d60*/  IMAD.MOV.U32 R115, RZ, RZ, R158 ;  /* 0x000000ffff737224 */ /* 0x000fe400078e009e */
[----:B------:R-:W-:Y:S01]  /*18d70*/  IMAD.MOV.U32 R107, RZ, RZ, R159 ;  /* 0x000000ffff6b7224 */ /* 0x000fe200078e009f */
[----:B------:R-:W2:Y:S04]  /*18d80*/  LDSM.16.MT88.4 R164, [R48+0x9c00] ;  /* 0x009c000030a4783b */ /* 0x000ea80000004200 */
[----:B------:R-:W-:Y:S01]  /*18d90*/  HMMA.16816.F32 R152, R4, R12, R80 ;  /* 0x0000000c0498723c */ /* 0x000fe20000001850 */
[----:B------:R-:W-:Y:S01]  /*18da0*/  IMAD.MOV.U32 R12, RZ, RZ, R147 ;  /* 0x000000ffff0c7224 */ /* 0x000fe200078e0093 */
[----:B------:R-:W3:Y:S01]  /*18db0*/  LDSM.16.MT88.4 R156, [R32+0xc00] ;  /* 0x000c0000209c783b */ /* 0x000ee20000004200 */
[----:B------:R-:W-:-:S05]  /*18dc0*/  IMAD.MOV.U32 R13, RZ, RZ, R144 ;  /* 0x000000ffff0d7224 */ /* 0x000fca00078e0090 */
[C---:B------:R-:W-:Y:S01]  /*18dd0*/  HMMA.16816.F32 R84, R4.reuse, R28, R212 ;  /* 0x0000001c0454723c */ /* 0x040fe200000018d4 */
[----:B------:R-:W-:Y:S01]  /*18de0*/  LOP3.LUT R92, R12, R2, RZ, 0xc0, !PT ;  /* 0x000000020c5c7212 */ /* 0x000fe200078ec0ff */
[----:B------:R-:W-:Y:S01]  /*18df0*/  IMAD.MOV.U32 R12, RZ, RZ, R130 ;  /* 0x000000ffff0c7224 */ /* 0x000fe200078e0082 */
[----:B------:R-:W-:Y:S01]  /*18e00*/  LOP3.LUT R94, R13, R8, RZ, 0xc0, !PT ;  /* 0x000000080d5e7212 */ /* 0x000fe200078ec0ff */
[----:B------:R-:W-:Y:S01]  /*18e10*/  IMAD.MOV.U32 R11, RZ, RZ, R49 ;  /* 0x000000ffff0b7224 */ /* 0x000fe200078e0031 */
[----:B------:R-:W4:Y:S03]  /*18e20*/  LDSM.16.MT88.4 R80, [R48+0xbc00] ;  /* 0x00bc00003050783b */ /* 0x000f260000004200 */
[----:B------:R-:W-:Y:S01]  /*18e30*/  HMMA.16816.F32 R28, R4, R30, R220 ;  /* 0x0000001e041c723c */ /* 0x000fe200000018dc */
[----:B------:R-:W-:Y:S02]  /*18e40*/  IMAD.MOV.U32 R221, RZ, RZ, R111 ;  /* 0x000000ffffdd7224 */ /* 0x000fe400078e006f */
[----:B------:R-:W-:-:S02]  /*18e50*/  IMAD.MOV.U32 R222, RZ, RZ, R108 ;  /* 0x000000ffffde7224 */ /* 0x000fc400078e006c */
[----:B------:R-:W-:-:S03]  /*18e60*/  IMAD.MOV.U32 R223, RZ, RZ, R109 ;  /* 0x000000ffffdf7224 */ /* 0x000fc600078e006d */
[----:B------:R-:W-:Y:S01]  /*18e70*/  HMMA.16816.F32 R20, R4, R14, R76 ;  /* 0x0000000e0414723c */ /* 0x000fe2000000184c */
[----:B------:R-:W-:Y:S01]  /*18e80*/  IMAD.MOV.U32 R14, RZ, RZ, R145 ;  /* 0x000000ffff0e7224 */ /* 0x000fe200078e0091 */
[----:B------:R-:W-:Y:S01]  /*18e90*/  MOV R13, R131 ;  /* 0x00000083000d7202 */ /* 0x000fe20000000f00 */
[----:B------:R-:W-:Y:S01]  /*18ea0*/  STG.E.U16 desc[UR20][R50.64+-0xee], R221 ;  /* 0xffff12dd32007986 */ /* 0x000fe2000c101514 */
[----:B------:R-:W-:-:S03]  /*18eb0*/  IMAD.MOV.U32 R10, RZ, RZ, R128 ;  /* 0x000000ffff0a7224 */ /* 0x000fc600078e0080 */
[----:B------:R-:W-:Y:S01]  /*18ec0*/  STG.E.U16 desc[UR20][R222.64+-0xf0], R174 ;  /* 0xffff10aede007986 */ /* 0x000fe2000c101514 */
[----:B------:R-:W-:Y:S01]  /*18ed0*/  LOP3.LUT R93, R14, R3, RZ, 0xc0, !PT ;  /* 0x000000030e5d7212 */ /* 0x000fe200078ec0ff */
[----:B------:R-:W-:Y:S02]  /*18ee0*/  IMAD.MOV.U32 R15, RZ, RZ, R117 ;  /* 0x000000ffff0f7224 */ /* 0x000fe400078e0075 */
[----:B------:R-:W-:Y:S01]  /*18ef0*/  STG.E.U16 desc[UR20][R222.64+-0xee], R173 ;  /* 0xffff12adde007986 */ /* 0x000fe2000c101514 */
[----:B------:R-:W-:Y:S01]  /*18f00*/  HSET2.LE.AND R2, R9, R0, PT ;  /* 0x0000000009027233 */ /* 0x000fe20003803000 */
[----:B------:R-:W-:Y:S02]  /*18f10*/  IMAD.MOV.U32 R49, RZ, RZ, R129 ;  /* 0x000000ffff317224 */ /* 0x000fe400078e0081 */
[----:B------:R-:W-:Y:S01]  /*18f20*/  STG.E.U16 desc[UR20][R34.64+-0xf0], R172 ;  /* 0xffff10ac22007986 */ /* 0x000fe2000c101514 */
[----:B------:R-:W-:-:S03]  /*18f30*/  IMAD.MOV.U32 R3, RZ, RZ, R146 ;  /* 0x000000ffff037224 */ /* 0x000fc600078e0092 */
[----:B------:R-:W-:Y:S04]  /*18f40*/  STG.E.U16 desc[UR20][R34.64+-0xee], R139 ;  /* 0xffff128b22007986 */ /* 0x000fe8000c101514 */
[----:B------:R-:W-:Y:S04]  /*18f50*/  STG.E.U16 desc[UR20][R38.64+-0xe0], R252 ;  /* 0xffff20fc26007986 */ /* 0x000fe8000c101514 */
[----:B------:R-:W-:Y:S04]  /*18f60*/  STG.E.U16 desc[UR20][R38.64+-0xde], R251 ;  /* 0xffff22fb26007986 */ /* 0x000fe8000c101514 */
[----:B------:R-:W-:Y:S01]  /*18f70*/  STG.E.U16 desc[UR20][R12.64+-0xe0], R250 ;  /* 0xffff20fa0c007986 */ /* 0x000fe2000c101514 */
[----:B------:R-:W-:-:S03]  /*18f80*/  LOP3.LUT R95, R3, R2, RZ, 0xc0, !PT ;  /* 0x00000002035f7212 */ /* 0x000fc600078ec0ff */
[----:B------:R1:W-:Y:S01]  /*18f90*/  STG.E.U16 desc[UR20][R12.64+-0xde], R249 ;  /* 0xffff22f90c007986 */ /* 0x0003e2000c101514 */
[----:B------:R-:W-:Y:S02]  /*18fa0*/  MOV R2, R46 ;  /* 0x0000002e00027202 */ /* 0x000fe40000000f00 */
[----:B------:R-:W-:Y:S02]  /*18fb0*/  LOP3.LUT R3, R104, 0xffff, RZ, 0xc0, !PT ;  /* 0x0000ffff68037812 */ /* 0x000fe400078ec0ff */
[----:B------:R-:W-:Y:S02]  /*18fc0*/  LOP3.LUT R6, R2, 0xff, RZ, 0xc0, !PT ;  /* 0x000000ff02067812 */ /* 0x000fe400078ec0ff */
[----:B------:R-:W-:Y:S02]  /*18fd0*/  PRMT R2, R104, 0x7632, R2 ;  /* 0x0000763268027816 */ /* 0x000fe40000000002 */
[C---:B------:R-:W-:Y:S02]  /*18fe0*/  PRMT R5, R46.reuse, 0x7773, RZ ;  /* 0x000077732e057816 */ /* 0x040fe400000000ff */
[----:B------:R-:W-:-:S02]  /*18ff0*/  PRMT R4, R46, 0x7772, RZ ;  /* 0x000077722e047816 */ /* 0x000fc400000000ff */
[----:B------:R-:W-:Y:S02]  /*19000*/  LOP3.LUT R7, R104, 0xff, RZ, 0xc0, !PT ;  /* 0x000000ff68077812 */ /* 0x000fe400078ec0ff */
[----:B------:R-:W-:Y:S01]  /*19010*/  SHF.R.U32.HI R3, RZ, 0x8, R3 ;  /* 0x00000008ff037819 */ /* 0x000fe20000011603 */
[----:B-1----:R-:W-:Y:S02]  /*19020*/  IMAD.MOV.U32 R12, RZ, RZ, R10 ;  /* 0x000000ffff0c7224 */ /* 0x002fe400078e000a */
[----:B------:R-:W-:Y:S02]  /*19030*/  IMAD.MOV.U32 R10, RZ, RZ, R15 ;  /* 0x000000ffff0a7224 */ /* 0x000fe400078e000f */
[----:B------:R-:W-:Y:S02]  /*19040*/  IMAD.MOV.U32 R15, RZ, RZ, R49 ;  /* 0x000000ffff0f7224 */ /* 0x000fe400078e0031 */
[----:B------:R-:W1:Y:S01]  /*19050*/  LDC R49, c[0x0][0x448] ;  /* 0x00011200ff317b82 */ /* 0x000e620000000800 */
[----:B------:R-:W-:-:S02]  /*19060*/  SHF.R.U32.HI R9, RZ, 0x18, R104 ;  /* 0x00000018ff097819 */ /* 0x000fc40000011668 */
[----:B------:R-:W-:Y:S02]  /*19070*/  LOP3.LUT R2, R2, 0xff, RZ, 0xc0, !PT ;  /* 0x000000ff02027812 */ /* 0x000fe400078ec0ff */
[----:B------:R-:W-:Y:S02]  /*19080*/  PRMT R4, R4, 0x5410, R5 ;  /* 0x0000541004047816 */ /* 0x000fe40000000005 */
[----:B------:R-:W-:Y:S02]  /*19090*/  PRMT R3, R7, 0x5410, R3 ;  /* 0x0000541007037816 */ /* 0x000fe40000000003 */
[----:B------:R-:W-:Y:S02]  /*190a0*/  PRMT R5, R2, 0x5410, R9 ;  /* 0x0000541002057816 */ /* 0x000fe40000000009 */
[----:B------:R-:W-:Y:S01]  /*190b0*/  PRMT R8, R46, 0x7771, RZ ;  /* 0x000077712e087816 */ /* 0x000fe200000000ff */
[----:B------:R-:W-:Y:S01]  /*190c0*/  IMAD.MOV.U32 R97, RZ, RZ, R134 ;  /* 0x000000ffff617224 */ /* 0x000fe200078e0086 */
[--C-:B------:R-:W-:Y:S01]  /*190d0*/  HSET2.LE.AND R2, R3, R0.reuse, PT ;  /* 0x0000000003027233 */ /* 0x100fe20003803000 */
[----:B------:R-:W-:Y:S01]  /*190e0*/  IMAD.MOV.U32 R96, RZ, RZ, R135 ;  /* 0x000000ffff607224 */ /* 0x000fe200078e0087 */
[----:B------:R-:W-:-:S02]  /*190f0*/  HSET2.LE.AND R3, R5, R0, PT ;  /* 0x0000000005037233 */ /* 0x000fc40003803000 */
[----:B------:R-:W-:Y:S01]  /*19100*/  PRMT R8, R6, 0x5410, R8 ;  /* 0x0000541006087816 */ /* 0x000fe20000000008 */
[----:B------:R-:W-:Y:S01]  /*19110*/  IMAD.MOV.U32 R98, RZ, RZ, R133 ;  /* 0x000000ffff627224 */ /* 0x000fe200078e0085 */
[----:B------:R-:W-:Y:S02]  /*19120*/  LOP3.LUT R6, R4, 0xff00ff, RZ, 0xc0, !PT ;  /* 0x00ff00ff04067812 */ /* 0x000fe400078ec0ff */
[----:B------:R-:W-:Y:S02]  /*19130*/  LOP3.LUT R96, R96, R2, RZ, 0xc0, !PT ;  /* 0x0000000260607212 */ /* 0x000fe400078ec0ff */
[----:B------:R-:W-:Y:S01]  /*19140*/  LOP3.LUT R97, R97, R3, RZ, 0xc0, !PT ;  /* 0x0000000361617212 */ /* 0x000fe200078ec0ff */
[----:B-1----:R-:W-:Y:S01]  /*19150*/  IMAD.WIDE R2, R49, 0x70, R50 ;  /* 0x0000007031027825 */ /* 0x002fe200078e0232 */
[----:B------:R-:W-:-:S03]  /*19160*/  HSET2.LE.AND R4, R8, R0, PT ;  /* 0x0000000008047233 */ /* 0x000fc60003803000 */
[----:B------:R-:W-:Y:S02]  /*19170*/  IMAD.MOV.U32 R14, RZ, RZ, R110 ;  /* 0x000000ffff0e7224 */ /* 0x000fe400078e006e */
[----:B------:R-:W-:Y:S01]  /*19180*/  LOP3.LUT R98, R98, R4, RZ, 0xc0, !PT ;  /* 0x0000000462627212 */ /* 0x000fe200078ec0ff */
[----:B------:R-:W-:Y:S01]  /*19190*/  IMAD.MOV.U32 R32, RZ, RZ, R114 ;  /* 0x000000ffff207224 */ /* 0x000fe200078e0072 */
[----:B------:R-:W-:Y:S01]  /*191a0*/  STG.E.U16 desc[UR20][R218.64+-0xe0], R138 ;  /* 0xffff208ada007986 */ /* 0x000fe2000c101514 */
[----:B------:R-:W-:-:S03]  /*191b0*/  IMAD.WIDE R4, R49, -0x70, R2 ;  /* 0xffffff9031047825 */ /* 0x000fc600078e0202 */
[----:B------:R-:W-:Y:S04]  /*191c0*/  STG.E.U16 desc[UR20][R218.64+-0xde], R137 ;  /* 0xffff2289da007986 */ /* 0x000fe8000c101514 */
[----:B------:R-:W-:Y:S04]  /*191d0*/  STG.E.U16 desc[UR20][R34.64+-0xe0], R136 ;  /* 0xffff208822007986 */ /* 0x000fe8000c101514 */
[----:B------:R-:W-:Y:S04]  /*191e0*/  STG.E.U16 desc[UR20][R34.64+-0xde], R14 ;  /* 0xffff220e22007986 */ /* 0x000fe8000c101514 */
[----:B------:R-:W-:Y:S04]  /*191f0*/  STG.E.U16 desc[UR20][R38.64+-0xd0], R248 ;  /* 0xffff30f826007986 */ /* 0x000fe8000c101514 */
[----:B------:R-:W-:Y:S04]  /*19200*/  STG.E.U16 desc[UR20][R38.64+-0xce], R247 ;  /* 0xffff32f726007986 */ /* 0x000fe8000c101514 */
[----:B------:R-:W-:Y:S04]  /*19210*/  STG.E.U16 desc[UR20][R50.64+-0xd0], R245 ;  /* 0xffff30f532007986 */ /* 0x000fe8000c101514 */
[----:B------:R-:W-:Y:S04]  /*19220*/  STG.E.U16 desc[UR20][R50.64+-0xce], R246 ;  /* 0xffff32f632007986 */ /* 0x000fe8000c101514 */
[----:B------:R-:W-:Y:S04]  /*19230*/  STG.E.U16 desc[UR20][R2.64+-0xd0], R32 ;  /* 0xffff302002007986 */ /* 0x000fe8000c101514 */
[----:B------:R1:W-:Y:S04]  /*19240*/  STG.E.U16 desc[UR20][R2.64+-0xce], R210 ;  /* 0xffff32d202007986 */ /* 0x0003e8000c101514 */
[----:B------:R-:W-:Y:S04]  /*19250*/  STG.E.U16 desc[UR20][R34.64+-0xd0], R12 ;  /* 0xffff300c22007986 */ /* 0x000fe8000c101514 */
[----:B------:R-:W-:Y:S04]  /*19260*/  STG.E.U16 desc[UR20][R34.64+-0xce], R10 ;  /* 0xffff320a22007986 */ /* 0x000fe8000c101514 */
[----:B------:R-:W-:Y:S04]  /*19270*/  STG.E.U16 desc[UR20][R38.64+-0xc0], R244 ;  /* 0xffff40f426007986 */ /* 0x000fe8000c101514 */
[----:B------:R-:W-:Y:S04]  /*19280*/  STG.E.U16 desc[UR20][R38.64+-0xbe], R243 ;  /* 0xffff42f326007986 */ /* 0x000fe8000c101514 */
[----:B------:R-:W-:Y:S01]  /*19290*/  STG.E.U16 desc[UR20][R4.64+-0xc0], R242 ;  /* 0xffff40f204007986 */ /* 0x000fe2000c101514 */
[----:B-1----:R-:W-:-:S03]  /*192a0*/  IMAD.WIDE R2, R49, 0x70, R4 ;  /* 0x0000007031027825 */ /* 0x002fc600078e0204 */
[----:B------:R-:W-:Y:S04]  /*192b0*/  STG.E.U16 desc[UR20][R4.64+-0xbe], R241 ;  /* 0xffff42f104007986 */ /* 0x000fe8000c101514 */
[----:B------:R1:W5:Y:S04]  /*192c0*/  LDL.LU R210, [R1+0x174] ;  /* 0x0001740001d27983 */ /* 0x0003680000300800 */
[----:B------:R2:W-:Y:S04]  /*192d0*/  STG.E.U16 desc[UR20][R2.64+-0xbe], R209 ;  /* 0xffff42d102007986 */ /* 0x0005e8000c101514 */
[----:B--2---:R1:W5:Y:S01]  /*192e0*/  LDL.LU R209, [R1+0x170] ;  /* 0x0001700001d17983 */ /* 0x0043620000300800 */
[----:B------:R-:W-:Y:S01]  /*192f0*/  IMAD.WIDE R4, R49, -0x70, R2 ;  /* 0xffffff9031047825 */ /* 0x000fe200078e0202 */
[----:B------:R-:W-:-:S02]  /*19300*/  MOV R212, R33 ;  /* 0x0000002100d47202 */ /* 0x000fc40000000f00 */
[----:B------:R2:W-:Y:S01]  /*19310*/  STG.E.U16 desc[UR20][R2.64+-0xc0], R11 ;  /* 0xffff400b02007986 */ /* 0x0005e2000c101514 */
[----:B------:R-:W-:-:S03]  /*19320*/  IMAD.MOV.U32 R213, RZ, RZ, R115 ;  /* 0x000000ffffd57224 */ /* 0x000fc600078e0073 */
[----:B------:R-:W-:Y:S01]  /*19330*/  STG.E.U16 desc[UR20][R34.64+-0xc0], R212 ;  /* 0xffff40d422007986 */ /* 0x000fe2000c101514 */
[----:B------:R-:W-:-:S03]  /*19340*/  IMAD.MOV.U32 R215, RZ, RZ, R121 ;  /* 0x000000ffffd77224 */ /* 0x000fc600078e0079 */
[----:B------:R-:W-:Y:S01]  /*19350*/  STG.E.U16 desc[UR20][R34.64+-0xbe], R213 ;  /* 0xffff42d522007986 */ /* 0x000fe2000c101514 */
[----:B------:R-:W-:-:S03]  /*19360*/  MOV R214, R122 ;  /* 0x0000007a00d67202 */ /* 0x000fc60000000f00 */
[----:B------:R-:W-:Y:S04]  /*19370*/  STG.E.U16 desc[UR20][R38.64+-0xb0], R240 ;  /* 0xffff50f026007986 */ /* 0x000fe8000c101514 */
[----:B------:R-:W-:Y:S04]  /*19380*/  STG.E.U16 desc[UR20][R38.64+-0xae], R239 ;  /* 0xffff52ef26007986 */ /* 0x000fe8000c101514 */
[----:B------:R-:W-:Y:S01]  /*19390*/  STG.E.U16 desc[UR20][R4.64+-0xb0], R238 ;  /* 0xffff50ee04007986 */ /* 0x000fe2000c101514 */
[----:B--2---:R-:W-:-:S03]  /*193a0*/  IMAD.WIDE R2, R49, 0x70, R4 ;  /* 0x0000007031027825 */ /* 0x004fc600078e0204 */
[----:B------:R2:W-:Y:S01]  /*193b0*/  STG.E.U16 desc[UR20][R4.64+-0xae], R237 ;  /* 0xffff52ed04007986 */ /* 0x0005e2000c101514 */
[----:B------:R-:W-:-:S03]  /*193c0*/  IMAD.MOV.U32 R48, RZ, RZ, R120 ;  /* 0x000000ffff307224 */ /* 0x000fc600078e0078 */
[----:B------:R-:W-:Y:S01]  /*193d0*/  STG.E.U16 desc[UR20][R2.64+-0xb0], R214 ;  /* 0xffff50d602007986 */ /* 0x000fe2000c101514 */
[----:B------:R-:W-:-:S03]  /*193e0*/  IMAD.MOV.U32 R36, RZ, RZ, R123 ;  /* 0x000000ffff247224 */ /* 0x000fc600078e007b */
[----:B------:R3:W-:Y:S01]  /*193f0*/  STG.E.U16 desc[UR20][R2.64+-0xae], R215 ;  /* 0xffff52d702007986 */ /* 0x0007e2000c101514 */
[----:B------:R-:W-:-:S03]  /*19400*/  IMAD.MOV.U32 R45, RZ, RZ, R118 ;  /* 0x000000ffff2d7224 */ /* 0x000fc600078e0076 */
[----:B------:R-:W-:Y:S01]  /*19410*/  STG.E.U16 desc[UR20][R34.64+-0xb0], R48 ;  /* 0xffff503022007986 */ /* 0x000fe2000c101514 */
[----:B------:R-:W-:-:S03]  /*19420*/  IMAD.MOV.U32 R44, RZ, RZ, R119 ;  /* 0x000000ffff2c7224 */ /* 0x000fc600078e0077 */
[----:B------:R-:W-:Y:S01]  /*19430*/  STG.E.U16 desc[UR20][R34.64+-0xae], R36 ;  /* 0xffff522422007986 */ /* 0x000fe2000c101514 */
[----:B--2---:R-:W-:-:S03]  /*19440*/  IMAD.WIDE R4, R49, -0x70, R2 ;  /* 0xffffff9031047825 */ /* 0x004fc600078e0202 */
[----:B------:R-:W-:Y:S01]  /*19450*/  STG.E.U16 desc[UR20][R38.64+-0xa0], R236 ;  /* 0xffff60ec26007986 */ /* 0x000fe2000c101514 */
[----:B------:R-:W-:Y:S01]  /*19460*/  HSET2.LE.AND R0, R6, R0, PT ;  /* 0x0000000006007233 */ /* 0x000fe20003803000 */
[----:B---3--:R-:W-:Y:S02]  /*19470*/  IMAD.WIDE R2, R49, 0x70, R4 ;  /* 0x0000007031027825 */ /* 0x008fe400078e0204 */
[----:B------:R-:W-:Y:S02]  /*19480*/  STG.E.U16 desc[UR20][R38.64+-0x9e], R235 ;  /* 0xffff62eb26007986 */ /* 0x000fe4000c101514 */
[----:B------:R-:W-:Y:S02]  /*19490*/  IMAD.MOV.U32 R99, RZ, RZ, R132 ;  /* 0x000000ffff637224 */ /* 0x000fe400078e0084 */
[----:B------:R-:W-:Y:S04]  /*194a0*/  STG.E.U16 desc[UR20][R4.64+-0xa0], R234 ;  /* 0xffff60ea04007986 */ /* 0x000fe8000c101514 */
[----:B------:R2:W-:Y:S01]  /*194b0*/  STG.E.U16 desc[UR20][R4.64+-0x9e], R233 ;  /* 0xffff62e904007986 */ /* 0x0005e2000c101514 */
[----:B------:R-:W-:-:S02]  /*194c0*/  MOV R33, R116 ;  /* 0x0000007400217202 */ /* 0x000fc40000000f00 */
[----:B------:R-:W-:Y:S01]  /*194d0*/  LOP3.LUT R99, R99, R0, RZ, 0xc0, !PT ;  /* 0x0000000063637212 */ /* 0x000fe200078ec0ff */
[----:B------:R-:W-:Y:S04]  /*194e0*/  STG.E.U16 desc[UR20][R2.64+-0xa0], R44 ;  /* 0xffff602c02007986 */ /* 0x000fe8000c101514 */
[----:B------:R3:W-:Y:S04]  /*194f0*/  STG.E.U16 desc[UR20][R2.64+-0x9e], R45 ;  /* 0xffff622d02007986 */ /* 0x0007e8000c101514 */
[----:B------:R1:W-:Y:S04]  /*19500*/  STG.E.U16 desc[UR20][R34.64+-0xa0], R15 ;  /* 0xffff600f22007986 */ /* 0x0003e8000c101514 */
[----:B------:R1:W-:Y:S01]  /*19510*/  STG.E.U16 desc[UR20][R34.64+-0x9e], R33 ;  /* 0xffff622122007986 */ /* 0x0003e2000c101514 */
[----:B--2---:R-:W-:-:S03]  /*19520*/  IMAD.WIDE R4, R49, -0x70, R2 ;  /* 0xffffff9031047825 */ /* 0x004fc600078e0202 */
[----:B------:R1:W-:Y:S01]  /*19530*/  STG.E.U16 desc[UR20][R38.64+-0x90], R216 ;  /* 0xffff70d826007986 */ /* 0x0003e2000c101514 */
[----:B------:R-:W-:Y:S03]  /*19540*/  HMMA.16816.F32 R148, R92, R164, R148 ;  /* 0x000000a45c94723c */ /* 0x000fe60000001894 */
[----:B------:R1:W-:Y:S01]  /*19550*/  STG.E.U16 desc[UR20][R38.64+-0x8e], R232 ;  /* 0xffff72e826007986 */ /* 0x0003e2000c101514 */
[----:B---3--:R-:W-:-:S03]  /*19560*/  IMAD.WIDE R2, R49, 0x70, R4 ;  /* 0x0000007031027825 */ /* 0x008fc600078e0204 */
[----:B------:R1:W-:Y:S01]  /*19570*/  STG.E.U16 desc[UR20][R4.64+-0x90], R208 ;  /* 0xffff70d004007986 */ /* 0x0003e2000c101514 */
[C---:B------:R-:W-:Y:S03]  /*19580*/  HMMA.16816.F32 R144, R92.reuse, R166, R200 ;  /* 0x000000a65c90723c */ /* 0x040fe600000018c8 */
        /* <DEDUP_REMOVED lines=27> */
[----:B------:R-:W-:Y:S01]  /*19740*/  IADD3 R251, P0, PT, R38, -0x180, RZ ;  /* 0xfffffe8026fb7810 */ /* 0x000fe20007f1e0ff */
[----:B------:R-:W-:-:S03]  /*19750*/  UIADD3 UR12, UPT, UPT, UR26, -0x4, URZ ;  /* 0xfffffffc1a0c7890 */ /* 0x000fc6000fffe0ff */
[----:B-1----:R-:W-:-:S15]  /*19760*/  IADD3.X R250, PT, PT, R39, -0x1, RZ, P0, !PT ;  /* 0xffffffff27fa7810 */ /* 0x002fde00007fe4ff */
.L_x_639:
[----:B------:R-:W-:-:S09]  /*19770*/  UISETP.GE.AND UP0, UPT, UR12, URZ, UPT ;  /* 0x000000ff0c00728c */ /* 0x000fd2000bf06270 */
[----:B------:R-:W-:Y:S05]  /*19780*/  BRA.U !UP0, `(.L_x_648) ;  /* 0x0000007108ac7547 */ /* 0x000fea000b800000 */
[----:B---3--:R-:W1:Y:S01]  /*19790*/  S2R R0, SR_TID.X ;  /* 0x0000000000007919 */ /* 0x008e620000002100 */
[----:B------:R-:W2:Y:S01]  /*197a0*/  S2UR UR5, SR_CgaCtaId ;  /* 0x00000000000579c3 */ /* 0x000ea20000008800 */
[----:B------:R-:W-:Y:S01]  /*197b0*/  UMOV UR6, 0x400 ;  /* 0x0000040000067882 */ /* 0x000fe20000000000 */
[----:B------:R-:W3:Y:S01]  /*197c0*/  LDCU UR13, c[0x0][0x440] ;  /* 0x00008800ff0d77ac */ /* 0x000ee20008000800 */
[----:B------:R-:W4:Y:S01]  /*197d0*/  S2R R6, SR_CTAID.X ;  /* 0x0000000000067919 */ /* 0x000f220000002500 */
[----:B------:R-:W-:Y:S02]  /*197e0*/  IMAD.MOV.U32 R213, RZ, RZ, 0x20 ;  /* 0x00000020ffd57424 */ /* 0x000fe400078e00ff */
[----:B------:R-:W-:Y:S01]  /*197f0*/  IMAD.MOV.U32 R104, RZ, RZ, R101 ;  /* 0x000000ffff687224 */ /* 0x000fe200078e0065 */
[----:B------:R-:W3:Y:S01]  /*19800*/  S2R R2, SR_CTAID.X ;  /* 0x0000000000027919 */ /* 0x000ee20000002500 */
[----:B-----5:R-:W4:Y:S01]  /*19810*/  LDC R216, c[0x0][0x4f8] ;  /* 0x00013e00ffd87b82 */ /* 0x020f220000000800 */
[----:B------:R-:W-:Y:S01]  /*19820*/  IMAD.MOV.U32 R105, RZ, RZ, R102 ;  /* 0x000000ffff697224 */ /* 0x000fe200078e0066 */
[----:B------:R-:W1:Y:S01]  /*19830*/  LDCU UR9, c[0x0][0x440] ;  /* 0x00008800ff0977ac */ /* 0x000e620008000800 */
[----:B------:R-:W3:Y:S01]  /*19840*/  S2R R215, SR_TID.X ;  /* 0x0000000000d77919 */ /* 0x000ee20000002100 */
[----:B------:R-:W1:Y:S01]  /*19850*/  LDCU UR4, c[0x0][0x45c] ;  /* 0x00008b80ff0477ac */ /* 0x000e620008000800 */
[----:B--2---:R-:W-:Y:S01]  /*19860*/  ULEA UR5, UR5, UR6, 0x18 ;  /* 0x0000000605057291 */ /* 0x004fe2000f8ec0ff */
[----:B-1----:R-:W-:Y:S01]  /*19870*/  IMAD.SHL.U32 R0, R0, 0x20, RZ ;  /* 0x0000002000007824 */ /* 0x002fe200078e00ff */
[----:B----4-:R-:W-:-:S04]  /*19880*/  LOP3.LUT R216, R216, 0xff, RZ, 0xc0, !PT ;  /* 0x000000ffd8d87812 */ /* 0x010fc800078ec0ff */
[----:B------:R-:W-:Y:S02]  /*19890*/  LOP3.LUT R0, R0, 0xc0, RZ, 0xc0, !PT ;  /* 0x000000c000007812 */ /* 0x000fe400078ec0ff */
[----:B------:R-:W-:Y:S02]  /*198a0*/  LEA R216, R216, R216, 0x10 ;  /* 0x000000d8d8d87211 */ /* 0x000fe400078e80ff */
[----:B------:R-:W-:Y:S02]  /*198b0*/  LOP3.LUT R210, R0, 0x18, R210, 0xf8, !PT ;  /* 0x0000001800d27812 */ /* 0x000fe400078ef8d2 */
[----:B------:R-:W1:Y:S01]  /*198c0*/  S2R R0, SR_TID.X ;  /* 0x0000000000007919 */ /* 0x000e620000002100 */
[----:B---3--:R-:W-:Y:S01]  /*198d0*/  SHF.R.U32.HI R208, RZ, 0x1, R215 ;  /* 0x00000001ffd07819 */ /* 0x008fe200000116d7 */
[C---:B------:R-:W-:Y:S01]  /*198e0*/  IMAD.SHL.U32 R214, R215.reuse, 0x20, RZ ;  /* 0x00000020d7d67824 */ /* 0x040fe200078e00ff */
[----:B------:R-:W-:Y:S02]  /*198f0*/  LOP3.LUT P0, RZ, R215, 0x4, RZ, 0xc0, !PT ;  /* 0x00000004d7ff7812 */ /* 0x000fe4000780c0ff */
[----:B------:R-:W-:-:S02]  /*19900*/  LOP3.LUT R208, R210, 0x8, R208, 0x78, !PT ;  /* 0x00000008d2d07812 */ /* 0x000fc400078e78d0 */
[----:B------:R-:W-:Y:S02]  /*19910*/  SEL R213, R213, 0xffffffe0, !P0 ;  /* 0xffffffe0d5d57807 */ /* 0x000fe40004000000 */
[--C-:B-1----:R-:W-:Y:S02]  /*19920*/  SHF.R.U32.HI R8, RZ, 0x5, R0.reuse ;  /* 0x00000005ff087819 */ /* 0x102fe40000011600 */
[----:B------:R-:W-:Y:S01]  /*19930*/  SHF.R.U32.HI R5, RZ, 0x5, R0 ;  /* 0x00000005ff057819 */ /* 0x000fe20000011600 */
[----:B------:R-:W-:Y:S02]  /*19940*/  IMAD.SHL.U32 R0, R0, 0x20, RZ ;  /* 0x0000002000007824 */ /* 0x000fe400078e00ff */
[----:B------:R-:W-:Y:S02]  /*19950*/  IMAD R6, R6, 0x8, R8 ;  /* 0x0000000806067824 */ /* 0x000fe400078e0208 */
[----:B------:R-:W-:Y:S01]  /*19960*/  IMAD R2, R2, 0x8, R5 ;  /* 0x0000000802027824 */ /* 0x000fe200078e0205 */
[----:B------:R-:W-:Y:S01]  /*19970*/  LOP3.LUT R208, R208, 0x120, R0, 0xf8, !PT ;  /* 0x00000120d0d07812 */ /* 0x000fe200078ef800 */
[----:B------:R-:W-:-:S03]  /*19980*/  IMAD.WIDE.U32 R6, R6, -0x326172a9, RZ ;  /* 0xcd9e8d5706067825 */ /* 0x000fc600078e00ff */
[----:B------:R-:W-:Y:S01]  /*19990*/  LEA R208, R208, UR5, 0x1 ;  /* 0x00000005d0d07c11 */ /* 0x000fe2000f8e08ff */
[----:B------:R-:W-:Y:S01]  /*199a0*/  VIADD R2, R2, 0x4 ;  /* 0x0000000402027836 */ /* 0x000fe20000000000 */
[----:B------:R-:W-:Y:S01]  /*199b0*/  LOP3.LUT R4, R6, UR11, RZ, 0x3c, !PT ;  /* 0x0000000b06047c12 */ /* 0x000fe2000f8e3cff */
[C---:B------:R-:W-:Y:S02]  /*199c0*/  IMAD.SHL.U32 R6, R215.reuse, 0x10, RZ ;  /* 0x00000010d7067824 */ /* 0x040fe400078e00ff */
[----:B------:R-:W-:Y:S02]  /*199d0*/  IMAD.WIDE.U32 R2, R2, -0x326172a9, RZ ;  /* 0xcd9e8d5702027825 */ /* 0x000fe400078e00ff */
[----:B------:R1:W-:Y:S01]  /*199e0*/  STL [R1+0x128], R4 ;  /* 0x0001280401007387 */ /* 0x0003e20000100800 */
[----:B------:R-:W-:Y:S01]  /*199f0*/  LOP3.LUT R212, R6, 0x100, RZ, 0xc0, !PT ;  /* 0x0000010006d47812 */ /* 0x000fe200078ec0ff */
[----:B------:R-:W-:Y:S01]  /*19a00*/  IMAD.SHL.U32 R3, R215, 0x8, RZ ;  /* 0x00000008d7037824 */ /* 0x000fe200078e00ff */
[----:B------:R-:W-:Y:S01]  /*19a10*/  LOP3.LUT R2, R2, UR11, RZ, 0x3c, !PT ;  /* 0x0000000b02027c12 */ /* 0x000fe2000f8e3cff */
[----:B------:R-:W-:Y:S01]  /*19a20*/  IMAD.MOV.U32 R0, RZ, RZ, R100 ;  /* 0x000000ffff007224 */ /* 0x000fe200078e0064 */
[----:B------:R-:W-:Y:S01]  /*19a30*/  LOP3.LUT R212, R212, 0x20, R214, 0xf8, !PT ;  /* 0x00000020d4d47812 */ /* 0x000fe200078ef8d6 */
[----:B------:R-:W2:Y:S02]  /*19a40*/  LDCU.U8 UR11, c[0x0][0x4f8] ;  /* 0x00009f00ff0b77ac */ /* 0x000ea40008000000 */
[----:B------:R3:W-:Y:S01]  /*19a50*/  STL [R1+0x12c], R2 ;  /* 0x00012c0201007387 */ /* 0x0007e20000100800 */
[----:B-1----:R-:W1:Y:S01]  /*19a60*/  LDC.64 R4, c[0x0][0x3c0] ;  /* 0x0000f000ff047b82 */ /* 0x002e620000000a00 */
[----:B---3--:R-:W-:-:S02]  /*19a70*/  MOV R2, R103 ;  /* 0x0000006700027202 */ /* 0x008fc40000000f00 */
[----:B-1----:R1:W-:Y:S02]  /*19a80*/  STL.64 [R1+0x88], R4 ;  /* 0x0000880401007387 */ /* 0x0023e40000100a00 */
[----:B-1----:R-:W-:Y:S01]  /*19a90*/  LOP3.LUT R5, R3, 0x18, RZ, 0xc0, !PT ;  /* 0x0000001803057812 */ /* 0x002fe200078ec0ff */
[C---:B------:R-:W-:Y:S02]  /*19aa0*/  VIADD R3, R208.reuse, 0x9020 ;  /* 0x00009020d0037836 */ /* 0x040fe40000000000 */
[----:B------:R-:W-:Y:S01]  /*19ab0*/  VIADD R4, R208, 0x9000 ;  /* 0x00009000d0047836 */ /* 0x000fe20000000000 */
[----:B------:R-:W-:Y:S02]  /*19ac0*/  ISETP.GE.AND P2, PT, R5, UR13, PT ;  /* 0x0000000d05007c0c */ /* 0x000fe4000bf46270 */
[----:B------:R1:W-:Y:S04]  /*19ad0*/  STL [R1+0x150], R3 ;  /* 0x0001500301007387 */ /* 0x0003e80000100800 */
[----:B------:R1:W-:Y:S01]  /*19ae0*/  STL [R1+0x154], R4 ;  /* 0x0001540401007387 */ /* 0x0003e20000100800 */
[----:B--2---:R-:W-:Y:S06]  /*19af0*/  BRA `(.L_x_649) ;  /* 0x0000000000b87947 */ /* 0x004fec0003800000 */
.L_x_651:
[----:B------:R-:W2:Y:S01]  /*19b00*/  LDL R227, [R1+0x164] ;  /* 0x0001640001e37983 */ /* 0x000ea20000100800 */
[----:B------:R-:W1:Y:S01]  /*19b10*/  LDC.64 R102, c[0x0][0x3b8] ;  /* 0x0000ee00ff667b82 */ /* 0x000e620000000a00 */
[----:B------:R-:W-:Y:S02]  /*19b20*/  UIADD3 UR6, UPT, UPT, UR12, -0x1, URZ ;  /* 0xffffffff0c067890 */ /* 0x000fe4000fffe0ff */
[----:B------:R-:W3:Y:S04]  /*19b30*/  LDL R226, [R1+0x160] ;  /* 0x0001600001e27983 */ /* 0x000ee80000100800 */
[----:B-1----:R-:W-:Y:S04]  /*19b40*/  IMAD.WIDE.U32 R100, R102, UR6, RZ ;  /* 0x0000000666647c25 */ /* 0x002fe8000f8e00ff */
[----:B------:R-:W-:Y:S02]  /*19b50*/  IMAD.SHL.U32 R3, R100, 0x40, RZ ;  /* 0x0000004064037824 */ /* 0x000fe400078e00ff */
[----:B------:R-:W-:Y:S03]  /*19b60*/  IMAD R101, R103, UR6, R101 ;  /* 0x0000000667657c24 */ /* 0x000fe6000f8e0265 */
[----:B------:R-:W-:Y:S02]  /*19b70*/  LEA R3, P4, R102, R3, 0x5 ;  /* 0x0000000366037211 */ /* 0x000fe400078828ff */
[----:B------:R-:W-:Y:S04]  /*19b80*/  SHF.L.U64.HI R106, R100, 0x6, R101 ;  /* 0x00000006646a7819 */ /* 0x000fe80000010265 */
[----:B------:R-:W-:Y:S02]  /*19b90*/  LEA.HI.X R106, R102, R106, R103, 0x5, P4 ;  /* 0x0000006a666a7211 */ /* 0x000fe400020f2c67 */
[CC--:B--2---:R-:W-:Y:S04]  /*19ba0*/  LEA R102, P4, R100.reuse, R227.reuse, 0x7 ;  /* 0x000000e364667211 */ /* 0x0c4fe800078838ff */
[-C--:B---3--:R-:W-:Y:S02]  /*19bb0*/  LEA.HI.X R103, R100, R226.reuse, R101, 0x7, P4 ;  /* 0x000000e264677211 */ /* 0x088fe400020f3c65 */
        /* <DEDUP_REMOVED lines=34> */
.L_x_649:
[----:B------:R-:W1:Y:S01]  /*19de0*/  LDL R10, [R1+0x88] ;  /* 0x00008800010a7983 */ /* 0x000e620000100800 */
[----:B------:R-:W-:Y:S05]  /*19df0*/  DEPBAR.LE SB0, 0x0 ;  /* 0x000080000000791a */ /* 0x000fea0000000000 */
[----:B------:R-:W2:Y:S01]  /*19e00*/  LDL R13, [R1+0x8c] ;  /* 0x00008c00010d7983 */ /* 0x000ea20000100800 */
[C---:B------:R-:W-:Y:S01]  /*19e10*/  IMAD.SHL.U32 R12, R215.reuse, 0x8, RZ ;  /* 0x00000008d70c7824 */ /* 0x040fe200078e00ff */
[----:B------:R-:W-:Y:S01]  /*19e20*/  SHF.R.U32.HI R209, RZ, 0x1, R215 ;  /* 0x00000001ffd17819 */ /* 0x000fe200000116d7 */
[C---:B-----5:R-:W-:Y:S03]  /*19e30*/  IMAD.SHL.U32 R210, R215.reuse, 0x4, RZ ;  /* 0x00000004d7d27824 */ /* 0x060fe600078e00ff */
[----:B------:R-:W3:Y:S01]  /*19e40*/  LDL R8, [R1+0x16c] ;  /* 0x00016c0001087983 */ /* 0x000ee20000100800 */
[----:B------:R-:W-:Y:S01]  /*19e50*/  IMAD.SHL.U32 R16, R215, 0x10, RZ ;  /* 0x00000010d7107824 */ /* 0x000fe200078e00ff */
[----:B------:R-:W-:Y:S01]  /*19e60*/  LOP3.LUT R12, R12, 0x18, RZ, 0xc0, !PT ;  /* 0x000000180c0c7812 */ /* 0x000fe200078ec0ff */
[----:B------:R-:W-:Y:S03]  /*19e70*/  UIADD3 UR6, UPT, UPT, UR23, -0x4498517b, URZ ;  /* 0xbb67ae8517067890 */ /* 0x000fe6000fffe0ff */
[----:B----4-:R-:W4:Y:S01]  /*19e80*/  LDL R11, [R1+0x168] ;  /* 0x00016800010b7983 */ /* 0x010f220000100800 */
[----:B------:R-:W-:Y:S01]  /*19e90*/  LOP3.LUT R107, R209, 0x8, RZ, 0xc0, !PT ;  /* 0x00000008d16b7812 */ /* 0x000fe200078ec0ff */
[----:B------:R-:W-:Y:S01]  /*19ea0*/  USHF.L.U32 UR24, UR12, 0x1, URZ ;  /* 0x000000010c187899 */ /* 0x000fe200080006ff */
[C---:B------:R-:W-:Y:S01]  /*19eb0*/  LOP3.LUT R15, R12.reuse, 0x20, RZ, 0xfc, !PT ;  /* 0x000000200c0f7812 */ /* 0x040fe200078efcff */
[----:B------:R-:W-:Y:S01]  /*19ec0*/  BAR.SYNC.DEFER_BLOCKING 0x0 ;  /* 0x0000000000007b1d */ /* 0x000fe20000010000 */
[----:B------:R-:W-:Y:S01]  /*19ed0*/  LOP3.LUT R14, R12, 0x40, RZ, 0xfc, !PT ;  /* 0x000000400c0e7812 */ /* 0x000fe200078efcff */
[----:B------:R-:W-:Y:S01]  /*19ee0*/  UIADD3 UR19, UPT, UPT, UR23, 0x76cf5d0a, URZ ;  /* 0x76cf5d0a17137890 */ /* 0x000fe2000fffe0ff */
[----:B------:R-:W-:Y:S01]  /*19ef0*/  ISETP.GE.AND P3, PT, R15, UR9, PT ;  /* 0x000000090f007c0c */ /* 0x000fe2000bf66270 */
[----:B------:R-:W-:Y:S01]  /*19f00*/  UIADD3 UR17, UPT, UPT, UR23, 0x32370b8f, URZ ;  /* 0x32370b8f17117890 */ /* 0x000fe2000fffe0ff */
[----:B------:R-:W-:Y:S01]  /*19f10*/  LOP3.LUT R211, R16, 0x3e00, RZ, 0xc0, !PT ;  /* 0x00003e0010d37812 */ /* 0x000fe200078ec0ff */
[----:B------:R-:W-:Y:S01]  /*19f20*/  UIADD3 UR15, UPT, UPT, UR23, -0x56f99767, URZ ;  /* 0xa9066899170f7890 */ /* 0x000fe2000fffe0ff */
[----:B------:R-:W-:Y:S01]  /*19f30*/  STL [R1+0x158], R15 ;  /* 0x0001580f01007387 */ /* 0x000fe20000100800 */
[----:B------:R-:W-:Y:S02]  /*19f40*/  UIADD3 UR16, UPT, UPT, UR23, -0x126145ec, URZ ;  /* 0xed9eba1417107890 */ /* 0x000fe4000fffe0ff */
[----:B------:R-:W-:Y:S03]  /*19f50*/  UISETP.NE.AND UP0, UPT, UR12, URZ, UPT ;  /* 0x000000ff0c00728c */ /* 0x000fe6000bf05270 */
[----:B------:R-:W-:Y:S06]  /*19f60*/  STL [R1+0x15c], R14 ;  /* 0x00015c0e01007387 */ /* 0x000fec0000100800 */
[----:B------:R-:W5:Y:S06]  /*19f70*/  LDL.64 R220, [R1+0x120] ;  /* 0x0001200001dc7983 */ /* 0x000f6c0000100a00 */
[----:B------:R-:W5:Y:S06]  /*19f80*/  LDL.64 R218, [R1+0x130] ;  /* 0x0001300001da7983 */ /* 0x000f6c0000100a00 */
[----:B------:R-:W5:Y:S06]  /*19f90*/  LDL.64 R224, [R1+0x138] ;  /* 0x0001380001e07983 */ /* 0x000f6c0000100a00 */
[----:B------:R-:W5:Y:S06]  /*19fa0*/  LDL R223, [R1+0x12c] ;  /* 0x00012c0001df7983 */ /* 0x000f6c0000100800 */
[----:B------:R-:W5:Y:S01]  /*19fb0*/  LDL R222, [R1+0x128] ;  /* 0x0001280001de7983 */ /* 0x000f620000100800 */
[----:B-1----:R-:W-:Y:S04]  /*19fc0*/  IMAD.WIDE.U32 R4, R10, UR12, RZ ;  /* 0x0000000c0a047c25 */ /* 0x002fe8000f8e00ff */
[C---:B------:R-:W-:Y:S02]  /*19fd0*/  IMAD.SHL.U32 R9, R4.reuse, 0x40, RZ ;  /* 0x0000004004097824 */ /* 0x040fe400078e00ff */
[----:B--2---:R-:W-:Y:S01]  /*19fe0*/  IMAD R3, R13, UR12, R5 ;  /* 0x0000000c0d037c24 */ /* 0x004fe2000f8e0205 */
[-C--:B---3--:R-:W-:Y:S02]  /*19ff0*/  LEA R6, P1, R4, R8.reuse, 0x7 ;  /* 0x0000000804067211 */ /* 0x088fe400078238ff */
[----:B------:R-:W-:Y:S02]  /*1a000*/  LEA R9, P4, R10, R9, 0x5 ;  /* 0x000000090a097211 */ /* 0x000fe400078828ff */
[--C-:B----4-:R-:W-:Y:S02]  /*1a010*/  LEA.HI.X R7, R4, R11, R3.reuse, 0x7, P1 ;  /* 0x0000000b04077211 */ /* 0x110fe400008f3c03 */
[----:B------:R-:W-:Y:S02]  /*1a020*/  ISETP.GE.AND P1, PT, R14, UR9, PT ;  /* 0x000000090e007c0c */ /* 0x000fe4000bf26270 */
[----:B------:R-:W-:Y:S01]  /*1a030*/  SHF.L.U64.HI R5, R4, 0x6, R3 ;  /* 0x0000000604057819 */ /* 0x000fe20000010203 */
[----:B------:R-:W-:Y:S01]  /*1a040*/  @!PT LDS RZ, [RZ] ;  /* 0x00000000fffff984 */ /* 0x000fe20000000800 */
[----:B------:R-:W-:Y:S01]  /*1a050*/  @!PT LDS RZ, [RZ] ;  /* 0x00000000fffff984 */ /* 0x000fe20000000800 */
[----:B------:R-:W-:Y:S01]  /*1a060*/  @!PT LDS RZ, [RZ] ;  /* 0x00000000fffff984 */ /* 0x000fe20000000800 */
[----:B------:R-:W-:Y:S01]  /*1a070*/  @!P2 LDGSTS.E.BYPASS.LTC128B.128 [R217+0x9000], desc[UR20][R6.64] ;  /* 0x0900000006d9afae */ /* 0x000fe2000b981a14 */
[----:B------:R-:W-:Y:S02]  /*1a080*/  LOP3.LUT R3, R210, 0x18, RZ, 0xc0, !PT ;  /* 0x00000018d2037812 */ /* 0x000fe400078ec0ff */
[----:B------:R-:W-:Y:S03]  /*1a090*/  LEA.HI.X R10, R10, R5, R13, 0x5, P4 ;  /* 0x000000050a0a7211 */ /* 0x000fe600020f2c0d */
[----:B------:R-:W-:Y:S01]  /*1a0a0*/  @P2 STS.128 [R217+0x9000], RZ ;  /* 0x009000ffd9002388 */ /* 0x000fe20000000c00 */
[----:B------:R-:W-:Y:S02]  /*1a0b0*/  ISETP.GE.AND P2, PT, R12, UR9, PT ;  /* 0x000000090c007c0c */ /* 0x000fe4000bf46270 */
[----:B------:R-:W-:Y:S03]  /*1a0c0*/  LEA R8, P4, R9, R8, 0x1 ;  /* 0x0000000809087211 */ /* 0x000fe600078808ff */
[----:B------:R-:W-:Y:S01]  /*1a0d0*/  @!PT LDS RZ, [RZ] ;  /* 0x00000000fffff984 */ /* 0x000fe20000000800 */
[----:B------:R-:W-:Y:S01]  /*1a0e0*/  @!PT LDS RZ, [RZ] ;  /* 0x00000000fffff984 */ /* 0x000fe20000000800 */
[----:B------:R-:W-:Y:S01]  /*1a0f0*/  @!PT LDS RZ, [RZ] ;  /* 0x00000000fffff984 */ /* 0x000fe20000000800 */
[----:B------:R-:W-:Y:S01]  /*1a100*/  @!P3 LDGSTS.E.BYPASS.LTC128B.128 [R217+0xa000], desc[UR20][R6.64+0x40] ;  /* 0x0a00004006d9bfae */ /* 0x000fe2000b981a14 */
[----:B------:R-:W-:Y:S02]  /*1a110*/  LOP3.LUT R3, R3, 0xc0, R214, 0xf8, !PT ;  /* 0x000000c003037812 */ /* 0x000fe400078ef8d6 */
[----:B------:R-:W-:Y:S03]  /*1a120*/  LEA.HI.X R9, R9, R11, R10, 0x1, P4 ;  /* 0x0000000b09097211 */ /* 0x000fe600020f0c0a */
[----:B------:R-:W-:Y:S01]  /*1a130*/  @P3 STS.128 [R217+0xa000], RZ ;  /* 0x00a000ffd9003388 */ /* 0x000fe20000000c00 */
[----:B------:R-:W-:Y:S02]  /*1a140*/  LOP3.LUT R4, R211, 0x120, R214, 0xf8, !PT ;  /* 0x00000120d3047812 */ /* 0x000fe400078ef8d6 */
[----:B------:R-:W-:Y:S03]  /*1a150*/  LOP3.LUT R5, R3, 0x8, R215, 0x78, !PT ;  /* 0x0000000803057812 */ /* 0x000fe600078e78d7 */
[----:B------:R-:W-:Y:S01]  /*1a160*/  @!PT LDS RZ, [RZ] ;  /* 0x00000000fffff984 */ /* 0x000fe20000000800 */
[----:B------:R-:W-:Y:S01]  /*1a170*/  @!PT LDS RZ, [RZ] ;  /* 0x00000000fffff984 */ /* 0x000fe20000000800 */
[----:B------:R-:W-:Y:S01]  /*1a180*/  @!PT LDS RZ, [RZ] ;  /* 0x00000000fffff984 */ /* 0x000fe20000000800 */
[----:B------:R1:W-:Y:S01]  /*1a190*/  @!P1 LDGSTS.E.BYPASS.LTC128B.128 [R217+0xb000], desc[UR20][R6.64+0x80] ;  /* 0x0b00008006d99fae */ /* 0x0003e2000b981a14 */
[----:B------:R-:W-:Y:S02]  /*1a1a0*/  LOP3.LUT R107, R4, R3, R107, 0xf6, !PT ;  /* 0x00000003046b7212 */ /* 0x000fe400078ef66b */
[----:B------:R-:W-:Y:S03]  /*1a1b0*/  LOP3.LUT R3, R212, R5, RZ, 0xfc, !PT ;  /* 0x00000005d4037212 */ /* 0x000fe600078efcff */
[----:B------:R-:W-:Y:S01]  /*1a1c0*/  @P1 STS.128 [R217+0xb000], RZ ;  /* 0x00b000ffd9001388 */ /* 0x000fe20000000c00 */
[----:B------:R-:W-:Y:S02]  /*1a1d0*/  LEA R107, R107, UR5, 0x1 ;  /* 0x000000056b6b7c11 */ /* 0x000fe4000f8e08ff */
[----:B------:R-:W-:Y:S03]  /*1a1e0*/  LEA R3, R3, UR5, 0x1 ;  /* 0x0000000503037c11 */ /* 0x000fe6000f8e08ff */
[----:B------:R-:W-:Y:S01]  /*1a1f0*/  @!PT LDS RZ, [RZ] ;  /* 0x00000000fffff984 */ /* 0x000fe20000000800 */
[----:B------:R-:W-:Y:S01]  /*1a200*/  @!PT LDS RZ, [RZ] ;  /* 0x00000000fffff984 */ /* 0x000fe20000000800 */
[----:B------:R-:W-:Y:S01]  /*1a210*/  @!PT LDS RZ, [RZ] ;  /* 0x00000000fffff984 */ /* 0x000fe20000000800 */
[----:B------:R-:W-:Y:S01]  /*1a220*/  @!P2 LDGSTS.E.BYPASS.LTC128B.128 [R217+0x9800], desc[UR20][R8.64] ;  /* 0x0980000008d9afae */ /* 0x000fe2000b981a14 */
[C---:B------:R-:W-:Y:S05]  /*1a230*/  IMAD.IADD R204, R213.reuse, 0x1, R107 ;  /* 0x00000001d5cc7824 */ /* 0x040fea00078e026b */
[----:B------:R-:W-:Y:S01]  /*1a240*/  @P2 STS.128 [R217+0x9800], RZ ;  /* 0x009800ffd9002388 */ /* 0x000fe20000000c00 */
[----:B------:R-:W-:Y:S05]  /*1a250*/  IMAD.IADD R106, R213, 0x1, R3 ;  /* 0x00000001d56a7824 */ /* 0x000fea00078e0203 */
        /* <DEDUP_REMOVED lines=11> */
[----:B------:R-:W1:Y:S06]  /*1a310*/  LDSM.16.M88.4 R16, [R3+0x6000] ;  /* 0x006000000310783b */ /* 0x000e6c0000000200 */
[----:B------:R-:W2:Y:S06]  /*1a320*/  LDSM.16.M88.4 R60, [R107+0x1000] ;  /* 0x001000006b3c783b */ /* 0x000eac0000000200 */
[----:B------:R-:W3:Y:S06]  /*1a330*/  LDSM.16.M88.4 R32, [R3+0x6400] ;  /* 0x006400000320783b */ /* 0x000eec0000000200 */
[----:B------:R-:W0:Y:S06]  /*1a340*/  LDGDEPBAR ;  /* 0x00000000000079af */ /* 0x000e2c0000000000 */
[----:B------:R-:W4:Y:S06]  /*1a350*/  LDSM.16.M88.4 R48, [R3+0x6800] ;  /* 0x006800000330783b */ /* 0x000f2c0000000200 */
[----:B------:R-:W5:Y:S06]  /*1a360*/  LDSM.16.M88.4 R100, [R3+0x6c00] ;  /* 0x006c00000364783b */ /* 0x000f6c0000000200 */
[----:B------:R-:W-:Y:S01]  /*1a370*/  LDSM.16.M88.4 R172, [R204] ;  /* 0x00000000ccac783b */ /* 0x000fe20000000200 */
[-C--:B-1----:R-:W-:Y:S05]  /*1a380*/  HMMA.16816.F32 R4, R64, R16.reuse, RZ ;  /* 0x000000104004723c */ /* 0x082fea00000018ff */
[----:B------:R-:W1:Y:S06]  /*1a390*/  LDSM.16.M88.4 R176, [R106+0x6000] ;  /* 0x006000006ab0783b */ /* 0x000e6c0000000200 */
[----:B------:R-:W1:Y:S01]  /*1a3a0*/  LDSM.16.M88.4 R180, [R204+0x1000] ;  /* 0x00100000ccb4783b */ /* 0x000e620000000200 */
[C---:B--2---:R-:W-:Y:S05]  /*1a3b0*/  HMMA.16816.F32 R8, R60.reuse, R16, RZ ;  /* 0x000000103c08723c */ /* 0x044fea00000018ff */
[----:B------:R-:W2:Y:S03]  /*1a3c0*/  LDSM.16.M88.4 R184, [R106+0x6400] ;  /* 0x006400006ab8783b */ /* 0x000ea60000000200 */
[-C--:B------:R-:W-:Y:S03]  /*1a3d0*/  HMMA.16816.F32 R12, R60, R18.reuse, RZ ;  /* 0x000000123c0c723c */ /* 0x080fe600000018ff */
[----:B------:R-:W2:Y:S05]  /*1a3e0*/  LDSM.16.M88.4 R188, [R106+0x6800] ;  /* 0x006800006abc783b */ /* 0x000eaa0000000200 */
[C---:B------:R-:W-:Y:S01]  /*1a3f0*/  HMMA.16816.F32 R16, R64.reuse, R18, RZ ;  /* 0x000000124010723c */ /* 0x040fe200000018ff */
[----:B------:R-:W-:Y:S06]  /*1a400*/  LDSM.16.M88.4 R192, [R3+0x7000] ;  /* 0x0070000003c0783b */ /* 0x000fec0000000200 */
[----:B------:R-:W-:Y:S01]  /*1a410*/  LDSM.16.M88.4 R196, [R107+0x3000] ;  /* 0x003000006bc4783b */ /* 0x000fe20000000200 */
[-C--:B---3--:R-:W-:Y:S05]  /*1a420*/  HMMA.16816.F32 R20, R64, R32.reuse, RZ ;  /* 0x000000204014723c */ /* 0x088fea00000018ff */
[----:B------:R-:W-:Y:S03]  /*1a430*/  LDSM.16.M88.4 R200, [R3+0x7400] ;  /* 0x0074000003c8783b */ /* 0x000fe60000000200 */
[C---:B------:R-:W-:Y:S08]  /*1a440*/  HMMA.16816.F32 R24, R60.reuse, R32, RZ ;  /* 0x000000203c18723c */ /* 0x040ff000000018ff */
[-C--:B------:R-:W-:Y:S08]  /*1a450*/  HMMA.16816.F32 R28, R60, R34.reuse, RZ ;  /* 0x000000223c1c723c */ /* 0x080ff000000018ff */
[C---:B------:R-:W-:Y:S08]  /*1a460*/  HMMA.16816.F32 R32, R64.reuse, R34, RZ ;  /* 0x000000224020723c */ /* 0x040ff000000018ff */
[-C--:B----4-:R-:W-:Y:S08]  /*1a470*/  HMMA.16816.F32 R36, R64, R48.reuse, RZ ;  /* 0x000000304024723c */ /* 0x090ff000000018ff */
[C---:B------:R-:W-:Y:S08]  /*1a480*/  HMMA.16816.F32 R40, R60.reuse, R48, RZ ;  /* 0x000000303c28723c */ /* 0x040ff000000018ff */
[-C--:B------:R-:W-:Y:S08]  /*1a490*/  HMMA.16816.F32 R44, R60, R50.reuse, RZ ;  /* 0x000000323c2c723c */ /* 0x080ff000000018ff */
[C---:B------:R-:W-:Y:S08]  /*1a4a0*/  HMMA.16816.F32 R48, R64.reuse, R50, RZ ;  /* 0x000000324030723c */ /* 0x040ff000000018ff */
[-C--:B-----5:R-:W-:Y:S08]  /*1a4b0*/  HMMA.16816.F32 R52, R64, R100.reuse, RZ ;  /* 0x000000644034723c */ /* 0x0a0ff000000018ff */
[C---:B------:R-:W-:Y:S08]  /*1a4c0*/  HMMA.16816.F32 R56, R60.reuse, R100, RZ ;  /* 0x000000643c38723c */ /* 0x040ff000000018ff */
[-C--:B------:R-:W-:Y:S08]  /*1a4d0*/  HMMA.16816.F32 R60, R60, R102.reuse, RZ ;  /* 0x000000663c3c723c */ /* 0x080ff000000018ff */
[----:B------:R-:W-:Y:S01]  /*1a4e0*/  HMMA.16816.F32 R64, R64, R102, RZ ;  /* 0x000000664040723c */ /* 0x000fe200000018ff */
        /* <DEDUP_REMOVED lines=15> */
[----:B------:R-:W4:Y:S07]  /*1a5e0*/  LDSM.16.M88.4 R188, [R3+0x7c00] ;  /* 0x007c000003bc783b */ /* 0x000f2e0000000200 */
[-C--:B---3--:R-:W-:Y:S08]  /*1a5f0*/  HMMA.16816.F32 R52, R172, R100.reuse, R52 ;  /* 0x00000064ac34723c */ /* 0x088ff00000001834 */
[C---:B------:R-:W-:Y:S08]  /*1a600*/  HMMA.16816.F32 R56, R180.reuse, R100, R56 ;  /* 0x00000064b438723c */ /* 0x040ff00000001838 */
[-C--:B------:R-:W-:Y:S01]  /*1a610*/  HMMA.16816.F32 R60, R180, R102.reuse, R60 ;  /* 0x00000066b43c723c */ /* 0x080fe2000000183c */
[----:B------:R-:W-:Y:S07]  /*1a620*/  LDSM.16.M88.4 R180, [R204+0x3000] ;  /* 0x00300000ccb4783b */ /* 0x000fee0000000200 */
[----:B------:R-:W-:Y:S01]  /*1a630*/  HMMA.16816.F32 R64, R172, R102, R64 ;  /* 0x00000066ac40723c */ /* 0x000fe20000001840 */
[----:B------:R-:W-:Y:S06]  /*1a640*/  LDSM.16.M88.4 R100, [R204+0x2000] ;  /* 0x00200000cc64783b */ /* 0x000fec0000000200 */
[----:B------:R-:W3:Y:S01]  /*1a650*/  LDSM.16.M88.4 R172, [R106+0x7000] ;  /* 0x007000006aac783b */ /* 0x000ee20000000200 */
[-C--:B-1----:R-:W-:Y:S08]  /*1a660*/  HMMA.16816.F32 R4, R176, R192.reuse, R4 ;  /* 0x000000c0b004723c */ /* 0x082ff00000001804 */
        /* <DEDUP_REMOVED lines=13> */
[----:B------:R-:W1:Y:S07]  /*1a740*/  LDSM.16.M88.4 R184, [R106+0x7400] ;  /* 0x007400006ab8783b */ /* 0x000e6e0000000200 */
[-C--:B----4-:R-:W-:Y:S08]  /*1a750*/  HMMA.16816.F32 R52, R176, R188.reuse, R52 ;  /* 0x000000bcb034723c */ /* 0x090ff00000001834 */
[C---:B------:R-:W-:Y:S08]  /*1a760*/  HMMA.16816.F32 R56, R196.reuse, R188, R56 ;  /* 0x000000bcc438723c */ /* 0x040ff00000001838 */
[-C--:B------:R-:W-:Y:S01]  /*1a770*/  HMMA.16816.F32 R60, R196, R190.reuse, R60 ;  /* 0x000000bec43c723c */ /* 0x080fe2000000183c */
[----:B------:R-:W2:Y:S07]  /*1a780*/  LDSM.16.M88.4 R196, [R106+0x7c00] ;  /* 0x007c00006ac4783b */ /* 0x000eae0000000200 */
[----:B------:R-:W-:Y:S01]  /*1a790*/  HMMA.16816.F32 R64, R176, R190, R64 ;  /* 0x000000beb040723c */ /* 0x000fe20000001840 */
[----:B------:R-:W-:Y:S06]  /*1a7a0*/  LDSM.16.M88.4 R176, [R107+0x4000] ;  /* 0x004000006bb0783b */ /* 0x000fec0000000200 */
[----:B------:R-:W4:Y:S01]  /*1a7b0*/  LDSM.16.M88.4 R188, [R3+0x8000] ;  /* 0x0080000003bc783b */ /* 0x000f220000000200 */
        /* <DEDUP_REMOVED lines=20> */
[----:B------:R1:W2:Y:S06]  /*1a900*/  LDSM.16.M88.4 R100, [R3+0x8800] ;  /* 0x008800000364783b */ /* 0x0002ac0000000200 */
[----:B------:R-:W5:Y:S01]  /*1a910*/  LDSM.16.M88.4 R196, [R204+0x5000] ;  /* 0x00500000ccc4783b */ /* 0x000f620000000200 */
[-C--:B----4-:R-:W-:Y:S05]  /*1a920*/  HMMA.16816.F32 R4, R176, R188.reuse, R4 ;  /* 0x000000bcb004723c */ /* 0x090fea0000001804 */
[----:B------:R-:W-:Y:S03]  /*1a930*/  LDSM.16.M88.4 R204, [R106+0x8800] ;  /* 0x008800006acc783b */ /* 0x000fe60000000200 */
[C---:B------:R-:W-:Y:S08]  /*1a940*/  HMMA.16816.F32 R8, R200.reuse, R188, R8 ;  /* 0x000000bcc808723c */ /* 0x040ff00000001808 */
[-C--:B------:R-:W-:Y:S03]  /*1a950*/  HMMA.16816.F32 R12, R200, R190.reuse, R12 ;  /* 0x000000bec80c723c */ /* 0x080fe6000000180c */
[----:B-1----:R-:W-:Y:S05]  /*1a960*/  LOP3.LUT R3, R220, UR6, R225, 0x96, !PT ;  /* 0x00000006dc037c12 */ /* 0x002fea000f8e96e1 */
[C---:B------:R-:W-:Y:S01]  /*1a970*/  HMMA.16816.F32 R16, R176.reuse, R190, R16 ;  /* 0x000000beb010723c */ /* 0x040fe20000001810 */
[----:B------:R-:W1:Y:S07]  /*1a980*/  LDSM.16.M88.4 R188, [R106+0x8400] ;  /* 0x008400006abc783b */ /* 0x000e6e0000000200 */
[-C--:B---3--:R-:W-:Y:S08]  /*1a990*/  HMMA.16816.F32 R20, R176, R172.reuse, R20 ;  /* 0x000000acb014723c */ /* 0x088ff00000001814 */
[C---:B------:R-:W-:Y:S08]  /*1a9a0*/  HMMA.16816.F32 R24, R200.reuse, R172, R24 ;  /* 0x000000acc818723c */ /* 0x040ff00000001818 */
[-C--:B------:R-:W-:Y:S08]  /*1a9b0*/  HMMA.16816.F32 R28, R200, R174.reuse, R28 ;  /* 0x000000aec81c723c */ /* 0x080ff0000000181c */
[C---:B------:R-:W-:Y:S08]  /*1a9c0*/  HMMA.16816.F32 R32, R176.reuse, R174, R32 ;  /* 0x000000aeb020723c */ /* 0x040ff00000001820 */
[-C--:B--2---:R-:W-:Y:S08]  /*1a9d0*/  HMMA.16816.F32 R36, R176, R100.reuse, R36 ;  /* 0x00000064b024723c */ /* 0x084ff00000001824 */
[C---:B------:R-:W-:Y:S08]  /*1a9e0*/  HMMA.16816.F32 R40, R200.reuse, R100, R40 ;  /* 0x00000064c828723c */ /* 0x040ff00000001828 */
[-C--:B------:R-:W-:Y:S08]  /*1a9f0*/  HMMA.16816.F32 R44, R200, R102.reuse, R44 ;  /* 0x00000066c82c723c */ /* 0x080ff0000000182c */
[C---:B------:R-:W-:Y:S01]  /*1aa00*/  HMMA.16816.F32 R48, R176.reuse, R102, R48 ;  /* 0x00000066b030723c */ /* 0x040fe20000001830 */
[----:B------:R2:W3:Y:S01]  /*1aa10*/  LDSM.16.M88.4 R100, [R106+0x8c00] ;  /* 0x008c00006a64783b */ /* 0x0004e20000000200 */
[----:B------:R-:W-:Y:S04]  /*1aa20*/  DEPBAR.LE SB0, 0x0 ;  /* 0x000080000000791a */ /* 0x000fe80000000000 */
[----:B------:R-:W-:Y:S02]  /*1aa30*/  BAR.SYNC.DEFER_BLOCKING 0x0 ;  /* 0x0000000000007b1d */ /* 0x000fe40000010000 */
[-C--:B------:R-:W-:Y:S08]  /*1aa40*/  HMMA.16816.F32 R52, R176, R180.reuse, R52 ;  /* 0x000000b4b034723c */ /* 0x080ff00000001834 */
[C---:B------:R-:W-:Y:S08]  /*1aa50*/  HMMA.16816.F32 R56, R200.reuse, R180, R56 ;  /* 0x000000b4c838723c */ /* 0x040ff00000001838 */
[-C--:B------:R-:W-:Y:S01]  /*1aa60*/  HMMA.16816.F32 R60, R200, R182.reuse, R60 ;  /* 0x000000b6c83c723c */ /* 0x080fe2000000183c */
[----:B--2---:R-:W-:Y:S02]  /*1aa70*/  IMAD.U32 R106, RZ, RZ, UR23 ;  /* 0x00000017ff6a7e24 */ /* 0x004fe4000f8e00ff */
[----:B------:R-:W-:Y:S03]  /*1aa80*/  IMAD.WIDE.U32 R200, R3, -0x326172a9, RZ ;  /* 0xcd9e8d5703c87825 */ /* 0x000fe600078e00ff */
[----:B------:R-:W-:Y:S02]  /*1aa90*/  LOP3.LUT R106, R221, UR24, R106, 0x96, !PT ;  /* 0x00000018dd6a7c12 */ /* 0x000fe4000f8e966a */
[----:B------:R-:W-:Y:S04]  /*1aaa0*/  HMMA.16816.F32 R64, R176, R182, R64 ;  /* 0x000000b6b040723c */ /* 0x000fe80000001840 */
[----:B------:R-:W-:Y:S04]  /*1aab0*/  IMAD.WIDE.U32 R174, R106, -0x326172a9, RZ ;  /* 0xcd9e8d576aae7825 */ /* 0x000fe800078e00ff */
[-C--:B------:R-:W-:Y:S05]  /*1aac0*/  HMMA.16816.F32 R4, R184, R192.reuse, R4 ;  /* 0x000000c0b804723c */ /* 0x080fea0000001804 */
[C---:B------:R-:W-:Y:S02]  /*1aad0*/  LOP3.LUT R172, R175.reuse, R223, RZ, 0x3c, !PT ;  /* 0x000000dfafac7212 */ /* 0x040fe400078e3cff */
[----:B------:R-:W-:Y:S01]  /*1aae0*/  LOP3.LUT R106, R175, R222, RZ, 0x3c, !PT ;  /* 0x000000deaf6a7212 */ /* 0x000fe200078e3cff */
[C---:B-----5:R-:W-:Y:S04]  /*1aaf0*/  HMMA.16816.F32 R8, R196.reuse, R192, R8 ;  /* 0x000000c0c408723c */ /* 0x060fe80000001808 */
[----:B------:R-:W-:Y:S04]  /*1ab00*/  IMAD.WIDE.U32 R172, R172, -0x2daee0ad, RZ ;  /* 0xd2511f53acac7825 */ /* 0x000fe800078e00ff */
[-C--:B------:R-:W-:Y:S08]  /*1ab10*/  HMMA.16816.F32 R12, R196, R194.reuse, R12 ;  /* 0x000000c2c40c723c */ /* 0x080ff0000000180c */
[C---:B------:R-:W-:Y:S08]  /*1ab20*/  HMMA.16816.F32 R16, R184.reuse, R194, R16 ;  /* 0x000000c2b810723c */ /* 0x040ff00000001810 */
[-C--:B-1----:R-:W-:Y:S08]  /*1ab30*/  HMMA.16816.F32 R20, R184, R188.reuse, R20 ;  /* 0x000000bcb814723c */ /* 0x082ff00000001814 */
[C---:B------:R-:W-:Y:S04]  /*1ab40*/  HMMA.16816.F32 R24, R196.reuse, R188, R24 ;  /* 0x000000bcc418723c */ /* 0x040fe80000001818 */
[----:B------:R-:W-:Y:S01]  /*1ab50*/  LOP3.LUT R188, R220, UR6, R219, 0x96, !PT ;  /* 0x00000006dcbc7c12 */ /* 0x000fe2000f8e96db */
[----:B------:R-:W-:Y:S03]  /*1ab60*/  UIADD3 UR6, UPT, UPT, UR22, 0x3c6ef372, URZ ;  /* 0x3c6ef37216067890 */ /* 0x000fe6000fffe0ff */
[-C--:B------:R-:W-:Y:S03]  /*1ab70*/  HMMA.16816.F32 R28, R196, R190.reuse, R28 ;  /* 0x000000bec41c723c */ /* 0x080fe6000000181c */
[----:B------:R-:W-:Y:S05]  /*1ab80*/  IMAD.WIDE.U32 R188, R188, -0x326172a9, RZ ;  /* 0xcd9e8d57bcbc7825 */ /* 0x000fea00078e00ff */
[----:B------:R-:W-:Y:S01]  /*1ab90*/  LOP3.LUT R192, R189, UR6, RZ, 0x3c, !PT ;  /* 0x00000006bdc07c12 */ /* 0x000fe2000f8e3cff */
[C---:B------:R-:W-:Y:S04]  /*1aba0*/  HMMA.16816.F32 R32, R184.reuse, R190, R32 ;  /* 0x000000beb820723c */ /* 0x040fe80000001820 */
[----:B------:R-:W-:Y:S01]  /*1abb0*/  LOP3.LUT R3, R174, R192, RZ, 0x3c, !PT ;  /* 0x000000c0ae037212 */ /* 0x000fe200078e3cff */
[----:B------:R-:W-:Y:S01]  /*1abc0*/  IMAD.WIDE.U32 R190, R106, -0x2daee0ad, RZ ;  /* 0xd2511f536abe7825 */ /* 0x000fe200078e00ff */
[----:B------:R-:W-:Y:S02]  /*1abd0*/  LOP3.LUT R106, R224, UR19, R173, 0x96, !PT ;  /* 0x00000013e06a7c12 */ /* 0x000fe4000f8e96ad */
[-C--:B------:R-:W-:Y:S08]  /*1abe0*/  HMMA.16816.F32 R36, R184, R204.reuse, R36 ;  /* 0x000000ccb824723c */ /* 0x080ff00000001824 */
[C---:B------:R-:W-:Y:S04]  /*1abf0*/  HMMA.16816.F32 R40, R196.reuse, R204, R40 ;  /* 0x000000ccc428723c */ /* 0x040fe80000001828 */
[----:B------:R-:W-:Y:S04]  /*1ac00*/  LOP3.LUT R204, R201, UR6, RZ, 0x3c, !PT ;  /* 0x00000006c9cc7c12 */ /* 0x000fe8000f8e3cff */
[----:B------:R-:W-:Y:S01]  /*1ac10*/  LOP3.LUT R107, R174, R204, RZ, 0x3c, !PT ;  /* 0x000000ccae6b7212 */ /* 0x000fe200078e3cff */
[-C--:B------:R-:W-:Y:S03]  /*1ac20*/  HMMA.16816.F32 R44, R196, R206.reuse, R44 ;  /* 0x000000cec42c723c */ /* 0x080fe6000000182c */
[----:B------:R-:W-:Y:S01]  /*1ac30*/  IMAD.WIDE.U32 R174, R3, -0x2daee0ad, RZ ;  /* 0xd2511f5303ae7825 */ /* 0x000fe200078e00ff */
[----:B------:R-:W-:Y:S03]  /*1ac40*/  LOP3.LUT R3, R218, UR19, R191, 0x96, !PT ;  /* 0x00000013da037c12 */ /* 0x000fe6000f8e96bf */
[----:B------:R-:W-:Y:S01]  /*1ac50*/  IMAD.WIDE.U32 R176, R107, -0x2daee0ad, RZ ;  /* 0xd2511f536bb07825 */ /* 0x000fe200078e00ff */
[----:B------:R-:W-:Y:S01]  /*1ac60*/  LOP3.LUT R190, R190, UR17, R175, 0x96, !PT ;  /* 0x00000011bebe7c12 */ /* 0x000fe2000f8e96af */
[C---:B------:R-:W-:Y:S04]  /*1ac70*/  HMMA.16816.F32 R48, R184.reuse, R206, R48 ;  /* 0x000000ceb830723c */ /* 0x040fe80000001830 */
[----:B------:R-:W-:Y:S01]  /*1ac80*/  LOP3.LUT R182, R172, UR17, R177, 0x96, !PT ;  /* 0x00000011acb67c12 */ /* 0x000fe2000f8e96b1 */
[----:B------:R-:W-:Y:S03]  /*1ac90*/  IMAD.WIDE.U32 R106, R106, -0x326172a9, RZ ;  /* 0xcd9e8d576a6a7825 */ /* 0x000fe600078e00ff */
[-C--:B---3--:R-:W-:Y:S03]  /*1aca0*/  HMMA.16816.F32 R52, R184, R100.reuse, R52 ;  /* 0x00000064b834723c */ /* 0x088fe60000001834 */
[----:B------:R-:W-:Y:S01]  /*1acb0*/  IMAD.WIDE.U32 R178, R3, -0x326172a9, RZ ;  /* 0xcd9e8d5703b27825 */ /* 0x000fe200078e00ff */
[----:B------:R-:W-:Y:S03]  /*1acc0*/  LOP3.LUT R3, R200, UR10, R107, 0x96, !PT ;  /* 0x0000000ac8037c12 */ /* 0x000fe6000f8e966b */
[----:B------:R-:W-:Y:S01]  /*1acd0*/  IMAD.WIDE.U32 R190, R190, -0x326172a9, RZ ;  /* 0xcd9e8d57bebe7825 */ /* 0x000fe200078e00ff */
[C---:B------:R-:W-:Y:S04]  /*1ace0*/  HMMA.16816.F32 R56, R196.reuse, R100, R56 ;  /* 0x00000064c438723c */ /* 0x040fe80000001838 */
[----:B------:R-:W-:Y:S01]  /*1acf0*/  LOP3.LUT R100, R188, UR10, R179, 0x96, !PT ;  /* 0x0000000abc647c12 */ /* 0x000fe2000f8e96b3 */
[----:B------:R-:W-:Y:S01]  /*1ad00*/  IMAD.WIDE.U32 R194, R3, -0x2daee0ad, RZ ;  /* 0xd2511f5303c27825 */ /* 0x000fe200078e00ff */
[----:B------:R-:W-:Y:S02]  /*1ad10*/  LOP3.LUT R178, R178, UR7, R191, 0x96, !PT ;  /* 0x00000007b2b27c12 */ /* 0x000fe4000f8e96bf */
[----:B------:R-:W-:Y:S01]  /*1ad20*/  FMNMX3.FTZ R3, R2, R4, R5, !PT ;  /* 0x0000000402037276 */ /* 0x000fe20007810005 */
[-C--:B------:R-:W-:Y:S03]  /*1ad30*/  HMMA.16816.F32 R60, R196, R102.reuse, R60 ;  /* 0x00000066c43c723c */ /* 0x080fe6000000183c */
[----:B------:R-:W-:Y:S01]  /*1ad40*/  FMNMX3.FTZ R3, R3, R16, R17, !PT ;  /* 0x0000001003037276 */ /* 0x000fe20007810011 */
[----:B------:R-:W-:Y:S01]  /*1ad50*/  IMAD.WIDE.U32 R100, R100, -0x2daee0ad, RZ ;  /* 0xd2511f5364647825 */ /* 0x000fe200078e00ff */
[----:B------:R-:W-:Y:S03]  /*1ad60*/  LOP3.LUT R177, R176, UR16, R195, 0x96, !PT ;  /* 0x00000010b0b17c12 */ /* 0x000fe6000f8e96c3 */
[----:B------:R-:W-:Y:S01]  /*1ad70*/  IMAD.WIDE.U32 R178, R178, -0x2daee0ad, RZ ;  /* 0xd2511f53b2b27825 */ /* 0x000fe200078e00ff */
[----:B------:R-:W-:Y:S01]  /*1ad80*/  LOP3.LUT R174, R174, UR16, R101, 0x96, !PT ;  /* 0x00000010aeae7c12 */ /* 0x000fe2000f8e9665 */
[----:B------:R-:W-:Y:S04]  /*1ad90*/  HMMA.16816.F32 R64, R184, R102, R64 ;  /* 0x00000066b840723c */ /* 0x000fe80000001840 */
[----:B------:R-:W-:Y:S01]  /*1ada0*/  LOP3.LUT R193, R100, UR15, R179, 0x96, !PT ;  /* 0x0000000f64c17c12 */ /* 0x000fe2000f8e96b3 */
[----:B------:R-:W-:Y:S01]  /*1adb0*/  IMAD.WIDE.U32 R182, R182, -0x326172a9, RZ ;  /* 0xcd9e8d57b6b67825 */ /* 0x000fe200078e00ff */
        /* <DEDUP_REMOVED lines=8> */
[----:B------:R-:W-:Y:S02]  /*1ae40*/  LOP3.LUT R180, R106, UR7, R183, 0x96, !PT ;  /* 0x000000076ab47c12 */ /* 0x000fe4000f8e96b7 */
[----:B------:R-:W-:Y:S02]  /*1ae50*/  FMNMX3.FTZ R100, R100, R12, R13, !PT ;  /* 0x0000000c64647276 */ /* 0x000fe4000781000d */
[----:B------:R-:W-:Y:S01]  /*1ae60*/  FMNMX3.FTZ R101, R101, R22, R23, !PT ;  /* 0x0000001665657276 */ /* 0x000fe20007810017 */
[----:B------:R-:W-:Y:S01]  /*1ae70*/  IMAD.WIDE.U32 R180, R180, -0x2daee0ad, RZ ;  /* 0xd2511f53b4b47825 */ /* 0x000fe200078e00ff */
        /* <DEDUP_REMOVED lines=8> */
[----:B------:R-:W-:Y:S02]  /*1af00*/  FMNMX3.FTZ R173, R100, R38, R39, !PT ;  /* 0x0000002664ad7276 */ /* 0x000fe40007810027 */
[----:B------:R-:W-:Y:S02]  /*1af10*/  FMNMX3.FTZ R107, R3, R42, R43, !PT ;  /* 0x0000002a036b7276 */ /* 0x000fe4000781002b */
[----:B------:R-:W-:Y:S01]  /*1af20*/  FMNMX3.FTZ R176, R176, R64, R65, !PT ;  /* 0x00000040b0b07276 */ /* 0x000fe20007810041 */
[----:B------:R-:W-:Y:S06]  /*1af30*/  BRA.U.ANY UP0, `(.L_x_651) ;  /* 0xffffffe900f07547 */ /* 0x000fec000b93ffff */
.L_x_650:
[----:B------:R-:W-:Y:S01]  /*1af40*/  FMNMX3.FTZ R3, R172, R40, R41, !PT ;  /* 0x00000028ac037276 */ /* 0x000fe20007810029 */
[----:B------:R2:W-:Y:S01]  /*1af50*/  STL.64 [R1+0x170], R210 ;  /* 0x000170d201007387 */ /* 0x0005e20000100a00 */
[----:B-1----:R-:W-:Y:S01]  /*1af60*/  FMNMX3.FTZ R100, R173, R50, R51, !PT ;  /* 0x00000032ad647276 */ /* 0x002fe20007810033 */
[----:B------:R-:W-:Y:S01]  /*1af70*/  UIADD3 UR6, UPT, UPT, UR22, -0x4ab325aa, URZ ;  /* 0xb54cda5616067890 */ /* 0x000fe2000fffe0ff */
[----:B------:R-:W-:Y:S01]  /*1af80*/  FMNMX3.FTZ R3, R3, R44, R45, !PT ;  /* 0x0000002c03037276 */ /* 0x000fe2000781002d */
[----:B------:R-:W-:Y:S01]  /*1af90*/  UIADD3 UR13, UPT, UPT, UR22, 0x1715609d, URZ ;  /* 0x1715609d160d7890 */ /* 0x000fe2000fffe0ff */
[----:B------:R-:W-:Y:S01]  /*1afa0*/  FMNMX3.FTZ R100, R100, R54, R55, !PT ;  /* 0x0000003664647276 */ /* 0x000fe20007810037 */
[----:B------:R-:W-:Y:S01]  /*1afb0*/  UIADD3 UR14, UPT, UPT, UR23, 0x646e171e, URZ ;  /* 0x646e171e170e7890 */ /* 0x000fe2000fffe0ff */
[----:B------:R-:W-:Y:S01]  /*1afc0*/  FMNMX3.FTZ R101, R107, R46, R47, !PT ;  /* 0x0000002e6b657276 */ /* 0x000fe2000781002f */
[----:B------:R-:W-:Y:S01]  /*1afd0*/  IMAD.WIDE.U32 R106, R177, -0x326172a9, RZ ;  /* 0xcd9e8d57b16a7825 */ /* 0x000fe200078e00ff */
[----:B------:R-:W-:Y:S01]  /*1afe0*/  FMNMX3.FTZ R175, R3, R56, R57, !PT ;  /* 0x0000003803af7276 */ /* 0x000fe20007810039 */
[----:B------:R-:W1:Y:S01]  /*1aff0*/  SHFL.BFLY PT, R183, R176, 0x2, 0x1f ;  /* 0x0c401f00b0b77f89 */ /* 0x000e6200000e0000 */
[----:B------:R-:W-:Y:S01]  /*1b000*/  FMNMX3.FTZ R3, R100, R66, R67, !PT ;  /* 0x0000004264037276 */ /* 0x000fe20007810043 */
[----:B------:R-:W-:Y:S01]  /*1b010*/  IMAD.WIDE.U32 R172, R174, -0x326172a9, RZ ;  /* 0xcd9e8d57aeac7825 */ /* 0x000fe200078e00ff */
[----:B------:R-:W-:Y:S01]  /*1b020*/  FMNMX3.FTZ R101, R101, R58, R59, !PT ;  /* 0x0000003a65657276 */ /* 0x000fe2000781003b */
[----:B------:R-:W-:Y:S01]  /*1b030*/  UIADD3 UR24, UPT, UPT, UR24, 0x1, URZ ;  /* 0x0000000118187890 */ /* 0x000fe2000fffe0ff */
[----:B------:R-:W-:Y:S03]  /*1b040*/  FMNMX3.FTZ R175, R175, R60, R61, !PT ;  /* 0x0000003cafaf7276 */ /* 0x000fe6000781003d */
[----:B------:R-:W3:Y:S01]  /*1b050*/  SHFL.BFLY PT, R177, R3, 0x2, 0x1f ;  /* 0x0c401f0003b17f89 */ /* 0x000ee200000e0000 */
[----:B------:R-:W-:Y:S01]  /*1b060*/  FMNMX3.FTZ R174, R101, R62, R63, !PT ;  /* 0x0000003e65ae7276 */ /* 0x000fe2000781003f */
[----:B------:R-:W-:Y:S01]  /*1b070*/  IMAD.WIDE.U32 R102, R193, -0x326172a9, RZ ;  /* 0xcd9e8d57c1667825 */ /* 0x000fe200078e00ff */
[----:B------:R-:W-:Y:S05]  /*1b080*/  LOP3.LUT R182, R182, UR13, R107, 0x96, !PT ;  /* 0x0000000db6b67c12 */ /* 0x000fea000f8e966b */
[----:B------:R-:W-:Y:S01]  /*1b090*/  SHFL.BFLY PT, R181, R175, 0x2, 0x1f ;  /* 0x0c401f00afb57f89 */ /* 0x000fe200000e0000 */
[----:B------:R-:W-:Y:S01]  /*1b0a0*/  LOP3.LUT R190, R190, UR13, R173, 0x96, !PT ;  /* 0x0000000dbebe7c12 */ /* 0x000fe2000f8e96ad */
[----:B------:R-:W-:Y:S01]  /*1b0b0*/  IMAD.WIDE.U32 R100, R194, -0x326172a9, RZ ;  /* 0xcd9e8d57c2647825 */ /* 0x000fe200078e00ff */
[----:B------:R-:W-:Y:S05]  /*1b0c0*/  LOP3.LUT R194, R172, UR6, R103, 0x96, !PT ;  /* 0x00000006acc27c12 */ /* 0x000fea000f8e9667 */
[----:B------:R-:W4:Y:S01]  /*1b0d0*/  SHFL.BFLY PT, R179, R174, 0x2, 0x1f ;  /* 0x0c401f00aeb37f89 */ /* 0x000f2200000e0000 */
[C---:B------:R-:W-:Y:S01]  /*1b0e0*/  PRMT R202, R102.reuse, 0x7771, RZ ;  /* 0x0000777166ca7816 */ /* 0x040fe200000000ff */
[----:B------:R-:W-:Y:S01]  /*1b0f0*/  IMAD.MOV.U32 R201, RZ, RZ, R102 ;  /* 0x000000ffffc97224 */ /* 0x000fe200078e0066 */
[C---:B------:R-:W-:Y:S01]  /*1b100*/  PRMT R246, R102.reuse, 0x7773, RZ ;  /* 0x0000777366f67816 */ /* 0x040fe200000000ff */
[----:B------:R-:W-:Y:S01]  /*1b110*/  IMAD.MOV.U32 R234, RZ, RZ, R100 ;  /* 0x000000ffffea7224 */ /* 0x000fe200078e0064 */
[----:B--2---:R-:W-:Y:S01]  /*1b120*/  PRMT R210, R102, 0x7772, RZ ;  /* 0x0000777266d27816 */ /* 0x004fe200000000ff */
[----:B------:R-:W-:Y:S01]  /*1b130*/  IMAD.WIDE.U32 R190, R190, -0x2daee0ad, RZ ;  /* 0xd2511f53bebe7825 */ /* 0x000fe200078e00ff */
[----:B------:R-:W-:Y:S01]  /*1b140*/  LOP3.LUT R197, R106, UR6, R101, 0x96, !PT ;  /* 0x000000066ac57c12 */ /* 0x000fe2000f8e9665 */
[----:B------:R-:W-:Y:S01]  /*1b150*/  UISETP.NE.AND UP0, UPT, UR12, URZ, UPT ;  /* 0x000000ff0c00728c */ /* 0x000fe2000bf05270 */
[----:B------:R-:W-:Y:S01]  /*1b160*/  PRMT R193, R100, 0x7771, RZ ;  /* 0x0000777164c17816 */ /* 0x000fe200000000ff */
[----:B------:R-:W-:Y:S01]  /*1b170*/  IMAD.MOV.U32 R239, RZ, RZ, R190 ;  /* 0x000000ffffef7224 */ /* 0x000fe200078e00be */
[----:B-1----:R-:W-:Y:S01]  /*1b180*/  FMNMX.FTZ R103, R176, R183, !PT ;  /* 0x000000b7b0677209 */ /* 0x002fe20007810000 */
[----:B------:R-:W-:Y:S01]  /*1b190*/  IMAD.WIDE.U32 R182, R182, -0x2daee0ad, RZ ;  /* 0xd2511f53b6b67825 */ /* 0x000fe200078e00ff */
[C---:B------:R-:W-:Y:S01]  /*1b1a0*/  PRMT R186, R100.reuse, 0x7772, RZ ;  /* 0x0000777264ba7816 */ /* 0x040fe200000000ff */
[----:B------:R-:W-:Y:S01]  /*1b1b0*/  UIADD3 UR12, UPT, UPT, UR12, -0x1, URZ ;  /* 0xffffffff0c0c7890 */ /* 0x000fe2000fffe0ff */
[----:B------:R-:W-:Y:S01]  /*1b1c0*/  PRMT R231, R100, 0x7773, RZ ;  /* 0x0000777364e77816 */ /* 0x000fe200000000ff */
[----:B------:R-:W-:Y:S01]  /*1b1d0*/  IMAD.MOV.U32 R195, RZ, RZ, R182 ;  /* 0x000000ffffc37224 */ /* 0x000fe200078e00b6 */
[----:B---3--:R-:W-:Y:S01]  /*1b1e0*/  FMNMX.FTZ R102, R3, R177, !PT ;  /* 0x000000b103667209 */ /* 0x008fe20007810000 */
[----:B------:R-:W1:Y:S01]  /*1b1f0*/  SHFL.BFLY PT, R106, R103, 0x1, 0x1f ;  /* 0x0c201f00676a7f89 */ /* 0x000e6200000e0000 */
[----:B------:R-:W-:Y:S01]  /*1b200*/  LOP3.LUT R101, R194, 0xffff, RZ, 0xc0, !PT ;  /* 0x0000ffffc2657812 */ /* 0x000fe200078ec0ff */
[----:B------:R-:W-:Y:S01]  /*1b210*/  IMAD.MOV.U32 R177, RZ, RZ, R221 ;  /* 0x000000ffffb17224 */ /* 0x000fe200078e00dd */
[----:B------:R-:W-:Y:S05]  /*1b220*/  LOP3.LUT R196, R178, UR14, R191, 0x96, !PT ;  /* 0x0000000eb2c47c12 */ /* 0x000fea000f8e96bf */
[----:B------:R-:W2:Y:S01]  /*1b230*/  SHFL.BFLY PT, R107, R102, 0x1, 0x1f ;  /* 0x0c201f00666b7f89 */ /* 0x000ea200000e0000 */
[----:B------:R-:W-:Y:S01]  /*1b240*/  SHF.R.U32.HI R221, RZ, 0x8, R101 ;  /* 0x00000008ffdd7819 */ /* 0x000fe20000011665 */
[----:B------:R-:W-:Y:S01]  /*1b250*/  IMAD.MOV.U32 R176, RZ, RZ, R220 ;  /* 0x000000ffffb07224 */ /* 0x000fe200078e00dc */
[----:B----4-:R-:W-:Y:S02]  /*1b260*/  FMNMX.FTZ R100, R174, R179, !PT ;  /* 0x000000b3ae647209 */ /* 0x010fe40007810000 */
[----:B------:R-:W-:Y:S02]  /*1b270*/  LOP3.LUT R3, R221, 0xffff, RZ, 0xc0, !PT ;  /* 0x0000ffffdd037812 */ /* 0x000fe400078ec0ff */
[----:B------:R-:W-:Y:S01]  /*1b280*/  FMNMX.FTZ R101, R175, R181, !PT ;  /* 0x000000b5af657209 */ /* 0x000fe20007810000 */
[----:B------:R-:W3:Y:S01]  /*1b290*/  SHFL.BFLY PT, R172, R100, 0x1, 0x1f ;  /* 0x0c201f0064ac7f89 */ /* 0x000ee200000e0000 */
[----:B------:R-:W-:Y:S01]  /*1b2a0*/  ISETP.LE.U32.AND P6, PT, R3, UR11, PT ;  /* 0x0000000b03007c0c */ /* 0x000fe2000bfc3070 */
[----:B------:R-:W-:Y:S01]  /*1b2b0*/  IMAD.MOV.U32 R181, RZ, RZ, R202 ;  /* 0x000000ffffb57224 */ /* 0x000fe200078e00ca */
[----:B------:R-:W-:Y:S05]  /*1b2c0*/  LOP3.LUT R3, R196, 0xffff, RZ, 0xc0, !PT ;  /* 0x0000ffffc4037812 */ /* 0x000fea00078ec0ff */
[----:B------:R-:W4:Y:S01]  /*1b2d0*/  SHFL.BFLY PT, R173, R101, 0x1, 0x1f ;  /* 0x0c201f0065ad7f89 */ /* 0x000f2200000e0000 */
[----:B------:R-:W-:Y:S02]  /*1b2e0*/  LOP3.LUT R198, R180, UR14, R183, 0x96, !PT ;  /* 0x0000000eb4c67c12 */ /* 0x000fe4000f8e96b7 */
[----:B------:R-:W-:Y:S02]  /*1b2f0*/  SHF.R.U32.HI R230, RZ, 0x8, R3 ;  /* 0x00000008ffe67819 */ /* 0x000fe40000011603 */
[----:B------:R-:W-:Y:S02]  /*1b300*/  LOP3.LUT R3, R198, 0xffff, RZ, 0xc0, !PT ;  /* 0x0000ffffc6037812 */ /* 0x000fe400078ec0ff */
[----:B------:R-:W-:Y:S02]  /*1b310*/  LOP3.LUT R174, R197, 0xffff, RZ, 0xc0, !PT ;  /* 0x0000ffffc5ae7812 */ /* 0x000fe400078ec0ff */
[----:B-1----:R-:W-:Y:S02]  /*1b320*/  FMNMX.FTZ R103, R103, R106, !PT ;  /* 0x0000006a67677209 */ /* 0x002fe40007810000 */
[----:B------:R-:W-:Y:S02]  /*1b330*/  LOP3.LUT R106, R230, 0xffff, RZ, 0xc0, !PT ;  /* 0x0000ffffe66a7812 */ /* 0x000fe400078ec0ff */
[----:B--2---:R-:W-:Y:S01]  /*1b340*/  FMNMX.FTZ R102, R102, R107, !PT ;  /* 0x0000006b66667209 */ /* 0x004fe20007810000 */
[C---:B------:R-:W-:Y:S01]  /*1b350*/  FADD.FTZ R2, -R103.reuse, R2 ;  /* 0x0000000267027221 */ /* 0x040fe20000010100 */
[----:B------:R-:W-:Y:S02]  /*1b360*/  SHF.R.U32.HI R243, RZ, 0x8, R3 ;  /* 0x00000008fff37819 */ /* 0x000fe40000011603 */
[----:B------:R-:W-:Y:S01]  /*1b370*/  ISETP.LE.U32.AND P5, PT, R106, UR11, PT ;  /* 0x0000000b6a007c0c */ /* 0x000fe2000bfa3070 */
[C---:B------:R-:W-:Y:S01]  /*1b380*/  FMUL.FTZ R106, R103.reuse, UR4 ;  /* 0x00000004676a7c20 */ /* 0x040fe20008410000 */
[----:B------:R-:W-:Y:S01]  /*1b390*/  FSETP.NEU.FTZ.AND P3, PT, R103, -INF , PT ;  /* 0xff8000006700780b */ /* 0x000fe20003f7d000 */
[----:B------:R-:W-:Y:S01]  /*1b3a0*/  FMUL.FTZ R107, R102, UR4 ;  /* 0x00000004666b7c20 */ /* 0x000fe20008410000 */
[----:B------:R-:W-:Y:S01]  /*1b3b0*/  LOP3.LUT R3, R243, 0xffff, RZ, 0xc0, !PT ;  /* 0x0000fffff3037812 */ /* 0x000fe200078ec0ff */
[----:B------:R-:W-:Y:S01]  /*1b3c0*/  FMUL.FTZ R2, R2, UR4 ;  /* 0x0000000402027c20 */ /* 0x000fe20008410000 */
[----:B------:R-:W-:Y:S02]  /*1b3d0*/  FSETP.NEU.FTZ.AND P1, PT, R102, -INF , PT ;  /* 0xff8000006600780b */ /* 0x000fe40003f3d000 */
[----:B---3--:R-:W-:Y:S02]  /*1b3e0*/  FMNMX.FTZ R100, R100, R172, !PT ;  /* 0x000000ac64647209 */ /* 0x008fe40007810000 */
[----:B------:R-:W-:Y:S02]  /*1b3f0*/  FSEL R106, R106, RZ, P3 ;  /* 0x000000ff6a6a7208 */ /* 0x000fe40001800000 */
[----:B------:R-:W-:Y:S01]  /*1b400*/  ISETP.LE.U32.AND P3, PT, R3, UR11, PT ;  /* 0x0000000b03007c0c */ /* 0x000fe2000bf63070 */
[----:B------:R-:W-:Y:S01]  /*1b410*/  FADD.FTZ R0, -R100, R0 ;  /* 0x0000000064007221 */ /* 0x000fe20000010100 */
[----:B------:R-:W-:Y:S01]  /*1b420*/  FSEL R3, R107, RZ, P1 ;  /* 0x000000ff6b037208 */ /* 0x000fe20000800000 */
[--C-:B------:R-:W-:Y:S01]  /*1b430*/  FFMA.FTZ R226, R20, UR4, -R106.reuse ;  /* 0x0000000414e27c23 */ /* 0x100fe2000801086a */
[----:B----4-:R-:W-:Y:S01]  /*1b440*/  FMNMX.FTZ R101, R101, R173, !PT ;  /* 0x000000ad65657209 */ /* 0x010fe20007810000 */
[----:B------:R-:W-:Y:S01]  /*1b450*/  FMUL.FTZ R0, R0, UR4 ;  /* 0x0000000400007c20 */ /* 0x000fe20008410000 */
[--C-:B------:R-:W-:Y:S01]  /*1b460*/  FFMA.FTZ R227, R21, UR4, -R106.reuse ;  /* 0x0000000415e37c23 */ /* 0x100fe2000801086a */
[--C-:B------:R-:W-:Y:S01]  /*1b470*/  FFMA.FTZ R20, R7, UR4, -R3.reuse ;  /* 0x0000000407147c23 */ /* 0x100fe20008010803 */
[----:B------:R-:W-:Y:S02]  /*1b480*/  IMAD.U32 R7, RZ, RZ, UR24 ;  /* 0x00000018ff077e24 */ /* 0x000fe4000f8e00ff */
        /* <DEDUP_REMOVED lines=15> */
[--C-:B------:R-:W-:Y:S01]  /*1b580*/  FFMA.FTZ R187, R4, UR4, -R106.reuse ;  /* 0x0000000404bb7c23 */ /* 0x100fe2000801086a */
[----:B------:R-:W-:Y:S01]  /*1b590*/  FMUL.FTZ R4, R101, UR4 ;  /* 0x0000000465047c20 */ /* 0x000fe20008410000 */
[----:B------:R1:W-:Y:S01]  /*1b5a0*/  MUFU.EX2 R3, R0 ;  /* 0x0000000000037308 */ /* 0x0003e20000000800 */
[----:B------:R-:W-:Y:S01]  /*1b5b0*/  LOP3.LUT R7, R177, UR23, R7, 0x96, !PT ;  /* 0x00000017b1077c12 */ /* 0x000fe2000f8e9607 */
[--C-:B------:R-:W-:Y:S01]  /*1b5c0*/  FFMA.FTZ R240, R36, UR4, -R106.reuse ;  /* 0x0000000424f07c23 */ /* 0x100fe2000801086a */
[----:B------:R-:W-:Y:S01]  /*1b5d0*/  FSETP.NEU.FTZ.AND P1, PT, R101, -INF , PT ;  /* 0xff8000006500780b */ /* 0x000fe20003f3d000 */
[--C-:B------:R-:W-:Y:S01]  /*1b5e0*/  FFMA.FTZ R252, R52, UR4, -R106.reuse ;  /* 0x0000000434fc7c23 */ /* 0x100fe2000801086a */
[----:B------:R-:W-:Y:S01]  /*1b5f0*/  FFMA.FTZ R180, R53, UR4, -R106 ;  /* 0x0000000435b47c23 */ /* 0x000fe2000801086a */
[----:B------:R-:W-:Y:S01]  /*1b600*/  IMAD.MOV.U32 R52, RZ, RZ, R224 ;  /* 0x000000ffff347224 */ /* 0x000fe200078e00e0 */
[----:B------:R-:W-:Y:S03]  /*1b610*/  FSEL R4, R4, RZ, P1 ;  /* 0x000000ff04047208 */ /* 0x000fe60000800000 */
[----:B------:R2:W3:Y:S01]  /*1b620*/  MUFU.EX2 R6, R2 ;  /* 0x0000000200067308 */ /* 0x0004e20000000800 */
[----:B------:R-:W-:Y:S02]  /*1b630*/  IMAD.MOV.U32 R53, RZ, RZ, R225 ;  /* 0x000000ffff357224 */ /* 0x000fe400078e00e1 */
[----:B------:R-:W-:Y:S01]  /*1b640*/  FFMA.FTZ R203, R16, UR4, -R106 ;  /* 0x0000000410cb7c23 */ /* 0x000fe2000801086a */
[----:B------:R-:W-:Y:S02]  /*1b650*/  IMAD.MOV.U32 R36, RZ, RZ, R195 ;  /* 0x000000ffff247224 */ /* 0x000fe400078e00c3 */
[----:B------:R-:W-:Y:S01]  /*1b660*/  FFMA.FTZ R16, R8, UR4, -R4 ;  /* 0x0000000408107c23 */ /* 0x000fe20008010804 */
[----:B------:R-:W-:Y:S01]  /*1b670*/  IMAD.WIDE.U32 R224, R7, -0x326172a9, RZ ;  /* 0xcd9e8d5707e07825 */ /* 0x000fe200078e00ff */
[----:B------:R-:W-:Y:S02]  /*1b680*/  SHF.R.U32.HI R220, RZ, 0x8, R174 ;  /* 0x00000008ffdc7819 */ /* 0x000fe400000116ae */
[C---:B------:R-:W-:Y:S01]  /*1b690*/  PRMT R185, R190.reuse, 0x7773, RZ ;  /* 0x00007773beb97816 */ /* 0x040fe200000000ff */
[----:B------:R-:W-:Y:S01]  /*1b6a0*/  IMAD.MOV.U32 R195, RZ, RZ, R222 ;  /* 0x000000ffffc37224 */ /* 0x000fe200078e00de */
[C---:B------:R-:W-:Y:S01]  /*1b6b0*/  PRMT R184, R190.reuse, 0x7771, RZ ;  /* 0x00007771beb87816 */ /* 0x040fe200000000ff */
[--C-:B------:R-:W-:Y:S01]  /*1b6c0*/  FFMA.FTZ R205, R17, UR4, -R106.reuse ;  /* 0x0000000411cd7c23 */ /* 0x100fe2000801086a */
[----:B------:R-:W-:Y:S01]  /*1b6d0*/  PRMT R189, R190, 0x7772, RZ ;  /* 0x00007772bebd7816 */ /* 0x000fe200000000ff */
[----:B------:R-:W-:Y:S01]  /*1b6e0*/  FFMA.FTZ R190, R5, UR4, -R106 ;  /* 0x0000000405be7c23 */ /* 0x000fe2000801086a */
[----:B------:R-:W-:Y:S01]  /*1b6f0*/  LOP3.LUT R8, R225, R195, RZ, 0x3c, !PT ;  /* 0x000000c3e1087212 */ /* 0x000fe200078e3cff */
[----:B------:R-:W-:Y:S01]  /*1b700*/  FFMA.FTZ R17, R9, UR4, -R4 ;  /* 0x0000000409117c23 */ /* 0x000fe20008010804 */
[----:B------:R-:W-:Y:S01]  /*1b710*/  LOP3.LUT R174, R220, 0xffff, RZ, 0xc0, !PT ;  /* 0x0000ffffdcae7812 */ /* 0x000fe200078ec0ff */
[----:B------:R-:W-:Y:S01]  /*1b720*/  FFMA.FTZ R238, R64, UR4, -R106 ;  /* 0x0000000440ee7c23 */ /* 0x000fe2000801086a */
[C---:B------:R-:W-:Y:S01]  /*1b730*/  FMUL.FTZ R5, R100.reuse, UR4 ;  /* 0x0000000464057c20 */ /* 0x040fe20008410000 */
[----:B------:R-:W-:Y:S01]  /*1b740*/  FSETP.NEU.FTZ.AND P1, PT, R100, -INF , PT ;  /* 0xff8000006400780b */ /* 0x000fe20003f3d000 */
[----:B------:R-:W-:Y:S02]  /*1b750*/  IMAD.MOV.U32 R64, RZ, RZ, R218 ;  /* 0x000000ffff407224 */ /* 0x000fe400078e00da */
[----:B-1----:R-:W-:Y:S01]  /*1b760*/  FADD.FTZ R0, -R101, R104 ;  /* 0x0000006865007221 */ /* 0x002fe20000010100 */
[----:B------:R-:W-:Y:S04]  /*1b770*/  IMAD.WIDE.U32 R8, R8, -0x2daee0ad, RZ ;  /* 0xd2511f5308087825 */ /* 0x000fe800078e00ff */
[--C-:B------:R-:W-:Y:S01]  /*1b780*/  FFMA.FTZ R211, R65, UR4, -R106.reuse ;  /* 0x0000000441d37c23 */ /* 0x100fe2000801086a */
[----:B------:R-:W-:Y:S01]  /*1b790*/  ISETP.LE.U32.AND P4, PT, R174, UR11, PT ;  /* 0x0000000bae007c0c */ /* 0x000fe2000bf83070 */
[--C-:B------:R-:W-:Y:S01]  /*1b7a0*/  FFMA.FTZ R236, R32, UR4, -R106.reuse ;  /* 0x0000000420ec7c23 */ /* 0x100fe2000801086a */
[--C-:B------:R-:W-:Y:S01]  /*1b7b0*/  FFMA.FTZ R235, R33, UR4, -R106.reuse ;  /* 0x0000000421eb7c23 */ /* 0x100fe2000801086a */
[--C-:B------:R-:W-:Y:S01]  /*1b7c0*/  FFMA.FTZ R245, R48, UR4, -R106.reuse ;  /* 0x0000000430f57c23 */ /* 0x100fe2000801086a */
[----:B------:R-:W-:Y:S01]  /*1b7d0*/  FFMA.FTZ R248, R49, UR4, -R106 ;  /* 0x0000000431f87c23 */ /* 0x000fe2000801086a */
[C---:B------:R-:W-:Y:S01]  /*1b7e0*/  PRMT R191, R182.reuse, 0x7773, RZ ;  /* 0x00007773b6bf7816 */ /* 0x040fe200000000ff */
[----:B------:R-:W-:Y:S01]  /*1b7f0*/  IMAD.MOV.U32 R49, RZ, RZ, R223 ;  /* 0x000000ffff317224 */ /* 0x000fe200078e00df */
[C---:B------:R-:W-:Y:S01]  /*1b800*/  PRMT R199, R182.reuse, 0x7772, RZ ;  /* 0x00007772b6c77816 */ /* 0x040fe200000000ff */
[----:B------:R-:W-:Y:S01]  /*1b810*/  IMAD.MOV.U32 R48, RZ, RZ, R201 ;  /* 0x000000ffff307224 */ /* 0x000fe200078e00c9 */
[----:B------:R-:W-:Y:S01]  /*1b820*/  PRMT R214, R182, 0x7771, RZ ;  /* 0x00007771b6d67816 */ /* 0x000fe200000000ff */
[----:B------:R-:W-:Y:S02]  /*1b830*/  IMAD.MOV.U32 R33, RZ, RZ, R185 ;  /* 0x000000ffff217224 */ /* 0x000fe400078e00b9 */
[----:B------:R-:W-:Y:S01]  /*1b840*/  FFMA.FTZ R202, R13, UR4, -R4 ;  /* 0x000000040dca7c23 */ /* 0x000fe20008010804 */
[----:B------:R-:W-:Y:S02]  /*1b850*/  IMAD.MOV.U32 R32, RZ, RZ, R184 ;  /* 0x000000ffff207224 */ /* 0x000fe400078e00b8 */
[--C-:B------:R-:W-:Y:S01]  /*1b860*/  FFMA.FTZ R218, R24, UR4, -R4.reuse ;  /* 0x0000000418da7c23 */ /* 0x100fe20008010804 */
[----:B------:R-:W-:Y:S01]  /*1b870*/  IMAD.MOV.U32 R65, RZ, RZ, R219 ;  /* 0x000000ffff417224 */ /* 0x000fe200078e00db */
[----:B------:R-:W4:Y:S01]  /*1b880*/  LDL.LU R24, [R1+0x148] ;  /* 0x0001480001187983 */ /* 0x000f220000300800 */
[--C-:B------:R-:W-:Y:S01]  /*1b890*/  FFMA.FTZ R176, R44, UR4, -R4.reuse ;  /* 0x000000042cb07c23 */ /* 0x100fe20008010804 */
[--C-:B------:R-:W-:Y:S01]  /*1b8a0*/  FFMA.FTZ R177, R45, UR4, -R4.reuse ;  /* 0x000000042db17c23 */ /* 0x100fe20008010804 */
[--C-:B------:R-:W-:Y:S01]  /*1b8b0*/  FFMA.FTZ R182, R56, UR4, -R4.reuse ;  /* 0x0000000438b67c23 */ /* 0x100fe20008010804 */
        /* <DEDUP_REMOVED lines=9> */
[----:B------:R-:W-:Y:S01]  /*1b950*/  FFMA.FTZ R219, R25, UR4, -R4 ;  /* 0x0000000419db7c23 */ /* 0x000fe20008010804 */
[----:B--2---:R-:W-:Y:S01]  /*1b960*/  FMUL.FTZ R2, R0, UR4 ;  /* 0x0000000400027c20 */ /* 0x004fe20008410000 */
[----:B------:R-:W-:Y:S01]  /*1b970*/  LOP3.LUT R4, R64, UR19, R9, 0x96, !PT ;  /* 0x0000001340047c12 */ /* 0x000fe2000f8e9609 */
[----:B------:R-:W-:Y:S01]  /*1b980*/  FFMA.FTZ R241, R37, UR4, -R106 ;  /* 0x0000000425f17c23 */ /* 0x000fe2000801086a */
[----:B------:R-:W-:Y:S02]  /*1b990*/  IMAD.MOV.U32 R37, RZ, RZ, R199 ;  /* 0x000000ffff257224 */ /* 0x000fe400078e00c7 */
[----:B------:R-:W-:Y:S01]  /*1b9a0*/  FADD.FTZ R0, -R102, R105 ;  /* 0x0000006966007221 */ /* 0x000fe20000010100 */
[----:B------:R-:W-:Y:S02]  /*1b9b0*/  IMAD.MOV.U32 R106, RZ, RZ, R181 ;  /* 0x000000ffff6a7224 */ /* 0x000fe400078e00b5 */
[--C-:B------:R-:W-:Y:S01]  /*1b9c0*/  FFMA.FTZ R179, R47, UR4, -R5.reuse ;  /* 0x000000042fb37c23 */ /* 0x100fe20008010805 */
[----:B------:R-:W-:Y:S02]  /*1b9d0*/  IMAD.MOV.U32 R65, RZ, RZ, R180 ;  /* 0x000000ffff417224 */ /* 0x000fe400078e00b4 */
[--C-:B------:R-:W-:Y:S01]  /*1b9e0*/  FFMA.FTZ R181, R59, UR4, -R5.reuse ;  /* 0x000000043bb57c23 */ /* 0x100fe20008010805 */
[----:B------:R-:W-:Y:S02]  /*1b9f0*/  IMAD.MOV.U32 R54, RZ, RZ, R186 ;  /* 0x000000ffff367224 */ /* 0x000fe400078e00ba */
[----:B------:R-:W-:Y:S01]  /*1ba00*/  FFMA.FTZ R186, R63, UR4, -R5 ;  /* 0x000000043fba7c23 */ /* 0x000fe20008010805 */
[----:B------:R-:W-:Y:S02]  /*1ba10*/  IMAD.MOV.U32 R51, RZ, RZ, R189 ;  /* 0x000000ffff337224 */ /* 0x000fe400078e00bd */
        /* <DEDUP_REMOVED lines=13> */
[----:B------:R-:W-:Y:S01]  /*1baf0*/  IMAD.WIDE.U32 R4, R4, -0x326172a9, RZ ;  /* 0xcd9e8d5704047825 */ /* 0x000fe200078e00ff */
[----:B------:R-:W1:Y:S02]  /*1bb00*/  MUFU.EX2 R2, R2 ;  /* 0x0000000200027308 */ /* 0x000e640000000800 */
[----:B------:R-:W-:Y:S01]  /*1bb10*/  LOP3.LUT R7, R224, R192, RZ, 0x3c, !PT ;  /* 0x000000c0e0077212 */ /* 0x000fe200078e3cff */
[----:B------:R-:W-:Y:S01]  /*1bb20*/  IMAD.MOV.U32 R23, RZ, RZ, R211 ;  /* 0x000000ffff177224 */ /* 0x000fe200078e00d3 */
[----:B------:R-:W-:Y:S01]  /*1bb30*/  LOP3.LUT R188, R188, UR10, R5, 0x96, !PT ;  /* 0x0000000abcbc7c12 */ /* 0x000fe2000f8e9605 */
[----:B------:R-:W-:Y:S02]  /*1bb40*/  IMAD.MOV.U32 R60, RZ, RZ, R65 ;  /* 0x000000ffff3c7224 */ /* 0x000fe400078e0041 */
[C---:B---3--:R-:W-:Y:S01]  /*1bb50*/  FMUL.FTZ R65, R6.reuse, R125 ;  /* 0x0000007d06417220 */ /* 0x048fe20000410000 */
[----:B------:R-:W-:Y:S04]  /*1bb60*/  IMAD.WIDE.U32 R12, R7, -0x2daee0ad, RZ ;  /* 0xd2511f53070c7825 */ /* 0x000fe800078e00ff */
[C---:B------:R-:W-:Y:S01]  /*1bb70*/  FMUL.FTZ R5, R6.reuse, R169 ;  /* 0x000000a906057220 */ /* 0x040fe20000410000 */
[----:B------:R-:W2:Y:S01]  /*1bb80*/  LDL.LU R7, [R1+0x140] ;  /* 0x0001400001077983 */ /* 0x000ea20000300800 */
[----:B------:R-:W-:Y:S01]  /*1bb90*/  FMUL.FTZ R68, R6, R68 ;  /* 0x0000004406447220 */ /* 0x000fe20000410000 */
[----:B------:R-:W-:Y:S04]  /*1bba0*/  IMAD.WIDE.U32 R14, R188, -0x2daee0ad, RZ ;  /* 0xd2511f53bc0e7825 */ /* 0x000fe800078e00ff */
[----:B------:R-:W-:Y:S01]  /*1bbb0*/  FMUL.FTZ R69, R6, R69 ;  /* 0x0000004506457220 */ /* 0x000fe20000410000 */
[----:B------:R-:W3:Y:S01]  /*1bbc0*/  LDL.LU R125, [R1+0x14c] ;  /* 0x00014c00017d7983 */ /* 0x000ee20000300800 */
[----:B------:R-:W-:Y:S01]  /*1bbd0*/  LOP3.LUT R8, R8, UR17, R13, 0x96, !PT ;  /* 0x0000001108087c12 */ /* 0x000fe2000f8e960d */
[----:B------:R-:W-:Y:S01]  /*1bbe0*/  IMAD.MOV.U32 R56, RZ, RZ, R23 ;  /* 0x000000ffff387224 */ /* 0x000fe200078e0017 */
[----:B------:R-:W-:Y:S01]  /*1bbf0*/  LOP3.LUT R188, R12, UR16, R15, 0x96, !PT ;  /* 0x000000100cbc7c12 */ /* 0x000fe2000f8e960f */
[C---:B------:R-:W-:Y:S01]  /*1bc00*/  FMUL.FTZ R15, R3.reuse, R147 ;  /* 0x00000093030f7220 */ /* 0x040fe20000410000 */
[----:B------:R-:W-:Y:S02]  /*1bc10*/  IMAD.MOV.U32 R50, RZ, RZ, R231 ;  /* 0x000000ffff327224 */ /* 0x000fe400078e00e7 */
[----:B------:R-:W-:Y:S01]  /*1bc20*/  FMUL.FTZ R0, R0, UR4 ;  /* 0x0000000400007c20 */ /* 0x000fe20008410000 */
[----:B------:R-:W-:Y:S02]  /*1bc30*/  IMAD.MOV.U32 R147, RZ, RZ, R56 ;  /* 0x000000ffff937224 */ /* 0x000fe400078e0038 */
[----:B-1----:R-:W-:Y:S01]  /*1bc40*/  FMUL.FTZ R56, R2, R112 ;  /* 0x0000007002387220 */ /* 0x002fe20000410000 */
[----:B------:R-:W-:Y:S01]  /*1bc50*/  FMUL.FTZ R80, R6, R80 ;  /* 0x0000005006507220 */ /* 0x000fe20000410000 */
[----:B------:R-:W3:Y:S01]  /*1bc60*/  LDL.LU R112, [R1+0x144] ;  /* 0x0001440001707983 */ /* 0x000ee20000300800 */
[----:B------:R1:W-:Y:S01]  /*1bc70*/  MUFU.EX2 R231, R190 ;  /* 0x000000be00e77308 */ /* 0x0003e20000000800 */
[----:B------:R-:W-:Y:S02]  /*1bc80*/  IMAD.MOV.U32 R64, RZ, RZ, R191 ;  /* 0x000000ffff407224 */ /* 0x000fe400078e00bf */
[C---:B------:R-:W-:Y:S01]  /*1bc90*/  FMUL.FTZ R58, R3.reuse, R114 ;  /* 0x00000072033a7220 */ /* 0x040fe20000410000 */
[----:B------:R-:W-:Y:S02]  /*1bca0*/  IMAD.MOV.U32 R39, RZ, RZ, R234 ;  /* 0x000000ffff277224 */ /* 0x000fe400078e00ea */
[C---:B------:R-:W-:Y:S01]  /*1bcb0*/  FMUL.FTZ R26, R3.reuse, R134 ;  /* 0x00000086031a7220 */ /* 0x040fe20000410000 */
[----:B------:R-:W-:Y:S02]  /*1bcc0*/  IMAD.MOV.U32 R22, RZ, RZ, R210 ;  /* 0x000000ffff167224 */ /* 0x000fe400078e00d2 */
[C---:B------:R-:W-:Y:S01]  /*1bcd0*/  FMUL.FTZ R27, R3.reuse, R135 ;  /* 0x00000087031b7220 */ /* 0x040fe20000410000 */
[----:B------:R-:W-:Y:S01]  /*1bce0*/  IMAD.MOV.U32 R44, RZ, RZ, R66 ;  /* 0x000000ffff2c7224 */ /* 0x000fe200078e0042 */
[----:B------:R1:W-:Y:S01]  /*1bcf0*/  MUFU.EX2 R104, R187 ;  /* 0x000000bb00687308 */ /* 0x0003e20000000800 */
[----:B------:R-:W-:Y:S02]  /*1bd00*/  IMAD.MOV.U32 R38, RZ, RZ, R238 ;  /* 0x000000ffff267224 */ /* 0x000fe400078e00ee */
[C---:B------:R-:W-:Y:S01]  /*1bd10*/  FMUL.FTZ R30, R3.reuse, R130 ;  /* 0x00000082031e7220 */ /* 0x040fe20000410000 */
[----:B------:R-:W-:Y:S02]  /*1bd20*/  IMAD.MOV.U32 R34, RZ, RZ, R246 ;  /* 0x000000ffff227224 */ /* 0x000fe400078e00f6 */
[C---:B------:R-:W-:Y:S01]  /*1bd30*/  FMUL.FTZ R31, R3.reuse, R131 ;  /* 0x00000083031f7220 */ /* 0x040fe20000410000 */
[----:B------:R-:W-:Y:S02]  /*1bd40*/  IMAD.MOV.U32 R35, RZ, RZ, R239 ;  /* 0x000000ffff237224 */ /* 0x000fe400078e00ef */
[C---:B------:R-:W-:Y:S01]  /*1bd50*/  FMUL.FTZ R42, R3.reuse, R122 ;  /* 0x0000007a032a7220 */ /* 0x040fe20000410000 */
[C---:B------:R-:W-:Y:S01]  /*1bd60*/  FMUL.FTZ R43, R3.reuse, R123 ;  /* 0x0000007b032b7220 */ /* 0x040fe20000410000 */
[----:B------:R-:W1:Y:S02]  /*1bd70*/  MUFU.EX2 R0, R0 ;  /* 0x0000000000007308 */ /* 0x000e640000000800 */
[----:B-1----:R-:W-:Y:S04]  /*1bd80*/  IMAD.WIDE.U32 R190, R8, -0x326172a9, RZ ;  /* 0xcd9e8d5708be7825 */ /* 0x002fe800078e00ff */
[C---:B------:R-:W-:Y:S01]  /*1bd90*/  FMUL.FTZ R46, R3.reuse, R118 ;  /* 0x00000076032e7220 */ /* 0x040fe20000410000 */
[C---:B------:R-:W-:Y:S01]  /*1bda0*/  FMUL.FTZ R47, R3.reuse, R119 ;  /* 0x00000077032f7220 */ /* 0x040fe20000410000 */
[C---:B------:R-:W-:Y:S01]  /*1bdb0*/  FMUL.FTZ R59, R3.reuse, R115 ;  /* 0x00000073033b7220 */ /* 0x040fe20000410000 */
[----:B------:R-:W-:Y:S01]  /*1bdc0*/  LOP3.LUT R4, R4, UR7, R191, 0x96, !PT ;  /* 0x0000000704047c12 */ /* 0x000fe2000f8e96bf */
[C---:B------:R-:W-:Y:S01]  /*1bdd0*/  FMUL.FTZ R62, R3.reuse, R110 ;  /* 0x0000006e033e7220 */ /* 0x040fe20000410000 */
[----:B------:R1:W-:Y:S01]  /*1bde0*/  MUFU.EX2 R234, R21 ;  /* 0x0000001500ea7308 */ /* 0x0003e20000000800 */
[C---:B------:R-:W-:Y:S01]  /*1bdf0*/  FMUL.FTZ R63, R3.reuse, R111 ;  /* 0x0000006f033f7220 */ /* 0x040fe20000410000 */
[C---:B------:R-:W-:Y:S01]  /*1be00*/  FMUL.FTZ R74, R3.reuse, R74 ;  /* 0x0000004a034a7220 */ /* 0x040fe20000410000 */
[----:B------:R-:W-:Y:S04]  /*1be10*/  IMAD.WIDE.U32 R210, R4, -0x2daee0ad, RZ ;  /* 0xd2511f5304d27825 */ /* 0x000fe800078e00ff */
[C---:B------:R-:W-:Y:S01]  /*1be20*/  FMUL.FTZ R75, R3.reuse, R75 ;  /* 0x0000004b034b7220 */ /* 0x040fe20000410000 */
[C---:B------:R-:W-:Y:S01]  /*1be30*/  FMUL.FTZ R78, R3.reuse, R78 ;  /* 0x0000004e034e7220 */ /* 0x040fe20000410000 */
[C---:B------:R-:W-:Y:S01]  /*1be40*/  FMUL.FTZ R79, R3.reuse, R79 ;  /* 0x0000004f034f7220 */ /* 0x040fe20000410000 */
[----:B------:R-:W-:Y:S01]  /*1be50*/  LOP3.LUT R187, R14, UR15, R211, 0x96, !PT ;  /* 0x0000000f0ebb7c12 */ /* 0x000fe2000f8e96d3 */
[C---:B------:R-:W-:Y:S01]  /*1be60*/  FMUL.FTZ R14, R3.reuse, R146 ;  /* 0x00000092030e7220 */ /* 0x040fe20000410000 */
[----:B------:R-:W-:Y:S02]  /*1be70*/  IMAD.MOV.U32 R146, RZ, RZ, R44 ;  /* 0x000000ffff927224 */ /* 0x000fe400078e002c */
[----:B------:R-:W-:Y:S01]  /*1be80*/  FMUL.FTZ R44, R2, R116 ;  /* 0x00000074022c7220 */ /* 0x000fe20000410000 */
[----:B------:R1:W-:Y:S01]  /*1be90*/  MUFU.EX2 R191, R11 ;  /* 0x0000000b00bf7308 */ /* 0x0003e20000000800 */
[C---:B------:R-:W-:Y:S01]  /*1bea0*/  FMUL.FTZ R90, R3.reuse, R90 ;  /* 0x0000005a035a7220 */ /* 0x040fe20000410000 */
[C---:B------:R-:W-:Y:S01]  /*1beb0*/  FMUL.FTZ R91, R3.reuse, R91 ;  /* 0x0000005b035b7220 */ /* 0x040fe20000410000 */
[C---:B------:R-:W-:Y:S01]  /*1bec0*/  FMUL.FTZ R94, R3.reuse, R94 ;  /* 0x0000005e035e7220 */ /* 0x040fe20000410000 */
[C---:B------:R-:W-:Y:S01]  /*1bed0*/  FMUL.FTZ R95, R3.reuse, R95 ;  /* 0x0000005f035f7220 */ /* 0x040fe20000410000 */
[----:B------:R-:W-:Y:S02]  /*1bee0*/  IMAD.MOV.U32 R40, RZ, RZ, R54 ;  /* 0x000000ffff287224 */ /* 0x000fe400078e0036 */
[C---:B------:R-:W-:Y:S01]  /*1bef0*/  FMUL.FTZ R4, R6.reuse, R168 ;  /* 0x000000a806047220 */ /* 0x040fe20000410000 */
[----:B------:R-:W-:Y:S02]  /*1bf00*/  IMAD.MOV.U32 R41, RZ, RZ, R51 ;  /* 0x000000ffff297224 */ /* 0x000fe400078e0033 */
[----:B------:R1:W-:Y:S01]  /*1bf10*/  MUFU.EX2 R238, R10 ;  /* 0x0000000a00ee7308 */ /* 0x0003e20000000800 */
[----:B------:R-:W-:Y:S02]  /*1bf20*/  IMAD.MOV.U32 R25, RZ, RZ, R39 ;  /* 0x000000ffff197224 */ /* 0x000fe400078e0027 */
[C---:B-1----:R-:W-:Y:S01]  /*1bf30*/  FMUL.FTZ R21, R6.reuse, R161 ;  /* 0x000000a106157220 */ /* 0x042fe20000410000 */
[----:B------:R-:W-:Y:S02]  /*1bf40*/  IMAD.MOV.U32 R28, RZ, RZ, R38 ;  /* 0x000000ffff1c7224 */ /* 0x000fe400078e0026 */
[C---:B------:R-:W-:Y:S01]  /*1bf50*/  FMUL.FTZ R81, R6.reuse, R81 ;  /* 0x0000005106517220 */ /* 0x040fe20000410000 */
[----:B------:R-:W-:Y:S02]  /*1bf60*/  IMAD.MOV.U32 R29, RZ, RZ, R35 ;  /* 0x000000ffff1d7224 */ /* 0x000fe400078e0023 */
[C---:B------:R-:W-:Y:S01]  /*1bf70*/  FMUL.FTZ R84, R6.reuse, R84 ;  /* 0x0000005406547220 */ /* 0x040fe20000410000 */
[----:B------:R-:W-:Y:S01]  /*1bf80*/  IMAD.MOV.U32 R45, RZ, RZ, R34 ;  /* 0x000000ffff2d7224 */ /* 0x000fe200078e0022 */
[----:B------:R1:W-:Y:S01]  /*1bf90*/  MUFU.EX2 R239, R16 ;  /* 0x0000001000ef7308 */ /* 0x0003e20000000800 */
[C---:B------:R-:W-:Y:S01]  /*1bfa0*/  FMUL.FTZ R11, R3.reuse, R151 ;  /* 0x00000097030b7220 */ /* 0x040fe20000410000 */
[----:B------:R-:W-:Y:S02]  /*1bfb0*/  IMAD.MOV.U32 R57, RZ, RZ, R22 ;  /* 0x000000ffff397224 */ /* 0x000fe400078e0016 */
[C---:B------:R-:W-:Y:S01]  /*1bfc0*/  FMUL.FTZ R85, R6.reuse, R85 ;  /* 0x0000005506557220 */ /* 0x040fe20000410000 */
[----:B------:R-:W-:Y:S02]  /*1bfd0*/  IMAD.MOV.U32 R66, RZ, RZ, R106 ;  /* 0x000000ffff427224 */ /* 0x000fe400078e006a */
[C---:B------:R-:W-:Y:S01]  /*1bfe0*/  FMUL.FTZ R96, R6.reuse, R96 ;  /* 0x0000006006607220 */ /* 0x040fe20000410000 */
[----:B------:R-:W-:Y:S02]  /*1bff0*/  IMAD.MOV.U32 R54, RZ, RZ, R64 ;  /* 0x000000ffff367224 */ /* 0x000fe400078e0040 */
[C---:B------:R-:W-:Y:S01]  /*1c000*/  FMUL.FTZ R64, R6.reuse, R124 ;  /* 0x0000007c06407220 */ /* 0x040fe20000410000 */
[----:B------:R1:W-:Y:S01]  /*1c010*/  MUFU.EX2 R246, R20 ;  /* 0x0000001400f67308 */ /* 0x0003e20000000800 */
[----:B------:R-:W-:Y:S01]  /*1c020*/  FMUL.FTZ R10, R3, R150 ;  /* 0x00000096030a7220 */ /* 0x000fe20000410000 */
[----:B------:R-:W-:Y:S02]  /*1c030*/  IMAD.MOV.U32 R51, RZ, RZ, R53 ;  /* 0x000000ffff337224 */ /* 0x000fe400078e0035 */
[C---:B------:R-:W-:Y:S01]  /*1c040*/  FMUL.FTZ R53, R6.reuse, R137 ;  /* 0x0000008906357220 */ /* 0x040fe20000410000 */
[----:B------:R-:W-:Y:S02]  /*1c050*/  IMAD.MOV.U32 R39, RZ, RZ, R49 ;  /* 0x000000ffff277224 */ /* 0x000fe400078e0031 */
[C---:B------:R-:W-:Y:S01]  /*1c060*/  FMUL.FTZ R49, R6.reuse, R141 ;  /* 0x0000008d06317220 */ /* 0x040fe20000410000 */
[----:B------:R-:W-:Y:S02]  /*1c070*/  IMAD.MOV.U32 R22, RZ, RZ, R48 ;  /* 0x000000ffff167224 */ /* 0x000fe400078e0030 */
[C---:B------:R-:W-:Y:S01]  /*1c080*/  FMUL.FTZ R48, R6.reuse, R140 ;  /* 0x0000008c06307220 */ /* 0x040fe20000410000 */
[----:B------:R1:W1:Y:S01]  /*1c090*/  MUFU.EX2 R114, R17 ;  /* 0x0000001100727308 */ /* 0x0002620000000800 */
[----:B------:R-:W-:Y:S02]  /*1c0a0*/  IMAD.MOV.U32 R23, RZ, RZ, R37 ;  /* 0x000000ffff177224 */ /* 0x000fe400078e0025 */
[C---:B-1----:R-:W-:Y:S01]  /*1c0b0*/  FMUL.FTZ R16, R6.reuse, R164 ;  /* 0x000000a406107220 */ /* 0x042fe20000410000 */
[----:B------:R-:W-:Y:S02]  /*1c0c0*/  IMAD.MOV.U32 R34, RZ, RZ, R36 ;  /* 0x000000ffff227224 */ /* 0x000fe400078e0024 */
[C---:B------:R-:W-:Y:S01]  /*1c0d0*/  FMUL.FTZ R36, R6.reuse, R152 ;  /* 0x0000009806247220 */ /* 0x040fe20000410000 */
[----:B------:R-:W-:Y:S02]  /*1c0e0*/  IMAD.MOV.U32 R35, RZ, RZ, R33 ;  /* 0x000000ffff237224 */ /* 0x000fe400078e0021 */
[C---:B------:R-:W-:Y:S01]  /*1c0f0*/  FMUL.FTZ R33, R6.reuse, R157 ;  /* 0x0000009d06217220 */ /* 0x040fe20000410000 */
[----:B------:R-:W-:Y:S02]  /*1c100*/  IMAD.MOV.U32 R38, RZ, RZ, R32 ;  /* 0x000000ffff267224 */ /* 0x000fe400078e0020 */
[C---:B------:R-:W-:Y:S01]  /*1c110*/  FMUL.FTZ R32, R6.reuse, R156 ;  /* 0x0000009c06207220 */ /* 0x040fe20000410000 */
[C---:B------:R-:W-:Y:S01]  /*1c120*/  FMUL.FTZ R20, R6.reuse, R160 ;  /* 0x000000a006147220 */ /* 0x040fe20000410000 */
[C---:B------:R-:W-:Y:S01]  /*1c130*/  FMUL.FTZ R37, R6.reuse, R153 ;  /* 0x0000009906257220 */ /* 0x040fe20000410000 */
[----:B------:R-:W-:Y:S01]  /*1c140*/  FMUL.FTZ R97, R6, R97 ;  /* 0x0000006106617220 */ /* 0x000fe20000410000 */
[----:B------:R-:W-:Y:S01]  /*1c150*/  IMAD.MOV.U32 R192, RZ, RZ, R251 ;  /* 0x000000ffffc07224 */ /* 0x000fe200078e00fb */
[----:B------:R-:W-:Y:S01]  /*1c160*/  LOP3.LUT R122, R194, 0xff, RZ, 0xc0, !PT ;  /* 0x000000ffc27a7812 */ /* 0x000fe200078ec0ff */
[----:B------:R-:W-:Y:S02]  /*1c170*/  IMAD.MOV.U32 R130, RZ, RZ, R193 ;  /* 0x000000ffff827224 */ /* 0x000fe400078e00c1 */
[----:B------:R-:W-:Y:S01]  /*1c180*/  FMUL.FTZ R61, R2, R109 ;  /* 0x0000006d023d7220 */ /* 0x000fe20000410000 */
[----:B------:R-:W-:Y:S02]  /*1c190*/  IMAD.MOV.U32 R193, RZ, RZ, R250 ;  /* 0x000000ffffc17224 */ /* 0x000fe400078e00fa */
[----:B------:R-:W-:Y:S01]  /*1c1a0*/  FMUL.FTZ R17, R6, R165 ;  /* 0x000000a506117220 */ /* 0x000fe20000410000 */
[----:B------:R-:W-:Y:S02]  /*1c1b0*/  IMAD.MOV.U32 R152, RZ, RZ, R67 ;  /* 0x000000ffff987224 */ /* 0x000fe400078e0043 */
[----:B------:R-:W-:Y:S01]  /*1c1c0*/  FMUL.FTZ R67, R0, R127 ;  /* 0x0000007f00437220 */ /* 0x000fe20000410000 */
[----:B------:R-:W-:Y:S01]  /*1c1d0*/  IMAD.MOV.U32 R119, RZ, RZ, R28 ;  /* 0x000000ffff777224 */ /* 0x000fe200078e001c */
[----:B------:R-:W-:Y:S01]  /*1c1e0*/  PRMT R109, R194, 0x7632, R109 ;  /* 0x00007632c26d7816 */ /* 0x000fe2000000006d */
[----:B------:R-:W-:Y:S02]  /*1c1f0*/  IMAD.MOV.U32 R131, RZ, RZ, R40 ;  /* 0x000000ffff837224 */ /* 0x000fe400078e0028 */
[----:B------:R-:W-:Y:S01]  /*1c200*/  FMUL.FTZ R40, R2, R120 ;  /* 0x0000007802287220 */ /* 0x000fe20000410000 */
[----:B------:R-:W-:Y:S01]  /*1c210*/  IMAD.MOV.U32 R168, RZ, RZ, R119 ;  /* 0x000000ffffa87224 */ /* 0x000fe200078e0077 */
[----:B------:R-:W-:Y:S01]  /*1c220*/  LOP3.LUT R109, R109, 0xff, RZ, 0xc0, !PT ;  /* 0x000000ff6d6d7812 */ /* 0x000fe200078ec0ff */
[----:B------:R-:W-:Y:S02]  /*1c230*/  IMAD.MOV.U32 R119, RZ, RZ, R66 ;  /* 0x000000ffff777224 */ /* 0x000fe400078e0042 */
[----:B------:R-:W-:Y:S01]  /*1c240*/  FMUL.FTZ R66, R0, R126 ;  /* 0x0000007e00427220 */ /* 0x000fe20000410000 */
[----:B------:R-:W-:Y:S02]  /*1c250*/  IMAD.MOV.U32 R150, RZ, RZ, R41 ;  /* 0x000000ffff967224 */ /* 0x000fe400078e0029 */
[C---:B------:R-:W-:Y:S01]  /*1c260*/  FMUL.FTZ R41, R2.reuse, R121 ;  /* 0x0000007902297220 */ /* 0x040fe20000410000 */
[----:B------:R-:W-:Y:S02]  /*1c270*/  IMAD.MOV.U32 R118, RZ, RZ, R45 ;  /* 0x000000ffff767224 */ /* 0x000fe400078e002d */
[----:B------:R-:W-:Y:S01]  /*1c280*/  FMUL.FTZ R45, R2, R117 ;  /* 0x00000075022d7220 */ /* 0x000fe20000410000 */
[----:B------:R-:W-:Y:S01]  /*1c290*/  F2FP.F16.F32.PACK_AB R117, R114, R239 ;  /* 0x000000ef7275723e */ /* 0x000fe200000000ff */
        /* <DEDUP_REMOVED lines=9> */
[----:B------:R-:W-:Y:S01]  /*1c330*/  MUFU.EX2 R131, R203 ;  /* 0x000000cb00837308 */ /* 0x000fe20000000800 */
[----:B------:R-:W-:Y:S02]  /*1c340*/  IMAD.MOV.U32 R115, RZ, RZ, R25 ;  /* 0x000000ffff737224 */ /* 0x000fe400078e0019 */
        /* <DEDUP_REMOVED lines=42> */
[----:B------:R-:W-:Y:S01]  /*1c5f0*/  IMAD.MOV.U32 R250, RZ, RZ, R141 ;  /* 0x000000fffffa7224 */ /* 0x000fe200078e008d */
[----:B------:R-:W1:Y:S01]  /*1c600*/  LDC R159, c[0x0][0x448] ;  /* 0x00011200ff9f7b82 */ /* 0x000e620000000800 */
[----:B------:R-:W-:Y:S01]  /*1c610*/  IMAD.MOV.U32 R144, RZ, RZ, R251 ;  /* 0x000000ffff907224 */ /* 0x000fe200078e00fb */
[----:B------:R-:W-:Y:S01]  /*1c620*/  MUFU.EX2 R107, R107 ;  /* 0x0000006b006b7308 */ /* 0x000fe20000000800 */
[----:B------:R-:W-:Y:S01]  /*1c630*/  IMAD.MOV.U32 R129, RZ, RZ, R149 ;  /* 0x000000ffff817224 */ /* 0x000fe200078e0095 */
[----:B------:R-:W-:Y:S01]  /*1c640*/  F2FP.F16.F32.PACK_AB R124, R191, R238 ;  /* 0x000000eebf7c723e */ /* 0x000fe200000000ff */
[----:B------:R-:W-:Y:S02]  /*1c650*/  IMAD.MOV.U32 R141, RZ, RZ, R130 ;  /* 0x000000ffff8d7224 */ /* 0x000fe400078e0082 */
[----:B------:R-:W-:Y:S02]  /*1c660*/  IMAD.MOV.U32 R139, RZ, RZ, R152 ;  /* 0x000000ffff8b7224 */ /* 0x000fe400078e0098 */
[----:B------:R-:W-:Y:S03]  /*1c670*/  IMAD.MOV.U32 R152, RZ, RZ, R147 ;  /* 0x000000ffff987224 */ /* 0x000fe600078e0093 */
[----:B------:R-:W4:Y:S10]  /*1c680*/  MUFU.EX2 R105, R105 ;  /* 0x0000006900697308 */ /* 0x000f340000000800 */
[----:B------:R-:W-:Y:S01]  /*1c690*/  MUFU.EX2 R130, R205 ;  /* 0x000000cd00827308 */ /* 0x000fe20000000800 */
[----:B-1----:R-:W-:Y:S09]  /*1c6a0*/  IMAD.SHL.U32 R159, R159, 0x8, RZ ;  /* 0x000000089f9f7824 */ /* 0x002ff200078e00ff */
[----:B------:R-:W-:Y:S01]  /*1c6b0*/  MUFU.EX2 R138, R218 ;  /* 0x000000da008a7308 */ /* 0x000fe20000000800 */
[----:B----4-:R-:W-:Y:S09]  /*1c6c0*/  F2FP.F16.F32.PACK_AB R154, R107, R105 ;  /* 0x000000696b9a723e */ /* 0x010ff200000000ff */
[----:B------:R-:W-:Y:S10]  /*1c6d0*/  MUFU.EX2 R147, R236 ;  /* 0x000000ec00937308 */ /* 0x000ff40000000800 */
[----:B------:R-:W-:Y:S10]  /*1c6e0*/  MUFU.EX2 R152, R152 ;  /* 0x0000009800987308 */ /* 0x000ff40000000800 */
[----:B------:R-:W-:Y:S10]  /*1c6f0*/  MUFU.EX2 R168, R168 ;  /* 0x000000a800a87308 */ /* 0x000ff40000000800 */
[----:B------:R-:W-:Y:S01]  /*1c700*/  MUFU.EX2 R189, R189 ;  /* 0x000000bd00bd7308 */ /* 0x000fe20000000800 */
[----:B------:R-:W-:Y:S01]  /*1c710*/  FFMA.FTZ R3, R3, R24, R238 ;  /* 0x0000001803037223 */ /* 0x000fe200000100ee */
[----:B------:R-:W-:Y:S02]  /*1c720*/  IMAD.MOV.U32 R24, RZ, RZ, R50 ;  /* 0x000000ffff187224 */ /* 0x000fe400078e0032 */
[----:B------:R-:W-:Y:S02]  /*1c730*/  IMAD.MOV.U32 R50, RZ, RZ, R52 ;  /* 0x000000ffff327224 */ /* 0x000fe400078e0034 */
[----:B------:R-:W-:Y:S01]  /*1c740*/  FMUL.FTZ R52, R6, R136 ;  /* 0x0000008806347220 */ /* 0x000fe20000410000 */
[----:B------:R-:W-:Y:S01]  /*1c750*/  FADD.FTZ R120, R191, R3 ;  /* 0x00000003bf787221 */ /* 0x000fe20000010000 */
[----:B------:R-:W-:Y:S02]  /*1c760*/  IMAD.MOV.U32 R123, RZ, RZ, R24 ;  /* 0x000000ffff7b7224 */ /* 0x000fe400078e0018 */
[----:B------:R-:W-:Y:S01]  /*1c770*/  FMUL.FTZ R24, R2, R132 ;  /* 0x0000008402187220 */ /* 0x000fe20000410000 */
[----:B------:R-:W-:Y:S01]  /*1c780*/  IMAD.MOV.U32 R148, RZ, RZ, R50 ;  /* 0x000000ffff947224 */ /* 0x000fe200078e0032 */
[----:B------:R1:W4:Y:S01]  /*1c790*/  MUFU.EX2 R132, R19 ;  /* 0x0000001300847308 */ /* 0x0003220000000800 */
[C---:B------:R-:W-:Y:S02]  /*1c7a0*/  FMUL.FTZ R50, R0.reuse, R142 ;  /* 0x0000008e00327220 */ /* 0x040fe40000410000 */
[----:B------:R-:W-:Y:S02]  /*1c7b0*/  IMAD.MOV.U32 R128, RZ, RZ, R148 ;  /* 0x000000ffff807224 */ /* 0x000fe400078e0094 */
[----:B------:R-:W-:Y:S02]  /*1c7c0*/  IMAD.MOV.U32 R148, RZ, RZ, R250 ;  /* 0x000000ffff947224 */ /* 0x000fe400078e00fa */
[----:B------:R-:W-:Y:S04]  /*1c7d0*/  IMAD.WIDE.U32 R250, R187, -0x326172a9, RZ ;  /* 0xcd9e8d57bbfa7825 */ /* 0x000fe800078e00ff */
[----:B-1----:R-:W-:Y:S01]  /*1c7e0*/  FMUL.FTZ R19, R0, R167 ;  /* 0x000000a700137220 */ /* 0x002fe20000410000 */
[----:B----4-:R-:W-:Y:S04]  /*1c7f0*/  F2FP.F16.F32.PACK_AB R142, R132, R134 ;  /* 0x00000086848e723e */ /* 0x010fe800000000ff */
[----:B------:R-:W-:Y:S01]  /*1c800*/  PRMT R153, R142, 0x7632, R153 ;  /* 0x000076328e997816 */ /* 0x000fe20000000099 */
[----:B--2---:R-:W-:Y:S01]  /*1c810*/  FFMA.FTZ R106, R6, R7, R104 ;  /* 0x00000007066a7223 */ /* 0x004fe20000010068 */
[C---:B------:R-:W-:Y:S01]  /*1c820*/  F2FP.F16.F32.PACK_AB R104, R231.reuse, R104 ;  /* 0x00000068e768723e */ /* 0x040fe200000000ff */
[----:B------:R-:W1:Y:S01]  /*1c830*/  LDC R6, c[0x0][0x448] ;  /* 0x00011200ff067b82 */ /* 0x000e620000000800 */
[----:B------:R-:W-:Y:S02]  /*1c840*/  IMAD.MOV.U32 R7, RZ, RZ, R60 ;  /* 0x000000ffff077224 */ /* 0x000fe400078e003c */
[----:B------:R-:W-:Y:S01]  /*1c850*/  FMUL.FTZ R60, R2, R108 ;  /* 0x0000006c023c7220 */ /* 0x000fe20000410000 */
[----:B------:R-:W-:Y:S01]  /*1c860*/  PRMT R3, R104, 0x7632, R3 ;  /* 0x0000763268037816 */ /* 0x000fe20000000003 */
[----:B---3--:R-:W-:Y:S01]  /*1c870*/  FFMA.FTZ R108, R2, R125, R239 ;  /* 0x0000007d026c7223 */ /* 0x008fe200000100ef */
[----:B------:R-:W-:Y:S02]  /*1c880*/  IMAD.MOV.U32 R125, RZ, RZ, R123 ;  /* 0x000000ffff7d7224 */ /* 0x000fe400078e007b */
[----:B------:R-:W-:Y:S01]  /*1c890*/  FADD.FTZ R123, R231, R106 ;  /* 0x0000006ae77b7221 */ /* 0x000fe20000010000 */
[----:B------:R-:W-:Y:S01]  /*1c8a0*/  PRMT R106, R104, 0x5410, R3 ;  /* 0x00005410686a7816 */ /* 0x000fe20000000003 */
[----:B------:R-:W-:Y:S01]  /*1c8b0*/  IMAD.MOV.U32 R115, RZ, RZ, R7 ;  /* 0x000000ffff737224 */ /* 0x000fe200078e0007 */
[----:B------:R-:W-:Y:S01]  /*1c8c0*/  F2FP.F16.F32.PACK_AB R2, R246, R234 ;  /* 0x000000eaf602723e */ /* 0x000fe200000000ff */
[C---:B------:R-:W-:Y:S01]  /*1c8d0*/  FMUL.FTZ R7, R0.reuse, R171 ;  /* 0x000000ab00077220 */ /* 0x040fe20000410000 */
[----:B------:R-:W-:Y:S02]  /*1c8e0*/  IMAD.MOV.U32 R149, RZ, RZ, R125 ;  /* 0x000000ffff957224 */ /* 0x000fe400078e007d */
[----:B------:R-:W-:Y:S01]  /*1c8f0*/  FFMA.FTZ R116, R0, R112, R234 ;  /* 0x0000007000747223 */ /* 0x000fe200000100ea */
[----:B------:R-:W-:Y:S01]  /*1c900*/  IMAD.MOV.U32 R125, RZ, RZ, R137 ;  /* 0x000000ffff7d7224 */ /* 0x000fe200078e0089 */
[----:B------:R2:W3:Y:S01]  /*1c910*/  LDL.S16 R112, [R1+0xd4] ;  /* 0x0000d40001707983 */ /* 0x0004e20000100600 */
[----:B------:R-:W-:Y:S02]  /*1c920*/  IMAD.MOV.U32 R133, RZ, RZ, R149 ;  /* 0x000000ffff857224 */ /* 0x000fe400078e0095 */
[----:B------:R-:W-:Y:S02]  /*1c930*/  IMAD.MOV.U32 R149, RZ, RZ, R140 ;  /* 0x000000ffff957224 */ /* 0x000fe400078e008c */
[----:B------:R-:W-:Y:S02]  /*1c940*/  IMAD.MOV.U32 R140, RZ, RZ, R164 ;  /* 0x000000ffff8c7224 */ /* 0x000fe400078e00a4 */
[----:B------:R-:W-:Y:S02]  /*1c950*/  IMAD.MOV.U32 R164, RZ, RZ, R115 ;  /* 0x000000ffffa47224 */ /* 0x000fe400078e0073 */
[----:B------:R-:W-:Y:S02]  /*1c960*/  IMAD.MOV.U32 R137, RZ, RZ, R141 ;  /* 0x000000ffff897224 */ /* 0x000fe400078e008d */
[----:B-1----:R-:W-:Y:S01]  /*1c970*/  IMAD.SHL.U32 R6, R6, 0x8, RZ ;  /* 0x0000000806067824 */ /* 0x002fe200078e00ff */
[----:B------:R-:W-:Y:S01]  /*1c980*/  MUFU.EX2 R141, R201 ;  /* 0x000000c9008d7308 */ /* 0x000fe20000000800 */
[----:B------:R-:W-:Y:S02]  /*1c990*/  IMAD.MOV.U32 R171, RZ, RZ, R129 ;  /* 0x000000ffffab7224 */ /* 0x000fe400078e0081 */
[----:B------:R-:W-:Y:S01]  /*1c9a0*/  IMAD.MOV.U32 R129, RZ, RZ, R125 ;  /* 0x000000ffff817224 */ /* 0x000fe200078e007d */
[C---:B------:R-:W-:Y:S01]  /*1c9b0*/  LEA R110, P1, R6.reuse, R192, 0x1 ;  /* 0x000000c0066e7211 */ /* 0x040fe200078208ff */
[----:B------:R-:W-:Y:S02]  /*1c9c0*/  IMAD.MOV.U32 R143, RZ, RZ, R133 ;  /* 0x000000ffff8f7224 */ /* 0x000fe400078e0085 */
[----:B------:R-:W-:Y:S01]  /*1c9d0*/  IMAD.MOV.U32 R171, RZ, RZ, R129 ;  /* 0x000000ffffab7224 */ /* 0x000fe200078e0081 */
[----:B------:R-:W-:Y:S01]  /*1c9e0*/  LEA.HI.X.SX32 R111, R6, R193, 0x1, P1 ;  /* 0x000000c1066f7211 */ /* 0x000fe200008f0eff */
[----:B------:R-:W-:Y:S01]  /*1c9f0*/  FMUL.FTZ R6, R0, R170 ;  /* 0x000000aa00067220 */ /* 0x000fe20000410000 */
[----:B------:R-:W-:Y:S01]  /*1ca00*/  ISETP.LE.U32.AND P1, PT, R122, UR11, PT ;  /* 0x0000000b7a007c0c */ /* 0x000fe2000bf23070 */
[----:B------:R-:W-:Y:S01]  /*1ca10*/  IMAD.MOV.U32 R170, RZ, RZ, R128 ;  /* 0x000000ffffaa7224 */ /* 0x000fe200078e0080 */
[----:B------:R-:W-:Y:S01]  /*1ca20*/  PRMT R0, R2, 0x7632, R0 ;  /* 0x0000763202007816 */ /* 0x000fe20000000000 */
[----:B------:R-:W-:Y:S01]  /*1ca30*/  IMAD.MOV.U32 R128, RZ, RZ, R137 ;  /* 0x000000ffff807224 */ /* 0x000fe200078e0089 */
[----:B------:R1:W-:Y:S01]  /*1ca40*/  MUFU.EX2 R125, R202 ;  /* 0x000000ca007d7308 */ /* 0x0003e20000000800 */
[----:B------:R-:W-:Y:S02]  /*1ca50*/  IMAD.MOV.U32 R133, RZ, RZ, R148 ;  /* 0x000000ffff857224 */ /* 0x000fe400078e0094 */
[----:B------:R-:W-:Y:S02]  /*1ca60*/  IMAD.MOV.U32 R167, RZ, RZ, R128 ;  /* 0x000000ffffa77224 */ /* 0x000fe400078e0080 */
[----:B------:R-:W-:Y:S02]  /*1ca70*/  IMAD.MOV.U32 R148, RZ, RZ, R160 ;  /* 0x000000ffff947224 */ /* 0x000fe400078e00a0 */
[----:B------:R-:W-:Y:S03]  /*1ca80*/  IMAD.MOV.U32 R160, RZ, RZ, R165 ;  /* 0x000000ffffa07224 */ /* 0x000fe600078e00a5 */
[----:B------:R-:W4:Y:S01]  /*1ca90*/  MUFU.EX2 R137, R206 ;  /* 0x000000ce00897308 */ /* 0x000f220000000800 */
[----:B------:R-:W-:Y:S04]  /*1caa0*/  IMAD.MOV.U32 R231, RZ, RZ, R140 ;  /* 0x000000ffffe77224 */ /* 0x000fe800078e008c */
[----:B------:R-:W-:Y:S02]  /*1cab0*/  IMAD.MOV.U32 R234, RZ, RZ, R231 ;  /* 0x000000ffffea7224 */ /* 0x000fe400078e00e7 */
[----:B------:R-:W-:Y:S03]  /*1cac0*/  IMAD.MOV.U32 R231, RZ, RZ, R143 ;  /* 0x000000ffffe77224 */ /* 0x000fe600078e008f */
[----:B------:R-:W-:Y:S01]  /*1cad0*/  MUFU.EX2 R140, R228 ;  /* 0x000000e4008c7308 */ /* 0x000fe20000000800 */
[----:B-1----:R-:W1:Y:S01]  /*1cae0*/  LDC R202, c[0x0][0x448] ;  /* 0x00011200ffca7b82 */ /* 0x002e620000000800 */
[----:B------:R-:W-:Y:S08]  /*1caf0*/  IMAD.MOV.U32 R143, RZ, RZ, R149 ;  /* 0x000000ffff8f7224 */ /* 0x000ff000078e0095 */
[----:B------:R-:W-:Y:S01]  /*1cb00*/  MUFU.EX2 R149, R233 ;  /* 0x000000e900957308 */ /* 0x000fe20000000800 */
[----:B-1----:R-:W-:Y:S04]  /*1cb10*/  IMAD.WIDE R162, R202, 0x70, R110 ;  /* 0x00000070caa27825 */ /* 0x002fe800078e026e */
[----:B---3--:R-:W-:Y:S05]  /*1cb20*/  @!P1 HADD2 R112, -R104.H0_H0, -RZ.H0_H0 ;  /* 0xa00000ff68709230 */ /* 0x008fea0000000900 */
[----:B------:R1:W-:Y:S01]  /*1cb30*/  @!P1 STL.S16 [R1+0xd4], R112 ;  /* 0x0000d47001009387 */ /* 0x0003e20000100600 */
[----:B------:R-:W-:Y:S03]  /*1cb40*/  PRMT R121, R112, 0x7610, R121 ;  /* 0x0000761070797816 */ /* 0x000fe60000000079 */
[----:B------:R2:W3:Y:S01]  /*1cb50*/  LDL.S16 R127, [R1+0xe0] ;  /* 0x0000e000017f7983 */ /* 0x0004e20000100600 */
[----:B------:R-:W-:Y:S01]  /*1cb60*/  @!P1 PRMT R104, R121, 0x5410, RZ ;  /* 0x0000541079689816 */ /* 0x000fe200000000ff */
[----:B------:R-:W-:Y:S01]  /*1cb70*/  FADD.FTZ R121, R114, R108 ;  /* 0x0000006c72797221 */ /* 0x000fe20000010000 */
[----:B------:R-:W-:Y:S01]  /*1cb80*/  ISETP.LE.U32.AND P1, PT, R109, UR11, PT ;  /* 0x0000000b6d007c0c */ /* 0x000fe2000bf23070 */
[----:B------:R2:W4:Y:S04]  /*1cb90*/  LDL.S16 R126, [R1+0xdc] ;  /* 0x0000dc00017e7983 */ /* 0x0005280000100600 */
[----:B------:R2:W-:Y:S01]  /*1cba0*/  STG.E.U16 desc[UR20][R192.64], R104 ;  /* 0x00000068c0007986 */ /* 0x0005e2000c101514 */
[----:B-1----:R-:W-:Y:S05]  /*1cbb0*/  IMAD.WIDE.U32 R112, R188, -0x326172a9, RZ ;  /* 0xcd9e8d57bc707825 */ /* 0x002fea00078e00ff */
[----:B------:R-:W-:Y:S02]  /*1cbc0*/  LOP3.LUT R203, R190, UR13, R113, 0x96, !PT ;  /* 0x0000000dbecb7c12 */ /* 0x000fe4000f8e9671 */
[----:B------:R-:W-:Y:S02]  /*1cbd0*/  LOP3.LUT R166, R112, UR6, R251, 0x96, !PT ;  /* 0x0000000670a67c12 */ /* 0x000fe4000f8e96fb */
[----:B------:R-:W-:Y:S02]  /*1cbe0*/  SHF.R.U32.HI R112, RZ, 0x18, R194 ;  /* 0x00000018ff707819 */ /* 0x000fe400000116c2 */
[----:B------:R-:W-:Y:S04]  /*1cbf0*/  LOP3.LUT R108, R166, 0xffff, RZ, 0xc0, !PT ;  /* 0x0000ffffa66c7812 */ /* 0x000fe800078ec0ff */
[----:B------:R-:W-:Y:S02]  /*1cc00*/  SHF.R.U32.HI R187, RZ, 0x8, R108 ;  /* 0x00000008ffbb7819 */ /* 0x000fe4000001166c */
[----:B------:R-:W-:Y:S01]  /*1cc10*/  LOP3.LUT R108, R225, R144, RZ, 0x3c, !PT ;  /* 0x00000090e16c7212 */ /* 0x000fe200078e3cff */
[----:B------:R-:W-:Y:S01]  /*1cc20*/  IMAD.MOV.U32 R144, RZ, RZ, R119 ;  /* 0x000000ffff907224 */ /* 0x000fe200078e0077 */
[----:B--2---:R-:W-:Y:S01]  /*1cc30*/  LOP3.LUT R104, R187, 0xffff, RZ, 0xc0, !PT ;  /* 0x0000ffffbb687812 */ /* 0x004fe200078ec0ff */
[----:B---3--:R-:W-:Y:S02]  /*1cc40*/  @!P6 HADD2 R127, -R3.H0_H0, -RZ.H0_H0 ;  /* 0xa00000ff037fe230 */ /* 0x008fe40000000900 */
[----:B----4-:R-:W-:Y:S03]  /*1cc50*/  @!P1 HADD2 R126, -R2.H0_H0, -RZ.H0_H0 ;  /* 0xa00000ff027e9230 */ /* 0x010fe60000000900 */
[----:B------:R-:W-:Y:S01]  /*1cc60*/  @!P6 STL.S16 [R1+0xe0], R127 ;  /* 0x0000e07f0100e387 */ /* 0x000fe20000100600 */
[----:B------:R-:W-:Y:S03]  /*1cc70*/  PRMT R114, R127, 0x7610, R114 ;  /* 0x000076107f727816 */ /* 0x000fe60000000072 */
[----:B------:R-:W-:Y:S01]  /*1cc80*/  @!P1 STL.S16 [R1+0xdc], R126 ;  /* 0x0000dc7e01009387 */ /* 0x000fe20000100600 */
[----:B------:R-:W-:Y:S01]  /*1cc90*/  @!P6 PRMT R3, R114, 0x5410, RZ ;  /* 0x000054107203e816 */ /* 0x000fe200000000ff */
[----:B------:R-:W-:Y:S01]  /*1cca0*/  IMAD.WIDE.U32 R114, R108, -0x2daee0ad, RZ ;  /* 0xd2511f536c727825 */ /* 0x000fe200078e00ff */
[----:B------:R-:W-:Y:S02]  /*1ccb0*/  PRMT R113, R126, 0x7610, R113 ;  /* 0x000076107e717816 */ /* 0x000fe40000000071 */
[----:B------:R-:W-:Y:S01]  /*1ccc0*/  ISETP.LE.U32.AND P6, PT, R112, UR11, PT ;  /* 0x0000000b70007c0c */ /* 0x000fe2000bfc3070 */
[----:B------:R1:W-:Y:S02]  /*1ccd0*/  STG.E.U16 desc[UR20][R192.64+0x2], R3 ;  /* 0x00000203c0007986 */ /* 0x0003e4000c101514 */
[----:B-1----:R-:W-:Y:S02]  /*1cce0*/  PRMT R3, R2, 0x5410, R0 ;  /* 0x0000541002037816 */ /* 0x002fe40000000000 */
[----:B------:R-:W-:Y:S02]  /*1ccf0*/  @!P1 PRMT R2, R113, 0x5410, RZ ;  /* 0x0000541071029816 */ /* 0x000fe400000000ff */
[----:B------:R2:W3:Y:S01]  /*1cd00*/  LDL.S16 R113, [R1+0xd8] ;  /* 0x0000d80001717983 */ /* 0x0004e20000100600 */
[----:B------:R-:W-:Y:S02]  /*1cd10*/  ISETP.LE.U32.AND P1, PT, R104, UR11, PT ;  /* 0x0000000b68007c0c */ /* 0x000fe4000bf23070 */
[----:B------:R-:W-:Y:S01]  /*1cd20*/  LOP3.LUT R104, R224, R204, RZ, 0x3c, !PT ;  /* 0x000000cce0687212 */ /* 0x000fe200078e3cff */
[----:B------:R1:W-:Y:S01]  /*1cd30*/  STG.E.U16 desc[UR20][R110.64], R2 ;  /* 0x000000026e007986 */ /* 0x0003e2000c101514 */
[----:B------:R-:W-:Y:S03]  /*1cd40*/  IMAD.MOV.U32 R224, RZ, RZ, R118 ;  /* 0x000000ffffe07224 */ /* 0x000fe600078e0076 */
[----:B------:R-:W-:Y:S05]  /*1cd50*/  IMAD.WIDE.U32 R118, R104, -0x2daee0ad, RZ ;  /* 0xd2511f5368767825 */ /* 0x000fea00078e00ff */
[----:B------:R-:W-:Y:S02]  /*1cd60*/  LOP3.LUT R104, R114, UR17, R119, 0x96, !PT ;  /* 0x0000001172687c12 */ /* 0x000fe4000f8e9677 */
[----:B------:R-:W4:Y:S01]  /*1cd70*/  MUFU.EX2 R119, R207 ;  /* 0x000000cf00777308 */ /* 0x000f220000000800 */
[----:B-1----:R-:W-:Y:S01]  /*1cd80*/  LOP3.LUT R2, R170, UR19, R115, 0x96, !PT ;  /* 0x00000013aa027c12 */ /* 0x002fe2000f8e9673 */
[----:B------:R-:W-:Y:S08]  /*1cd90*/  IMAD.MOV.U32 R170, RZ, RZ, R144 ;  /* 0x000000ffffaa7224 */ /* 0x000ff000078e0090 */
[----:B------:R-:W-:Y:S01]  /*1cda0*/  MUFU.EX2 R144, R195 ;  /* 0x000000c300907308 */ /* 0x000fe20000000800 */
[----:B------:R-:W-:Y:S04]  /*1cdb0*/  IMAD.WIDE.U32 R114, R104, -0x326172a9, RZ ;  /* 0xcd9e8d5768727825 */ /* 0x000fe800078e00ff */
[----:B------:R-:W-:Y:S01]  /*1cdc0*/  FADD.FTZ R104, R134, R120 ;  /* 0x0000007886687221 */ /* 0x000fe20000010000 */
[----:B------:R-:W-:Y:S04]  /*1cdd0*/  IMAD.WIDE.U32 R126, R2, -0x326172a9, RZ ;  /* 0xcd9e8d57027e7825 */ /* 0x000fe800078e00ff */
[----:B------:R-:W-:Y:S01]  /*1cde0*/  FADD.FTZ R104, R132, R104 ;  /* 0x0000006884687221 */ /* 0x000fe20000010000 */
[----:B------:R1:W-:Y:S01]  /*1cdf0*/  MUFU.EX2 R134, R226 ;  /* 0x000000e200867308 */ /* 0x0003e20000000800 */
[----:B------:R-:W-:Y:S01]  /*1ce00*/  IMAD.MOV.U32 R238, RZ, RZ, R170 ;  /* 0x000000ffffee7224 */ /* 0x000fe200078e00aa */
[----:B------:R-:W-:Y:S01]  /*1ce10*/  LOP3.LUT R2, R126, UR7, R115, 0x96, !PT ;  /* 0x000000077e027c12 */ /* 0x000fe2000f8e9673 */
[----:B------:R-:W-:Y:S01]  /*1ce20*/  FADD.FTZ R115, R246, R116 ;  /* 0x00000074f6737221 */ /* 0x000fe20000010000 */
[----:B------:R-:W-:Y:S01]  /*1ce30*/  PRMT R126, R124, 0x7632, R126 ;  /* 0x000076327c7e7816 */ /* 0x000fe2000000007e */
[----:B------:R-:W-:Y:S02]  /*1ce40*/  IMAD.MOV.U32 R239, RZ, RZ, R238 ;  /* 0x000000ffffef7224 */ /* 0x000fe400078e00ee */
[----:B------:R-:W-:Y:S03]  /*1ce50*/  IMAD.WIDE.U32 R204, R2, -0x2daee0ad, RZ ;  /* 0xd2511f5302cc7825 */ /* 0x000fe600078e00ff */
[----:B------:R-:W-:Y:S01]  /*1ce60*/  MUFU.EX2 R116, R199 ;  /* 0x000000c700747308 */ /* 0x000fe20000000800 */
[----:B------:R-:W-:Y:S01]  /*1ce70*/  FADD.FTZ R115, R137, R115 ;  /* 0x0000007389737221 */ /* 0x000fe20000010000 */
[C---:B----4-:R-:W-:Y:S01]  /*1ce80*/  F2FP.F16.F32.PACK_AB R137, R119.reuse, R137 ;  /* 0x000000897789723e */ /* 0x050fe200000000ff */
[----:B------:R-:W-:Y:S02]  /*1ce90*/  IMAD.MOV.U32 R206, RZ, RZ, R239 ;  /* 0x000000ffffce7224 */ /* 0x000fe400078e00ef */
[----:B------:R-:W-:Y:S01]  /*1cea0*/  FADD.FTZ R115, R119, R115 ;  /* 0x0000007377737221 */ /* 0x000fe20000010000 */
[----:B------:R-:W-:Y:S01]  /*1ceb0*/  IMAD.MOV.U32 R239, RZ, RZ, R231 ;  /* 0x000000ffffef7224 */ /* 0x000fe200078e00e7 */
[----:B------:R-:W-:Y:S01]  /*1cec0*/  PRMT R136, R137, 0x7632, R136 ;  /* 0x0000763289887816 */ /* 0x000fe20000000088 */
[----:B------:R-:W-:Y:S02]  /*1ced0*/  IMAD.MOV.U32 R231, RZ, RZ, R143 ;  /* 0x000000ffffe77224 */ /* 0x000fe400078e008f */
[----:B-1----:R-:W-:Y:S02]  /*1cee0*/  IMAD.MOV.U32 R226, RZ, RZ, R239 ;  /* 0x000000ffffe27224 */ /* 0x002fe400078e00ef */
[----:B------:R-:W-:Y:S02]  /*1cef0*/  IMAD.MOV.U32 R143, RZ, RZ, R133 ;  /* 0x000000ffff8f7224 */ /* 0x000fe400078e0085 */
[----:B------:R-:W-:Y:S01]  /*1cf00*/  MUFU.EX2 R133, R244 ;  /* 0x000000f400857308 */ /* 0x000fe20000000800 */
[----:B------:R-:W-:Y:S02]  /*1cf10*/  IMAD.MOV.U32 R246, RZ, RZ, R146 ;  /* 0x000000fffff67224 */ /* 0x000fe400078e0092 */
[----:B------:R-:W-:Y:S01]  /*1cf20*/  LOP3.LUT R143, R143, 0xff, RZ, 0xc0, !PT ;  /* 0x000000ff8f8f7812 */ /* 0x000fe200078ec0ff */
[----:B---3--:R-:W-:Y:S05]  /*1cf30*/  @!P6 HADD2 R113, -R0.H0_H0, -RZ.H0_H0 ;  /* 0xa00000ff0071e230 */ /* 0x008fea0000000900 */
[----:B------:R-:W-:Y:S01]  /*1cf40*/  @!P6 STL.S16 [R1+0xd8], R113 ;  /* 0x0000d8710100e387 */ /* 0x000fe20000100600 */
[----:B------:R-:W-:Y:S04]  /*1cf50*/  PRMT R108, R113, 0x7610, R108 ;  /* 0x00007610716c7816 */ /* 0x000fe8000000006c */
[----:B------:R-:W-:Y:S02]  /*1cf60*/  @!P6 PRMT R0, R108, 0x5410, RZ ;  /* 0x000054106c00e816 */ /* 0x000fe400000000ff */
[C---:B------:R-:W-:Y:S01]  /*1cf70*/  LEA R194, P6, R159.reuse, R162, 0x1 ;  /* 0x000000a29fc27211 */ /* 0x040fe200078c08ff */
[----:B------:R1:W-:Y:S02]  /*1cf80*/  MUFU.EX2 R108, R174 ;  /* 0x000000ae006c7308 */ /* 0x0003e40000000800 */
[----:B------:R3:W-:Y:S01]  /*1cf90*/  STG.E.U16 desc[UR20][R110.64+0x2], R0 ;  /* 0x000002006e007986 */ /* 0x0007e2000c101514 */
[----:B------:R-:W-:Y:S01]  /*1cfa0*/  LEA.HI.X.SX32 R195, R159, R163, 0x1, P6 ;  /* 0x000000a39fc37211 */ /* 0x000fe200030f0eff */
[----:B------:R-:W-:Y:S01]  /*1cfb0*/  IMAD.MOV.U32 R159, RZ, RZ, R171 ;  /* 0x000000ffff9f7224 */ /* 0x000fe200078e00ab */
[----:B------:R-:W-:Y:S03]  /*1cfc0*/  ISETP.GT.U32.AND P6, PT, R224, UR11, PT ;  /* 0x0000000be0007c0c */ /* 0x000fe6000bfc4070 */
[----:B------:R-:W-:Y:S02]  /*1cfd0*/  IMAD.MOV.U32 R238, RZ, RZ, R159 ;  /* 0x000000ffffee7224 */ /* 0x000fe400078e009f */
[----:B------:R-:W-:Y:S02]  /*1cfe0*/  IMAD.MOV.U32 R159, RZ, RZ, R167 ;  /* 0x000000ffff9f7224 */ /* 0x000fe400078e00a7 */
[----:B------:R-:W-:Y:S02]  /*1cff0*/  IMAD.MOV.U32 R167, RZ, RZ, R151 ;  /* 0x000000ffffa77224 */ /* 0x000fe400078e0097 */
[----:B------:R-:W-:Y:S01]  /*1d000*/  MUFU.EX2 R151, R223 ;  /* 0x000000df00977308 */ /* 0x000fe20000000800 */
[----:B-1----:R-:W-:Y:S02]  /*1d010*/  PRMT R174, R154, 0x7632, R174 ;  /* 0x000076329aae7816 */ /* 0x002fe400000000ae */
[----:B---3--:R-:W-:Y:S02]  /*1d020*/  LOP3.LUT R0, R200, UR10, R127, 0x96, !PT ;  /* 0x0000000ac8007c12 */ /* 0x008fe4000f8e967f */
[----:B------:R-:W-:Y:S03]  /*1d030*/  F2FP.F16.F32.PACK_AB R127, R130, R131 ;  /* 0x00000083827f723e */ /* 0x000fe600000000ff */
[----:B------:R-:W-:Y:S02]  /*1d040*/  IMAD.WIDE.U32 R128, R0, -0x2daee0ad, RZ ;  /* 0xd2511f5300807825 */ /* 0x000fe400078e00ff */
[----:B------:R-:W1:Y:S03]  /*1d050*/  MUFU.EX2 R0, R175 ;  /* 0x000000af00007308 */ /* 0x000e660000000800 */
[----:B------:R-:W-:Y:S02]  /*1d060*/  LOP3.LUT R113, R118, UR16, R129, 0x96, !PT ;  /* 0x0000001076717c12 */ /* 0x000fe4000f8e9681 */
[----:B------:R2:W3:Y:S01]  /*1d070*/  LDL.S16 R118, [R1+0xe4] ;  /* 0x0000e40001767983 */ /* 0x0004e20000100600 */
[----:B------:R-:W-:Y:S02]  /*1d080*/  LOP3.LUT R2, R128, UR15, R205, 0x96, !PT ;  /* 0x0000000f80027c12 */ /* 0x000fe4000f8e96cd */
[----:B------:R-:W-:Y:S04]  /*1d090*/  IMAD.WIDE.U32 R110, R113, -0x326172a9, RZ ;  /* 0xcd9e8d57716e7825 */ /* 0x000fe800078e00ff */
[----:B------:R-:W-:Y:S02]  /*1d0a0*/  FADD.FTZ R113, R131, R123 ;  /* 0x0000007b83717221 */ /* 0x000fe40000010000 */
[----:B------:R-:W-:Y:S01]  /*1d0b0*/  MUFU.EX2 R123, R241 ;  /* 0x000000f1007b7308 */ /* 0x000fe20000000800 */
[----:B------:R-:W-:Y:S01]  /*1d0c0*/  IMAD.WIDE.U32 R200, R2, -0x326172a9, RZ ;  /* 0xcd9e8d5702c87825 */ /* 0x000fe200078e00ff */
[----:B------:R-:W-:Y:S03]  /*1d0d0*/  LOP3.LUT R191, R114, UR13, R111, 0x96, !PT ;  /* 0x0000000d72bf7c12 */ /* 0x000fe6000f8e966f */
[----:B------:R-:W-:Y:S01]  /*1d0e0*/  FADD.FTZ R111, R130, R113 ;  /* 0x00000071826f7221 */ /* 0x000fe20000010000 */
[----:B------:R-:W-:Y:S01]  /*1d0f0*/  FADD.FTZ R114, R141, R121 ;  /* 0x000000798d727221 */ /* 0x000fe20000010000 */
[----:B------:R-:W-:Y:S02]  /*1d100*/  LOP3.LUT R165, R110, UR6, R201, 0x96, !PT ;  /* 0x000000066ea57c12 */ /* 0x000fe4000f8e96c9 */
[----:B-1----:R-:W-:Y:S01]  /*1d110*/  F2FP.F16.F32.PACK_AB R155, R108, R0 ;  /* 0x000000006c9b723e */ /* 0x002fe200000000ff */
[----:B------:R-:W1:Y:S01]  /*1d120*/  MUFU.EX2 R113, R227 ;  /* 0x000000e300717308 */ /* 0x000e620000000800 */
[----:B------:R-:W-:Y:S01]  /*1d130*/  LOP3.LUT R171, R165, 0xff, RZ, 0xc0, !PT ;  /* 0x000000ffa5ab7812 */ /* 0x000fe200078ec0ff */
[----:B------:R-:W-:Y:S01]  /*1d140*/  FADD.FTZ R114, R125, R114 ;  /* 0x000000727d727221 */ /* 0x000fe20000010000 */
[C---:B------:R-:W-:Y:S02]  /*1d150*/  PRMT R188, R155.reuse, 0x7610, R188 ;  /* 0x000076109bbc7816 */ /* 0x040fe400000000bc */
[----:B------:R-:W-:Y:S02]  /*1d160*/  PRMT R175, R155, 0x7632, R175 ;  /* 0x000076329baf7816 */ /* 0x000fe400000000af */
[----:B------:R-:W-:Y:S03]  /*1d170*/  F2FP.F16.F32.PACK_AB R141, R125, R141 ;  /* 0x0000008d7d8d723e */ /* 0x000fe600000000ff */
[----:B------:R-:W-:Y:S01]  /*1d180*/  MUFU.EX2 R121, R232 ;  /* 0x000000e800797308 */ /* 0x000fe20000000800 */
[----:B------:R-:W-:Y:S02]  /*1d190*/  PRMT R125, R117, 0x7632, R125 ;  /* 0x00007632757d7816 */ /* 0x000fe4000000007d */
[----:B------:R-:W-:Y:S02]  /*1d1a0*/  PRMT R129, R127, 0x7632, R129 ;  /* 0x000076327f817816 */ /* 0x000fe40000000081 */
[----:B------:R-:W-:Y:S05]  /*1d1b0*/  PRMT R145, R141, 0x7632, R145 ;  /* 0x000076328d917816 */ /* 0x000fea0000000091 */
[----:B------:R-:W-:Y:S01]  /*1d1c0*/  MUFU.EX2 R130, R240 ;  /* 0x000000f000827308 */ /* 0x000fe20000000800 */
[----:B---3--:R-:W-:Y:S05]  /*1d1d0*/  @P6 HADD2 R118, -R154.H1_H1, -RZ.H0_H0 ;  /* 0xa00000ff9a766230 */ /* 0x008fea0000000d00 */
[----:B------:R3:W-:Y:S01]  /*1d1e0*/  @P6 STL.S16 [R1+0xe4], R118 ;  /* 0x0000e47601006387 */ /* 0x0007e20000100600 */
[----:B------:R-:W-:Y:S03]  /*1d1f0*/  PRMT R2, R118, 0x7610, R2 ;  /* 0x0000761076027816 */ /* 0x000fe60000000002 */
[----:B------:R2:W4:Y:S01]  /*1d200*/  LDL.S16 R120, [R1+0xf0] ;  /* 0x0000f00001787983 */ /* 0x0005220000100600 */
[----:B------:R-:W-:Y:S01]  /*1d210*/  @P6 PRMT R174, R2, 0x5410, RZ ;  /* 0x0000541002ae6816 */ /* 0x000fe200000000ff */
[----:B------:R-:W-:Y:S01]  /*1d220*/  FADD.FTZ R2, R144, R104 ;  /* 0x0000006890027221 */ /* 0x000fe20000010000 */
[----:B------:R-:W-:Y:S02]  /*1d230*/  ISETP.LE.U32.AND P6, PT, R171, UR11, PT ;  /* 0x0000000bab007c0c */ /* 0x000fe4000bfc3070 */
[----:B------:R-:W-:Y:S01]  /*1d240*/  LOP3.LUT R104, R165, 0xffff, RZ, 0xc0, !PT ;  /* 0x0000ffffa5687812 */ /* 0x000fe200078ec0ff */
[----:B------:R-:W-:Y:S01]  /*1d250*/  FADD.FTZ R110, R116, R2 ;  /* 0x00000002746e7221 */ /* 0x000fe20000010000 */
[----:B------:R-:W-:Y:S01]  /*1d260*/  FADD.FTZ R2, R134, R111 ;  /* 0x0000006f86027221 */ /* 0x000fe20000010000 */
[C---:B-1----:R-:W-:Y:S02]  /*1d270*/  F2FP.F16.F32.PACK_AB R134, R113.reuse, R134 ;  /* 0x000000867186723e */ /* 0x042fe400000000ff */
[----:B------:R-:W-:Y:S01]  /*1d280*/  SHF.R.U32.HI R170, RZ, 0x8, R104 ;  /* 0x00000008ffaa7819 */ /* 0x000fe20000011668 */
[----:B------:R-:W-:Y:S01]  /*1d290*/  FADD.FTZ R113, R113, R2 ;  /* 0x0000000271717221 */ /* 0x000fe20000010000 */
[----:B------:R-:W-:Y:S01]  /*1d2a0*/  FADD.FTZ R2, R138, R114 ;  /* 0x000000728a027221 */ /* 0x000fe20000010000 */
[----:B------:R-:W-:Y:S01]  /*1d2b0*/  F2FP.F16.F32.PACK_AB R144, R116, R144 ;  /* 0x000000907490723e */ /* 0x000fe200000000ff */
[----:B------:R-:W-:Y:S10]  /*1d2c0*/  MUFU.EX2 R114, R235 ;  /* 0x000000eb00727308 */ /* 0x000ff40000000800 */
[----:B---3--:R-:W1:Y:S10]  /*1d2d0*/  MUFU.EX2 R118, R219 ;  /* 0x000000db00767308 */ /* 0x008e740000000800 */
[----:B------:R-:W3:Y:S01]  /*1d2e0*/  MUFU.EX2 R116, R229 ;  /* 0x000000e500747308 */ /* 0x000ee20000000800 */
[----:B-1----:R-:W-:Y:S01]  /*1d2f0*/  FADD.FTZ R111, R118, R2 ;  /* 0x00000002766f7221 */ /* 0x002fe20000010000 */
[----:B------:R-:W-:Y:S02]  /*1d300*/  LOP3.LUT R2, R170, 0xffff, RZ, 0xc0, !PT ;  /* 0x0000ffffaa027812 */ /* 0x000fe400078ec0ff */
[----:B------:R-:W-:Y:S01]  /*1d310*/  F2FP.F16.F32.PACK_AB R138, R118, R138 ;  /* 0x0000008a768a723e */ /* 0x000fe200000000ff */
[C---:B----4-:R-:W-:Y:S05]  /*1d320*/  @!P6 HADD2 R120, -R155.reuse.H0_H0, -RZ.H0_H0 ;  /* 0xa00000ff9b78e230 */ /* 0x050fea0000000900 */
[----:B------:R-:W-:Y:S01]  /*1d330*/  @!P6 STL.S16 [R1+0xf0], R120 ;  /* 0x0000f0780100e387 */ /* 0x000fe20000100600 */
[----:B------:R-:W-:Y:S03]  /*1d340*/  PRMT R119, R120, 0x7610, R119 ;  /* 0x0000761078777816 */ /* 0x000fe60000000077 */
[----:B------:R2:W4:Y:S01]  /*1d350*/  LDL.S16 R104, [R1+0x108] ;  /* 0x0001080001687983 */ /* 0x0005220000100600 */
[----:B------:R-:W-:Y:S02]  /*1d360*/  @!P6 PRMT R188, R119, 0x5410, RZ ;  /* 0x0000541077bce816 */ /* 0x000fe400000000ff */
[----:B------:R-:W-:Y:S01]  /*1d370*/  ISETP.LE.U32.AND P6, PT, R2, UR11, PT ;  /* 0x0000000b02007c0c */ /* 0x000fe2000bfc3070 */
[----:B------:R-:W-:Y:S01]  /*1d380*/  FADD.FTZ R2, R140, R115 ;  /* 0x000000738c027221 */ /* 0x000fe20000010000 */
[----:B------:R-:W1:Y:S01]  /*1d390*/  MUFU.EX2 R119, R222 ;  /* 0x000000de00777308 */ /* 0x000e620000000800 */
[C---:B---3--:R-:W-:Y:S02]  /*1d3a0*/  F2FP.F16.F32.PACK_AB R140, R116.reuse, R140 ;  /* 0x0000008c748c723e */ /* 0x048fe400000000ff */
[--C-:B------:R-:W-:Y:S01]  /*1d3b0*/  FADD.FTZ R115, R116, R2.reuse ;  /* 0x0000000274737221 */ /* 0x100fe20000010000 */
[----:B------:R-:W-:Y:S01]  /*1d3c0*/  PRMT R2, R117, 0x7610, R2 ;  /* 0x0000761075027816 */ /* 0x000fe20000000002 */
[----:B------:R-:W-:Y:S01]  /*1d3d0*/  FADD.FTZ R116, R105, R110 ;  /* 0x0000006e69747221 */ /* 0x000fe20000010000 */
[----:B------:R-:W-:Y:S01]  /*1d3e0*/  PRMT R117, R109, 0x5410, R112 ;  /* 0x000054106d757816 */ /* 0x000fe20000000070 */
[----:B------:R-:W-:Y:S01]  /*1d3f0*/  FADD.FTZ R105, R147, R113 ;  /* 0x0000007193697221 */ /* 0x000fe20000010000 */
[----:B------:R-:W-:Y:S01]  /*1d400*/  PRMT R109, R197, 0x7632, R109 ;  /* 0x00007632c56d7816 */ /* 0x000fe2000000006d */
[----:B------:R-:W-:Y:S01]  /*1d410*/  FADD.FTZ R116, R107, R116 ;  /* 0x000000746b747221 */ /* 0x000fe20000010000 */
[----:B------:R-:W-:Y:S01]  /*1d420*/  F2FP.F16.F32.PACK_AB R147, R114, R147 ;  /* 0x000000937293723e */ /* 0x000fe200000000ff */
[----:B------:R-:W-:Y:S01]  /*1d430*/  MUFU.EX2 R107, R173 ;  /* 0x000000ad006b7308 */ /* 0x000fe20000000800 */
[----:B----4-:R-:W-:Y:S05]  /*1d440*/  @!P6 HADD2 R104, -R155.H1_H1, -RZ.H0_H0 ;  /* 0xa00000ff9b68e230 */ /* 0x010fea0000000d00 */
[----:B------:R3:W-:Y:S01]  /*1d450*/  @!P6 STL.S16 [R1+0x108], R104 ;  /* 0x000108680100e387 */ /* 0x0007e20000100600 */
[----:B------:R-:W-:Y:S03]  /*1d460*/  PRMT R118, R104, 0x7610, R118 ;  /* 0x0000761068767816 */ /* 0x000fe60000000076 */
[----:B------:R2:W4:Y:S01]  /*1d470*/  LDL.S16 R132, [R1+0x100] ;  /* 0x0001000001847983 */ /* 0x0005220000100600 */
[----:B------:R-:W-:Y:S02]  /*1d480*/  @!P6 PRMT R175, R118, 0x5410, RZ ;  /* 0x0000541076afe816 */ /* 0x000fe400000000ff */
[----:B------:R-:W-:Y:S01]  /*1d490*/  PRMT R118, R122, 0x5410, R221 ;  /* 0x000054107a767816 */ /* 0x000fe200000000dd */
[----:B------:R2:W2:Y:S01]  /*1d4a0*/  LDL.S16 R128, [R1+0xfc] ;  /* 0x0000fc0001807983 */ /* 0x0004a20000100600 */
[----:B------:R-:W-:Y:S01]  /*1d4b0*/  MUFU.EX2 R122, R242 ;  /* 0x000000f2007a7308 */ /* 0x000fe20000000800 */
[----:B---3--:R-:W-:Y:S04]  /*1d4c0*/  LOP3.LUT R104, R197, 0xff, RZ, 0xc0, !PT ;  /* 0x000000ffc5687812 */ /* 0x008fe800078ec0ff */
[C---:B------:R-:W-:Y:S02]  /*1d4d0*/  ISETP.LE.U32.AND P6, PT, R104.reuse, UR11, PT ;  /* 0x0000000b68007c0c */ /* 0x040fe4000bfc3070 */
[----:B------:R-:W-:Y:S01]  /*1d4e0*/  PRMT R120, R104, 0x5410, R220 ;  /* 0x0000541068787816 */ /* 0x000fe200000000dc */
[----:B------:R-:W-:Y:S01]  /*1d4f0*/  FADD.FTZ R104, R151, R111 ;  /* 0x0000006f97687221 */ /* 0x000fe20000010000 */
[C---:B-1----:R-:W-:Y:S01]  /*1d500*/  F2FP.F16.F32.PACK_AB R151, R119.reuse, R151 ;  /* 0x000000977797723e */ /* 0x042fe200000000ff */
[----:B------:R-:W-:Y:S01]  /*1d510*/  FADD.FTZ R111, R114, R105 ;  /* 0x00000069726f7221 */ /* 0x000fe20000010000 */
[----:B------:R-:W-:Y:S01]  /*1d520*/  PRMT R114, R2, 0x5410, R125 ;  /* 0x0000541002727816 */ /* 0x000fe2000000007d */
[----:B------:R-:W-:Y:S01]  /*1d530*/  FADD.FTZ R110, R119, R104 ;  /* 0x00000068776e7221 */ /* 0x000fe20000010000 */
[----:B------:R-:W-:Y:S01]  /*1d540*/  LOP3.LUT R104, R109, 0xff, RZ, 0xc0, !PT ;  /* 0x000000ff6d687812 */ /* 0x000fe200078ec0ff */
[----:B------:R-:W-:Y:S01]  /*1d550*/  FADD.FTZ R109, R149, R115 ;  /* 0x00000073956d7221 */ /* 0x000fe20000010000 */
[C---:B------:R-:W-:Y:S01]  /*1d560*/  F2FP.F16.F32.PACK_AB R149, R121.reuse, R149 ;  /* 0x000000957995723e */ /* 0x040fe200000000ff */
[----:B------:R-:W-:Y:S01]  /*1d570*/  FADD.FTZ R110, R0, R110 ;  /* 0x0000006e006e7221 */ /* 0x000fe20000010000 */
[----:B------:R-:W-:Y:S01]  /*1d580*/  SHF.R.U32.HI R105, RZ, 0x18, R197 ;  /* 0x00000018ff697819 */ /* 0x000fe200000116c5 */
[----:B------:R-:W-:Y:S01]  /*1d590*/  FADD.FTZ R109, R121, R109 ;  /* 0x0000006d796d7221 */ /* 0x000fe20000010000 */
[----:B------:R-:W-:Y:S02]  /*1d5a0*/  PRMT R115, R124, 0x5410, R126 ;  /* 0x000054107c737816 */ /* 0x000fe4000000007e */
[----:B------:R-:W-:Y:S05]  /*1d5b0*/  PRMT R113, R104, 0x5410, R105 ;  /* 0x0000541068717816 */ /* 0x000fea0000000069 */
[--C-:B------:R-:W-:Y:S05]  /*1d5c0*/  HSET2.LE.AND R113, R113, R216.reuse, PT ;  /* 0x000000d871717233 */ /* 0x100fea0003803000 */
[----:B------:R-:W-:Y:S01]  /*1d5d0*/  LOP3.LUT R113, R115, R113, RZ, 0xc0, !PT ;  /* 0x0000007173717212 */ /* 0x000fe200078ec0ff */
[----:B----4-:R-:W-:Y:S02]  /*1d5e0*/  @!P6 HADD2 R132, -R2.H0_H0, -RZ.H0_H0 ;  /* 0xa00000ff0284e230 */ /* 0x010fe40000000900 */
[----:B--2---:R-:W-:Y:S03]  /*1d5f0*/  @!P4 HADD2 R128, -R125.H0_H0, -RZ.H0_H0 ;  /* 0xa00000ff7d80c230 */ /* 0x004fe60000000900 */
[----:B------:R1:W-:Y:S01]  /*1d600*/  @!P6 STL.S16 [R1+0x100], R132 ;  /* 0x000100840100e387 */ /* 0x0003e20000100600 */
[----:B------:R-:W-:Y:S03]  /*1d610*/  PRMT R131, R132, 0x7610, R131 ;  /* 0x0000761084837816 */ /* 0x000fe60000000083 */
[----:B------:R2:W-:Y:S01]  /*1d620*/  @!P4 STL.S16 [R1+0xfc], R128 ;  /* 0x0000fc800100c387 */ /* 0x0005e20000100600 */
[----:B------:R-:W-:Y:S02]  /*1d630*/  @!P6 PRMT R2, R131, 0x5410, RZ ;  /* 0x000054108302e816 */ /* 0x000fe400000000ff */
[----:B------:R-:W-:Y:S01]  /*1d640*/  ISETP.LE.U32.AND P6, PT, R104, UR11, PT ;  /* 0x0000000b68007c0c */ /* 0x000fe2000bfc3070 */
[----:B------:R4:W3:Y:S01]  /*1d650*/  LDL.S16 R119, [R1+0xf8] ;  /* 0x0000f80001777983 */ /* 0x0008e20000100600 */
[----:B------:R-:W-:Y:S01]  /*1d660*/  PRMT R112, R128, 0x7610, R112 ;  /* 0x0000761080707816 */ /* 0x000fe20000000070 */
[----:B------:R-:W-:Y:S01]  /*1d670*/  FADD.FTZ R104, R130, R111 ;  /* 0x0000006f82687221 */ /* 0x000fe20000010000 */
[----:B------:R-:W-:Y:S01]  /*1d680*/  LOP3.LUT R111, R234, 0xff, RZ, 0xc0, !PT ;  /* 0x000000ffea6f7812 */ /* 0x000fe200078ec0ff */
[----:B------:R4:W-:Y:S01]  /*1d690*/  STG.E.U16 desc[UR20][R162.64], R2 ;  /* 0x00000002a2007986 */ /* 0x0009e2000c101514 */
[----:B------:R-:W-:Y:S01]  /*1d6a0*/  @!P4 PRMT R125, R112, 0x5410, RZ ;  /* 0x00005410707dc816 */ /* 0x000fe200000000ff */
[----:B------:R-:W-:Y:S01]  /*1d6b0*/  IMAD.MOV.U32 R234, RZ, RZ, R238 ;  /* 0x000000ffffea7224 */ /* 0x000fe200078e00ee */
[----:B------:R-:W-:Y:S01]  /*1d6c0*/  ISETP.LE.U32.AND P4, PT, R105, UR11, PT ;  /* 0x0000000b69007c0c */ /* 0x000fe2000bf83070 */
[----:B------:R-:W2:Y:S01]  /*1d6d0*/  MUFU.EX2 R112, R172 ;  /* 0x000000ac00707308 */ /* 0x000ea20000000800 */
[----:B------:R-:W-:Y:S01]  /*1d6e0*/  IMAD.MOV.U32 R238, RZ, RZ, R156 ;  /* 0x000000ffffee7224 */ /* 0x000fe200078e009c */
[----:B------:R4:W-:Y:S01]  /*1d6f0*/  STG.E.U16 desc[UR20][R162.64+0x2], R125 ;  /* 0x0000027da2007986 */ /* 0x0009e2000c101514 */
[----:B------:R-:W-:Y:S01]  /*1d700*/  F2FP.F16.F32.PACK_AB R130, R123, R130 ;  /* 0x000000827b82723e */ /* 0x000fe200000000ff */
[----:B------:R-:W-:Y:S02]  /*1d710*/  IMAD.MOV.U32 R156, RZ, RZ, R161 ;  /* 0x000000ffff9c7224 */ /* 0x000fe400078e00a1 */
[----:B------:R-:W-:Y:S02]  /*1d720*/  IMAD.MOV.U32 R161, RZ, RZ, R164 ;  /* 0x000000ffffa17224 */ /* 0x000fe400078e00a4 */
[----:B------:R-:W-:Y:S02]  /*1d730*/  IMAD.MOV.U32 R164, RZ, RZ, R135 ;  /* 0x000000ffffa47224 */ /* 0x000fe400078e0087 */
[----:B-1----:R-:W-:Y:S01]  /*1d740*/  MUFU.EX2 R132, R248 ;  /* 0x000000f800847308 */ /* 0x002fe20000000800 */
[----:B------:R-:W-:Y:S02]  /*1d750*/  IMAD.MOV.U32 R239, RZ, RZ, R234 ;  /* 0x000000ffffef7224 */ /* 0x000fe400078e00ea */
[----:B------:R-:W-:Y:S03]  /*1d760*/  IMAD.MOV.U32 R234, RZ, RZ, R139 ;  /* 0x000000ffffea7224 */ /* 0x000fe600078e008b */
[----:B------:R-:W-:Y:S01]  /*1d770*/  PRMT R115, R239, 0x5410, R226 ;  /* 0x00005410ef737816 */ /* 0x000fe200000000e2 */
[----:B------:R-:W-:Y:S03]  /*1d780*/  IMAD.MOV.U32 R225, RZ, RZ, R234 ;  /* 0x000000ffffe17224 */ /* 0x000fe600078e00ea */
[----:B--2---:R-:W1:Y:S01]  /*1d790*/  MUFU.EX2 R128, R237 ;  /* 0x000000ed00807308 */ /* 0x004e620000000800 */
[----:B------:R-:W-:Y:S01]  /*1d7a0*/  F2FP.F16.F32.PACK_AB R157, R107, R112 ;  /* 0x000000706b9d723e */ /* 0x000fe200000000ff */
[----:B------:R-:W-:Y:S01]  /*1d7b0*/  IMAD.MOV.U32 R234, RZ, RZ, R150 ;  /* 0x000000ffffea7224 */ /* 0x000fe200078e0096 */
[----:B------:R-:W-:Y:S01]  /*1d7c0*/  LOP3.LUT R115, R115, 0xff00ff, RZ, 0xc0, !PT ;  /* 0x00ff00ff73737812 */ /* 0x000fe200078ec0ff */
[----:B------:R-:W-:Y:S02]  /*1d7d0*/  IMAD.MOV.U32 R207, RZ, RZ, R225 ;  /* 0x000000ffffcf7224 */ /* 0x000fe400078e00e1 */
[----:B------:R-:W-:Y:S01]  /*1d7e0*/  IMAD.MOV.U32 R225, RZ, RZ, R238 ;  /* 0x000000ffffe17224 */ /* 0x000fe200078e00ee */
[----:B----4-:R-:W-:Y:S03]  /*1d7f0*/  PRMT R2, R196, 0x7632, R2 ;  /* 0x00007632c4027816 */ /* 0x010fe60000000002 */
[----:B------:R-:W2:Y:S01]  /*1d800*/  MUFU.EX2 R135, R245 ;  /* 0x000000f500877308 */ /* 0x000ea20000000800 */
[--C-:B------:R-:W-:Y:S01]  /*1d810*/  HSET2.LE.AND R115, R115, R216.reuse, PT ;  /* 0x000000d873737233 */ /* 0x100fe20003803000 */
[----:B------:R-:W-:Y:S02]  /*1d820*/  IMAD.MOV.U32 R238, RZ, RZ, R156 ;  /* 0x000000ffffee7224 */ /* 0x000fe400078e009c */
[----:B------:R-:W-:Y:S06]  /*1d830*/  IMAD.WIDE R162, R202, -0x70, R162 ;  /* 0xffffff90caa27825 */ /* 0x000fec00078e02a2 */
[----:B------:R-:W-:Y:S01]  /*1d840*/  MUFU.EX2 R156, R178 ;  /* 0x000000b2009c7308 */ /* 0x000fe20000000800 */
[----:B-1----:R-:W-:Y:S01]  /*1d850*/  FADD.FTZ R0, R128, R109 ;  /* 0x0000006d80007221 */ /* 0x002fe20000010000 */
[C---:B------:R-:W-:Y:S03]  /*1d860*/  F2FP.F16.F32.PACK_AB R128, R122.reuse, R128 ;  /* 0x000000807a80723e */ /* 0x040fe600000000ff */
[----:B------:R-:W-:Y:S05]  /*1d870*/  FADD.FTZ R122, R122, R0 ;  /* 0x000000007a7a7221 */ /* 0x000fea0000010000 */
[----:B------:R-:W-:Y:S10]  /*1d880*/  MUFU.EX2 R161, R161 ;  /* 0x000000a100a17308 */ /* 0x000ff40000000800 */
[----:B------:R-:W-:Y:S01]  /*1d890*/  MUFU.EX2 R125, R185 ;  /* 0x000000b9007d7308 */ /* 0x000fe20000000800 */
[----:B---3--:R-:W-:Y:S05]  /*1d8a0*/  @!P6 HADD2 R119, -R124.H0_H0, -RZ.H0_H0 ;  /* 0xa00000ff7c77e230 */ /* 0x008fea0000000900 */
[----:B------:R1:W-:Y:S01]  /*1d8b0*/  @!P6 STL.S16 [R1+0xf8], R119 ;  /* 0x0000f8770100e387 */ /* 0x0003e20000100600 */
[----:B------:R-:W-:Y:S03]  /*1d8c0*/  PRMT R105, R119, 0x7610, R105 ;  /* 0x0000761077697816 */ /* 0x000fe60000000069 */
[----:B------:R4:W3:Y:S01]  /*1d8d0*/  LDL.S16 R131, [R1+0xf4] ;  /* 0x0000f40001837983 */ /* 0x0008e20000100600 */
[----:B------:R-:W-:Y:S02]  /*1d8e0*/  @!P6 PRMT R124, R105, 0x5410, RZ ;  /* 0x00005410697ce816 */ /* 0x000fe400000000ff */
[----:B------:R-:W-:Y:S01]  /*1d8f0*/  ISETP.LE.U32.AND P6, PT, R111, UR11, PT ;  /* 0x0000000b6f007c0c */ /* 0x000fe2000bfc3070 */
[----:B------:R4:W2:Y:S01]  /*1d900*/  LDL.S16 R121, [R1+0x104] ;  /* 0x0001040001797983 */ /* 0x0008a20000100600 */
[--C-:B------:R-:W-:Y:S03]  /*1d910*/  HSET2.LE.AND R105, R117, R216.reuse, PT ;  /* 0x000000d875697233 */ /* 0x100fe60003803000 */
[----:B------:R4:W-:Y:S02]  /*1d920*/  STG.E.U16 desc[UR20][R194.64], R124 ;  /* 0x0000007cc2007986 */ /* 0x0009e4000c101514 */
[----:B------:R-:W-:Y:S02]  /*1d930*/  LOP3.LUT R105, R3, R105, RZ, 0xc0, !PT ;  /* 0x0000006903697212 */ /* 0x000fe400078ec0ff */
[----:B------:R-:W-:Y:S04]  /*1d940*/  PRMT R3, R167, 0x5410, R231 ;  /* 0x00005410a7037816 */ /* 0x000fe800000000e7 */
[----:B------:R-:W-:Y:S01]  /*1d950*/  LOP3.LUT R3, R3, 0xff00ff, RZ, 0xc0, !PT ;  /* 0x00ff00ff03037812 */ /* 0x000fe200078ec0ff */
[----:B-1----:R-:W-:Y:S01]  /*1d960*/  FADD.FTZ R119, R123, R104 ;  /* 0x000000687b777221 */ /* 0x002fe20000010000 */
[--C-:B------:R-:W-:Y:S05]  /*1d970*/  HSET2.LE.AND R104, R118, R216.reuse, PT ;  /* 0x000000d876687233 */ /* 0x100fea0003803000 */
[----:B------:R-:W-:Y:S02]  /*1d980*/  LOP3.LUT R104, R106, R104, RZ, 0xc0, !PT ;  /* 0x000000686a687212 */ /* 0x000fe400078ec0ff */
[----:B------:R-:W-:Y:S05]  /*1d990*/  PRMT R106, R111, 0x5410, R206 ;  /* 0x000054106f6a7816 */ /* 0x000fea00000000ce */
[--C-:B------:R-:W-:Y:S01]  /*1d9a0*/  HSET2.LE.AND R106, R106, R216.reuse, PT ;  /* 0x000000d86a6a7233 */ /* 0x100fe20003803000 */
[----:B----4-:R-:W-:Y:S02]  /*1d9b0*/  IMAD.MOV.U32 R124, RZ, RZ, R154 ;  /* 0x000000ffff7c7224 */ /* 0x010fe400078e009a */
[----:B---3--:R-:W-:Y:S02]  /*1d9c0*/  @!P4 HADD2 R131, -R126.H0_H0, -RZ.H0_H0 ;  /* 0xa00000ff7e83c230 */ /* 0x008fe40000000900 */
[----:B--2---:R-:W-:Y:S03]  /*1d9d0*/  @!P6 HADD2 R121, -R127.H0_H0, -RZ.H0_H0 ;  /* 0xa00000ff7f79e230 */ /* 0x004fe60000000900 */
[----:B------:R1:W-:Y:S01]  /*1d9e0*/  @!P4 STL.S16 [R1+0xf4], R131 ;  /* 0x0000f4830100c387 */ /* 0x0003e20000100600 */
[----:B------:R-:W-:Y:S03]  /*1d9f0*/  PRMT R0, R131, 0x7610, R0 ;  /* 0x0000761083007816 */ /* 0x000fe60000000000 */
[----:B------:R2:W-:Y:S01]  /*1da00*/  @!P6 STL.S16 [R1+0x104], R121 ;  /* 0x000104790100e387 */ /* 0x0005e20000100600 */
[----:B------:R-:W-:Y:S02]  /*1da10*/  PRMT R123, R121, 0x7610, R123 ;  /* 0x00007610797b7816 */ /* 0x000fe4000000007b */
[----:B------:R-:W-:Y:S01]  /*1da20*/  @!P4 PRMT R126, R0, 0x5410, RZ ;  /* 0x00005410007ec816 */ /* 0x000fe200000000ff */
[----:B------:R-:W3:Y:S01]  /*1da30*/  LDL R117, [R1+0x154] ;  /* 0x0001540001757983 */ /* 0x000ee20000100800 */
[----:B------:R-:W-:Y:S01]  /*1da40*/  ISETP.GT.U32.AND P4, PT, R231, UR11, PT ;  /* 0x0000000be7007c0c */ /* 0x000fe2000bf84070 */
[----:B------:R-:W-:Y:S01]  /*1da50*/  IMAD.MOV.U32 R231, RZ, RZ, R148 ;  /* 0x000000ffffe77224 */ /* 0x000fe200078e0094 */
[----:B------:R-:W-:Y:S01]  /*1da60*/  PRMT R0, R127, 0x5410, R129 ;  /* 0x000054107f007816 */ /* 0x000fe20000000081 */
[----:B------:R4:W4:Y:S01]  /*1da70*/  LDL.S16 R218, [R1+0x118] ;  /* 0x0001180001da7983 */ /* 0x0009220000100600 */
[----:B------:R-:W-:Y:S01]  /*1da80*/  @!P6 PRMT R127, R123, 0x5410, RZ ;  /* 0x000054107b7fe816 */ /* 0x000fe200000000ff */
[----:B------:R-:W2:Y:S01]  /*1da90*/  MUFU.EX2 R148, R247 ;  /* 0x000000f700947308 */ /* 0x000ea20000000800 */
[----:B------:R-:W-:Y:S01]  /*1daa0*/  LOP3.LUT R106, R0, R106, RZ, 0xc0, !PT ;  /* 0x0000006a006a7212 */ /* 0x000fe200078ec0ff */
[----:B------:R3:W3:Y:S01]  /*1dab0*/  LDL.S16 R197, [R1+0x110] ;  /* 0x0001100001c57983 */ /* 0x0006e20000100600 */
[----:B------:R-:W-:Y:S01]  /*1dac0*/  FADD.FTZ R0, R112, R116 ;  /* 0x0000007470007221 */ /* 0x000fe20000010000 */
[----:B------:R-:W-:Y:S01]  /*1dad0*/  ISETP.GT.U32.AND P6, PT, R206, UR11, PT ;  /* 0x0000000bce007c0c */ /* 0x000fe2000bfc4070 */
[----:B------:R-:W-:Y:S01]  /*1dae0*/  IMAD.MOV.U32 R206, RZ, RZ, R164 ;  /* 0x000000ffffce7224 */ /* 0x000fe200078e00a4 */
[----:B------:R2:W-:Y:S01]  /*1daf0*/  STG.E.U16 desc[UR20][R194.64+0x2], R126 ;  /* 0x0000027ec2007986 */ /* 0x0005e2000c101514 */
[--C-:B------:R-:W-:Y:S01]  /*1db00*/  HSET2.LE.AND R112, R120, R216.reuse, PT ;  /* 0x000000d878707233 */ /* 0x100fe20003803000 */
[----:B------:R-:W-:Y:S02]  /*1db10*/  FADD.FTZ R139, R107, R0 ;  /* 0x000000006b8b7221 */ /* 0x000fe40000010000 */
[----:B------:R2:W2:Y:S01]  /*1db20*/  MUFU.EX2 R120, R176 ;  /* 0x000000b000787308 */ /* 0x0004a20000000800 */
[----:B------:R2:W-:Y:S01]  /*1db30*/  STG.E.U16 desc[UR20][R192.64+0x10], R127 ;  /* 0x0000107fc0007986 */ /* 0x0005e2000c101514 */
[--C-:B------:R-:W-:Y:S01]  /*1db40*/  HSET2.LE.AND R107, R3, R216.reuse, PT ;  /* 0x000000d8036b7233 */ /* 0x100fe20003803000 */
[----:B------:R-:W-:Y:S01]  /*1db50*/  IMAD.MOV.U32 R164, RZ, RZ, R169 ;  /* 0x000000ffffa47224 */ /* 0x000fe200078e00a9 */
[----:B------:R-:W-:Y:S01]  /*1db60*/  LOP3.LUT R112, R114, R112, RZ, 0xc0, !PT ;  /* 0x0000007072707212 */ /* 0x000fe200078ec0ff */
[----:B-1----:R1:W3:Y:S01]  /*1db70*/  LDL R131, [R1+0x150] ;  /* 0x0001500001837983 */ /* 0x0022e20000100800 */
[----:B--2---:R-:W-:Y:S01]  /*1db80*/  FADD.FTZ R121, R108, R110 ;  /* 0x0000006e6c797221 */ /* 0x004fe20000010000 */
[----:B------:R-:W-:Y:S03]  /*1db90*/  PRMT R0, R137, 0x5410, R136 ;  /* 0x0000541089007816 */ /* 0x000fe60000000088 */
[----:B------:R2:W1:Y:S01]  /*1dba0*/  MUFU.EX2 R3, R177 ;  /* 0x000000b100037308 */ /* 0x0004620000000800 */
[----:B------:R-:W1:Y:S01]  /*1dbb0*/  LDSM.16.MT88.4 R108, [R208+0x9000] ;  /* 0x00900000d06c783b */ /* 0x000e620000004200 */
[----:B------:R-:W-:Y:S02]  /*1dbc0*/  PRMT R114, R143, 0x5410, R159 ;  /* 0x000054108f727816 */ /* 0x000fe4000000009f */
[----:B------:R-:W-:Y:S01]  /*1dbd0*/  LOP3.LUT R107, R0, R107, RZ, 0xc0, !PT ;  /* 0x0000006b006b7212 */ /* 0x000fe200078ec0ff */
[----:B------:R-:W-:Y:S01]  /*1dbe0*/  FADD.FTZ R0, R135, R119 ;  /* 0x0000007787007221 */ /* 0x000fe20000010000 */
[C---:B------:R-:W-:Y:S02]  /*1dbf0*/  F2FP.F16.F32.PACK_AB R135, R132.reuse, R135 ;  /* 0x000000878487723e */ /* 0x040fe400000000ff */
[--C-:B------:R-:W-:Y:S01]  /*1dc00*/  HSET2.LE.AND R114, R114, R216.reuse, PT ;  /* 0x000000d872727233 */ /* 0x100fe20003803000 */
[----:B------:R3:W3:Y:S01]  /*1dc10*/  LDL.S16 R176, [R1+0x10c] ;  /* 0x00010c0001b07983 */ /* 0x0006e20000100600 */
[----:B------:R-:W-:Y:S01]  /*1dc20*/  FADD.FTZ R132, R132, R0 ;  /* 0x0000000084847221 */ /* 0x000fe20000010000 */
[----:B------:R-:W-:Y:S01]  /*1dc30*/  PRMT R0, R141, 0x5410, R145 ;  /* 0x000054108d007816 */ /* 0x000fe20000000091 */
[----:B------:R-:W-:Y:S03]  /*1dc40*/  MUFU.EX2 R169, R252 ;  /* 0x000000fc00a97308 */ /* 0x000fe60000000800 */
[----:B------:R-:W-:Y:S01]  /*1dc50*/  LOP3.LUT R114, R0, R114, RZ, 0xc0, !PT ;  /* 0x0000007200727212 */ /* 0x000fe200078ec0ff */
[----:B------:R-:W-:Y:S01]  /*1dc60*/  FADD.FTZ R0, R133, R122 ;  /* 0x0000007a85007221 */ /* 0x000fe20000010000 */
[----:B--2---:R2:W2:Y:S01]  /*1dc70*/  LDL.S16 R177, [R1+0x114] ;  /* 0x0001140001b17983 */ /* 0x0044a20000100600 */
[C---:B------:R-:W-:Y:S02]  /*1dc80*/  F2FP.F16.F32.PACK_AB R133, R148.reuse, R133 ;  /* 0x000000859485723e */ /* 0x040fe400000000ff */
[----:B------:R-:W-:Y:S01]  /*1dc90*/  FADD.FTZ R148, R148, R0 ;  /* 0x0000000094947221 */ /* 0x000fe20000010000 */
[----:B------:R-:W-:Y:S01]  /*1dca0*/  FADD.FTZ R0, R120, R121 ;  /* 0x0000007978007221 */ /* 0x000fe20000010000 */
[C---:B-1----:R-:W-:Y:S01]  /*1dcb0*/  F2FP.F16.F32.PACK_AB R158, R3.reuse, R120 ;  /* 0x00000078039e723e */ /* 0x042fe200000000ff */
[----:B------:R-:W1:Y:S01]  /*1dcc0*/  MUFU.EX2 R126, R184 ;  /* 0x000000b8007e7308 */ /* 0x000e620000000800 */
[----:B------:R-:W-:Y:S01]  /*1dcd0*/  LDSM.16.MT88.4 R120, [R208+0xa000] ;  /* 0x00a00000d078783b */ /* 0x000fe20000004200 */
[----:B------:R-:W-:Y:S01]  /*1dce0*/  FADD.FTZ R150, R3, R0 ;  /* 0x0000000003967221 */ /* 0x000fe20000010000 */
[----:B------:R-:W-:Y:S02]  /*1dcf0*/  PRMT R0, R142, 0x5410, R153 ;  /* 0x000054108e007816 */ /* 0x000fe40000000099 */
[----:B------:R-:W-:Y:S02]  /*1dd00*/  LOP3.LUT R127, R198, 0xff, RZ, 0xc0, !PT ;  /* 0x000000ffc67f7812 */ /* 0x000fe400078ec0ff */
[----:B------:R-:W-:Y:S03]  /*1dd10*/  LOP3.LUT R115, R0, R115, RZ, 0xc0, !PT ;  /* 0x0000007300737212 */ /* 0x000fe600078ec0ff */
[----:B------:R-:W1:Y:S10]  /*1dd20*/  MUFU.EX2 R164, R164 ;  /* 0x000000a400a47308 */ /* 0x000e740000000800 */
[----:B------:R-:W2:Y:S01]  /*1dd30*/  MUFU.EX2 R0, R179 ;  /* 0x000000b300007308 */ /* 0x000ea20000000800 */
[----:B-1----:R-:W-:Y:S01]  /*1dd40*/  F2FP.F16.F32.PACK_AB R190, R125, R126 ;  /* 0x0000007e7dbe723e */ /* 0x002fe200000000ff */
[-C--:B------:R-:W-:Y:S05]  /*1dd50*/  HMMA.16816.F32 R4, R104, R108.reuse, R4 ;  /* 0x0000006c6804723c */ /* 0x080fea0000001804 */
[----:B------:R-:W-:Y:S03]  /*1dd60*/  F2FP.F16.F32.PACK_AB R173, R164, R168 ;  /* 0x000000a8a4ad723e */ /* 0x000fe600000000ff */
[C---:B------:R-:W-:Y:S08]  /*1dd70*/  HMMA.16816.F32 R8, R112.reuse, R108, R8 ;  /* 0x0000006c7008723c */ /* 0x040ff00000001808 */
[-C--:B------:R-:W-:Y:S08]  /*1dd80*/  HMMA.16816.F32 R12, R112, R110.reuse, R12 ;  /* 0x0000006e700c723c */ /* 0x080ff0000000180c */
[C---:B------:R-:W-:Y:S04]  /*1dd90*/  HMMA.16816.F32 R16, R104.reuse, R110, R16 ;  /* 0x0000006e6810723c */ /* 0x040fe80000001810 */
[----:B----4-:R-:W-:Y:S02]  /*1dda0*/  @P6 HADD2 R218, -R129.H0_H0, -RZ.H0_H0 ;  /* 0xa00000ff81da6230 */ /* 0x010fe40000000900 */
[----:B---3--:R-:W-:Y:S03]  /*1ddb0*/  @P4 HADD2 R197, -R136.H0_H0, -RZ.H0_H0 ;  /* 0xa00000ff88c54230 */ /* 0x008fe60000000900 */
[----:B------:R-:W-:Y:S01]  /*1ddc0*/  @P6 STL.S16 [R1+0x118], R218 ;  /* 0x000118da01006387 */ /* 0x000fe20000100600 */
[----:B------:R-:W-:Y:S03]  /*1ddd0*/  PRMT R109, R218, 0x7610, R109 ;  /* 0x00007610da6d7816 */ /* 0x000fe6000000006d */
[----:B------:R-:W-:Y:S01]  /*1dde0*/  @P4 STL.S16 [R1+0x110], R197 ;  /* 0x000110c501004387 */ /* 0x000fe20000100600 */
[----:B------:R-:W-:Y:S02]  /*1ddf0*/  PRMT R108, R197, 0x7610, R108 ;  /* 0x00007610c56c7816 */ /* 0x000fe4000000006c */
[----:B------:R-:W-:Y:S02]  /*1de00*/  @P6 PRMT R129, R109, 0x5410, RZ ;  /* 0x000054106d816816 */ /* 0x000fe400000000ff */
[----:B------:R-:W-:Y:S01]  /*1de10*/  ISETP.GT.U32.AND P6, PT, R167, UR11, PT ;  /* 0x0000000ba7007c0c */ /* 0x000fe2000bfc4070 */
[----:B------:R-:W-:Y:S02]  /*1de20*/  @P0 VIADD R131, R117, 0xffffffe0 ;  /* 0xffffffe075830836 */ /* 0x000fe40000000000 */
[----:B------:R1:W-:Y:S01]  /*1de30*/  STG.E.U16 desc[UR20][R192.64+0x12], R129 ;  /* 0x00001281c0007986 */ /* 0x0003e2000c101514 */
[----:B------:R-:W-:Y:S01]  /*1de40*/  @P4 PRMT R136, R108, 0x5410, RZ ;  /* 0x000054106c884816 */ /* 0x000fe200000000ff */
[----:B------:R-:W-:Y:S01]  /*1de50*/  MUFU.EX2 R167, R249 ;  /* 0x000000f900a77308 */ /* 0x000fe20000000800 */
[----:B------:R-:W-:Y:S01]  /*1de60*/  ISETP.LE.U32.AND P4, PT, R143, UR11, PT ;  /* 0x0000000b8f007c0c */ /* 0x000fe2000bf83070 */
[----:B------:R-:W3:Y:S08]  /*1de70*/  LDSM.16.MT88.4 R116, [R131] ;  /* 0x000000008374783b */ /* 0x000ef00000004200 */
[----:B------:R-:W4:Y:S04]  /*1de80*/  LDSM.16.MT88.4 R108, [R131+0x1000] ;  /* 0x00100000836c783b */ /* 0x000f280000004200 */
[----:B------:R-:W-:Y:S02]  /*1de90*/  @!P4 HADD2 R176, -R141.H0_H0, -RZ.H0_H0 ;  /* 0xa00000ff8db0c230 */ /* 0x000fe40000000900 */
[----:B--2---:R-:W-:Y:S02]  /*1dea0*/  @P6 HADD2 R177, -R137.H0_H0, -RZ.H0_H0 ;  /* 0xa00000ff89b16230 */ /* 0x004fe40000000900 */
[----:B------:R-:W-:Y:S01]  /*1deb0*/  STG.E.U16 desc[UR20][R162.64+0x12], R136 ;  /* 0x00001288a2007986 */ /* 0x000fe2000c101514 */
[----:B------:R-:W-:Y:S02]  /*1dec0*/  PRMT R3, R176, 0x7610, R3 ;  /* 0x00007610b0037816 */ /* 0x000fe40000000003 */
[----:B------:R-:W-:Y:S02]  /*1ded0*/  PRMT R143, R177, 0x7610, R143 ;  /* 0x00007610b18f7816 */ /* 0x000fe4000000008f */
[----:B------:R-:W-:Y:S01]  /*1dee0*/  @!P4 PRMT R141, R3, 0x5410, RZ ;  /* 0x00005410038dc816 */ /* 0x000fe200000000ff */
[----:B------:R-:W-:Y:S01]  /*1def0*/  FADD.FTZ R3, R156, R139 ;  /* 0x0000008b9c037221 */ /* 0x000fe20000010000 */
[----:B------:R-:W-:Y:S02]  /*1df00*/  @P6 PRMT R137, R143, 0x5410, RZ ;  /* 0x000054108f896816 */ /* 0x000fe400000000ff */
[----:B------:R-:W-:Y:S01]  /*1df10*/  MUFU.EX2 R143, R183 ;  /* 0x000000b7008f7308 */ /* 0x000fe20000000800 */
[C---:B------:R-:W-:Y:S01]  /*1df20*/  F2FP.F16.F32.PACK_AB R156, R0.reuse, R156 ;  /* 0x0000009c009c723e */ /* 0x040fe200000000ff */
[----:B------:R-:W-:Y:S01]  /*1df30*/  FADD.FTZ R146, R0, R3 ;  /* 0x0000000300927221 */ /* 0x000fe20000010000 */
[----:B------:R2:W-:Y:S01]  /*1df40*/  STG.E.U16 desc[UR20][R162.64+0x10], R137 ;  /* 0x00001089a2007986 */ /* 0x0005e2000c101514 */
[----:B------:R-:W-:Y:S02]  /*1df50*/  LOP3.LUT R0, R196, 0xff, RZ, 0xc0, !PT ;  /* 0x000000ffc4007812 */ /* 0x000fe400078ec0ff */
[----:B------:R-:W-:Y:S02]  /*1df60*/  F2FP.F16.F32.PACK_AB R3, R161, R169 ;  /* 0x000000a9a103723e */ /* 0x000fe400000000ff */
[----:B------:R-:W-:Y:S02]  /*1df70*/  PRMT R139, R140, 0x7632, R139 ;  /* 0x000076328c8b7816 */ /* 0x000fe4000000008b */
[----:B-1----:R-:W-:Y:S01]  /*1df80*/  LOP3.LUT R129, R225, 0xff, RZ, 0xc0, !PT ;  /* 0x000000ffe1817812 */ /* 0x002fe200078ec0ff */
[-C--:B---3--:R-:W-:Y:S08]  /*1df90*/  HMMA.16816.F32 R20, R104, R116.reuse, R20 ;  /* 0x000000746814723c */ /* 0x088ff00000001814 */
[C---:B------:R-:W-:Y:S01]  /*1dfa0*/  HMMA.16816.F32 R24, R112.reuse, R116, R24 ;  /* 0x000000747018723c */ /* 0x040fe20000001818 */
[----:B------:R1:W3:Y:S04]  /*1dfb0*/  LDL.S16 R117, [R1+0xec] ;  /* 0x0000ec0001757983 */ /* 0x0002e80000100600 */
[----:B------:R1:W3:Y:S03]  /*1dfc0*/  LDL.S16 R116, [R1+0xe8] ;  /* 0x0000e80001747983 */ /* 0x0002e60000100600 */
[-C--:B------:R-:W-:Y:S01]  /*1dfd0*/  HMMA.16816.F32 R28, R112, R118.reuse, R28 ;  /* 0x00000076701c723c */ /* 0x080fe2000000181c */
[----:B------:R-:W-:Y:S02]  /*1dfe0*/  @P6 STL.S16 [R1+0x114], R177 ;  /* 0x000114b101006387 */ /* 0x000fe40000100600 */
[----:B------:R-:W-:Y:S01]  /*1dff0*/  ISETP.GT.U32.AND P6, PT, R159, UR11, PT ;  /* 0x0000000b9f007c0c */ /* 0x000fe2000bfc4070 */
[----:B--2---:R-:W-:Y:S01]  /*1e000*/  IMAD.WIDE R162, R202, 0x70, R162 ;  /* 0x00000070caa27825 */ /* 0x004fe200078e02a2 */
[----:B------:R-:W-:Y:S01]  /*1e010*/  @!P4 STL.S16 [R1+0x10c], R176 ;  /* 0x00010cb00100c387 */ /* 0x000fe20000100600 */
[----:B------:R-:W-:Y:S01]  /*1e020*/  ISETP.GT.U32.AND P4, PT, R239, UR11, PT ;  /* 0x0000000bef007c0c */ /* 0x000fe2000bf84070 */
[----:B------:R-:W2:Y:S01]  /*1e030*/  MUFU.EX2 R159, R182 ;  /* 0x000000b6009f7308 */ /* 0x000ea20000000800 */
[C---:B------:R-:W-:Y:S01]  /*1e040*/  HMMA.16816.F32 R32, R104.reuse, R118, R32 ;  /* 0x000000766820723c */ /* 0x040fe20000001820 */
[----:B------:R-:W-:Y:S03]  /*1e050*/  STG.E.U16 desc[UR20][R162.64+0x10], R141 ;  /* 0x0000108da2007986 */ /* 0x000fe6000c101514 */
[----:B------:R-:W-:Y:S05]  /*1e060*/  IMAD.MOV.U32 R239, RZ, RZ, R160 ;  /* 0x000000ffffef7224 */ /* 0x000fea00078e00a0 */
[----:B------:R-:W1:Y:S01]  /*1e070*/  MUFU.EX2 R160, R180 ;  /* 0x000000b400a07308 */ /* 0x000e620000000800 */
[-C--:B------:R-:W-:Y:S08]  /*1e080*/  HMMA.16816.F32 R36, R104, R120.reuse, R36 ;  /* 0x000000786824723c */ /* 0x080ff00000001824 */
[C---:B------:R-:W-:Y:S01]  /*1e090*/  HMMA.16816.F32 R40, R112.reuse, R120, R40 ;  /* 0x000000787028723c */ /* 0x040fe20000001828 */
[----:B------:R-:W1:Y:S07]  /*1e0a0*/  MUFU.EX2 R120, R181 ;  /* 0x000000b500787308 */ /* 0x000e6e0000000800 */
[-C--:B------:R-:W-:Y:S08]  /*1e0b0*/  HMMA.16816.F32 R44, R112, R122.reuse, R44 ;  /* 0x0000007a702c723c */ /* 0x080ff0000000182c */
[C---:B------:R-:W-:Y:S04]  /*1e0c0*/  HMMA.16816.F32 R48, R104.reuse, R122, R48 ;  /* 0x0000007a6830723c */ /* 0x040fe80000001830 */
[----:B------:R-:W-:Y:S04]  /*1e0d0*/  PRMT R123, R0, 0x5410, R230 ;  /* 0x00005410007b7816 */ /* 0x000fe800000000e6 */
[-C--:B----4-:R-:W-:Y:S08]  /*1e0e0*/  HMMA.16816.F32 R52, R104, R108.reuse, R52 ;  /* 0x0000006c6834723c */ /* 0x090ff00000001834 */
[C---:B------:R-:W-:Y:S04]  /*1e0f0*/  HMMA.16816.F32 R56, R112.reuse, R108, R56 ;  /* 0x0000006c7038723c */ /* 0x040fe80000001838 */
[--C-:B--2---:R-:W-:Y:S01]  /*1e100*/  FADD.FTZ R108, R159, R150.reuse ;  /* 0x000000969f6c7221 */ /* 0x104fe20000010000 */
[----:B------:R-:W-:Y:S02]  /*1e110*/  PRMT R150, R149, 0x7632, R150 ;  /* 0x0000763295967816 */ /* 0x000fe40000000096 */
[----:B------:R-:W-:Y:S01]  /*1e120*/  F2FP.F16.F32.PACK_AB R159, R143, R159 ;  /* 0x0000009f8f9f723e */ /* 0x000fe200000000ff */
[-C--:B------:R-:W-:Y:S08]  /*1e130*/  HMMA.16816.F32 R60, R112, R110.reuse, R60 ;  /* 0x0000006e703c723c */ /* 0x080ff0000000183c */
[C---:B------:R-:W-:Y:S04]  /*1e140*/  HMMA.16816.F32 R64, R104.reuse, R110, R64 ;  /* 0x0000006e6840723c */ /* 0x040fe80000001840 */
[----:B---3--:R-:W-:Y:S02]  /*1e150*/  @P6 HADD2 R117, -R145.H0_H0, -RZ.H0_H0 ;  /* 0xa00000ff91756230 */ /* 0x008fe40000000900 */
[----:B------:R-:W-:Y:S03]  /*1e160*/  @P4 HADD2 R116, -R142.H0_H0, -RZ.H0_H0 ;  /* 0xa00000ff8e744230 */ /* 0x000fe60000000900 */
[----:B------:R-:W-:Y:S01]  /*1e170*/  @P6 STL.S16 [R1+0xec], R117 ;  /* 0x0000ec7501006387 */ /* 0x000fe20000100600 */
[----:B------:R-:W-:Y:S03]  /*1e180*/  PRMT R172, R117, 0x7610, R172 ;  /* 0x0000761075ac7816 */ /* 0x000fe600000000ac */
[----:B------:R-:W-:Y:S01]  /*1e190*/  @P4 STL.S16 [R1+0xe8], R116 ;  /* 0x0000e87401004387 */ /* 0x000fe20000100600 */
[----:B------:R-:W-:Y:S02]  /*1e1a0*/  PRMT R121, R116, 0x7610, R121 ;  /* 0x0000761074797816 */ /* 0x000fe40000000079 */
[----:B------:R-:W-:Y:S01]  /*1e1b0*/  @P6 PRMT R145, R172, 0x5410, RZ ;  /* 0x00005410ac916816 */ /* 0x000fe200000000ff */
[----:B------:R-:W2:Y:S01]  /*1e1c0*/  LDSM.16.MT88.4 R116, [R208+0xb000] ;  /* 0x00b00000d074783b */ /* 0x000ea20000004200 */
[----:B------:R-:W-:Y:S01]  /*1e1d0*/  @P4 PRMT R142, R121, 0x5410, RZ ;  /* 0x00005410798e4816 */ /* 0x000fe200000000ff */
[----:B------:R-:W-:Y:S01]  /*1e1e0*/  FADD.FTZ R121, R169, R132 ;  /* 0x00000084a9797221 */ /* 0x000fe20000010000 */
[----:B------:R-:W-:Y:S02]  /*1e1f0*/  ISETP.LE.U32.AND P4, PT, R0, UR11, PT ;  /* 0x0000000b00007c0c */ /* 0x000fe4000bf83070 */
[----:B------:R-:W-:Y:S01]  /*1e200*/  F2FP.F16.F32.PACK_AB R0, R152, R167 ;  /* 0x000000a79800723e */ /* 0x000fe200000000ff */
[----:B------:R-:W-:Y:S01]  /*1e210*/  FADD.FTZ R122, R161, R121 ;  /* 0x00000079a17a7221 */ /* 0x000fe20000010000 */
[----:B------:R-:W-:Y:S01]  /*1e220*/  FADD.FTZ R121, R167, R148 ;  /* 0x00000094a7797221 */ /* 0x000fe20000010000 */
[----:B------:R-:W-:Y:S01]  /*1e230*/  STG.E.U16 desc[UR20][R162.64+0x12], R145 ;  /* 0x00001291a2007986 */ /* 0x000fe2000c101514 */
[----:B------:R-:W-:Y:S01]  /*1e240*/  FADD.FTZ R167, R143, R108 ;  /* 0x0000006c8fa77221 */ /* 0x000fe20000010000 */
[----:B-1----:R-:W-:Y:S01]  /*1e250*/  FADD.FTZ R108, R160, R146 ;  /* 0x00000092a06c7221 */ /* 0x002fe20000010000 */
[----:B------:R-:W-:Y:S01]  /*1e260*/  F2FP.F16.F32.PACK_AB R160, R120, R160 ;  /* 0x000000a078a0723e */ /* 0x000fe200000000ff */
[----:B------:R-:W-:Y:S01]  /*1e270*/  STG.E.U16 desc[UR20][R194.64+0x10], R142 ;  /* 0x0000108ec2007986 */ /* 0x000fe2000c101514 */
[----:B------:R-:W-:Y:S01]  /*1e280*/  FADD.FTZ R121, R152, R121 ;  /* 0x0000007998797221 */ /* 0x000fe20000010000 */
[----:B------:R-:W-:Y:S01]  /*1e290*/  FADD.FTZ R169, R120, R108 ;  /* 0x0000006c78a97221 */ /* 0x000fe20000010000 */
[----:B------:R-:W-:Y:S01]  /*1e2a0*/  FADD.FTZ R120, R168, R122 ;  /* 0x0000007aa8787221 */ /* 0x000fe20000010000 */
[----:B------:R-:W1:Y:S01]  /*1e2b0*/  LDSM.16.MT88.4 R108, [R131+0x2000] ;  /* 0x00200000836c783b */ /* 0x000e620000004200 */
[----:B------:R-:W-:Y:S01]  /*1e2c0*/  MUFU.EX2 R161, R246 ;  /* 0x000000f600a17308 */ /* 0x000fe20000000800 */
[----:B------:R-:W-:Y:S01]  /*1e2d0*/  PRMT R132, R134, 0x7632, R132 ;  /* 0x0000763286847816 */ /* 0x000fe20000000084 */
[----:B------:R-:W-:Y:S01]  /*1e2e0*/  FADD.FTZ R120, R164, R120 ;  /* 0x00000078a4787221 */ /* 0x000fe20000010000 */
[----:B------:R-:W-:Y:S02]  /*1e2f0*/  LOP3.LUT R168, R206, 0xff, RZ, 0xc0, !PT ;  /* 0x000000ffcea87812 */ /* 0x000fe400078ec0ff */
[----:B------:R-:W-:Y:S02]  /*1e300*/  ISETP.GT.U32.AND P6, PT, R226, UR11, PT ;  /* 0x0000000be2007c0c */ /* 0x000fe4000bfc4070 */
[----:B------:R3:W-:Y:S03]  /*1e310*/  STL [R1+0x140], R120 ;  /* 0x0001407801007387 */ /* 0x0007e60000100800 */
[----:B------:R-:W4:Y:S01]  /*1e320*/  MUFU.EX2 R152, R207 ;  /* 0x000000cf00987308 */ /* 0x000f220000000800 */
[----:B------:R-:W-:Y:S02]  /*1e330*/  SHF.R.U32.HI R164, RZ, 0x18, R196 ;  /* 0x00000018ffa47819 */ /* 0x000fe400000116c4 */
[----:B------:R-:W-:Y:S02]  /*1e340*/  PRMT R148, R147, 0x7632, R148 ;  /* 0x0000763293947816 */ /* 0x000fe40000000094 */
[----:B------:R-:W-:Y:S02]  /*1e350*/  PRMT R143, R138, 0x7632, R143 ;  /* 0x000076328a8f7816 */ /* 0x000fe4000000008f */
[----:B------:R-:W-:Y:S01]  /*1e360*/  PRMT R146, R144, 0x7632, R146 ;  /* 0x0000763290927816 */ /* 0x000fe20000000092 */
[-C--:B--2---:R-:W-:Y:S03]  /*1e370*/  HMMA.16816.F32 R68, R104, R116.reuse, R68 ;  /* 0x000000746844723c */ /* 0x084fe60000001844 */
[----:B----4-:R-:W-:Y:S05]  /*1e380*/  F2FP.F16.F32.PACK_AB R180, R152, R161 ;  /* 0x000000a198b4723e */ /* 0x010fea00000000ff */
[C---:B------:R-:W-:Y:S04]  /*1e390*/  HMMA.16816.F32 R72, R112.reuse, R116, R72 ;  /* 0x000000747048723c */ /* 0x040fe80000001848 */
[----:B---3--:R-:W-:Y:S01]  /*1e3a0*/  FADD.FTZ R120, R161, R121 ;  /* 0x00000079a1787221 */ /* 0x008fe20000010000 */
[----:B------:R-:W-:Y:S02]  /*1e3b0*/  LOP3.LUT R161, R2, 0xff, RZ, 0xc0, !PT ;  /* 0x000000ff02a17812 */ /* 0x000fe400078ec0ff */
[--C-:B------:R-:W-:Y:S01]  /*1e3c0*/  HSET2.LE.AND R116, R123, R216.reuse, PT ;  /* 0x000000d87b747233 */ /* 0x100fe20003803000 */
[-C--:B------:R-:W-:Y:S03]  /*1e3d0*/  HMMA.16816.F32 R76, R112, R118.reuse, R76 ;  /* 0x00000076704c723c */ /* 0x080fe6000000184c */
[----:B------:R-:W-:Y:S01]  /*1e3e0*/  PRMT R117, R161, 0x5410, R164 ;  /* 0x00005410a1757816 */ /* 0x000fe200000000a4 */
[----:B------:R-:W-:Y:S01]  /*1e3f0*/  FADD.FTZ R120, R152, R120 ;  /* 0x0000007898787221 */ /* 0x000fe20000010000 */
[----:B------:R-:W-:Y:S02]  /*1e400*/  PRMT R2, R134, 0x5410, R132 ;  /* 0x0000541086027816 */ /* 0x000fe40000000084 */
[----:B------:R-:W-:Y:S01]  /*1e410*/  PRMT R152, R151, 0x7632, R152 ;  /* 0x0000763297987816 */ /* 0x000fe20000000098 */
[C---:B------:R-:W-:Y:S01]  /*1e420*/  HMMA.16816.F32 R80, R104.reuse, R118, R80 ;  /* 0x000000766850723c */ /* 0x040fe20000001850 */
[----:B------:R-:W-:Y:S03]  /*1e430*/  STL [R1+0x144], R120 ;  /* 0x0001447801007387 */ /* 0x000fe60000100800 */
[----:B------:R-:W-:Y:S01]  /*1e440*/  PRMT R118, R168, 0x5410, R239 ;  /* 0x00005410a8767816 */ /* 0x000fe200000000ef */
[----:B------:R2:W3:Y:S01]  /*1e450*/  LDL.S16 R182, [R1+0xc8] ;  /* 0x0000c80001b67983 */ /* 0x0004e20000100600 */
[----:B------:R-:W-:Y:S02]  /*1e460*/  LOP3.LUT R116, R2, R116, RZ, 0xc0, !PT ;  /* 0x0000007402747212 */ /* 0x000fe400078ec0ff */
[--C-:B------:R-:W-:Y:S01]  /*1e470*/  HSET2.LE.AND R117, R117, R216.reuse, PT ;  /* 0x000000d875757233 */ /* 0x100fe20003803000 */
[----:B------:R2:W4:Y:S01]  /*1e480*/  LDL.S16 R181, [R1+0xd0] ;  /* 0x0000d00001b57983 */ /* 0x0005220000100600 */
[----:B------:R-:W-:Y:S01]  /*1e490*/  PRMT R2, R140, 0x5410, R139 ;  /* 0x000054108c027816 */ /* 0x000fe2000000008b */
[-C--:B-1----:R-:W-:Y:S02]  /*1e4a0*/  HMMA.16816.F32 R84, R104, R108.reuse, R84 ;  /* 0x0000006c6854723c */ /* 0x082fe40000001854 */
[----:B------:R-:W1:Y:S01]  /*1e4b0*/  LDSM.16.MT88.4 R120, [R208+0x9400] ;  /* 0x00940000d078783b */ /* 0x000e620000004200 */
[----:B------:R-:W-:Y:S02]  /*1e4c0*/  PRMT R119, R234, 0x5410, R231 ;  /* 0x00005410ea777816 */ /* 0x000fe400000000e7 */
[----:B------:R-:W-:Y:S02]  /*1e4d0*/  LOP3.LUT R117, R2, R117, RZ, 0xc0, !PT ;  /* 0x0000007502757212 */ /* 0x000fe400078ec0ff */
[--C-:B------:R-:W-:Y:S01]  /*1e4e0*/  HSET2.LE.AND R118, R118, R216.reuse, PT ;  /* 0x000000d876767233 */ /* 0x100fe20003803000 */
[C---:B------:R-:W-:Y:S04]  /*1e4f0*/  HMMA.16816.F32 R88, R112.reuse, R108, R88 ;  /* 0x0000006c7058723c */ /* 0x040fe80000001858 */
[----:B------:R-:W-:Y:S01]  /*1e500*/  LOP3.LUT R119, R119, 0xff00ff, RZ, 0xc0, !PT ;  /* 0x00ff00ff77777812 */ /* 0x000fe200078ec0ff */
[----:B------:R-:W-:Y:S01]  /*1e510*/  FADD.FTZ R108, R126, R167 ;  /* 0x000000a77e6c7221 */ /* 0x000fe20000010000 */
[----:B------:R-:W-:Y:S02]  /*1e520*/  PRMT R2, R147, 0x5410, R148 ;  /* 0x0000541093027816 */ /* 0x000fe40000000094 */
[----:B------:R-:W-:Y:S01]  /*1e530*/  PRMT R126, R198, 0x7632, R126 ;  /* 0x00007632c67e7816 */ /* 0x000fe2000000007e */
[-C--:B------:R-:W-:Y:S01]  /*1e540*/  HMMA.16816.F32 R92, R112, R110.reuse, R92 ;  /* 0x0000006e705c723c */ /* 0x080fe2000000185c */
[----:B------:R-:W2:Y:S02]  /*1e550*/  LDSM.16.MT88.4 R112, [R131+0x400] ;  /* 0x000400008370783b */ /* 0x000ea40000004200 */
[----:B------:R-:W-:Y:S02]  /*1e560*/  LOP3.LUT R118, R2, R118, RZ, 0xc0, !PT ;  /* 0x0000007602767212 */ /* 0x000fe400078ec0ff */
[--C-:B------:R-:W-:Y:S02]  /*1e570*/  HSET2.LE.AND R119, R119, R216.reuse, PT ;  /* 0x000000d877777233 */ /* 0x100fe40003803000 */
[----:B------:R-:W-:Y:S01]  /*1e580*/  PRMT R2, R149, 0x5410, R150 ;  /* 0x0000541095027816 */ /* 0x000fe20000000096 */
[----:B------:R-:W-:Y:S01]  /*1e590*/  HMMA.16816.F32 R96, R104, R110, R96 ;  /* 0x0000006e6860723c */ /* 0x000fe20000001860 */
[----:B------:R-:W2:Y:S03]  /*1e5a0*/  LDSM.16.MT88.4 R104, [R208+0xa400] ;  /* 0x00a40000d068783b */ /* 0x000ea60000004200 */
[----:B------:R-:W-:Y:S01]  /*1e5b0*/  LOP3.LUT R119, R2, R119, RZ, 0xc0, !PT ;  /* 0x0000007702777212 */ /* 0x000fe200078ec0ff */
[----:B------:R-:W-:Y:S01]  /*1e5c0*/  FADD.FTZ R2, R125, R108 ;  /* 0x0000006c7d027221 */ /* 0x000fe20000010000 */
[----:B------:R-:W-:Y:S02]  /*1e5d0*/  PRMT R108, R127, 0x5410, R243 ;  /* 0x000054107f6c7816 */ /* 0x000fe400000000f3 */
[----:B------:R-:W-:Y:S02]  /*1e5e0*/  SHF.R.U32.HI R125, RZ, 0x18, R198 ;  /* 0x00000018ff7d7819 */ /* 0x000fe400000116c6 */
[----:B------:R2:W-:Y:S01]  /*1e5f0*/  STL [R1+0x14c], R2 ;  /* 0x00014c0201007387 */ /* 0x0005e20000100800 */
[----:B------:R-:W-:Y:S02]  /*1e600*/  LOP3.LUT R126, R126, 0xff, RZ, 0xc0, !PT ;  /* 0x000000ff7e7e7812 */ /* 0x000fe400078ec0ff */
[--C-:B------:R-:W-:Y:S01]  /*1e610*/  HSET2.LE.AND R108, R108, R216.reuse, PT ;  /* 0x000000d86c6c7233 */ /* 0x100fe20003803000 */
[----:B------:R3:W4:Y:S01]  /*1e620*/  LDL.S16 R179, [R1+0xcc] ;  /* 0x0000cc0001b37983 */ /* 0x0007220000100600 */
[----:B------:R-:W-:Y:S01]  /*1e630*/  PRMT R109, R126, 0x5410, R125 ;  /* 0x000054107e6d7816 */ /* 0x000fe2000000007d */
[-C--:B-1----:R-:W-:Y:S02]  /*1e640*/  HMMA.16816.F32 R4, R116, R120.reuse, R4 ;  /* 0x000000787404723c */ /* 0x082fe40000001804 */
[----:B------:R1:W4:Y:S04]  /*1e650*/  LDL.S16 R177, [R1+0xc4] ;  /* 0x0000c40001b17983 */ /* 0x0003280000100600 */
[----:B------:R1:W4:Y:S01]  /*1e660*/  LDL.S16 R176, [R1+0xc0] ;  /* 0x0000c00001b07983 */ /* 0x0003220000100600 */
[--C-:B------:R-:W-:Y:S02]  /*1e670*/  HSET2.LE.AND R109, R109, R216.reuse, PT ;  /* 0x000000d86d6d7233 */ /* 0x100fe40003803000 */
[----:B------:R-:W-:Y:S01]  /*1e680*/  PRMT R110, R129, 0x5410, R214 ;  /* 0x00005410816e7816 */ /* 0x000fe200000000d6 */
[----:B------:R1:W4:Y:S01]  /*1e690*/  LDL.S16 R137, [R1+0xbc] ;  /* 0x0000bc0001897983 */ /* 0x0003220000100600 */
[----:B------:R-:W-:Y:S03]  /*1e6a0*/  PRMT R111, R238, 0x5410, R224 ;  /* 0x00005410ee6f7816 */ /* 0x000fe600000000e0 */
[----:B------:R1:W4:Y:S01]  /*1e6b0*/  LDL.S16 R172, [R1+0xb8] ;  /* 0x0000b80001ac7983 */ /* 0x0003220000100600 */
[--C-:B------:R-:W-:Y:S02]  /*1e6c0*/  HSET2.LE.AND R110, R110, R216.reuse, PT ;  /* 0x000000d86e6e7233 */ /* 0x100fe40003803000 */
[----:B------:R-:W-:Y:S01]  /*1e6d0*/  LOP3.LUT R111, R111, 0xff00ff, RZ, 0xc0, !PT ;  /* 0x00ff00ff6f6f7812 */ /* 0x000fe200078ec0ff */
[----:B------:R1:W4:Y:S01]  /*1e6e0*/  LDL.S16 R167, [R1+0xb4] ;  /* 0x0000b40001a77983 */ /* 0x0003220000100600 */
[----:B--2---:R-:W-:Y:S03]  /*1e6f0*/  PRMT R2, R138, 0x5410, R143 ;  /* 0x000054108a027816 */ /* 0x004fe6000000008f */
[--C-:B------:R-:W-:Y:S02]  /*1e700*/  HSET2.LE.AND R111, R111, R216.reuse, PT ;  /* 0x000000d86f6f7233 */ /* 0x100fe40003803000 */
[----:B------:R-:W-:Y:S02]  /*1e710*/  LOP3.LUT R108, R2, R108, RZ, 0xc0, !PT ;  /* 0x0000006c026c7212 */ /* 0x000fe400078ec0ff */
[----:B------:R-:W-:Y:S02]  /*1e720*/  PRMT R2, R144, 0x5410, R146 ;  /* 0x0000541090027816 */ /* 0x000fe40000000092 */
[----:B------:R-:W-:Y:S02]  /*1e730*/  LOP3.LUT R111, R124, R111, RZ, 0xc0, !PT ;  /* 0x0000006f7c6f7212 */ /* 0x000fe400078ec0ff */
[----:B------:R-:W-:Y:S02]  /*1e740*/  LOP3.LUT R109, R2, R109, RZ, 0xc0, !PT ;  /* 0x0000006d026d7212 */ /* 0x000fe400078ec0ff */
[----:B------:R-:W-:Y:S04]  /*1e750*/  PRMT R2, R151, 0x5410, R152 ;  /* 0x0000541097027816 */ /* 0x000fe80000000098 */
[----:B------:R-:W-:Y:S07]  /*1e760*/  LOP3.LUT R110, R2, R110, RZ, 0xc0, !PT ;  /* 0x0000006e026e7212 */ /* 0x000fee00078ec0ff */
[C---:B------:R-:W-:Y:S04]  /*1e770*/  HMMA.16816.F32 R8, R108.reuse, R120, R8 ;  /* 0x000000786c08723c */ /* 0x040fe80000001808 */
[----:B------:R-:W-:Y:S04]  /*1e780*/  PRMT R120, R165, 0x7632, R120 ;  /* 0x00007632a5787816 */ /* 0x000fe80000000078 */
[-C--:B------:R-:W-:Y:S03]  /*1e790*/  HMMA.16816.F32 R12, R108, R122.reuse, R12 ;  /* 0x0000007a6c0c723c */ /* 0x080fe6000000180c */
[----:B------:R-:W-:Y:S05]  /*1e7a0*/  LOP3.LUT R120, R120, 0xff, RZ, 0xc0, !PT ;  /* 0x000000ff78787812 */ /* 0x000fea00078ec0ff */
        /* <DEDUP_REMOVED lines=8> */
[C---:B------:R-:W-:Y:S01]  /*1e830*/  HMMA.16816.F32 R48, R116.reuse, R106, R48 ;  /* 0x0000006a7430723c */ /* 0x040fe20000001830 */
[----:B------:R-:W-:Y:S03]  /*1e840*/  LDSM.16.MT88.4 R104, [R208+0xb400] ;  /* 0x00b40000d068783b */ /* 0x000fe60000004200 */
[----:B---3--:R-:W-:Y:S02]  /*1e850*/  @P6 HADD2 R182, -R153.H0_H0, -RZ.H0_H0 ;  /* 0xa00000ff99b66230 */ /* 0x008fe40000000900 */
[----:B----4-:R-:W-:Y:S03]  /*1e860*/  @!P4 HADD2 R181, -R134.H0_H0, -RZ.H0_H0 ;  /* 0xa00000ff86b5c230 */ /* 0x010fe60000000900 */
[----:B------:R-:W-:Y:S01]  /*1e870*/  @P6 STL.S16 [R1+0xc8], R182 ;  /* 0x0000c8b601006387 */ /* 0x000fe20000100600 */
[----:B------:R-:W-:Y:S03]  /*1e880*/  PRMT R141, R182, 0x7610, R141 ;  /* 0x00007610b68d7816 */ /* 0x000fe6000000008d */
[----:B------:R-:W-:Y:S01]  /*1e890*/  @!P4 STL.S16 [R1+0xd0], R181 ;  /* 0x0000d0b50100c387 */ /* 0x000fe20000100600 */
[----:B------:R-:W-:Y:S02]  /*1e8a0*/  PRMT R178, R181, 0x7610, R178 ;  /* 0x00007610b5b27816 */ /* 0x000fe400000000b2 */
[----:B------:R-:W-:Y:S01]  /*1e8b0*/  @P6 PRMT R153, R141, 0x5410, RZ ;  /* 0x000054108d996816 */ /* 0x000fe200000000ff */
[----:B------:R1:W2:Y:S01]  /*1e8c0*/  LDL.S16 R142, [R1+0xac] ;  /* 0x0000ac00018e7983 */ /* 0x0002a20000100600 */
[----:B------:R-:W-:Y:S02]  /*1e8d0*/  ISETP.LE.U32.AND P6, PT, R161, UR11, PT ;  /* 0x0000000ba1007c0c */ /* 0x000fe4000bfc3070 */
[----:B------:R-:W-:Y:S01]  /*1e8e0*/  @!P4 PRMT R134, R178, 0x5410, RZ ;  /* 0x00005410b286c816 */ /* 0x000fe200000000ff */
[----:B------:R1:W3:Y:S01]  /*1e8f0*/  LDL.S16 R141, [R1+0xb0] ;  /* 0x0000b000018d7983 */ /* 0x0002e20000100600 */
[----:B------:R-:W-:Y:S02]  /*1e900*/  ISETP.LE.U32.AND P4, PT, R164, UR11, PT ;  /* 0x0000000ba4007c0c */ /* 0x000fe4000bf83070 */
[----:B------:R-:W-:Y:S01]  /*1e910*/  PRMT R164, R250, 0x7773, RZ ;  /* 0x00007773faa47816 */ /* 0x000fe200000000ff */
[----:B------:R4:W-:Y:S04]  /*1e920*/  STG.E.U16 desc[UR20][R194.64+0x12], R153 ;  /* 0x00001299c2007986 */ /* 0x0009e8000c101514 */
[----:B------:R1:W-:Y:S01]  /*1e930*/  STG.E.U16 desc[UR20][R192.64+0x20], R134 ;  /* 0x00002086c0007986 */ /* 0x0003e2000c101514 */
[----:B------:R-:W-:Y:S02]  /*1e940*/  @!P5 HADD2 R179, -R132.H0_H0, -RZ.H0_H0 ;  /* 0xa00000ff84b3d230 */ /* 0x000fe40000000900 */
[----:B----4-:R-:W-:Y:S02]  /*1e950*/  IMAD.MOV.U32 R153, RZ, RZ, R250 ;  /* 0x000000ffff997224 */ /* 0x010fe400078e00fa */
[----:B------:R-:W-:Y:S01]  /*1e960*/  @!P6 HADD2 R177, -R140.H0_H0, -RZ.H0_H0 ;  /* 0xa00000ff8cb1e230 */ /* 0x000fe20000000900 */
[----:B------:R-:W-:Y:S01]  /*1e970*/  @!P5 STL.S16 [R1+0xcc], R179 ;  /* 0x0000ccb30100d387 */ /* 0x000fe20000100600 */
[----:B------:R-:W-:Y:S01]  /*1e980*/  PRMT R161, R179, 0x7610, R161 ;  /* 0x00007610b3a17816 */ /* 0x000fe200000000a1 */
[----:B------:R-:W-:Y:S02]  /*1e990*/  @!P4 HADD2 R176, -R139.H0_H0, -RZ.H0_H0 ;  /* 0xa00000ff8bb0c230 */ /* 0x000fe40000000900 */
[----:B------:R-:W-:Y:S01]  /*1e9a0*/  @!P6 STL.S16 [R1+0xc4], R177 ;  /* 0x0000c4b10100e387 */ /* 0x000fe20000100600 */
[----:B------:R-:W-:Y:S01]  /*1e9b0*/  @!P5 PRMT R132, R161, 0x5410, RZ ;  /* 0x00005410a184d816 */ /* 0x000fe200000000ff */
[----:B------:R-:W-:Y:S01]  /*1e9c0*/  IMAD.MOV.U32 R161, RZ, RZ, R200 ;  /* 0x000000ffffa17224 */ /* 0x000fe200078e00c8 */
[----:B------:R-:W-:Y:S01]  /*1e9d0*/  ISETP.LE.U32.AND P5, PT, R127, UR11, PT ;  /* 0x0000000b7f007c0c */ /* 0x000fe2000bfa3070 */
[----:B------:R-:W-:Y:S01]  /*1e9e0*/  @!P4 STL.S16 [R1+0xc0], R176 ;  /* 0x0000c0b00100c387 */ /* 0x000fe20000100600 */
[----:B------:R-:W-:Y:S01]  /*1e9f0*/  PRMT R113, R177, 0x7610, R113 ;  /* 0x00007610b1717816 */ /* 0x000fe20000000071 */
[----:B------:R-:W-:Y:S02]  /*1ea00*/  @!P3 HADD2 R172, -R143.H0_H0, -RZ.H0_H0 ;  /* 0xa00000ff8facb230 */ /* 0x000fe40000000900 */
[----:B------:R4:W-:Y:S01]  /*1ea10*/  STG.E.U16 desc[UR20][R192.64+0x22], R132 ;  /* 0x00002284c0007986 */ /* 0x0009e2000c101514 */
[----:B------:R-:W-:Y:S02]  /*1ea20*/  @!P6 PRMT R140, R113, 0x5410, RZ ;  /* 0x00005410718ce816 */ /* 0x000fe400000000ff */
[----:B------:R-:W-:Y:S02]  /*1ea30*/  ISETP.LE.U32.AND P6, PT, R126, UR11, PT ;  /* 0x0000000b7e007c0c */ /* 0x000fe4000bfc3070 */
[----:B------:R-:W-:Y:S02]  /*1ea40*/  PRMT R112, R176, 0x7610, R112 ;  /* 0x00007610b0707816 */ /* 0x000fe40000000070 */
[----:B------:R-:W-:Y:S01]  /*1ea50*/  PRMT R145, R172, 0x7610, R145 ;  /* 0x00007610ac917816 */ /* 0x000fe20000000091 */
[----:B------:R-:W-:Y:S01]  /*1ea60*/  @!P5 HADD2 R137, -R138.H0_H0, -RZ.H0_H0 ;  /* 0xa00000ff8a89d230 */ /* 0x000fe20000000900 */
[----:B------:R-:W-:Y:S02]  /*1ea70*/  @!P4 PRMT R139, R112, 0x5410, RZ ;  /* 0x00005410708bc816 */ /* 0x000fe400000000ff */
[----:B------:R-:W4:Y:S01]  /*1ea80*/  LDSM.16.MT88.4 R112, [R131+0x1400] ;  /* 0x001400008370783b */ /* 0x000f220000004200 */
[----:B------:R-:W-:Y:S02]  /*1ea90*/  ISETP.LE.U32.AND P4, PT, R125, UR11, PT ;  /* 0x0000000b7d007c0c */ /* 0x000fe4000bf83070 */
[----:B------:R-:W-:Y:S02]  /*1eaa0*/  PRMT R2, R137, 0x7610, R2 ;  /* 0x0000761089027816 */ /* 0x000fe40000000002 */
[----:B------:R-:W-:Y:S01]  /*1eab0*/  @!P6 HADD2 R167, -R144.H0_H0, -RZ.H0_H0 ;  /* 0xa00000ff90a7e230 */ /* 0x000fe20000000900 */
[----:B------:R-:W-:Y:S02]  /*1eac0*/  @!P3 PRMT R143, R145, 0x5410, RZ ;  /* 0x00005410918fb816 */ /* 0x000fe400000000ff */
[----:B------:R4:W-:Y:S01]  /*1ead0*/  @!P5 STL.S16 [R1+0xbc], R137 ;  /* 0x0000bc890100d387 */ /* 0x0009e20000100600 */
[----:B------:R-:W-:Y:S02]  /*1eae0*/  @!P5 PRMT R138, R2, 0x5410, RZ ;  /* 0x00005410028ad816 */ /* 0x000fe400000000ff */
[----:B------:R-:W-:Y:S01]  /*1eaf0*/  ISETP.LE.U32.AND P5, PT, R168, UR11, PT ;  /* 0x0000000ba8007c0c */ /* 0x000fe2000bfa3070 */
[----:B------:R2:W3:Y:S01]  /*1eb00*/  LDL.S16 R2, [R1+0xa4] ;  /* 0x0000a40001027983 */ /* 0x0004e20000100600 */
[----:B------:R-:W-:Y:S02]  /*1eb10*/  PRMT R127, R167, 0x7610, R127 ;  /* 0x00007610a77f7816 */ /* 0x000fe4000000007f */
[----:B-1----:R-:W-:Y:S02]  /*1eb20*/  PRMT R134, R135, 0x7632, R134 ;  /* 0x0000763287867816 */ /* 0x002fe40000000086 */
[----:B------:R-:W-:Y:S02]  /*1eb30*/  @!P6 PRMT R144, R127, 0x5410, RZ ;  /* 0x000054107f90e816 */ /* 0x000fe400000000ff */
[----:B------:R-:W-:Y:S02]  /*1eb40*/  PRMT R145, R200, 0x7772, RZ ;  /* 0x00007772c8917816 */ /* 0x000fe400000000ff */
[----:B----4-:R-:W-:Y:S01]  /*1eb50*/  PRMT R132, R133, 0x7632, R132 ;  /* 0x0000763285847816 */ /* 0x010fe20000000084 */
[----:B------:R4:W4:Y:S04]  /*1eb60*/  LDL.S16 R137, [R1+0xa8] ;  /* 0x0000a80001897983 */ /* 0x0009280000100600 */
[----:B------:R-:W-:Y:S01]  /*1eb70*/  @!P3 STL.S16 [R1+0xb8], R172 ;  /* 0x0000b8ac0100b387 */ /* 0x000fe20000100600 */
[----:B------:R-:W-:Y:S01]  /*1eb80*/  ISETP.GT.U32.AND P3, PT, R239, UR11, PT ;  /* 0x0000000bef007c0c */ /* 0x000fe2000bf64070 */
[-C--:B------:R-:W-:Y:S02]  /*1eb90*/  HMMA.16816.F32 R52, R116, R112.reuse, R52 ;  /* 0x000000707434723c */ /* 0x080fe40000001834 */
[----:B------:R1:W-:Y:S01]  /*1eba0*/  @!P6 STL.S16 [R1+0xb4], R167 ;  /* 0x0000b4a70100e387 */ /* 0x0003e20000100600 */
[----:B------:R-:W-:Y:S05]  /*1ebb0*/  ISETP.GT.U32.AND P6, PT, R234, UR11, PT ;  /* 0x0000000bea007c0c */ /* 0x000fea000bfc4070 */
[C---:B------:R-:W-:Y:S04]  /*1ebc0*/  HMMA.16816.F32 R56, R108.reuse, R112, R56 ;  /* 0x000000706c38723c */ /* 0x040fe80000001838 */
[----:B------:R-:W-:Y:S04]  /*1ebd0*/  FADD.FTZ R112, R189, R169 ;  /* 0x000000a9bd707221 */ /* 0x000fe80000010000 */
[-C--:B------:R-:W-:Y:S08]  /*1ebe0*/  HMMA.16816.F32 R60, R108, R114.reuse, R60 ;  /* 0x000000726c3c723c */ /* 0x080ff0000000183c */
[C---:B------:R-:W-:Y:S08]  /*1ebf0*/  HMMA.16816.F32 R64, R116.reuse, R114, R64 ;  /* 0x000000727440723c */ /* 0x040ff00000001840 */
[-C--:B------:R-:W-:Y:S08]  /*1ec00*/  HMMA.16816.F32 R68, R116, R104.reuse, R68 ;  /* 0x000000687444723c */ /* 0x080ff00000001844 */
[C---:B------:R-:W-:Y:S08]  /*1ec10*/  HMMA.16816.F32 R72, R108.reuse, R104, R72 ;  /* 0x000000686c48723c */ /* 0x040ff00000001848 */
[-C--:B------:R-:W-:Y:S08]  /*1ec20*/  HMMA.16816.F32 R76, R108, R106.reuse, R76 ;  /* 0x0000006a6c4c723c */ /* 0x080ff0000000184c */
[C---:B------:R-:W-:Y:S04]  /*1ec30*/  HMMA.16816.F32 R80, R116.reuse, R106, R80 ;  /* 0x0000006a7450723c */ /* 0x040fe80000001850 */
[----:B------:R-:W-:Y:S02]  /*1ec40*/  IMAD.MOV.U32 R106, RZ, RZ, R157 ;  /* 0x000000ffff6a7224 */ /* 0x000fe400078e009d */
[----:B--2---:R-:W-:Y:S02]  /*1ec50*/  @!P4 HADD2 R142, -R146.H0_H0, -RZ.H0_H0 ;  /* 0xa00000ff928ec230 */ /* 0x004fe40000000900 */
[----:B---3--:R-:W-:Y:S03]  /*1ec60*/  @!P5 HADD2 R141, -R147.H0_H0, -RZ.H0_H0 ;  /* 0xa00000ff938dd230 */ /* 0x008fe60000000900 */
[----:B------:R2:W-:Y:S01]  /*1ec70*/  @!P4 STL.S16 [R1+0xac], R142 ;  /* 0x0000ac8e0100c387 */ /* 0x0005e20000100600 */
[----:B------:R-:W-:Y:S03]  /*1ec80*/  PRMT R126, R142, 0x7610, R126 ;  /* 0x000076108e7e7816 */ /* 0x000fe6000000007e */
[----:B------:R3:W-:Y:S01]  /*1ec90*/  @!P5 STL.S16 [R1+0xb0], R141 ;  /* 0x0000b08d0100d387 */ /* 0x0007e20000100600 */
[----:B------:R-:W-:Y:S02]  /*1eca0*/  PRMT R125, R141, 0x7610, R125 ;  /* 0x000076108d7d7816 */ /* 0x000fe4000000007d */
[----:B------:R-:W-:Y:S01]  /*1ecb0*/  @!P4 PRMT R146, R126, 0x5410, RZ ;  /* 0x000054107e92c816 */ /* 0x000fe200000000ff */
[----:B------:R4:W4:Y:S01]  /*1ecc0*/  LDL.S16 R168, [R1+0xa0] ;  /* 0x0000a00001a87983 */ /* 0x0009220000100600 */
[----:B------:R-:W-:Y:S01]  /*1ecd0*/  @!P5 PRMT R147, R125, 0x5410, RZ ;  /* 0x000054107d93d816 */ /* 0x000fe200000000ff */
[----:B------:R-:W-:Y:S01]  /*1ece0*/  IMAD.WIDE R126, R202, -0x70, R162 ;  /* 0xffffff90ca7e7825 */ /* 0x000fe200078e02a2 */
[----:B------:R-:W-:Y:S01]  /*1ecf0*/  ISETP.GT.U32.AND P4, PT, R231, UR11, PT ;  /* 0x0000000be7007c0c */ /* 0x000fe2000bf84070 */
[----:B-1----:R1:W4:Y:S01]  /*1ed00*/  LDL.S16 R167, [R1+0x9c] ;  /* 0x00009c0001a77983 */ /* 0x0023220000100600 */
[----:B------:R-:W-:Y:S02]  /*1ed10*/  ISETP.LE.U32.AND P5, PT, R129, UR11, PT ;  /* 0x0000000b81007c0c */ /* 0x000fe4000bfa3070 */
[----:B------:R-:W-:Y:S01]  /*1ed20*/  PRMT R129, R130, 0x7632, R129 ;  /* 0x0000763282817816 */ /* 0x000fe20000000081 */
[----:B------:R1:W4:Y:S01]  /*1ed30*/  LDL.S16 R125, [R1+0x94] ;  /* 0x00009400017d7983 */ /* 0x0003220000100600 */
[----:B------:R-:W-:Y:S02]  /*1ed40*/  PRMT R162, R200, 0x7773, RZ ;  /* 0x00007773c8a27816 */ /* 0x000fe400000000ff */
[----:B------:R-:W-:Y:S01]  /*1ed50*/  PRMT R105, R130, 0x5410, R129 ;  /* 0x0000541082697816 */ /* 0x000fe20000000081 */
[----:B------:R-:W-:Y:S04]  /*1ed60*/  STG.E.U16 desc[UR20][R126.64+0x22], R139 ;  /* 0x0000228b7e007986 */ /* 0x000fe8000c101514 */
[----:B------:R1:W-:Y:S01]  /*1ed70*/  STG.E.U16 desc[UR20][R126.64+0x20], R140 ;  /* 0x0000208c7e007986 */ /* 0x0003e2000c101514 */
[C---:B--2---:R-:W-:Y:S02]  /*1ed80*/  PRMT R142, R250.reuse, 0x7771, RZ ;  /* 0x00007771fa8e7816 */ /* 0x044fe400000000ff */
[----:B---3--:R-:W-:Y:S01]  /*1ed90*/  PRMT R141, R250, 0x7772, RZ ;  /* 0x00007772fa8d7816 */ /* 0x008fe200000000ff */
[----:B-1----:R-:W-:Y:S01]  /*1eda0*/  IMAD.WIDE R126, R202, 0x70, R126 ;  /* 0x00000070ca7e7825 */ /* 0x002fe200078e027e */
[----:B------:R-:W-:Y:S04]  /*1edb0*/  PRMT R140, R200, 0x7771, RZ ;  /* 0x00007771c88c7816 */ /* 0x000fe800000000ff */
[----:B------:R-:W-:Y:S04]  /*1edc0*/  STG.E.U16 desc[UR20][R126.64+0x20], R138 ;  /* 0x0000208a7e007986 */ /* 0x000fe8000c101514 */
[----:B------:R1:W-:Y:S04]  /*1edd0*/  STG.E.U16 desc[UR20][R126.64+0x22], R143 ;  /* 0x0000228f7e007986 */ /* 0x0003e8000c101514 */
[----:B------:R-:W-:Y:S01]  /*1ede0*/  STG.E.U16 desc[UR20][R194.64+0x20], R144 ;  /* 0x00002090c2007986 */ /* 0x000fe2000c101514 */
[----:B------:R-:W-:Y:S03]  /*1edf0*/  @P6 HADD2 R2, -R149.H0_H0, -RZ.H0_H0 ;  /* 0xa00000ff95026230 */ /* 0x000fe60000000900 */
[----:B------:R-:W-:Y:S04]  /*1ee00*/  STG.E.U16 desc[UR20][R194.64+0x22], R146 ;  /* 0x00002292c2007986 */ /* 0x000fe8000c101514 */
[----:B------:R-:W-:Y:S01]  /*1ee10*/  STG.E.U16 desc[UR20][R192.64+0x30], R147 ;  /* 0x00003093c0007986 */ /* 0x000fe2000c101514 */
[----:B------:R-:W-:Y:S04]  /*1ee20*/  PRMT R123, R2, 0x7610, R123 ;  /* 0x00007610027b7816 */ /* 0x000fe8000000007b */
[----:B------:R-:W-:Y:S01]  /*1ee30*/  @P6 PRMT R149, R123, 0x5410, RZ ;  /* 0x000054107b956816 */ /* 0x000fe200000000ff */
[----:B-1----:R-:W-:Y:S04]  /*1ee40*/  IMAD.WIDE R126, R202, -0x70, R126 ;  /* 0xffffff90ca7e7825 */ /* 0x002fe800078e027e */
[----:B----4-:R-:W-:Y:S05]  /*1ee50*/  @P3 HADD2 R137, -R148.H0_H0, -RZ.H0_H0 ;  /* 0xa00000ff94893230 */ /* 0x010fea0000000900 */
[----:B------:R1:W-:Y:S01]  /*1ee60*/  @P3 STL.S16 [R1+0xa8], R137 ;  /* 0x0000a88901003387 */ /* 0x0003e20000100600 */
[----:B------:R-:W-:Y:S03]  /*1ee70*/  PRMT R124, R137, 0x7610, R124 ;  /* 0x00007610897c7816 */ /* 0x000fe6000000007c */
[----:B------:R2:W-:Y:S01]  /*1ee80*/  @P6 STL.S16 [R1+0xa4], R2 ;  /* 0x0000a40201006387 */ /* 0x0005e20000100600 */
[----:B------:R-:W-:Y:S02]  /*1ee90*/  @P3 PRMT R148, R124, 0x5410, RZ ;  /* 0x000054107c943816 */ /* 0x000fe400000000ff */
[----:B------:R-:W-:Y:S01]  /*1eea0*/  ISETP.GT.U32.AND P3, PT, R214, UR11, PT ;  /* 0x0000000bd6007c0c */ /* 0x000fe2000bf64070 */
[----:B------:R4:W3:Y:S01]  /*1eeb0*/  LDL.S16 R123, [R1+0x98] ;  /* 0x00009800017b7983 */ /* 0x0008e20000100600 */
[----:B------:R-:W-:Y:S01]  /*1eec0*/  ISETP.GT.U32.AND P6, PT, R238, UR11, PT ;  /* 0x0000000bee007c0c */ /* 0x000fe2000bfc4070 */
[----:B------:R-:W-:Y:S01]  /*1eed0*/  IMAD.SHL.U32 R214, R215, 0x20, RZ ;  /* 0x00000020d7d67824 */ /* 0x000fe200078e00ff */
[----:B------:R-:W-:Y:S01]  /*1eee0*/  PRMT R124, R171, 0x5410, R170 ;  /* 0x00005410ab7c7816 */ /* 0x000fe200000000aa */
[----:B------:R-:W-:Y:S04]  /*1eef0*/  STG.E.U16 desc[UR20][R192.64+0x32], R148 ;  /* 0x00003294c0007986 */ /* 0x000fe8000c101514 */
[----:B------:R-:W-:Y:S01]  /*1ef00*/  STG.E.U16 desc[UR20][R126.64+0x30], R149 ;  /* 0x000030957e007986 */ /* 0x000fe2000c101514 */
[--C-:B------:R-:W-:Y:S05]  /*1ef10*/  HSET2.LE.AND R124, R124, R216.reuse, PT ;  /* 0x000000d87c7c7233 */ /* 0x100fea0003803000 */
[----:B------:R-:W-:Y:S01]  /*1ef20*/  LOP3.LUT R124, R155, R124, RZ, 0xc0, !PT ;  /* 0x0000007c9b7c7212 */ /* 0x000fe200078ec0ff */
[----:B-1----:R4:W4:Y:S01]  /*1ef30*/  LDL.S16 R137, [R1+0x90] ;  /* 0x0000900001897983 */ /* 0x0029220000100600 */
[----:B--2---:R-:W1:Y:S02]  /*1ef40*/  MUFU.EX2 R2, R186 ;  /* 0x000000ba00027308 */ /* 0x004e640000000800 */
[C---:B-1----:R-:W-:Y:S01]  /*1ef50*/  FADD.FTZ R112, R2.reuse, R112 ;  /* 0x0000007002707221 */ /* 0x042fe20000010000 */
[----:B------:R-:W-:Y:S02]  /*1ef60*/  F2FP.F16.F32.PACK_AB R189, R2, R189 ;  /* 0x000000bd02bd723e */ /* 0x000fe400000000ff */
[----:B------:R-:W-:Y:S01]  /*1ef70*/  LOP3.LUT R2, R166, 0xff, RZ, 0xc0, !PT ;  /* 0x000000ffa6027812 */ /* 0x000fe200078ec0ff */
[----:B------:R-:W-:Y:S02]  /*1ef80*/  @P4 HADD2 R168, -R150.H0_H0, -RZ.H0_H0 ;  /* 0xa00000ff96a84230 */ /* 0x000fe40000000900 */
[----:B------:R-:W-:Y:S03]  /*1ef90*/  @!P5 HADD2 R167, -R151.H0_H0, -RZ.H0_H0 ;  /* 0xa00000ff97a7d230 */ /* 0x000fe60000000900 */
[----:B------:R-:W-:Y:S01]  /*1efa0*/  @P4 STL.S16 [R1+0xa0], R168 ;  /* 0x0000a0a801004387 */ /* 0x000fe20000100600 */
[----:B------:R-:W-:Y:S01]  /*1efb0*/  PRMT R136, R168, 0x7610, R136 ;  /* 0x00007610a8887816 */ /* 0x000fe20000000088 */
[----:B------:R-:W-:Y:S02]  /*1efc0*/  @P3 HADD2 R125, -R152.H0_H0, -RZ.H0_H0 ;  /* 0xa00000ff987d3230 */ /* 0x000fe40000000900 */
[----:B------:R-:W-:Y:S01]  /*1efd0*/  @!P5 STL.S16 [R1+0x9c], R167 ;  /* 0x00009ca70100d387 */ /* 0x000fe20000100600 */
[----:B------:R-:W-:Y:S02]  /*1efe0*/  @P4 PRMT R150, R136, 0x5410, RZ ;  /* 0x0000541088964816 */ /* 0x000fe400000000ff */
[C---:B------:R-:W-:Y:S01]  /*1eff0*/  ISETP.LE.U32.AND P4, PT, R2.reuse, UR11, PT ;  /* 0x0000000b02007c0c */ /* 0x040fe2000bf83070 */
[----:B------:R-:W-:Y:S01]  /*1f000*/  STL [R1+0x148], R112 ;  /* 0x0001487001007387 */ /* 0x000fe20000100800 */
[----:B------:R-:W-:Y:S02]  /*1f010*/  PRMT R113, R167, 0x7610, R113 ;  /* 0x00007610a7717816 */ /* 0x000fe40000000071 */
[----:B------:R-:W-:Y:S01]  /*1f020*/  PRMT R136, R2, 0x5410, R187 ;  /* 0x0000541002887816 */ /* 0x000fe200000000bb */
[----:B------:R1:W-:Y:S01]  /*1f030*/  @P3 STL.S16 [R1+0x94], R125 ;  /* 0x0000947d01003387 */ /* 0x0003e20000100600 */
[----:B------:R-:W-:Y:S02]  /*1f040*/  PRMT R138, R125, 0x7610, R138 ;  /* 0x000076107d8a7816 */ /* 0x000fe4000000008a */
[----:B------:R-:W-:Y:S01]  /*1f050*/  SHF.R.U32.HI R2, RZ, 0x18, R165 ;  /* 0x00000018ff027819 */ /* 0x000fe200000116a5 */
[----:B------:R-:W-:Y:S01]  /*1f060*/  LDSM.16.MT88.4 R184, [R131+0x2c00] ;  /* 0x002c000083b8783b */ /* 0x000fe20000004200 */
[----:B------:R-:W-:Y:S02]  /*1f070*/  @!P5 PRMT R151, R113, 0x5410, RZ ;  /* 0x000054107197d816 */ /* 0x000fe400000000ff */
[----:B------:R-:W-:Y:S02]  /*1f080*/  @P3 PRMT R152, R138, 0x5410, RZ ;  /* 0x000054108a983816 */ /* 0x000fe400000000ff */
[----:B------:R-:W-:Y:S02]  /*1f090*/  ISETP.LE.U32.AND P5, PT, R2, UR11, PT ;  /* 0x0000000b02007c0c */ /* 0x000fe4000bfa3070 */
[C---:B------:R-:W-:Y:S01]  /*1f0a0*/  ISETP.LE.U32.AND P3, PT, R120.reuse, UR11, PT ;  /* 0x0000000b78007c0c */ /* 0x040fe2000bf63070 */
[----:B------:R-:W2:Y:S01]  /*1f0b0*/  LDSM.16.MT88.4 R112, [R131+0x2400] ;  /* 0x002400008370783b */ /* 0x000ea20000004200 */
[--C-:B------:R-:W-:Y:S05]  /*1f0c0*/  HSET2.LE.AND R104, R136, R216.reuse, PT ;  /* 0x000000d888687233 */ /* 0x100fea0003803000 */
[----:B------:R-:W-:Y:S02]  /*1f0d0*/  LOP3.LUT R104, R105, R104, RZ, 0xc0, !PT ;  /* 0x0000006869687212 */ /* 0x000fe400078ec0ff */
[----:B------:R-:W-:Y:S01]  /*1f0e0*/  STG.E.U16 desc[UR20][R126.64+0x32], R150 ;  /* 0x000032967e007986 */ /* 0x000fe2000c101514 */
[----:B-1----:R-:W-:Y:S02]  /*1f0f0*/  PRMT R125, R120, 0x5410, R2 ;  /* 0x00005410787d7816 */ /* 0x002fe40000000002 */
[----:B------:R-:W-:Y:S02]  /*1f100*/  PRMT R120, R166, 0x7632, R120 ;  /* 0x00007632a6787816 */ /* 0x000fe40000000078 */
[----:B------:R-:W-:Y:S02]  /*1f110*/  SHF.R.U32.HI R2, RZ, 0x18, R166 ;  /* 0x00000018ff027819 */ /* 0x000fe400000116a6 */
[----:B------:R-:W-:Y:S02]  /*1f120*/  LOP3.LUT R120, R120, 0xff, RZ, 0xc0, !PT ;  /* 0x000000ff78787812 */ /* 0x000fe400078ec0ff */
[--C-:B------:R-:W-:Y:S02]  /*1f130*/  HSET2.LE.AND R125, R125, R216.reuse, PT ;  /* 0x000000d87d7d7233 */ /* 0x100fe40003803000 */
[----:B------:R-:W-:Y:S03]  /*1f140*/  PRMT R138, R120, 0x5410, R2 ;  /* 0x00005410788a7816 */ /* 0x000fe60000000002 */
[----:B------:R-:W-:Y:S02]  /*1f150*/  LOP3.LUT R125, R106, R125, RZ, 0xc0, !PT ;  /* 0x0000007d6a7d7212 */ /* 0x000fe400078ec0ff */
[--C-:B------:R-:W-:Y:S01]  /*1f160*/  HSET2.LE.AND R105, R138, R216.reuse, PT ;  /* 0x000000d88a697233 */ /* 0x100fe20003803000 */
[-C--:B--2---:R-:W-:Y:S08]  /*1f170*/  HMMA.16816.F32 R84, R116, R112.reuse, R84 ;  /* 0x000000707454723c */ /* 0x084ff00000001854 */
[C---:B------:R-:W-:Y:S04]  /*1f180*/  HMMA.16816.F32 R88, R108.reuse, R112, R88 ;  /* 0x000000706c58723c */ /* 0x040fe80000001858 */
[----:B------:R-:W-:Y:S02]  /*1f190*/  LOP3.LUT R113, R161, 0xff, RZ, 0xc0, !PT ;  /* 0x000000ffa1717812 */ /* 0x000fe400078ec0ff */
[----:B------:R-:W-:Y:S02]  /*1f1a0*/  PRMT R112, R141, 0x5410, R164 ;  /* 0x000054108d707816 */ /* 0x000fe400000000a4 */
[-C--:B------:R-:W-:Y:S03]  /*1f1b0*/  HMMA.16816.F32 R92, R108, R114.reuse, R92 ;  /* 0x000000726c5c723c */ /* 0x080fe6000000185c */
[----:B------:R-:W-:Y:S02]  /*1f1c0*/  LOP3.LUT R112, R112, 0xff00ff, RZ, 0xc0, !PT ;  /* 0x00ff00ff70707812 */ /* 0x000fe400078ec0ff */
[----:B------:R-:W-:Y:S01]  /*1f1d0*/  PRMT R108, R133, 0x5410, R132 ;  /* 0x00005410856c7816 */ /* 0x000fe20000000084 */
[----:B---3--:R-:W-:Y:S02]  /*1f1e0*/  @!P4 HADD2 R123, -R130.H0_H0, -RZ.H0_H0 ;  /* 0xa00000ff827bc230 */ /* 0x008fe40000000900 */
[----:B------:R-:W-:Y:S04]  /*1f1f0*/  HMMA.16816.F32 R96, R116, R114, R96 ;  /* 0x000000727460723c */ /* 0x000fe80000001860 */
[----:B------:R-:W-:Y:S01]  /*1f200*/  PRMT R121, R123, 0x7610, R121 ;  /* 0x000076107b797816 */ /* 0x000fe20000000079 */
[----:B------:R-:W-:Y:S03]  /*1f210*/  IMAD.WIDE.U32 R118, R203, -0x2daee0ad, RZ ;  /* 0xd2511f53cb767825 */ /* 0x000fe600078e00ff */
[----:B------:R-:W-:Y:S01]  /*1f220*/  @!P4 PRMT R130, R121, 0x5410, RZ ;  /* 0x000054107982c816 */ /* 0x000fe200000000ff */
[----:B----4-:R-:W-:Y:S05]  /*1f230*/  @P6 HADD2 R137, -R154.H0_H0, -RZ.H0_H0 ;  /* 0xa00000ff9a896230 */ /* 0x010fea0000000900 */
[----:B------:R1:W-:Y:S01]  /*1f240*/  @P6 STL.S16 [R1+0x90], R137 ;  /* 0x0000908901006387 */ /* 0x0003e20000100600 */
[----:B------:R-:W-:Y:S03]  /*1f250*/  PRMT R122, R137, 0x7610, R122 ;  /* 0x00007610897a7816 */ /* 0x000fe6000000007a */
[----:B------:R-:W-:Y:S01]  /*1f260*/  @!P4 STL.S16 [R1+0x98], R123 ;  /* 0x0000987b0100c387 */ /* 0x000fe20000100600 */
[----:B------:R-:W-:Y:S02]  /*1f270*/  @P6 PRMT R154, R122, 0x5410, RZ ;  /* 0x000054107a9a6816 */ /* 0x000fe400000000ff */
[----:B------:R-:W-:Y:S01]  /*1f280*/  ISETP.LE.U32.AND P4, PT, R120, UR11, PT ;  /* 0x0000000b78007c0c */ /* 0x000fe2000bf83070 */
[----:B------:R2:W3:Y:S01]  /*1f290*/  LDL.S16 R139, [R1+0x84] ;  /* 0x00008400018b7983 */ /* 0x0004e20000100600 */
[----:B------:R-:W-:Y:S02]  /*1f2a0*/  ISETP.LE.U32.AND P6, PT, R2, UR11, PT ;  /* 0x0000000b02007c0c */ /* 0x000fe4000bfc3070 */
[C---:B------:R-:W-:Y:S01]  /*1f2b0*/  PRMT R2, R128.reuse, 0x7632, R2 ;  /* 0x0000763280027816 */ /* 0x040fe20000000002 */
[----:B------:R2:W4:Y:S03]  /*1f2c0*/  LDL.S16 R168, [R1+0x78] ;  /* 0x0000780001a87983 */ /* 0x0005260000100600 */
[----:B------:R-:W-:Y:S01]  /*1f2d0*/  PRMT R107, R128, 0x5410, R2 ;  /* 0x00005410806b7816 */ /* 0x000fe20000000002 */
[----:B------:R2:W2:Y:S03]  /*1f2e0*/  LDL.S16 R167, [R1+0x7c] ;  /* 0x00007c0001a77983 */ /* 0x0004a60000100600 */
[----:B------:R-:W-:Y:S01]  /*1f2f0*/  LOP3.LUT R105, R107, R105, RZ, 0xc0, !PT ;  /* 0x000000696b697212 */ /* 0x000fe200078ec0ff */
[----:B------:R2:W2:Y:S01]  /*1f300*/  LDL.S16 R166, [R1+0x74] ;  /* 0x0000740001a67983 */ /* 0x0004a20000100600 */
[----:B------:R-:W-:Y:S03]  /*1f310*/  PRMT R107, R135, 0x5410, R134 ;  /* 0x00005410876b7816 */ /* 0x000fe60000000086 */
[----:B------:R2:W2:Y:S01]  /*1f320*/  LDL.S16 R165, [R1+0x64] ;  /* 0x0000640001a57983 */ /* 0x0004a20000100600 */
[----:B-1----:R-:W-:Y:S01]  /*1f330*/  IMAD.WIDE R136, R202, 0x70, R126 ;  /* 0x00000070ca887825 */ /* 0x002fe200078e027e */
[----:B------:R-:W-:Y:S02]  /*1f340*/  PRMT R127, R145, 0x5410, R162 ;  /* 0x00005410917f7816 */ /* 0x000fe400000000a2 */
[----:B------:R1:W2:Y:S01]  /*1f350*/  LDL.S16 R163, [R1+0x6c] ;  /* 0x00006c0001a37983 */ /* 0x0002a20000100600 */
[----:B------:R-:W-:Y:S02]  /*1f360*/  PRMT R126, R113, 0x5410, R140 ;  /* 0x00005410717e7816 */ /* 0x000fe4000000008c */
[----:B------:R-:W-:Y:S01]  /*1f370*/  LOP3.LUT R127, R127, 0xff00ff, RZ, 0xc0, !PT ;  /* 0x00ff00ff7f7f7812 */ /* 0x000fe200078ec0ff */
[----:B------:R-:W1:Y:S02]  /*1f380*/  LDSM.16.MT88.4 R120, [R208+0x9800] ;  /* 0x00980000d078783b */ /* 0x000e640000004200 */
[--C-:B------:R-:W-:Y:S02]  /*1f390*/  HSET2.LE.AND R126, R126, R216.reuse, PT ;  /* 0x000000d87e7e7233 */ /* 0x100fe40003803000 */
[--C-:B------:R-:W-:Y:S04]  /*1f3a0*/  HSET2.LE.AND R127, R127, R216.reuse, PT ;  /* 0x000000d87f7f7233 */ /* 0x100fe80003803000 */
[----:B------:R-:W-:Y:S04]  /*1f3b0*/  STG.E.U16 desc[UR20][R136.64+0x30], R151 ;  /* 0x0000309788007986 */ /* 0x000fe8000c101514 */
[----:B------:R-:W-:Y:S04]  /*1f3c0*/  STG.E.U16 desc[UR20][R136.64+0x32], R152 ;  /* 0x0000329888007986 */ /* 0x000fe8000c101514 */
[----:B------:R-:W-:Y:S04]  /*1f3d0*/  STG.E.U16 desc[UR20][R194.64+0x32], R174 ;  /* 0x000032aec2007986 */ /* 0x000fe8000c101514 */
[----:B------:R-:W-:Y:S04]  /*1f3e0*/  STG.E.U16 desc[UR20][R194.64+0x30], R154 ;  /* 0x0000309ac2007986 */ /* 0x000fe8000c101514 */
[----:B------:R1:W-:Y:S02]  /*1f3f0*/  STG.E.U16 desc[UR20][R192.64+0x40], R130 ;  /* 0x00004082c0007986 */ /* 0x0003e4000c101514 */
[----:B-1----:R-:W-:Y:S01]  /*1f400*/  PRMT R130, R157, 0x7610, R130 ;  /* 0x000076109d827816 */ /* 0x002fe20000000082 */
[----:B---3--:R-:W-:Y:S02]  /*1f410*/  @!P1 HADD2 R139, -R129.H0_H0, -RZ.H0_H0 ;  /* 0xa00000ff818b9230 */ /* 0x008fe40000000900 */
[C---:B----4-:R-:W-:Y:S03]  /*1f420*/  @!P3 HADD2 R168, -R157.reuse.H0_H0, -RZ.H0_H0 ;  /* 0xa00000ff9da8b230 */ /* 0x050fe60000000900 */
[----:B------:R1:W-:Y:S01]  /*1f430*/  @!P1 STL.S16 [R1+0x84], R139 ;  /* 0x0000848b01009387 */ /* 0x0003e20000100600 */
[----:B------:R-:W-:Y:S01]  /*1f440*/  PRMT R148, R139, 0x7610, R148 ;  /* 0x000076108b947816 */ /* 0x000fe20000000094 */
[----:B--2---:R-:W-:Y:S02]  /*1f450*/  @!P4 HADD2 R167, -R128.H0_H0, -RZ.H0_H0 ;  /* 0xa00000ff80a7c230 */ /* 0x004fe40000000900 */
[----:B------:R2:W3:Y:S01]  /*1f460*/  LDL.S16 R149, [R1+0x70] ;  /* 0x0000700001957983 */ /* 0x0004e20000100600 */
[----:B------:R-:W-:Y:S01]  /*1f470*/  @!P1 PRMT R129, R148, 0x5410, RZ ;  /* 0x0000541094819816 */ /* 0x000fe200000000ff */
[----:B------:R-:W-:Y:S02]  /*1f480*/  @!P6 HADD2 R166, -R2.H0_H0, -RZ.H0_H0 ;  /* 0xa00000ff02a6e230 */ /* 0x000fe40000000900 */
[----:B------:R2:W4:Y:S01]  /*1f490*/  LDL.S16 R117, [R1+0x68] ;  /* 0x0000680001757983 */ /* 0x0005220000100600 */
[----:B------:R-:W-:Y:S01]  /*1f4a0*/  ISETP.LE.U32.AND P1, PT, R113, UR11, PT ;  /* 0x0000000b71007c0c */ /* 0x000fe2000bf23070 */
[----:B------:R-:W-:Y:S02]  /*1f4b0*/  @!P5 HADD2 R165, -R157.H1_H1, -RZ.H0_H0 ;  /* 0xa00000ff9da5d230 */ /* 0x000fe40000000d00 */
[----:B------:R2:W-:Y:S01]  /*1f4c0*/  STG.E.U16 desc[UR20][R192.64+0x42], R129 ;  /* 0x00004281c0007986 */ /* 0x0005e2000c101514 */
[----:B------:R-:W-:Y:S02]  /*1f4d0*/  PRMT R113, R167, 0x7610, R113 ;  /* 0x00007610a7717816 */ /* 0x000fe40000000071 */
[----:B------:R-:W-:Y:S01]  /*1f4e0*/  PRMT R114, R168, 0x7610, R114 ;  /* 0x00007610a8727816 */ /* 0x000fe20000000072 */
[----:B------:R-:W-:Y:S01]  /*1f4f0*/  @!P3 STL.S16 [R1+0x78], R168 ;  /* 0x000078a80100b387 */ /* 0x000fe20000100600 */
[----:B------:R-:W-:Y:S02]  /*1f500*/  @!P4 PRMT R128, R113, 0x5410, RZ ;  /* 0x000054107180c816 */ /* 0x000fe400000000ff */
[----:B------:R-:W-:Y:S01]  /*1f510*/  @!P3 PRMT R130, R114, 0x5410, RZ ;  /* 0x000054107282b816 */ /* 0x000fe200000000ff */
[----:B------:R-:W-:Y:S01]  /*1f520*/  @!P4 STL.S16 [R1+0x7c], R167 ;  /* 0x00007ca70100c387 */ /* 0x000fe20000100600 */
[----:B------:R-:W-:Y:S01]  /*1f530*/  ISETP.GT.U32.AND P3, PT, R142, UR11, PT ;  /* 0x0000000b8e007c0c */ /* 0x000fe2000bf64070 */
[----:B------:R-:W-:Y:S01]  /*1f540*/  @!P1 HADD2 R163, -R158.H0_H0, -RZ.H0_H0 ;  /* 0xa00000ff9ea39230 */ /* 0x000fe20000000900 */
[----:B------:R-:W-:Y:S01]  /*1f550*/  ISETP.GT.U32.AND P4, PT, R141, UR11, PT ;  /* 0x0000000b8d007c0c */ /* 0x000fe2000bf84070 */
[----:B------:R-:W-:Y:S01]  /*1f560*/  @!P6 STL.S16 [R1+0x74], R166 ;  /* 0x000074a60100e387 */ /* 0x000fe20000100600 */
[----:B-1----:R-:W-:Y:S02]  /*1f570*/  LOP3.LUT R139, R153, 0xff, RZ, 0xc0, !PT ;  /* 0x000000ff998b7812 */ /* 0x002fe400078ec0ff */
[----:B------:R-:W-:Y:S02]  /*1f580*/  PRMT R157, R157, 0x7632, R157 ;  /* 0x000076329d9d7816 */ /* 0x000fe4000000009d */
[----:B------:R-:W-:Y:S05]  /*1f590*/  PRMT R106, R139, 0x5410, R142 ;  /* 0x000054108b6a7816 */ /* 0x000fea000000008e */
[--C-:B------:R-:W-:Y:S02]  /*1f5a0*/  HSET2.LE.AND R106, R106, R216.reuse, PT ;  /* 0x000000d86a6a7233 */ /* 0x100fe40003803000 */
[----:B--2---:R-:W-:Y:S02]  /*1f5b0*/  LOP3.LUT R129, R210, UR14, R119, 0x96, !PT ;  /* 0x0000000ed2817c12 */ /* 0x004fe4000f8e9677 */
[----:B------:R2:W5:Y:S01]  /*1f5c0*/  LDL.LU.64 R210, [R1+0x170] ;  /* 0x0001700001d27983 */ /* 0x0005620000300a00 */
[----:B------:R-:W-:Y:S02]  /*1f5d0*/  LOP3.LUT R106, R107, R106, RZ, 0xc0, !PT ;  /* 0x0000006a6b6a7212 */ /* 0x000fe400078ec0ff */
[--C-:B------:R-:W-:Y:S01]  /*1f5e0*/  HSET2.LE.AND R107, R112, R216.reuse, PT ;  /* 0x000000d8706b7233 */ /* 0x100fe20003803000 */
[----:B------:R-:W-:Y:S02]  /*1f5f0*/  IMAD.MOV.U32 R112, RZ, RZ, R156 ;  /* 0x000000ffff707224 */ /* 0x000fe400078e009c */
[----:B------:R2:W2:Y:S02]  /*1f600*/  LDL.S16 R138, [R1+0x60] ;  /* 0x00006000018a7983 */ /* 0x0004a40000100600 */
[----:B------:R-:W-:Y:S01]  /*1f610*/  LOP3.LUT R107, R108, R107, RZ, 0xc0, !PT ;  /* 0x0000006b6c6b7212 */ /* 0x000fe200078ec0ff */
[----:B------:R-:W-:Y:S01]  /*1f620*/  IMAD.MOV.U32 R108, RZ, RZ, R158 ;  /* 0x000000ffff6c7224 */ /* 0x000fe200078e009e */
[----:B------:R-:W-:Y:S01]  /*1f630*/  @!P5 STL.S16 [R1+0x64], R165 ;  /* 0x000064a50100d387 */ /* 0x000fe20000100600 */
[----:B------:R-:W-:Y:S02]  /*1f640*/  LOP3.LUT R127, R112, R127, RZ, 0xc0, !PT ;  /* 0x0000007f707f7212 */ /* 0x000fe400078ec0ff */
[----:B------:R-:W-:Y:S01]  /*1f650*/  PRMT R112, R166, 0x7610, R112 ;  /* 0x00007610a6707816 */ /* 0x000fe20000000070 */
[----:B------:R-:W-:Y:S01]  /*1f660*/  @!P1 STL.S16 [R1+0x6c], R163 ;  /* 0x00006ca301009387 */ /* 0x000fe20000100600 */
[-C--:B------:R-:W-:Y:S03]  /*1f670*/  HMMA.16816.F32 R4, R104, R120.reuse, R4 ;  /* 0x000000786804723c */ /* 0x080fe60000001804 */
[----:B------:R1:W2:Y:S02]  /*1f680*/  LDL.S16 R148, [R1+0x58] ;  /* 0x0000580001947983 */ /* 0x0002a40000100600 */
[----:B------:R-:W-:Y:S02]  /*1f690*/  LOP3.LUT R126, R108, R126, RZ, 0xc0, !PT ;  /* 0x0000007e6c7e7212 */ /* 0x000fe400078ec0ff */
[----:B------:R-:W1:Y:S01]  /*1f6a0*/  LDSM.16.MT88.4 R108, [R131+0x800] ;  /* 0x00080000836c783b */ /* 0x000e620000004200 */
[----:B------:R-:W-:Y:S02]  /*1f6b0*/  @!P6 PRMT R2, R112, 0x5410, RZ ;  /* 0x000054107002e816 */ /* 0x000fe400000000ff */
[----:B------:R-:W-:Y:S02]  /*1f6c0*/  ISETP.LE.U32.AND P6, PT, R139, UR11, PT ;  /* 0x0000000b8b007c0c */ /* 0x000fe4000bfc3070 */
[C---:B------:R-:W-:Y:S04]  /*1f6d0*/  HMMA.16816.F32 R8, R124.reuse, R120, R8 ;  /* 0x000000787c08723c */ /* 0x040fe80000001808 */
[----:B------:R-:W-:Y:S01]  /*1f6e0*/  IMAD.WIDE R120, R202, -0x70, R136 ;  /* 0xffffff90ca787825 */ /* 0x000fe200078e0288 */
[----:B------:R-:W-:Y:S02]  /*1f6f0*/  PRMT R139, R165, 0x7610, R139 ;  /* 0x00007610a58b7816 */ /* 0x000fe4000000008b */
[----:B------:R-:W-:Y:S01]  /*1f700*/  LOP3.LUT R112, R129, 0xffff, RZ, 0xc0, !PT ;  /* 0x0000ffff81707812 */ /* 0x000fe200078ec0ff */
[-C--:B------:R-:W-:Y:S01]  /*1f710*/  HMMA.16816.F32 R12, R124, R122.reuse, R12 ;  /* 0x0000007a7c0c723c */ /* 0x080fe2000000180c */
[----:B------:R-:W-:Y:S02]  /*1f720*/  STG.E.U16 desc[UR20][R120.64+0x40], R128 ;  /* 0x0000408078007986 */ /* 0x000fe4000c101514 */
[----:B------:R-:W-:Y:S02]  /*1f730*/  @!P5 PRMT R157, R139, 0x5410, RZ ;  /* 0x000054108b9dd816 */ /* 0x000fe400000000ff */
[----:B------:R-:W-:Y:S01]  /*1f740*/  ISETP.GT.U32.AND P5, PT, R164, UR11, PT ;  /* 0x0000000ba4007c0c */ /* 0x000fe2000bfa4070 */
[----:B------:R1:W-:Y:S01]  /*1f750*/  STG.E.U16 desc[UR20][R120.64+0x42], R2 ;  /* 0x0000420278007986 */ /* 0x0003e2000c101514 */
[----:B------:R-:W-:Y:S01]  /*1f760*/  SHF.R.U32.HI R172, RZ, 0x8, R112 ;  /* 0x00000008ffac7819 */ /* 0x000fe20000011670 */
[C---:B------:R-:W-:Y:S02]  /*1f770*/  HMMA.16816.F32 R16, R104.reuse, R122, R16 ;  /* 0x0000007a6810723c */ /* 0x040fe40000001810 */
[----:B------:R-:W1:Y:S02]  /*1f780*/  LDSM.16.MT88.4 R112, [R208+0xa800] ;  /* 0x00a80000d070783b */ /* 0x000e640000004200 */
[----:B------:R-:W-:Y:S02]  /*1f790*/  PRMT R136, R163, 0x7610, R136 ;  /* 0x00007610a3887816 */ /* 0x000fe40000000088 */
[----:B------:R-:W-:Y:S02]  /*1f7a0*/  LOP3.LUT R116, R172, 0xffff, RZ, 0xc0, !PT ;  /* 0x0000ffffac747812 */ /* 0x000fe400078ec0ff */
[----:B------:R-:W-:Y:S02]  /*1f7b0*/  PRMT R122, R156, 0x7632, R122 ;  /* 0x000076329c7a7816 */ /* 0x000fe4000000007a */
[----:B------:R-:W-:Y:S01]  /*1f7c0*/  LDSM.16.MT88.4 R164, [R208+0x9c00] ;  /* 0x009c0000d0a4783b */ /* 0x000fe20000004200 */
[-C--:B-1----:R-:W-:Y:S03]  /*1f7d0*/  HMMA.16816.F32 R20, R104, R108.reuse, R20 ;  /* 0x0000006c6814723c */ /* 0x082fe60000001814 */
[----:B------:R-:W-:Y:S01]  /*1f7e0*/  IMAD.WIDE R120, R202, 0x70, R120 ;  /* 0x00000070ca787825 */ /* 0x000fe200078e0278 */
[----:B------:R-:W-:Y:S04]  /*1f7f0*/  PRMT R2, R158, 0x7610, R2 ;  /* 0x000076109e027816 */ /* 0x000fe80000000002 */
[C---:B------:R-:W-:Y:S01]  /*1f800*/  HMMA.16816.F32 R24, R124.reuse, R108, R24 ;  /* 0x0000006c7c18723c */ /* 0x040fe20000001818 */
[----:B------:R1:W-:Y:S03]  /*1f810*/  STG.E.U16 desc[UR20][R120.64+0x40], R188 ;  /* 0x000040bc78007986 */ /* 0x0003e6000c101514 */
[----:B------:R-:W-:Y:S02]  /*1f820*/  @!P1 PRMT R2, R136, 0x5410, RZ ;  /* 0x0000541088029816 */ /* 0x000fe400000000ff */
[----:B------:R-:W-:Y:S01]  /*1f830*/  ISETP.LE.U32.AND P1, PT, R116, UR11, PT ;  /* 0x0000000b74007c0c */ /* 0x000fe2000bf23070 */
[----:B------:R-:W-:Y:S01]  /*1f840*/  STG.E.U16 desc[UR20][R120.64+0x42], R175 ;  /* 0x000042af78007986 */ /* 0x000fe2000c101514 */
[-C--:B------:R-:W-:Y:S03]  /*1f850*/  HMMA.16816.F32 R28, R124, R110.reuse, R28 ;  /* 0x0000006e7c1c723c */ /* 0x080fe6000000181c */
[----:B------:R1:W-:Y:S04]  /*1f860*/  STG.E.U16 desc[UR20][R194.64+0x40], R130 ;  /* 0x00004082c2007986 */ /* 0x0003e8000c101514 */
[----:B------:R-:W-:Y:S01]  /*1f870*/  STG.E.U16 desc[UR20][R194.64+0x42], R157 ;  /* 0x0000429dc2007986 */ /* 0x000fe2000c101514 */
[C---:B------:R-:W-:Y:S08]  /*1f880*/  HMMA.16816.F32 R32, R104.reuse, R110, R32 ;  /* 0x0000006e6820723c */ /* 0x040ff00000001820 */
[-C--:B------:R-:W-:Y:S03]  /*1f890*/  HMMA.16816.F32 R36, R104, R112.reuse, R36 ;  /* 0x000000706824723c */ /* 0x080fe60000001824 */
[----:B-1----:R-:W-:Y:S05]  /*1f8a0*/  PRMT R188, R180, 0x7632, R188 ;  /* 0x00007632b4bc7816 */ /* 0x002fea00000000bc */
[C---:B------:R-:W-:Y:S04]  /*1f8b0*/  HMMA.16816.F32 R40, R124.reuse, R112, R40 ;  /* 0x000000707c28723c */ /* 0x040fe80000001828 */
[----:B------:R-:W-:Y:S04]  /*1f8c0*/  PRMT R130, R129, 0x7632, R130 ;  /* 0x0000763281827816 */ /* 0x000fe80000000082 */
[-C--:B------:R-:W-:Y:S03]  /*1f8d0*/  HMMA.16816.F32 R44, R124, R114.reuse, R44 ;  /* 0x000000727c2c723c */ /* 0x080fe6000000182c */
[----:B------:R-:W-:Y:S05]  /*1f8e0*/  LOP3.LUT R130, R130, 0xff, RZ, 0xc0, !PT ;  /* 0x000000ff82827812 */ /* 0x000fea00078ec0ff */
[C---:B------:R-:W-:Y:S04]  /*1f8f0*/  HMMA.16816.F32 R48, R104.reuse, R114, R48 ;  /* 0x000000726830723c */ /* 0x040fe80000001830 */
[----:B---3--:R-:W-:Y:S02]  /*1f900*/  @!P6 HADD2 R149, -R135.H0_H0, -RZ.H0_H0 ;  /* 0xa00000ff8795e230 */ /* 0x008fe40000000900 */
[----:B----4-:R-:W-:Y:S03]  /*1f910*/  @P3 HADD2 R117, -R134.H0_H0, -RZ.H0_H0 ;  /* 0xa00000ff86753230 */ /* 0x010fe60000000900 */
[----:B------:R-:W-:Y:S01]  /*1f920*/  @!P6 STL.S16 [R1+0x70], R149 ;  /* 0x000070950100e387 */ /* 0x000fe20000100600 */
[----:B------:R-:W-:Y:S03]  /*1f930*/  PRMT R128, R149, 0x7610, R128 ;  /* 0x0000761095807816 */ /* 0x000fe60000000080 */
[----:B------:R1:W-:Y:S01]  /*1f940*/  @P3 STL.S16 [R1+0x68], R117 ;  /* 0x0000687501003387 */ /* 0x0003e20000100600 */
[----:B------:R-:W-:Y:S02]  /*1f950*/  @!P6 PRMT R135, R128, 0x5410, RZ ;  /* 0x000054108087e816 */ /* 0x000fe400000000ff */
[----:B------:R-:W-:Y:S01]  /*1f960*/  ISETP.GT.U32.AND P6, PT, R140, UR11, PT ;  /* 0x0000000b8c007c0c */ /* 0x000fe2000bfc4070 */
[----:B------:R4:W3:Y:S01]  /*1f970*/  LDL.S16 R151, [R1+0x50] ;  /* 0x0000500001977983 */ /* 0x0008e20000100600 */
[----:B------:R-:W-:Y:S03]  /*1f980*/  PRMT R119, R117, 0x7610, R119 ;  /* 0x0000761075777816 */ /* 0x000fe60000000077 */
[----:B------:R4:W4:Y:S01]  /*1f990*/  LDL.S16 R150, [R1+0x4c] ;  /* 0x00004c0001967983 */ /* 0x0009220000100600 */
[----:B------:R-:W-:Y:S02]  /*1f9a0*/  @P3 PRMT R134, R119, 0x5410, RZ ;  /* 0x0000541077863816 */ /* 0x000fe400000000ff */
[----:B------:R-:W-:Y:S01]  /*1f9b0*/  ISETP.GT.U32.AND P3, PT, R145, UR11, PT ;  /* 0x0000000b91007c0c */ /* 0x000fe2000bf64070 */
[----:B------:R3:W4:Y:S04]  /*1f9c0*/  LDL.S16 R128, [R1+0x5c] ;  /* 0x00005c0001807983 */ /* 0x0007280000100600 */
[----:B------:R-:W-:Y:S04]  /*1f9d0*/  STG.E.U16 desc[UR20][R192.64+0x50], R135 ;  /* 0x00005087c0007986 */ /* 0x000fe8000c101514 */
[----:B------:R2:W-:Y:S01]  /*1f9e0*/  STG.E.U16 desc[UR20][R192.64+0x52], R134 ;  /* 0x00005286c0007986 */ /* 0x0005e2000c101514 */
[----:B-1----:R-:W-:Y:S01]  /*1f9f0*/  IMAD.WIDE.U32 R116, R191, -0x2daee0ad, RZ ;  /* 0xd2511f53bf747825 */ /* 0x002fe200078e00ff */
[----:B------:R-:W-:Y:S03]  /*1fa00*/  PRMT R191, R118, 0x7773, RZ ;  /* 0x0000777376bf7816 */ /* 0x000fe600000000ff */
[----:B------:R-:W-:Y:S01]  /*1fa10*/  IMAD.MOV.U32 R139, RZ, RZ, R116 ;  /* 0x000000ffff8b7224 */ /* 0x000fe200078e0074 */
[----:B------:R-:W-:Y:S02]  /*1fa20*/  LOP3.LUT R119, R204, UR14, R117, 0x96, !PT ;  /* 0x0000000ecc777c12 */ /* 0x000fe4000f8e9675 */
[C---:B------:R-:W-:Y:S01]  /*1fa30*/  PRMT R137, R116.reuse, 0x7772, RZ ;  /* 0x0000777274897816 */ /* 0x040fe200000000ff */
[----:B--2---:R-:W-:Y:S01]  /*1fa40*/  @P4 HADD2 R138, -R133.H0_H0, -RZ.H0_H0 ;  /* 0xa00000ff858a4230 */ /* 0x004fe20000000900 */
[----:B------:R-:W-:Y:S02]  /*1fa50*/  PRMT R136, R116, 0x7773, RZ ;  /* 0x0000777374887816 */ /* 0x000fe400000000ff */
[----:B------:R-:W-:Y:S02]  /*1fa60*/  LOP3.LUT R108, R119, 0xffff, RZ, 0xc0, !PT ;  /* 0x0000ffff776c7812 */ /* 0x000fe400078ec0ff */
[----:B------:R1:W-:Y:S01]  /*1fa70*/  @P4 STL.S16 [R1+0x60], R138 ;  /* 0x0000608a01004387 */ /* 0x0003e20000100600 */
[----:B------:R-:W-:Y:S02]  /*1fa80*/  PRMT R145, R138, 0x7610, R145 ;  /* 0x000076108a917816 */ /* 0x000fe40000000091 */
[----:B------:R-:W-:Y:S02]  /*1fa90*/  SHF.R.U32.HI R176, RZ, 0x8, R108 ;  /* 0x00000008ffb07819 */ /* 0x000fe4000001166c */
[----:B------:R-:W-:Y:S01]  /*1faa0*/  @P4 PRMT R133, R145, 0x5410, RZ ;  /* 0x0000541091854816 */ /* 0x000fe200000000ff */
[----:B------:R-:W-:Y:S01]  /*1fab0*/  @P5 HADD2 R148, -R132.H0_H0, -RZ.H0_H0 ;  /* 0xa00000ff84945230 */ /* 0x000fe20000000900 */
[----:B------:R-:W-:Y:S01]  /*1fac0*/  ISETP.GT.U32.AND P4, PT, R162, UR11, PT ;  /* 0x0000000ba2007c0c */ /* 0x000fe2000bf84070 */
[----:B------:R-:W-:Y:S01]  /*1fad0*/  IMAD.MOV.U32 R134, RZ, RZ, R118 ;  /* 0x000000ffff867224 */ /* 0x000fe200078e0076 */
[----:B------:R-:W-:Y:S02]  /*1fae0*/  LOP3.LUT R108, R176, 0xffff, RZ, 0xc0, !PT ;  /* 0x0000ffffb06c7812 */ /* 0x000fe400078ec0ff */
[----:B------:R2:W-:Y:S01]  /*1faf0*/  @P5 STL.S16 [R1+0x58], R148 ;  /* 0x0000589401005387 */ /* 0x0005e20000100600 */
[----:B------:R-:W-:Y:S02]  /*1fb00*/  PRMT R109, R148, 0x7610, R109 ;  /* 0x00007610946d7816 */ /* 0x000fe4000000006d */
[----:B------:R-:W-:Y:S01]  /*1fb10*/  PRMT R179, R137, 0x5410, R136 ;  /* 0x0000541089b37816 */ /* 0x000fe20000000088 */
[----:B------:R2:W4:Y:S01]  /*1fb20*/  LDL.S16 R145, [R1+0x54] ;  /* 0x0000540001917983 */ /* 0x0005220000100600 */
[----:B------:R-:W-:Y:S02]  /*1fb30*/  @P5 PRMT R132, R109, 0x5410, RZ ;  /* 0x000054106d845816 */ /* 0x000fe400000000ff */
[----:B------:R-:W-:Y:S01]  /*1fb40*/  ISETP.LE.U32.AND P5, PT, R108, UR11, PT ;  /* 0x0000000b6c007c0c */ /* 0x000fe2000bfa3070 */
[----:B------:R3:W4:Y:S01]  /*1fb50*/  LDL.S16 R149, [R1+0x30] ;  /* 0x0000300001957983 */ /* 0x0007220000100600 */
[----:B------:R-:W-:Y:S03]  /*1fb60*/  LOP3.LUT R179, R179, 0xff00ff, RZ, 0xc0, !PT ;  /* 0x00ff00ffb3b37812 */ /* 0x000fe600078ec0ff */
[----:B------:R-:W2:Y:S01]  /*1fb70*/  LDSM.16.MT88.4 R108, [R131+0x1800] ;  /* 0x00180000836c783b */ /* 0x000ea20000004200 */
[----:B-1----:R-:W-:Y:S01]  /*1fb80*/  PRMT R138, R116, 0x7771, RZ ;  /* 0x00007771748a7816 */ /* 0x002fe200000000ff */
[C---:B------:R-:W-:Y:S01]  /*1fb90*/  IMAD.WIDE R116, R202.reuse, -0x70, R120 ;  /* 0xffffff90ca747825 */ /* 0x040fe200078e0278 */
[--C-:B------:R-:W-:Y:S05]  /*1fba0*/  HSET2.LE.AND R179, R179, R216.reuse, PT ;  /* 0x000000d8b3b37233 */ /* 0x100fea0003803000 */
[----:B------:R1:W-:Y:S01]  /*1fbb0*/  STG.E.U16 desc[UR20][R116.64+0x52], R132 ;  /* 0x0000528474007986 */ /* 0x0003e2000c101514 */
[----:B------:R-:W-:Y:S03]  /*1fbc0*/  IMAD.WIDE R120, R202, 0x70, R116 ;  /* 0x00000070ca787825 */ /* 0x000fe600078e0274 */
[----:B------:R1:W-:Y:S04]  /*1fbd0*/  STG.E.U16 desc[UR20][R116.64+0x50], R133 ;  /* 0x0000508574007986 */ /* 0x0003e8000c101514 */
[----:B--2---:R2:W2:Y:S04]  /*1fbe0*/  LDL.S16 R148, [R1+0x2c] ;  /* 0x00002c0001947983 */ /* 0x0044a80000100600 */
[----:B------:R1:W-:Y:S02]  /*1fbf0*/  STG.E.U16 desc[UR20][R120.64+0x50], R2 ;  /* 0x0000500278007986 */ /* 0x0003e4000c101514 */
[----:B-1----:R-:W-:Y:S02]  /*1fc00*/  LOP3.LUT R132, R129, 0xff, RZ, 0xc0, !PT ;  /* 0x000000ff81847812 */ /* 0x002fe400078ec0ff */
[----:B------:R-:W-:Y:S02]  /*1fc10*/  SHF.R.U32.HI R129, RZ, 0x18, R129 ;  /* 0x00000018ff817819 */ /* 0x000fe40000011681 */
[----:B------:R-:W-:Y:S01]  /*1fc20*/  PRMT R133, R118, 0x7772, RZ ;  /* 0x0000777276857816 */ /* 0x000fe200000000ff */
[-C--:B------:R-:W-:Y:S03]  /*1fc30*/  HMMA.16816.F32 R52, R104, R108.reuse, R52 ;  /* 0x0000006c6834723c */ /* 0x080fe60000001834 */
[----:B------:R-:W-:Y:S02]  /*1fc40*/  PRMT R116, R0, 0x7632, R116 ;  /* 0x0000763200747816 */ /* 0x000fe40000000074 */
[----:B------:R-:W-:Y:S02]  /*1fc50*/  PRMT R172, R132, 0x5410, R172 ;  /* 0x0000541084ac7816 */ /* 0x000fe400000000ac */
[----:B------:R-:W-:Y:S01]  /*1fc60*/  PRMT R2, R3, 0x7632, R2 ;  /* 0x0000763203027816 */ /* 0x000fe20000000002 */
[C---:B------:R-:W-:Y:S04]  /*1fc70*/  HMMA.16816.F32 R56, R124.reuse, R108, R56 ;  /* 0x0000006c7c38723c */ /* 0x040fe80000001838 */
[C---:B------:R-:W-:Y:S01]  /*1fc80*/  IMAD.WIDE R108, R202.reuse, -0x70, R120 ;  /* 0xffffff90ca6c7825 */ /* 0x040fe200078e0278 */
[--C-:B------:R-:W-:Y:S03]  /*1fc90*/  HSET2.LE.AND R172, R172, R216.reuse, PT ;  /* 0x000000d8acac7233 */ /* 0x100fe60003803000 */
[-C--:B------:R-:W-:Y:S03]  /*1fca0*/  HMMA.16816.F32 R60, R124, R110.reuse, R60 ;  /* 0x0000006e7c3c723c */ /* 0x080fe6000000183c */
[----:B------:R-:W-:Y:S05]  /*1fcb0*/  IMAD.WIDE R196, R202, 0x70, R108 ;  /* 0x00000070cac47825 */ /* 0x000fea00078e026c */
[C---:B------:R-:W-:Y:S04]  /*1fcc0*/  HMMA.16816.F32 R64, R104.reuse, R110, R64 ;  /* 0x0000006e6840723c */ /* 0x040fe80000001840 */
[----:B---3--:R-:W-:Y:S01]  /*1fcd0*/  @P6 HADD2 R151, -R158.H1_H1, -RZ.H0_H0 ;  /* 0xa00000ff9e976230 */ /* 0x008fe20000000d00 */
[----:B------:R-:W-:Y:S01]  /*1fce0*/  PRMT R158, R158, 0x7632, R158 ;  /* 0x000076329e9e7816 */ /* 0x000fe2000000009e */
[C---:B----4-:R-:W-:Y:S03]  /*1fcf0*/  @P3 HADD2 R150, -R156.reuse.H0_H0, -RZ.H0_H0 ;  /* 0xa00000ff9c963230 */ /* 0x050fe60000000900 */
[----:B------:R-:W-:Y:S01]  /*1fd00*/  @P6 STL.S16 [R1+0x50], R151 ;  /* 0x0000509701006387 */ /* 0x000fe20000100600 */
[----:B------:R-:W-:Y:S01]  /*1fd10*/  PRMT R123, R151, 0x7610, R123 ;  /* 0x00007610977b7816 */ /* 0x000fe2000000007b */
[----:B------:R-:W-:Y:S02]  /*1fd20*/  @P4 HADD2 R128, -R156.H1_H1, -RZ.H0_H0 ;  /* 0xa00000ff9c804230 */ /* 0x000fe40000000d00 */
[----:B------:R-:W-:Y:S01]  /*1fd30*/  @P3 STL.S16 [R1+0x4c], R150 ;  /* 0x00004c9601003387 */ /* 0x000fe20000100600 */
[----:B------:R-:W-:Y:S02]  /*1fd40*/  @P6 PRMT R158, R123, 0x5410, RZ ;  /* 0x000054107b9e6816 */ /* 0x000fe400000000ff */
[----:B------:R-:W-:Y:S01]  /*1fd50*/  PRMT R143, R150, 0x7610, R143 ;  /* 0x00007610968f7816 */ /* 0x000fe2000000008f */
[----:B------:R1:W-:Y:S01]  /*1fd60*/  @P4 STL.S16 [R1+0x5c], R128 ;  /* 0x00005c8001004387 */ /* 0x0003e20000100600 */
[----:B------:R-:W-:Y:S02]  /*1fd70*/  PRMT R142, R128, 0x7610, R142 ;  /* 0x00007610808e7816 */ /* 0x000fe4000000008e */
[----:B------:R-:W-:Y:S01]  /*1fd80*/  @P3 PRMT R156, R143, 0x5410, RZ ;  /* 0x000054108f9c3816 */ /* 0x000fe200000000ff */
[----:B------:R4:W3:Y:S01]  /*1fd90*/  LDL.S16 R112, [R1+0x28] ;  /* 0x0000280001707983 */ /* 0x0008e20000100600 */
[----:B------:R-:W-:Y:S02]  /*1fda0*/  @P4 PRMT R122, R142, 0x5410, RZ ;  /* 0x000054108e7a4816 */ /* 0x000fe400000000ff */
[----:B------:R-:W-:Y:S01]  /*1fdb0*/  ISETP.LE.U32.AND P3, PT, R132, UR11, PT ;  /* 0x0000000b84007c0c */ /* 0x000fe2000bf63070 */
[----:B------:R4:W4:Y:S01]  /*1fdc0*/  LDL.S16 R143, [R1+0x38] ;  /* 0x00003800018f7983 */ /* 0x0009220000100600 */
[----:B------:R-:W-:Y:S02]  /*1fdd0*/  ISETP.LE.U32.AND P4, PT, R130, UR11, PT ;  /* 0x0000000b82007c0c */ /* 0x000fe4000bf83070 */
[----:B------:R-:W-:Y:S01]  /*1fde0*/  PRMT R123, R118, 0x7771, RZ ;  /* 0x00007771767b7816 */ /* 0x000fe200000000ff */
[----:B------:R2:W4:Y:S01]  /*1fdf0*/  LDL.S16 R142, [R1+0x34] ;  /* 0x00003400018e7983 */ /* 0x0005220000100600 */
[----:B------:R-:W-:Y:S03]  /*1fe00*/  PRMT R118, R3, 0x5410, R2 ;  /* 0x0000541003767816 */ /* 0x000fe60000000002 */
[----:B------:R2:W-:Y:S01]  /*1fe10*/  STG.E.U16 desc[UR20][R120.64+0x52], R158 ;  /* 0x0000529e78007986 */ /* 0x0005e2000c101514 */
[----:B------:R-:W-:Y:S03]  /*1fe20*/  LOP3.LUT R172, R118, R172, RZ, 0xc0, !PT ;  /* 0x000000ac76ac7212 */ /* 0x000fe600078ec0ff */
[----:B------:R-:W-:Y:S04]  /*1fe30*/  STG.E.U16 desc[UR20][R194.64+0x52], R122 ;  /* 0x0000527ac2007986 */ /* 0x000fe8000c101514 */
[----:B------:R-:W-:Y:S01]  /*1fe40*/  STG.E.U16 desc[UR20][R194.64+0x50], R156 ;  /* 0x0000509cc2007986 */ /* 0x000fe2000c101514 */
[----:B-1----:R-:W-:Y:S04]  /*1fe50*/  LOP3.LUT R128, R119, 0xff, RZ, 0xc0, !PT ;  /* 0x000000ff77807812 */ /* 0x002fe800078ec0ff */
[C---:B------:R-:W-:Y:S02]  /*1fe60*/  ISETP.LE.U32.AND P6, PT, R128.reuse, UR11, PT ;  /* 0x0000000b80007c0c */ /* 0x040fe4000bfc3070 */
[----:B------:R-:W-:Y:S05]  /*1fe70*/  PRMT R176, R128, 0x5410, R176 ;  /* 0x0000541080b07816 */ /* 0x000fea00000000b0 */
[--C-:B------:R-:W-:Y:S06]  /*1fe80*/  HSET2.LE.AND R176, R176, R216.reuse, PT ;  /* 0x000000d8b0b07233 */ /* 0x100fec0003803000 */
[----:B------:R-:W-:Y:S01]  /*1fe90*/  @!P6 HADD2 R145, -R159.H0_H0, -RZ.H0_H0 ;  /* 0xa00000ff9f91e230 */ /* 0x000fe20000000900 */
[----:B--2---:R-:W-:Y:S01]  /*1fea0*/  SHF.R.U32.HI R120, RZ, 0x18, R119 ;  /* 0x00000018ff787819 */ /* 0x004fe20000011677 */
[----:B------:R-:W-:Y:S03]  /*1feb0*/  @!P3 HADD2 R149, -R3.H0_H0, -RZ.H0_H0 ;  /* 0xa00000ff0395b230 */ /* 0x000fe60000000900 */
[----:B------:R1:W-:Y:S01]  /*1fec0*/  @!P6 STL.S16 [R1+0x54], R145 ;  /* 0x000054910100e387 */ /* 0x0003e20000100600 */
[----:B------:R-:W-:Y:S02]  /*1fed0*/  PRMT R144, R145, 0x7610, R144 ;  /* 0x0000761091907816 */ /* 0x000fe40000000090 */
[----:B------:R-:W-:Y:S04]  /*1fee0*/  PRMT R147, R149, 0x7610, R147 ;  /* 0x0000761095937816 */ /* 0x000fe80000000093 */
[----:B------:R-:W-:Y:S05]  /*1fef0*/  @!P3 PRMT R3, R147, 0x5410, RZ ;  /* 0x000054109303b816 */ /* 0x000fea00000000ff */
[----:B------:R2:W-:Y:S01]  /*1ff00*/  STG.E.U16 desc[UR20][R192.64+0x60], R3 ;  /* 0x00006003c0007986 */ /* 0x0005e2000c101514 */
[----:B------:R-:W-:Y:S05]  /*1ff10*/  @!P1 HADD2 R148, -R2.H0_H0, -RZ.H0_H0 ;  /* 0xa00000ff02949230 */ /* 0x000fea0000000900 */
[----:B------:R-:W-:Y:S04]  /*1ff20*/  PRMT R117, R148, 0x7610, R117 ;  /* 0x0000761094757816 */ /* 0x000fe80000000075 */
[----:B------:R-:W-:Y:S01]  /*1ff30*/  @!P1 PRMT R2, R117, 0x5410, RZ ;  /* 0x0000541075029816 */ /* 0x000fe200000000ff */
[----:B-1----:R1:W4:Y:S01]  /*1ff40*/  LDL.S16 R145, [R1+0x40] ;  /* 0x0000400001917983 */ /* 0x0023220000100600 */
[----:B------:R-:W-:Y:S03]  /*1ff50*/  PRMT R117, R0, 0x5410, R116 ;  /* 0x0000541000757816 */ /* 0x000fe60000000074 */
[----:B------:R-:W-:Y:S01]  /*1ff60*/  @!P3 STL.S16 [R1+0x30], R149 ;  /* 0x000030950100b387 */ /* 0x000fe20000100600 */
[----:B------:R-:W-:Y:S03]  /*1ff70*/  ISETP.LE.U32.AND P3, PT, R129, UR11, PT ;  /* 0x0000000b81007c0c */ /* 0x000fe6000bf63070 */
[----:B------:R-:W-:Y:S01]  /*1ff80*/  @!P1 STL.S16 [R1+0x2c], R148 ;  /* 0x00002c9401009387 */ /* 0x000fe20000100600 */
[----:B------:R-:W-:Y:S03]  /*1ff90*/  ISETP.GT.U32.AND P1, PT, R137, UR11, PT ;  /* 0x0000000b89007c0c */ /* 0x000fe6000bf24070 */
[----:B------:R1:W-:Y:S01]  /*1ffa0*/  STG.E.U16 desc[UR20][R192.64+0x62], R2 ;  /* 0x00006202c0007986 */ /* 0x0003e2000c101514 */
[----:B--2---:R-:W-:Y:S02]  /*1ffb0*/  PRMT R3, R119, 0x7632, R3 ;  /* 0x0000763277037816 */ /* 0x004fe40000000003 */
[----:B------:R-:W-:Y:S02]  /*1ffc0*/  LOP3.LUT R119, R134, 0xff, RZ, 0xc0, !PT ;  /* 0x000000ff86777812 */ /* 0x000fe400078ec0ff */
[----:B------:R-:W-:Y:S02]  /*1ffd0*/  LOP3.LUT R121, R3, 0xff, RZ, 0xc0, !PT ;  /* 0x000000ff03797812 */ /* 0x000fe400078ec0ff */
[----:B------:R-:W-:Y:S02]  /*1ffe0*/  PRMT R3, R160, 0x7632, R3 ;  /* 0x00007632a0037816 */ /* 0x000fe40000000003 */
[----:B------:R-:W-:Y:S02]  /*1fff0*/  PRMT R174, R119, 0x5410, R123 ;  /* 0x0000541077ae7816 */ /* 0x000fe4000000007b */
[----:B------:R-:W-:Y:S03]  /*20000*/  PRMT R177, R121, 0x5410, R120 ;  /* 0x0000541079b17816 */ /* 0x000fe60000000078 */
[--C-:B------:R-:W-:Y:S02]  /*20010*/  HSET2.LE.AND R174, R174, R216.reuse, PT ;  /* 0x000000d8aeae7233 */ /* 0x100fe40003803000 */
[--C-:B------:R-:W-:Y:S02]  /*20020*/  HSET2.LE.AND R177, R177, R216.reuse, PT ;  /* 0x000000d8b1b17233 */ /* 0x100fe40003803000 */
[----:B-1----:R-:W-:Y:S02]  /*20030*/  PRMT R2, R159, 0x7610, R2 ;  /* 0x000076109f027816 */ /* 0x002fe40000000002 */
[----:B------:R-:W-:Y:S02]  /*20040*/  @!P6 PRMT R2, R144, 0x5410, RZ ;  /* 0x000054109002e816 */ /* 0x000fe400000000ff */
[----:B------:R-:W-:Y:S01]  /*20050*/  ISETP.GT.U32.AND P6, PT, R136, UR11, PT ;  /* 0x0000000b88007c0c */ /* 0x000fe2000bfc4070 */
[----:B---3--:R-:W-:Y:S02]  /*20060*/  @!P4 HADD2 R112, -R0.H0_H0, -RZ.H0_H0 ;  /* 0xa00000ff0070c230 */ /* 0x008fe40000000900 */
[----:B----4-:R-:W-:Y:S03]  /*20070*/  @!P5 HADD2 R143, -R159.H1_H1, -RZ.H0_H0 ;  /* 0xa00000ff9f8fd230 */ /* 0x010fe60000000d00 */
[----:B------:R-:W-:Y:S01]  /*20080*/  @!P4 STL.S16 [R1+0x28], R112 ;  /* 0x000028700100c387 */ /* 0x000fe20000100600 */
[----:B------:R-:W-:Y:S03]  /*20090*/  PRMT R146, R112, 0x7610, R146 ;  /* 0x0000761070927816 */ /* 0x000fe60000000092 */
[----:B------:R2:W3:Y:S01]  /*200a0*/  LDL.S16 R122, [R1+0x48] ;  /* 0x00004800017a7983 */ /* 0x0004e20000100600 */
[----:B------:R-:W-:Y:S02]  /*200b0*/  @!P4 PRMT R0, R146, 0x5410, RZ ;  /* 0x000054109200c816 */ /* 0x000fe400000000ff */
[----:B------:R-:W-:Y:S01]  /*200c0*/  ISETP.LE.U32.AND P4, PT, R121, UR11, PT ;  /* 0x0000000b79007c0c */ /* 0x000fe2000bf83070 */
[----:B------:R-:W1:Y:S01]  /*200d0*/  LDSM.16.MT88.4 R112, [R208+0xb800] ;  /* 0x00b80000d070783b */ /* 0x000e620000004200 */
[----:B------:R-:W-:Y:S07]  /*200e0*/  PRMT R135, R143, 0x7610, R135 ;  /* 0x000076108f877816 */ /* 0x000fee0000000087 */
[----:B------:R4:W-:Y:S04]  /*200f0*/  STG.E.U16 desc[UR20][R108.64+0x60], R0 ;  /* 0x000060006c007986 */ /* 0x0009e8000c101514 */
[----:B------:R-:W-:Y:S01]  /*20100*/  @!P4 HADD2 R142, -R160.H0_H0, -RZ.H0_H0 ;  /* 0xa00000ffa08ec230 */ /* 0x000fe20000000900 */
[----:B----4-:R-:W-:Y:S02]  /*20110*/  PRMT R0, R159, 0x7632, R0 ;  /* 0x000076329f007816 */ /* 0x010fe40000000000 */
[----:B------:R-:W-:Y:S01]  /*20120*/  @!P5 PRMT R0, R135, 0x5410, RZ ;  /* 0x000054108700d816 */ /* 0x000fe200000000ff */
[-C--:B-1----:R-:W-:Y:S08]  /*20130*/  HMMA.16816.F32 R68, R104, R112.reuse, R68 ;  /* 0x000000706844723c */ /* 0x082ff00000001844 */
[C---:B------:R-:W-:Y:S04]  /*20140*/  HMMA.16816.F32 R72, R124.reuse, R112, R72 ;  /* 0x000000707c48723c */ /* 0x040fe80000001848 */
[----:B------:R-:W-:Y:S02]  /*20150*/  IMAD.MOV.U32 R113, RZ, RZ, R159 ;  /* 0x000000ffff717224 */ /* 0x000fe400078e009f */
[----:B------:R-:W-:Y:S01]  /*20160*/  LDSM.16.MT88.4 R156, [R131+0xc00] ;  /* 0x000c0000839c783b */ /* 0x000fe20000004200 */
[----:B------:R-:W-:Y:S01]  /*20170*/  @!P3 HADD2 R145, -R116.H0_H0, -RZ.H0_H0 ;  /* 0xa00000ff7491b230 */ /* 0x000fe20000000900 */
[-C--:B------:R-:W-:Y:S03]  /*20180*/  HMMA.16816.F32 R76, R124, R114.reuse, R76 ;  /* 0x000000727c4c723c */ /* 0x080fe6000000184c */
[----:B------:R-:W-:Y:S02]  /*20190*/  LOP3.LUT R176, R113, R176, RZ, 0xc0, !PT ;  /* 0x000000b071b07212 */ /* 0x000fe400078ec0ff */
[----:B------:R-:W-:Y:S01]  /*201a0*/  PRMT R141, R145, 0x7610, R141 ;  /* 0x00007610918d7816 */ /* 0x000fe2000000008d */
[----:B------:R-:W-:Y:S01]  /*201b0*/  @!P3 STL.S16 [R1+0x40], R145 ;  /* 0x000040910100b387 */ /* 0x000fe20000100600 */
[----:B------:R-:W-:Y:S01]  /*201c0*/  PRMT R113, R133, 0x5410, R191 ;  /* 0x0000541085717816 */ /* 0x000fe200000000bf */
[C---:B------:R-:W-:Y:S04]  /*201d0*/  HMMA.16816.F32 R80, R104.reuse, R114, R80 ;  /* 0x000000726850723c */ /* 0x040fe80000001850 */
[----:B------:R-:W-:Y:S01]  /*201e0*/  @!P3 PRMT R116, R141, 0x5410, RZ ;  /* 0x000054108d74b816 */ /* 0x000fe200000000ff */
[----:B------:R-:W-:Y:S01]  /*201f0*/  IMAD.MOV.U32 R114, RZ, RZ, R160 ;  /* 0x000000ffff727224 */ /* 0x000fe200078e00a0 */
[----:B------:R2:W4:Y:S01]  /*20200*/  LDL.S16 R141, [R1+0x3c] ;  /* 0x00003c00018d7983 */ /* 0x0005220000100600 */
[----:B------:R-:W-:Y:S02]  /*20210*/  ISETP.LE.U32.AND P3, PT, R120, UR11, PT ;  /* 0x0000000b78007c0c */ /* 0x000fe4000bf63070 */
[----:B------:R-:W-:Y:S01]  /*20220*/  LOP3.LUT R113, R113, 0xff00ff, RZ, 0xc0, !PT ;  /* 0x00ff00ff71717812 */ /* 0x000fe200078ec0ff */
[----:B------:R-:W-:Y:S01]  /*20230*/  @!P5 STL.S16 [R1+0x38], R143 ;  /* 0x0000388f0100d387 */ /* 0x000fe20000100600 */
[----:B------:R-:W-:Y:S02]  /*20240*/  ISETP.LE.U32.AND P5, PT, R119, UR11, PT ;  /* 0x0000000b77007c0c */ /* 0x000fe4000bfa3070 */
[----:B------:R-:W-:Y:S01]  /*20250*/  LOP3.LUT R177, R114, R177, RZ, 0xc0, !PT ;  /* 0x000000b172b17212 */ /* 0x000fe200078ec0ff */
[----:B------:R-:W-:Y:S01]  /*20260*/  @!P4 STL.S16 [R1+0x34], R142 ;  /* 0x0000348e0100c387 */ /* 0x000fe20000100600 */
[--C-:B------:R-:W-:Y:S03]  /*20270*/  HSET2.LE.AND R175, R113, R216.reuse, PT ;  /* 0x000000d871af7233 */ /* 0x100fe60003803000 */
[----:B------:R2:W2:Y:S04]  /*20280*/  LDL.S16 R137, [R1+0x20] ;  /* 0x0000200001897983 */ /* 0x0004a80000100600 */
[----:B------:R1:W2:Y:S04]  /*20290*/  LDL.S16 R136, [R1+0x1c] ;  /* 0x00001c0001887983 */ /* 0x0002a80000100600 */
[----:B------:R1:W2:Y:S04]  /*202a0*/  LDL.S16 R135, [R1+0x18] ;  /* 0x0000180001877983 */ /* 0x0002a80000100600 */
[----:B------:R1:W2:Y:S04]  /*202b0*/  LDL.S16 R134, [R1+0x14] ;  /* 0x0000140001867983 */ /* 0x0002a80000100600 */
[----:B------:R1:W-:Y:S04]  /*202c0*/  STG.E.U16 desc[UR20][R108.64+0x62], R116 ;  /* 0x000062746c007986 */ /* 0x0003e8000c101514 */
[----:B------:R1:W-:Y:S04]  /*202d0*/  STG.E.U16 desc[UR20][R196.64+0x60], R2 ;  /* 0x00006002c4007986 */ /* 0x0003e8000c101514 */
[----:B------:R1:W-:Y:S04]  /*202e0*/  STG.E.U16 desc[UR20][R196.64+0x62], R0 ;  /* 0x00006200c4007986 */ /* 0x0003e8000c101514 */
[----:B------:R-:W1:Y:S02]  /*202f0*/  LDSM.16.MT88.4 R108, [R131+0x2800] ;  /* 0x00280000836c783b */ /* 0x000e640000004200 */
[----:B-1----:R-:W-:Y:S02]  /*20300*/  PRMT R116, R142, 0x7610, R116 ;  /* 0x000076108e747816 */ /* 0x002fe40000000074 */
[----:B------:R-:W-:Y:S02]  /*20310*/  PRMT R2, R160, 0x7610, R2 ;  /* 0x00007610a0027816 */ /* 0x000fe40000000002 */
[----:B------:R-:W-:Y:S02]  /*20320*/  @!P4 PRMT R2, R116, 0x5410, RZ ;  /* 0x000054107402c816 */ /* 0x000fe400000000ff */
[----:B------:R-:W-:Y:S02]  /*20330*/  LOP3.LUT R116, R139, 0xff, RZ, 0xc0, !PT ;  /* 0x000000ff8b747812 */ /* 0x000fe400078ec0ff */
[C---:B------:R-:W-:Y:S01]  /*20340*/  PRMT R0, R173.reuse, 0x7610, R0 ;  /* 0x00007610ad007816 */ /* 0x040fe20000000000 */
[----:B------:R1:W-:Y:S01]  /*20350*/  STG.E.U16 desc[UR20][R194.64+0x60], R2 ;  /* 0x00006002c2007986 */ /* 0x0003e2000c101514 */
[C---:B------:R-:W-:Y:S02]  /*20360*/  ISETP.LE.U32.AND P4, PT, R116.reuse, UR11, PT ;  /* 0x0000000b74007c0c */ /* 0x040fe4000bf83070 */
[----:B------:R-:W-:Y:S05]  /*20370*/  PRMT R178, R116, 0x5410, R138 ;  /* 0x0000541074b27816 */ /* 0x000fea000000008a */
[--C-:B------:R-:W-:Y:S01]  /*20380*/  HSET2.LE.AND R178, R178, R216.reuse, PT ;  /* 0x000000d8b2b27233 */ /* 0x100fe20003803000 */
[-C--:B------:R-:W-:Y:S08]  /*20390*/  HMMA.16816.F32 R84, R104, R108.reuse, R84 ;  /* 0x0000006c6854723c */ /* 0x080ff00000001854 */
[C---:B------:R-:W-:Y:S04]  /*203a0*/  HMMA.16816.F32 R88, R124.reuse, R108, R88 ;  /* 0x0000006c7c58723c */ /* 0x040fe80000001858 */
[----:B-1----:R-:W-:Y:S02]  /*203b0*/  PRMT R2, R173, 0x7632, R2 ;  /* 0x00007632ad027816 */ /* 0x002fe40000000002 */
[----:B------:R-:W-:Y:S02]  /*203c0*/  PRMT R173, R130, 0x5410, R129 ;  /* 0x0000541082ad7816 */ /* 0x000fe40000000081 */
[-C--:B------:R-:W-:Y:S03]  /*203d0*/  HMMA.16816.F32 R92, R124, R110.reuse, R92 ;  /* 0x0000006e7c5c723c */ /* 0x080fe6000000185c */
[----:B------:R-:W-:Y:S02]  /*203e0*/  PRMT R112, R0, 0x5410, R2 ;  /* 0x0000541000707816 */ /* 0x000fe40000000002 */
[----:B------:R-:W-:Y:S02]  /*203f0*/  HSET2.LE.AND R173, R173, R216, PT ;  /* 0x000000d8adad7233 */ /* 0x000fe40003803000 */
[----:B------:R-:W-:Y:S01]  /*20400*/  LOP3.LUT R174, R112, R174, RZ, 0xc0, !PT ;  /* 0x000000ae70ae7212 */ /* 0x000fe200078ec0ff */
[----:B------:R-:W-:Y:S01]  /*20410*/  HMMA.16816.F32 R96, R104, R110, R96 ;  /* 0x0000006e6860723c */ /* 0x000fe20000001860 */
[----:B------:R-:W-:Y:S03]  /*20420*/  LDSM.16.MT88.4 R104, [R208+0xbc00] ;  /* 0x00bc0000d068783b */ /* 0x000fe60000004200 */
[----:B------:R-:W-:Y:S01]  /*20430*/  LOP3.LUT R173, R117, R173, RZ, 0xc0, !PT ;  /* 0x000000ad75ad7212 */ /* 0x000fe200078ec0ff */
[----:B---3--:R-:W-:Y:S05]  /*20440*/  @!P3 HADD2 R122, -R160.H1_H1, -RZ.H0_H0 ;  /* 0xa00000ffa07ab230 */ /* 0x008fea0000000d00 */
[----:B------:R1:W-:Y:S01]  /*20450*/  @!P3 STL.S16 [R1+0x48], R122 ;  /* 0x0000487a0100b387 */ /* 0x0003e20000100600 */
[----:B------:R-:W-:Y:S04]  /*20460*/  PRMT R140, R122, 0x7610, R140 ;  /* 0x000076107a8c7816 */ /* 0x000fe8000000008c */
[----:B------:R-:W-:Y:S02]  /*20470*/  @!P3 PRMT R3, R140, 0x5410, RZ ;  /* 0x000054108c03b816 */ /* 0x000fe400000000ff */
[----:B------:R-:W-:Y:S03]  /*20480*/  ISETP.GT.U32.AND P3, PT, R138, UR11, PT ;  /* 0x0000000b8a007c0c */ /* 0x000fe6000bf64070 */
[----:B------:R3:W-:Y:S04]  /*20490*/  STG.E.U16 desc[UR20][R194.64+0x62], R3 ;  /* 0x00006203c2007986 */ /* 0x0007e8000c101514 */
[----:B-1----:R1:W2:Y:S01]  /*204a0*/  LDL.S16 R122, [R1+0x24] ;  /* 0x00002400017a7983 */ /* 0x0022a20000100600 */
[----:B---3--:R-:W-:Y:S03]  /*204b0*/  PRMT R3, R180, 0x7610, R3 ;  /* 0x00007610b4037816 */ /* 0x008fe60000000003 */
[----:B------:R-:W-:Y:S01]  /*204c0*/  LDSM.16.MT88.4 R180, [R131+0x1c00] ;  /* 0x001c000083b4783b */ /* 0x000fe20000004200 */
[----:B----4-:R-:W-:Y:S07]  /*204d0*/  @!P5 HADD2 R141, -R0.H0_H0, -RZ.H0_H0 ;  /* 0xa00000ff008dd230 */ /* 0x010fee0000000900 */
[----:B------:R-:W-:Y:S01]  /*204e0*/  @!P5 STL.S16 [R1+0x3c], R141 ;  /* 0x00003c8d0100d387 */ /* 0x000fe20000100600 */
[----:B------:R-:W-:Y:S03]  /*204f0*/  PRMT R139, R141, 0x7610, R139 ;  /* 0x000076108d8b7816 */ /* 0x000fe6000000008b */
[----:B------:R-:W3:Y:S01]  /*20500*/  LDSM.16.MT88.4 R140, [R208+0xac00] ;  /* 0x00ac0000d08c783b */ /* 0x000ee20000004200 */
[----:B------:R-:W-:Y:S01]  /*20510*/  @!P5 PRMT R0, R139, 0x5410, RZ ;  /* 0x000054108b00d816 */ /* 0x000fe200000000ff */
[C---:B--2---:R-:W-:Y:S01]  /*20520*/  @!P4 HADD2 R137, -R190.reuse.H0_H0, -RZ.H0_H0 ;  /* 0xa00000ffbe89c230 */ /* 0x044fe20000000900 */
[----:B------:R-:W-:Y:S01]  /*20530*/  ISETP.GT.U32.AND P5, PT, R123, UR11, PT ;  /* 0x0000000b7b007c0c */ /* 0x000fe2000bfa4070 */
[----:B------:R-:W-:Y:S04]  /*20540*/  @P3 HADD2 R136, -R190.H1_H1, -RZ.H0_H0 ;  /* 0xa00000ffbe883230 */ /* 0x000fe80000000d00 */
[----:B------:R-:W-:Y:S01]  /*20550*/  @!P4 STL.S16 [R1+0x20], R137 ;  /* 0x000020890100c387 */ /* 0x000fe20000100600 */
[----:B------:R-:W-:Y:S01]  /*20560*/  PRMT R201, R137, 0x7610, R201 ;  /* 0x0000761089c97816 */ /* 0x000fe200000000c9 */
[C---:B------:R-:W-:Y:S02]  /*20570*/  @P1 HADD2 R135, -R189.reuse.H0_H0, -RZ.H0_H0 ;  /* 0xa00000ffbd871230 */ /* 0x040fe40000000900 */
[----:B------:R-:W-:Y:S01]  /*20580*/  @P3 STL.S16 [R1+0x1c], R136 ;  /* 0x00001c8801003387 */ /* 0x000fe20000100600 */
[----:B------:R-:W-:Y:S01]  /*20590*/  PRMT R200, R136, 0x7610, R200 ;  /* 0x0000761088c87816 */ /* 0x000fe200000000c8 */
[----:B------:R-:W-:Y:S02]  /*205a0*/  @P6 HADD2 R134, -R189.H1_H1, -RZ.H0_H0 ;  /* 0xa00000ffbd866230 */ /* 0x000fe40000000d00 */
[----:B------:R-:W-:Y:S01]  /*205b0*/  @P1 STL.S16 [R1+0x18], R135 ;  /* 0x0000188701001387 */ /* 0x000fe20000100600 */
[----:B------:R-:W-:Y:S03]  /*205c0*/  PRMT R199, R135, 0x7610, R199 ;  /* 0x0000761087c77816 */ /* 0x000fe600000000c7 */
[----:B------:R-:W-:Y:S01]  /*205d0*/  @P6 STL.S16 [R1+0x14], R134 ;  /* 0x0000148601006387 */ /* 0x000fe20000100600 */
[----:B------:R-:W-:Y:S03]  /*205e0*/  PRMT R198, R134, 0x7610, R198 ;  /* 0x0000761086c67816 */ /* 0x000fe600000000c6 */
[----:B------:R1:W2:Y:S04]  /*205f0*/  LDL.S16 R116, [R1+0x10] ;  /* 0x0000100001747983 */ /* 0x0002a80000100600 */
[----:B------:R4:W-:Y:S02]  /*20600*/  STG.E.U16 desc[UR20][R192.64+0x70], R0 ;  /* 0x00007000c0007986 */ /* 0x0009e4000c101514 */
[----:B----4-:R-:W-:Y:S04]  /*20610*/  PRMT R0, R3, 0x5410, R188 ;  /* 0x0000541003007816 */ /* 0x010fe800000000bc */
[----:B------:R-:W-:Y:S01]  /*20620*/  LOP3.LUT R175, R0, R175, RZ, 0xc0, !PT ;  /* 0x000000af00af7212 */ /* 0x000fe200078ec0ff */
[----:B------:R-:W-:Y:S05]  /*20630*/  IMAD.MOV.U32 R0, RZ, RZ, R190 ;  /* 0x000000ffff007224 */ /* 0x000fea00078e00be */
[----:B------:R-:W-:Y:S01]  /*20640*/  LOP3.LUT R178, R0, R178, RZ, 0xc0, !PT ;  /* 0x000000b200b27212 */ /* 0x000fe200078ec0ff */
[-C--:B------:R-:W-:Y:S05]  /*20650*/  HMMA.16816.F32 R168, R172, R164.reuse, R4 ;  /* 0x000000a4aca8723c */ /* 0x080fea0000001804 */
[----:B------:R-:W-:Y:S02]  /*20660*/  IMAD.MOV.U32 R0, RZ, RZ, R189 ;  /* 0x000000ffff007224 */ /* 0x000fe400078e00bd */
[----:B------:R-:W-:Y:S03]  /*20670*/  IMAD.WIDE R4, R202, -0x70, R196 ;  /* 0xffffff90ca047825 */ /* 0x000fe600078e02c4 */
[----:B------:R-:W-:Y:S02]  /*20680*/  LOP3.LUT R179, R0, R179, RZ, 0xc0, !PT ;  /* 0x000000b300b37212 */ /* 0x000fe400078ec0ff */
[----:B------:R-:W-:Y:S02]  /*20690*/  PRMT R0, R189, 0x7632, R0 ;  /* 0x00007632bd007816 */ /* 0x000fe40000000000 */
[----:B------:R-:W-:Y:S02]  /*206a0*/  @P6 PRMT R0, R198, 0x5410, RZ ;  /* 0x00005410c6006816 */ /* 0x000fe400000000ff */
[----:B------:R-:W-:Y:S01]  /*206b0*/  @P1 PRMT R189, R199, 0x5410, RZ ;  /* 0x00005410c7bd1816 */ /* 0x000fe200000000ff */
[C---:B------:R-:W-:Y:S04]  /*206c0*/  HMMA.16816.F32 R148, R176.reuse, R164, R8 ;  /* 0x000000a4b094723c */ /* 0x040fe80000001808 */
[----:B------:R-:W-:Y:S04]  /*206d0*/  IADD3 R251, P1, PT, R192, -0x80, RZ ;  /* 0xffffff80c0fb7810 */ /* 0x000fe80007f3e0ff */
[-C--:B------:R-:W-:Y:S03]  /*206e0*/  HMMA.16816.F32 R144, R176, R166.reuse, R12 ;  /* 0x000000a6b090723c */ /* 0x080fe6000000180c */
[----:B------:R-:W-:Y:S05]  /*206f0*/  IADD3.X R250, PT, PT, R193, -0x1, RZ, P1, !PT ;  /* 0xffffffffc1fa7810 */ /* 0x000fea0000ffe4ff */
[C---:B------:R-:W-:Y:S08]  /*20700*/  HMMA.16816.F32 R164, R172.reuse, R166, R16 ;  /* 0x000000a6aca4723c */ /* 0x040ff00000001810 */
[-C--:B------:R-:W-:Y:S03]  /*20710*/  HMMA.16816.F32 R160, R172, R156.reuse, R20 ;  /* 0x0000009caca0723c */ /* 0x080fe60000001814 */
[----:B------:R-:W-:Y:S05]  /*20720*/  @P5 HADD2 R122, -R2.H0_H0, -RZ.H0_H0 ;  /* 0xa00000ff027a5230 */ /* 0x000fea0000000900 */
[----:B------:R-:W-:Y:S01]  /*20730*/  @P5 STL.S16 [R1+0x24], R122 ;  /* 0x0000247a01005387 */ /* 0x000fe20000100600 */
[----:B------:R-:W-:Y:S03]  /*20740*/  PRMT R115, R122, 0x7610, R115 ;  /* 0x000076107a737816 */ /* 0x000fe60000000073 */
[----:B------:R1:W4:Y:S01]  /*20750*/  LDL.S16 R203, [R1+0xc] ;  /* 0x00000c0001cb7983 */ /* 0x0003220000100600 */
[----:B------:R-:W-:Y:S02]  /*20760*/  @P5 PRMT R2, R115, 0x5410, RZ ;  /* 0x0000541073025816 */ /* 0x000fe400000000ff */
[----:B------:R-:W-:Y:S02]  /*20770*/  ISETP.GT.U32.AND P5, PT, R133, UR11, PT ;  /* 0x0000000b85007c0c */ /* 0x000fe4000bfa4070 */
[C---:B------:R-:W-:Y:S01]  /*20780*/  HMMA.16816.F32 R132, R176.reuse, R156, R24 ;  /* 0x0000009cb084723c */ /* 0x040fe20000001818 */
[----:B------:R1:W-:Y:S07]  /*20790*/  STG.E.U16 desc[UR20][R192.64+0x72], R2 ;  /* 0x00007202c0007986 */ /* 0x0003ee000c101514 */
[-C--:B------:R-:W-:Y:S08]  /*207a0*/  HMMA.16816.F32 R128, R176, R158.reuse, R28 ;  /* 0x0000009eb080723c */ /* 0x080ff0000000181c */
[C---:B------:R-:W-:Y:S08]  /*207b0*/  HMMA.16816.F32 R156, R172.reuse, R158, R32 ;  /* 0x0000009eac9c723c */ /* 0x040ff00000001820 */
[-C--:B---3--:R-:W-:Y:S03]  /*207c0*/  HMMA.16816.F32 R152, R172, R140.reuse, R36 ;  /* 0x0000008cac98723c */ /* 0x088fe60000001824 */
[----:B-1----:R-:W-:Y:S02]  /*207d0*/  PRMT R2, R190, 0x7632, R2 ;  /* 0x00007632be027816 */ /* 0x002fe40000000002 */
[----:B------:R-:W-:Y:S03]  /*207e0*/  @!P4 PRMT R190, R201, 0x5410, RZ ;  /* 0x00005410c9bec816 */ /* 0x000fe600000000ff */
[C---:B------:R-:W-:Y:S04]  /*207f0*/  HMMA.16816.F32 R120, R176.reuse, R140, R40 ;  /* 0x0000008cb078723c */ /* 0x040fe80000001828 */
[----:B------:R-:W-:Y:S01]  /*20800*/  @P3 PRMT R2, R200, 0x5410, RZ ;  /* 0x00005410c8023816 */ /* 0x000fe200000000ff */
[----:B--2---:R-:W-:Y:S05]  /*20810*/  @P5 HADD2 R116, -R3.H0_H0, -RZ.H0_H0 ;  /* 0xa00000ff03745230 */ /* 0x004fea0000000900 */
[----:B------:R1:W-:Y:S01]  /*20820*/  @P5 STL.S16 [R1+0x10], R116 ;  /* 0x0000107401005387 */ /* 0x0003e20000100600 */
[----:B------:R-:W-:Y:S04]  /*20830*/  PRMT R108, R116, 0x7610, R108 ;  /* 0x00007610746c7816 */ /* 0x000fe8000000006c */
[----:B------:R-:W-:Y:S02]  /*20840*/  @P5 PRMT R3, R108, 0x5410, RZ ;  /* 0x000054106c035816 */ /* 0x000fe400000000ff */
[----:B------:R-:W-:Y:S03]  /*20850*/  ISETP.GT.U32.AND P5, PT, R191, UR11, PT ;  /* 0x0000000bbf007c0c */ /* 0x000fe6000bfa4070 */
[----:B------:R2:W-:Y:S01]  /*20860*/  STG.E.U16 desc[UR20][R4.64+0x70], R3 ;  /* 0x0000700304007986 */ /* 0x0005e2000c101514 */
[-C--:B-1----:R-:W-:Y:S08]  /*20870*/  HMMA.16816.F32 R116, R176, R142.reuse, R44 ;  /* 0x0000008eb074723c */ /* 0x082ff0000000182c */
[C---:B------:R-:W-:Y:S08]  /*20880*/  HMMA.16816.F32 R140, R172.reuse, R142, R48 ;  /* 0x0000008eac8c723c */ /* 0x040ff00000001830 */
[-C--:B------:R-:W-:Y:S08]  /*20890*/  HMMA.16816.F32 R136, R172, R180.reuse, R52 ;  /* 0x000000b4ac88723c */ /* 0x080ff00000001834 */
[C---:B------:R-:W-:Y:S08]  /*208a0*/  HMMA.16816.F32 R112, R176.reuse, R180, R56 ;  /* 0x000000b4b070723c */ /* 0x040ff00000001838 */
[-C--:B------:R-:W-:Y:S08]  /*208b0*/  HMMA.16816.F32 R108, R176, R182.reuse, R60 ;  /* 0x000000b6b06c723c */ /* 0x080ff0000000183c */
[C---:B------:R-:W-:Y:S08]  /*208c0*/  HMMA.16816.F32 R124, R172.reuse, R182, R64 ;  /* 0x000000b6ac7c723c */ /* 0x040ff00000001840 */
[-C--:B------:R-:W-:Y:S08]  /*208d0*/  HMMA.16816.F32 R68, R172, R104.reuse, R68 ;  /* 0x00000068ac44723c */ /* 0x080ff00000001844 */
[C---:B------:R-:W-:Y:S04]  /*208e0*/  HMMA.16816.F32 R72, R176.reuse, R104, R72 ;  /* 0x00000068b048723c */ /* 0x040fe80000001848 */
[----:B------:R-:W-:Y:S02]  /*208f0*/  IMAD.MOV.U32 R104, RZ, RZ, R101 ;  /* 0x000000ffff687224 */ /* 0x000fe400078e0065 */
[----:B------:R-:W-:Y:S02]  /*20900*/  IMAD.MOV.U32 R105, RZ, RZ, R102 ;  /* 0x000000ffff697224 */ /* 0x000fe400078e0066 */
[-C--:B------:R-:W-:Y:S08]  /*20910*/  HMMA.16816.F32 R76, R176, R106.reuse, R76 ;  /* 0x0000006ab04c723c */ /* 0x080ff0000000184c */
[C---:B------:R-:W-:Y:S08]  /*20920*/  HMMA.16816.F32 R80, R172.reuse, R106, R80 ;  /* 0x0000006aac50723c */ /* 0x040ff00000001850 */
[-C--:B------:R-:W-:Y:S08]  /*20930*/  HMMA.16816.F32 R84, R172, R184.reuse, R84 ;  /* 0x000000b8ac54723c */ /* 0x080ff00000001854 */
[C---:B------:R-:W-:Y:S08]  /*20940*/  HMMA.16816.F32 R88, R176.reuse, R184, R88 ;  /* 0x000000b8b058723c */ /* 0x040ff00000001858 */
[-C--:B------:R-:W-:Y:S08]  /*20950*/  HMMA.16816.F32 R92, R176, R186.reuse, R92 ;  /* 0x000000bab05c723c */ /* 0x080ff0000000185c */
[----:B------:R-:W-:Y:S04]  /*20960*/  HMMA.16816.F32 R96, R172, R186, R96 ;  /* 0x000000baac60723c */ /* 0x000fe80000001860 */
[----:B----4-:R-:W-:Y:S05]  /*20970*/  @P5 HADD2 R203, -R188.H0_H0, -RZ.H0_H0 ;  /* 0xa00000ffbccb5230 */ /* 0x010fea0000000900 */
[----:B------:R-:W-:Y:S01]  /*20980*/  @P5 STL.S16 [R1+0xc], R203 ;  /* 0x00000ccb01005387 */ /* 0x000fe20000100600 */
[----:B--2---:R-:W-:Y:S04]  /*20990*/  PRMT R3, R203, 0x7610, R3 ;  /* 0x00007610cb037816 */ /* 0x004fe80000000003 */
[----:B------:R-:W-:Y:S05]  /*209a0*/  @P5 PRMT R188, R3, 0x5410, RZ ;  /* 0x0000541003bc5816 */ /* 0x000fea00000000ff */
[----:B------:R1:W-:Y:S02]  /*209b0*/  STG.E.U16 desc[UR20][R4.64+0x72], R188 ;  /* 0x000072bc04007986 */ /* 0x0003e4000c101514 */
[----:B-1----:R-:W-:Y:S05]  /*209c0*/  IMAD.WIDE R4, R202, 0x70, R4 ;  /* 0x00000070ca047825 */ /* 0x002fea00078e0204 */
[----:B------:R-:W-:Y:S04]  /*209d0*/  STG.E.U16 desc[UR20][R4.64+0x70], R190 ;  /* 0x000070be04007986 */ /* 0x000fe8000c101514 */
[----:B------:R1:W-:Y:S04]  /*209e0*/  STG.E.U16 desc[UR20][R4.64+0x72], R2 ;  /* 0x0000720204007986 */ /* 0x0003e8000c101514 */
[----:B------:R2:W-:Y:S04]  /*209f0*/  STG.E.U16 desc[UR20][R194.64+0x72], R0 ;  /* 0x00007200c2007986 */ /* 0x0005e8000c101514 */
[----:B------:R4:W-:Y:S01]  /*20a00*/  STG.E.U16 desc[UR20][R194.64+0x70], R189 ;  /* 0x000070bdc2007986 */ /* 0x0009e2000c101514 */
[----:B-1----:R-:W-:Y:S02]  /*20a10*/  IMAD.MOV.U32 R2, RZ, RZ, R103 ;  /* 0x000000ffff027224 */ /* 0x002fe400078e0067 */
[----:B--2---:R-:W-:Y:S01]  /*20a20*/  IMAD.MOV.U32 R0, RZ, RZ, R100 ;  /* 0x000000ffff007224 */ /* 0x004fe200078e0064 */
[----:B------:R-:W-:Y:S06]  /*20a30*/  BRA.U UP0, `(.L_x_649) ;  /* 0xffffff9100e87547 */ /* 0x000fec000b83ffff */
.L_x_648:
[----:B------:R-:W3:Y:S01]  /*20a40*/  LDL.LU R3, [R1+0x148] ;  /* 0x0001480001037983 */ /* 0x000ee20000300800 */
[----:B------:R-:W1:Y:S03]  /*20a50*/  LDCU UR4, c[0x0][0x4fc] ;  /* 0x00009f80ff0477ac */ /* 0x000e660008000800 */
[----:B------:R-:W2:Y:S01]  /*20a60*/  LDL.LU R8, [R1+0x140] ;  /* 0x0001400001087983 */ /* 0x000ea20000300800 */
[----:B------:R-:W4:Y:S01]  /*20a70*/  S2R R53, SR_TID.X ;  /* 0x0000000000357919 */ /* 0x000f220000002100 */
[----:B------:R-:W1:Y:S01]  /*20a80*/  S2UR UR6, SR_CgaCtaId ;  /* 0x00000000000679c3 */ /* 0x000e620000008800 */
[----:B------:R-:W-:Y:S01]  /*20a90*/  UISETP.NE.AND UP3, UPT, UR18, -0x1, UPT ;  /* 0xffffffff1200788c */ /* 0x000fe2000bf65270 */
[----:B------:R-:W2:Y:S06]  /*20aa0*/  LDL.LU R7, [R1+0x144] ;  /* 0x0001440001077983 */ /* 0x000eac0000300800 */
[----:B------:R-:W1:Y:S01]  /*20ab0*/  S2UR UR7, SR_CTAID.Y ;  /* 0x00000000000779c3 */ /* 0x000e620000002600 */
[----:B------:R-:W2:Y:S01]  /*20ac0*/  LDL.LU R6, [R1+0x14c] ;  /* 0x00014c0001067983 */ /* 0x000ea20000300800 */
[----:B------:R-:W4:Y:S01]  /*20ad0*/  LDCU.U8 UR9, c[0x0][0x549] ;  /* 0x0000a920ff0977ac */ /* 0x000f220008000000 */
[----:B------:R-:W1:Y:S01]  /*20ae0*/  LDCU UR10, c[0x0][0x434] ;  /* 0x00008680ff0a77ac */ /* 0x000e620008000800 */
[----:B------:R-:W1:Y:S01]  /*20af0*/  LDCU.U8 UR11, c[0x0][0x548] ;  /* 0x0000a900ff0b77ac */ /* 0x000e620008000000 */
[----:B------:R-:W-:Y:S01]  /*20b00*/  UISETP.NE.AND UP2, UPT, UR18, -0x1, UPT ;  /* 0xffffffff1200788c */ /* 0x000fe2000bf45270 */
[----:B------:R-:W1:Y:S01]  /*20b10*/  LDCU UR13, c[0x0][0x434] ;  /* 0x00008680ff0d77ac */ /* 0x000e620008000800 */
[----:B----4-:R-:W-:Y:S01]  /*20b20*/  UISETP.NE.AND UP1, UPT, UR9, URZ, UPT ;  /* 0x000000ff0900728c */ /* 0x010fe2000bf25270 */
[----:B------:R-:W-:-:S03]  /*20b30*/  SHF.L.U32 R52, R53, 0x3, RZ ;  /* 0x0000000335347819 */ /* 0x000fc600000006ff */
[----:B-1----:R-:W-:-:S07]  /*20b40*/  UISETP.NE.AND UP0, UPT, UR11, URZ, !UP1 ;  /* 0x000000ff0b00728c */ /* 0x002fce000cf05270 */
[----:B------:R-:W1:Y:S02]  /*20b50*/  @UP1 LDCU UR9, c[0x0][0x430] ;  /* 0x00008600ff0917ac */ /* 0x000e640008000800 */
[----:B-1----:R-:W-:Y:S01]  /*20b60*/  @UP1 UIMAD UR13, UR9, UR10, URZ ;  /* 0x0000000a090d12a4 */ /* 0x002fe2000f8e02ff */
[----:B---3--:R-:W-:Y:S01]  /*20b70*/  MOV R5, R3 ;  /* 0x0000000300057202 */ /* 0x008fe20000000f00 */
[----:B--2---:R-:W1:Y:S04]  /*20b80*/  SHFL.BFLY PT, R4, R8, 0x2, 0x1f ;  /* 0x0c401f0008047f89 */ /* 0x004e6800000e0000 */
[----:B------:R-:W2:Y:S04]  /*20b90*/  SHFL.BFLY PT, R0, R5, 0x2, 0x1f ;  /* 0x0c401f0005007f89 */ /* 0x000ea800000e0000 */
[----:B------:R-:W3:Y:S04]  /*20ba0*/  SHFL.BFLY PT, R3, R7, 0x2, 0x1f ;  /* 0x0c401f0007037f89 */ /* 0x000ee800000e0000 */
[----:B------:R-:W4:Y:S01]  /*20bb0*/  SHFL.BFLY PT, R2, R6, 0x2, 0x1f ;  /* 0x0c401f0006027f89 */ /* 0x000f2200000e0000 */
[----:B-1----:R-:W-:Y:S01]  /*20bc0*/  FADD.FTZ R4, R4, R8 ;  /* 0x0000000804047221 */ /* 0x002fe20000010000 */
[----:B--2---:R-:W-:-:S04]  /*20bd0*/  FADD.FTZ R0, R0, R5 ;  /* 0x0000000500007221 */ /* 0x004fc80000010000 */
[----:B------:R-:W1:Y:S01]  /*20be0*/  SHFL.BFLY PT, R50, R4, 0x1, 0x1f ;  /* 0x0c201f0004327f89 */ /* 0x000e6200000e0000 */
[----:B---3--:R-:W-:-:S03]  /*20bf0*/  FADD.FTZ R3, R3, R7 ;  /* 0x0000000703037221 */ /* 0x008fc60000010000 */
[----:B------:R-:W2:Y:S04]  /*20c00*/  SHFL.BFLY PT, R51, R0, 0x1, 0x1f ;  /* 0x0c201f0000337f89 */ /* 0x000ea800000e0000 */
[----:B------:R-:W3:Y:S01]  /*20c10*/  SHFL.BFLY PT, R49, R3, 0x1, 0x1f ;  /* 0x0c201f0003317f89 */ /* 0x000ee200000e0000 */
[----:B----4-:R-:W-:-:S05]  /*20c20*/  FADD.FTZ R2, R2, R6 ;  /* 0x0000000602027221 */ /* 0x010fca0000010000 */
[----:B------:R-:W4:Y:S01]  /*20c30*/  SHFL.BFLY PT, R48, R2, 0x1, 0x1f ;  /* 0x0c201f0002307f89 */ /* 0x000f2200000e0000 */
[----:B-1----:R-:W-:-:S04]  /*20c40*/  FADD.FTZ R50, R4, R50 ;  /* 0x0000003204327221 */ /* 0x002fc80000010000 */
[----:B------:R-:W1:Y:S01]  /*20c50*/  MUFU.RCP R4, R50 ;  /* 0x0000003200047308 */ /* 0x000e620000001000 */
[----:B--2---:R-:W-:Y:S01]  /*20c60*/  FADD.FTZ R51, R0, R51 ;  /* 0x0000003300337221 */ /* 0x004fe20000010000 */
[----:B------:R-:W-:Y:S01]  /*20c70*/  FSETP.NE.FTZ.AND P3, PT, R50, RZ, PT ;  /* 0x000000ff3200720b */ /* 0x000fe20003f75000 */
[----:B---3--:R-:W-:Y:S01]  /*20c80*/  FADD.FTZ R49, R3, R49 ;  /* 0x0000003103317221 */ /* 0x008fe20000010000 */
[----:B------:R-:W-:Y:S02]  /*20c90*/  SHF.L.U32 R3, R53, 0x1, RZ ;  /* 0x0000000135037819 */ /* 0x000fe400000006ff */
[----:B------:R-:W-:Y:S02]  /*20ca0*/  FSETP.NE.FTZ.AND P0, PT, R51, RZ, PT ;  /* 0x000000ff3300720b */ /* 0x000fe40003f15000 */
[----:B------:R-:W2:Y:S01]  /*20cb0*/  MUFU.RCP R5, R49 ;  /* 0x0000003100057308 */ /* 0x000ea20000001000 */
[----:B-----5:R-:W-:Y:S01]  /*20cc0*/  LOP3.LUT R211, R211, 0x6, R3, 0xf8, !PT ;  /* 0x00000006d3d37812 */ /* 0x020fe200078ef803 */
[----:B----4-:R-:W-:Y:S01]  /*20cd0*/  FADD.FTZ R48, R2, R48 ;  /* 0x0000003002307221 */ /* 0x010fe20000010000 */
[----:B------:R-:W-:-:S02]  /*20ce0*/  LOP3.LUT R3, R52, 0xc0, RZ, 0xc0, !PT ;  /* 0x000000c034037812 */ /* 0x000fc400078ec0ff */
[----:B------:R-:W-:Y:S02]  /*20cf0*/  LOP3.LUT R211, R211, 0x20, R52, 0xf8, !PT ;  /* 0x00000020d3d37812 */ /* 0x000fe400078ef834 */
[----:B------:R-:W-:Y:S01]  /*20d00*/  LOP3.LUT R3, R3, 0x18, R53, 0xf8, !PT ;  /* 0x0000001803037812 */ /* 0x000fe200078ef835 */
[----:B------:R-:W-:Y:S01]  /*20d10*/  MUFU.RCP R42, R51 ;  /* 0x00000033002a7308 */ /* 0x000fe20000001000 */
[----:B-1----:R-:W-:Y:S02]  /*20d20*/  FSEL R2, R4, 1, P3 ;  /* 0x3f80000004027808 */ /* 0x002fe40001800000 */
[----:B------:R-:W-:Y:S02]  /*20d30*/  LOP3.LUT R211, R211, R3, RZ, 0xfc, !PT ;  /* 0x00000003d3d37212 */ /* 0x000fe400078efcff */
[----:B------:R-:W-:Y:S01]  /*20d40*/  FSETP.NE.FTZ.AND P2, PT, R49, RZ, PT ;  /* 0x000000ff3100720b */ /* 0x000fe20003f55000 */
[----:B------:R-:W-:Y:S01]  /*20d50*/  FMUL.FTZ R0, R2, UR4 ;  /* 0x0000000402007c20 */ /* 0x000fe20008410000 */
[----:B------:R-:W-:Y:S01]  /*20d60*/  FSETP.NE.FTZ.AND P1, PT, R48, RZ, PT ;  /* 0x000000ff3000720b */ /* 0x000fe20003f35000 */
[----:B------:R-:W1:Y:S01]  /*20d70*/  MUFU.RCP R3, R48 ;  /* 0x0000003000037308 */ /* 0x000e620000001000 */
[----:B--2---:R-:W-:Y:S01]  /*20d80*/  FSEL R4, R5, 1, P2 ;  /* 0x3f80000005047808 */ /* 0x004fe20001000000 */
        /* <DEDUP_REMOVED lines=25> */
[----:B------:R-:W-:Y:S01]  /*20f20*/  FMUL.FTZ R2, R4, UR4 ;  /* 0x0000000404027c20 */ /* 0x000fe20008410000 */
[----:B------:R-:W-:-:S02]  /*20f30*/  FSEL R42, R42, 1, P0 ;  /* 0x3f8000002a2a7808 */ /* 0x000fc40000000000 */
[----:B------:R-:W-:Y:S01]  /*20f40*/  LOP3.LUT R4, R210, 0x20, RZ, 0xc0, !PT ;  /* 0x00000020d2047812 */ /* 0x000fe200078ec0ff */
[----:B------:R-:W-:Y:S01]  /*20f50*/  FMUL.FTZ R0, R0, UR4 ;  /* 0x0000000400007c20 */ /* 0x000fe20008410000 */
[----:B------:R-:W-:Y:S01]  /*20f60*/  FMUL.FTZ R170, R2, R170 ;  /* 0x000000aa02aa7220 */ /* 0x000fe20000410000 */
[----:B------:R-:W-:Y:S01]  /*20f70*/  FMUL.FTZ R42, R42, UR4 ;  /* 0x000000042a2a7c20 */ /* 0x000fe20008410000 */
[----:B------:R-:W-:Y:S01]  /*20f80*/  UMOV UR4, 0x400 ;  /* 0x0000040000047882 */ /* 0x000fe20000000000 */
[C---:B------:R-:W-:Y:S01]  /*20f90*/  FMUL.FTZ R44, R2.reuse, R171 ;  /* 0x000000ab022c7220 */ /* 0x040fe20000410000 */
[----:B------:R-:W-:Y:S01]  /*20fa0*/  ULEA UR6, UR6, UR4, 0x18 ;  /* 0x0000000406067291 */ /* 0x000fe2000f8ec0ff */
[C---:B------:R-:W-:Y:S01]  /*20fb0*/  FMUL.FTZ R166, R2.reuse, R166 ;  /* 0x000000a602a67220 */ /* 0x040fe20000410000 */
[----:B------:R-:W1:Y:S01]  /*20fc0*/  @!UP3 LDCU.64 UR4, c[0x0][0x400] ;  /* 0x00008000ff04b7ac */ /* 0x000e620008000a00 */
[----:B------:R-:W-:Y:S01]  /*20fd0*/  FMUL.FTZ R167, R2, R167 ;  /* 0x000000a702a77220 */ /* 0x000fe20000410000 */
[C---:B------:R-:W-:Y:S01]  /*20fe0*/  FMUL.FTZ R148, R0.reuse, R148 ;  /* 0x0000009400947220 */ /* 0x040fe20000410000 */
[C---:B------:R-:W-:Y:S01]  /*20ff0*/  FMUL.FTZ R47, R0.reuse, R149 ;  /* 0x00000095002f7220 */ /* 0x040fe20000410000 */
[----:B------:R-:W-:Y:S01]  /*21000*/  LEA R3, R211, UR6, 0x1 ;  /* 0x00000006d3037c11 */ /* 0x000fe2000f8e08ff */
        /* <DEDUP_REMOVED lines=25> */
[C---:B------:R-:W-:Y:S01]  /*211a0*/  FMUL.FTZ R41, R2.reuse, R163 ;  /* 0x000000a302297220 */ /* 0x040fe20000410000 */
[----:B------:R-:W-:Y:S01]  /*211b0*/  F2FP.F16.F32.PACK_AB R0, R167, R166 ;  /* 0x000000a6a700723e */ /* 0x000fe200000000ff */
[C---:B------:R-:W-:Y:S01]  /*211c0*/  FMUL.FTZ R158, R2.reuse, R158 ;  /* 0x0000009e029e7220 */ /* 0x040fe20000410000 */
[----:B------:R-:W-:Y:S01]  /*211d0*/  IADD3 R4, PT, PT, R3, -R4, RZ ;  /* 0x8000000403047210 */ /* 0x000fe20007ffe0ff */
        /* <DEDUP_REMOVED lines=19> */
[----:B-1----:R-:W-:Y:S01]  /*21310*/  @!UP3 UIMAD.WIDE.U32 UR14, UR7, UR4, URZ ;  /* 0x00000004070eb2a5 */ /* 0x002fe2000f8e00ff */
[C---:B------:R-:W-:Y:S01]  /*21320*/  FMUL.FTZ R146, R42.reuse, R146 ;  /* 0x000000922a927220 */ /* 0x040fe20000410000 */
[C---:B------:R-:W-:Y:S01]  /*21330*/  FMUL.FTZ R147, R42.reuse, R147 ;  /* 0x000000932a937220 */ /* 0x040fe20000410000 */
[----:B------:R-:W-:Y:S01]  /*21340*/  F2FP.F16.F32.PACK_AB R2, R165, R164 ;  /* 0x000000a4a502723e */ /* 0x000fe200000000ff */
[----:B------:R-:W-:Y:S01]  /*21350*/  STS [R3], R45 ;  /* 0x0000002d03007388 */ /* 0x000fe20000000800 */
[C---:B------:R-:W-:Y:S01]  /*21360*/  FMUL.FTZ R134, R42.reuse, R134 ;  /* 0x000000862a867220 */ /* 0x040fe20000410000 */
[C---:B------:R-:W-:Y:S01]  /*21370*/  FMUL.FTZ R135, R42.reuse, R135 ;  /* 0x000000872a877220 */ /* 0x040fe20000410000 */
[----:B------:R-:W-:Y:S01]  /*21380*/  @!UP3 UIMAD UR12, UR7, UR5, UR15 ;  /* 0x00000005070cb2a4 */ /* 0x000fe2000f8e020f */
[----:B------:R-:W-:Y:S01]  /*21390*/  STS [R3+0x200], R44 ;  /* 0x0002002c03007388 */ /* 0x000fe20000000800 */
[C---:B------:R-:W-:Y:S01]  /*213a0*/  FMUL.FTZ R130, R42.reuse, R130 ;  /* 0x000000822a827220 */ /* 0x040fe20000410000 */
[----:B------:R-:W-:Y:S01]  /*213b0*/  FMUL.FTZ R36, R42, R131 ;  /* 0x000000832a247220 */ /* 0x000fe20000410000 */
[----:B------:R-:W-:Y:S01]  /*213c0*/  F2FP.F16.F32.PACK_AB R47, R47, R148 ;  /* 0x000000942f2f723e */ /* 0x000fe200000000ff */
[----:B------:R1:W-:Y:S01]  /*213d0*/  STS [R4+0x210], R0 ;  /* 0x0002100004007388 */ /* 0x0003e20000000800 */
[----:B------:R-:W-:Y:S01]  /*213e0*/  F2FP.F16.F32.PACK_AB R150, R151, R150 ;  /* 0x000000969796723e */ /* 0x000fe200000000ff */
[----:B------:R-:W2:Y:S01]  /*213f0*/  @UP3 LDCU.64 UR4, c[0x0][0x408] ;  /* 0x00008100ff0437ac */ /* 0x000ea20008000a00 */
[----:B------:R-:W-:Y:S01]  /*21400*/  F2FP.F16.F32.PACK_AB R46, R46, R144 ;  /* 0x000000902e2e723e */ /* 0x000fe200000000ff */
[----:B------:R3:W-:Y:S01]  /*21410*/  STS [R4+0x10], R2 ;  /* 0x0000100204007388 */ /* 0x0007e20000000800 */
[----:B------:R-:W-:Y:S01]  /*21420*/  F2FP.F16.F32.PACK_AB R146, R147, R146 ;  /* 0x000000929392723e */ /* 0x000fe200000000ff */
[C---:B------:R-:W-:Y:S01]  /*21430*/  FMUL.FTZ R122, R42.reuse, R122 ;  /* 0x0000007a2a7a7220 */ /* 0x040fe20000410000 */
[----:B------:R-:W-:Y:S01]  /*21440*/  F2FP.F16.F32.PACK_AB R43, R43, R160 ;  /* 0x000000a02b2b723e */ /* 0x000fe200000000ff */
[C---:B------:R-:W-:Y:S01]  /*21450*/  FMUL.FTZ R32, R42.reuse, R123 ;  /* 0x0000007b2a207220 */ /* 0x040fe20000410000 */
[----:B------:R-:W-:Y:S01]  /*21460*/  F2FP.F16.F32.PACK_AB R41, R41, R162 ;  /* 0x000000a22929723e */ /* 0x000fe200000000ff */
[C---:B------:R-:W-:Y:S01]  /*21470*/  FMUL.FTZ R118, R42.reuse, R118 ;  /* 0x000000762a767220 */ /* 0x040fe20000410000 */
        /* <DEDUP_REMOVED lines=14> */
[----:B-1----:R-:W-:Y:S01]  /*21560*/  LOP3.LUT R0, R210, 0x40, RZ, 0xc0, !PT ;  /* 0x00000040d2007812 */ /* 0x002fe200078ec0ff */
[----:B------:R-:W-:Y:S01]  /*21570*/  STS [R4+0x1210], R146 ;  /* 0x0012109204007388 */ /* 0x000fe20000000800 */
[----:B------:R-:W-:Y:S01]  /*21580*/  F2FP.F16.F32.PACK_AB R34, R34, R154 ;  /* 0x0000009a2222723e */ /* 0x000fe200000000ff */
[C---:B------:R-:W-:Y:S01]  /*21590*/  FMUL.FTZ R20, R42.reuse, R111 ;  /* 0x0000006f2a147220 */ /* 0x040fe20000410000 */
[----:B---3--:R-:W-:Y:S01]  /*215a0*/  IADD3 R2, PT, PT, R3, -R0, RZ ;  /* 0x8000000003027210 */ /* 0x008fe20007ffe0ff */
        /* <DEDUP_REMOVED lines=22> */
[----:B--2---:R-:W-:Y:S01]  /*21710*/  @UP3 UIMAD.WIDE.U32 UR16, UR18, UR4, URZ ;  /* 0x00000004121032a5 */ /* 0x004fe2000f8e00ff */
[----:B------:R-:W-:Y:S01]  /*21720*/  F2FP.F16.F32.PACK_AB R25, R25, R112 ;  /* 0x000000701919723e */ /* 0x000fe200000000ff */
[----:B------:R-:W-:Y:S01]  /*21730*/  STS [R2+0x1220], R134 ;  /* 0x0012208602007388 */ /* 0x000fe20000000800 */
[----:B------:R-:W-:Y:S01]  /*21740*/  F2FP.F16.F32.PACK_AB R24, R24, R114 ;  /* 0x000000721818723e */ /* 0x000fe200000000ff */
[----:B------:R-:W-:Y:S01]  /*21750*/  @UP3 UIMAD UR12, UR18, UR5, UR17 ;  /* 0x00000005120c32a4 */ /* 0x000fe2000f8e0211 */
[----:B------:R-:W-:Y:S01]  /*21760*/  F2FP.F16.F32.PACK_AB R21, R21, R108 ;  /* 0x0000006c1515723e */ /* 0x000fe200000000ff */
[----:B------:R-:W-:Y:S01]  /*21770*/  STS [R0+0x1030], R37 ;  /* 0x0010302500007388 */ /* 0x000fe20000000800 */
[----:B------:R-:W-:Y:S01]  /*21780*/  F2FP.F16.F32.PACK_AB R20, R20, R110 ;  /* 0x0000006e1414723e */ /* 0x000fe200000000ff */
[----:B------:R-:W-:Y:S01]  /*21790*/  @!UP3 UMOV UR17, UR14 ;  /* 0x0000000e0011bc82 */ /* 0x000fe20008000000 */
        /* <DEDUP_REMOVED lines=11> */
[----:B------:R-:W-:Y:S01]  /*21850*/  @!UP2 UIMAD UR18, UR7, UR10, URZ ;  /* 0x0000000a0712a2a4 */ /* 0x000fe2000f8e02ff */
[----:B------:R-:W-:Y:S01]  /*21860*/  F2FP.F16.F32.PACK_AB R13, R13, R76 ;  /* 0x0000004c0d0d723e */ /* 0x000fe200000000ff */
[----:B------:R-:W-:Y:S01]  /*21870*/  STS [R4+0x2010], R31 ;  /* 0x0020101f04007388 */ /* 0x000fe20000000800 */
[----:B------:R-:W-:Y:S01]  /*21880*/  F2FP.F16.F32.PACK_AB R12, R12, R78 ;  /* 0x0000004e0c0c723e */ /* 0x000fe200000000ff */
[----:B------:R-:W2:Y:S01]  /*21890*/  @UP1 LDCU UR5, c[0x0][0x430] ;  /* 0x00008600ff0517ac */ /* 0x000ea20008000800 */
[----:B------:R-:W-:Y:S01]  /*218a0*/  F2FP.F16.F32.PACK_AB R11, R11, R84 ;  /* 0x000000540b0b723e */ /* 0x000fe200000000ff */
[----:B------:R-:W-:Y:S01]  /*218b0*/  STS [R4+0x2210], R30 ;  /* 0x0022101e04007388 */ /* 0x000fe20000000800 */
[----:B------:R-:W-:Y:S01]  /*218c0*/  F2FP.F16.F32.PACK_AB R10, R10, R86 ;  /* 0x000000560a0a723e */ /* 0x000fe200000000ff */
[----:B------:R-:W-:Y:S01]  /*218d0*/  @UP1 UMOV UR4, 0x1 ;  /* 0x0000000100041882 */ /* 0x000fe20000000000 */
[----:B------:R-:W-:Y:S01]  /*218e0*/  F2FP.F16.F32.PACK_AB R7, R7, R96 ;  /* 0x000000600707723e */ /* 0x000fe200000000ff */
[----:B------:R-:W-:Y:S01]  /*218f0*/  STS [R3+0x3000], R33 ;  /* 0x0030002103007388 */ /* 0x000fe20000000800 */
[----:B------:R-:W-:Y:S01]  /*21900*/  F2FP.F16.F32.PACK_AB R6, R6, R98 ;  /* 0x000000620606723e */ /* 0x000fe200000000ff */
[----:B------:R-:W-:Y:S01]  /*21910*/  @UP3 UMOV UR17, UR16 ;  /* 0x0000001000113c82 */ /* 0x000fe20008000000 */
[----:B------:R-:W-:Y:S01]  /*21920*/  F2FP.F16.F32.PACK_AB R9, R9, R88 ;  /* 0x000000580909723e */ /* 0x000fe200000000ff */
[----:B------:R-:W-:Y:S01]  /*21930*/  STS [R3+0x3200], R32 ;  /* 0x0032002003007388 */ /* 0x000fe20000000800 */
[----:B------:R-:W-:Y:S01]  /*21940*/  F2FP.F16.F32.PACK_AB R8, R8, R90 ;  /* 0x0000005a0808723e */ /* 0x000fe200000000ff */
[----:B------:R-:W-:Y:S01]  /*21950*/  USHF.R.S32.HI UR9, URZ, 0x1f, UR18 ;  /* 0x0000001fff097899 */ /* 0x000fe20008011412 */
        /* <DEDUP_REMOVED lines=23> */
[----:B---3--:R-:W-:-:S03]  /*21ad0*/  LOP3.LUT R3, R52, 0xd8, RZ, 0xc0, !PT ;  /* 0x000000d834037812 */ /* 0x008fc600078ec0ff */
[----:B------:R-:W-:Y:S01]  /*21ae0*/  STS [R2+0x5020], R9 ;  /* 0x0050200902007388 */ /* 0x000fe20000000800 */
[----:B------:R-:W-:-:S03]  /*21af0*/  LOP3.LUT R3, R3, 0x18, R53, 0x78, !PT ;  /* 0x0000001803037812 */ /* 0x000fc600078e7835 */
[----:B------:R3:W-:Y:S01]  /*21b00*/  STS [R2+0x5220], R8 ;  /* 0x0052200802007388 */ /* 0x0007e20000000800 */
[----:B----4-:R4:W1:Y:S01]  /*21b10*/  @P3 MUFU.LG2 R4, R50 ;  /* 0x0000003200043308 */ /* 0x0108620000000c00 */
[----:B------:R-:W-:Y:S02]  /*21b20*/  LOP3.LUT R3, R3, 0x1f20, R52, 0xf8, !PT ;  /* 0x00001f2003037812 */ /* 0x000fe400078ef834 */
[----:B------:R4:W-:Y:S01]  /*21b30*/  STS [R0+0x5030], R5 ;  /* 0x0050300500007388 */ /* 0x0009e20000000800 */
[----:B---3--:R-:W3:Y:S01]  /*21b40*/  @P3 LDC R8, c[0x0][0x458] ;  /* 0x00011600ff083b82 */ /* 0x008ee20000000800 */
[----:B------:R-:W-:-:S05]  /*21b50*/  FMUL.FTZ R2, R42, R95 ;  /* 0x0000005f2a027220 */ /* 0x000fca0000410000 */
[----:B------:R-:W-:Y:S01]  /*21b60*/  F2FP.F16.F32.PACK_AB R2, R2, R94 ;  /* 0x0000005e0202723e */ /* 0x000fe200000000ff */
[----:B-12-4-:R-:W-:Y:S06]  /*21b70*/  BRA.U UP1, `(.L_x_652) ;  /* 0x0000000101207547 */ /* 0x016fec000b800000 */
[----:B------:R-:W-:Y:S01]  /*21b80*/  UISETP.NE.AND UP1, UPT, UR11, URZ, UPT ;  /* 0x000000ff0b00728c */ /* 0x000fe2000bf25270 */
[----:B------:R-:W1:Y:S10]  /*21b90*/  LDCU UR5, c[0x0][0x3e0] ;  /* 0x00007c00ff0577ac */ /* 0x000e740008000800 */
[----:B------:R-:W1:Y:S01]  /*21ba0*/  @UP1 LDCU UR4, c[0x0][0x454] ;  /* 0x00008a80ff0417ac */ /* 0x000e620008000800 */
[----:B------:R-:W2:Y:S01]  /*21bb0*/  @UP1 LDCU UR13, c[0x0][0x454] ;  /* 0x00008a80ff0d17ac */ /* 0x000ea20008000800 */
[----:B-1----:R-:W-:-:S02]  /*21bc0*/  @UP1 UIMAD UR4, UR5, UR4, URZ ;  /* 0x00000004050412a4 */ /* 0x002fc4000f8e02ff */
[----:B------:R-:W-:-:S03]  /*21bd0*/  @!UP1 UIMAD UR4, UR5, UR10, URZ ;  /* 0x0000000a050492a4 */ /* 0x000fc6000f8e02ff */
[----:B------:R-:W-:Y:S01]  /*21be0*/  @UP1 UMOV UR5, 0x1 ;  /* 0x0000000100051882 */ /* 0x000fe20000000000 */
[----:B--2---:R-:W-:-:S08]  /*21bf0*/  @!UP1 UMOV UR5, 0x1 ;  /* 0x0000000100059882 */ /* 0x004fd00000000000 */
.L_x_652:
[----:B------:R1:W-:Y:S01]  /*21c00*/  STS [R0+0x5230], R2 ;  /* 0x0052300200007388 */ /* 0x0003e20000000800 */
[----:B------:R-:W-:Y:S01]  /*21c10*/  LEA R24, R3, UR6, 0x1 ;  /* 0x0000000603187c11 */ /* 0x000fe2000f8e08ff */
[----:B------:R-:W2:Y:S01]  /*21c20*/  S2UR UR6, SR_CTAID.X ;  /* 0x00000000000679c3 */ /* 0x000ea20000002500 */
[----:B------:R-:W4:Y:S07]  /*21c30*/  @P2 MUFU.LG2 R3, R49 ;  /* 0x0000003100032308 */ /* 0x000f2e0000000c00 */
[----:B------:R-:W-:Y:S01]  /*21c40*/  BAR.SYNC.DEFER_BLOCKING 0x0 ;  /* 0x0000000000007b1d */ /* 0x000fe20000010000 */
[----:B------:R-:W-:Y:S01]  /*21c50*/  MOV R17, 0x7f800000 ;  /* 0x7f80000000117802 */ /* 0x000fe20000000f00 */
[----:B------:R-:W-:Y:S01]  /*21c60*/  UIMAD UR13, UR14, UR13, URZ ;  /* 0x0000000d0e0d72a4 */ /* 0x000fe2000f8e02ff */
[----:B------:R-:W-:Y:S01]  /*21c70*/  MOV R16, 0x7f800000 ;  /* 0x7f80000000107802 */ /* 0x000fe20000000f00 */
[----:B------:R-:W-:Y:S01]  /*21c80*/  USEL UR18, UR18, URZ, UP0 ;  /* 0x000000ff12127287 */ /* 0x000fe20008000000 */
[----:B------:R-:W-:-:S03]  /*21c90*/  MOV R15, 0x7f800000 ;  /* 0x7f800000000f7802 */ /* 0x000fc60000000f00 */
[----:B------:R-:W5:Y:S01]  /*21ca0*/  @P2 LDC R7, c[0x0][0x458] ;  /* 0x00011600ff072b82 */ /* 0x000f620000000800 */
[----:B------:R-:W-:Y:S01]  /*21cb0*/  @!UP0 UIMAD UR13, UR7, UR4, UR13 ;  /* 0x00000004070d82a4 */ /* 0x000fe2000f8e020d */
[----:B------:R-:W5:Y:S01]  /*21cc0*/  S2R R20, SR_CTAID.X ;  /* 0x0000000000147919 */ /* 0x000f620000002500 */
[----:B------:R-:W-:Y:S01]  /*21cd0*/  USEL UR9, UR9, URZ, UP0 ;  /* 0x000000ff09097287 */ /* 0x000fe20008000000 */
[----:B------:R-:W-:Y:S01]  /*21ce0*/  BSSY.RECONVERGENT B0, `(.L_x_653) ;  /* 0x000003d000007945 */ /* 0x000fe20003800200 */
[----:B------:R-:W-:Y:S01]  /*21cf0*/  USHF.R.S32.HI UR7, URZ, 0x1f, UR13 ;  /* 0x0000001fff077899 */ /* 0x000fe2000801140d */
[----:B------:R-:W-:Y:S02]  /*21d00*/  MOV R14, 0x7f800000 ;  /* 0x7f800000000e7802 */ /* 0x000fe40000000f00 */
[----:B------:R-:W5:Y:S01]  /*21d10*/  @P1 LDC R6, c[0x0][0x458] ;  /* 0x00011600ff061b82 */ /* 0x000f620000000800 */
[----:B----4-:R-:W-:Y:S01]  /*21d20*/  @P2 FMUL.FTZ R3, R3, 0.69314718246459960938 ;  /* 0x3f31721803032820 */ /* 0x010fe20000410000 */
[----:B-1----:R-:W-:-:S06]  /*21d30*/  @P3 FMUL.FTZ R0, R4, 0.69314718246459960938 ;  /* 0x3f31721804003820 */ /* 0x002fcc0000410000 */
[----:B------:R-:W1:Y:S01]  /*21d40*/  @P0 LDC R5, c[0x0][0x458] ;  /* 0x00011600ff050b82 */ /* 0x000e620000000800 */
[----:B------:R-:W4:Y:S01]  /*21d50*/  @P1 MUFU.LG2 R2, R48 ;  /* 0x0000003000021308 */ /* 0x000f220000000c00 */
[----:B------:R1:W1:Y:S01]  /*21d60*/  LDS.128 R28, [R24+0x1800] ;  /* 0x00180000181c7984 */ /* 0x0002620000000c00 */
[----:B---3--:R-:W-:Y:S01]  /*21d70*/  @P3 FFMA.FTZ R17, R103, R8, R0 ;  /* 0x0000000867113223 */ /* 0x008fe20000010000 */
[----:B--2---:R-:W-:Y:S01]  /*21d80*/  UIMAD UR10, UR6, UR5, URZ ;  /* 0x00000005060a72a4 */ /* 0x004fe2000f8e02ff */
[----:B------:R-:W-:-:S03]  /*21d90*/  LOP3.LUT P3, RZ, R53, 0x3, RZ, 0xc0, !PT ;  /* 0x0000000335ff7812 */ /* 0x000fc6000786c0ff */
[----:B------:R-:W-:Y:S01]  /*21da0*/  USHF.L.U32 UR10, UR10, 0x7, URZ ;  /* 0x000000070a0a7899 */ /* 0x000fe200080006ff */
[----:B------:R-:W2:Y:S01]  /*21db0*/  @P0 MUFU.LG2 R4, R51 ;  /* 0x0000003300040308 */ /* 0x000ea20000000c00 */
[----:B-----5:R-:W-:Y:S02]  /*21dc0*/  @P2 FFMA.FTZ R16, R102, R7, R3 ;  /* 0x0000000766102223 */ /* 0x020fe40000010003 */
[----:B------:R-:W-:Y:S02]  /*21dd0*/  USHF.R.S32.HI UR4, URZ, 0x1f, UR10 ;  /* 0x0000001fff047899 */ /* 0x000fe4000801140a */
[----:B------:R-:W-:Y:S01]  /*21de0*/  UIADD3 UR18, UP1, UP0, UR10, UR18, UR13 ;  /* 0x000000120a127290 */ /* 0x000fe2000f83e00d */
[----:B----4-:R-:W-:-:S03]  /*21df0*/  @P1 FMUL.FTZ R2, R2, 0.69314718246459960938 ;  /* 0x3f31721802021820 */ /* 0x010fc60000410000 */
[----:B------:R-:W-:Y:S01]  /*21e00*/  UIADD3.X UR4, UPT, UPT, UR4, UR9, UR7, UP1, UP0 ;  /* 0x0000000904047290 */ /* 0x000fe20008fe0407 */
[----:B------:R-:W-:Y:S01]  /*21e10*/  @P1 FFMA.FTZ R15, R101, R6, R2 ;  /* 0x00000006650f1223 */ /* 0x000fe20000010002 */
[----:B--2---:R-:W-:-:S04]  /*21e20*/  @P0 FMUL.FTZ R0, R4, 0.69314718246459960938 ;  /* 0x3f31721804000820 */ /* 0x004fc80000410000 */
[----:B-1----:R-:W-:Y:S01]  /*21e30*/  @P0 FFMA.FTZ R14, R100, R5, R0 ;  /* 0x00000005640e0223 */ /* 0x002fe20000010000 */
[----:B------:R-:W-:Y:S06]  /*21e40*/  @P3 BRA `(.L_x_654) ;  /* 0x0000000000983947 */ /* 0x000fec0003800000 */
[----:B------:R-:W-:Y:S02]  /*21e50*/  LOP3.LUT R0, R209, 0x30, RZ, 0xc0, !PT ;  /* 0x00000030d1007812 */ /* 0x000fe400078ec0ff */
[----:B------:R-:W-:-:S04]  /*21e60*/  LOP3.LUT R2, R53, 0x1f, RZ, 0xc0, !PT ;  /* 0x0000001f35027812 */ /* 0x000fc800078ec0ff */
[----:B------:R-:W-:-:S04]  /*21e70*/  LEA.HI R0, R2, R0, RZ, 0x1e ;  /* 0x0000000002007211 */ /* 0x000fc800078ff0ff */
[C---:B------:R-:W-:Y:S01]  /*21e80*/  ISETP.GE.AND P6, PT, R0.reuse, UR8, PT ;  /* 0x0000000800007c0c */ /* 0x040fe2000bfc6270 */
[C---:B------:R-:W-:Y:S02]  /*21e90*/  VIADD R2, R0.reuse, 0x8 ;  /* 0x0000000800027836 */ /* 0x040fe40000000000 */
[C---:B------:R-:W-:Y:S02]  /*21ea0*/  VIADD R5, R0.reuse, 0x40 ;  /* 0x0000004000057836 */ /* 0x040fe40000000000 */
[----:B------:R-:W-:Y:S01]  /*21eb0*/  VIADD R4, R0, 0x48 ;  /* 0x0000004800047836 */ /* 0x000fe20000000000 */
        /* <DEDUP_REMOVED lines=10> */
[----:B------:R-:W-:Y:S01]  /*21f60*/  @!P3 IMAD R4, R4, UR5, RZ ;  /* 0x000000050404bc24 */ /* 0x000fe2000f8e02ff */
[----:B------:R-:W-:-:S04]  /*21f70*/  @!P5 IADD3 R3, P0, PT, R2, UR18, RZ ;  /* 0x000000120203dc10 */ /* 0x000fc8000ff1e0ff */
[----:B------:R-:W3:Y:S01]  /*21f80*/  @!P4 LDC.64 R12, c[0x0][0x420] ;  /* 0x00010800ff0ccb82 */ /* 0x000ee20000000a00 */
[----:B------:R-:W-:-:S07]  /*21f90*/  @!P5 LEA.HI.X.SX32 R2, R2, UR4, 0x1, P0 ;  /* 0x000000040202dc11 */ /* 0x000fce00080f0eff */
[----:B------:R-:W4:Y:S01]  /*21fa0*/  @!P3 LDC.64 R18, c[0x0][0x420] ;  /* 0x00010800ff12bb82 */ /* 0x000f220000000a00 */
[----:B-1----:R-:W-:-:S04]  /*21fb0*/  @!P6 LEA R8, P1, R0, R8, 0x2 ;  /* 0x000000080008e211 */ /* 0x002fc800078210ff */
[----:B------:R-:W-:Y:S02]  /*21fc0*/  @!P6 LEA.HI.X R9, R0, R9, R6, 0x2, P1 ;  /* 0x000000090009e211 */ /* 0x000fe400008f1406 */
[----:B------:R-:W-:Y:S02]  /*21fd0*/  @!P4 IADD3 R0, P1, PT, R5, UR18, RZ ;  /* 0x000000120500cc10 */ /* 0x000fe4000ff3e0ff */
[C---:B--2---:R-:W-:Y:S01]  /*21fe0*/  @!P5 LEA R6, P2, R3.reuse, R10, 0x2 ;  /* 0x0000000a0306d211 */ /* 0x044fe200078410ff */
[----:B------:R1:W-:Y:S01]  /*21ff0*/  @!P6 STG.E desc[UR20][R8.64], R17 ;  /* 0x000000110800e986 */ /* 0x0003e2000c101914 */
[----:B------:R-:W-:Y:S02]  /*22000*/  @!P3 IADD3 R10, P0, PT, R4, UR18, RZ ;  /* 0x00000012040abc10 */ /* 0x000fe4000ff1e0ff */
[----:B------:R-:W-:Y:S02]  /*22010*/  @!P5 LEA.HI.X R7, R3, R11, R2, 0x2, P2 ;  /* 0x0000000b0307d211 */ /* 0x000fe400010f1402 */
[----:B------:R-:W-:-:S02]  /*22020*/  @!P4 LEA.HI.X.SX32 R5, R5, UR4, 0x1, P1 ;  /* 0x000000040505cc11 */ /* 0x000fc400088f0eff */
[----:B------:R-:W-:Y:S01]  /*22030*/  @!P3 LEA.HI.X.SX32 R3, R4, UR4, 0x1, P0 ;  /* 0x000000040403bc11 */ /* 0x000fe200080f0eff */
[----:B------:R1:W-:Y:S01]  /*22040*/  @!P5 STG.E desc[UR20][R6.64], R16 ;  /* 0x000000100600d986 */ /* 0x0003e2000c101914 */
[----:B---3--:R-:W-:-:S04]  /*22050*/  @!P4 LEA R4, P1, R0, R12, 0x2 ;  /* 0x0000000c0004c211 */ /* 0x008fc800078210ff */
[----:B------:R-:W-:Y:S02]  /*22060*/  @!P4 LEA.HI.X R5, R0, R13, R5, 0x2, P1 ;  /* 0x0000000d0005c211 */ /* 0x000fe400008f1405 */
[----:B----4-:R-:W-:-:S03]  /*22070*/  @!P3 LEA R2, P0, R10, R18, 0x2 ;  /* 0x000000120a02b211 */ /* 0x010fc600078010ff */
[----:B------:R1:W-:Y:S01]  /*22080*/  @!P4 STG.E desc[UR20][R4.64], R15 ;  /* 0x0000000f0400c986 */ /* 0x0003e2000c101914 */
[----:B------:R-:W-:-:S05]  /*22090*/  @!P3 LEA.HI.X R3, R10, R19, R3, 0x2, P0 ;  /* 0x000000130a03b211 */ /* 0x000fca00000f1403 */
[----:B------:R1:W-:Y:S04]  /*220a0*/  @!P3 STG.E desc[UR20][R2.64], R14 ;  /* 0x0000000e0200b986 */ /* 0x0003e8000c101914 */
.L_x_654:
[----:B------:R-:W-:Y:S05]  /*220b0*/  BSYNC.RECONVERGENT B0 ;  /* 0x0000000000007941 */ /* 0x000fea0003800200 */
.L_x_653:
[----:B------:R2:W5:Y:S04]  /*220c0*/  LDL R32, [R1+0x158] ;  /* 0x0001580001207983 */ /* 0x0005680000100800 */
[----:B------:R2:W5:Y:S01]  /*220d0*/  LDL R27, [R1+0x15c] ;  /* 0x00015c00011b7983 */ /* 0x0005620000100800 */
[----:B-1----:R-:W-:Y:S01]  /*220e0*/  SHF.R.U32.HI R2, RZ, 0x2, R53 ;  /* 0x00000002ff027819 */ /* 0x002fe20000011635 */
[----:B------:R-:W-:Y:S01]  /*220f0*/  IMAD.MOV.U32 R3, RZ, RZ, RZ ;  /* 0x000000ffff037224 */ /* 0x000fe200078e00ff */
[----:B------:R-:W1:Y:S01]  /*22100*/  LDCU.64 UR4, c[0x0][0x410] ;  /* 0x00008200ff0477ac */ /* 0x000e620008000a00 */
[----:B------:R2:W3:Y:S01]  /*22110*/  LDS.128 R16, [R24+0x2000] ;  /* 0x0020000018107984 */ /* 0x0004e20000000c00 */
[----:B------:R-:W-:Y:S01]  /*22120*/  LOP3.LUT R26, R52, 0x18, RZ, 0xc0, !PT ;  /* 0x00000018341a7812 */ /* 0x000fe200078ec0ff */
[----:B------:R-:W-:Y:S01]  /*22130*/  IMAD.WIDE.U32 R6, R20, 0x80, R2 ;  /* 0x0000008014067825 */ /* 0x000fe200078e0002 */
[----:B------:R-:W-:Y:S01]  /*22140*/  ISETP.GE.AND P3, PT, R2, UR8, PT ;  /* 0x0000000802007c0c */ /* 0x000fe2000bf66270 */
[----:B------:R2:W4:Y:S01]  /*22150*/  LDS.128 R20, [R24] ;  /* 0x0000000018147984 */ /* 0x0005220000000c00 */
[----:B------:R-:W-:Y:S01]  /*22160*/  IADD3 R4, P0, PT, R26, UR17, RZ ;  /* 0x000000111a047c10 */ /* 0x000fe2000ff1e0ff */
[C---:B------:R-:W-:Y:S01]  /*22170*/  VIADD R0, R2.reuse, 0x20 ;  /* 0x0000002002007836 */ /* 0x040fe20000000000 */
[C---:B------:R-:W-:Y:S01]  /*22180*/  IADD3 R3, PT, PT, R2.reuse, 0x40, RZ ;  /* 0x0000004002037810 */ /* 0x040fe20007ffe0ff */
[----:B------:R2:W2:Y:S01]  /*22190*/  LDS.128 R12, [R24+0x4000] ;  /* 0x00400000180c7984 */ /* 0x0004a20000000c00 */
[----:B------:R-:W-:Y:S01]  /*221a0*/  VIADD R2, R2, 0x60 ;  /* 0x0000006002027836 */ /* 0x000fe20000000000 */
[----:B------:R-:W-:Y:S01]  /*221b0*/  IADD3.X R5, PT, PT, RZ, UR12, RZ, P0, !PT ;  /* 0x0000000cff057c10 */ /* 0x000fe200087fe4ff */
[----:B------:R-:W-:Y:S01]  /*221c0*/  BSSY.RECONVERGENT B0, `(.L_x_655) ;  /* 0x0000019000007945 */ /* 0x000fe20003800200 */
[----:B------:R-:W-:-:S02]  /*221d0*/  ISETP.GE.AND P2, PT, R0, UR8, PT ;  /* 0x0000000800007c0c */ /* 0x000fc4000bf46270 */
[----:B------:R-:W-:Y:S02]  /*221e0*/  ISETP.GE.AND P0, PT, R2, UR8, PT ;  /* 0x0000000802007c0c */ /* 0x000fe4000bf06270 */
[----:B------:R-:W-:Y:S01]  /*221f0*/  ISETP.GE.AND P1, PT, R3, UR8, PT ;  /* 0x0000000803007c0c */ /* 0x000fe2000bf26270 */
[----:B-1----:R-:W-:Y:S01]  /*22200*/  IMAD.U32 R0, RZ, RZ, UR4 ;  /* 0x00000004ff007e24 */ /* 0x002fe2000f8e00ff */
[----:B------:R-:W-:-:S03]  /*22210*/  MOV R2, UR5 ;  /* 0x0000000500027c02 */ /* 0x000fc60008000f00 */
[----:B------:R-:W-:-:S04]  /*22220*/  IMAD.WIDE.U32 R10, R0, UR14, R4 ;  /* 0x0000000e000a7c25 */ /* 0x000fc8000f8e0004 */
[----:B------:R-:W-:Y:S01]  /*22230*/  IMAD R9, R2, UR14, R11 ;  /* 0x0000000e02097c24 */ /* 0x000fe2000f8e020b */
[----:B------:R-:W-:Y:S06]  /*22240*/  @P3 BRA `(.L_x_656) ;  /* 0x0000000000403947 */ /* 0x000fec0003800000 */
[----:B------:R-:W1:Y:S01]  /*22250*/  LDCU.64 UR6, c[0x0][0x408] ;  /* 0x00008100ff0677ac */ /* 0x000e620008000a00 */
[----:B------:R-:W-:Y:S01]  /*22260*/  IMAD.MOV.U32 R8, RZ, RZ, R10 ;  /* 0x000000ffff087224 */ /* 0x000fe200078e000a */
[----:B------:R-:W3:Y:S01]  /*22270*/  LDCU UR9, c[0x0][0x440] ;  /* 0x00008800ff0977ac */ /* 0x000ee20008000800 */
[----:B------:R-:W4:Y:S01]  /*22280*/  LDCU.64 UR4, c[0x0][0x3f0] ;  /* 0x00007e00ff0477ac */ /* 0x000f220008000a00 */
[----:B-1----:R-:W-:Y:S02]  /*22290*/  IMAD R0, R7, UR6, RZ ;  /* 0x0000000607007c24 */ /* 0x002fe4000f8e02ff */
[----:B------:R-:W-:Y:S01]  /*222a0*/  IMAD.WIDE.U32 R4, R6, UR6, R8 ;  /* 0x0000000606047c25 */ /* 0x000fe2000f8e0008 */
[----:B---3--:R-:W-:-:S03]  /*222b0*/  ISETP.GE.AND P5, PT, R26, UR9, PT ;  /* 0x000000091a007c0c */ /* 0x008fc6000bfa6270 */
[----:B------:R-:W-:Y:S01]  /*222c0*/  IMAD R0, R6, UR7, R0 ;  /* 0x0000000706007c24 */ /* 0x000fe2000f8e0200 */
[----:B-----5:R-:W-:Y:S02]  /*222d0*/  ISETP.GE.AND P4, PT, R32, UR9, PT ;  /* 0x0000000920007c0c */ /* 0x020fe4000bf86270 */
[----:B------:R-:W-:Y:S01]  /*222e0*/  ISETP.GE.AND P3, PT, R27, UR9, PT ;  /* 0x000000091b007c0c */ /* 0x000fe2000bf66270 */
[----:B------:R-:W-:Y:S01]  /*222f0*/  IMAD.IADD R0, R0, 0x1, R5 ;  /* 0x0000000100007824 */ /* 0x000fe200078e0205 */
[----:B----4-:R-:W-:-:S04]  /*22300*/  LEA R2, P6, R4, UR4, 0x1 ;  /* 0x0000000404027c11 */ /* 0x010fc8000f8c08ff */
[----:B------:R-:W-:-:S05]  /*22310*/  LEA.HI.X R3, R4, UR5, R0, 0x1, P6 ;  /* 0x0000000504037c11 */ /* 0x000fca000b0f0c00 */
[----:B------:R1:W-:Y:S04]  /*22320*/  @!P5 STG.E.128 desc[UR20][R2.64], R20 ;  /* 0x000000140200d986 */ /* 0x0003e8000c101d14 */
[----:B------:R1:W-:Y:S04]  /*22330*/  @!P4 STG.E.128 desc[UR20][R2.64+0x40], R16 ;  /* 0x000040100200c986 */ /* 0x0003e8000c101d14 */
[----:B--2---:R1:W-:Y:S02]  /*22340*/  @!P3 STG.E.128 desc[UR20][R2.64+0x80], R12 ;  /* 0x0000800c0200b986 */ /* 0x0043e4000c101d14 */
.L_x_656:
[----:B------:R-:W-:Y:S05]  /*22350*/  BSYNC.RECONVERGENT B0 ;  /* 0x0000000000007941 */ /* 0x000fea0003800200 */
.L_x_655:
[----:B-1--4-:R1:W4:Y:S01]  /*22360*/  LDS.128 R20, [R24+0x800] ;  /* 0x0008000018147984 */ /* 0x0123220000000c00 */
[----:B------:R-:W-:Y:S03]  /*22370*/  BSSY.RECONVERGENT B0, `(.L_x_657) ;  /* 0x0000017000007945 */ /* 0x000fe60003800200 */
[----:B---3--:R1:W3:Y:S04]  /*22380*/  LDS.128 R16, [R24+0x2800] ;  /* 0x0028000018107984 */ /* 0x0082e80000000c00 */
[----:B--2---:R1:W2:Y:S01]  /*22390*/  LDS.128 R12, [R24+0x4800] ;  /* 0x00480000180c7984 */ /* 0x0042a20000000c00 */
[----:B------:R-:W-:Y:S05]  /*223a0*/  @P2 BRA `(.L_x_658) ;  /* 0x00000000004c2947 */ /* 0x000fea0003800000 */
[----:B------:R-:W1:Y:S01]  /*223b0*/  LDCU.64 UR6, c[0x0][0x408] ;  /* 0x00008100ff0677ac */ /* 0x000e620008000a00 */
[----:B------:R-:W-:Y:S02]  /*223c0*/  IADD3 R0, P2, PT, R6, 0x20, RZ ;  /* 0x0000002006007810 */ /* 0x000fe40007f5e0ff */
[----:B------:R-:W-:Y:S01]  /*223d0*/  MOV R3, R9 ;  /* 0x0000000900037202 */ /* 0x000fe20000000f00 */
[----:B------:R-:W1:Y:S02]  /*223e0*/  LDCU UR9, c[0x0][0x440] ;  /* 0x00008800ff0977ac */ /* 0x000e640008000800 */
[----:B------:R-:W-:Y:S01]  /*223f0*/  IMAD.X R2, RZ, RZ, R7, P2 ;  /* 0x000000ffff027224 */ /* 0x000fe200010e0607 */
[----:B------:R-:W4:Y:S03]  /*22400*/  LDCU.64 UR4, c[0x0][0x3f0] ;  /* 0x00007e00ff0477ac */ /* 0x000f260008000a00 */
[----:B-1----:R-:W-:-:S02]  /*22410*/  IMAD R25, R2, UR6, RZ ;  /* 0x0000000602197c24 */ /* 0x002fc4000f8e02ff */
[----:B------:R-:W-:Y:S01]  /*22420*/  IMAD.MOV.U32 R2, RZ, RZ, R10 ;  /* 0x000000ffff027224 */ /* 0x000fe200078e000a */
[----:B------:R-:W-:-:S03]  /*22430*/  ISETP.GE.AND P4, PT, R26, UR9, PT ;  /* 0x000000091a007c0c */ /* 0x000fc6000bf86270 */
[----:B------:R-:W-:Y:S01]  /*22440*/  IMAD.WIDE.U32 R4, R0, UR6, R2 ;  /* 0x0000000600047c25 */ /* 0x000fe2000f8e0002 */
[----:B-----5:R-:W-:Y:S02]  /*22450*/  ISETP.GE.AND P3, PT, R32, UR9, PT ;  /* 0x0000000920007c0c */ /* 0x020fe4000bf66270 */
[----:B------:R-:W-:Y:S01]  /*22460*/  ISETP.GE.AND P2, PT, R27, UR9, PT ;  /* 0x000000091b007c0c */ /* 0x000fe2000bf46270 */
[----:B------:R-:W-:Y:S01]  /*22470*/  IMAD R0, R0, UR7, R25 ;  /* 0x0000000700007c24 */ /* 0x000fe2000f8e0219 */
[----:B----4-:R-:W-:-:S03]  /*22480*/  LEA R2, P5, R4, UR4, 0x1 ;  /* 0x0000000404027c11 */ /* 0x010fc6000f8a08ff */
[----:B------:R-:W-:-:S05]  /*22490*/  IMAD.IADD R0, R0, 0x1, R5 ;  /* 0x0000000100007824 */ /* 0x000fca00078e0205 */
[----:B------:R-:W-:-:S05]  /*224a0*/  LEA.HI.X R3, R4, UR5, R0, 0x1, P5 ;  /* 0x0000000504037c11 */ /* 0x000fca000a8f0c00 */
[----:B------:R1:W-:Y:S04]  /*224b0*/  @!P4 STG.E.128 desc[UR20][R2.64], R20 ;  /* 0x000000140200c986 */ /* 0x0003e8000c101d14 */
[----:B---3--:R1:W-:Y:S04]  /*224c0*/  @!P3 STG.E.128 desc[UR20][R2.64+0x40], R16 ;  /* 0x000040100200b986 */ /* 0x0083e8000c101d14 */
[----:B--2---:R1:W-:Y:S02]  /*224d0*/  @!P2 STG.E.128 desc[UR20][R2.64+0x80], R12 ;  /* 0x0000800c0200a986 */ /* 0x0043e4000c101d14 */
.L_x_658:
[----:B------:R-:W-:Y:S05]  /*224e0*/  BSYNC.RECONVERGENT B0 ;  /* 0x0000000000007941 */ /* 0x000fea0003800200 */
.L_x_657:
        /* <DEDUP_REMOVED lines=24> */
.L_x_660:
[----:B------:R-:W-:Y:S05]  /*22670*/  BSYNC.RECONVERGENT B0 ;  /* 0x0000000000007941 */ /* 0x000fea0003800200 */
.L_x_659:
[----:B-1-3--:R1:W3:Y:S01]  /*22680*/  LDS.128 R16, [R24+0x3800] ;  /* 0x0038000018107984 */ /* 0x00a2e20000000c00 */
[----:B------:R-:W-:Y:S05]  /*22690*/  @P0 EXIT ;  /* 0x000000000000094d */ /* 0x000fea0003800000 */
[----:B------:R-:W4:Y:S01]  /*226a0*/  LDCU.64 UR6, c[0x0][0x408] ;  /* 0x00008100ff0677ac */ /* 0x000f220008000a00 */
[----:B--2---:R2:W1:Y:S01]  /*226b0*/  LDS.128 R12, [R24+0x5800] ;  /* 0x00580000180c7984 */ /* 0x0044620000000c00 */
[----:B------:R-:W-:Y:S01]  /*226c0*/  IADD3 R0, P0, PT, R6, 0x60, RZ ;  /* 0x0000006006007810 */ /* 0x000fe20007f1e0ff */
[----:B------:R-:W2:Y:S01]  /*226d0*/  LDCU UR8, c[0x0][0x440] ;  /* 0x00008800ff0877ac */ /* 0x000ea20008000800 */
[----:B------:R-:W-:-:S03]  /*226e0*/  MOV R3, R9 ;  /* 0x0000000900037202 */ /* 0x000fc60000000f00 */
[----:B------:R-:W-:Y:S01]  /*226f0*/  IMAD.X R2, RZ, RZ, R7, P0 ;  /* 0x000000ffff027224 */ /* 0x000fe200000e0607 */
[----:B------:R-:W2:Y:S03]  /*22700*/  LDCU.64 UR4, c[0x0][0x3f0] ;  /* 0x00007e00ff0477ac */ /* 0x000ea60008000a00 */
[----:B----4-:R-:W-:Y:S02]  /*22710*/  IMAD R6, R2, UR6, RZ ;  /* 0x0000000602067c24 */ /* 0x010fe4000f8e02ff */
[----:B------:R-:W-:Y:S01]  /*22720*/  IMAD.MOV.U32 R2, RZ, RZ, R10 ;  /* 0x000000ffff027224 */ /* 0x000fe200078e000a */
[----:B--2---:R-:W-:-:S03]  /*22730*/  ISETP.GE.AND P2, PT, R26, UR8, PT ;  /* 0x000000081a007c0c */ /* 0x004fc6000bf46270 */
[----:B------:R-:W-:Y:S01]  /*22740*/  IMAD.WIDE.U32 R4, R0, UR6, R2 ;  /* 0x0000000600047c25 */ /* 0x000fe2000f8e0002 */
[----:B-----5:R-:W-:Y:S02]  /*22750*/  ISETP.GE.AND P1, PT, R32, UR8, PT ;  /* 0x0000000820007c0c */ /* 0x020fe4000bf26270 */
[----:B------:R-:W-:Y:S01]  /*22760*/  ISETP.GE.AND P0, PT, R27, UR8, PT ;  /* 0x000000081b007c0c */ /* 0x000fe2000bf06270 */
[----:B------:R-:W-:Y:S01]  /*22770*/  IMAD R0, R0, UR7, R6 ;  /* 0x0000000700007c24 */ /* 0x000fe2000f8e0206 */
[----:B------:R-:W-:-:S03]  /*22780*/  LEA R2, P3, R4, UR4, 0x1 ;  /* 0x0000000404027c11 */ /* 0x000fc6000f8608ff */
[----:B------:R-:W-:-:S05]  /*22790*/  IMAD.IADD R0, R0, 0x1, R5 ;  /* 0x0000000100007824 */ /* 0x000fca00078e0205 */
[----:B------:R-:W-:-:S05]  /*227a0*/  LEA.HI.X R3, R4, UR5, R0, 0x1, P3 ;  /* 0x0000000504037c11 */ /* 0x000fca00098f0c00 */
[----:B------:R2:W-:Y:S04]  /*227b0*/  @!P2 STG.E.128 desc[UR20][R2.64], R28 ;  /* 0x0000001c0200a986 */ /* 0x0005e8000c101d14 */
[----:B---3--:R2:W-:Y:S01]  /*227c0*/  @!P1 STG.E.128 desc[UR20][R2.64+0x40], R16 ;  /* 0x0000401002009986 */ /* 0x0085e2000c101d14 */
[----:B-1----:R-:W-:Y:S05]  /*227d0*/  @P0 EXIT ;  /* 0x000000000000094d */ /* 0x002fea0003800000 */
[----:B------:R-:W-:Y:S01]  /*227e0*/  STG.E.128 desc[UR20][R2.64+0x80], R12 ;  /* 0x0000800c02007986 */ /* 0x000fe2000c101d14 */
[----:B------:R-:W-:Y:S05]  /*227f0*/  EXIT ;  /* 0x000000000000794d */ /* 0x000fea0003800000 */
.L_x_661:
        /* <DEDUP_REMOVED lines=16> */
.L_x_1273:


//--------------------- .text._ZN5flash16flash_fwd_kernelI23Flash_fwd_kernel_traitsILi96ELi128ELi64ELi4ELb0ELb0EN7cutlass6half_tE19Flash_kernel_traitsILi96ELi128ELi64ELi4ES3_EELb0ELb1ELb0ELb0ELb0ELb0ELb1ELb0EEEvNS_16Flash_fwd_paramsE --------------------------
	.section	.text._ZN5flash16flash_fwd_kernelI23Flash_fwd_kernel_traitsILi96ELi128ELi64ELi4ELb0ELb0EN7cutlass6half_tE19Flash_kernel_traitsILi96ELi128ELi64ELi4ES3_EELb0ELb1ELb0ELb0ELb0ELb0ELb1ELb0EEEvNS_16Flash_fwd_paramsE,"ax",@progbits
	.align	128
        .global         _ZN5flash16flash_fwd_kernelI23Flash_fwd_kernel_traitsILi96ELi128ELi64ELi4ELb0ELb0EN7cutlass6half_tE19Flash_kernel_traitsILi96ELi128ELi64ELi4ES3_EELb0ELb1ELb0ELb0ELb0ELb0ELb1ELb0EEEvNS_16Flash_fwd_paramsE
        .type           _ZN5flash16flash_fwd_kernelI23Flash_fwd_kernel_traitsILi96ELi128ELi64ELi4ELb0ELb0EN7cutlass6half_tE19Flash_kernel_traitsILi96ELi128ELi64ELi4ES3_EELb0ELb1ELb0ELb0ELb0ELb0ELb1ELb0EEEvNS_16Flash_fwd_paramsE,@function
        .size           _ZN5flash16flash_fwd_kernelI23Flash_fwd_kernel_traitsILi96ELi128ELi64ELi4ELb0ELb0EN7cutlass6half_tE19Flash_kernel_traitsILi96ELi128ELi64ELi4ES3_EELb0ELb1ELb0ELb0ELb0ELb0ELb1ELb0EEEvNS_16Flash_fwd_paramsE,(.L_x_1274 - _ZN5flash16flash_fwd_kernelI23Flash_fwd_kernel_traitsILi96ELi128ELi64ELi4ELb0ELb0EN7cutlass6half_tE19Flash_kernel_traitsILi96ELi128ELi64ELi4ES3_EELb0ELb1ELb0ELb0ELb0ELb0ELb1ELb0EEEvNS_16Flash_fwd_paramsE)
        .other          _ZN5flash16flash_fwd_kernelI23Flash_fwd_kernel_traitsILi96ELi128ELi64ELi4ELb0ELb0EN7cutlass6half_tE19Flash_kernel_traitsILi96ELi128ELi64ELi4ES3_EELb0ELb1ELb0ELb0ELb0ELb0ELb1ELb0EEEvNS_16Flash_fwd_paramsE,@"STO_CUDA_ENTRY STV_DEFAULT"
_ZN5flash16flash_fwd_kernelI23Flash_fwd_kernel_traitsILi96ELi128ELi64ELi4ELb0ELb0EN7cutlass6half_tE19Flash_kernel_traitsILi96ELi128ELi64ELi4ES3_EELb0ELb1ELb0ELb0ELb0ELb0ELb1ELb0EEEvNS_16Flash_fwd_paramsE:
.text._ZN5flash16flash_fwd_kernelI23Flash_fwd_kernel_traitsILi96ELi128ELi64ELi4ELb0ELb0EN7cutlass6half_tE19Flash_kernel_traitsILi96ELi128ELi64ELi4ES3_EELb0ELb1ELb0ELb0ELb0ELb0ELb1ELb0EEEvNS_16Flash_fwd_paramsE:
        /* <DEDUP_REMOVED lines=8> */
[----:B------:R-:W-:-:S02]  /*0080*/  UISETP.NE.U32.AND UP4, UPT, UR10, URZ, UPT ;  /* 0x000000ff0a00728c */ /* 0x000fc4000bf85070 */
[----:B---3--:R-:W-:Y:S01]  /*0090*/  UISETP.NE.U32.AND UP3, UPT, UR8, URZ, UPT ;  /* 0x000000ff0800728c */ /* 0x008fe2000bf65070 */
[----:B------:R-:W-:Y:S01]  /*00a0*/  ISETP.NE.AND.EX P4, PT, RZ, UR11, PT, P4 ;  /* 0x0000000bff007c0c */ /* 0x000fe2000bf85340 */
[----:B------:R-:W1:Y:S01]  /*00b0*/  LDCU.64 UR4, c[0x0][0x478] ;  /* 0x00008f00ff0477ac */ /* 0x000e620008000a00 */
[----:B------:R-:W3:Y:S01]  /*00c0*/  LDCU.64 UR26, c[0x0][0x358] ;  /* 0x00006b00ff1a77ac */ /* 0x000ee20008000a00 */
[----:B------:R-:W-:Y:S02]  /*00d0*/  UISETP.NE.AND.EX UP4, UPT, UR11, URZ, UPT, UP4 ;  /* 0x000000ff0b00728c */ /* 0x000fe4000bf85340 */
[----:B------:R-:W-:Y:S02]  /*00e0*/  UISETP.NE.AND.EX UP3, UPT, UR9, URZ, UPT, UP3 ;  /* 0x000000ff0900728c */ /* 0x000fe4000bf65330 */
[----:B--2---:R-:W-:Y:S02]  /*00f0*/  UIMAD.WIDE.U32 UR14, UR19, 0x4, UR14 ;  /* 0x00000004130e78a5 */ /* 0x004fe4000f8e000e */
[----:B------:R-:W-:Y:S01]  /*0100*/  PLOP3.LUT P2, PT, PT, PT, UP4, 0x80, 0x8 ;  /* 0x000000000008781c */ /* 0x000fe20003f4f048 */
[----:B------:R-:W-:-:S02]  /*0110*/  USHF.L.U32 UR11, UR19, 0x2, URZ ;  /* 0x00000002130b7899 */ /* 0x000fc400080006ff */
[----:B----4-:R-:W-:Y:S01]  /*0120*/  UISETP.NE.AND UP5, UPT, UR12, URZ, UPT ;  /* 0x000000ff0c00728c */ /* 0x010fe2000bfa5270 */
[----:B------:R-:W-:Y:S01]  /*0130*/  IMAD.U32 R2, RZ, RZ, UR14 ;  /* 0x0000000eff027e24 */ /* 0x000fe2000f8e00ff */
[----:B------:R-:W-:Y:S01]  /*0140*/  UISETP.EQ.U32.AND UP2, UPT, UR6, URZ, UPT ;  /* 0x000000ff0600728c */ /* 0x000fe2000bf42070 */
[----:B------:R-:W-:Y:S01]  /*0150*/  IMAD.U32 R3, RZ, RZ, UR15 ;  /* 0x0000000fff037e24 */ /* 0x000fe2000f8e00ff */
[----:B------:R-:W-:Y:S02]  /*0160*/  USHF.R.U32.HI UR10, URZ, 0x1e, UR19 ;  /* 0x0000001eff0a7899 */ /* 0x000fe40008011613 */
[----:B------:R-:W-:Y:S01]  /*0170*/  @UP3 UIADD3 UR12, UP1, UPT, UR11, UR8, URZ ;  /* 0x000000080b0c3290 */ /* 0x000fe2000ff3e0ff */
[----:B------:R-:W-:Y:S01]  /*0180*/  PLOP3.LUT P1, PT, PT, PT, UP3, 0x80, 0x8 ;  /* 0x000000000008781c */ /* 0x000fe20003f2f038 */
[----:B------:R-:W-:Y:S01]  /*0190*/  UISETP.EQ.OR.EX UP2, UPT, UR7, URZ, !UP5, UP2 ;  /* 0x000000ff0700728c */ /* 0x000fe2000ef42720 */
[----:B---3--:R-:W2:Y:S01]  /*01a0*/  @P4 LDG.E R5, desc[UR26][R2.64] ;  /* 0x0000001a02054981 */ /* 0x008ea2000c1e1900 */
[----:B-1----:R-:W-:-:S02]  /*01b0*/  UISETP.NE.U32.AND UP0, UPT, UR4, URZ, UPT ;  /* 0x000000ff0400728c */ /* 0x002fc4000bf05070 */
[----:B------:R-:W-:Y:S02]  /*01c0*/  @UP3 UIADD3.X UR13, UPT, UPT, UR10, UR9, URZ, UP1, !UPT ;  /* 0x000000090a0d3290 */ /* 0x000fe40008ffe4ff */
[----:B------:R-:W-:Y:S01]  /*01d0*/  UIADD3 UR8, UP1, UPT, UR11, UR6, URZ ;  /* 0x000000060b087290 */ /* 0x000fe2000ff3e0ff */
[----:B------:R-:W-:Y:S01]  /*01e0*/  PLOP3.LUT P3, PT, PT, PT, UP2, 0x80, 0x8 ;  /* 0x000000000008781c */ /* 0x000fe20003f6f028 */
[----:B------:R-:W-:Y:S01]  /*01f0*/  UISETP.NE.AND.EX UP0, UPT, UR5, URZ, UPT, UP0 ;  /* 0x000000ff0500728c */ /* 0x000fe2000bf05300 */
[----:B------:R-:W-:Y:S01]  /*0200*/  IMAD.U32 R6, RZ, RZ, UR12 ;  /* 0x0000000cff067e24 */ /* 0x000fe2000f8e00ff */
[----:B------:R-:W-:Y:S01]  /*0210*/  UIADD3.X UR9, UPT, UPT, UR10, UR7, URZ, UP1, !UPT ;  /* 0x000000070a097290 */ /* 0x000fe20008ffe4ff */
[----:B------:R-:W-:Y:S01]  /*0220*/  IMAD.U32 R7, RZ, RZ, UR13 ;  /* 0x0000000dff077e24 */ /* 0x000fe2000f8e00ff */
[----:B------:R-:W3:Y:S07]  /*0230*/  @P2 LDG.E R2, desc[UR26][R2.64+0x4] ;  /* 0x0000041a02022981 */ /* 0x000eee000c1e1900 */
[----:B------:R-:W-:Y:S01]  /*0240*/  @UP0 UIADD3 UR4, UP1, UPT, UR11, UR4, URZ ;  /* 0x000000040b040290 */ /* 0x000fe2000ff3e0ff */
[----:B------:R-:W-:-:S03]  /*0250*/  PLOP3.LUT P0, PT, PT, PT, UP0, 0x80, 0x8 ;  /* 0x000000000008781c */ /* 0x000fc60003f0f008 */
[----:B------:R-:W-:Y:S02]  /*0260*/  @UP0 UIADD3.X UR5, UPT, UPT, UR10, UR5, URZ, UP1, !UPT ;  /* 0x000000050a050290 */ /* 0x000fe40008ffe4ff */
[----:B------:R-:W-:-:S04]  /*0270*/  IMAD.U32 R8, RZ, RZ, UR4 ;  /* 0x00000004ff087e24 */ /* 0x000fc8000f8e00ff */
[----:B------:R-:W-:-:S05]  /*0280*/  IMAD.U32 R9, RZ, RZ, UR5 ;  /* 0x00000005ff097e24 */ /* 0x000fca000f8e00ff */
[----:B------:R-:W5:Y:S01]  /*0290*/  @P0 LDG.E R0, desc[UR26][R8.64] ;  /* 0x0000001a08000981 */ /* 0x000f62000c1e1900 */
[----:B------:R-:W1:Y:S01]  /*02a0*/  @!UP4 LDCU UR24, c[0x0][0x434] ;  /* 0x00008680ff18c7ac */ /* 0x000e620008000800 */
[----:B------:R-:W-:Y:S01]  /*02b0*/  UMOV UR18, 0xffffffff ;  /* 0xffffffff00127882 */ /* 0x000fe20000000000 */
[----:B------:R-:W4:Y:S01]  /*02c0*/  @!UP0 LDCU.64 UR4, c[0x0][0x488] ;  /* 0x00009100ff0487ac */ /* 0x000f220008000a00 */
[----:B------:R1:W4:Y:S02]  /*02d0*/  @P1 LDG.E R3, desc[UR26][R6.64] ;  /* 0x0000001a06031981 */ /* 0x000324000c1e1900 */
[----:B-1----:R-:W-:Y:S02]  /*02e0*/  IMAD.U32 R6, RZ, RZ, UR8 ;  /* 0x00000008ff067e24 */ /* 0x002fe4000f8e00ff */
[----:B------:R-:W-:-:S05]  /*02f0*/  IMAD.U32 R7, RZ, RZ, UR9 ;  /* 0x00000009ff077e24 */ /* 0x000fca000f8e00ff */
[----:B------:R-:W4:Y:S01]  /*0300*/  @!P3 LDG.E R4, desc[UR26][R6.64] ;  /* 0x0000001a0604b981 */ /* 0x000f22000c1e1900 */
[----:B------:R-:W1:Y:S01]  /*0310*/  S2UR UR8, SR_CTAID.X ;  /* 0x00000000000879c3 */ /* 0x000e620000002500 */
[----:B------:R-:W-:Y:S01]  /*0320*/  UISETP.NE.U32.AND UP1, UPT, UR6, URZ, UPT ;  /* 0x000000ff0600728c */ /* 0x000fe2000bf25070 */
[----:B------:R-:W-:Y:S01]  /*0330*/  UMOV UR14, 0xffffffff ;  /* 0xffffffff000e7882 */ /* 0x000fe20000000000 */
[----:B------:R-:W-:Y:S02]  /*0340*/  UMOV UR12, URZ ;  /* 0x000000ff000c7c82 */ /* 0x000fe40008000000 */
[----:B------:R-:W-:Y:S01]  /*0350*/  UISETP.NE.AND.EX UP1, UPT, UR7, URZ, UPT, UP1 ;  /* 0x000000ff0700728c */ /* 0x000fe2000bf25310 */
[----:B------:R-:W1:Y:S02]  /*0360*/  @!UP0 LDCU UR6, c[0x0][0x43c] ;  /* 0x00008780ff0687ac */ /* 0x000e640008000800 */
[----:B-1----:R-:W-:Y:S01]  /*0370*/  USHF.L.U32 UR22, UR8, 0x7, URZ ;  /* 0x0000000708167899 */ /* 0x002fe200080006ff */
[----:B--2---:R-:W-:-:S02]  /*0380*/  @P4 R2UR UR18, R5 ;  /* 0x00000000051242ca */ /* 0x004fc400000e0000 */
        /* <DEDUP_REMOVED lines=8> */
[----:B-1----:R-:W-:-:S14]  /*0410*/  BRA.U !UP1, `(.L_x_662) ;  /* 0x0000000109187547 */ /* 0x002fdc000b800000 */
[----:B------:R-:W-:-:S13]  /*0420*/  PLOP3.LUT P2, PT, PT, PT, UP5, 0x80, 0x8 ;  /* 0x000000000008781c */ /* 0x000fda0003f4f058 */
[----:B------:R-:W2:Y:S04]  /*0430*/  @P2 LDG.E R2, desc[UR26][R6.64+0x4] ;  /* 0x0000041a06022981 */ /* 0x000ea8000c1e1900 */
[----:B------:R-:W3:Y:S01]  /*0440*/  @!P2 LDG.E R6, desc[UR26][R6.64] ;  /* 0x0000001a0606a981 */ /* 0x000ee2000c1e1900 */
[----:B--2---:R-:W-:-:S13]  /*0450*/  @P2 R2UR UR4, R2 ;  /* 0x00000000020422ca */ /* 0x004fda00000e0000 */
[----:B------:R-:W-:-:S07]  /*0460*/  @UP5 UIADD3 UR4, UPT, UPT, UR4, -UR14, URZ ;  /* 0x8000000e04045290 */ /* 0x000fce000fffe0ff */
[----:B---3--:R-:W-:Y:S02]  /*0470*/  @!P2 R2UR UR4, R6 ;  /* 0x000000000604a2ca */ /* 0x008fe400000e0000 */
.L_x_662:
[----:B-----5:R-:W-:Y:S01]  /*0480*/  @P0 R2UR UR23, R0 ;  /* 0x00000000001702ca */ /* 0x020fe200000e0000 */
[----:B------:R-:W-:Y:S01]  /*0490*/  @!UP0 UISETP.NE.AND.EX UP2, UPT, UR5, URZ, UPT, UP2 ;  /* 0x000000ff0500828c */ /* 0x000fe2000bf45320 */
[----:B------:R-:W-:-:S13]  /*04a0*/  @!P1 EXIT ;  /* 0x000000000000994d */ /* 0x000fda0003800000 */
        /* <DEDUP_REMOVED lines=47> */
.L_x_664:
        /* <DEDUP_REMOVED lines=55> */
.L_x_666:
[----:B------:R-:W-:Y:S05]  /*0b10*/  BSYNC.RECONVERGENT B0 ;  /* 0x0000000000007941 */ /* 0x000fea0003800200 */
.L_x_665:
        /* <DEDUP_REMOVED lines=22> */
.L_x_668:
[----:B------:R-:W-:Y:S05]  /*0c80*/  BSYNC.RECONVERGENT B0 ;  /* 0x0000000000007941 */ /* 0x000fea0003800200 */
.L_x_667:
        /* <DEDUP_REMOVED lines=22> */
.L_x_670:
[----:B------:R-:W-:Y:S05]  /*0df0*/  BSYNC.RECONVERGENT B0 ;  /* 0x0000000000007941 */ /* 0x000fea0003800200 */
.L_x_669:
        /* <DEDUP_REMOVED lines=23> */
.L_x_672:
[----:B------:R-:W-:Y:S05]  /*0f70*/  BSYNC.RECONVERGENT B0 ;  /* 0x0000000000007941 */ /* 0x000fea0003800200 */
.L_x_671:
        /* <DEDUP_REMOVED lines=10> */
.L_x_674:
[----:B------:R-:W-:Y:S05]  /*1020*/  BSYNC.RECONVERGENT B0 ;  /* 0x0000000000007941 */ /* 0x000fea0003800200 */
.L_x_673:
[----:B------:R-:W-:Y:S04]  /*1030*/  BSSY.RECONVERGENT B0, `(.L_x_675) ;  /* 0x000000a000007945 */ /* 0x000fe80003800200 */
[----:B------:R-:W-:Y:S05]  /*1040*/  @P5 BRA `(.L_x_676) ;  /* 0x0000000000205947 */ /* 0x000fea0003800000 */
[----:B------:R-:W5:Y:S01]  /*1050*/  LDCU.64 UR4, c[0x0][0x420] ;  /* 0x00008400ff0477ac */ /* 0x000f620008000a00 */
[----:B-1----:R-:W-:-:S05]  /*1060*/  IMAD R0, R5, UR6, RZ ;  /* 0x0000000605007c24 */ /* 0x002fca000f8e02ff */
[----:B------:R-:W-:-:S04]  /*1070*/  IADD3 R2, P0, PT, R0, UR7, RZ ;  /* 0x0000000700027c10 */ /* 0x000fc8000ff1e0ff */
[----:B------:R-:W-:Y:S02]  /*1080*/  LEA.HI.X.SX32 R0, R0, UR10, 0x1, P0 ;  /* 0x0000000a00007c11 */ /* 0x000fe400080f0eff */
[----:B-----5:R-:W-:-:S04]  /*1090*/  LEA R6, P0, R2, UR4, 0x2 ;  /* 0x0000000402067c11 */ /* 0x020fc8000f8010ff */
[----:B------:R-:W-:Y:S01]  /*10a0*/  LEA.HI.X R7, R2, UR5, R0, 0x2, P0 ;  /* 0x0000000502077c11 */ /* 0x000fe200080f1400 */
[----:B------:R-:W-:-:S05]  /*10b0*/  IMAD.MOV.U32 R0, RZ, RZ, 0x7f800000 ;  /* 0x7f800000ff007424 */ /* 0x000fca00078e00ff */
[----:B------:R1:W-:Y:S03]  /*10c0*/  STG.E desc[UR26][R6.64], R0 ;  /* 0x0000000006007986 */ /* 0x0003e6000c10191a */
.L_x_676:
[----:B------:R-:W-:Y:S05]  /*10d0*/  BSYNC.RECONVERGENT B0 ;  /* 0x0000000000007941 */ /* 0x000fea0003800200 */
.L_x_675:
        /* <DEDUP_REMOVED lines=10> */
.L_x_678:
[----:B------:R-:W-:Y:S05]  /*1180*/  BSYNC.RECONVERGENT B0 ;  /* 0x0000000000007941 */ /* 0x000fea0003800200 */
.L_x_677:
[----:B------:R-:W-:Y:S05]  /*1190*/  @P3 EXIT ;  /* 0x000000000000394d */ /* 0x000fea0003800000 */
[----:B------:R-:W5:Y:S01]  /*11a0*/  LDCU.64 UR4, c[0x0][0x420] ;  /* 0x00008400ff0477ac */ /* 0x000f620008000a00 */
[----:B-1----:R-:W-:-:S05]  /*11b0*/  IMAD R0, R3, UR6, RZ ;  /* 0x0000000603007c24 */ /* 0x002fca000f8e02ff */
[----:B------:R-:W-:-:S04]  /*11c0*/  IADD3 R2, P0, PT, R0, UR7, RZ ;  /* 0x0000000700027c10 */ /* 0x000fc8000ff1e0ff */
[----:B------:R-:W-:Y:S02]  /*11d0*/  LEA.HI.X.SX32 R0, R0, UR10, 0x1, P0 ;  /* 0x0000000a00007c11 */ /* 0x000fe400080f0eff */
[----:B-----5:R-:W-:-:S04]  /*11e0*/  LEA R4, P0, R2, UR4, 0x2 ;  /* 0x0000000402047c11 */ /* 0x020fc8000f8010ff */
[----:B------:R-:W-:Y:S01]  /*11f0*/  LEA.HI.X R5, R2, UR5, R0, 0x2, P0 ;  /* 0x0000000502057c11 */ /* 0x000fe200080f1400 */
[----:B------:R-:W-:-:S05]  /*1200*/  IMAD.MOV.U32 R0, RZ, RZ, 0x7f800000 ;  /* 0x7f800000ff007424 */ /* 0x000fca00078e00ff */
[----:B------:R-:W-:Y:S01]  /*1210*/  STG.E desc[UR26][R4.64], R0 ;  /* 0x0000000004007986 */ /* 0x000fe2000c10191a */
[----:B------:R-:W-:Y:S05]  /*1220*/  EXIT ;  /* 0x000000000000794d */ /* 0x000fea0003800000 */
.L_x_663:
        /* <DEDUP_REMOVED lines=21> */
.L_x_679:
[----:B------:R-:W1:Y:S01]  /*1380*/  LDCU.64 UR10, c[0x0][0x3b8] ;  /* 0x00007700ff0a77ac */ /* 0x000e620008000a00 */
[----:B------:R-:W-:-:S04]  /*1390*/  UIADD3 UR13, UPT, UPT, UR12, UR14, URZ ;  /* 0x0000000e0c0d7290 */ /* 0x000fc8000fffe0ff */
[----:B-1----:R-:W-:Y:S02]  /*13a0*/  UIMAD.WIDE.U32 UR6, UR13, UR10, URZ ;  /* 0x0000000a0d0672a5 */ /* 0x002fe4000f8e00ff */
[----:B------:R-:W-:-:S04]  /*13b0*/  UIMAD UR13, UR13, UR11, URZ ;  /* 0x0000000b0d0d72a4 */ /* 0x000fc8000f8e02ff */
[----:B------:R-:W-:Y:S02]  /*13c0*/  UIADD3 UR13, UPT, UPT, UR7, UR13, URZ ;  /* 0x0000000d070d7290 */ /* 0x000fe4000fffe0ff */
.L_x_680:
        /* <DEDUP_REMOVED lines=39> */
.L_x_681:
[----:B------:R-:W1:Y:S01]  /*1640*/  LDCU.64 UR8, c[0x0][0x3c0] ;  /* 0x00007800ff0877ac */ /* 0x000e620008000a00 */
[----:B------:R-:W-:-:S04]  /*1650*/  UIADD3 UR12, UPT, UPT, UR12, UR14, URZ ;  /* 0x0000000e0c0c7290 */ /* 0x000fc8000fffe0ff */
[----:B-1----:R-:W-:Y:S02]  /*1660*/  UIMAD.WIDE.U32 UR4, UR12, UR8, URZ ;  /* 0x000000080c0472a5 */ /* 0x002fe4000f8e00ff */
[----:B------:R-:W-:-:S04]  /*1670*/  UIMAD UR12, UR12, UR9, URZ ;  /* 0x000000090c0c72a4 */ /* 0x000fc8000f8e02ff */
[----:B------:R-:W-:-:S12]  /*1680*/  UIADD3 UR12, UPT, UPT, UR5, UR12, URZ ;  /* 0x0000000c050c7290 */ /* 0x000fd8000fffe0ff */
.L_x_682:
[----:B------:R-:W-:Y:S01]  /*1690*/  IMAD.SHL.U32 R232, R220, 0x8, RZ ;  /* 0x00000008dce87824 */ /* 0x000fe200078e00ff */
[----:B------:R-:W-:Y:S01]  /*16a0*/  SHF.R.U32.HI R6, RZ, 0x2, R220 ;  /* 0x00000002ff067819 */ /* 0x000fe200000116dc */
[----:B------:R-:W1:Y:S01]  /*16b0*/  LDCU.64 UR14, c[0x0][0x390] ;  /* 0x00007200ff0e77ac */ /* 0x000e620008000a00 */
[----:B------:R-:W-:Y:S01]  /*16c0*/  SHF.R.S32.HI R228, RZ, 0x1f, R2 ;  /* 0x0000001fffe47819 */ /* 0x000fe20000011402 */
[----:B------:R-:W2:Y:S01]  /*16d0*/  S2R R4, SR_CTAID.X ;  /* 0x0000000000047919 */ /* 0x000ea20000002500 */
[C---:B------:R-:W-:Y:S01]  /*16e0*/  LOP3.LUT R227, R232.reuse, 0x18, RZ, 0xc0, !PT ;  /* 0x00000018e8e37812 */ /* 0x040fe200078ec0ff */
[----:B------:R-:W3:Y:S01]  /*16f0*/  LDCU.64 UR16, c[0x0][0x388] ;  /* 0x00007100ff1077ac */ /* 0x000ee20008000a00 */
[----:B------:R-:W4:Y:S01]  /*1700*/  S2UR UR29, SR_CgaCtaId ;  /* 0x00000000001d79c3 */ /* 0x000f220000008800 */
[----:B------:R-:W-:Y:S01]  /*1710*/  LOP3.LUT R0, R232, 0xd8, RZ, 0xc0, !PT ;  /* 0x000000d8e8007812 */ /* 0x000fe200078ec0ff */
[----:B------:R-:W-:Y:S01]  /*1720*/  IMAD.SHL.U32 R140, R220, 0x20, RZ ;  /* 0x00000020dc8c7824 */ /* 0x000fe200078e00ff */
[C---:B------:R-:W-:Y:S01]  /*1730*/  IADD3 R10, P1, PT, R227.reuse, UR6, RZ ;  /* 0x00000006e30a7c10 */ /* 0x040fe2000ff3e0ff */
[----:B------:R-:W-:Y:S01]  /*1740*/  BSSY.RECONVERGENT B0, `(.L_x_683) ;  /* 0x000004b000007945 */ /* 0x000fe20003800200 */
[C---:B------:R-:W-:Y:S01]  /*1750*/  IADD3 R8, P0, PT, R227.reuse, UR4, RZ ;  /* 0x00000004e3087c10 */ /* 0x040fe2000ff1e0ff */
        /* <DEDUP_REMOVED lines=11> */
[----:B------:R-:W-:Y:S01]  /*1810*/  LOP3.LUT R34, R223, 0x18, RZ, 0xc0, !PT ;  /* 0x00000018df227812 */ /* 0x000fe200078ec0ff */
[C---:B------:R-:W-:Y:S01]  /*1820*/  IMAD R11, R6.reuse, UR11, R11 ;  /* 0x0000000b060b7c24 */ /* 0x040fe2000f8e020b */
[----:B------:R-:W-:Y:S01]  /*1830*/  SHF.R.U32.HI R35, RZ, 0x1, R220 ;  /* 0x00000001ff237819 */ /* 0x000fe200000116dc */
[----:B------:R-:W-:Y:S01]  /*1840*/  IMAD R9, R6, UR9, R9 ;  /* 0x0000000906097c24 */ /* 0x000fe2000f8e0209 */
[----:B------:R-:W-:Y:S01]  /*1850*/  SHF.L.U32 R224, R220, 0x4, RZ ;  /* 0x00000004dce07819 */ /* 0x000fe200000006ff */
[----:B-----5:R-:W-:Y:S01]  /*1860*/  IMAD R230, R228, UR4, RZ ;  /* 0x00000004e4e67c24 */ /* 0x020fe2000f8e02ff */
[----:B------:R-:W-:Y:S01]  /*1870*/  LOP3.LUT R34, R34, 0xc0, R140, 0xf8, !PT ;  /* 0x000000c022227812 */ /* 0x000fe200078ef88c */
[----:B------:R-:W-:Y:S01]  /*1880*/  IMAD R228, R228, UR6, RZ ;  /* 0x00000006e4e47c24 */ /* 0x000fe2000f8e02ff */
[C---:B------:R-:W-:Y:S01]  /*1890*/  LOP3.LUT R226, R227.reuse, 0x20, RZ, 0xfc, !PT ;  /* 0x00000020e3e27812 */ /* 0x040fe200078efcff */
[C---:B------:R-:W-:Y:S01]  /*18a0*/  IMAD R230, R2.reuse, UR5, R230 ;  /* 0x0000000502e67c24 */ /* 0x040fe2000f8e02e6 */
[----:B------:R-:W-:Y:S01]  /*18b0*/  UMOV UR5, 0x400 ;  /* 0x0000040000057882 */ /* 0x000fe20000000000 */
[C---:B------:R-:W-:Y:S01]  /*18c0*/  IMAD R228, R2.reuse, UR7, R228 ;  /* 0x0000000702e47c24 */ /* 0x040fe2000f8e02e4 */
[----:B----4-:R-:W-:Y:S01]  /*18d0*/  ULEA UR5, UR29, UR5, 0x18 ;  /* 0x000000051d057291 */ /* 0x010fe2000f8ec0ff */
[----:B------:R-:W-:Y:S01]  /*18e0*/  IMAD.WIDE.U32 R10, R2, UR4, R10 ;  /* 0x00000004020a7c25 */ /* 0x000fe2000f8e000a */
[----:B------:R-:W-:-:S03]  /*18f0*/  LOP3.LUT R225, R227, 0x40, RZ, 0xfc, !PT ;  /* 0x00000040e3e17812 */ /* 0x000fc600078efcff */
[----:B------:R-:W-:Y:S01]  /*1900*/  IMAD.WIDE.U32 R2, R2, UR6, R8 ;  /* 0x0000000602027c25 */ /* 0x000fe2000f8e0008 */
[----:B------:R-:W-:Y:S02]  /*1910*/  IADD3 R230, PT, PT, R11, R230, RZ ;  /* 0x000000e60be67210 */ /* 0x000fe40007ffe0ff */
[----:B---3--:R-:W-:Y:S01]  /*1920*/  LEA R231, P1, R10, UR16, 0x1 ;  /* 0x000000100ae77c11 */ /* 0x008fe2000f8208ff */
[----:B------:R-:W-:Y:S01]  /*1930*/  IMAD.X R13, RZ, RZ, UR28, P0 ;  /* 0x0000001cff0d7e24 */ /* 0x000fe200080e06ff */
[----:B-1----:R-:W-:Y:S01]  /*1940*/  LEA R229, P0, R2, UR14, 0x1 ;  /* 0x0000000e02e57c11 */ /* 0x002fe2000f8008ff */
[----:B------:R-:W-:Y:S01]  /*1950*/  IMAD.IADD R228, R3, 0x1, R228 ;  /* 0x0000000103e47824 */ /* 0x000fe200078e02e4 */
[----:B------:R-:W-:Y:S01]  /*1960*/  UIADD3 UR14, UPT, UPT, -UR22, UR24, URZ ;  /* 0x00000018160e7290 */ /* 0x000fe2000fffe1ff */
[----:B--2---:R-:W-:Y:S01]  /*1970*/  IMAD.U32 R8, RZ, RZ, UR12 ;  /* 0x0000000cff087e24 */ /* 0x004fe2000f8e00ff */
[----:B------:R-:W-:Y:S01]  /*1980*/  LEA.HI.X R230, R10, UR17, R230, 0x1, P1 ;  /* 0x000000110ae67c11 */ /* 0x000fe200088f0ce6 */
[----:B------:R-:W-:Y:S01]  /*1990*/  IMAD.U32 R10, RZ, RZ, UR13 ;  /* 0x0000000dff0a7e24 */ /* 0x000fe2000f8e00ff */
[----:B------:R-:W-:Y:S01]  /*19a0*/  LEA.HI.X R228, R2, UR15, R228, 0x1, P0 ;  /* 0x0000000f02e47c11 */ /* 0x000fe200080f0ce4 */
[----:B------:R-:W-:Y:S01]  /*19b0*/  IMAD.WIDE.U32 R8, R8, UR25, R12 ;  /* 0x0000001908087c25 */ /* 0x000fe2000f8e000c */
[----:B------:R-:W-:-:S02]  /*19c0*/  ISETP.GE.AND P0, PT, R6, UR14, PT ;  /* 0x0000000e06007c0c */ /* 0x000fc4000bf06270 */
[----:B------:R-:W-:Y:S01]  /*19d0*/  LEA R232, R232, UR5, 0x1 ;  /* 0x00000005e8e87c11 */ /* 0x000fe2000f8e08ff */
[----:B------:R-:W-:Y:S02]  /*19e0*/  IMAD R11, R10, UR25, R9 ;  /* 0x000000190a0b7c24 */ /* 0x000fe4000f8e0209 */
[----:B------:R-:W-:-:S08]  /*19f0*/  IMAD.WIDE.U32 R4, R4, 0x80, R6 ;  /* 0x0000008004047825 */ /* 0x000fd000078e0006 */
        /* <DEDUP_REMOVED lines=30> */
.L_x_685:
[----:B------:R2:W-:Y:S02]  /*1be0*/  STS.128 [R232+0x4000], RZ ;  /* 0x004000ffe8007388 */ /* 0x0005e40000000c00 */
.L_x_684:
[----:B------:R-:W-:Y:S05]  /*1bf0*/  BSYNC.RECONVERGENT B0 ;  /* 0x0000000000007941 */ /* 0x000fea0003800200 */
.L_x_683:
        /* <DEDUP_REMOVED lines=36> */
.L_x_688:
[----:B------:R3:W-:Y:S02]  /*1e40*/  STS.128 [R232+0x4800], RZ ;  /* 0x004800ffe8007388 */ /* 0x0007e40000000c00 */
.L_x_687:
[----:B------:R-:W-:Y:S05]  /*1e50*/  BSYNC.RECONVERGENT B0 ;  /* 0x0000000000007941 */ /* 0x000fea0003800200 */
.L_x_686:
[----:B------:R-:W-:Y:S01]  /*1e60*/  IADD3 R2, PT, PT, R6, 0x40, RZ ;  /* 0x0000004006027810 */ /* 0x000fe20007ffe0ff */
[----:B------:R-:W-:Y:S03]  /*1e70*/  BSSY.RECONVERGENT B0, `(.L_x_689) ;  /* 0x0000024000007945 */ /* 0x000fe60003800200 */
[----:B------:R-:W-:-:S13]  /*1e80*/  ISETP.GE.AND P0, PT, R2, UR14, PT ;  /* 0x0000000e02007c0c */ /* 0x000fda000bf06270 */
[----:B------:R-:W-:Y:S05]  /*1e90*/  @P0 BRA `(.L_x_690) ;  /* 0x0000000000840947 */ /* 0x000fea0003800000 */
[----:B------:R-:W5:Y:S01]  /*1ea0*/  LDCU.64 UR12, c[0x0][0x3b0] ;  /* 0x00007600ff0c77ac */ /* 0x000f620008000a00 */
[----:B------:R-:W-:Y:S01]  /*1eb0*/  IADD3 R3, P0, PT, R4, 0x40, RZ ;  /* 0x0000004004037810 */ /* 0x000fe20007f1e0ff */
[----:B-1-3--:R-:W-:Y:S01]  /*1ec0*/  IMAD.MOV.U32 R12, RZ, RZ, R8 ;  /* 0x000000ffff0c7224 */ /* 0x00afe200078e0008 */
[----:B------:R-:W-:Y:S01]  /*1ed0*/  MOV R13, R11 ;  /* 0x0000000b000d7202 */ /* 0x000fe20000000f00 */
[----:B------:R-:W1:Y:S02]  /*1ee0*/  LDCU UR4, c[0x0][0x440] ;  /* 0x00008800ff0477ac */ /* 0x000e640008000800 */
[----:B------:R-:W-:Y:S01]  /*1ef0*/  IMAD.X R2, RZ, RZ, R5, P0 ;  /* 0x000000ffff027224 */ /* 0x000fe200000e0605 */
[----:B------:R-:W4:Y:S03]  /*1f00*/  LDCU.64 UR6, c[0x0][0x380] ;  /* 0x00007000ff0677ac */ /* 0x000f260008000a00 */
[----:B-----5:R-:W-:-:S02]  /*1f10*/  IMAD R2, R2, UR12, RZ ;  /* 0x0000000c02027c24 */ /* 0x020fc4000f8e02ff */
[----:B------:R-:W-:Y:S01]  /*1f20*/  IMAD.WIDE.U32 R12, R3, UR12, R12 ;  /* 0x0000000c030c7c25 */ /* 0x000fe2000f8e000c */
[----:B-1----:R-:W-:-:S03]  /*1f30*/  ISETP.GE.AND P1, PT, R227, UR4, PT ;  /* 0x00000004e3007c0c */ /* 0x002fc6000bf26270 */
        /* <DEDUP_REMOVED lines=22> */
.L_x_691:
[----:B------:R3:W-:Y:S02]  /*20a0*/  STS.128 [R232+0x5000], RZ ;  /* 0x005000ffe8007388 */ /* 0x0007e40000000c00 */
.L_x_690:
[----:B------:R-:W-:Y:S05]  /*20b0*/  BSYNC.RECONVERGENT B0 ;  /* 0x0000000000007941 */ /* 0x000fea0003800200 */
.L_x_689:
        /* <DEDUP_REMOVED lines=37> */
.L_x_694:
[----:B------:R2:W-:Y:S02]  /*2310*/  STS.128 [R232+0x5800], RZ ;  /* 0x005800ffe8007388 */ /* 0x0005e40000000c00 */
.L_x_693:
[----:B------:R-:W-:Y:S05]  /*2320*/  BSYNC.RECONVERGENT B0 ;  /* 0x0000000000007941 */ /* 0x000fea0003800200 */
.L_x_692:
        /* <DEDUP_REMOVED lines=33> */
.L_x_697:
[----:B------:R2:W-:Y:S02]  /*2540*/  STS.128 [R232+0x8000], RZ ;  /* 0x008000ffe8007388 */ /* 0x0005e40000000c00 */
.L_x_696:
[----:B------:R-:W-:Y:S05]  /*2550*/  BSYNC.RECONVERGENT B0 ;  /* 0x0000000000007941 */ /* 0x000fea0003800200 */
.L_x_695:
        /* <DEDUP_REMOVED lines=33> */
.L_x_700:
[----:B------:R2:W-:Y:S02]  /*2770*/  STS.128 [R232+0x8800], RZ ;  /* 0x008800ffe8007388 */ /* 0x0005e40000000c00 */
.L_x_699:
[----:B------:R-:W-:Y:S05]  /*2780*/  BSYNC.RECONVERGENT B0 ;  /* 0x0000000000007941 */ /* 0x000fea0003800200 */
.L_x_698:
        /* <DEDUP_REMOVED lines=40> */
.L_x_703:
[----:B------:R2:W-:Y:S01]  /*2a10*/  STS.128 [R232+0xb000], RZ ;  /* 0x00b000ffe8007388 */ /* 0x0005e20000000c00 */
[----:B------:R-:W-:Y:S05]  /*2a20*/  BRA `(.L_x_704) ;  /* 0x00000000000c7947 */ /* 0x000fea0003800000 */
.L_x_702:
[----:B------:R1:W-:Y:S04]  /*2a30*/  STS.128 [R232+0x9000], RZ ;  /* 0x009000ffe8007388 */ /* 0x0003e80000000c00 */
[----:B------:R1:W-:Y:S04]  /*2a40*/  STS.128 [R232+0xa000], RZ ;  /* 0x00a000ffe8007388 */ /* 0x0003e80000000c00 */
[----:B------:R1:W-:Y:S02]  /*2a50*/  STS.128 [R232+0xb000], RZ ;  /* 0x00b000ffe8007388 */ /* 0x0003e40000000c00 */
.L_x_704:
[----:B------:R-:W-:Y:S05]  /*2a60*/  BSYNC.RECONVERGENT B0 ;  /* 0x0000000000007941 */ /* 0x000fea0003800200 */
.L_x_701:
[----:B------:R-:W-:Y:S01]  /*2a70*/  ISETP.GE.AND P0, PT, R0, UR7, PT ;  /* 0x0000000700007c0c */ /* 0x000fe2000bf06270 */
[----:B------:R-:W-:Y:S01]  /*2a80*/  BSSY.RECONVERGENT B0, `(.L_x_705) ;  /* 0x0000024000007945 */ /* 0x000fe20003800200 */
[----:B------:R-:W-:Y:S02]  /*2a90*/  LOP3.LUT R35, R34, 0x8, R35, 0x78, !PT ;  /* 0x0000000822237812 */ /* 0x000fe400078e7823 */
[----:B------:R-:W-:Y:S02]  /*2aa0*/  LOP3.LUT R4, R220, 0x8, RZ, 0xc0, !PT ;  /* 0x00000008dc047812 */ /* 0x000fe400078ec0ff */
[----:B------:R-:W-:Y:S02]  /*2ab0*/  LOP3.LUT R0, R224, 0x3e00, RZ, 0xc0, !PT ;  /* 0x00003e00e0007812 */ /* 0x000fe400078ec0ff */
        /* <DEDUP_REMOVED lines=31> */
.L_x_707:
[----:B------:R2:W-:Y:S02]  /*2cb0*/  STS.128 [R232+0xb800], RZ ;  /* 0x00b800ffe8007388 */ /* 0x0005e40000000c00 */
.L_x_706:
[----:B------:R-:W-:Y:S05]  /*2cc0*/  BSYNC.RECONVERGENT B0 ;  /* 0x0000000000007941 */ /* 0x000fea0003800200 */
.L_x_705:
[----:B------:R-:W-:Y:S01]  /*2cd0*/  LOP3.LUT R33, R224, 0x100, RZ, 0xc0, !PT ;  /* 0x00000100e0217812 */ /* 0x000fe200078ec0ff */
[----:B------:R-:W5:Y:S01]  /*2ce0*/  LDCU UR6, c[0x0][0x50c] ;  /* 0x0000a180ff0677ac */ /* 0x000f620008000800 */
[----:B------:R-:W-:Y:S01]  /*2cf0*/  LOP3.LUT R4, R34, R4, RZ, 0x3c, !PT ;  /* 0x0000000422047212 */ /* 0x000fe200078e3cff */
[----:B------:R-:W0:Y:S01]  /*2d00*/  LDGDEPBAR ;  /* 0x00000000000079af */ /* 0x000e220000000000 */
[----:B------:R-:W-:Y:S01]  /*2d10*/  LOP3.LUT R33, R33, 0x20, R140, 0xf8, !PT ;  /* 0x0000002021217812 */ /* 0x000fe200078ef88c */
[----:B------:R-:W-:Y:S01]  /*2d20*/  UISETP.NE.AND UP1, UPT, UR20, 0x1, UPT ;  /* 0x000000011400788c */ /* 0x000fe2000bf25270 */
[----:B------:R-:W-:Y:S02]  /*2d30*/  IADD3 R222, PT, PT, R35, R222, R0 ;  /* 0x000000de23de7210 */ /* 0x000fe40007ffe000 */
[----:B------:R-:W-:Y:S02]  /*2d40*/  IADD3 R2, PT, PT, R4, R33, RZ ;  /* 0x0000002104027210 */ /* 0x000fe40007ffe0ff */
[----:B------:R-:W-:-:S02]  /*2d50*/  LEA R222, R222, UR5, 0x1 ;  /* 0x00000005dede7c11 */ /* 0x000fc4000f8e08ff */
[----:B------:R-:W-:Y:S02]  /*2d60*/  LEA R2, R2, UR5, 0x1 ;  /* 0x0000000502027c11 */ /* 0x000fe4000f8e08ff */
[----:B------:R-:W-:Y:S01]  /*2d70*/  LOP3.LUT P6, RZ, R220, 0x4, RZ, 0xc0, !PT ;  /* 0x00000004dcff7812 */ /* 0x000fe200078cc0ff */
[----:B------:R-:W-:Y:S01]  /*2d80*/  LDSM.16.M88.4 R104, [R222] ;  /* 0x00000000de68783b */ /* 0x000fe20000000200 */
[----:B------:R-:W-:Y:S02]  /*2d90*/  MOV R32, 0x20 ;  /* 0x0000002000207802 */ /* 0x000fe40000000f00 */
[----:B------:R-:W-:Y:S01]  /*2da0*/  VIMNMX R233, PT, PT, R141, UR23, PT ;  /* 0x000000178de97c48 */ /* 0x000fe2000bfe0100 */
[----:B------:R-:W3:Y:S01]  /*2db0*/  LDSM.16.M88.4 R84, [R2+0x6000] ;  /* 0x006000000254783b */ /* 0x000ee20000000200 */
[----:B------:R-:W-:-:S03]  /*2dc0*/  SEL R32, R32, 0xffffffe0, !P6 ;  /* 0xffffffe020207807 */ /* 0x000fc60007000000 */
[----:B------:R-:W5:Y:S01]  /*2dd0*/  LDSM.16.M88.4 R48, [R222+0x1000] ;  /* 0x00100000de30783b */ /* 0x000f620000000200 */
[-C--:B------:R-:W-:Y:S02]  /*2de0*/  IADD3 R3, PT, PT, R222, R32.reuse, RZ ;  /* 0x00000020de037210 */ /* 0x080fe40007ffe0ff */
[----:B------:R-:W-:Y:S01]  /*2df0*/  IADD3 R0, PT, PT, R2, R32, RZ ;  /* 0x0000002002007210 */ /* 0x000fe20007ffe0ff */
[----:B------:R-:W-:Y:S04]  /*2e00*/  LDSM.16.M88.4 R112, [R2+0x6400] ;  /* 0x006400000270783b */ /* 0x000fe80000000200 */
[----:B------:R-:W-:Y:S04]  /*2e10*/  LDSM.16.M88.4 R116, [R3] ;  /* 0x000000000374783b */ /* 0x000fe80000000200 */
[----:B------:R-:W5:Y:S04]  /*2e20*/  LDSM.16.M88.4 R136, [R0+0x6000] ;  /* 0x006000000088783b */ /* 0x000f680000000200 */
[----:B------:R-:W5:Y:S04]  /*2e30*/  LDSM.16.M88.4 R108, [R2+0x6800] ;  /* 0x00680000026c783b */ /* 0x000f680000000200 */
[----:B------:R-:W5:Y:S04]  /*2e40*/  LDSM.16.M88.4 R8, [R2+0x6c00] ;  /* 0x006c00000208783b */ /* 0x000f680000000200 */
[----:B------:R-:W-:Y:S04]  /*2e50*/  LDSM.16.M88.4 R100, [R222+0x2000] ;  /* 0x00200000de64783b */ /* 0x000fe80000000200 */
[----:B------:R-:W5:Y:S04]  /*2e60*/  LDSM.16.M88.4 R124, [R2+0x7000] ;  /* 0x00700000027c783b */ /* 0x000f680000000200 */
[----:B-12---:R-:W1:Y:S01]  /*2e70*/  LDSM.16.M88.4 R4, [R3+0x1000] ;  /* 0x001000000304783b */ /* 0x006e620000000200 */
[-C--:B---34-:R-:W-:Y:S03]  /*2e80*/  HMMA.16816.F32 R12, R104, R84.reuse, RZ ;  /* 0x00000054680c723c */ /* 0x098fe600000018ff */
[----:B------:R-:W2:Y:S04]  /*2e90*/  LDSM.16.M88.4 R132, [R0+0x6400] ;  /* 0x006400000084783b */ /* 0x000ea80000000200 */
[----:B------:R-:W3:Y:S01]  /*2ea0*/  LDSM.16.M88.4 R128, [R0+0x6800] ;  /* 0x006800000080783b */ /* 0x000ee20000000200 */
[C---:B-----5:R-:W-:Y:S03]  /*2eb0*/  HMMA.16816.F32 R28, R48.reuse, R84, RZ ;  /* 0x00000054301c723c */ /* 0x060fe600000018ff */
[----:B------:R-:W4:Y:S04]  /*2ec0*/  LDSM.16.M88.4 R120, [R0+0x6c00] ;  /* 0x006c00000078783b */ /* 0x000f280000000200 */
[----:B------:R-:W-:Y:S01]  /*2ed0*/  LDSM.16.M88.4 R44, [R3+0x2000] ;  /* 0x00200000032c783b */ /* 0x000fe20000000200 */
[----:B------:R-:W-:Y:S03]  /*2ee0*/  HMMA.16816.F32 R88, R48, R86, RZ ;  /* 0x000000563058723c */ /* 0x000fe600000018ff */
[----:B------:R-:W5:Y:S04]  /*2ef0*/  LDSM.16.M88.4 R36, [R0+0x7000] ;  /* 0x007000000024783b */ /* 0x000f680000000200 */
[----:B------:R-:W5:Y:S01]  /*2f00*/  LDSM.16.M88.4 R96, [R222+0x3000] ;  /* 0x00300000de60783b */ /* 0x000f620000000200 */
[----:B------:R-:W-:Y:S03]  /*2f10*/  HMMA.16816.F32 R12, R116, R136, R12 ;  /* 0x00000088740c723c */ /* 0x000fe6000000180c */
[----:B------:R-:W-:Y:S04]  /*2f20*/  LDSM.16.M88.4 R24, [R222+0x4000] ;  /* 0x00400000de18783b */ /* 0x000fe80000000200 */
[----:B------:R-:W5:Y:S01]  /*2f30*/  LDSM.16.M88.4 R16, [R2+0x8000] ;  /* 0x008000000210783b */ /* 0x000f620000000200 */
[C---:B------:R-:W-:Y:S03]  /*2f40*/  HMMA.16816.F32 R76, R48.reuse, R112, RZ ;  /* 0x00000070304c723c */ /* 0x040fe600000018ff */
[----:B------:R-:W5:Y:S04]  /*2f50*/  LDSM.16.M88.4 R40, [R3+0x3000] ;  /* 0x003000000328783b */ /* 0x000f680000000200 */
[----:B------:R-:W-:Y:S01]  /*2f60*/  LDSM.16.M88.4 R20, [R222+0x5000] ;  /* 0x00500000de14783b */ /* 0x000fe20000000200 */
[C---:B------:R-:W-:Y:S03]  /*2f70*/  HMMA.16816.F32 R64, R48.reuse, R108, RZ ;  /* 0x0000006c3040723c */ /* 0x040fe600000018ff */
[----:B------:R-:W-:Y:S05]  /*2f80*/  LDSM.16.M88.4 R92, [R2+0x7400] ;  /* 0x00740000025c783b */ /* 0x000fea0000000200 */
[C---:B------:R-:W-:Y:S08]  /*2f90*/  HMMA.16816.F32 R52, R48.reuse, R8, RZ ;  /* 0x000000083034723c */ /* 0x040ff000000018ff */
[C---:B------:R-:W-:Y:S08]  /*2fa0*/  HMMA.16816.F32 R72, R48.reuse, R114, RZ ;  /* 0x000000723048723c */ /* 0x040ff000000018ff */
[C---:B------:R-:W-:Y:S08]  /*2fb0*/  HMMA.16816.F32 R60, R48.reuse, R110, RZ ;  /* 0x0000006e303c723c */ /* 0x040ff000000018ff */
[----:B------:R-:W-:Y:S08]  /*2fc0*/  HMMA.16816.F32 R48, R48, R10, RZ ;  /* 0x0000000a3030723c */ /* 0x000ff000000018ff */
[----:B------:R-:W-:Y:S08]  /*2fd0*/  HMMA.16816.F32 R12, R100, R124, R12 ;  /* 0x0000007c640c723c */ /* 0x000ff0000000180c */
[----:B-1----:R-:W-:Y:S08]  /*2fe0*/  HMMA.16816.F32 R28, R4, R136, R28 ;  /* 0x00000088041c723c */ /* 0x002ff0000000181c */
        /* <DEDUP_REMOVED lines=9> */
[C---:B---3--:R-:W-:Y:S08]  /*3080*/  HMMA.16816.F32 R64, R4.reuse, R128, R64 ;  /* 0x000000800440723c */ /* 0x048ff00000001840 */
[C---:B----4-:R-:W-:Y:S08]  /*3090*/  HMMA.16816.F32 R52, R4.reuse, R120, R52 ;  /* 0x000000780434723c */ /* 0x050ff00000001834 */
[C---:B------:R-:W-:Y:S08]  /*30a0*/  HMMA.16816.F32 R88, R4.reuse, R138, R88 ;  /* 0x0000008a0458723c */ /* 0x040ff00000001858 */
[C---:B------:R-:W-:Y:S08]  /*30b0*/  HMMA.16816.F32 R72, R4.reuse, R134, R72 ;  /* 0x000000860448723c */ /* 0x040ff00000001848 */
[C---:B------:R-:W-:Y:S08]  /*30c0*/  HMMA.16816.F32 R60, R4.reuse, R130, R60 ;  /* 0x00000082043c723c */ /* 0x040ff0000000183c */
[----:B------:R-:W-:Y:S01]  /*30d0*/  HMMA.16816.F32 R48, R4, R122, R48 ;  /* 0x0000007a0430723c */ /* 0x000fe20000001830 */
[----:B------:R-:W1:Y:S07]  /*30e0*/  LDSM.16.M88.4 R4, [R0+0x8000] ;  /* 0x008000000004783b */ /* 0x000e6e0000000200 */
[----:B-----5:R-:W-:Y:S08]  /*30f0*/  HMMA.16816.F32 R12, R44, R36, R12 ;  /* 0x000000242c0c723c */ /* 0x020ff0000000180c */
        /* <DEDUP_REMOVED lines=8> */
[----:B------:R-:W-:Y:S08]  /*3180*/  HMMA.16816.F32 R12, R24, R16, R12 ;  /* 0x00000010180c723c */ /* 0x000ff0000000180c */
[----:B------:R-:W-:Y:S01]  /*3190*/  HMMA.16816.F32 R116, R96, R126, R88 ;  /* 0x0000007e6074723c */ /* 0x000fe20000001858 */
[----:B------:R-:W2:Y:S07]  /*31a0*/  LDSM.16.M88.4 R88, [R3+0x5000] ;  /* 0x005000000358783b */ /* 0x000eae0000000200 */
[----:B------:R-:W-:Y:S08]  /*31b0*/  HMMA.16816.F32 R28, R40, R36, R28 ;  /* 0x00000024281c723c */ /* 0x000ff0000000181c */
[----:B------:R-:W-:Y:S08]  /*31c0*/  HMMA.16816.F32 R84, R100, R126, R84 ;  /* 0x0000007e6454723c */ /* 0x000ff00000001854 */
[----:B-1----:R-:W-:Y:S08]  /*31d0*/  HMMA.16816.F32 R12, R8, R4, R12 ;  /* 0x00000004080c723c */ /* 0x002ff0000000180c */
[----:B------:R-:W-:Y:S08]  /*31e0*/  HMMA.16816.F32 R28, R20, R16, R28 ;  /* 0x00000010141c723c */ /* 0x000ff0000000181c */
[-C--:B------:R-:W-:Y:S03]  /*31f0*/  HMMA.16816.F32 R80, R100, R92.reuse, R80 ;  /* 0x0000005c6450723c */ /* 0x080fe60000001850 */
[----:B------:R-:W-:Y:S01]  /*3200*/  FMUL.FTZ R12, R12, UR6 ;  /* 0x000000060c0c7c20 */ /* 0x000fe20008410000 */
[----:B------:R-:W-:Y:S01]  /*3210*/  FMUL.FTZ R13, R13, UR6 ;  /* 0x000000060d0d7c20 */ /* 0x000fe20008410000 */
[----:B------:R-:W-:Y:S01]  /*3220*/  FMUL.FTZ R14, R14, UR6 ;  /* 0x000000060e0e7c20 */ /* 0x000fe20008410000 */
[----:B------:R-:W-:Y:S01]  /*3230*/  FMUL.FTZ R121, R15, UR6 ;  /* 0x000000060f797c20 */ /* 0x000fe20008410000 */
[----:B------:R-:W1:Y:S01]  /*3240*/  MUFU.TANH R122, R12 ;  /* 0x0000000c007a7308 */ /* 0x000e620000002400 */
[C---:B------:R-:W-:Y:S07]  /*3250*/  HMMA.16816.F32 R76, R96.reuse, R92, R76 ;  /* 0x0000005c604c723c */ /* 0x040fee000000184c */
[----:B------:R-:W3:Y:S01]  /*3260*/  MUFU.TANH R123, R13 ;  /* 0x0000000d007b7308 */ /* 0x000ee20000002400 */
[-C--:B------:R-:W-:Y:S07]  /*3270*/  HMMA.16816.F32 R72, R96, R94.reuse, R72 ;  /* 0x0000005e6048723c */ /* 0x080fee0000001848 */
[----:B------:R4:W1:Y:S01]  /*3280*/  MUFU.TANH R120, R14 ;  /* 0x0000000e00787308 */ /* 0x0008620000002400 */
[----:B------:R-:W-:Y:S01]  /*3290*/  HMMA.16816.F32 R112, R100, R94, R112 ;  /* 0x0000005e6470723c */ /* 0x000fe20000001870 */
[----:B------:R-:W5:Y:S06]  /*32a0*/  LDSM.16.M88.4 R92, [R0+0x7400] ;  /* 0x00740000005c783b */ /* 0x000f6c0000000200 */
[----:B------:R-:W1:Y:S01]  /*32b0*/  MUFU.TANH R121, R121 ;  /* 0x0000007900797308 */ /* 0x000e620000002400 */
[-C--:B------:R-:W-:Y:S08]  /*32c0*/  HMMA.16816.F32 R84, R44, R38.reuse, R84 ;  /* 0x000000262c54723c */ /* 0x080ff00000001854 */
[----:B------:R-:W-:Y:S01]  /*32d0*/  HMMA.16816.F32 R116, R40, R38, R116 ;  /* 0x000000262874723c */ /* 0x000fe20000001874 */
[----:B----4-:R-:W4:Y:S04]  /*32e0*/  LDSM.16.M88.4 R12, [R2+0x8400] ;  /* 0x00840000020c783b */ /* 0x010f280000000200 */
[----:B------:R-:W3:Y:S03]  /*32f0*/  LDSM.16.M88.4 R36, [R2+0x7800] ;  /* 0x007800000224783b */ /* 0x000ee60000000200 */
[----:B--2---:R-:W-:Y:S08]  /*3300*/  HMMA.16816.F32 R28, R88, R4, R28 ;  /* 0x00000004581c723c */ /* 0x004ff0000000181c */
[-C--:B------:R-:W-:Y:S08]  /*3310*/  HMMA.16816.F32 R84, R24, R18.reuse, R84 ;  /* 0x000000121854723c */ /* 0x080ff00000001854 */
[----:B------:R-:W-:Y:S01]  /*3320*/  HMMA.16816.F32 R116, R20, R18, R116 ;  /* 0x000000121474723c */ /* 0x000fe20000001874 */
[----:B------:R-:W-:Y:S02]  /*3330*/  LDSM.16.M88.4 R16, [R0+0x8400] ;  /* 0x008400000010783b */ /* 0x000fe40000000200 */
[----:B------:R-:W-:Y:S01]  /*3340*/  FMUL.FTZ R28, R28, UR6 ;  /* 0x000000061c1c7c20 */ /* 0x000fe20008410000 */
[----:B------:R-:W-:Y:S01]  /*3350*/  FMUL.FTZ R29, R29, UR6 ;  /* 0x000000061d1d7c20 */ /* 0x000fe20008410000 */
[----:B------:R-:W-:Y:S01]  /*3360*/  FMUL.FTZ R30, R30, UR6 ;  /* 0x000000061e1e7c20 */ /* 0x000fe20008410000 */
[----:B------:R-:W-:Y:S01]  /*3370*/  FMUL.FTZ R31, R31, UR6 ;  /* 0x000000061f1f7c20 */ /* 0x000fe20008410000 */
[----:B------:R-:W2:Y:S01]  /*3380*/  MUFU.TANH R124, R28 ;  /* 0x0000001c007c7308 */ /* 0x000ea20000002400 */
[----:B-----5:R-:W-:Y:S07]  /*3390*/  HMMA.16816.F32 R80, R44, R92, R80 ;  /* 0x0000005c2c50723c */ /* 0x020fee0000001850 */
[----:B------:R-:W1:Y:S01]  /*33a0*/  MUFU.TANH R125, R29 ;  /* 0x0000001d007d7308 */ /* 0x000e620000002400 */
[----:B------:R-:W-:Y:S08]  /*33b0*/  HMMA.16816.F32 R84, R8, R6, R84 ;  /* 0x000000060854723c */ /* 0x000ff00000001854 */
[----:B------:R-:W-:Y:S01]  /*33c0*/  HMMA.16816.F32 R76, R40, R92, R76 ;  /* 0x0000005c284c723c */ /* 0x000fe2000000184c */
[----:B------:R-:W1:Y:S07]  /*33d0*/  MUFU.TANH R92, R30 ;  /* 0x0000001e005c7308 */ /* 0x000e6e0000002400 */
[----:B------:R-:W-:Y:S01]  /*33e0*/  HMMA.16816.F32 R116, R88, R6, R116 ;  /* 0x000000065874723c */ /* 0x000fe20000001874 */
[----:B------:R5:W1:Y:S01]  /*33f0*/  MUFU.TANH R93, R31 ;  /* 0x0000001f005d7308 */ /* 0x000a620000002400 */
[----:B------:R-:W2:Y:S01]  /*3400*/  LDSM.16.M88.4 R4, [R0+0x7800] ;  /* 0x007800000004783b */ /* 0x000ea20000000200 */
[----:B------:R-:W-:Y:S01]  /*3410*/  FMUL.FTZ R85, R85, UR6 ;  /* 0x0000000655557c20 */ /* 0x000fe20008410000 */
[----:B------:R-:W-:-:S04]  /*3420*/  FMUL.FTZ R84, R84, UR6 ;  /* 0x0000000654547c20 */ /* 0x000fc80008410000 */
[-C--:B------:R-:W-:Y:S01]  /*3430*/  HMMA.16816.F32 R72, R40, R94.reuse, R72 ;  /* 0x0000005e2848723c */ /* 0x080fe20000001848 */
[----:B------:R3:W1:Y:S07]  /*3440*/  MUFU.TANH R127, R85 ;  /* 0x00000055007f7308 */ /* 0x00066e0000002400 */
[----:B------:R-:W-:Y:S01]  /*3450*/  HMMA.16816.F32 R112, R44, R94, R112 ;  /* 0x0000005e2c70723c */ /* 0x000fe20000001870 */
[----:B------:R1:W1:Y:S01]  /*3460*/  MUFU.TANH R126, R84 ;  /* 0x00000054007e7308 */ /* 0x0002620000002400 */
[----:B-----5:R-:W5:Y:S01]  /*3470*/  LDSM.16.M88.4 R28, [R2+0x7c00] ;  /* 0x007c0000021c783b */ /* 0x020f620000000200 */
[----:B------:R-:W-:-:S05]  /*3480*/  FMUL.FTZ R94, R119, UR6 ;  /* 0x00000006775e7c20 */ /* 0x000fca0008410000 */
[----:B----4-:R-:W-:Y:S01]  /*3490*/  HMMA.16816.F32 R80, R24, R12, R80 ;  /* 0x0000000c1850723c */ /* 0x010fe20000001850 */
[----:B------:R-:W4:Y:S01]  /*34a0*/  MUFU.TANH R94, R94 ;  /* 0x0000005e005e7308 */ /* 0x000f220000002400 */
[----:B---3--:R-:W-:Y:S01]  /*34b0*/  FMUL.FTZ R85, R87, UR6 ;  /* 0x0000000657557c20 */ /* 0x008fe20008410000 */
[----:B------:R-:W-:-:S05]  /*34c0*/  FMUL.FTZ R87, R117, UR6 ;  /* 0x0000000675577c20 */ /* 0x000fca0008410000 */
[----:B------:R-:W-:Y:S01]  /*34d0*/  HMMA.16816.F32 R76, R20, R12, R76 ;  /* 0x0000000c144c723c */ /* 0x000fe2000000184c */
[----:B------:R-:W3:Y:S01]  /*34e0*/  MUFU.TANH R85, R85 ;  /* 0x0000005500557308 */ /* 0x000ee20000002400 */
[----:B-1----:R-:W-:Y:S01]  /*34f0*/  FMUL.FTZ R84, R86, UR6 ;  /* 0x0000000656547c20 */ /* 0x002fe20008410000 */
[----:B------:R-:W-:Y:S01]  /*3500*/  FMUL.FTZ R86, R116, UR6 ;  /* 0x0000000674567c20 */ /* 0x000fe20008410000 */
[----:B------:R-:W-:-:S04]  /*3510*/  FMUL.FTZ R116, R118, UR6 ;  /* 0x0000000676747c20 */ /* 0x000fc80008410000 */
[-C--:B------:R-:W-:Y:S01]  /*3520*/  HMMA.16816.F32 R72, R20, R14.reuse, R72 ;  /* 0x0000000e1448723c */ /* 0x080fe20000001848 */
[----:B------:R-:W1:Y:S07]  /*3530*/  MUFU.TANH R84, R84 ;  /* 0x0000005400547308 */ /* 0x000e6e0000002400 */
[----:B------:R-:W-:Y:S01]  /*3540*/  HMMA.16816.F32 R112, R24, R14, R112 ;  /* 0x0000000e1870723c */ /* 0x000fe20000001870 */
[----:B------:R-:W4:Y:S01]  /*3550*/  LDSM.16.M88.4 R12, [R2+0x8800] ;  /* 0x00880000020c783b */ /* 0x000f220000000200 */
[----:B------:R-:W1:Y:S06]  /*3560*/  MUFU.TANH R86, R86 ;  /* 0x0000005600567308 */ /* 0x000e6c0000002400 */
[-C--:B------:R-:W-:Y:S02]  /*3570*/  HMMA.16816.F32 R68, R100, R36.reuse, R68 ;  /* 0x000000246444723c */ /* 0x080fe40000001844 */
[----:B------:R-:W1:Y:S06]  /*3580*/  MUFU.TANH R87, R87 ;  /* 0x0000005700577308 */ /* 0x000e6c0000002400 */
[----:B------:R-:W-:Y:S02]  /*3590*/  HMMA.16816.F32 R64, R96, R36, R64 ;  /* 0x000000246040723c */ /* 0x000fe40000001840 */
[----:B------:R-:W1:Y:S06]  /*35a0*/  MUFU.TANH R116, R116 ;  /* 0x0000007400747308 */ /* 0x000e6c0000002400 */
[-C--:B------:R-:W-:Y:S08]  /*35b0*/  HMMA.16816.F32 R108, R100, R38.reuse, R108 ;  /* 0x00000026646c723c */ /* 0x080ff0000000186c */
[----:B------:R-:W-:Y:S01]  /*35c0*/  HMMA.16816.F32 R60, R96, R38, R60 ;  /* 0x00000026603c723c */ /* 0x000fe2000000183c */
[----:B------:R-:W3:Y:S07]  /*35d0*/  LDSM.16.M88.4 R36, [R0+0x7c00] ;  /* 0x007c00000024783b */ /* 0x000eee0000000200 */
[-C--:B--2---:R-:W-:Y:S08]  /*35e0*/  HMMA.16816.F32 R68, R44, R4.reuse, R68 ;  /* 0x000000042c44723c */ /* 0x084ff00000001844 */
[----:B------:R-:W-:Y:S08]  /*35f0*/  HMMA.16816.F32 R64, R40, R4, R64 ;  /* 0x000000042840723c */ /* 0x000ff00000001840 */
[-C--:B------:R-:W-:Y:S08]  /*3600*/  HMMA.16816.F32 R108, R44, R6.reuse, R108 ;  /* 0x000000062c6c723c */ /* 0x080ff0000000186c */
[----:B------:R-:W-:Y:S01]  /*3610*/  HMMA.16816.F32 R60, R40, R6, R60 ;  /* 0x00000006283c723c */ /* 0x000fe2000000183c */
[----:B------:R-:W2:Y:S07]  /*3620*/  LDSM.16.M88.4 R4, [R2+0x8c00] ;  /* 0x008c00000204783b */ /* 0x000eae0000000200 */
[C---:B-----5:R-:W-:Y:S08]  /*3630*/  HMMA.16816.F32 R104, R100.reuse, R30, R104 ;  /* 0x0000001e6468723c */ /* 0x060ff00000001868 */
[-C--:B------:R-:W-:Y:S08]  /*3640*/  HMMA.16816.F32 R56, R100, R28.reuse, R56 ;  /* 0x0000001c6438723c */ /* 0x080ff00000001838 */
[C---:B------:R-:W-:Y:S08]  /*3650*/  HMMA.16816.F32 R52, R96.reuse, R28, R52 ;  /* 0x0000001c6034723c */ /* 0x040ff00000001834 */
[----:B------:R-:W-:Y:S08]  /*3660*/  HMMA.16816.F32 R48, R96, R30, R48 ;  /* 0x0000001e6030723c */ /* 0x000ff00000001830 */
[-C--:B------:R-:W-:Y:S08]  /*3670*/  HMMA.16816.F32 R80, R8, R16.reuse, R80 ;  /* 0x000000100850723c */ /* 0x080ff00000001850 */
[----:B------:R-:W-:Y:S08]  /*3680*/  HMMA.16816.F32 R76, R88, R16, R76 ;  /* 0x00000010584c723c */ /* 0x000ff0000000184c */
[----:B------:R-:W-:Y:S03]  /*3690*/  HMMA.16816.F32 R112, R8, R18, R112 ;  /* 0x000000120870723c */ /* 0x000fe60000001870 */
[----:B------:R-:W-:Y:S01]  /*36a0*/  FMUL.FTZ R80, R80, UR6 ;  /* 0x0000000650507c20 */ /* 0x000fe20008410000 */
[----:B------:R-:W-:-:S03]  /*36b0*/  FMUL.FTZ R81, R81, UR6 ;  /* 0x0000000651517c20 */ /* 0x000fc60008410000 */
[----:B------:R5:W1:Y:S01]  /*36c0*/  MUFU.TANH R95, R80 ;  /* 0x00000050005f7308 */ /* 0x000a620000002400 */
[----:B------:R-:W-:Y:S01]  /*36d0*/  HMMA.16816.F32 R72, R88, R18, R72 ;  /* 0x000000125848723c */ /* 0x000fe20000001848 */
[----:B------:R-:W1:Y:S02]  /*36e0*/  LDSM.16.M88.4 R16, [R0+0x8800] ;  /* 0x008800000010783b */ /* 0x000e640000000200 */
[----:B------:R-:W-:Y:S01]  /*36f0*/  FMUL.FTZ R78, R78, UR6 ;  /* 0x000000064e4e7c20 */ /* 0x000fe20008410000 */
[----:B------:R-:W-:Y:S01]  /*3700*/  FMUL.FTZ R76, R76, UR6 ;  /* 0x000000064c4c7c20 */ /* 0x000fe20008410000 */
[----:B------:R-:W-:Y:S01]  /*3710*/  FMUL.FTZ R77, R77, UR6 ;  /* 0x000000064d4d7c20 */ /* 0x000fe20008410000 */
[----:B------:R-:W-:Y:S01]  /*3720*/  FMUL.FTZ R79, R79, UR6 ;  /* 0x000000064f4f7c20 */ /* 0x000fe20008410000 */
[----:B------:R3:W1:Y:S01]  /*3730*/  MUFU.TANH R117, R81 ;  /* 0x0000005100757308 */ /* 0x0006620000002400 */
[----:B----4-:R-:W-:Y:S03]  /*3740*/  HMMA.16816.F32 R68, R24, R12, R68 ;  /* 0x0000000c1844723c */ /* 0x010fe60000001844 */
[----:B------:R-:W-:Y:S01]  /*3750*/  FMUL.FTZ R112, R112, UR6 ;  /* 0x0000000670707c20 */ /* 0x000fe20008410000 */
[----:B------:R-:W-:-:S03]  /*3760*/  FMUL.FTZ R113, R113, UR6 ;  /* 0x0000000671717c20 */ /* 0x000fc60008410000 */
[----:B------:R-:W4:Y:S01]  /*3770*/  MUFU.TANH R76, R76 ;  /* 0x0000004c004c7308 */ /* 0x000f220000002400 */
[----:B------:R-:W-:Y:S01]  /*3780*/  HMMA.16816.F32 R64, R20, R12, R64 ;  /* 0x0000000c1440723c */ /* 0x000fe20000001840 */
[----:B-----5:R-:W-:Y:S02]  /*3790*/  FMUL.FTZ R80, R82, UR6 ;  /* 0x0000000652507c20 */ /* 0x020fe40008410000 */
[----:B------:R-:W-:Y:S01]  /*37a0*/  FMUL.FTZ R74, R74, UR6 ;  /* 0x000000064a4a7c20 */ /* 0x000fe20008410000 */
[----:B------:R-:W-:Y:S01]  /*37b0*/  FMUL.FTZ R72, R72, UR6 ;  /* 0x0000000648487c20 */ /* 0x000fe20008410000 */
[----:B------:R-:W-:Y:S02]  /*37c0*/  FMUL.FTZ R73, R73, UR6 ;  /* 0x0000000649497c20 */ /* 0x000fe40008410000 */
[----:B------:R5:W1:Y:S01]  /*37d0*/  MUFU.TANH R82, R78 ;  /* 0x0000004e00527308 */ /* 0x000a620000002400 */
[----:B------:R-:W-:Y:S01]  /*37e0*/  HMMA.16816.F32 R108, R24, R14, R108 ;  /* 0x0000000e186c723c */ /* 0x000fe2000000186c */
[----:B---3--:R-:W-:Y:S01]  /*37f0*/  FMUL.FTZ R81, R83, UR6 ;  /* 0x0000000653517c20 */ /* 0x008fe20008410000 */
[----:B------:R-:W-:-:S05]  /*3800*/  FMUL.FTZ R83, R115, UR6 ;  /* 0x0000000673537c20 */ /* 0x000fca0008410000 */
[----:B------:R3:W1:Y:S01]  /*3810*/  MUFU.TANH R100, R74 ;  /* 0x0000004a00647308 */ /* 0x0006620000002400 */
[----:B------:R-:W-:Y:S01]  /*3820*/  HMMA.16816.F32 R60, R20, R14, R60 ;  /* 0x0000000e143c723c */ /* 0x000fe2000000183c */
[----:B------:R2:W4:Y:S01]  /*3830*/  LDSM.16.M88.4 R12, [R0+0x8c00] ;  /* 0x008c0000000c783b */ /* 0x0005220000000200 */
[----:B------:R-:W-:-:S05]  /*3840*/  DEPBAR.LE SB0, 0x0 ;  /* 0x000080000000791a */ /* 0x000fca0000000000 */
[----:B------:R-:W1:Y:S01]  /*3850*/  MUFU.TANH R80, R80 ;  /* 0x0000005000507308 */ /* 0x000e620000002400 */
[----:B------:R-:W-:Y:S01]  /*3860*/  HMMA.16816.F32 R104, R44, R38, R104 ;  /* 0x000000262c68723c */ /* 0x000fe20000001868 */
[----:B-----5:R-:W-:-:S06]  /*3870*/  FMUL.FTZ R78, R114, UR6 ;  /* 0x00000006724e7c20 */ /* 0x020fcc0008410000 */
[----:B------:R-:W1:Y:S01]  /*3880*/  MUFU.TANH R81, R81 ;  /* 0x0000005100517308 */ /* 0x000e620000002400 */
[----:B------:R-:W-:Y:S01]  /*3890*/  HMMA.16816.F32 R56, R44, R36, R56 ;  /* 0x000000242c38723c */ /* 0x000fe20000001838 */
[----:B---3--:R-:W-:-:S06]  /*38a0*/  FMUL.FTZ R74, R75, UR6 ;  /* 0x000000064b4a7c20 */ /* 0x008fcc0008410000 */
[----:B------:R-:W3:Y:S01]  /*38b0*/  MUFU.TANH R77, R77 ;  /* 0x0000004d004d7308 */ /* 0x000ee20000002400 */
[----:B------:R-:W-:Y:S01]  /*38c0*/  HMMA.16816.F32 R52, R40, R36, R52 ;  /* 0x000000242834723c */ /* 0x000fe20000001834 */
[----:B--2---:R-:W-:-:S04]  /*38d0*/  MOV R0, UR23 ;  /* 0x0000001700007c02 */ /* 0x004fc80008000f00 */
[C-C-:B------:R-:W-:Y:S02]  /*38e0*/  VIADDMNMX R3, R141.reuse, 0x8, R0.reuse, PT ;  /* 0x000000088d037846 */ /* 0x140fe40003800100 */
[----:B------:R-:W2:Y:S01]  /*38f0*/  MUFU.TANH R79, R79 ;  /* 0x0000004f004f7308 */ /* 0x000ea20000002400 */
[----:B------:R-:W-:Y:S01]  /*3900*/  HMMA.16816.F32 R48, R40, R38, R48 ;  /* 0x000000262830723c */ /* 0x000fe20000001830 */
[C-C-:B------:R-:W-:Y:S02]  /*3910*/  VIADDMNMX R2, R141.reuse, 0x40, R0.reuse, PT ;  /* 0x000000408d027846 */ /* 0x140fe40003800100 */
[----:B------:R-:W-:-:S04]  /*3920*/  VIADDMNMX R0, R141, 0x48, R0, PT ;  /* 0x000000488d007846 */ /* 0x000fc80003800100 */
[----:B------:R-:W1:Y:S01]  /*3930*/  MUFU.TANH R112, R112 ;  /* 0x0000007000707308 */ /* 0x000e620000002400 */
[C---:B------:R-:W-:Y:S07]  /*3940*/  HMMA.16816.F32 R104, R24.reuse, R6, R104 ;  /* 0x000000061868723c */ /* 0x040fee0000001868 */
[----:B------:R-:W1:Y:S01]  /*3950*/  MUFU.TANH R113, R113 ;  /* 0x0000007100717308 */ /* 0x000e620000002400 */
[-C--:B------:R-:W-:Y:S07]  /*3960*/  HMMA.16816.F32 R56, R24, R4.reuse, R56 ;  /* 0x000000041838723c */ /* 0x080fee0000001838 */
[----:B------:R-:W1:Y:S01]  /*3970*/  MUFU.TANH R78, R78 ;  /* 0x0000004e004e7308 */ /* 0x000e620000002400 */
[C---:B------:R-:W-:Y:S07]  /*3980*/  HMMA.16816.F32 R52, R20.reuse, R4, R52 ;  /* 0x000000041434723c */ /* 0x040fee0000001834 */
[----:B------:R-:W2:Y:S01]  /*3990*/  MUFU.TANH R83, R83 ;  /* 0x0000005300537308 */ /* 0x000ea20000002400 */
[----:B------:R-:W-:Y:S07]  /*39a0*/  HMMA.16816.F32 R48, R20, R6, R48 ;  /* 0x000000061430723c */ /* 0x000fee0000001830 */
[----:B------:R-:W2:Y:S01]  /*39b0*/  MUFU.TANH R72, R72 ;  /* 0x0000004800487308 */ /* 0x000ea20000002400 */
[-C--:B-1----:R-:W-:Y:S07]  /*39c0*/  HMMA.16816.F32 R64, R88, R16.reuse, R64 ;  /* 0x000000105840723c */ /* 0x082fee0000001840 */
[----:B------:R-:W1:Y:S01]  /*39d0*/  MUFU.TANH R73, R73 ;  /* 0x0000004900497308 */ /* 0x000e620000002400 */
[C---:B------:R-:W-:Y:S07]  /*39e0*/  HMMA.16816.F32 R68, R8.reuse, R16, R68 ;  /* 0x000000100844723c */ /* 0x040fee0000001844 */
[----:B------:R-:W1:Y:S01]  /*39f0*/  MUFU.TANH R74, R74 ;  /* 0x0000004a004a7308 */ /* 0x000e620000002400 */
[C---:B----4-:R-:W-:Y:S03]  /*3a00*/  HMMA.16816.F32 R104, R8.reuse, R14, R104 ;  /* 0x0000000e0868723c */ /* 0x050fe60000001868 */
[----:B------:R-:W-:Y:S01]  /*3a10*/  FMUL.FTZ R67, R67, UR6 ;  /* 0x0000000643437c20 */ /* 0x000fe20008410000 */
[----:B------:R-:W-:Y:S01]  /*3a20*/  FMUL.FTZ R64, R64, UR6 ;  /* 0x0000000640407c20 */ /* 0x000fe20008410000 */
[----:B------:R-:W-:Y:S01]  /*3a30*/  FMUL.FTZ R65, R65, UR6 ;  /* 0x0000000641417c20 */ /* 0x000fe20008410000 */
[----:B------:R-:W-:Y:S01]  /*3a40*/  FMUL.FTZ R66, R66, UR6 ;  /* 0x0000000642427c20 */ /* 0x000fe20008410000 */
[----:B------:R4:W1:Y:S01]  /*3a50*/  MUFU.TANH R186, R67 ;  /* 0x0000004300ba7308 */ /* 0x0008620000002400 */
[-C--:B------:R-:W-:Y:S03]  /*3a60*/  HMMA.16816.F32 R108, R8, R18.reuse, R108 ;  /* 0x00000012086c723c */ /* 0x080fe6000000186c */
[----:B------:R-:W-:Y:S01]  /*3a70*/  FMUL.FTZ R16, R70, UR6 ;  /* 0x0000000646107c20 */ /* 0x000fe20008410000 */
[----:B------:R-:W-:Y:S01]  /*3a80*/  FMUL.FTZ R68, R68, UR6 ;  /* 0x0000000644447c20 */ /* 0x000fe20008410000 */
[----:B------:R-:W-:Y:S01]  /*3a90*/  FMUL.FTZ R69, R69, UR6 ;  /* 0x0000000645457c20 */ /* 0x000fe20008410000 */
[----:B------:R-:W-:Y:S01]  /*3aa0*/  FMUL.FTZ R71, R71, UR6 ;  /* 0x0000000647477c20 */ /* 0x000fe20008410000 */
[----:B------:R1:W1:Y:S01]  /*3ab0*/  MUFU.TANH R176, R64 ;  /* 0x0000004000b07308 */ /* 0x0002620000002400 */
[----:B------:R-:W-:Y:S03]  /*3ac0*/  HMMA.16816.F32 R60, R88, R18, R60 ;  /* 0x00000012583c723c */ /* 0x000fe6000000183c */
[----:B------:R-:W-:Y:S01]  /*3ad0*/  FMUL.FTZ R104, R104, UR6 ;  /* 0x0000000668687c20 */ /* 0x000fe20008410000 */
[----:B------:R-:W-:Y:S01]  /*3ae0*/  FMUL.FTZ R105, R105, UR6 ;  /* 0x0000000669697c20 */ /* 0x000fe20008410000 */
[----:B------:R-:W-:-:S02]  /*3af0*/  FMUL.FTZ R106, R106, UR6 ;  /* 0x000000066a6a7c20 */ /* 0x000fc40008410000 */
[----:B------:R1:W1:Y:S01]  /*3b00*/  MUFU.TANH R173, R68 ;  /* 0x0000004400ad7308 */ /* 0x0002620000002400 */
[-C--:B------:R-:W-:Y:S01]  /*3b10*/  HMMA.16816.F32 R56, R8, R12.reuse, R56 ;  /* 0x0000000c0838723c */ /* 0x080fe20000001838 */
[----:B----4-:R-:W-:Y:S02]  /*3b20*/  FMUL.FTZ R67, R107, UR6 ;  /* 0x000000066b437c20 */ /* 0x010fe40008410000 */
[----:B------:R-:W-:Y:S01]  /*3b30*/  FMUL.FTZ R108, R108, UR6 ;  /* 0x000000066c6c7c20 */ /* 0x000fe20008410000 */
[----:B------:R-:W-:Y:S01]  /*3b40*/  FMUL.FTZ R109, R109, UR6 ;  /* 0x000000066d6d7c20 */ /* 0x000fe20008410000 */
[----:B------:R-:W-:Y:S01]  /*3b50*/  FMUL.FTZ R110, R110, UR6 ;  /* 0x000000066e6e7c20 */ /* 0x000fe20008410000 */
[----:B------:R-:W-:Y:S01]  /*3b60*/  FMUL.FTZ R111, R111, UR6 ;  /* 0x000000066f6f7c20 */ /* 0x000fe20008410000 */
[----:B------:R4:W1:Y:S01]  /*3b70*/  MUFU.TANH R192, R69 ;  /* 0x0000004500c07308 */ /* 0x0008620000002400 */
[C---:B------:R-:W-:Y:S03]  /*3b80*/  HMMA.16816.F32 R52, R88.reuse, R12, R52 ;  /* 0x0000000c5834723c */ /* 0x040fe60000001834 */
[----:B------:R-:W-:Y:S01]  /*3b90*/  FMUL.FTZ R60, R60, UR6 ;  /* 0x000000063c3c7c20 */ /* 0x000fe20008410000 */
[----:B------:R-:W-:Y:S01]  /*3ba0*/  FMUL.FTZ R61, R61, UR6 ;  /* 0x000000063d3d7c20 */ /* 0x000fe20008410000 */
[----:B------:R-:W-:Y:S01]  /*3bb0*/  FMUL.FTZ R62, R62, UR6 ;  /* 0x000000063e3e7c20 */ /* 0x000fe20008410000 */
[----:B------:R-:W-:Y:S01]  /*3bc0*/  FMUL.FTZ R63, R63, UR6 ;  /* 0x000000063f3f7c20 */ /* 0x000fe20008410000 */
[----:B------:R-:W1:Y:S01]  /*3bd0*/  MUFU.TANH R16, R16 ;  /* 0x0000001000107308 */ /* 0x000e620000002400 */
[----:B------:R-:W-:Y:S03]  /*3be0*/  HMMA.16816.F32 R48, R88, R14, R48 ;  /* 0x0000000e5830723c */ /* 0x000fe60000001830 */
[----:B------:R-:W-:Y:S01]  /*3bf0*/  FMUL.FTZ R56, R56, UR6 ;  /* 0x0000000638387c20 */ /* 0x000fe20008410000 */
[----:B------:R-:W-:Y:S01]  /*3c00*/  FMUL.FTZ R57, R57, UR6 ;  /* 0x0000000639397c20 */ /* 0x000fe20008410000 */
[----:B------:R-:W-:Y:S01]  /*3c10*/  FMUL.FTZ R58, R58, UR6 ;  /* 0x000000063a3a7c20 */ /* 0x000fe20008410000 */
[----:B------:R-:W-:Y:S01]  /*3c20*/  FMUL.FTZ R59, R59, UR6 ;  /* 0x000000063b3b7c20 */ /* 0x000fe20008410000 */
[----:B------:R4:W1:Y:S04]  /*3c30*/  MUFU.TANH R202, R71 ;  /* 0x0000004700ca7308 */ /* 0x0008680000002400 */
        /* <DEDUP_REMOVED lines=9> */
[----:B------:R4:W1:Y:S08]  /*3cd0*/  MUFU.TANH R183, R66 ;  /* 0x0000004200b77308 */ /* 0x0008700000002400 */
        /* <DEDUP_REMOVED lines=19> */
[----:B------:R-:W1:Y:S08]  /*3e10*/  MUFU.TANH R67, R67 ;  /* 0x0000004300437308 */ /* 0x000e700000002400 */
[----:B------:R4:W1:Y:S08]  /*3e20*/  MUFU.TANH R195, R48 ;  /* 0x0000003000c37308 */ /* 0x0008700000002400 */
[----:B------:R4:W1:Y:S08]  /*3e30*/  MUFU.TANH R194, R49 ;  /* 0x0000003100c27308 */ /* 0x0008700000002400 */
[----:B------:R4:W1:Y:S08]  /*3e40*/  MUFU.TANH R187, R50 ;  /* 0x0000003200bb7308 */ /* 0x0008700000002400 */
[----:B------:R4:W1:Y:S01]  /*3e50*/  MUFU.TANH R185, R51 ;  /* 0x0000003300b97308 */ /* 0x0008620000002400 */
[----:B------:R-:W-:Y:S06]  /*3e60*/  BAR.SYNC.DEFER_BLOCKING 0x0 ;  /* 0x0000000000007b1d */ /* 0x000fec0000010000 */
[----:B--23--:R-:W-:Y:S05]  /*3e70*/  BRA.U !UP1, `(.L_x_708) ;  /* 0x0000000109d87547 */ /* 0x00cfea000b800000 */
[----:B------:R-:W2:Y:S01]  /*3e80*/  LDCU UR6, c[0x0][0x440] ;  /* 0x00008800ff0677ac */ /* 0x000ea20008000800 */
        /* <DEDUP_REMOVED lines=8> */
[----:B--2---:R-:W-:Y:S01]  /*3f10*/  ISETP.GE.AND P2, PT, R227, UR6, PT ;  /* 0x00000006e3007c0c */ /* 0x004fe2000bf46270 */
        /* <DEDUP_REMOVED lines=41> */
.L_x_710:
[----:B------:R3:W-:Y:S02]  /*41b0*/  STS.128 [R232+0x8800], RZ ;  /* 0x008800ffe8007388 */ /* 0x0007e40000000c00 */
.L_x_711:
[----:B------:R-:W-:Y:S05]  /*41c0*/  BSYNC.RECONVERGENT B0 ;  /* 0x0000000000007941 */ /* 0x000fea0003800200 */
.L_x_709:
[----:B------:R-:W0:Y:S02]  /*41d0*/  LDGDEPBAR ;  /* 0x00000000000079af */ /* 0x000e240000000000 */
.L_x_708:
[----:B------:R-:W-:Y:S01]  /*41e0*/  IMAD.SHL.U32 R4, R220, 0x2, RZ ;  /* 0x00000002dc047824 */ /* 0x000fe200078e00ff */
[----:B------:R-:W5:Y:S01]  /*41f0*/  LDCU UR4, c[0x0][0x45c] ;  /* 0x00008b80ff0477ac */ /* 0x000f620008000800 */
        /* <DEDUP_REMOVED lines=11> */
[C---:B------:R-:W-:Y:S01]  /*42b0*/  VIADD R23, R170.reuse, 0xffffffe0 ;  /* 0xffffffe0aa177836 */ /* 0x040fe20000000000 */
[----:B------:R-:W-:Y:S01]  /*42c0*/  ISETP.GE.AND P2, PT, R29, R233, PT ;  /* 0x000000e91d00720c */ /* 0x000fe20003f46270 */
[----:B------:R-:W-:-:S02]  /*42d0*/  VIADD R20, R170, 0xffffffe9 ;  /* 0xffffffe9aa147836 */ /* 0x000fc40000000000 */
[----:B------:R-:W-:Y:S01]  /*42e0*/  VIADD R4, R170, 0xffffffc0 ;  /* 0xffffffc0aa047836 */ /* 0x000fe20000000000 */
[----:B------:R-:W-:Y:S01]  /*42f0*/  FSEL R126, R126, -INF , !P2 ;  /* 0xff8000007e7e7808 */ /* 0x000fe20005000000 */
[----:B------:R-:W-:Y:S01]  /*4300*/  VIADD R30, R170, 0xffffffc1 ;  /* 0xffffffc1aa1e7836 */ /* 0x000fe20000000000 */
[-C--:B------:R-:W-:Y:S01]  /*4310*/  ISETP.GE.AND P2, PT, R26, R233.reuse, PT ;  /* 0x000000e91a00720c */ /* 0x080fe20003f46270 */
[----:B------:R-:W-:Y:S01]  /*4320*/  VIADD R5, R170, 0xfffffff8 ;  /* 0xfffffff8aa057836 */ /* 0x000fe20000000000 */
[-C--:B------:R-:W-:Y:S01]  /*4330*/  ISETP.GE.AND P4, PT, R4, R233.reuse, PT ;  /* 0x000000e90400720c */ /* 0x080fe20003f86270 */
[C---:B------:R-:W-:Y:S01]  /*4340*/  VIADD R28, R170.reuse, 0xffffffc9 ;  /* 0xffffffc9aa1c7836 */ /* 0x040fe20000000000 */
[----:B------:R-:W-:Y:S01]  /*4350*/  FSEL R9, R117, -INF , !P2 ;  /* 0xff80000075097808 */ /* 0x000fe20005000000 */
[C---:B------:R-:W-:Y:S01]  /*4360*/  VIADD R27, R170.reuse, 0xffffffd0 ;  /* 0xffffffd0aa1b7836 */ /* 0x040fe20000000000 */
[-C--:B------:R-:W-:Y:S01]  /*4370*/  ISETP.GE.AND P2, PT, R23, R233.reuse, PT ;  /* 0x000000e91700720c */ /* 0x080fe20003f46270 */
[----:B------:R-:W-:Y:S01]  /*4380*/  VIADD R25, R170, 0xffffffd8 ;  /* 0xffffffd8aa197836 */ /* 0x000fe20000000000 */
[-C--:B------:R-:W-:Y:S01]  /*4390*/  ISETP.GE.AND P0, PT, R30, R233.reuse, PT ;  /* 0x000000e91e00720c */ /* 0x080fe20003f06270 */
[C---:B------:R-:W-:Y:S01]  /*43a0*/  VIADD R24, R170.reuse, 0xffffffd9 ;  /* 0xffffffd9aa187836 */ /* 0x040fe20000000000 */
[----:B-1----:R-:W-:Y:S01]  /*43b0*/  FSEL R173, R173, -INF , !P2 ;  /* 0xff800000adad7808 */ /* 0x002fe20005000000 */
[----:B------:R-:W-:Y:S01]  /*43c0*/  VIADD R22, R170, 0xffffffe1 ;  /* 0xffffffe1aa167836 */ /* 0x000fe20000000000 */
[-C--:B------:R-:W-:Y:S01]  /*43d0*/  ISETP.GE.AND P2, PT, R20, R233.reuse, PT ;  /* 0x000000e91400720c */ /* 0x080fe20003f46270 */
[----:B------:R-:W-:Y:S01]  /*43e0*/  VIADD R21, R170, 0xffffffe8 ;  /* 0xffffffe8aa157836 */ /* 0x000fe20000000000 */
[----:B------:R-:W-:Y:S01]  /*43f0*/  FSEL R122, R122, -INF , !P4 ;  /* 0xff8000007a7a7808 */ /* 0x000fe20006000000 */
[C---:B------:R-:W-:Y:S01]  /*4400*/  VIADD R7, R170.reuse, 0xfffffff0 ;  /* 0xfffffff0aa077836 */ /* 0x040fe20000000000 */
[----:B------:R-:W-:Y:S01]  /*4410*/  FSEL R199, R199, -INF , !P2 ;  /* 0xff800000c7c77808 */ /* 0x000fe20005000000 */
[----:B------:R-:W-:Y:S01]  /*4420*/  VIADD R6, R170, 0xfffffff1 ;  /* 0xfffffff1aa067836 */ /* 0x000fe20000000000 */
[----:B------:R-:W-:Y:S01]  /*4430*/  ISETP.GE.AND P2, PT, R5, R233, PT ;  /* 0x000000e90500720c */ /* 0x000fe20003f46270 */
[----:B------:R-:W-:Y:S01]  /*4440*/  VIADD R236, R221, 0x9000 ;  /* 0x00009000ddec7836 */ /* 0x000fe20000000000 */
[----:B------:R-:W-:-:S02]  /*4450*/  FSEL R123, R123, -INF , !P0 ;  /* 0xff8000007b7b7808 */ /* 0x000fc40004000000 */
[-C--:B------:R-:W-:Y:S02]  /*4460*/  ISETP.GE.AND P4, PT, R28, R233.reuse, PT ;  /* 0x000000e91c00720c */ /* 0x080fe40003f86270 */
[----:B------:R-:W-:Y:S02]  /*4470*/  ISETP.GE.AND P0, PT, R27, R233, PT ;  /* 0x000000e91b00720c */ /* 0x000fe40003f06270 */
[----:B------:R-:W-:Y:S02]  /*4480*/  FSEL R180, R180, -INF , !P2 ;  /* 0xff800000b4b47808 */ /* 0x000fe40005000000 */
[-C--:B------:R-:W-:Y:S02]  /*4490*/  ISETP.GE.AND P2, PT, R30, R0.reuse, PT ;  /* 0x000000001e00720c */ /* 0x080fe40003f46270 */
[----:B------:R-:W-:Y:S02]  /*44a0*/  ISETP.GE.AND P3, PT, R4, R0, PT ;  /* 0x000000000400720c */ /* 0x000fe40003f66270 */
[----:B------:R-:W-:-:S02]  /*44b0*/  FSEL R127, R127, -INF , !P4 ;  /* 0xff8000007f7f7808 */ /* 0x000fc40006000000 */
[----:B------:R-:W-:Y:S02]  /*44c0*/  FSEL R15, R95, -INF , !P0 ;  /* 0xff8000005f0f7808 */ /* 0x000fe40004000000 */
[-C--:B------:R-:W-:Y:S02]  /*44d0*/  ISETP.GE.AND P4, PT, R25, R233.reuse, PT ;  /* 0x000000e91900720c */ /* 0x080fe40003f86270 */
[----:B------:R-:W-:Y:S02]  /*44e0*/  ISETP.GE.AND P0, PT, R24, R233, PT ;  /* 0x000000e91800720c */ /* 0x000fe40003f06270 */
[----:B------:R-:W-:Y:S02]  /*44f0*/  FSEL R93, R93, -INF , !P2 ;  /* 0xff8000005d5d7808 */ /* 0x000fe40005000000 */
[----:B------:R-:W-:Y:S02]  /*4500*/  ISETP.GE.AND P2, PT, R27, R2, PT ;  /* 0x000000021b00720c */ /* 0x000fe40003f46270 */
[----:B------:R-:W-:-:S02]  /*4510*/  FSEL R92, R92, -INF , !P3 ;  /* 0xff8000005c5c7808 */ /* 0x000fc40005800000 */
[----:B------:R-:W-:Y:S02]  /*4520*/  FSEL R8, R112, -INF , !P4 ;  /* 0xff80000070087808 */ /* 0x000fe40006000000 */
[----:B----4-:R-:W-:Y:S02]  /*4530*/  FSEL R62, R113, -INF , !P0 ;  /* 0xff800000713e7808 */ /* 0x010fe40004000000 */
[----:B------:R-:W-:Y:S02]  /*4540*/  ISETP.GE.AND P3, PT, R28, R2, PT ;  /* 0x000000021c00720c */ /* 0x000fe40003f66270 */
[-C--:B------:R-:W-:Y:S02]  /*4550*/  ISETP.GE.AND P4, PT, R22, R233.reuse, PT ;  /* 0x000000e91600720c */ /* 0x080fe40003f86270 */
[----:B------:R-:W-:Y:S02]  /*4560*/  ISETP.GE.AND P0, PT, R21, R233, PT ;  /* 0x000000e91500720c */ /* 0x000fe40003f06270 */
[----:B------:R-:W-:-:S02]  /*4570*/  FSEL R19, R76, -INF , !P2 ;  /* 0xff8000004c137808 */ /* 0x000fc40005000000 */
[----:B------:R-:W-:Y:S02]  /*4580*/  ISETP.GE.AND P2, PT, R25, R0, PT ;  /* 0x000000001900720c */ /* 0x000fe40003f46270 */
[----:B------:R-:W-:Y:S02]  /*4590*/  FSEL R87, R87, -INF , !P3 ;  /* 0xff80000057577808 */ /* 0x000fe40005800000 */
[C---:B------:R-:W-:Y:S02]  /*45a0*/  ISETP.GE.AND P5, PT, R4.reuse, R3, PT ;  /* 0x000000030400720c */ /* 0x040fe40003fa6270 */
[----:B------:R-:W-:Y:S01]  /*45b0*/  ISETP.GE.AND P1, PT, R4, R2, PT ;  /* 0x000000020400720c */ /* 0x000fe20003f26270 */
[----:B------:R-:W-:Y:S01]  /*45c0*/  VIADD R4, R170, 0xfffffff9 ;  /* 0xfffffff9aa047836 */ /* 0x000fe20000000000 */
[----:B------:R-:W-:Y:S02]  /*45d0*/  FSEL R192, R192, -INF , !P4 ;  /* 0xff800000c0c07808 */ /* 0x000fe40006000000 */
[----:B------:R-:W-:-:S02]  /*45e0*/  FSEL R197, R197, -INF , !P0 ;  /* 0xff800000c5c57808 */ /* 0x000fc40004000000 */
[----:B------:R-:W-:Y:S02]  /*45f0*/  ISETP.GE.AND P3, PT, R26, R0, PT ;  /* 0x000000001a00720c */ /* 0x000fe40003f66270 */
[-C--:B------:R-:W-:Y:S02]  /*4600*/  ISETP.GE.AND P4, PT, R7, R233.reuse, PT ;  /* 0x000000e90700720c */ /* 0x080fe40003f86270 */
[----:B------:R-:W-:Y:S02]  /*4610*/  ISETP.GE.AND P0, PT, R6, R233, PT ;  /* 0x000000e90600720c */ /* 0x000fe40003f06270 */
[----:B--23--:R-:W-:Y:S02]  /*4620*/  FSEL R11, R100, -INF , !P2 ;  /* 0xff800000640b7808 */ /* 0x00cfe40005000000 */
[----:B------:R-:W-:Y:S01]  /*4630*/  ISETP.GE.AND P2, PT, R22, R2, PT ;  /* 0x000000021600720c */ /* 0x000fe20003f46270 */
[----:B------:R-:W-:Y:S01]  /*4640*/  LDSM.16.MT88.4 R100, [R177+0xa000] ;  /* 0x00a00000b164783b */ /* 0x000fe20000004200 */
[----:B------:R-:W-:-:S02]  /*4650*/  FSEL R12, R79, -INF , !P3 ;  /* 0xff8000004f0c7808 */ /* 0x000fc40005800000 */
[----:B------:R-:W-:Y:S02]  /*4660*/  FSEL R200, R200, -INF , !P4 ;  /* 0xff800000c8c87808 */ /* 0x000fe40006000000 */
[----:B------:R-:W-:Y:S02]  /*4670*/  FSEL R182, R182, -INF , !P0 ;  /* 0xff800000b6b67808 */ /* 0x000fe40004000000 */
[-C--:B------:R-:W-:Y:S02]  /*4680*/  ISETP.GE.AND P3, PT, R23, R2.reuse, PT ;  /* 0x000000021700720c */ /* 0x080fe40003f66270 */
[----:B------:R-:W-:Y:S02]  /*4690*/  ISETP.GE.AND P4, PT, R4, R233, PT ;  /* 0x000000e90400720c */ /* 0x000fe40003f86270 */
[----:B------:R-:W-:Y:S02]  /*46a0*/  ISETP.GE.AND P0, PT, R30, R2, PT ;  /* 0x000000021e00720c */ /* 0x000fe40003f06270 */
[----:B------:R-:W-:-:S02]  /*46b0*/  FSEL R178, R178, -INF , !P2 ;  /* 0xff800000b2b27808 */ /* 0x000fc40005000000 */
[-C--:B------:R-:W-:Y:S02]  /*46c0*/  ISETP.GE.AND P2, PT, R20, R2.reuse, PT ;  /* 0x000000021400720c */ /* 0x080fe40003f46270 */
[----:B------:R-:W-:Y:S02]  /*46d0*/  FSEL R176, R176, -INF , !P3 ;  /* 0xff800000b0b07808 */ /* 0x000fe40005800000 */
[----:B------:R-:W-:Y:S02]  /*46e0*/  FSEL R175, R175, -INF , !P4 ;  /* 0xff800000afaf7808 */ /* 0x000fe40006000000 */
[----:B------:R-:W-:Y:S02]  /*46f0*/  FSEL R125, R125, -INF , !P0 ;  /* 0xff8000007d7d7808 */ /* 0x000fe40004000000 */
[-C--:B------:R-:W-:Y:S02]  /*4700*/  ISETP.GE.AND P3, PT, R21, R2.reuse, PT ;  /* 0x000000021500720c */ /* 0x080fe40003f66270 */
[----:B------:R-:W-:-:S02]  /*4710*/  ISETP.GE.AND P4, PT, R29, R2, PT ;  /* 0x000000021d00720c */ /* 0x000fc40003f86270 */
[----:B------:R-:W-:Y:S02]  /*4720*/  ISETP.GE.AND P0, PT, R28, R0, PT ;  /* 0x000000001c00720c */ /* 0x000fe40003f06270 */
        /* <DEDUP_REMOVED lines=8> */
[----:B------:R-:W-:Y:S02]  /*47b0*/  ISETP.GE.AND P0, PT, R25, R2, PT ;  /* 0x000000021900720c */ /* 0x000fe40003f06270 */
[----:B------:R-:W-:Y:S02]  /*47c0*/  FSEL R196, R196, -INF , !P2 ;  /* 0xff800000c4c47808 */ /* 0x000fe40005000000 */
[----:B------:R-:W-:-:S02]  /*47d0*/  ISETP.GE.AND P4, PT, R27, R0, PT ;  /* 0x000000001b00720c */ /* 0x000fc40003f86270 */
[----:B------:R-:W-:Y:S02]  /*47e0*/  FSEL R116, R116, -INF , !P1 ;  /* 0xff80000074747808 */ /* 0x000fe40004800000 */
[-C--:B------:R-:W-:Y:S02]  /*47f0*/  ISETP.GE.AND P2, PT, R4, R2.reuse, PT ;  /* 0x000000020400720c */ /* 0x080fe40003f46270 */
[----:B------:R-:W-:Y:S02]  /*4800*/  ISETP.GE.AND P1, PT, R26, R2, PT ;  /* 0x000000021a00720c */ /* 0x000fe40003f26270 */
[----:B------:R-:W-:Y:S02]  /*4810*/  FMNMX3.FTZ R31, R124, R125, R86, !PT ;  /* 0x0000007d7c1f7276 */ /* 0x000fe40007810056 */
[----:B------:R-:W-:Y:S02]  /*4820*/  FSEL R198, R198, -INF , !P3 ;  /* 0xff800000c6c67808 */ /* 0x000fe40005800000 */
[----:B------:R-:W-:-:S02]  /*4830*/  FSEL R17, R72, -INF , !P0 ;  /* 0xff80000048117808 */ /* 0x000fc40004000000 */
[----:B------:R-:W-:Y:S02]  /*4840*/  ISETP.GE.AND P3, PT, R5, R2, PT ;  /* 0x000000020500720c */ /* 0x000fe40003f66270 */
[----:B------:R-:W-:Y:S02]  /*4850*/  ISETP.GE.AND P0, PT, R23, R0, PT ;  /* 0x000000001700720c */ /* 0x000fe40003f06270 */
[----:B------:R-:W-:Y:S02]  /*4860*/  FSEL R13, R82, -INF , !P4 ;  /* 0xff800000520d7808 */ /* 0x000fe40006000000 */
[----:B------:R-:W-:Y:S02]  /*4870*/  FSEL R194, R194, -INF , !P2 ;  /* 0xff800000c2c27808 */ /* 0x000fe40005000000 */
[----:B------:R-:W-:Y:S02]  /*4880*/  ISETP.GE.AND P4, PT, R24, R2, PT ;  /* 0x000000021800720c */ /* 0x000fe40003f86270 */
[----:B------:R-:W-:-:S02]  /*4890*/  FSEL R18, R77, -INF , !P1 ;  /* 0xff8000004d127808 */ /* 0x000fc40004800000 */
[----:B------:R-:W-:Y:S02]  /*48a0*/  FMNMX3.FTZ R31, R31, R87, R19, !PT ;  /* 0x000000571f1f7276 */ /* 0x000fe40007810013 */
[-C--:B------:R-:W-:Y:S02]  /*48b0*/  ISETP.GE.AND P2, PT, R20, R0.reuse, PT ;  /* 0x000000001400720c */ /* 0x080fe40003f46270 */
[-C--:B------:R-:W-:Y:S02]  /*48c0*/  ISETP.GE.AND P1, PT, R24, R0.reuse, PT ;  /* 0x000000001800720c */ /* 0x080fe40003f26270 */
[----:B------:R-:W-:Y:S02]  /*48d0*/  FSEL R195, R195, -INF , !P3 ;  /* 0xff800000c3c37808 */ /* 0x000fe40005800000 */
[----:B------:R-:W-:Y:S02]  /*48e0*/  FMNMX3.FTZ R39, R92, R93, R116, !PT ;  /* 0x0000005d5c277276 */ /* 0x000fe40007810074 */
[----:B------:R-:W-:-:S02]  /*48f0*/  ISETP.GE.AND P3, PT, R21, R0, PT ;  /* 0x000000001500720c */ /* 0x000fc40003f66270 */
[----:B------:R-:W-:Y:S02]  /*4900*/  FSEL R183, R183, -INF , !P0 ;  /* 0xff800000b7b77808 */ /* 0x000fe40004000000 */
[----:B------:R-:W-:Y:S02]  /*4910*/  ISETP.GE.AND P0, PT, R6, R0, PT ;  /* 0x000000000600720c */ /* 0x000fe40003f06270 */
[----:B------:R-:W-:Y:S02]  /*4920*/  FSEL R14, R73, -INF , !P4 ;  /* 0xff800000490e7808 */ /* 0x000fe40006000000 */
[----:B------:R-:W-:Y:S02]  /*4930*/  FMNMX3.FTZ R31, R31, R18, R17, !PT ;  /* 0x000000121f1f7276 */ /* 0x000fe40007810011 */
[----:B------:R-:W-:Y:S02]  /*4940*/  FSEL R190, R190, -INF , !P2 ;  /* 0xff800000bebe7808 */ /* 0x000fe40005000000 */
[----:B------:R-:W-:-:S02]  /*4950*/  FSEL R10, R74, -INF , !P1 ;  /* 0xff8000004a0a7808 */ /* 0x000fc40004800000 */
[----:B------:R-:W-:Y:S02]  /*4960*/  FMNMX3.FTZ R39, R39, R94, R13, !PT ;  /* 0x0000005e27277276 */ /* 0x000fe4000781000d */
[----:B------:R-:W-:Y:S02]  /*4970*/  ISETP.GE.AND P2, PT, R30, R3, PT ;  /* 0x000000031e00720c */ /* 0x000fe40003f46270 */
[-C--:B------:R-:W-:Y:S02]  /*4980*/  ISETP.GE.AND P1, PT, R7, R0.reuse, PT ;  /* 0x000000000700720c */ /* 0x080fe40003f26270 */
[----:B------:R-:W-:Y:S02]  /*4990*/  FSEL R188, R188, -INF , !P3 ;  /* 0xff800000bcbc7808 */ /* 0x000fe40005800000 */
[-C--:B------:R-:W-:Y:S02]  /*49a0*/  ISETP.GE.AND P4, PT, R22, R0.reuse, PT ;  /* 0x000000001600720c */ /* 0x080fe40003f86270 */
[----:B------:R-:W-:-:S02]  /*49b0*/  ISETP.GE.AND P3, PT, R5, R0, PT ;  /* 0x000000000500720c */ /* 0x000fc40003f66270 */
[----:B------:R-:W-:Y:S02]  /*49c0*/  FSEL R189, R189, -INF , !P0 ;  /* 0xff800000bdbd7808 */ /* 0x000fe40004000000 */
[----:B------:R-:W-:Y:S02]  /*49d0*/  FMNMX3.FTZ R31, R31, R14, R176, !PT ;  /* 0x0000000e1f1f7276 */ /* 0x000fe400078100b0 */
[----:B------:R-:W-:Y:S02]  /*49e0*/  ISETP.GE.AND P0, PT, R29, R3, PT ;  /* 0x000000031d00720c */ /* 0x000fe40003f06270 */
[----:B------:R-:W-:Y:S02]  /*49f0*/  FMNMX3.FTZ R39, R39, R12, R11, !PT ;  /* 0x0000000c27277276 */ /* 0x000fe4000781000b */
[----:B------:R-:W-:Y:S02]  /*4a00*/  FSEL R121, R121, -INF , !P2 ;  /* 0xff80000079797808 */ /* 0x000fe40005000000 */
[----:B------:R-:W-:-:S02]  /*4a10*/  FSEL R191, R191, -INF , !P1 ;  /* 0xff800000bfbf7808 */ /* 0x000fc40004800000 */
[-C--:B------:R-:W-:Y:S02]  /*4a20*/  ISETP.GE.AND P2, PT, R24, R3.reuse, PT ;  /* 0x000000031800720c */ /* 0x080fe40003f46270 */
[----:B------:R-:W-:Y:S02]  /*4a30*/  FSEL R186, R186, -INF , !P4 ;  /* 0xff800000baba7808 */ /* 0x000fe40006000000 */
[----:B------:R-:W-:Y:S02]  /*4a40*/  ISETP.GE.AND P1, PT, R4, R0, PT ;  /* 0x000000000400720c */ /* 0x000fe40003f26270 */
[----:B------:R-:W-:Y:S02]  /*4a50*/  FSEL R187, R187, -INF , !P3 ;  /* 0xff800000bbbb7808 */ /* 0x000fe40005800000 */
        /* <DEDUP_REMOVED lines=8> */
[----:B------:R-:W-:Y:S02]  /*4ae0*/  ISETP.GE.AND P2, PT, R6, R3, PT ;  /* 0x000000030600720c */ /* 0x000fe40003f46270 */
[----:B------:R-:W-:Y:S02]  /*4af0*/  FMNMX3.FTZ R31, R31, R181, R198, !PT ;  /* 0x000000b51f1f7276 */ /* 0x000fe400078100c6 */
[-C--:B------:R-:W-:Y:S02]  /*4b00*/  ISETP.GE.AND P1, PT, R26, R3.reuse, PT ;  /* 0x000000031a00720c */ /* 0x080fe40003f26270 */
[----:B------:R-:W-:Y:S02]  /*4b10*/  ISETP.GE.AND P5, PT, R25, R3, PT ;  /* 0x000000031900720c */ /* 0x000fe40003fa6270 */
[----:B------:R-:W-:Y:S02]  /*4b20*/  FSEL R85, R85, -INF , !P4 ;  /* 0xff80000055557808 */ /* 0x000fe40006000000 */
[----:B------:R-:W-:-:S02]  /*4b30*/  FSEL R64, R80, -INF , !P3 ;  /* 0xff80000050407808 */ /* 0x000fc40005800000 */
[----:B------:R-:W-:Y:S02]  /*4b40*/  FMNMX3.FTZ R6, R120, R121, R84, !PT ;  /* 0x0000007978067276 */ /* 0x000fe40007810054 */
[----:B------:R-:W-:Y:S02]  /*4b50*/  FMNMX3.FTZ R39, R39, R186, R188, !PT ;  /* 0x000000ba27277276 */ /* 0x000fe400078100bc */
[----:B------:R-:W-:Y:S02]  /*4b60*/  FMNMX3.FTZ R36, R122, R123, R126, !PT ;  /* 0x0000007b7a247276 */ /* 0x000fe4000781007e */
[----:B------:R-:W-:Y:S02]  /*4b70*/  FMNMX3.FTZ R31, R31, R196, R195, !PT ;  /* 0x000000c41f1f7276 */ /* 0x000fe400078100c3 */
[----:B------:R-:W-:Y:S02]  /*4b80*/  ISETP.GE.AND P0, PT, R23, R3, PT ;  /* 0x000000031700720c */ /* 0x000fe40003f06270 */
[----:B------:R-:W-:-:S02]  /*4b90*/  FSEL R63, R81, -INF , !P1 ;  /* 0xff800000513f7808 */ /* 0x000fc40004800000 */
[----:B------:R-:W-:Y:S01]  /*4ba0*/  FSEL R65, R78, -INF , !P5 ;  /* 0xff8000004e417808 */ /* 0x000fe20006800000 */
[----:B------:R-:W-:Y:S01]  /*4bb0*/  LDSM.16.MT88.4 R80, [R221+0xb000] ;  /* 0x00b00000dd50783b */ /* 0x000fe20000004200 */
[----:B------:R-:W-:Y:S02]  /*4bc0*/  FMNMX3.FTZ R6, R6, R85, R64, !PT ;  /* 0x0000005506067276 */ /* 0x000fe40007810040 */
[----:B------:R-:W-:Y:S02]  /*4bd0*/  FMNMX3.FTZ R39, R39, R190, R191, !PT ;  /* 0x000000be27277276 */ /* 0x000fe400078100bf */
[----:B------:R-:W-:Y:S02]  /*4be0*/  FMNMX3.FTZ R36, R36, R127, R15, !PT ;  /* 0x0000007f24247276 */ /* 0x000fe4000781000f */
[----:B------:R-:W-:Y:S02]  /*4bf0*/  FMNMX.FTZ R31, R194, R31, !PT ;  /* 0x0000001fc21f7209 */ /* 0x000fe40007810000 */
[----:B------:R-:W-:-:S02]  /*4c00*/  ISETP.GE.AND P4, PT, R22, R3, PT ;  /* 0x000000031600720c */ /* 0x000fc40003f86270 */
[----:B------:R-:W-:Y:S01]  /*4c10*/  ISETP.GE.AND P3, PT, R21, R3, PT ;  /* 0x000000031500720c */ /* 0x000fe20003f66270 */
[----:B------:R-:W1:Y:S01]  /*4c20*/  SHFL.BFLY PT, R37, R31, 0x2, 0x1f ;  /* 0x0c401f001f257f89 */ /* 0x000e6200000e0000 */
[----:B------:R-:W-:Y:S02]  /*4c30*/  FSEL R201, R16, -INF , !P0 ;  /* 0xff80000010c97808 */ /* 0x000fe40004000000 */
[----:B------:R-:W-:Y:S02]  /*4c40*/  FMNMX3.FTZ R6, R6, R63, R65, !PT ;  /* 0x0000003f06067276 */ /* 0x000fe40007810041 */
[----:B------:R-:W-:Y:S02]  /*4c50*/  FMNMX3.FTZ R39, R39, R189, R187, !PT ;  /* 0x000000bd27277276 */ /* 0x000fe400078100bb */
[----:B------:R-:W-:Y:S02]  /*4c60*/  FMNMX3.FTZ R36, R36, R9, R8, !PT ;  /* 0x0000000924247276 */ /* 0x000fe40007810008 */
[----:B------:R-:W-:-:S02]  /*4c70*/  ISETP.GE.AND P1, PT, R20, R3, PT ;  /* 0x000000031400720c */ /* 0x000fc40003f26270 */
[----:B------:R-:W-:Y:S01]  /*4c80*/  ISETP.GE.AND P5, PT, R7, R3, PT ;  /* 0x000000030700720c */ /* 0x000fe20003fa6270 */
[----:B------:R-:W-:Y:S01]  /*4c90*/  LDSM.16.MT88.4 R20, [R221+0xa400] ;  /* 0x00a40000dd14783b */ /* 0x000fe20000004200 */
[----:B------:R-:W-:Y:S02]  /*4ca0*/  FSEL R202, R202, -INF , !P4 ;  /* 0xff800000caca7808 */ /* 0x000fe40006000000 */
[----:B------:R-:W-:Y:S02]  /*4cb0*/  FSEL R203, R203, -INF , !P3 ;  /* 0xff800000cbcb7808 */ /* 0x000fe40005800000 */
[----:B------:R-:W-:Y:S02]  /*4cc0*/  FMNMX3.FTZ R6, R6, R66, R201, !PT ;  /* 0x0000004206067276 */ /* 0x000fe400078100c9 */
[----:B------:R-:W-:Y:S02]  /*4cd0*/  FMNMX.FTZ R26, R185, R39, !PT ;  /* 0x00000027b91a7209 */ /* 0x000fe40007810000 */
[----:B------:R-:W-:-:S02]  /*4ce0*/  FMNMX3.FTZ R36, R36, R62, R173, !PT ;  /* 0x0000003e24247276 */ /* 0x000fc400078100ad */
[-C--:B------:R-:W-:Y:S01]  /*4cf0*/  ISETP.GE.AND P0, PT, R5, R3.reuse, PT ;  /* 0x000000030500720c */ /* 0x080fe20003f06270 */
[----:B------:R-:W2:Y:S01]  /*4d00*/  SHFL.BFLY PT, R25, R26, 0x2, 0x1f ;  /* 0x0c401f001a197f89 */ /* 0x000ea200000e0000 */
[----:B------:R-:W-:Y:S02]  /*4d10*/  FSEL R204, R204, -INF , !P1 ;  /* 0xff800000cccc7808 */ /* 0x000fe40004800000 */
[----:B------:R-:W-:Y:S02]  /*4d20*/  FSEL R172, R172, -INF , !P5 ;  /* 0xff800000acac7808 */ /* 0x000fe40006800000 */
[----:B------:R-:W-:Y:S02]  /*4d30*/  FMNMX3.FTZ R6, R6, R202, R203, !PT ;  /* 0x000000ca06067276 */ /* 0x000fe400078100cb */
[----:B------:R-:W-:Y:S02]  /*4d40*/  FMNMX3.FTZ R36, R36, R192, R197, !PT ;  /* 0x000000c024247276 */ /* 0x000fe400078100c5 */
[----:B------:R-:W-:-:S02]  /*4d50*/  ISETP.GE.AND P4, PT, R4, R3, PT ;  /* 0x000000030400720c */ /* 0x000fc40003f86270 */
[----:B------:R-:W-:Y:S02]  /*4d60*/  FSEL R171, R171, -INF , !P2 ;  /* 0xff800000abab7808 */ /* 0x000fe40005000000 */
[----:B------:R-:W-:Y:S02]  /*4d70*/  FSEL R169, R169, -INF , !P0 ;  /* 0xff800000a9a97808 */ /* 0x000fe40004000000 */
[----:B------:R-:W-:Y:S02]  /*4d80*/  FMNMX3.FTZ R167, R6, R204, R172, !PT ;  /* 0x000000cc06a77276 */ /* 0x000fe400078100ac */
[----:B------:R-:W-:Y:S02]  /*4d90*/  FMNMX3.FTZ R36, R36, R199, R200, !PT ;  /* 0x000000c724247276 */ /* 0x000fe400078100c8 */
[----:B------:R-:W-:Y:S02]  /*4da0*/  FSEL R67, R67, -INF , !P4 ;  /* 0xff80000043437808 */ /* 0x000fe40006000000 */
[----:B------:R-:W-:-:S02]  /*4db0*/  FMNMX3.FTZ R167, R167, R171, R169, !PT ;  /* 0x000000aba7a77276 */ /* 0x000fc400078100a9 */
[----:B------:R-:W-:Y:S02]  /*4dc0*/  FMNMX3.FTZ R36, R36, R182, R180, !PT ;  /* 0x000000b624247276 */ /* 0x000fe400078100b4 */
[----:B------:R-:W-:Y:S02]  /*4dd0*/  FMNMX.FTZ R167, R67, R167, !PT ;  /* 0x000000a743a77209 */ /* 0x000fe40007810000 */
[----:B------:R-:W-:Y:S02]  /*4de0*/  FMNMX.FTZ R36, R175, R36, !PT ;  /* 0x00000024af247209 */ /* 0x000fe40007810000 */
[----:B-1----:R-:W-:Y:S01]  /*4df0*/  FMNMX.FTZ R37, R31, R37, !PT ;  /* 0x000000251f257209 */ /* 0x002fe20007810000 */
[----:B------:R-:W1:Y:S01]  /*4e00*/  SHFL.BFLY PT, R4, R167, 0x2, 0x1f ;  /* 0x0c401f00a7047f89 */ /* 0x000e6200000e0000 */
[----:B--2---:R-:W-:-:S03]  /*4e10*/  FMNMX.FTZ R25, R26, R25, !PT ;  /* 0x000000191a197209 */ /* 0x004fc60007810000 */
[----:B------:R-:W2:Y:S04]  /*4e20*/  SHFL.BFLY PT, R38, R36, 0x2, 0x1f ;  /* 0x0c401f0024267f89 */ /* 0x000ea800000e0000 */
[----:B------:R-:W3:Y:S04]  /*4e30*/  SHFL.BFLY PT, R166, R37, 0x1, 0x1f ;  /* 0x0c201f0025a67f89 */ /* 0x000ee800000e0000 */
[----:B------:R-:W4:Y:S04]  /*4e40*/  SHFL.BFLY PT, R165, R25, 0x1, 0x1f ;  /* 0x0c201f0019a57f89 */ /* 0x000f2800000e0000 */
[----:B------:R-:W-:Y:S01]  /*4e50*/  LDSM.16.MT88.4 R28, [R221+0x9400] ;  /* 0x00940000dd1c783b */ /* 0x000fe20000004200 */
[----:B-1----:R-:W-:-:S02]  /*4e60*/  FMNMX.FTZ R167, R167, R4, !PT ;  /* 0x00000004a7a77209 */ /* 0x002fc40007810000 */
[----:B--2---:R-:W-:-:S03]  /*4e70*/  FMNMX.FTZ R38, R36, R38, !PT ;  /* 0x0000002624267209 */ /* 0x004fc60007810000 */
[----:B------:R-:W1:Y:S01]  /*4e80*/  SHFL.BFLY PT, R4, R167, 0x1, 0x1f ;  /* 0x0c201f00a7047f89 */ /* 0x000e6200000e0000 */
[----:B---3--:R-:W-:-:S03]  /*4e90*/  FMNMX.FTZ R166, R37, R166, !PT ;  /* 0x000000a625a67209 */ /* 0x008fc60007810000 */
[----:B------:R-:W2:Y:S01]  /*4ea0*/  SHFL.BFLY PT, R168, R38, 0x1, 0x1f ;  /* 0x0c201f0026a87f89 */ /* 0x000ea200000e0000 */
[----:B----4-:R-:W-:Y:S01]  /*4eb0*/  FMNMX.FTZ R165, R25, R165, !PT ;  /* 0x000000a519a57209 */ /* 0x010fe20007810000 */
[C---:B-----5:R-:W-:Y:S01]  /*4ec0*/  FMUL.FTZ R193, R166.reuse, UR4 ;  /* 0x00000004a6c17c20 */ /* 0x060fe20008410000 */
[----:B------:R-:W-:Y:S01]  /*4ed0*/  FSETP.NEU.FTZ.AND P0, PT, R166, -INF , PT ;  /* 0xff800000a600780b */ /* 0x000fe20003f1d000 */
[----:B------:R-:W-:Y:S02]  /*4ee0*/  LDSM.16.MT88.4 R24, [R177+0x9400] ;  /* 0x00940000b118783b */ /* 0x000fe40000004200 */
[----:B------:R-:W-:Y:S01]  /*4ef0*/  FMUL.FTZ R184, R165, UR4 ;  /* 0x00000004a5b87c20 */ /* 0x000fe20008410000 */
[----:B------:R-:W-:Y:S02]  /*4f00*/  FSEL R193, R193, RZ, P0 ;  /* 0x000000ffc1c17208 */ /* 0x000fe40000000000 */
[----:B------:R-:W-:-:S03]  /*4f10*/  FSETP.NEU.FTZ.AND P0, PT, R165, -INF , PT ;  /* 0xff800000a500780b */ /* 0x000fc60003f1d000 */
[--C-:B------:R-:W-:Y:S01]  /*4f20*/  FFMA.FTZ R50, R124, UR4, -R193.reuse ;  /* 0x000000047c327c23 */ /* 0x100fe200080108c1 */
[----:B------:R-:W-:Y:S01]  /*4f30*/  FSEL R184, R184, RZ, P0 ;  /* 0x000000ffb8b87208 */ /* 0x000fe20000000000 */
[--C-:B------:R-:W-:Y:S01]  /*4f40*/  FFMA.FTZ R49, R125, UR4, -R193.reuse ;  /* 0x000000047d317c23 */ /* 0x100fe200080108c1 */
[--C-:B------:R-:W-:Y:S01]  /*4f50*/  FFMA.FTZ R48, R86, UR4, -R193.reuse ;  /* 0x0000000456307c23 */ /* 0x100fe200080108c1 */
[--C-:B------:R-:W-:Y:S01]  /*4f60*/  FFMA.FTZ R40, R87, UR4, -R193.reuse ;  /* 0x0000000457287c23 */ /* 0x100fe200080108c1 */
[--C-:B------:R-:W-:Y:S01]  /*4f70*/  FFMA.FTZ R44, R19, UR4, -R193.reuse ;  /* 0x00000004132c7c23 */ /* 0x100fe200080108c1 */
[--C-:B------:R-:W-:Y:S01]  /*4f80*/  FFMA.FTZ R51, R116, UR4, -R184.reuse ;  /* 0x0000000474337c23 */ /* 0x100fe200080108b8 */
[----:B-1----:R-:W-:Y:S01]  /*4f90*/  FMNMX.FTZ R167, R167, R4, !PT ;  /* 0x00000004a7a77209 */ /* 0x002fe20007810000 */
[----:B------:R-:W1:Y:S01]  /*4fa0*/  LDSM.16.MT88.4 R116, [R221+0xa000] ;  /* 0x00a00000dd74783b */ /* 0x000e620000004200 */
[--C-:B------:R-:W-:Y:S01]  /*4fb0*/  FFMA.FTZ R53, R92, UR4, -R184.reuse ;  /* 0x000000045c357c23 */ /* 0x100fe200080108b8 */
[----:B--2---:R-:W-:Y:S01]  /*4fc0*/  FMNMX.FTZ R168, R38, R168, !PT ;  /* 0x000000a826a87209 */ /* 0x004fe20007810000 */
[--C-:B------:R-:W-:Y:S01]  /*4fd0*/  FFMA.FTZ R52, R93, UR4, -R184.reuse ;  /* 0x000000045d347c23 */ /* 0x100fe200080108b8 */
[----:B------:R-:W2:Y:S01]  /*4fe0*/  LDSM.16.MT88.4 R4, [R177+0xb000] ;  /* 0x00b00000b104783b */ /* 0x000ea20000004200 */
[C---:B------:R-:W-:Y:S01]  /*4ff0*/  FMUL.FTZ R164, R167.reuse, UR4 ;  /* 0x00000004a7a47c20 */ /* 0x040fe20008410000 */
[C---:B------:R-:W-:Y:S01]  /*5000*/  FSETP.NEU.FTZ.AND P1, PT, R168.reuse, -INF , PT ;  /* 0xff800000a800780b */ /* 0x040fe20003f3d000 */
[----:B------:R-:W-:Y:S01]  /*5010*/  FMUL.FTZ R174, R168, UR4 ;  /* 0x00000004a8ae7c20 */ /* 0x000fe20008410000 */
[----:B------:R-:W-:Y:S01]  /*5020*/  FSETP.NEU.FTZ.AND P0, PT, R167, -INF , PT ;  /* 0xff800000a700780b */ /* 0x000fe20003f1d000 */
[--C-:B------:R-:W-:Y:S01]  /*5030*/  FFMA.FTZ R43, R94, UR4, -R184.reuse ;  /* 0x000000045e2b7c23 */ /* 0x100fe200080108b8 */
[----:B------:R-:W-:Y:S01]  /*5040*/  MUFU.EX2 R50, R50 ;  /* 0x0000003200327308 */ /* 0x000fe20000000800 */
[--C-:B------:R-:W-:Y:S01]  /*5050*/  FFMA.FTZ R38, R18, UR4, -R193.reuse ;  /* 0x0000000412267c23 */ /* 0x100fe200080108c1 */
[----:B------:R-:W-:Y:S01]  /*5060*/  FSEL R174, R174, RZ, P1 ;  /* 0x000000ffaeae7208 */ /* 0x000fe20000800000 */
[--C-:B------:R-:W-:Y:S01]  /*5070*/  FFMA.FTZ R37, R17, UR4, -R193.reuse ;  /* 0x0000000411257c23 */ /* 0x100fe200080108c1 */
[----:B------:R-:W-:Y:S01]  /*5080*/  FSEL R164, R164, RZ, P0 ;  /* 0x000000ffa4a47208 */ /* 0x000fe20000000000 */
[--C-:B------:R-:W-:Y:S01]  /*5090*/  FFMA.FTZ R36, R14, UR4, -R193.reuse ;  /* 0x000000040e247c23 */ /* 0x100fe200080108c1 */
[----:B------:R-:W-:Y:S01]  /*50a0*/  FFMA.FTZ R42, R13, UR4, -R184 ;  /* 0x000000040d2a7c23 */ /* 0x000fe200080108b8 */
[--C-:B------:R-:W-:Y:S01]  /*50b0*/  FFMA.FTZ R57, R122, UR4, -R174.reuse ;  /* 0x000000047a397c23 */ /* 0x100fe200080108ae */
[----:B------:R-:W3:Y:S01]  /*50c0*/  MUFU.EX2 R49, R49 ;  /* 0x0000003100317308 */ /* 0x000ee20000000800 */
[--C-:B------:R-:W-:Y:S01]  /*50d0*/  FFMA.FTZ R60, R123, UR4, -R174.reuse ;  /* 0x000000047b3c7c23 */ /* 0x100fe200080108ae */
[--C-:B------:R-:W-:Y:S01]  /*50e0*/  FFMA.FTZ R56, R126, UR4, -R174.reuse ;  /* 0x000000047e387c23 */ /* 0x100fe200080108ae */
[----:B------:R-:W-:Y:S01]  /*50f0*/  FFMA.FTZ R55, R127, UR4, -R174 ;  /* 0x000000047f377c23 */ /* 0x000fe200080108ae */
[--C-:B------:R-:W-:Y:S01]  /*5100*/  FFMA.FTZ R59, R120, UR4, -R164.reuse ;  /* 0x00000004783b7c23 */ /* 0x100fe200080108a4 */
[--C-:B------:R-:W-:Y:S01]  /*5110*/  FFMA.FTZ R58, R121, UR4, -R164.reuse ;  /* 0x00000004793a7c23 */ /* 0x100fe200080108a4 */
[--C-:B------:R-:W-:Y:S01]  /*5120*/  FFMA.FTZ R54, R84, UR4, -R164.reuse ;  /* 0x0000000454367c23 */ /* 0x100fe200080108a4 */
[----:B------:R-:W-:Y:S01]  /*5130*/  FFMA.FTZ R45, R85, UR4, -R164 ;  /* 0x00000004552d7c23 */ /* 0x000fe200080108a4 */
[----:B------:R-:W-:Y:S01]  /*5140*/  MUFU.EX2 R48, R48 ;  /* 0x0000003000307308 */ /* 0x000fe20000000800 */
[----:B------:R-:W-:Y:S01]  /*5150*/  FFMA.FTZ R46, R15, UR4, -R174 ;  /* 0x000000040f2e7c23 */ /* 0x000fe200080108ae */
[--C-:B------:R-:W-:Y:S01]  /*5160*/  FFMA.FTZ R35, R12, UR4, -R184.reuse ;  /* 0x000000040c237c23 */ /* 0x100fe200080108b8 */
[--C-:B------:R-:W-:Y:S01]  /*5170*/  FFMA.FTZ R39, R11, UR4, -R184.reuse ;  /* 0x000000040b277c23 */ /* 0x100fe200080108b8 */
[----:B------:R-:W-:Y:S01]  /*5180*/  FFMA.FTZ R41, R10, UR4, -R184 ;  /* 0x000000040a297c23 */ /* 0x000fe200080108b8 */
[--C-:B------:R-:W-:Y:S01]  /*5190*/  FFMA.FTZ R47, R9, UR4, -R174.reuse ;  /* 0x00000004092f7c23 */ /* 0x100fe200080108ae */
[--C-:B------:R-:W-:Y:S01]  /*51a0*/  FFMA.FTZ R61, R8, UR4, -R174.reuse ;  /* 0x00000004083d7c23 */ /* 0x100fe200080108ae */
[----:B------:R-:W4:Y:S01]  /*51b0*/  LDSM.16.MT88.4 R16, [R177+0xa400] ;  /* 0x00a40000b110783b */ /* 0x000f220000004200 */
[----:B------:R-:W5:Y:S01]  /*51c0*/  MUFU.EX2 R40, R40 ;  /* 0x0000002800287308 */ /* 0x000f620000000800 */
[----:B---3--:R-:W-:Y:S01]  /*51d0*/  F2FP.F16.F32.PACK_AB R92, R49, R50 ;  /* 0x00000032315c723e */ /* 0x008fe200000000ff */
[----:B------:R-:W-:Y:S01]  /*51e0*/  FFMA.FTZ R62, R62, UR4, -R174 ;  /* 0x000000043e3e7c23 */ /* 0x000fe200080108ae */
[----:B------:R-:W3:Y:S01]  /*51f0*/  LDSM.16.MT88.4 R12, [R221+0xb400] ;  /* 0x00b40000dd0c783b */ /* 0x000ee20000004200 */
[--C-:B------:R-:W-:Y:S01]  /*5200*/  FFMA.FTZ R64, R64, UR4, -R164.reuse ;  /* 0x0000000440407c23 */ /* 0x100fe200080108a4 */
[--C-:B------:R-:W-:Y:S01]  /*5210*/  FFMA.FTZ R63, R63, UR4, -R164.reuse ;  /* 0x000000043f3f7c23 */ /* 0x100fe200080108a4 */
[--C-:B------:R-:W-:Y:S01]  /*5220*/  FFMA.FTZ R65, R65, UR4, -R164.reuse ;  /* 0x0000000441417c23 */ /* 0x100fe200080108a4 */
[----:B------:R-:W3:Y:S01]  /*5230*/  LDSM.16.MT88.4 R8, [R177+0xb400] ;  /* 0x00b40000b108783b */ /* 0x000ee20000004200 */
[----:B------:R-:W-:Y:S01]  /*5240*/  MUFU.EX2 R53, R53 ;  /* 0x0000003500357308 */ /* 0x000fe20000000800 */
[----:B------:R-:W-:Y:S01]  /*5250*/  FFMA.FTZ R66, R66, UR4, -R164 ;  /* 0x0000000442427c23 */ /* 0x000fe200080108a4 */
[--C-:B------:R-:W-:Y:S01]  /*5260*/  FFMA.FTZ R176, R176, UR4, -R193.reuse ;  /* 0x00000004b0b07c23 */ /* 0x100fe200080108c1 */
[--C-:B------:R-:W-:Y:S01]  /*5270*/  FFMA.FTZ R178, R178, UR4, -R193.reuse ;  /* 0x00000004b2b27c23 */ /* 0x100fe200080108c1 */
[--C-:B------:R-:W-:Y:S01]  /*5280*/  FFMA.FTZ R179, R179, UR4, -R193.reuse ;  /* 0x00000004b3b37c23 */ /* 0x100fe200080108c1 */
[--C-:B------:R-:W-:Y:S01]  /*5290*/  FFMA.FTZ R181, R181, UR4, -R193.reuse ;  /* 0x00000004b5b57c23 */ /* 0x100fe200080108c1 */
[--C-:B------:R-:W-:Y:S01]  /*52a0*/  FFMA.FTZ R183, R183, UR4, -R184.reuse ;  /* 0x00000004b7b77c23 */ /* 0x100fe200080108b8 */
[--C-:B------:R-:W-:Y:S01]  /*52b0*/  FFMA.FTZ R186, R186, UR4, -R184.reuse ;  /* 0x00000004baba7c23 */ /* 0x100fe200080108b8 */
[----:B------:R-:W1:Y:S01]  /*52c0*/  MUFU.EX2 R52, R52 ;  /* 0x0000003400347308 */ /* 0x000e620000000800 */
[----:B-----5:R-:W-:Y:S01]  /*52d0*/  F2FP.F16.F32.PACK_AB R94, R40, R48 ;  /* 0x00000030285e723e */ /* 0x020fe200000000ff */
[--C-:B------:R-:W-:Y:S01]  /*52e0*/  FFMA.FTZ R188, R188, UR4, -R184.reuse ;  /* 0x00000004bcbc7c23 */ /* 0x100fe200080108b8 */
[----:B------:R-:W-:Y:S01]  /*52f0*/  FFMA.FTZ R190, R190, UR4, -R184 ;  /* 0x00000004bebe7c23 */ /* 0x000fe200080108b8 */
[--C-:B------:R-:W-:Y:S01]  /*5300*/  FFMA.FTZ R173, R173, UR4, -R174.reuse ;  /* 0x00000004adad7c23 */ /* 0x100fe200080108ae */
[--C-:B------:R-:W-:Y:S01]  /*5310*/  FFMA.FTZ R192, R192, UR4, -R174.reuse ;  /* 0x00000004c0c07c23 */ /* 0x100fe200080108ae */
[--C-:B------:R-:W-:Y:S01]  /*5320*/  FFMA.FTZ R197, R197, UR4, -R174.reuse ;  /* 0x00000004c5c57c23 */ /* 0x100fe200080108ae */
[----:B------:R-:W-:Y:S01]  /*5330*/  FFMA.FTZ R199, R199, UR4, -R174 ;  /* 0x00000004c7c77c23 */ /* 0x000fe200080108ae */
[----:B------:R-:W5:Y:S01]  /*5340*/  MUFU.EX2 R51, R51 ;  /* 0x0000003300337308 */ /* 0x000f620000000800 */
        /* <DEDUP_REMOVED lines=8> */
[----:B-1----:R-:W-:Y:S01]  /*53d0*/  F2FP.F16.F32.PACK_AB R93, R52, R53 ;  /* 0x00000035345d723e */ /* 0x002fe200000000ff */
[----:B------:R-:W-:Y:S01]  /*53e0*/  FFMA.FTZ R238, R194, UR4, -R193 ;  /* 0x00000004c2ee7c23 */ /* 0x000fe200080108c1 */
[--C-:B------:R-:W-:Y:S01]  /*53f0*/  FFMA.FTZ R191, R191, UR4, -R184.reuse ;  /* 0x00000004bfbf7c23 */ /* 0x100fe200080108b8 */
[--C-:B------:R-:W-:Y:S01]  /*5400*/  FFMA.FTZ R189, R189, UR4, -R184.reuse ;  /* 0x00000004bdbd7c23 */ /* 0x100fe200080108b8 */
[--C-:B------:R-:W-:Y:S01]  /*5410*/  FFMA.FTZ R187, R187, UR4, -R184.reuse ;  /* 0x00000004bbbb7c23 */ /* 0x100fe200080108b8 */
[----:B------:R-:W-:Y:S01]  /*5420*/  FFMA.FTZ R237, R185, UR4, -R184 ;  /* 0x00000004b9ed7c23 */ /* 0x000fe200080108b8 */
[----:B------:R-:W-:Y:S01]  /*5430*/  FADD.FTZ R49, R50, R49 ;  /* 0x0000003132317221 */ /* 0x000fe20000010000 */
[----:B------:R-:W-:Y:S01]  /*5440*/  MUFU.EX2 R57, R57 ;  /* 0x0000003900397308 */ /* 0x000fe20000000800 */
[----:B------:R-:W-:Y:S01]  /*5450*/  FADD.FTZ R52, R53, R52 ;  /* 0x0000003435347221 */ /* 0x000fe20000010000 */
[--C-:B------:R-:W-:Y:S01]  /*5460*/  FFMA.FTZ R200, R200, UR4, -R174.reuse ;  /* 0x00000004c8c87c23 */ /* 0x100fe200080108ae */
[----:B------:R-:W-:Y:S01]  /*5470*/  FADD.FTZ R49, R48, R49 ;  /* 0x0000003130317221 */ /* 0x000fe20000010000 */
[----:B------:R-:W-:Y:S01]  /*5480*/  FFMA.FTZ R182, R182, UR4, -R174 ;  /* 0x00000004b6b67c23 */ /* 0x000fe200080108ae */
[----:B-----5:R-:W-:Y:S01]  /*5490*/  FADD.FTZ R52, R51, R52 ;  /* 0x0000003433347221 */ /* 0x020fe20000010000 */
[----:B------:R-:W-:Y:S01]  /*54a0*/  FFMA.FTZ R235, R175, UR4, -R174 ;  /* 0x00000004afeb7c23 */ /* 0x000fe200080108ae */
[--C-:B------:R-:W-:Y:S01]  /*54b0*/  FFMA.FTZ R172, R172, UR4, -R164.reuse ;  /* 0x00000004acac7c23 */ /* 0x100fe200080108a4 */
[----:B------:R-:W1:Y:S01]  /*54c0*/  MUFU.EX2 R60, R60 ;  /* 0x0000003c003c7308 */ /* 0x000e620000000800 */
[----:B--2---:R-:W-:Y:S01]  /*54d0*/  F2FP.F16.F32.PACK_AB R95, R43, R51 ;  /* 0x000000332b5f723e */ /* 0x004fe200000000ff */
[--C-:B------:R-:W-:Y:S01]  /*54e0*/  FFMA.FTZ R171, R171, UR4, -R164.reuse ;  /* 0x00000004abab7c23 */ /* 0x100fe200080108a4 */
[--C-:B------:R-:W-:Y:S01]  /*54f0*/  FFMA.FTZ R169, R169, UR4, -R164.reuse ;  /* 0x00000004a9a97c23 */ /* 0x100fe200080108a4 */
[----:B------:R-:W-:Y:S01]  /*5500*/  FFMA.FTZ R234, R67, UR4, -R164 ;  /* 0x0000000443ea7c23 */ /* 0x000fe200080108a4 */
[----:B------:R-:W-:Y:S01]  /*5510*/  FADD.FTZ R49, R40, R49 ;  /* 0x0000003128317221 */ /* 0x000fe20000010000 */
[----:B------:R-:W-:Y:S01]  /*5520*/  FADD.FTZ R52, R43, R52 ;  /* 0x000000342b347221 */ /* 0x000fe20000010000 */
[----:B------:R-:W-:Y:S01]  /*5530*/  FFMA.FTZ R180, R180, UR4, -R174 ;  /* 0x00000004b4b47c23 */ /* 0x000fe200080108ae */
[----:B------:R-:W2:Y:S01]  /*5540*/  MUFU.EX2 R56, R56 ;  /* 0x0000003800387308 */ /* 0x000ea20000000800 */
[C---:B------:R-:W-:Y:S07]  /*5550*/  HMMA.16816.F32 R160, R92.reuse, R148, RZ ;  /* 0x000000945ca0723c */ /* 0x040fee00000018ff */
[----:B------:R-:W5:Y:S01]  /*5560*/  MUFU.EX2 R55, R55 ;  /* 0x0000003700377308 */ /* 0x000f620000000800 */
[----:B------:R-:W-:Y:S01]  /*5570*/  HMMA.16816.F32 R140, R92, R132, RZ ;  /* 0x000000845c8c723c */ /* 0x000fe200000018ff */
[----:B-1----:R-:W-:Y:S01]  /*5580*/  F2FP.F16.F32.PACK_AB R96, R60, R57 ;  /* 0x000000393c60723e */ /* 0x002fe200000000ff */
[----:B------:R-:W-:-:S05]  /*5590*/  FADD.FTZ R57, R57, R60 ;  /* 0x0000003c39397221 */ /* 0x000fca0000010000 */
[----:B------:R-:W-:Y:S01]  /*55a0*/  MUFU.EX2 R59, R59 ;  /* 0x0000003b003b7308 */ /* 0x000fe20000000800 */
[----:B------:R-:W-:Y:S01]  /*55b0*/  HMMA.16816.F32 R124, R92, R116, RZ ;  /* 0x000000745c7c723c */ /* 0x000fe200000018ff */
[----:B--2---:R-:W-:-:S06]  /*55c0*/  FADD.FTZ R57, R56, R57 ;  /* 0x0000003938397221 */ /* 0x004fcc0000010000 */
[----:B------:R-:W1:Y:S01]  /*55d0*/  MUFU.EX2 R58, R58 ;  /* 0x0000003a003a7308 */ /* 0x000e620000000800 */
[----:B------:R-:W-:Y:S01]  /*55e0*/  HMMA.16816.F32 R108, R92, R100, RZ ;  /* 0x000000645c6c723c */ /* 0x000fe200000018ff */
[C---:B-----5:R-:W-:Y:S01]  /*55f0*/  F2FP.F16.F32.PACK_AB R98, R55.reuse, R56 ;  /* 0x000000383762723e */ /* 0x060fe200000000ff */
[----:B------:R-:W-:-:S05]  /*5600*/  FADD.FTZ R57, R55, R57 ;  /* 0x0000003937397221 */ /* 0x000fca0000010000 */
[----:B------:R-:W2:Y:S01]  /*5610*/  MUFU.EX2 R54, R54 ;  /* 0x0000003600367308 */ /* 0x000ea20000000800 */
[C---:B------:R-:W-:Y:S07]  /*5620*/  HMMA.16816.F32 R72, R92.reuse, R80, RZ ;  /* 0x000000505c48723c */ /* 0x040fee00000018ff */
[----:B------:R-:W5:Y:S01]  /*5630*/  MUFU.EX2 R45, R45 ;  /* 0x0000002d002d7308 */ /* 0x000f620000000800 */
[----:B------:R-:W-:Y:S01]  /*5640*/  HMMA.16816.F32 R88, R92, R4, RZ ;  /* 0x000000045c58723c */ /* 0x000fe200000018ff */
[----:B-1----:R-:W-:Y:S01]  /*5650*/  F2FP.F16.F32.PACK_AB R97, R58, R59 ;  /* 0x0000003b3a61723e */ /* 0x002fe200000000ff */
[----:B------:R-:W-:-:S05]  /*5660*/  FADD.FTZ R58, R59, R58 ;  /* 0x0000003a3b3a7221 */ /* 0x000fca0000010000 */
[----:B------:R-:W1:Y:S01]  /*5670*/  MUFU.EX2 R44, R44 ;  /* 0x0000002c002c7308 */ /* 0x000e620000000800 */
[----:B------:R-:W-:Y:S01]  /*5680*/  HMMA.16816.F32 R152, R92, R150, RZ ;  /* 0x000000965c98723c */ /* 0x000fe200000018ff */
[----:B--2---:R-:W-:-:S06]  /*5690*/  FADD.FTZ R58, R54, R58 ;  /* 0x0000003a363a7221 */ /* 0x004fcc0000010000 */
[----:B------:R-:W2:Y:S01]  /*56a0*/  MUFU.EX2 R38, R38 ;  /* 0x0000002600267308 */ /* 0x000ea20000000800 */
        /* <DEDUP_REMOVED lines=8> */
[----:B--2---:R-:W-:-:S06]  /*5730*/  FADD.FTZ R49, R38, R49 ;  /* 0x0000003126317221 */ /* 0x004fcc0000010000 */
[----:B------:R-:W2:Y:S01]  /*5740*/  MUFU.EX2 R42, R42 ;  /* 0x0000002a002a7308 */ /* 0x000ea20000000800 */
[----:B------:R-:W-:Y:S01]  /*5750*/  HMMA.16816.F32 R76, R92, R82, RZ ;  /* 0x000000525c4c723c */ /* 0x000fe200000018ff */
[----:B-----5:R-:W-:-:S06]  /*5760*/  FADD.FTZ R49, R37, R49 ;  /* 0x0000003125317221 */ /* 0x020fcc0000010000 */
        /* <DEDUP_REMOVED lines=47> */
[----:B-----5:R-:W-:Y:S02]  /*5a60*/  FADD.FTZ R49, R178, R49 ;  /* 0x00000031b2317221 */ /* 0x020fe40000010000 */
[----:B------:R-:W-:Y:S05]  /*5a70*/  HMMA.16816.F32 R140, R4, R24, R140 ;  /* 0x00000018048c723c */ /* 0x000fea000000188c */
[----:B------:R-:W5:Y:S01]  /*5a80*/  MUFU.EX2 R183, R183 ;  /* 0x000000b700b77308 */ /* 0x000f620000000800 */
[----:B-1----:R-:W-:-:S02]  /*5a90*/  FADD.FTZ R49, R179, R49 ;  /* 0x00000031b3317221 */ /* 0x002fc40000010000 */
[C---:B------:R-:W-:Y:S05]  /*5aa0*/  HMMA.16816.F32 R124, R4.reuse, R20, R124 ;  /* 0x00000014047c723c */ /* 0x040fea000000187c */
[----:B------:R-:W1:Y:S01]  /*5ab0*/  MUFU.EX2 R186, R186 ;  /* 0x000000ba00ba7308 */ /* 0x000e620000000800 */
[----:B--2---:R-:W-:Y:S02]  /*5ac0*/  FADD.FTZ R49, R181, R49 ;  /* 0x00000031b5317221 */ /* 0x004fe40000010000 */
[----:B----4-:R-:W-:Y:S05]  /*5ad0*/  HMMA.16816.F32 R108, R4, R16, R108 ;  /* 0x00000010046c723c */ /* 0x010fea000000186c */
[----:B------:R-:W2:Y:S01]  /*5ae0*/  MUFU.EX2 R188, R188 ;  /* 0x000000bc00bc7308 */ /* 0x000ea20000000800 */
[----:B-----5:R-:W-:-:S02]  /*5af0*/  FADD.FTZ R52, R183, R52 ;  /* 0x00000034b7347221 */ /* 0x020fc40000010000 */
[C---:B---3--:R-:W-:Y:S05]  /*5b00*/  HMMA.16816.F32 R72, R4.reuse, R12, R72 ;  /* 0x0000000c0448723c */ /* 0x048fea0000001848 */
        /* <DEDUP_REMOVED lines=66> */
[----:B------:R-:W-:Y:S01]  /*5f30*/  MUFU.EX2 R235, R235 ;  /* 0x000000eb00eb7308 */ /* 0x000fe20000000800 */
[----:B------:R-:W-:Y:S01]  /*5f40*/  F2FP.F16.F32.PACK_AB R6, R181, R179 ;  /* 0x000000b3b506723e */ /* 0x000fe200000000ff */
[----:B--2---:R-:W-:Y:S01]  /*5f50*/  FADD.FTZ R57, R200, R57 ;  /* 0x00000039c8397221 */ /* 0x004fe20000010000 */
[----:B------:R-:W-:-:S02]  /*5f60*/  F2FP.F16.F32.PACK_AB R5, R186, R183 ;  /* 0x000000b7ba05723e */ /* 0x000fc400000000ff */
[----:B------:R-:W-:-:S03]  /*5f70*/  F2FP.F16.F32.PACK_AB R7, R190, R188 ;  /* 0x000000bcbe07723e */ /* 0x000fc600000000ff */
[----:B------:R-:W2:Y:S01]  /*5f80*/  MUFU.EX2 R172, R172 ;  /* 0x000000ac00ac7308 */ /* 0x000ea20000000800 */
[----:B----4-:R-:W-:-:S03]  /*5f90*/  FADD.FTZ R57, R182, R57 ;  /* 0x00000039b6397221 */ /* 0x010fc60000010000 */
[C---:B------:R-:W-:Y:S04]  /*5fa0*/  HMMA.16816.F32 R160, R4.reuse, R28, R160 ;  /* 0x0000001c04a0723c */ /* 0x040fe800000018a0 */
[----:B------:R-:W4:Y:S04]  /*5fb0*/  MUFU.EX2 R171, R171 ;  /* 0x000000ab00ab7308 */ /* 0x000f280000000800 */
[----:B------:R-:W-:Y:S04]  /*5fc0*/  HMMA.16816.F32 R140, R4, R24, R140 ;  /* 0x00000018048c723c */ /* 0x000fe8000000188c */
[----:B------:R-:W5:Y:S01]  /*5fd0*/  MUFU.EX2 R169, R169 ;  /* 0x000000a900a97308 */ /* 0x000f620000000800 */
[----:B--2---:R-:W-:-:S03]  /*5fe0*/  FADD.FTZ R58, R172, R58 ;  /* 0x0000003aac3a7221 */ /* 0x004fc60000010000 */
[----:B-1----:R-:W-:Y:S04]  /*5ff0*/  HMMA.16816.F32 R124, R4, R20, R124 ;  /* 0x00000014047c723c */ /* 0x002fe8000000187c */
[----:B------:R-:W-:Y:S01]  /*6000*/  MUFU.EX2 R234, R234 ;  /* 0x000000ea00ea7308 */ /* 0x000fe20000000800 */
[----:B----4-:R-:W-:-:S03]  /*6010*/  FADD.FTZ R58, R171, R58 ;  /* 0x0000003aab3a7221 */ /* 0x010fc60000010000 */
[----:B---3--:R-:W-:Y:S01]  /*6020*/  HMMA.16816.F32 R108, R4, R16, R108 ;  /* 0x00000010046c723c */ /* 0x008fe2000000186c */
[----:B-----5:R-:W-:-:S07]  /*6030*/  FADD.FTZ R58, R169, R58 ;  /* 0x0000003aa93a7221 */ /* 0x020fce0000010000 */
        /* <DEDUP_REMOVED lines=75> */
[----:B------:R-:W-:Y:S01]  /*64f0*/  UISETP.GE.U32.AND UP1, UPT, UR20, 0x3, UPT ;  /* 0x000000031400788c */ /* 0x000fe2000bf26070 */
[----:B------:R-:W-:Y:S01]  /*6500*/  MOV R239, 0x20 ;  /* 0x0000002000ef7802 */ /* 0x000fe20000000f00 */
[----:B------:R-:W-:Y:S01]  /*6510*/  UIMAD.WIDE.U32 UR30, UR30, UR7, URZ ;  /* 0x000000071e1e72a5 */ /* 0x000fe2000f8e00ff */
[----:B------:R-:W-:Y:S01]  /*6520*/  LOP3.LUT R164, R33, R164, RZ, 0xfc, !PT ;  /* 0x000000a421a47212 */ /* 0x000fe200078efcff */
[----:B------:R-:W-:Y:S01]  /*6530*/  UIMAD UR7, UR29, UR7, URZ ;  /* 0x000000071d0772a4 */ /* 0x000fe2000f8e02ff */
[----:B------:R-:W-:Y:S01]  /*6540*/  SEL R239, R239, 0xffffffe0, !P6 ;  /* 0xffffffe0efef7807 */ /* 0x000fe20007000000 */
[----:B------:R-:W-:Y:S01]  /*6550*/  ULEA UR13, UP0, UR8, UR30, 0x5 ;  /* 0x0000001e080d7291 */ /* 0x000fe2000f8028ff */
[----:B------:R-:W-:Y:S01]  /*6560*/  MOV R169, 0x20 ;  /* 0x0000002000a97802 */ /* 0x000fe20000000f00 */
[----:B------:R-:W-:Y:S01]  /*6570*/  UIADD3 UR7, UPT, UPT, UR31, UR7, URZ ;  /* 0x000000071f077290 */ /* 0x000fe2000fffe0ff */
[----:B------:R-:W-:-:S02]  /*6580*/  MOV R8, UR30 ;  /* 0x0000001e00087c02 */ /* 0x000fc40008000f00 */
[----:B-1----:R-:W-:Y:S01]  /*6590*/  ISETP.GE.AND P4, PT, R227, UR12, PT ;  /* 0x0000000ce3007c0c */ /* 0x002fe2000bf86270 */
[----:B------:R-:W-:Y:S01]  /*65a0*/  ULEA.HI.X UR15, UR8, UR7, UR9, 0x5, UP0 ;  /* 0x00000007080f7291 */ /* 0x000fe200080f2c09 */
[----:B------:R-:W-:Y:S02]  /*65b0*/  ISETP.GE.AND P3, PT, R226, UR12, PT ;  /* 0x0000000ce2007c0c */ /* 0x000fe4000bf66270 */
[----:B------:R-:W-:Y:S01]  /*65c0*/  MOV R6, UR7 ;  /* 0x0000000700067c02 */ /* 0x000fe20008000f00 */
[----:B------:R-:W-:Y:S01]  /*65d0*/  UMOV UR7, 0x400 ;  /* 0x0000040000077882 */ /* 0x000fe20000000000 */
[----:B------:R-:W-:Y:S01]  /*65e0*/  BAR.SYNC.DEFER_BLOCKING 0x0 ;  /* 0x0000000000007b1d */ /* 0x000fe20000010000 */
[CC--:B------:R-:W-:Y:S02]  /*65f0*/  LEA R12, P1, R8.reuse, R229.reuse, 0x1 ;  /* 0x000000e5080c7211 */ /* 0x0c0fe400078208ff */
[----:B------:R-:W-:Y:S02]  /*6600*/  ISETP.GE.AND P2, PT, R225, UR12, PT ;  /* 0x0000000ce1007c0c */ /* 0x000fe4000bf46270 */
[----:B------:R-:W-:Y:S01]  /*6610*/  MOV R4, UR13 ;  /* 0x0000000d00047c02 */ /* 0x000fe20008000f00 */
[----:B--2---:R-:W-:Y:S01]  /*6620*/  ULEA UR5, UR5, UR7, 0x18 ;  /* 0x0000000705057291 */ /* 0x004fe2000f8ec0ff */
[----:B------:R-:W-:Y:S01]  /*6630*/  LEA.HI.X R13, R8, R228, R6, 0x1, P1 ;  /* 0x000000e4080d7211 */ /* 0x000fe200008f0c06 */
[----:B------:R-:W1:Y:S01]  /*6640*/  LDCU UR7, c[0x0][0x50c] ;  /* 0x0000a180ff0777ac */ /* 0x000e620008000800 */
[----:B------:R-:W-:-:S02]  /*6650*/  LEA R10, P0, R4, R229, 0x1 ;  /* 0x000000e5040a7211 */ /* 0x000fc400078008ff */
[----:B------:R-:W-:Y:S01]  /*6660*/  MOV R5, UR15 ;  /* 0x0000000f00057c02 */ /* 0x000fe20008000f00 */
[----:B------:R-:W2:Y:S01]  /*6670*/  LDCU.64 UR12, c[0x0][0x358] ;  /* 0x00006b00ff0c77ac */ /* 0x000ea20008000a00 */
[----:B------:R-:W-:Y:S02]  /*6680*/  LEA R171, R164, UR5, 0x1 ;  /* 0x00000005a4ab7c11 */ /* 0x000fe4000f8e08ff */
[----:B------:R-:W-:Y:S02]  /*6690*/  LEA.HI.X R11, R4, R228, R5, 0x1, P0 ;  /* 0x000000e4040b7211 */ /* 0x000fe400000f0c05 */
[----:B------:R-:W-:Y:S02]  /*66a0*/  IADD3 R8, PT, PT, R222, R32, RZ ;  /* 0x00000020de087210 */ /* 0x000fe40007ffe0ff */
[----:B------:R-:W-:Y:S02]  /*66b0*/  IADD3 R32, PT, PT, R32, R171, RZ ;  /* 0x000000ab20207210 */ /* 0x000fe40007ffe0ff */
[----:B------:R-:W-:-:S02]  /*66c0*/  MOV R9, UR31 ;  /* 0x0000001f00097c02 */ /* 0x000fc40008000f00 */
[----:B------:R-:W-:Y:S01]  /*66d0*/  IADD3 R196, PT, PT, R222, R239, RZ ;  /* 0x000000efdec47210 */ /* 0x000fe20007ffe0ff */
[----:B------:R-:W-:Y:S01]  /*66e0*/  @!PT LDS RZ, [RZ] ;  /* 0x00000000fffff984 */ /* 0x000fe20000000800 */
[----:B------:R-:W-:Y:S01]  /*66f0*/  @!PT LDS RZ, [RZ] ;  /* 0x00000000fffff984 */ /* 0x000fe20000000800 */
[----:B------:R-:W-:Y:S01]  /*6700*/  @!PT LDS RZ, [RZ] ;  /* 0x00000000fffff984 */ /* 0x000fe20000000800 */
[----:B------:R-:W-:Y:S01]  /*6710*/  @!P4 LDGSTS.E.BYPASS.LTC128B.128 [R232+0x9000], desc[UR26][R12.64] ;  /* 0x090000000ce8cfae */ /* 0x000fe2000b981a1a */
[----:B------:R-:W-:-:S03]  /*6720*/  IADD3 R239, PT, PT, R239, R171, RZ ;  /* 0x000000abefef7210 */ /* 0x000fc60007ffe0ff */
        /* <DEDUP_REMOVED lines=27> */
[----:B------:R-:W5:Y:S04]  /*68e0*/  LDSM.16.M88.4 R44, [R171+0x6000] ;  /* 0x00600000ab2c783b */ /* 0x000f680000000200 */
[----:B------:R-:W1:Y:S04]  /*68f0*/  LDSM.16.M88.4 R28, [R171+0x6400] ;  /* 0x00640000ab1c783b */ /* 0x000e680000000200 */
[----:B------:R-:W2:Y:S04]  /*6900*/  LDSM.16.M88.4 R208, [R171+0x6800] ;  /* 0x00680000abd0783b */ /* 0x000ea80000000200 */
[----:B------:R-:W2:Y:S04]  /*6910*/  LDSM.16.M88.4 R52, [R171+0x6c00] ;  /* 0x006c0000ab34783b */ /* 0x000ea80000000200 */
[----:B------:R-:W2:Y:S04]  /*6920*/  LDSM.16.M88.4 R200, [R222+0x1000] ;  /* 0x00100000dec8783b */ /* 0x000ea80000000200 */
[----:B------:R-:W-:Y:S04]  /*6930*/  LDSM.16.M88.4 R16, [R8] ;  /* 0x000000000810783b */ /* 0x000fe80000000200 */
[----:B------:R-:W2:Y:S04]  /*6940*/  LDSM.16.M88.4 R188, [R32+0x6000] ;  /* 0x0060000020bc783b */ /* 0x000ea80000000200 */
[----:B------:R-:W2:Y:S04]  /*6950*/  LDSM.16.M88.4 R64, [R32+0x6400] ;  /* 0x006400002040783b */ /* 0x000ea80000000200 */
[----:B---3--:R-:W3:Y:S04]  /*6960*/  LDSM.16.M88.4 R12, [R32+0x6800] ;  /* 0x00680000200c783b */ /* 0x008ee80000000200 */
[----:B------:R3:W3:Y:S04]  /*6970*/  LDSM.16.M88.4 R60, [R32+0x6c00] ;  /* 0x006c0000203c783b */ /* 0x0006e80000000200 */
[----:B----4-:R-:W4:Y:S01]  /*6980*/  LDSM.16.M88.4 R8, [R8+0x1000] ;  /* 0x001000000808783b */ /* 0x010f220000000200 */
[C---:B-----5:R-:W-:Y:S03]  /*6990*/  HMMA.16816.F32 R4, R172.reuse, R44, RZ ;  /* 0x0000002cac04723c */ /* 0x060fe600000018ff */
[----:B------:R-:W-:Y:S04]  /*69a0*/  LDSM.16.M88.4 R56, [R222+0x2000] ;  /* 0x00200000de38783b */ /* 0x000fe80000000200 */
[----:B------:R-:W-:Y:S01]  /*69b0*/  LDSM.16.M88.4 R216, [R222+0x3000] ;  /* 0x00300000ded8783b */ /* 0x000fe20000000200 */
[C---:B-1----:R-:W-:Y:S03]  /*69c0*/  HMMA.16816.F32 R36, R172.reuse, R28, RZ ;  /* 0x0000001cac24723c */ /* 0x042fe600000018ff */
[----:B------:R-:W-:Y:S04]  /*69d0*/  LDSM.16.M88.4 R240, [R171+0x7800] ;  /* 0x00780000abf0783b */ /* 0x000fe80000000200 */
[----:B------:R-:W-:Y:S01]  /*69e0*/  LDSM.16.M88.4 R212, [R171+0x7c00] ;  /* 0x007c0000abd4783b */ /* 0x000fe20000000200 */
[C---:B--2---:R-:W-:Y:S03]  /*69f0*/  HMMA.16816.F32 R20, R172.reuse, R208, RZ ;  /* 0x000000d0ac14723c */ /* 0x044fe600000018ff */
[----:B------:R-:W-:Y:S04]  /*6a00*/  LDSM.16.M88.4 R192, [R196+0x3000] ;  /* 0x00300000c4c0783b */ /* 0x000fe80000000200 */
[----:B------:R-:W-:Y:S01]  /*6a10*/  LDSM.16.M88.4 R196, [R196+0x2000] ;  /* 0x00200000c4c4783b */ /* 0x000fe20000000200 */
[C---:B------:R-:W-:Y:S03]  /*6a20*/  HMMA.16816.F32 R176, R172.reuse, R52, RZ ;  /* 0x00000034acb0723c */ /* 0x040fe600000018ff */
[----:B------:R-:W0:Y:S05]  /*6a30*/  LDGDEPBAR ;  /* 0x00000000000079af */ /* 0x000e2a0000000000 */
[C---:B------:R-:W-:Y:S08]  /*6a40*/  HMMA.16816.F32 R40, R172.reuse, R46, RZ ;  /* 0x0000002eac28723c */ /* 0x040ff000000018ff */
[C---:B------:R-:W-:Y:S08]  /*6a50*/  HMMA.16816.F32 R24, R172.reuse, R30, RZ ;  /* 0x0000001eac18723c */ /* 0x040ff000000018ff */
[C---:B------:R-:W-:Y:S08]  /*6a60*/  HMMA.16816.F32 R180, R172.reuse, R210, RZ ;  /* 0x000000d2acb4723c */ /* 0x040ff000000018ff */
[----:B------:R-:W-:Y:S08]  /*6a70*/  HMMA.16816.F32 R172, R172, R54, RZ ;  /* 0x00000036acac723c */ /* 0x000ff000000018ff */
[C---:B------:R-:W-:Y:S08]  /*6a80*/  HMMA.16816.F32 R48, R200.reuse, R44, RZ ;  /* 0x0000002cc830723c */ /* 0x040ff000000018ff */
[C---:B---3--:R-:W-:Y:S08]  /*6a90*/  HMMA.16816.F32 R32, R200.reuse, R28, RZ ;  /* 0x0000001cc820723c */ /* 0x048ff000000018ff */
        /* <DEDUP_REMOVED lines=16> */
[C---:B----4-:R-:W-:Y:S08]  /*6ba0*/  HMMA.16816.F32 R184, R8.reuse, R12, R184 ;  /* 0x0000000c08b8723c */ /* 0x050ff000000018b8 */
[C---:B------:R-:W-:Y:S01]  /*6bb0*/  HMMA.16816.F32 R208, R8.reuse, R14, R208 ;  /* 0x0000000e08d0723c */ /* 0x040fe200000018d0 */
[----:B------:R-:W3:Y:S07]  /*6bc0*/  LDSM.16.M88.4 R12, [R239+0x7000] ;  /* 0x00700000ef0c783b */ /* 0x000eee0000000200 */
        /* <DEDUP_REMOVED lines=8> */
[----:B------:R-:W4:Y:S04]  /*6c50*/  LDSM.16.M88.4 R8, [R239+0x7400] ;  /* 0x00740000ef08783b */ /* 0x000f280000000200 */
[----:B------:R-:W-:Y:S03]  /*6c60*/  LDSM.16.M88.4 R60, [R222+0x5000] ;  /* 0x00500000de3c783b */ /* 0x000fe60000000200 */
[-C--:B-1----:R-:W-:Y:S08]  /*6c70*/  HMMA.16816.F32 R4, R56, R52.reuse, R4 ;  /* 0x000000343804723c */ /* 0x082ff00000001804 */
[----:B------:R-:W-:Y:S08]  /*6c80*/  HMMA.16816.F32 R48, R216, R52, R48 ;  /* 0x00000034d830723c */ /* 0x000ff00000001830 */
[C---:B--2---:R-:W-:Y:S08]  /*6c90*/  HMMA.16816.F32 R36, R56.reuse, R16, R36 ;  /* 0x000000103824723c */ /* 0x044ff00000001824 */
        /* <DEDUP_REMOVED lines=8> */
[----:B------:R-:W-:Y:S08]  /*6d20*/  HMMA.16816.F32 R28, R216, R18, R28 ;  /* 0x00000012d81c723c */ /* 0x000ff0000000181c */
[-C--:B---3--:R-:W-:Y:S08]  /*6d30*/  HMMA.16816.F32 R48, R192, R12.reuse, R48 ;  /* 0x0000000cc030723c */ /* 0x088ff00000001830 */
[----:B------:R-:W-:Y:S01]  /*6d40*/  HMMA.16816.F32 R4, R196, R12, R4 ;  /* 0x0000000cc404723c */ /* 0x000fe20000001804 */
[----:B------:R-:W-:-:S07]  /*6d50*/  SEL R12, R169, 0xffffffe0, !P6 ;  /* 0xffffffe0a90c7807 */ /* 0x000fce0007000000 */
[----:B------:R-:W-:Y:S01]  /*6d60*/  HMMA.16816.F32 R184, R216, R240, R184 ;  /* 0x000000f0d8b8723c */ /* 0x000fe200000018b8 */
[----:B------:R-:W-:Y:S02]  /*6d70*/  IADD3 R240, PT, PT, R12, R171, RZ ;  /* 0x000000ab0cf07210 */ /* 0x000fe40007ffe0ff */
[----:B------:R-:W-:-:S05]  /*6d80*/  IADD3 R12, PT, PT, R222, R12, RZ ;  /* 0x0000000cde0c7210 */ /* 0x000fca0007ffe0ff */
[-C--:B----4-:R-:W-:Y:S01]  /*6d90*/  HMMA.16816.F32 R36, R196, R8.reuse, R36 ;  /* 0x00000008c424723c */ /* 0x090fe20000001824 */
[----:B------:R-:W-:Y:S07]  /*6da0*/  LDSM.16.M88.4 R16, [R12+0x4000] ;  /* 0x004000000c10783b */ /* 0x000fee0000000200 */
[C---:B------:R-:W-:Y:S08]  /*6db0*/  HMMA.16816.F32 R32, R192.reuse, R8, R32 ;  /* 0x00000008c020723c */ /* 0x040ff00000001820 */
[-C--:B------:R-:W-:Y:S08]  /*6dc0*/  HMMA.16816.F32 R28, R192, R10.reuse, R28 ;  /* 0x0000000ac01c723c */ /* 0x080ff0000000181c */
[----:B------:R-:W-:Y:S01]  /*6dd0*/  HMMA.16816.F32 R24, R196, R10, R24 ;  /* 0x0000000ac418723c */ /* 0x000fe20000001818 */
[----:B------:R-:W2:Y:S07]  /*6de0*/  LDSM.16.M88.4 R8, [R240+0x8000] ;  /* 0x00800000f008783b */ /* 0x000eae0000000200 */
[----:B-1----:R-:W-:Y:S08]  /*6df0*/  HMMA.16816.F32 R4, R64, R56, R4 ;  /* 0x000000384004723c */ /* 0x002ff00000001804 */
[----:B------:R-:W-:Y:S01]  /*6e00*/  HMMA.16816.F32 R44, R216, R54, R44 ;  /* 0x00000036d82c723c */ /* 0x000fe2000000182c */
[----:B------:R-:W1:Y:S07]  /*6e10*/  LDSM.16.M88.4 R52, [R171+0x8400] ;  /* 0x00840000ab34783b */ /* 0x000e6e0000000200 */
[C---:B------:R-:W-:Y:S08]  /*6e20*/  HMMA.16816.F32 R40, R196.reuse, R14, R40 ;  /* 0x0000000ec428723c */ /* 0x040ff00000001828 */
[----:B------:R-:W-:Y:S08]  /*6e30*/  HMMA.16816.F32 R20, R196, R188, R20 ;  /* 0x000000bcc414723c */ /* 0x000ff00000001814 */
[----:B------:R-:W-:Y:S01]  /*6e40*/  HMMA.16816.F32 R44, R192, R14, R44 ;  /* 0x0000000ec02c723c */ /* 0x000fe2000000182c */
[----:B------:R-:W3:Y:S07]  /*6e50*/  LDSM.16.M88.4 R12, [R12+0x5000] ;  /* 0x005000000c0c783b */ /* 0x000eee0000000200 */
[----:B--2---:R-:W-:Y:S08]  /*6e60*/  HMMA.16816.F32 R4, R16, R8, R4 ;  /* 0x000000081004723c */ /* 0x004ff00000001804 */
[----:B------:R-:W-:Y:S08]  /*6e70*/  HMMA.16816.F32 R184, R192, R188, R184 ;  /* 0x000000bcc0b8723c */ /* 0x000ff000000018b8 */
[----:B-1----:R-:W-:Y:S03]  /*6e80*/  HMMA.16816.F32 R36, R64, R52, R36 ;  /* 0x000000344024723c */ /* 0x002fe60000001824 */
[----:B------:R-:W-:Y:S01]  /*6e90*/  FMUL.FTZ R4, R4, UR7 ;  /* 0x0000000704047c20 */ /* 0x000fe20008410000 */
[----:B------:R-:W-:Y:S01]  /*6ea0*/  FMUL.FTZ R5, R5, UR7 ;  /* 0x0000000705057c20 */ /* 0x000fe20008410000 */
[----:B------:R-:W-:Y:S01]  /*6eb0*/  FMUL.FTZ R6, R6, UR7 ;  /* 0x0000000706067c20 */ /* 0x000fe20008410000 */
[----:B------:R-:W-:-:S02]  /*6ec0*/  FMUL.FTZ R7, R7, UR7 ;  /* 0x0000000707077c20 */ /* 0x000fc40008410000 */
[C---:B------:R-:W-:Y:S02]  /*6ed0*/  HMMA.16816.F32 R32, R60.reuse, R52, R32 ;  /* 0x000000343c20723c */ /* 0x040fe40000001820 */
[----:B------:R-:W1:Y:S06]  /*6ee0*/  MUFU.TANH R188, R7 ;  /* 0x0000000700bc7308 */ /* 0x000e6c0000002400 */
[-C--:B------:R-:W-:Y:S08]  /*6ef0*/  HMMA.16816.F32 R28, R60, R54.reuse, R28 ;  /* 0x000000363c1c723c */ /* 0x080ff0000000181c */
[----:B------:R-:W-:Y:S01]  /*6f00*/  HMMA.16816.F32 R24, R64, R54, R24 ;  /* 0x000000364018723c */ /* 0x000fe20000001818 */
[----:B------:R-:W2:Y:S07]  /*6f10*/  LDSM.16.M88.4 R52, [R240+0x8400] ;  /* 0x00840000f034783b */ /* 0x000eae0000000200 */
[C---:B------:R-:W-:Y:S01]  /*6f20*/  HMMA.16816.F32 R48, R60.reuse, R56, R48 ;  /* 0x000000383c30723c */ /* 0x040fe20000001830 */
[----:B------:R-:W4:Y:S07]  /*6f30*/  MUFU.TANH R56, R4 ;  /* 0x0000000400387308 */ /* 0x000f2e0000002400 */
[-C--:B------:R-:W-:Y:S01]  /*6f40*/  HMMA.16816.F32 R44, R60, R58.reuse, R44 ;  /* 0x0000003a3c2c723c */ /* 0x080fe2000000182c */
[----:B------:R-:W1:Y:S07]  /*6f50*/  MUFU.TANH R57, R6 ;  /* 0x0000000600397308 */ /* 0x000e6e0000002400 */
[----:B------:R-:W-:Y:S01]  /*6f60*/  HMMA.16816.F32 R40, R64, R58, R40 ;  /* 0x0000003a4028723c */ /* 0x000fe20000001828 */
[----:B------:R5:W1:Y:S07]  /*6f70*/  MUFU.TANH R59, R5 ;  /* 0x00000005003b7308 */ /* 0x000a6e0000002400 */
[C---:B---3--:R-:W-:Y:S08]  /*6f80*/  HMMA.16816.F32 R48, R12.reuse, R8, R48 ;  /* 0x000000080c30723c */ /* 0x048ff00000001830 */
[-C--:B------:R-:W-:Y:S01]  /*6f90*/  HMMA.16816.F32 R44, R12, R10.reuse, R44 ;  /* 0x0000000a0c2c723c */ /* 0x080fe2000000182c */
[----:B-----5:R-:W3:Y:S07]  /*6fa0*/  LDSM.16.M88.4 R4, [R171+0x8800] ;  /* 0x00880000ab04783b */ /* 0x020eee0000000200 */
[----:B------:R-:W-:Y:S01]  /*6fb0*/  HMMA.16816.F32 R40, R16, R10, R40 ;  /* 0x0000000a1028723c */ /* 0x000fe20000001828 */
[----:B------:R-:W5:Y:S02]  /*6fc0*/  LDSM.16.M88.4 R8, [R240+0x8800] ;  /* 0x00880000f008783b */ /* 0x000f640000000200 */
[----:B------:R-:W-:Y:S01]  /*6fd0*/  FMUL.FTZ R48, R48, UR7 ;  /* 0x0000000730307c20 */ /* 0x000fe20008410000 */
[----:B------:R-:W-:-:S03]  /*6fe0*/  FMUL.FTZ R49, R49, UR7 ;  /* 0x0000000731317c20 */ /* 0x000fc60008410000 */
[----:B------:R4:W1:Y:S01]  /*6ff0*/  MUFU.TANH R58, R48 ;  /* 0x00000030003a7308 */ /* 0x0008620000002400 */
[-C--:B--2---:R-:W-:Y:S03]  /*7000*/  HMMA.16816.F32 R36, R16, R52.reuse, R36 ;  /* 0x000000341024723c */ /* 0x084fe60000001824 */
[----:B------:R-:W-:Y:S01]  /*7010*/  FMUL.FTZ R44, R44, UR7 ;  /* 0x000000072c2c7c20 */ /* 0x000fe20008410000 */
[----:B------:R-:W-:Y:S01]  /*7020*/  FMUL.FTZ R45, R45, UR7 ;  /* 0x000000072d2d7c20 */ /* 0x000fe20008410000 */
[----:B------:R-:W-:Y:S01]  /*7030*/  FMUL.FTZ R46, R46, UR7 ;  /* 0x000000072e2e7c20 */ /* 0x000fe20008410000 */
[----:B------:R-:W-:Y:S01]  /*7040*/  FMUL.FTZ R47, R47, UR7 ;  /* 0x000000072f2f7c20 */ /* 0x000fe20008410000 */
[----:B------:R-:W2:Y:S01]  /*7050*/  MUFU.TANH R49, R49 ;  /* 0x0000003100317308 */ /* 0x000ea20000002400 */
[----:B------:R-:W-:Y:S03]  /*7060*/  HMMA.16816.F32 R32, R12, R52, R32 ;  /* 0x000000340c20723c */ /* 0x000fe60000001820 */
[----:B------:R-:W-:Y:S01]  /*7070*/  FMUL.FTZ R40, R40, UR7 ;  /* 0x0000000728287c20 */ /* 0x000fe20008410000 */
[----:B------:R-:W-:Y:S01]  /*7080*/  FMUL.FTZ R41, R41, UR7 ;  /* 0x0000000729297c20 */ /* 0x000fe20008410000 */
[----:B------:R-:W-:Y:S01]  /*7090*/  FMUL.FTZ R42, R42, UR7 ;  /* 0x000000072a2a7c20 */ /* 0x000fe20008410000 */
[----:B------:R-:W-:Y:S01]  /*70a0*/  FMUL.FTZ R43, R43, UR7 ;  /* 0x000000072b2b7c20 */ /* 0x000fe20008410000 */
[----:B------:R-:W1:Y:S01]  /*70b0*/  MUFU.TANH R44, R44 ;  /* 0x0000002c002c7308 */ /* 0x000e620000002400 */
[-C--:B------:R-:W-:Y:S01]  /*70c0*/  HMMA.16816.F32 R24, R16, R54.reuse, R24 ;  /* 0x000000361018723c */ /* 0x080fe20000001818 */
[----:B----4-:R-:W-:Y:S01]  /*70d0*/  FMUL.FTZ R48, R50, UR7 ;  /* 0x0000000732307c20 */ /* 0x010fe20008410000 */
[----:B------:R-:W-:Y:S01]  /*70e0*/  FMUL.FTZ R50, R51, UR7 ;  /* 0x0000000733327c20 */ /* 0x000fe20008410000 */
[----:B------:R-:W-:Y:S01]  /*70f0*/  FMUL.FTZ R39, R39, UR7 ;  /* 0x0000000727277c20 */ /* 0x000fe20008410000 */
[----:B------:R-:W-:Y:S01]  /*7100*/  FMUL.FTZ R36, R36, UR7 ;  /* 0x0000000724247c20 */ /* 0x000fe20008410000 */
[----:B------:R-:W-:Y:S01]  /*7110*/  FMUL.FTZ R37, R37, UR7 ;  /* 0x0000000725257c20 */ /* 0x000fe20008410000 */
[----:B------:R-:W-:Y:S01]  /*7120*/  FMUL.FTZ R38, R38, UR7 ;  /* 0x0000000726267c20 */ /* 0x000fe20008410000 */
[----:B------:R-:W4:Y:S01]  /*7130*/  MUFU.TANH R189, R39 ;  /* 0x0000002700bd7308 */ /* 0x000f220000002400 */
[----:B------:R-:W-:Y:S03]  /*7140*/  HMMA.16816.F32 R28, R12, R54, R28 ;  /* 0x000000360c1c723c */ /* 0x000fe6000000181c */
[----:B------:R-:W-:Y:S01]  /*7150*/  FMUL.FTZ R32, R32, UR7 ;  /* 0x0000000720207c20 */ /* 0x000fe20008410000 */
[----:B------:R-:W-:Y:S01]  /*7160*/  FMUL.FTZ R33, R33, UR7 ;  /* 0x0000000721217c20 */ /* 0x000fe20008410000 */
[----:B------:R-:W-:Y:S01]  /*7170*/  FMUL.FTZ R34, R34, UR7 ;  /* 0x0000000722227c20 */ /* 0x000fe20008410000 */
[----:B------:R-:W-:Y:S01]  /*7180*/  FMUL.FTZ R35, R35, UR7 ;  /* 0x0000000723237c20 */ /* 0x000fe20008410000 */
[----:B------:R-:W1:Y:S01]  /*7190*/  MUFU.TANH R52, R32 ;  /* 0x0000002000347308 */ /* 0x000e620000002400 */
[-C--:B---3--:R-:W-:Y:S03]  /*71a0*/  HMMA.16816.F32 R20, R64, R4.reuse, R20 ;  /* 0x000000044014723c */ /* 0x088fe60000001814 */
[----:B------:R-:W-:Y:S01]  /*71b0*/  FMUL.FTZ R24, R24, UR7 ;  /* 0x0000000718187c20 */ /* 0x000fe20008410000 */
[----:B------:R-:W-:Y:S01]  /*71c0*/  FMUL.FTZ R25, R25, UR7 ;  /* 0x0000000719197c20 */ /* 0x000fe20008410000 */
[----:B------:R-:W-:Y:S01]  /*71d0*/  FMUL.FTZ R26, R26, UR7 ;  /* 0x000000071a1a7c20 */ /* 0x000fe20008410000 */
[----:B------:R-:W-:Y:S01]  /*71e0*/  FMUL.FTZ R27, R27, UR7 ;  /* 0x000000071b1b7c20 */ /* 0x000fe20008410000 */
[----:B------:R-:W3:Y:S01]  /*71f0*/  MUFU.TANH R39, R33 ;  /* 0x0000002100277308 */ /* 0x000ee20000002400 */
[----:B------:R-:W-:Y:S03]  /*7200*/  HMMA.16816.F32 R184, R60, R4, R184 ;  /* 0x000000043cb8723c */ /* 0x000fe600000018b8 */
[----:B------:R-:W-:Y:S01]  /*7210*/  FMUL.FTZ R29, R29, UR7 ;  /* 0x000000071d1d7c20 */ /* 0x000fe20008410000 */
[----:B------:R-:W-:Y:S01]  /*7220*/  FMUL.FTZ R30, R30, UR7 ;  /* 0x000000071e1e7c20 */ /* 0x000fe20008410000 */
[----:B------:R-:W-:-:S02]  /*7230*/  FMUL.FTZ R28, R28, UR7 ;  /* 0x000000071c1c7c20 */ /* 0x000fc40008410000 */
[----:B------:R-:W1:Y:S01]  /*7240*/  MUFU.TANH R53, R34 ;  /* 0x0000002200357308 */ /* 0x000e620000002400 */
[----:B------:R-:W-:Y:S07]  /*7250*/  HMMA.16816.F32 R208, R216, R242, R208 ;  /* 0x000000f2d8d0723c */ /* 0x000fee00000018d0 */
[----:B------:R-:W1:Y:S01]  /*7260*/  MUFU.TANH R34, R24 ;  /* 0x0000001800227308 */ /* 0x000e620000002400 */
[-C--:B-----5:R-:W-:Y:S07]  /*7270*/  HMMA.16816.F32 R20, R16, R8.reuse, R20 ;  /* 0x000000081014723c */ /* 0x0a0fee0000001814 */
[----:B------:R-:W1:Y:S01]  /*7280*/  MUFU.TANH R32, R25 ;  /* 0x0000001900207308 */ /* 0x000e620000002400 */
[----:B------:R-:W-:Y:S07]  /*7290*/  HMMA.16816.F32 R184, R12, R8, R184 ;  /* 0x000000080cb8723c */ /* 0x000fee00000018b8 */
[----:B------:R-:W1:Y:S01]  /*72a0*/  MUFU.TANH R51, R26 ;  /* 0x0000001a00337308 */ /* 0x000e620000002400 */
        /* <DEDUP_REMOVED lines=8> */
[----:B------:R-:W-:-:S03]  /*7330*/  FMUL.FTZ R185, R185, UR7 ;  /* 0x00000007b9b97c20 */ /* 0x000fc60008410000 */
[----:B------:R2:W1:Y:S01]  /*7340*/  MUFU.TANH R54, R29 ;  /* 0x0000001d00367308 */ /* 0x0004620000002400 */
[C---:B------:R-:W-:Y:S07]  /*7350*/  HMMA.16816.F32 R204, R216.reuse, R212, R204 ;  /* 0x000000d4d8cc723c */ /* 0x040fee00000018cc */
[----:B------:R-:W1:Y:S01]  /*7360*/  MUFU.TANH R55, R30 ;  /* 0x0000001e00377308 */ /* 0x000e620000002400 */
[----:B-----5:R-:W5:Y:S01]  /*7370*/  LDSM.16.M88.4 R24, [R239+0x7c00] ;  /* 0x007c0000ef18783b */ /* 0x020f620000000200 */
[----:B------:R-:W-:Y:S06]  /*7380*/  HMMA.16816.F32 R200, R216, R214, R200 ;  /* 0x000000d6d8c8723c */ /* 0x000fec00000018c8 */
[----:B------:R-:W1:Y:S01]  /*7390*/  MUFU.TANH R30, R22 ;  /* 0x00000016001e7308 */ /* 0x000e620000002400 */
[----:B--2---:R-:W-:Y:S01]  /*73a0*/  FMUL.FTZ R29, R31, UR7 ;  /* 0x000000071f1d7c20 */ /* 0x004fe20008410000 */
[-C--:B------:R-:W-:Y:S06]  /*73b0*/  HMMA.16816.F32 R180, R64, R6.reuse, R180 ;  /* 0x0000000640b4723c */ /* 0x080fec00000018b4 */
[----:B------:R2:W1:Y:S02]  /*73c0*/  MUFU.TANH R31, R23 ;  /* 0x00000017001f7308 */ /* 0x0004640000002400 */
[----:B------:R-:W-:Y:S01]  /*73d0*/  HMMA.16816.F32 R208, R60, R6, R208 ;  /* 0x000000063cd0723c */ /* 0x000fe200000018d0 */
[----:B------:R-:W-:Y:S05]  /*73e0*/  LDSM.16.M88.4 R4, [R240+0x8c00] ;  /* 0x008c0000f004783b */ /* 0x000fea0000000200 */
[----:B------:R-:W1:Y:S06]  /*73f0*/  MUFU.TANH R48, R48 ;  /* 0x0000003000307308 */ /* 0x000e6c0000002400 */
[----:B------:R-:W-:Y:S02]  /*7400*/  HMMA.16816.F32 R180, R16, R10, R180 ;  /* 0x0000000a10b4723c */ /* 0x000fe400000018b4 */
[----:B------:R-:W1:Y:S01]  /*7410*/  MUFU.TANH R50, R50 ;  /* 0x0000003200327308 */ /* 0x000e620000002400 */
[----:B--2---:R2:W4:Y:S01]  /*7420*/  LDSM.16.M88.4 R20, [R171+0x8c00] ;  /* 0x008c0000ab14783b */ /* 0x0045220000000200 */
[----:B------:R-:W-:-:S04]  /*7430*/  DEPBAR.LE SB0, 0x0 ;  /* 0x000080000000791a */ /* 0x000fc80000000000 */
[----:B------:R-:W-:Y:S02]  /*7440*/  HMMA.16816.F32 R208, R12, R10, R208 ;  /* 0x0000000a0cd0723c */ /* 0x000fe400000018d0 */
[----:B------:R-:W1:Y:S06]  /*7450*/  MUFU.TANH R40, R40 ;  /* 0x0000002800287308 */ /* 0x000e6c0000002400 */
[----:B-----5:R-:W-:Y:S02]  /*7460*/  HMMA.16816.F32 R176, R196, R24, R176 ;  /* 0x00000018c4b0723c */ /* 0x020fe400000018b0 */
[----:B------:R-:W1:Y:S01]  /*7470*/  MUFU.TANH R41, R41 ;  /* 0x0000002900297308 */ /* 0x000e620000002400 */
[----:B------:R-:W-:Y:S01]  /*7480*/  FMUL.FTZ R180, R180, UR7 ;  /* 0x00000007b4b47c20 */ /* 0x000fe20008410000 */
[----:B------:R-:W-:Y:S01]  /*7490*/  FMUL.FTZ R10, R183, UR7 ;  /* 0x00000007b70a7c20 */ /* 0x000fe20008410000 */
[----:B------:R-:W-:-:S03]  /*74a0*/  FMUL.FTZ R181, R181, UR7 ;  /* 0x00000007b5b57c20 */ /* 0x000fc60008410000 */
[----:B------:R-:W-:Y:S01]  /*74b0*/  HMMA.16816.F32 R204, R192, R24, R204 ;  /* 0x00000018c0cc723c */ /* 0x000fe200000018cc */
[----:B--2---:R-:W-:Y:S01]  /*74c0*/  FMUL.FTZ R171, R184, UR7 ;  /* 0x00000007b8ab7c20 */ /* 0x004fe20008410000 */
[----:B------:R2:W1:Y:S01]  /*74d0*/  MUFU.TANH R191, R180 ;  /* 0x000000b400bf7308 */ /* 0x0004620000002400 */
[----:B------:R-:W-:Y:S01]  /*74e0*/  FMUL.FTZ R184, R186, UR7 ;  /* 0x00000007bab87c20 */ /* 0x000fe20008410000 */
[----:B------:R-:W-:-:S04]  /*74f0*/  FMUL.FTZ R24, R211, UR7 ;  /* 0x00000007d3187c20 */ /* 0x000fc80008410000 */
[-C--:B------:R-:W-:Y:S01]  /*7500*/  HMMA.16816.F32 R172, R196, R26.reuse, R172 ;  /* 0x0000001ac4ac723c */ /* 0x080fe200000018ac */
[----:B------:R-:W-:Y:S01]  /*7510*/  FMUL.FTZ R199, R208, UR7 ;  /* 0x00000007d0c77c20 */ /* 0x000fe20008410000 */
[----:B------:R-:W-:Y:S01]  /*7520*/  FMUL.FTZ R198, R209, UR7 ;  /* 0x00000007d1c67c20 */ /* 0x000fe20008410000 */
[----:B------:R-:W1:Y:S05]  /*7530*/  MUFU.TANH R42, R42 ;  /* 0x0000002a002a7308 */ /* 0x000e6a0000002400 */
[----:B------:R-:W-:Y:S03]  /*7540*/  HMMA.16816.F32 R200, R192, R26, R200 ;  /* 0x0000001ac0c8723c */ /* 0x000fe600000018c8 */
[----:B------:R-:W1:Y:S01]  /*7550*/  MUFU.TANH R43, R43 ;  /* 0x0000002b002b7308 */ /* 0x000e620000002400 */
[----:B--2---:R-:W-:-:S04]  /*7560*/  FMUL.FTZ R180, R182, UR7 ;  /* 0x00000007b6b47c20 */ /* 0x004fc80008410000 */
[-C--:B----4-:R-:W-:Y:S03]  /*7570*/  HMMA.16816.F32 R176, R64, R20.reuse, R176 ;  /* 0x0000001440b0723c */ /* 0x090fe600000018b0 */
[----:B------:R-:W2:Y:S05]  /*7580*/  MUFU.TANH R45, R45 ;  /* 0x0000002d002d7308 */ /* 0x000eaa0000002400 */
[----:B------:R-:W-:Y:S01]  /*7590*/  HMMA.16816.F32 R204, R60, R20, R204 ;  /* 0x000000143ccc723c */ /* 0x000fe200000018cc */
[----:B------:R-:W-:Y:S02]  /*75a0*/  FMUL.FTZ R20, R210, UR7 ;  /* 0x00000007d2147c20 */ /* 0x000fe40008410000 */
[----:B------:R-:W4:Y:S05]  /*75b0*/  MUFU.TANH R46, R46 ;  /* 0x0000002e002e7308 */ /* 0x000f2a0000002400 */
[-C--:B------:R-:W-:Y:S03]  /*75c0*/  HMMA.16816.F32 R172, R64, R22.reuse, R172 ;  /* 0x0000001640ac723c */ /* 0x080fe600000018ac */
[----:B------:R-:W1:Y:S05]  /*75d0*/  MUFU.TANH R47, R47 ;  /* 0x0000002f002f7308 */ /* 0x000e6a0000002400 */
[----:B------:R-:W-:Y:S03]  /*75e0*/  HMMA.16816.F32 R200, R60, R22, R200 ;  /* 0x000000163cc8723c */ /* 0x000fe600000018c8 */
[----:B------:R-:W1:Y:S05]  /*75f0*/  MUFU.TANH R36, R36 ;  /* 0x0000002400247308 */ /* 0x000e6a0000002400 */
[-C--:B------:R-:W-:Y:S03]  /*7600*/  HMMA.16816.F32 R176, R16, R4.reuse, R176 ;  /* 0x0000000410b0723c */ /* 0x080fe600000018b0 */
[----:B------:R-:W1:Y:S05]  /*7610*/  MUFU.TANH R37, R37 ;  /* 0x0000002500257308 */ /* 0x000e6a0000002400 */
[----:B------:R-:W-:Y:S03]  /*7620*/  HMMA.16816.F32 R204, R12, R4, R204 ;  /* 0x000000040ccc723c */ /* 0x000fe600000018cc */
[----:B------:R-:W1:Y:S05]  /*7630*/  MUFU.TANH R38, R38 ;  /* 0x0000002600267308 */ /* 0x000e6a0000002400 */
[-C--:B------:R-:W-:Y:S03]  /*7640*/  HMMA.16816.F32 R172, R16, R6.reuse, R172 ;  /* 0x0000000610ac723c */ /* 0x080fe600000018ac */
        /* <DEDUP_REMOVED lines=10> */
[----:B------:R-:W1:Y:S04]  /*76f0*/  MUFU.TANH R28, R28 ;  /* 0x0000001c001c7308 */ /* 0x000e680000002400 */
        /* <DEDUP_REMOVED lines=9> */
[----:B------:R-:W1:Y:S08]  /*7790*/  MUFU.TANH R8, R8 ;  /* 0x0000000800087308 */ /* 0x000e700000002400 */
[----:B------:R-:W1:Y:S08]  /*77a0*/  MUFU.TANH R9, R9 ;  /* 0x0000000900097308 */ /* 0x000e700000002400 */
[----:B------:R-:W1:Y:S08]  /*77b0*/  MUFU.TANH R171, R171 ;  /* 0x000000ab00ab7308 */ /* 0x000e700000002400 */
[----:B------:R1:W1:Y:S08]  /*77c0*/  MUFU.TANH R212, R185 ;  /* 0x000000b900d47308 */ /* 0x0002700000002400 */
[----:B------:R-:W1:Y:S08]  /*77d0*/  MUFU.TANH R184, R184 ;  /* 0x000000b800b87308 */ /* 0x000e700000002400 */
[----:B------:R-:W1:Y:S08]  /*77e0*/  MUFU.TANH R187, R187 ;  /* 0x000000bb00bb7308 */ /* 0x000e700000002400 */
[----:B------:R1:W1:Y:S08]  /*77f0*/  MUFU.TANH R186, R181 ;  /* 0x000000b500ba7308 */ /* 0x0002700000002400 */
        /* <DEDUP_REMOVED lines=21> */
[----:B------:R-:W1:Y:S01]  /*7950*/  MUFU.TANH R60, R60 ;  /* 0x0000003c003c7308 */ /* 0x000e620000002400 */
[----:B------:R-:W-:Y:S06]  /*7960*/  BAR.SYNC.DEFER_BLOCKING 0x0 ;  /* 0x0000000000007b1d */ /* 0x000fec0000010000 */
[----:B--234-:R-:W-:Y:S05]  /*7970*/  BRA.U !UP1, `(.L_x_713) ;  /* 0x0000000109f87547 */ /* 0x01cfea000b800000 */
[----:B------:R-:W-:Y:S01]  /*7980*/  UIADD3 UR15, UPT, UPT, UR20, -0x3, URZ ;  /* 0xfffffffd140f7890 */ /* 0x000fe2000fffe0ff */
[----:B------:R-:W-:Y:S03]  /*7990*/  BSSY.RECONVERGENT B0, `(.L_x_714) ;  /* 0x000003b000007945 */ /* 0x000fe60003800200 */
[----:B------:R-:W-:-:S04]  /*79a0*/  UIMAD.WIDE.U32 UR16, UR15, UR10, URZ ;  /* 0x0000000a0f1072a5 */ /* 0x000fc8000f8e00ff */
[----:B------:R-:W-:Y:S02]  /*79b0*/  USHF.L.U32 UR7, UR16, 0x6, URZ ;  /* 0x0000000610077899 */ /* 0x000fe400080006ff */
[----:B------:R-:W-:-:S04]  /*79c0*/  UIMAD UR15, UR15, UR11, UR17 ;  /* 0x0000000b0f0f72a4 */ /* 0x000fc8000f8e0211 */
[----:B------:R-:W-:Y:S01]  /*79d0*/  USHF.L.U64.HI UR15, UR16, 0x6, UR15 ;  /* 0x00000006100f7899 */ /* 0x000fe2000801020f */
[----:B------:R-:W-:Y:S01]  /*79e0*/  IMAD.U32 R176, RZ, RZ, UR7 ;  /* 0x00000007ffb07e24 */ /* 0x000fe2000f8e00ff */
[----:B------:R-:W-:Y:S01]  /*79f0*/  ULEA UR16, UP0, UR10, UR7, 0x5 ;  /* 0x000000070a107291 */ /* 0x000fe2000f8028ff */
[----:B------:R-:W-:Y:S01]  /*7a00*/  IMAD.U32 R13, RZ, RZ, UR7 ;  /* 0x00000007ff0d7e24 */ /* 0x000fe2000f8e00ff */
[----:B------:R-:W-:Y:S01]  /*7a10*/  MOV R172, UR7 ;  /* 0x0000000700ac7c02 */ /* 0x000fe20008000f00 */
[----:B------:R-:W-:Y:S01]  /*7a20*/  IMAD.U32 R174, RZ, RZ, UR7 ;  /* 0x00000007ffae7e24 */ /* 0x000fe2000f8e00ff */
[-C--:B------:R-:W-:Y:S01]  /*7a30*/  @!P4 LEA R176, P0, R176, R231.reuse, 0x1 ;  /* 0x000000e7b0b0c211 */ /* 0x080fe200078008ff */
[----:B------:R-:W-:Y:S02]  /*7a40*/  IMAD.U32 R11, RZ, RZ, UR15 ;  /* 0x0000000fff0b7e24 */ /* 0x000fe4000f8e00ff */
[----:B------:R-:W-:Y:S01]  /*7a50*/  IMAD.U32 R22, RZ, RZ, UR7 ;  /* 0x00000007ff167e24 */ /* 0x000fe2000f8e00ff */
[-C--:B------:R-:W-:Y:S01]  /*7a60*/  @!P3 LEA R174, P1, R174, R231.reuse, 0x1 ;  /* 0x000000e7aeaeb211 */ /* 0x080fe200078208ff */
[----:B------:R-:W-:Y:S01]  /*7a70*/  IMAD.U32 R15, RZ, RZ, UR7 ;  /* 0x00000007ff0f7e24 */ /* 0x000fe2000f8e00ff */
[-C--:B------:R-:W-:Y:S01]  /*7a80*/  @!P4 LEA.HI.X R177, R13, R230.reuse, R11, 0x1, P0 ;  /* 0x000000e60db1c211 */ /* 0x080fe200000f0c0b */
[----:B------:R-:W-:Y:S01]  /*7a90*/  ULEA.HI.X UR7, UR10, UR15, UR11, 0x5, UP0 ;  /* 0x0000000f0a077291 */ /* 0x000fe200080f2c0b */
[----:B------:R-:W-:Y:S01]  /*7aa0*/  MOV R11, UR16 ;  /* 0x00000010000b7c02 */ /* 0x000fe20008000f00 */
[----:B------:R-:W-:Y:S01]  /*7ab0*/  IMAD.U32 R18, RZ, RZ, UR15 ;  /* 0x0000000fff127e24 */ /* 0x000fe2000f8e00ff */
[-C--:B------:R-:W-:Y:S01]  /*7ac0*/  @!P2 LEA R172, P0, R172, R231.reuse, 0x1 ;  /* 0x000000e7acaca211 */ /* 0x080fe200078008ff */
[----:B------:R-:W-:Y:S01]  /*7ad0*/  IMAD.U32 R14, RZ, RZ, UR15 ;  /* 0x0000000fff0e7e24 */ /* 0x000fe2000f8e00ff */
[----:B------:R-:W-:Y:S01]  /*7ae0*/  LEA R178, P5, R11, R231, 0x1 ;  /* 0x000000e70bb27211 */ /* 0x000fe200078a08ff */
[----:B------:R-:W-:Y:S01]  /*7af0*/  IMAD.U32 R11, RZ, RZ, UR7 ;  /* 0x00000007ff0b7e24 */ /* 0x000fe2000f8e00ff */
[----:B------:R-:W-:Y:S01]  /*7b00*/  MOV R13, UR16 ;  /* 0x00000010000d7c02 */ /* 0x000fe20008000f00 */
        /* <DEDUP_REMOVED lines=34> */
.L_x_715:
[----:B------:R3:W-:Y:S02]  /*7d30*/  STS.128 [R232+0x8800], RZ ;  /* 0x008800ffe8007388 */ /* 0x0007e40000000c00 */
.L_x_716:
[----:B------:R-:W-:Y:S05]  /*7d40*/  BSYNC.RECONVERGENT B0 ;  /* 0x0000000000007941 */ /* 0x000fea0003800200 */
.L_x_714:
[----:B------:R-:W0:Y:S02]  /*7d50*/  LDGDEPBAR ;  /* 0x00000000000079af */ /* 0x000e240000000000 */
.L_x_713:
[C---:B------:R-:W-:Y:S02]  /*7d60*/  IADD3 R13, PT, PT, R170.reuse, -0x7f, RZ ;  /* 0xffffff81aa0d7810 */ /* 0x040fe40007ffe0ff */
[----:B------:R-:W-:Y:S02]  /*7d70*/  IADD3 R11, PT, PT, R170, -0x78, RZ ;  /* 0xffffff88aa0b7810 */ /* 0x000fe40007ffe0ff */
[C---:B------:R-:W-:Y:S02]  /*7d80*/  ISETP.GE.AND P1, PT, R13.reuse, R3, PT ;  /* 0x000000030d00720c */ /* 0x040fe40003f26270 */
[C---:B------:R-:W-:Y:S02]  /*7d90*/  ISETP.GE.AND P5, PT, R13.reuse, R233, PT ;  /* 0x000000e90d00720c */ /* 0x040fe40003fa6270 */
[----:B------:R-:W-:Y:S02]  /*7da0*/  ISETP.GE.AND P0, PT, R13, R2, PT ;  /* 0x000000020d00720c */ /* 0x000fe40003f06270 */
[----:B-1----:R-:W-:-:S02]  /*7db0*/  FSEL R64, R188, -INF , !P1 ;  /* 0xff800000bc407808 */ /* 0x002fc40004800000 */
[----:B------:R-:W-:Y:S02]  /*7dc0*/  ISETP.GE.AND P1, PT, R11, R233, PT ;  /* 0x000000e90b00720c */ /* 0x000fe40003f26270 */
[----:B------:R-:W-:Y:S02]  /*7dd0*/  FSEL R207, R59, -INF , !P5 ;  /* 0xff8000003bcf7808 */ /* 0x000fe40006800000 */
[----:B------:R-:W-:Y:S02]  /*7de0*/  FSEL R14, R49, -INF , !P0 ;  /* 0xff800000310e7808 */ /* 0x000fe40004000000 */
[----:B------:R-:W-:Y:S02]  /*7df0*/  ISETP.GE.AND P5, PT, R13, R0, PT ;  /* 0x000000000d00720c */ /* 0x000fe40003fa6270 */
[----:B------:R-:W-:Y:S02]  /*7e00*/  ISETP.GE.AND P0, PT, R11, R3, PT ;  /* 0x000000030b00720c */ /* 0x000fe40003f06270 */
[----:B------:R-:W-:-:S02]  /*7e10*/  IADD3 R18, PT, PT, R170, -0x77, RZ ;  /* 0xffffff89aa127810 */ /* 0x000fc40007ffe0ff */
[----:B------:R-:W-:Y:S02]  /*7e20*/  FSEL R49, R40, -INF , !P1 ;  /* 0xff80000028317808 */ /* 0x000fe40004800000 */
[C---:B------:R-:W-:Y:S02]  /*7e30*/  ISETP.GE.AND P1, PT, R11.reuse, R0, PT ;  /* 0x000000000b00720c */ /* 0x040fe40003f26270 */
[----:B------:R-:W-:Y:S02]  /*7e40*/  FSEL R50, R50, -INF , !P5 ;  /* 0xff80000032327808 */ /* 0x000fe40006800000 */
[----:B------:R-:W-:Y:S02]  /*7e50*/  FSEL R62, R42, -INF , !P0 ;  /* 0xff8000002a3e7808 */ /* 0x000fe40004000000 */
[----:B------:R-:W-:Y:S02]  /*7e60*/  ISETP.GE.AND P5, PT, R11, R2, PT ;  /* 0x000000020b00720c */ /* 0x000fe40003fa6270 */
[----:B------:R-:W-:-:S02]  /*7e70*/  ISETP.GE.AND P0, PT, R18, R233, PT ;  /* 0x000000e91200720c */ /* 0x000fc40003f06270 */
[----:B------:R-:W-:Y:S02]  /*7e80*/  FSEL R13, R46, -INF , !P1 ;  /* 0xff8000002e0d7808 */ /* 0x000fe40004800000 */
[----:B------:R-:W-:Y:S02]  /*7e90*/  ISETP.GE.AND P1, PT, R18, R2, PT ;  /* 0x000000021200720c */ /* 0x000fe40003f26270 */
[----:B------:R-:W-:Y:S02]  /*7ea0*/  IADD3 R22, PT, PT, R170, -0x70, RZ ;  /* 0xffffff90aa167810 */ /* 0x000fe40007ffe0ff */
[----:B------:R-:W-:Y:S02]  /*7eb0*/  FSEL R15, R44, -INF , !P5 ;  /* 0xff8000002c0f7808 */ /* 0x000fe40006800000 */
[----:B------:R-:W-:Y:S02]  /*7ec0*/  FSEL R11, R41, -INF , !P0 ;  /* 0xff800000290b7808 */ /* 0x000fe40004000000 */
[----:B------:R-:W-:-:S02]  /*7ed0*/  ISETP.GE.AND P5, PT, R18, R3, PT ;  /* 0x000000031200720c */ /* 0x000fc40003fa6270 */
[----:B------:R-:W-:Y:S02]  /*7ee0*/  ISETP.GE.AND P0, PT, R18, R0, PT ;  /* 0x000000001200720c */ /* 0x000fe40003f06270 */
[----:B------:R-:W-:Y:S02]  /*7ef0*/  FSEL R18, R45, -INF , !P1 ;  /* 0xff8000002d127808 */ /* 0x000fe40004800000 */
[----:B------:R-:W-:Y:S02]  /*7f00*/  ISETP.GE.AND P1, PT, R22, R3, PT ;  /* 0x000000031600720c */ /* 0x000fe40003f26270 */
[----:B------:R-:W-:Y:S02]  /*7f10*/  IADD3 R23, PT, PT, R170, -0x6f, RZ ;  /* 0xffffff91aa177810 */ /* 0x000fe40007ffe0ff */
[----:B------:R-:W-:Y:S02]  /*7f20*/  FSEL R61, R43, -INF , !P5 ;  /* 0xff8000002b3d7808 */ /* 0x000fe40006800000 */
[----:B------:R-:W-:-:S02]  /*7f30*/  FSEL R188, R38, -INF , !P1 ;  /* 0xff80000026bc7808 */ /* 0x000fc40004800000 */
[-C--:B------:R-:W-:Y:S02]  /*7f40*/  ISETP.GE.AND P5, PT, R22, R233.reuse, PT ;  /* 0x000000e91600720c */ /* 0x080fe40003fa6270 */
[----:B------:R-:W-:Y:S02]  /*7f50*/  ISETP.GE.AND P1, PT, R23, R233, PT ;  /* 0x000000e91700720c */ /* 0x000fe40003f26270 */
[----:B------:R-:W-:Y:S02]  /*7f60*/  FSEL R47, R47, -INF , !P0 ;  /* 0xff8000002f2f7808 */ /* 0x000fe40004000000 */
[----:B------:R-:W-:Y:S02]  /*7f70*/  FSEL R206, R36, -INF , !P5 ;  /* 0xff80000024ce7808 */ /* 0x000fe40006800000 */
[----:B------:R-:W-:Y:S02]  /*7f80*/  FSEL R182, R37, -INF , !P1 ;  /* 0xff80000025b67808 */ /* 0x000fe40004800000 */
[----:B------:R-:W-:-:S02]  /*7f90*/  ISETP.GE.AND P0, PT, R22, R2, PT ;  /* 0x000000021600720c */ /* 0x000fc40003f06270 */
[-C--:B------:R-:W-:Y:S02]  /*7fa0*/  ISETP.GE.AND P5, PT, R22, R0.reuse, PT ;  /* 0x000000001600720c */ /* 0x080fe40003fa6270 */
[----:B------:R-:W-:Y:S02]  /*7fb0*/  ISETP.GE.AND P1, PT, R23, R0, PT ;  /* 0x000000001700720c */ /* 0x000fe40003f26270 */
[----:B------:R-:W-:Y:S02]  /*7fc0*/  IADD3 R22, PT, PT, R170, -0x68, RZ ;  /* 0xffffff98aa167810 */ /* 0x000fe40007ffe0ff */
[----:B--2---:R-:W-:Y:S02]  /*7fd0*/  FSEL R176, R35, -INF , !P1 ;  /* 0xff80000023b07808 */ /* 0x004fe40004800000 */
[----:B------:R-:W-:Y:S02]  /*7fe0*/  FSEL R205, R52, -INF , !P0 ;  /* 0xff80000034cd7808 */ /* 0x000fe40004000000 */
[----:B------:R-:W-:-:S02]  /*7ff0*/  ISETP.GE.AND P1, PT, R22, R2, PT ;  /* 0x000000021600720c */ /* 0x000fc40003f26270 */
[----:B------:R-:W-:Y:S02]  /*8000*/  ISETP.GE.AND P0, PT, R23, R3, PT ;  /* 0x000000031700720c */ /* 0x000fe40003f06270 */
[----:B------:R-:W-:Y:S02]  /*8010*/  IADD3 R40, PT, PT, R170, -0x67, RZ ;  /* 0xffffff99aa287810 */ /* 0x000fe40007ffe0ff */
[----:B------:R-:W-:Y:S02]  /*8020*/  FSEL R203, R28, -INF , !P1 ;  /* 0xff8000001ccb7808 */ /* 0x000fe40004800000 */
[----:B------:R-:W-:Y:S02]  /*8030*/  FSEL R189, R189, -INF , !P0 ;  /* 0xff800000bdbd7808 */ /* 0x000fe40004000000 */
[----:B------:R-:W-:Y:S02]  /*8040*/  ISETP.GE.AND P1, PT, R40, R2, PT ;  /* 0x000000022800720c */ /* 0x000fe40003f26270 */
[----:B------:R-:W-:-:S02]  /*8050*/  FSEL R177, R53, -INF , !P5 ;  /* 0xff80000035b17808 */ /* 0x000fc40006800000 */
[----:B------:R-:W-:Y:S02]  /*8060*/  ISETP.GE.AND P0, PT, R22, R233, PT ;  /* 0x000000e91600720c */ /* 0x000fe40003f06270 */
[----:B------:R-:W-:Y:S02]  /*8070*/  IADD3 R37, PT, PT, R170, -0x58, RZ ;  /* 0xffffffa8aa257810 */ /* 0x000fe40007ffe0ff */
[-C--:B------:R-:W-:Y:S02]  /*8080*/  ISETP.GE.AND P5, PT, R23, R2.reuse, PT ;  /* 0x000000021700720c */ /* 0x080fe40003fa6270 */
[----:B------:R-:W-:Y:S02]  /*8090*/  FSEL R175, R54, -INF , !P1 ;  /* 0xff80000036af7808 */ /* 0x000fe40004800000 */
[----:B------:R-:W-:Y:S02]  /*80a0*/  FSEL R185, R34, -INF , !P0 ;  /* 0xff80000022b97808 */ /* 0x000fe40004000000 */
[----:B------:R-:W-:-:S02]  /*80b0*/  ISETP.GE.AND P1, PT, R37, R2, PT ;  /* 0x000000022500720c */ /* 0x000fc40003f26270 */
[----:B------:R-:W-:Y:S02]  /*80c0*/  FSEL R204, R39, -INF , !P5 ;  /* 0xff80000027cc7808 */ /* 0x000fe40006800000 */
[----:B------:R-:W-:Y:S02]  /*80d0*/  ISETP.GE.AND P0, PT, R22, R0, PT ;  /* 0x000000001600720c */ /* 0x000fe40003f06270 */
[----:B------:R-:W-:Y:S02]  /*80e0*/  IADD3 R26, PT, PT, R170, -0x4f, RZ ;  /* 0xffffffb1aa1a7810 */ /* 0x000fe40007ffe0ff */
[----:B------:R-:W-:Y:S02]  /*80f0*/  ISETP.GE.AND P5, PT, R22, R3, PT ;  /* 0x000000031600720c */ /* 0x000fe40003fa6270 */
[C---:B------:R-:W-:Y:S02]  /*8100*/  IADD3 R38, PT, PT, R170.reuse, -0x5f, RZ ;  /* 0xffffffa1aa267810 */ /* 0x040fe40007ffe0ff */
[----:B------:R-:W-:-:S02]  /*8110*/  IADD3 R34, PT, PT, R170, -0x80, RZ ;  /* 0xffffff80aa227810 */ /* 0x000fc40007ffe0ff */
[----:B------:R-:W-:Y:S02]  /*8120*/  FSEL R199, R199, -INF , !P1 ;  /* 0xff800000c7c77808 */ /* 0x000fe40004800000 */
[----:B----4-:R-:W-:Y:S02]  /*8130*/  FSEL R178, R55, -INF , !P0 ;  /* 0xff80000037b27808 */ /* 0x010fe40004000000 */
[-C--:B------:R-:W-:Y:S02]  /*8140*/  ISETP.GE.AND P1, PT, R26, R2.reuse, PT ;  /* 0x000000021a00720c */ /* 0x080fe40003f26270 */
[----:B------:R-:W-:Y:S02]  /*8150*/  FSEL R190, R51, -INF , !P5 ;  /* 0xff80000033be7808 */ /* 0x000fe40006800000 */
[----:B------:R-:W-:Y:S02]  /*8160*/  IADD3 R23, PT, PT, R170, -0x47, RZ ;  /* 0xffffffb9aa177810 */ /* 0x000fe40007ffe0ff */
[----:B------:R-:W-:-:S02]  /*8170*/  ISETP.GE.AND P0, PT, R38, R2, PT ;  /* 0x000000022600720c */ /* 0x000fc40003f06270 */
[----:B------:R-:W-:Y:S02]  /*8180*/  IADD3 R35, PT, PT, R170, -0x50, RZ ;  /* 0xffffffb0aa237810 */ /* 0x000fe40007ffe0ff */
[-C--:B------:R-:W-:Y:S02]  /*8190*/  ISETP.GE.AND P5, PT, R34, R2.reuse, PT ;  /* 0x000000022200720c */ /* 0x080fe40003fa6270 */
[----:B------:R-:W-:Y:S02]  /*81a0*/  IADD3 R39, PT, PT, R170, -0x60, RZ ;  /* 0xffffffa0aa277810 */ /* 0x000fe40007ffe0ff */
[----:B------:R-:W-:Y:S02]  /*81b0*/  FSEL R172, R19, -INF , !P1 ;  /* 0xff80000013ac7808 */ /* 0x000fe40004800000 */
[----:B------:R-:W-:Y:S02]  /*81c0*/  FSEL R200, R212, -INF , !P0 ;  /* 0xff800000d4c87808 */ /* 0x000fe40004000000 */
[----:B------:R-:W-:-:S02]  /*81d0*/  ISETP.GE.AND P1, PT, R23, R2, PT ;  /* 0x000000021700720c */ /* 0x000fc40003f26270 */
[----:B------:R-:W-:Y:S02]  /*81e0*/  FSEL R58, R58, -INF , !P5 ;  /* 0xff8000003a3a7808 */ /* 0x000fe40006800000 */
[-C--:B------:R-:W-:Y:S02]  /*81f0*/  ISETP.GE.AND P0, PT, R35, R2.reuse, PT ;  /* 0x000000022300720c */ /* 0x080fe40003f06270 */
[----:B------:R-:W-:Y:S02]  /*8200*/  ISETP.GE.AND P5, PT, R39, R2, PT ;  /* 0x000000022700720c */ /* 0x000fe40003fa6270 */
[C---:B------:R-:W-:Y:S02]  /*8210*/  IADD3 R36, PT, PT, R170.reuse, -0x57, RZ ;  /* 0xffffffa9aa247810 */ /* 0x040fe40007ffe0ff */
[----:B------:R-:W-:Y:S02]  /*8220*/  IADD3 R22, PT, PT, R170, -0x48, RZ ;  /* 0xffffffb8aa167810 */ /* 0x000fe40007ffe0ff */
[----:B------:R-:W-:-:S02]  /*8230*/  FSEL R170, R27, -INF , !P1 ;  /* 0xff8000001baa7808 */ /* 0x000fc40004800000 */
[----:B------:R-:W-:Y:S02]  /*8240*/  FSEL R173, R17, -INF , !P0 ;  /* 0xff80000011ad7808 */ /* 0x000fe40004000000 */
[-C--:B------:R-:W-:Y:S02]  /*8250*/  ISETP.GE.AND P1, PT, R39, R0.reuse, PT ;  /* 0x000000002700720c */ /* 0x080fe40003f26270 */
[----:B------:R-:W-:Y:S02]  /*8260*/  FSEL R202, R171, -INF , !P5 ;  /* 0xff800000abca7808 */ /* 0x000fe40006800000 */
[----:B------:R-:W-:Y:S02]  /*8270*/  ISETP.GE.AND P0, PT, R34, R0, PT ;  /* 0x000000002200720c */ /* 0x000fe40003f06270 */
[----:B------:R-:W-:Y:S02]  /*8280*/  ISETP.GE.AND P5, PT, R36, R2, PT ;  /* 0x000000022400720c */ /* 0x000fe40003fa6270 */
[----:B------:R-:W-:-:S02]  /*8290*/  FMNMX3.FTZ R28, R166, R58, R14, !PT ;  /* 0x0000003aa61c7276 */ /* 0x000fc4000781000e */
[----:B------:R-:W-:Y:S02]  /*82a0*/  FSEL R197, R184, -INF , !P1 ;  /* 0xff800000b8c57808 */ /* 0x000fe40004800000 */
[----:B------:R-:W-:Y:S02]  /*82b0*/  FSEL R48, R48, -INF , !P0 ;  /* 0xff80000030307808 */ /* 0x000fe40004000000 */
[-C--:B------:R-:W-:Y:S02]  /*82c0*/  ISETP.GE.AND P1, PT, R37, R0.reuse, PT ;  /* 0x000000002500720c */ /* 0x080fe40003f26270 */
[----:B------:R-:W-:Y:S02]  /*82d0*/  FSEL R198, R198, -INF , !P5 ;  /* 0xff800000c6c67808 */ /* 0x000fe40006800000 */
[----:B------:R-:W-:Y:S02]  /*82e0*/  ISETP.GE.AND P0, PT, R40, R0, PT ;  /* 0x000000002800720c */ /* 0x000fe40003f06270 */
[----:B------:R-:W-:-:S02]  /*82f0*/  ISETP.GE.AND P5, PT, R22, R2, PT ;  /* 0x000000021600720c */ /* 0x000fc40003fa6270 */
[----:B------:R-:W-:Y:S02]  /*8300*/  FMNMX3.FTZ R28, R28, R15, R18, !PT ;  /* 0x0000000f1c1c7276 */ /* 0x000fe40007810012 */
[----:B------:R-:W-:Y:S02]  /*8310*/  FSEL R195, R20, -INF , !P1 ;  /* 0xff80000014c37808 */ /* 0x000fe40004800000 */
[----:B------:R-:W-:Y:S02]  /*8320*/  FSEL R181, R29, -INF , !P0 ;  /* 0xff8000001db57808 */ /* 0x000fe40004000000 */
[-C--:B------:R-:W-:Y:S02]  /*8330*/  ISETP.GE.AND P1, PT, R35, R0.reuse, PT ;  /* 0x000000002300720c */ /* 0x080fe40003f26270 */
[----:B------:R-:W-:Y:S02]  /*8340*/  FSEL R171, R67, -INF , !P5 ;  /* 0xff80000043ab7808 */ /* 0x000fe40006800000 */
[----:B------:R-:W-:-:S02]  /*8350*/  ISETP.GE.AND P0, PT, R38, R0, PT ;  /* 0x000000002600720c */ /* 0x000fc40003f06270 */
[----:B------:R-:W-:Y:S02]  /*8360*/  FMNMX3.FTZ R28, R28, R205, R204, !PT ;  /* 0x000000cd1c1c7276 */ /* 0x000fe400078100cc */
[----:B------:R-:W-:Y:S02]  /*8370*/  ISETP.GE.AND P5, PT, R40, R233, PT ;  /* 0x000000e92800720c */ /* 0x000fe40003fa6270 */
[----:B------:R-:W-:Y:S02]  /*8380*/  FSEL R66, R66, -INF , !P1 ;  /* 0xff80000042427808 */ /* 0x000fe40004800000 */
[----:B------:R-:W-:Y:S02]  /*8390*/  FSEL R196, R187, -INF , !P0 ;  /* 0xff800000bbc47808 */ /* 0x000fe40004000000 */
[----:B------:R-:W-:Y:S02]  /*83a0*/  ISETP.GE.AND P1, PT, R22, R0, PT ;  /* 0x000000001600720c */ /* 0x000fe40003f26270 */
[----:B------:R-:W-:-:S02]  /*83b0*/  FMNMX3.FTZ R28, R28, R203, R175, !PT ;  /* 0x000000cb1c1c7276 */ /* 0x000fc400078100af */
[----:B------:R-:W-:Y:S02]  /*83c0*/  FSEL R187, R32, -INF , !P5 ;  /* 0xff80000020bb7808 */ /* 0x000fe40006800000 */
[----:B------:R-:W-:Y:S02]  /*83d0*/  ISETP.GE.AND P5, PT, R39, R233, PT ;  /* 0x000000e92700720c */ /* 0x000fe40003fa6270 */
[----:B------:R-:W-:Y:S02]  /*83e0*/  FSEL R63, R63, -INF , !P1 ;  /* 0xff8000003f3f7808 */ /* 0x000fe40004800000 */
[----:B------:R-:W-:Y:S02]  /*83f0*/  FMNMX3.FTZ R17, R28, R202, R200, !PT ;  /* 0x000000ca1c117276 */ /* 0x000fe400078100c8 */
[----:B------:R-:W-:Y:S02]  /*8400*/  ISETP.GE.AND P1, PT, R40, R3, PT ;  /* 0x000000032800720c */ /* 0x000fe40003f26270 */
[----:B------:R-:W-:-:S02]  /*8410*/  FSEL R201, R8, -INF , !P5 ;  /* 0xff80000008c97808 */ /* 0x000fc40006800000 */
[C---:B------:R-:W-:Y:S02]  /*8420*/  ISETP.GE.AND P5, PT, R38.reuse, R3, PT ;  /* 0x000000032600720c */ /* 0x040fe40003fa6270 */
[----:B------:R-:W-:Y:S02]  /*8430*/  FMNMX3.FTZ R17, R17, R199, R198, !PT ;  /* 0x000000c711117276 */ /* 0x000fe400078100c6 */
[----:B------:R-:W-:Y:S02]  /*8440*/  FSEL R192, R33, -INF , !P1 ;  /* 0xff80000021c07808 */ /* 0x000fe40004800000 */
[-C--:B------:R-:W-:Y:S02]  /*8450*/  ISETP.GE.AND P1, PT, R38, R233.reuse, PT ;  /* 0x000000e92600720c */ /* 0x080fe40003f26270 */
[----:B------:R-:W-:Y:S02]  /*8460*/  FSEL R183, R31, -INF , !P5 ;  /* 0xff8000001fb77808 */ /* 0x000fe40006800000 */
[----:B------:R-:W-:-:S02]  /*8470*/  ISETP.GE.AND P5, PT, R36, R233, PT ;  /* 0x000000e92400720c */ /* 0x000fc40003fa6270 */
[----:B------:R-:W-:Y:S02]  /*8480*/  FMNMX3.FTZ R219, R17, R173, R172, !PT ;  /* 0x000000ad11db7276 */ /* 0x000fe400078100ac */
[----:B------:R-:W-:Y:S02]  /*8490*/  FMNMX3.FTZ R17, R165, R48, R50, !PT ;  /* 0x00000030a5117276 */ /* 0x000fe40007810032 */
[----:B------:R-:W-:Y:S02]  /*84a0*/  ISETP.GE.AND P0, PT, R36, R0, PT ;  /* 0x000000002400720c */ /* 0x000fe40003f06270 */
[----:B------:R-:W-:Y:S02]  /*84b0*/  FSEL R193, R9, -INF , !P1 ;  /* 0xff80000009c17808 */ /* 0x000fe40004800000 */
[----:B------:R-:W-:Y:S02]  /*84c0*/  ISETP.GE.AND P1, PT, R37, R3, PT ;  /* 0x000000032500720c */ /* 0x000fe40003f26270 */
[----:B------:R-:W-:-:S02]  /*84d0*/  FSEL R186, R186, -INF , !P5 ;  /* 0xff800000baba7808 */ /* 0x000fc40006800000 */
[----:B------:R-:W-:Y:S02]  /*84e0*/  ISETP.GE.AND P5, PT, R34, R233, PT ;  /* 0x000000e92200720c */ /* 0x000fe40003fa6270 */
[----:B------:R-:W-:Y:S02]  /*84f0*/  FMNMX3.FTZ R17, R17, R13, R47, !PT ;  /* 0x0000000d11117276 */ /* 0x000fe4000781002f */
[----:B------:R-:W-:Y:S02]  /*8500*/  FSEL R194, R24, -INF , !P0 ;  /* 0xff80000018c27808 */ /* 0x000fe40004000000 */
[----:B------:R-:W-:Y:S02]  /*8510*/  ISETP.GE.AND P0, PT, R26, R0, PT ;  /* 0x000000001a00720c */ /* 0x000fe40003f06270 */
[----:B------:R-:W-:Y:S02]  /*8520*/  FSEL R180, R180, -INF , !P1 ;  /* 0xff800000b4b47808 */ /* 0x000fe40004800000 */
[----:B------:R-:W-:-:S02]  /*8530*/  ISETP.GE.AND P1, PT, R35, R233, PT ;  /* 0x000000e92300720c */ /* 0x000fc40003f26270 */
[----:B------:R-:W-:Y:S02]  /*8540*/  FSEL R56, R56, -INF , !P5 ;  /* 0xff80000038387808 */ /* 0x000fe40006800000 */
[----:B------:R-:W-:Y:S02]  /*8550*/  FMNMX3.FTZ R17, R17, R177, R176, !PT ;  /* 0x000000b111117276 */ /* 0x000fe400078100b0 */
[----:B------:R-:W-:Y:S02]  /*8560*/  FSEL R65, R65, -INF , !P0 ;  /* 0xff80000041417808 */ /* 0x000fe40004000000 */
[----:B------:R-:W-:Y:S02]  /*8570*/  ISETP.GE.AND P0, PT, R23, R0, PT ;  /* 0x000000001700720c */ /* 0x000fe40003f06270 */
[----:B------:R-:W-:Y:S02]  /*8580*/  FSEL R174, R4, -INF , !P1 ;  /* 0xff80000004ae7808 */ /* 0x000fe40004800000 */
[----:B------:R-:W-:-:S02]  /*8590*/  ISETP.GE.AND P5, PT, R34, R3, PT ;  /* 0x000000032200720c */ /* 0x000fc40003fa6270 */
[----:B------:R-:W-:Y:S02]  /*85a0*/  FMNMX3.FTZ R4, R168, R56, R207, !PT ;  /* 0x00000038a8047276 */ /* 0x000fe400078100cf */
[----:B------:R-:W-:Y:S02]  /*85b0*/  FMNMX3.FTZ R17, R17, R178, R181, !PT ;  /* 0x000000b211117276 */ /* 0x000fe400078100b5 */
[----:B------:R-:W-:Y:S02]  /*85c0*/  FSEL R60, R60, -INF , !P0 ;  /* 0xff8000003c3c7808 */ /* 0x000fe40004000000 */
[----:B------:R-:W-:Y:S02]  /*85d0*/  ISETP.GE.AND P0, PT, R39, R3, PT ;  /* 0x000000032700720c */ /* 0x000fe40003f06270 */
[----:B------:R-:W-:Y:S02]  /*85e0*/  FSEL R53, R57, -INF , !P5 ;  /* 0xff80000039357808 */ /* 0x000fe40006800000 */
[----:B------:R-:W-:-:S02]  /*85f0*/  FMNMX3.FTZ R9, R4, R49, R11, !PT ;  /* 0x0000003104097276 */ /* 0x000fc4000781000b */
[----:B------:R-:W-:Y:S02]  /*8600*/  FMNMX3.FTZ R17, R17, R197, R196, !PT ;  /* 0x000000c511117276 */ /* 0x000fe400078100c4 */
[----:B------:R-:W-:Y:S02]  /*8610*/  ISETP.GE.AND P1, PT, R26, R233, PT ;  /* 0x000000e91a00720c */ /* 0x000fe40003f26270 */
[----:B------:R-:W-:Y:S02]  /*8620*/  FSEL R184, R30, -INF , !P0 ;  /* 0xff8000001eb87808 */ /* 0x000fe40004000000 */
[----:B------:R-:W-:Y:S02]  /*8630*/  FMNMX3.FTZ R4, R167, R53, R64, !PT ;  /* 0x00000035a7047276 */ /* 0x000fe40007810040 */
[----:B------:R-:W-:Y:S02]  /*8640*/  FMNMX3.FTZ R9, R9, R206, R182, !PT ;  /* 0x000000ce09097276 */ /* 0x000fe400078100b6 */
[----:B------:R-:W-:-:S02]  /*8650*/  FMNMX3.FTZ R17, R17, R195, R194, !PT ;  /* 0x000000c311117276 */ /* 0x000fc400078100c2 */
[----:B------:R-:W-:Y:S02]  /*8660*/  ISETP.GE.AND P0, PT, R37, R233, PT ;  /* 0x000000e92500720c */ /* 0x000fe40003f06270 */
[----:B------:R-:W-:Y:S02]  /*8670*/  FSEL R57, R5, -INF , !P1 ;  /* 0xff80000005397808 */ /* 0x000fe40004800000 */
[----:B------:R-:W-:Y:S02]  /*8680*/  FMNMX3.FTZ R4, R4, R62, R61, !PT ;  /* 0x0000003e04047276 */ /* 0x000fe4000781003d */
[----:B------:R-:W-:Y:S02]  /*8690*/  FMNMX3.FTZ R5, R9, R185, R187, !PT ;  /* 0x000000b909057276 */ /* 0x000fe400078100bb */
[----:B------:R-:W-:Y:S02]  /*86a0*/  FMNMX3.FTZ R17, R17, R66, R65, !PT ;  /* 0x0000004211117276 */ /* 0x000fe40007810041 */
[----:B------:R-:W-:-:S02]  /*86b0*/  FSEL R191, R191, -INF , !P0 ;  /* 0xff800000bfbf7808 */ /* 0x000fc40004000000 */
[----:B------:R-:W-:Y:S02]  /*86c0*/  ISETP.GE.AND P0, PT, R36, R3, PT ;  /* 0x000000032400720c */ /* 0x000fe40003f06270 */
[----:B------:R-:W-:Y:S02]  /*86d0*/  FMNMX3.FTZ R4, R4, R188, R189, !PT ;  /* 0x000000bc04047276 */ /* 0x000fe400078100bd */
[----:B------:R-:W-:Y:S02]  /*86e0*/  FMNMX3.FTZ R5, R5, R201, R193, !PT ;  /* 0x000000c905057276 */ /* 0x000fe400078100c1 */
[----:B------:R-:W-:Y:S02]  /*86f0*/  FMNMX3.FTZ R17, R17, R63, R60, !PT ;  /* 0x0000003f11117276 */ /* 0x000fe4000781003c */
[----:B------:R-:W-:Y:S02]  /*8700*/  FSEL R179, R10, -INF , !P0 ;  /* 0xff8000000ab37808 */ /* 0x000fe40004000000 */
[----:B------:R-:W-:Y:S01]  /*8710*/  ISETP.GE.AND P0, PT, R35, R3, PT ;  /* 0x000000032300720c */ /* 0x000fe20003f06270 */
[----:B------:R-:W1:Y:S01]  /*8720*/  SHFL.BFLY PT, R8, R17, 0x2, 0x1f ;  /* 0x0c401f0011087f89 */ /* 0x000e6200000e0000 */
[----:B------:R-:W-:-:S02]  /*8730*/  ISETP.GE.AND P5, PT, R22, R233, PT ;  /* 0x000000e91600720c */ /* 0x000fc40003fa6270 */
[----:B------:R-:W-:Y:S02]  /*8740*/  ISETP.GE.AND P1, PT, R23, R233, PT ;  /* 0x000000e91700720c */ /* 0x000fe40003f26270 */
[----:B------:R-:W-:Y:S02]  /*8750*/  FMNMX3.FTZ R4, R4, R190, R192, !PT ;  /* 0x000000be04047276 */ /* 0x000fe400078100c0 */
[----:B------:R-:W-:Y:S02]  /*8760*/  FMNMX3.FTZ R5, R5, R191, R186, !PT ;  /* 0x000000bf05057276 */ /* 0x000fe400078100ba */
[----:B------:R-:W-:Y:S02]  /*8770*/  FSEL R45, R25, -INF , !P0 ;  /* 0xff800000192d7808 */ /* 0x000fe40004000000 */
[----:B------:R-:W-:Y:S02]  /*8780*/  ISETP.GE.AND P0, PT, R26, R3, PT ;  /* 0x000000031a00720c */ /* 0x000fe40003f06270 */
[----:B------:R-:W-:Y:S01]  /*8790*/  FSEL R54, R16, -INF , !P5 ;  /* 0xff80000010367808 */ /* 0x000fe20006800000 */
[----:B------:R-:W-:Y:S01]  /*87a0*/  LDSM.16.MT88.4 R24, [R221+0x9000] ;  /* 0x00900000dd18783b */ /* 0x000fe20000004200 */
[----:B------:R-:W-:-:S02]  /*87b0*/  FSEL R46, R12, -INF , !P1 ;  /* 0xff8000000c2e7808 */ /* 0x000fc40004800000 */
[----:B------:R-:W-:Y:S02]  /*87c0*/  FMNMX3.FTZ R4, R4, R184, R183, !PT ;  /* 0x000000b804047276 */ /* 0x000fe400078100b7 */
[----:B------:R-:W-:Y:S02]  /*87d0*/  FMNMX3.FTZ R5, R5, R174, R57, !PT ;  /* 0x000000ae05057276 */ /* 0x000fe40007810039 */
[----:B------:R-:W-:Y:S02]  /*87e0*/  FSEL R44, R21, -INF , !P0 ;  /* 0xff800000152c7808 */ /* 0x000fe40004000000 */
[-C--:B------:R-:W-:Y:S02]  /*87f0*/  ISETP.GE.AND P5, PT, R22, R3.reuse, PT ;  /* 0x000000031600720c */ /* 0x080fe40003fa6270 */
[----:B------:R-:W-:Y:S02]  /*8800*/  ISETP.GE.AND P1, PT, R23, R3, PT ;  /* 0x000000031700720c */ /* 0x000fe40003f26270 */
[----:B------:R-:W-:-:S02]  /*8810*/  FMNMX3.FTZ R216, R4, R180, R179, !PT ;  /* 0x000000b404d87276 */ /* 0x000fc400078100b3 */
[----:B------:R-:W-:Y:S02]  /*8820*/  FMNMX3.FTZ R217, R5, R54, R46, !PT ;  /* 0x0000003605d97276 */ /* 0x000fe4000781002e */
[----:B------:R-:W-:Y:S02]  /*8830*/  FMNMX3.FTZ R219, R219, R171, R170, !PT ;  /* 0x000000abdbdb7276 */ /* 0x000fe400078100aa */
[----:B------:R-:W-:Y:S01]  /*8840*/  FSEL R43, R7, -INF , !P5 ;  /* 0xff800000072b7808 */ /* 0x000fe20006800000 */
[----:B------:R-:W2:Y:S01]  /*8850*/  SHFL.BFLY PT, R5, R217, 0x2, 0x1f ;  /* 0x0c401f00d9057f89 */ /* 0x000ea200000e0000 */
[----:B------:R-:W-:Y:S02]  /*8860*/  FSEL R42, R6, -INF , !P1 ;  /* 0xff800000062a7808 */ /* 0x000fe40004800000 */
[----:B------:R-:W-:Y:S01]  /*8870*/  FMNMX3.FTZ R216, R216, R45, R44, !PT ;  /* 0x0000002dd8d87276 */ /* 0x000fe2000781002c */
[----:B------:R-:W4:Y:S01]  /*8880*/  SHFL.BFLY PT, R19, R219, 0x2, 0x1f ;  /* 0x0c401f00db137f89 */ /* 0x000f2200000e0000 */
[----:B-1----:R-:W-:-:S02]  /*8890*/  FMNMX.FTZ R8, R17, R8, !PT ;  /* 0x0000000811087209 */ /* 0x002fc40007810000 */
[----:B------:R-:W-:-:S03]  /*88a0*/  FMNMX3.FTZ R216, R216, R43, R42, !PT ;  /* 0x0000002bd8d87276 */ /* 0x000fc6000781002a */
[----:B------:R-:W1:Y:S04]  /*88b0*/  SHFL.BFLY PT, R218, R8, 0x1, 0x1f ;  /* 0x0c201f0008da7f89 */ /* 0x000e6800000e0000 */
[----:B------:R-:W5:Y:S01]  /*88c0*/  SHFL.BFLY PT, R4, R216, 0x2, 0x1f ;  /* 0x0c401f00d8047f89 */ /* 0x000f6200000e0000 */
[----:B--2---:R-:W-:Y:S02]  /*88d0*/  FMNMX.FTZ R217, R217, R5, !PT ;  /* 0x00000005d9d97209 */ /* 0x004fe40007810000 */
[----:B----4-:R-:W-:-:S03]  /*88e0*/  FMNMX.FTZ R219, R219, R19, !PT ;  /* 0x00000013dbdb7209 */ /* 0x010fc60007810000 */
[----:B------:R-:W2:Y:S04]  /*88f0*/  SHFL.BFLY PT, R5, R217, 0x1, 0x1f ;  /* 0x0c201f00d9057f89 */ /* 0x000ea800000e0000 */
[----:B------:R-:W4:Y:S01]  /*8900*/  SHFL.BFLY PT, R19, R219, 0x1, 0x1f ;  /* 0x0c201f00db137f89 */ /* 0x000f2200000e0000 */
[----:B-1----:R-:W-:Y:S02]  /*8910*/  FMNMX.FTZ R218, R8, R218, !PT ;  /* 0x000000da08da7209 */ /* 0x002fe40007810000 */
[----:B-----5:R-:W-:-:S03]  /*8920*/  FMNMX.FTZ R216, R216, R4, !PT ;  /* 0x00000004d8d87209 */ /* 0x020fc60007810000 */
[C---:B------:R-:W-:Y:S01]  /*8930*/  FMUL.FTZ R59, R218.reuse, UR4 ;  /* 0x00000004da3b7c20 */ /* 0x040fe20008410000 */
[C---:B------:R-:W-:Y:S01]  /*8940*/  FSETP.NEU.FTZ.AND P1, PT, R218.reuse, -INF , PT ;  /* 0xff800000da00780b */ /* 0x040fe20003f3d000 */
[----:B------:R-:W1:Y:S03]  /*8950*/  SHFL.BFLY PT, R4, R216, 0x1, 0x1f ;  /* 0x0c201f00d8047f89 */ /* 0x000e6600000e0000 */
[----:B------:R-:W-:Y:S02]  /*8960*/  FSEL R59, R59, RZ, P1 ;  /* 0x000000ff3b3b7208 */ /* 0x000fe40000800000 */
[----:B------:R-:W-:-:S03]  /*8970*/  FSEL R40, R218, RZ, P1 ;  /* 0x000000ffda287208 */ /* 0x000fc60000800000 */
[--C-:B------:R-:W-:Y:S01]  /*8980*/  FFMA.FTZ R34, R48, UR4, -R59.reuse ;  /* 0x0000000430227c23 */ /* 0x100fe2000801083b */
[--C-:B------:R-:W-:Y:S01]  /*8990*/  FFMA.FTZ R33, R50, UR4, -R59.reuse ;  /* 0x0000000432217c23 */ /* 0x100fe2000801083b */
[----:B------:R-:W-:Y:S01]  /*89a0*/  IADD3 R50, PT, PT, R221, 0x9020, RZ ;  /* 0x00009020dd327810 */ /* 0x000fe20007ffe0ff */
[--C-:B------:R-:W-:Y:S01]  /*89b0*/  FFMA.FTZ R39, R47, UR4, -R59.reuse ;  /* 0x000000042f277c23 */ /* 0x100fe2000801083b */
[----:B--2---:R-:W-:Y:S01]  /*89c0*/  FMNMX.FTZ R217, R217, R5, !PT ;  /* 0x00000005d9d97209 */ /* 0x004fe20007810000 */
[----:B------:R-:W-:Y:S01]  /*89d0*/  FFMA.FTZ R32, R13, UR4, -R59 ;  /* 0x000000040d207c23 */ /* 0x000fe2000801083b */
[----:B------:R-:W-:Y:S01]  /*89e0*/  @P6 IADD3 R50, PT, PT, R236, -0x20, RZ ;  /* 0xffffffe0ec326810 */ /* 0x000fe20007ffe0ff */
[----:B------:R-:W-:Y:S01]  /*89f0*/  FADD.FTZ R40, R165, -R40 ;  /* 0x80000028a5287221 */ /* 0x000fe20000010000 */
[----:B----4-:R-:W-:Y:S01]  /*8a00*/  FMNMX.FTZ R219, R219, R19, !PT ;  /* 0x00000013dbdb7209 */ /* 0x010fe20007810000 */
[C---:B------:R-:W-:Y:S01]  /*8a10*/  FMUL.FTZ R48, R217.reuse, UR4 ;  /* 0x00000004d9307c20 */ /* 0x040fe20008410000 */
[----:B------:R-:W-:Y:S01]  /*8a20*/  FSETP.NEU.FTZ.AND P1, PT, R217, -INF , PT ;  /* 0xff800000d900780b */ /* 0x000fe20003f3d000 */
[----:B------:R-:W2:Y:S01]  /*8a30*/  LDSM.16.MT88.4 R20, [R50] ;  /* 0x000000003214783b */ /* 0x000ea20000004200 */
[C---:B------:R-:W-:Y:S01]  /*8a40*/  FSETP.NEU.FTZ.AND P0, PT, R219.reuse, -INF , PT ;  /* 0xff800000db00780b */ /* 0x040fe20003f1d000 */
[C---:B------:R-:W-:Y:S01]  /*8a50*/  FMUL.FTZ R67, R219.reuse, UR4 ;  /* 0x00000004db437c20 */ /* 0x040fe20008410000 */
[----:B------:R-:W-:Y:S01]  /*8a60*/  FSEL R48, R48, RZ, P1 ;  /* 0x000000ff30307208 */ /* 0x000fe20000800000 */
[----:B------:R-:W-:Y:S01]  /*8a70*/  FMUL.FTZ R40, R40, UR4 ;  /* 0x0000000428287c20 */ /* 0x000fe20008410000 */
[----:B------:R-:W-:Y:S01]  /*8a80*/  FSEL R41, R219, RZ, P0 ;  /* 0x000000ffdb297208 */ /* 0x000fe20000000000 */
[----:B------:R-:W-:Y:S01]  /*8a90*/  MUFU.EX2 R34, R34 ;  /* 0x0000002200227308 */ /* 0x000fe20000000800 */
[----:B-1----:R-:W-:Y:S01]  /*8aa0*/  FMNMX.FTZ R216, R216, R4, !PT ;  /* 0x00000004d8d87209 */ /* 0x002fe20007810000 */
[--C-:B------:R-:W-:Y:S01]  /*8ab0*/  FFMA.FTZ R47, R56, UR4, -R48.reuse ;  /* 0x00000004382f7c23 */ /* 0x100fe20008010830 */
[----:B------:R-:W-:Y:S01]  /*8ac0*/  FSEL R67, R67, RZ, P0 ;  /* 0x000000ff43437208 */ /* 0x000fe20000000000 */
[----:B------:R-:W-:Y:S01]  /*8ad0*/  FFMA.FTZ R56, R11, UR4, -R48 ;  /* 0x000000040b387c23 */ /* 0x000fe20008010830 */
[C---:B------:R-:W-:Y:S01]  /*8ae0*/  FSETP.NEU.FTZ.AND P0, PT, R216.reuse, -INF , PT ;  /* 0xff800000d800780b */ /* 0x040fe20003f1d000 */
[----:B------:R-:W-:Y:S01]  /*8af0*/  FMUL.FTZ R52, R216, UR4 ;  /* 0x00000004d8347c20 */ /* 0x000fe20008410000 */
[----:B------:R-:W-:Y:S01]  /*8b00*/  LDSM.16.MT88.4 R4, [R221+0xb000] ;  /* 0x00b00000dd04783b */ /* 0x000fe20000004200 */
[--C-:B------:R-:W-:Y:S01]  /*8b10*/  FFMA.FTZ R37, R14, UR4, -R67.reuse ;  /* 0x000000040e257c23 */ /* 0x100fe20008010843 */
[--C-:B------:R-:W-:Y:S01]  /*8b20*/  FFMA.FTZ R36, R15, UR4, -R67.reuse ;  /* 0x000000040f247c23 */ /* 0x100fe20008010843 */
[--C-:B------:R-:W-:Y:S01]  /*8b30*/  FFMA.FTZ R35, R18, UR4, -R67.reuse ;  /* 0x0000000412237c23 */ /* 0x100fe20008010843 */
[----:B------:R-:W-:Y:S01]  /*8b40*/  LDSM.16.MT88.4 R12, [R50+0x1000] ;  /* 0x00100000320c783b */ /* 0x000fe20000004200 */
[----:B------:R-:W-:Y:S01]  /*8b50*/  FSEL R52, R52, RZ, P0 ;  /* 0x000000ff34347208 */ /* 0x000fe20000000000 */
[----:B------:R-:W-:Y:S01]  /*8b60*/  FFMA.FTZ R38, R58, UR4, -R67 ;  /* 0x000000043a267c23 */ /* 0x000fe20008010843 */
[----:B------:R-:W-:Y:S01]  /*8b70*/  FSEL R58, R217, RZ, P1 ;  /* 0x000000ffd93a7208 */ /* 0x000fe20000800000 */
[----:B------:R-:W1:Y:S01]  /*8b80*/  LDSM.16.MT88.4 R16, [R221+0xa000] ;  /* 0x00a00000dd10783b */ /* 0x000e620000004200 */
[----:B------:R-:W-:Y:S01]  /*8b90*/  FADD.FTZ R41, R166, -R41 ;  /* 0x80000029a6297221 */ /* 0x000fe20000010000 */
[----:B------:R-:W-:Y:S01]  /*8ba0*/  FFMA.FTZ R55, R53, UR4, -R52 ;  /* 0x0000000435377c23 */ /* 0x000fe20008010834 */
[----:B------:R-:W-:Y:S01]  /*8bb0*/  MUFU.EX2 R37, R37 ;  /* 0x0000002500257308 */ /* 0x000fe20000000800 */
[----:B------:R-:W4:Y:S01]  /*8bc0*/  LDSM.16.MT88.4 R8, [R50+0x2000] ;  /* 0x002000003208783b */ /* 0x000f220000004200 */
[----:B------:R-:W-:Y:S01]  /*8bd0*/  FMUL.FTZ R41, R41, UR4 ;  /* 0x0000000429297c20 */ /* 0x000fe20008410000 */
[----:B------:R-:W-:Y:S01]  /*8be0*/  FFMA.FTZ R51, R49, UR4, -R48 ;  /* 0x0000000431337c23 */ /* 0x000fe20008010830 */
[----:B------:R-:W-:Y:S01]  /*8bf0*/  FFMA.FTZ R61, R61, UR4, -R52 ;  /* 0x000000043d3d7c23 */ /* 0x000fe20008010834 */
[--C-:B------:R-:W-:Y:S01]  /*8c00*/  FFMA.FTZ R207, R207, UR4, -R48.reuse ;  /* 0x00000004cfcf7c23 */ /* 0x100fe20008010830 */
[----:B------:R-:W-:Y:S01]  /*8c10*/  FFMA.FTZ R166, R204, UR4, -R67 ;  /* 0x00000004cca67c23 */ /* 0x000fe20008010843 */
[--C-:B------:R-:W-:Y:S01]  /*8c20*/  FFMA.FTZ R177, R177, UR4, -R59.reuse ;  /* 0x00000004b1b17c23 */ /* 0x100fe2000801083b */
[----:B------:R5:W-:Y:S01]  /*8c30*/  MUFU.EX2 R53, R56 ;  /* 0x0000003800357308 */ /* 0x000be20000000800 */
[--C-:B------:R-:W-:Y:S01]  /*8c40*/  FFMA.FTZ R176, R176, UR4, -R59.reuse ;  /* 0x00000004b0b07c23 */ /* 0x100fe2000801083b */
[--C-:B------:R-:W-:Y:S01]  /*8c50*/  FFMA.FTZ R178, R178, UR4, -R59.reuse ;  /* 0x00000004b2b27c23 */ /* 0x100fe2000801083b */
[----:B------:R-:W-:Y:S01]  /*8c60*/  FFMA.FTZ R181, R181, UR4, -R59 ;  /* 0x00000004b5b57c23 */ /* 0x000fe2000801083b */
[--C-:B------:R-:W-:Y:S01]  /*8c70*/  FFMA.FTZ R203, R203, UR4, -R67.reuse ;  /* 0x00000004cbcb7c23 */ /* 0x100fe20008010843 */
[--C-:B------:R-:W-:Y:S01]  /*8c80*/  FFMA.FTZ R182, R182, UR4, -R48.reuse ;  /* 0x00000004b6b67c23 */ /* 0x100fe20008010830 */
[--C-:B------:R-:W-:Y:S01]  /*8c90*/  FFMA.FTZ R185, R185, UR4, -R48.reuse ;  /* 0x00000004b9b97c23 */ /* 0x100fe20008010830 */
[----:B------:R-:W-:Y:S01]  /*8ca0*/  FFMA.FTZ R187, R187, UR4, -R48 ;  /* 0x00000004bbbb7c23 */ /* 0x000fe20008010830 */
        /* <DEDUP_REMOVED lines=8> */
[----:B------:R-:W-:Y:S01]  /*8d30*/  MUFU.EX2 R36, R36 ;  /* 0x0000002400247308 */ /* 0x000fe20000000800 */
[----:B-----5:R-:W-:Y:S01]  /*8d40*/  FFMA.FTZ R56, R64, UR4, -R52 ;  /* 0x0000000440387c23 */ /* 0x020fe20008010834 */
[----:B------:R-:W-:Y:S01]  /*8d50*/  FADD.FTZ R64, R168, -R58 ;  /* 0x8000003aa8407221 */ /* 0x000fe20000010000 */
[----:B------:R-:W-:Y:S01]  /*8d60*/  FFMA.FTZ R58, R62, UR4, -R52 ;  /* 0x000000043e3a7c23 */ /* 0x000fe20008010834 */
[----:B------:R-:W-:Y:S01]  /*8d70*/  FSEL R62, R216, RZ, P0 ;  /* 0x000000ffd83e7208 */ /* 0x000fe20000000000 */
[--C-:B------:R-:W-:Y:S01]  /*8d80*/  FFMA.FTZ R168, R175, UR4, -R67.reuse ;  /* 0x00000004afa87c23 */ /* 0x100fe20008010843 */
[----:B------:R-:W-:Y:S01]  /*8d90*/  FMUL.FTZ R64, R64, UR4 ;  /* 0x0000000440407c20 */ /* 0x000fe20008410000 */
[--C-:B------:R-:W-:Y:S01]  /*8da0*/  FFMA.FTZ R198, R198, UR4, -R67.reuse ;  /* 0x00000004c6c67c23 */ /* 0x100fe20008010843 */
[----:B------:R-:W5:Y:S01]  /*8db0*/  MUFU.EX2 R35, R35 ;  /* 0x0000002300237308 */ /* 0x000f620000000800 */
[----:B------:R-:W-:Y:S01]  /*8dc0*/  FADD.FTZ R62, R167, -R62 ;  /* 0x8000003ea73e7221 */ /* 0x000fe20000010000 */
[----:B---3--:R-:W-:Y:S01]  /*8dd0*/  F2FP.F16.F32.PACK_AB R28, R37, R38 ;  /* 0x00000026251c723e */ /* 0x008fe200000000ff */
[----:B------:R-:W-:Y:S01]  /*8de0*/  FFMA.FTZ R167, R205, UR4, -R67 ;  /* 0x00000004cda77c23 */ /* 0x000fe20008010843 */
[--C-:B------:R-:W-:Y:S01]  /*8df0*/  FFMA.FTZ R197, R197, UR4, -R59.reuse ;  /* 0x00000004c5c57c23 */ /* 0x100fe2000801083b */
[----:B------:R-:W-:Y:S01]  /*8e00*/  FMUL.FTZ R165, R62, UR4 ;  /* 0x000000043ea57c20 */ /* 0x000fe20008410000 */
[--C-:B------:R-:W-:Y:S01]  /*8e10*/  FFMA.FTZ R196, R196, UR4, -R59.reuse ;  /* 0x00000004c4c47c23 */ /* 0x100fe2000801083b */
[--C-:B------:R-:W-:Y:S01]  /*8e20*/  FFMA.FTZ R195, R195, UR4, -R59.reuse ;  /* 0x00000004c3c37c23 */ /* 0x100fe2000801083b */
[----:B------:R-:W3:Y:S01]  /*8e30*/  MUFU.EX2 R33, R33 ;  /* 0x0000002100217308 */ /* 0x000ee20000000800 */
        /* <DEDUP_REMOVED lines=8> */
[----:B-----5:R-:W-:Y:S01]  /*8ec0*/  F2FP.F16.F32.PACK_AB R30, R35, R36 ;  /* 0x00000024231e723e */ /* 0x020fe200000000ff */
[--C-:B------:R-:W-:Y:S01]  /*8ed0*/  FFMA.FTZ R180, R180, UR4, -R52.reuse ;  /* 0x00000004b4b47c23 */ /* 0x100fe20008010834 */
[----:B------:R-:W-:Y:S01]  /*8ee0*/  FFMA.FTZ R179, R179, UR4, -R52 ;  /* 0x00000004b3b37c23 */ /* 0x000fe20008010834 */
[--C-:B------:R-:W-:Y:S01]  /*8ef0*/  FFMA.FTZ R173, R173, UR4, -R67.reuse ;  /* 0x00000004adad7c23 */ /* 0x100fe20008010843 */
[--C-:B------:R-:W-:Y:S01]  /*8f00*/  FFMA.FTZ R172, R172, UR4, -R67.reuse ;  /* 0x00000004acac7c23 */ /* 0x100fe20008010843 */
[----:B------:R-:W-:Y:S01]  /*8f10*/  FFMA.FTZ R171, R171, UR4, -R67 ;  /* 0x00000004abab7c23 */ /* 0x000fe20008010843 */
[--C-:B------:R-:W-:Y:S01]  /*8f20*/  FFMA.FTZ R66, R66, UR4, -R59.reuse ;  /* 0x0000000442427c23 */ /* 0x100fe2000801083b */
[----:B------:R-:W5:Y:S01]  /*8f30*/  MUFU.EX2 R39, R39 ;  /* 0x0000002700277308 */ /* 0x000f620000000800 */
[----:B---3--:R-:W-:Y:S01]  /*8f40*/  F2FP.F16.F32.PACK_AB R29, R33, R34 ;  /* 0x00000022211d723e */ /* 0x008fe200000000ff */
[--C-:B------:R-:W-:Y:S01]  /*8f50*/  FFMA.FTZ R65, R65, UR4, -R59.reuse ;  /* 0x0000000441417c23 */ /* 0x100fe2000801083b */
[----:B------:R-:W-:Y:S01]  /*8f60*/  FFMA.FTZ R63, R63, UR4, -R59 ;  /* 0x000000043f3f7c23 */ /* 0x000fe2000801083b */
[----:B------:R-:W-:Y:S01]  /*8f70*/  FFMA.FTZ R67, R170, UR4, -R67 ;  /* 0x00000004aa437c23 */ /* 0x000fe20008010843 */
[----:B------:R-:W-:Y:S01]  /*8f80*/  FFMA.FTZ R59, R60, UR4, -R59 ;  /* 0x000000043c3b7c23 */ /* 0x000fe2000801083b */
        /* <DEDUP_REMOVED lines=8> */
[----:B------:R-:W-:-:S02]  /*9010*/  FFMA.FTZ R54, R54, UR4, -R48 ;  /* 0x0000000436367c23 */ /* 0x000fc40008010830 */
[----:B------:R-:W2:Y:S01]  /*9020*/  MUFU.EX2 R40, R40 ;  /* 0x0000002800287308 */ /* 0x000ea20000000800 */
[----:B-----5:R-:W-:-:S07]  /*9030*/  F2FP.F16.F32.PACK_AB R31, R39, R32 ;  /* 0x00000020271f723e */ /* 0x020fce00000000ff */
        /* <DEDUP_REMOVED lines=54> */
[----:B------:R-:W-:Y:S01]  /*93a0*/  FMUL.FTZ R95, R95, R40 ;  /* 0x000000285f5f7220 */ /* 0x000fe20000410000 */
[C---:B------:R-:W-:Y:S01]  /*93b0*/  HMMA.16816.F32 R160, R28.reuse, R24, R160 ;  /* 0x000000181ca0723c */ /* 0x040fe200000018a0 */
[----:B------:R-:W-:Y:S01]  /*93c0*/  MUFU.EX2 R61, R61 ;  /* 0x0000003d003d7308 */ /* 0x000fe20000000800 */
[-C--:B-----5:R-:W-:Y:S01]  /*93d0*/  FMUL.FTZ R156, R156, R62.reuse ;  /* 0x0000003e9c9c7220 */ /* 0x0a0fe20000410000 */
[-C--:B------:R-:W-:Y:S01]  /*93e0*/  FMUL.FTZ R157, R157, R62.reuse ;  /* 0x0000003e9d9d7220 */ /* 0x080fe20000410000 */
[-C--:B------:R-:W-:Y:S01]  /*93f0*/  FMUL.FTZ R148, R148, R62.reuse ;  /* 0x0000003e94947220 */ /* 0x080fe20000410000 */
[-C--:B------:R-:W-:Y:S01]  /*9400*/  FMUL.FTZ R149, R149, R62.reuse ;  /* 0x0000003e95957220 */ /* 0x080fe20000410000 */
[-C--:B------:R-:W-:Y:S01]  /*9410*/  FMUL.FTZ R144, R144, R62.reuse ;  /* 0x0000003e90907220 */ /* 0x080fe20000410000 */
[-C--:B------:R-:W-:Y:S01]  /*9420*/  FMUL.FTZ R145, R145, R62.reuse ;  /* 0x0000003e91917220 */ /* 0x080fe20000410000 */
[C---:B------:R-:W-:Y:S01]  /*9430*/  HMMA.16816.F32 R152, R28.reuse, R26, R152 ;  /* 0x0000001a1c98723c */ /* 0x040fe20000001898 */
[----:B------:R-:W2:Y:S01]  /*9440*/  MUFU.EX2 R64, R165 ;  /* 0x000000a500407308 */ /* 0x000ea20000000800 */
        /* <DEDUP_REMOVED lines=21> */
[-C--:B------:R-:W-:Y:S01]  /*95a0*/  FMUL.FTZ R147, R147, R64.reuse ;  /* 0x0000004093937220 */ /* 0x080fe20000410000 */
[C---:B-1----:R-:W-:Y:S01]  /*95b0*/  HMMA.16816.F32 R124, R28.reuse, R16, R124 ;  /* 0x000000101c7c723c */ /* 0x042fe2000000187c */
        /* <DEDUP_REMOVED lines=24> */
[----:B------:R-:W-:Y:S01]  /*9740*/  FMUL.FTZ R99, R99, R64 ;  /* 0x0000004063637220 */ /* 0x000fe20000410000 */
[----:B------:R-:W1:Y:S01]  /*9750*/  MUFU.EX2 R167, R167 ;  /* 0x000000a700a77308 */ /* 0x000e620000000800 */
[----:B------:R-:W-:Y:S01]  /*9760*/  FFMA.FTZ R165, R206, UR4, -R48 ;  /* 0x00000004cea57c23 */ /* 0x000fe20008010830 */
[----:B------:R-:W-:Y:S01]  /*9770*/  FFMA.FTZ R38, R238, R41, R38 ;  /* 0x00000029ee267223 */ /* 0x000fe20000010026 */
[----:B------:R-:W-:-:S03]  /*9780*/  FFMA.FTZ R34, R237, R40, R34 ;  /* 0x00000028ed227223 */ /* 0x000fc60000010022 */
[C---:B------:R-:W-:Y:S01]  /*9790*/  HMMA.16816.F32 R72, R28.reuse, R4, R72 ;  /* 0x000000041c48723c */ /* 0x040fe20000001848 */
[----:B------:R-:W-:Y:S01]  /*97a0*/  FADD.FTZ R38, R37, R38 ;  /* 0x0000002625267221 */ /* 0x000fe20000010000 */
[----:B------:R-:W2:Y:S01]  /*97b0*/  MUFU.EX2 R166, R166 ;  /* 0x000000a600a67308 */ /* 0x000ea20000000800 */
[----:B------:R-:W-:Y:S02]  /*97c0*/  FADD.FTZ R34, R33, R34 ;  /* 0x0000002221227221 */ /* 0x000fe40000010000 */
[----:B------:R-:W-:Y:S02]  /*97d0*/  FADD.FTZ R38, R36, R38 ;  /* 0x0000002624267221 */ /* 0x000fe40000010000 */
[----:B------:R-:W-:Y:S01]  /*97e0*/  FADD.FTZ R34, R32, R34 ;  /* 0x0000002220227221 */ /* 0x000fe20000010000 */
[----:B------:R-:W-:Y:S01]  /*97f0*/  HMMA.16816.F32 R76, R28, R6, R76 ;  /* 0x000000061c4c723c */ /* 0x000fe2000000184c */
[----:B------:R-:W-:Y:S01]  /*9800*/  FADD.FTZ R38, R35, R38 ;  /* 0x0000002623267221 */ /* 0x000fe20000010000 */
[----:B------:R-:W3:Y:S01]  /*9810*/  MUFU.EX2 R175, R203 ;  /* 0x000000cb00af7308 */ /* 0x000ee20000000800 */
[----:B------:R-:W-:-:S02]  /*9820*/  FADD.FTZ R34, R39, R34 ;  /* 0x0000002227227221 */ /* 0x000fc40000010000 */
[----:B-1----:R-:W-:-:S03]  /*9830*/  FADD.FTZ R38, R167, R38 ;  /* 0x00000026a7267221 */ /* 0x002fc60000010000 */
[----:B----4-:R-:W-:Y:S02]  /*9840*/  HMMA.16816.F32 R88, R28, R8, R88 ;  /* 0x000000081c58723c */ /* 0x010fe40000001858 */
[----:B------:R-:W1:Y:S01]  /*9850*/  MUFU.EX2 R168, R168 ;  /* 0x000000a800a87308 */ /* 0x000e620000000800 */
[----:B--2---:R-:W-:-:S05]  /*9860*/  FADD.FTZ R38, R166, R38 ;  /* 0x00000026a6267221 */ /* 0x004fca0000010000 */
[----:B------:R-:W-:Y:S01]  /*9870*/  HMMA.16816.F32 R92, R28, R10, R92 ;  /* 0x0000000a1c5c723c */ /* 0x000fe2000000185c */
[----:B------:R-:W-:Y:S01]  /*9880*/  F2FP.F16.F32.PACK_AB R28, R49, R47 ;  /* 0x0000002f311c723e */ /* 0x000fe200000000ff */
[----:B------:R-:W2:Y:S01]  /*9890*/  MUFU.EX2 R177, R177 ;  /* 0x000000b100b17308 */ /* 0x000ea20000000800 */
[----:B------:R-:W-:Y:S01]  /*98a0*/  F2FP.F16.F32.PACK_AB R29, R56, R55 ;  /* 0x00000037381d723e */ /* 0x000fe200000000ff */
[----:B------:R-:W-:Y:S01]  /*98b0*/  FFMA.FTZ R47, R235, R62, R47 ;  /* 0x0000003eeb2f7223 */ /* 0x000fe2000001002f */
[----:B------:R-:W-:Y:S01]  /*98c0*/  F2FP.F16.F32.PACK_AB R30, R53, R51 ;  /* 0x00000033351e723e */ /* 0x000fe200000000ff */
[----:B------:R-:W-:Y:S01]  /*98d0*/  FFMA.FTZ R55, R234, R64, R55 ;  /* 0x00000040ea377223 */ /* 0x000fe20000010037 */
[----:B------:R-:W-:Y:S01]  /*98e0*/  F2FP.F16.F32.PACK_AB R31, R61, R58 ;  /* 0x0000003a3d1f723e */ /* 0x000fe200000000ff */
[----:B------:R-:W-:Y:S01]  /*98f0*/  FADD.FTZ R47, R49, R47 ;  /* 0x0000002f312f7221 */ /* 0x000fe20000010000 */
[----:B---3--:R-:W-:Y:S01]  /*9900*/  FADD.FTZ R38, R175, R38 ;  /* 0x00000026af267221 */ /* 0x008fe20000010000 */
[----:B------:R-:W3:Y:S01]  /*9910*/  MUFU.EX2 R176, R176 ;  /* 0x000000b000b07308 */ /* 0x000ee20000000800 */
[----:B------:R-:W-:Y:S01]  /*9920*/  FADD.FTZ R55, R56, R55 ;  /* 0x0000003738377221 */ /* 0x000fe20000010000 */
[----:B------:R-:W-:Y:S01]  /*9930*/  FADD.FTZ R47, R51, R47 ;  /* 0x0000002f332f7221 */ /* 0x000fe20000010000 */
[----:B-1----:R-:W-:Y:S01]  /*9940*/  FADD.FTZ R38, R168, R38 ;  /* 0x00000026a8267221 */ /* 0x002fe20000010000 */
[----:B------:R-:W-:Y:S01]  /*9950*/  HMMA.16816.F32 R156, R28, R24, R156 ;  /* 0x000000181c9c723c */ /* 0x000fe2000000189c */
[----:B------:R-:W-:Y:S01]  /*9960*/  FADD.FTZ R55, R58, R55 ;  /* 0x000000373a377221 */ /* 0x000fe20000010000 */
[----:B------:R-:W-:-:S02]  /*9970*/  FADD.FTZ R47, R53, R47 ;  /* 0x0000002f352f7221 */ /* 0x000fc40000010000 */
[----:B------:R-:W1:Y:S01]  /*9980*/  MUFU.EX2 R178, R178 ;  /* 0x000000b200b27308 */ /* 0x000e620000000800 */
[----:B------:R-:W-:Y:S01]  /*9990*/  FADD.FTZ R55, R61, R55 ;  /* 0x000000373d377221 */ /* 0x000fe20000010000 */
[----:B--2---:R-:W-:Y:S02]  /*99a0*/  FADD.FTZ R34, R177, R34 ;  /* 0x00000022b1227221 */ /* 0x004fe40000010000 */
[----:B------:R-:W-:Y:S01]  /*99b0*/  HMMA.16816.F32 R148, R28, R26, R148 ;  /* 0x0000001a1c94723c */ /* 0x000fe20000001894 */
[----:B------:R-:W2:Y:S03]  /*99c0*/  LDSM.16.MT88.4 R24, [R221+0x9400] ;  /* 0x00940000dd18783b */ /* 0x000ea60000004200 */
[----:B------:R-:W4:Y:S01]  /*99d0*/  MUFU.EX2 R181, R181 ;  /* 0x000000b500b57308 */ /* 0x000f220000000800 */
[----:B---3--:R-:W-:-:S03]  /*99e0*/  FADD.FTZ R34, R176, R34 ;  /* 0x00000022b0227221 */ /* 0x008fc60000010000 */
[----:B------:R-:W-:Y:S04]  /*99f0*/  HMMA.16816.F32 R144, R28, R20, R144 ;  /* 0x000000141c90723c */ /* 0x000fe80000001890 */
[----:B------:R-:W3:Y:S01]  /*9a00*/  MUFU.EX2 R165, R165 ;  /* 0x000000a500a57308 */ /* 0x000ee20000000800 */
[----:B-1----:R-:W-:-:S03]  /*9a10*/  FADD.FTZ R34, R178, R34 ;  /* 0x00000022b2227221 */ /* 0x002fc60000010000 */
[----:B------:R-:W-:Y:S01]  /*9a20*/  HMMA.16816.F32 R132, R28, R22, R132 ;  /* 0x000000161c84723c */ /* 0x000fe20000001884 */
[----:B------:R-:W1:Y:S03]  /*9a30*/  LDSM.16.MT88.4 R20, [R50+0x400] ;  /* 0x000400003214783b */ /* 0x000e660000004200 */
[----:B------:R-:W5:Y:S01]  /*9a40*/  MUFU.EX2 R182, R182 ;  /* 0x000000b600b67308 */ /* 0x000f620000000800 */
[----:B----4-:R-:W-:-:S03]  /*9a50*/  FADD.FTZ R34, R181, R34 ;  /* 0x00000022b5227221 */ /* 0x010fc60000010000 */
[----:B------:R-:W-:Y:S04]  /*9a60*/  HMMA.16816.F32 R128, R28, R16, R128 ;  /* 0x000000101c80723c */ /* 0x000fe80000001880 */
[----:B------:R-:W4:Y:S01]  /*9a70*/  MUFU.EX2 R185, R185 ;  /* 0x000000b900b97308 */ /* 0x000f220000000800 */
[----:B---3--:R-:W-:-:S03]  /*9a80*/  FADD.FTZ R47, R165, R47 ;  /* 0x0000002fa52f7221 */ /* 0x008fc60000010000 */
[----:B------:R-:W-:Y:S01]  /*9a90*/  HMMA.16816.F32 R116, R28, R18, R116 ;  /* 0x000000121c74723c */ /* 0x000fe20000001874 */
[----:B------:R-:W3:Y:S03]  /*9aa0*/  LDSM.16.MT88.4 R16, [R221+0xa400] ;  /* 0x00a40000dd10783b */ /* 0x000ee60000004200 */
[----:B------:R-:W2:Y:S01]  /*9ab0*/  MUFU.EX2 R187, R187 ;  /* 0x000000bb00bb7308 */ /* 0x000ea20000000800 */
[----:B-----5:R-:W-:-:S03]  /*9ac0*/  FADD.FTZ R47, R182, R47 ;  /* 0x0000002fb62f7221 */ /* 0x020fc60000010000 */
[----:B------:R-:W-:Y:S04]  /*9ad0*/  HMMA.16816.F32 R112, R28, R12, R112 ;  /* 0x0000000c1c70723c */ /* 0x000fe80000001870 */
[----:B------:R-:W5:Y:S01]  /*9ae0*/  MUFU.EX2 R188, R188 ;  /* 0x000000bc00bc7308 */ /* 0x000f620000000800 */
[----:B----4-:R-:W-:-:S03]  /*9af0*/  FADD.FTZ R47, R185, R47 ;  /* 0x0000002fb92f7221 */ /* 0x010fc60000010000 */
[----:B------:R-:W-:Y:S01]  /*9b00*/  HMMA.16816.F32 R100, R28, R14, R100 ;  /* 0x0000000e1c64723c */ /* 0x000fe20000001864 */
[----:B------:R-:W4:Y:S03]  /*9b10*/  LDSM.16.MT88.4 R12, [R50+0x1400] ;  /* 0x00140000320c783b */ /* 0x000f260000004200 */
[----:B------:R-:W1:Y:S01]  /*9b20*/  MUFU.EX2 R189, R189 ;  /* 0x000000bd00bd7308 */ /* 0x000e620000000800 */
[----:B--2---:R-:W-:-:S03]  /*9b30*/  FADD.FTZ R47, R187, R47 ;  /* 0x0000002fbb2f7221 */ /* 0x004fc60000010000 */
[----:B------:R-:W-:Y:S04]  /*9b40*/  HMMA.16816.F32 R68, R28, R4, R68 ;  /* 0x000000041c44723c */ /* 0x000fe80000001844 */
[----:B------:R-:W2:Y:S01]  /*9b50*/  MUFU.EX2 R190, R190 ;  /* 0x000000be00be7308 */ /* 0x000ea20000000800 */
[----:B-----5:R-:W-:-:S03]  /*9b60*/  FADD.FTZ R55, R188, R55 ;  /* 0x00000037bc377221 */ /* 0x020fc60000010000 */
[----:B------:R-:W-:Y:S01]  /*9b70*/  HMMA.16816.F32 R80, R28, R6, R80 ;  /* 0x000000061c50723c */ /* 0x000fe20000001850 */
[----:B------:R-:W-:Y:S03]  /*9b80*/  LDSM.16.MT88.4 R4, [R50+0x2400] ;  /* 0x002400003204783b */ /* 0x000fe60000004200 */
[----:B------:R-:W5:Y:S01]  /*9b90*/  MUFU.EX2 R192, R192 ;  /* 0x000000c000c07308 */ /* 0x000f620000000800 */
[----:B-1----:R-:W-:-:S03]  /*9ba0*/  FADD.FTZ R55, R189, R55 ;  /* 0x00000037bd377221 */ /* 0x002fc60000010000 */
[----:B------:R-:W-:Y:S04]  /*9bb0*/  HMMA.16816.F32 R84, R28, R8, R84 ;  /* 0x000000081c54723c */ /* 0x000fe80000001854 */
[----:B------:R-:W1:Y:S01]  /*9bc0*/  MUFU.EX2 R202, R202 ;  /* 0x000000ca00ca7308 */ /* 0x000e620000000800 */
[----:B--2---:R-:W-:-:S03]  /*9bd0*/  FADD.FTZ R55, R190, R55 ;  /* 0x00000037be377221 */ /* 0x004fc60000010000 */
[----:B------:R-:W-:Y:S01]  /*9be0*/  HMMA.16816.F32 R96, R28, R10, R96 ;  /* 0x0000000a1c60723c */ /* 0x000fe20000001860 */
[----:B------:R-:W2:Y:S01]  /*9bf0*/  LDSM.16.MT88.4 R8, [R221+0xb400] ;  /* 0x00b40000dd08783b */ /* 0x000ea20000004200 */
[----:B------:R-:W-:Y:S02]  /*9c00*/  F2FP.F16.F32.PACK_AB R28, R166, R167 ;  /* 0x000000a7a61c723e */ /* 0x000fe400000000ff */
[----:B------:R-:W-:Y:S01]  /*9c10*/  F2FP.F16.F32.PACK_AB R30, R168, R175 ;  /* 0x000000afa81e723e */ /* 0x000fe200000000ff */
[----:B------:R-:W3:Y:S01]  /*9c20*/  MUFU.EX2 R200, R200 ;  /* 0x000000c800c87308 */ /* 0x000ee20000000800 */
[----:B------:R-:W-:Y:S01]  /*9c30*/  F2FP.F16.F32.PACK_AB R29, R176, R177 ;  /* 0x000000b1b01d723e */ /* 0x000fe200000000ff */
[----:B-----5:R-:W-:Y:S01]  /*9c40*/  FADD.FTZ R55, R192, R55 ;  /* 0x00000037c0377221 */ /* 0x020fe20000010000 */
[----:B------:R-:W-:Y:S02]  /*9c50*/  F2FP.F16.F32.PACK_AB R31, R181, R178 ;  /* 0x000000b2b51f723e */ /* 0x000fe400000000ff */
[----:B------:R-:W-:-:S02]  /*9c60*/  MOV R166, R219 ;  /* 0x000000db00a67202 */ /* 0x000fc40000000f00 */
[----:B------:R-:W-:Y:S01]  /*9c70*/  MOV R167, R216 ;  /* 0x000000d800a77202 */ /* 0x000fe20000000f00 */
[----:B------:R-:W5:Y:S01]  /*9c80*/  MUFU.EX2 R199, R199 ;  /* 0x000000c700c77308 */ /* 0x000f620000000800 */
[----:B-1----:R-:W-:Y:S01]  /*9c90*/  FADD.FTZ R38, R202, R38 ;  /* 0x00000026ca267221 */ /* 0x002fe20000010000 */
[----:B------:R-:W-:Y:S01]  /*9ca0*/  HMMA.16816.F32 R160, R28, R24, R160 ;  /* 0x000000181ca0723c */ /* 0x000fe200000018a0 */
[----:B------:R-:W-:-:S05]  /*9cb0*/  MOV R168, R217 ;  /* 0x000000d900a87202 */ /* 0x000fca0000000f00 */
        /* <DEDUP_REMOVED lines=17> */
[C---:B----4-:R-:W-:Y:S06]  /*9dd0*/  HMMA.16816.F32 R108, R28.reuse, R12, R108 ;  /* 0x0000000c1c6c723c */ /* 0x050fec000000186c */
[----:B------:R-:W1:Y:S01]  /*9de0*/  MUFU.EX2 R193, R193 ;  /* 0x000000c100c17308 */ /* 0x000e620000000800 */
[----:B---3--:R-:W-:Y:S01]  /*9df0*/  FADD.FTZ R34, R194, R34 ;  /* 0x00000022c2227221 */ /* 0x008fe20000010000 */
[C---:B------:R-:W-:Y:S06]  /*9e00*/  HMMA.16816.F32 R104, R28.reuse, R14, R104 ;  /* 0x0000000e1c68723c */ /* 0x040fec0000001868 */
[----:B------:R-:W3:Y:S01]  /*9e10*/  MUFU.EX2 R191, R191 ;  /* 0x000000bf00bf7308 */ /* 0x000ee20000000800 */
[----:B-----5:R-:W-:Y:S01]  /*9e20*/  FADD.FTZ R47, R201, R47 ;  /* 0x0000002fc92f7221 */ /* 0x020fe20000010000 */
[C---:B--2---:R-:W-:Y:S06]  /*9e30*/  HMMA.16816.F32 R72, R28.reuse, R8, R72 ;  /* 0x000000081c48723c */ /* 0x044fec0000001848 */
[----:B------:R-:W2:Y:S01]  /*9e40*/  MUFU.EX2 R186, R186 ;  /* 0x000000ba00ba7308 */ /* 0x000ea20000000800 */
[----:B-1----:R-:W-:Y:S01]  /*9e50*/  FADD.FTZ R47, R193, R47 ;  /* 0x0000002fc12f7221 */ /* 0x002fe20000010000 */
[C---:B------:R-:W-:Y:S06]  /*9e60*/  HMMA.16816.F32 R76, R28.reuse, R10, R76 ;  /* 0x0000000a1c4c723c */ /* 0x040fec000000184c */
[----:B------:R-:W1:Y:S01]  /*9e70*/  MUFU.EX2 R184, R184 ;  /* 0x000000b800b87308 */ /* 0x000e620000000800 */
[----:B---3--:R-:W-:Y:S01]  /*9e80*/  FADD.FTZ R47, R191, R47 ;  /* 0x0000002fbf2f7221 */ /* 0x008fe20000010000 */
[C---:B------:R-:W-:Y:S06]  /*9e90*/  HMMA.16816.F32 R88, R28.reuse, R4, R88 ;  /* 0x000000041c58723c */ /* 0x040fec0000001858 */
[----:B------:R-:W3:Y:S01]  /*9ea0*/  MUFU.EX2 R183, R183 ;  /* 0x000000b700b77308 */ /* 0x000ee20000000800 */
[----:B--2---:R-:W-:Y:S01]  /*9eb0*/  FADD.FTZ R47, R186, R47 ;  /* 0x0000002fba2f7221 */ /* 0x004fe20000010000 */
[----:B------:R-:W-:Y:S01]  /*9ec0*/  HMMA.16816.F32 R92, R28, R6, R92 ;  /* 0x000000061c5c723c */ /* 0x000fe2000000185c */
[----:B------:R-:W-:-:S02]  /*9ed0*/  F2FP.F16.F32.PACK_AB R28, R182, R165 ;  /* 0x000000a5b61c723e */ /* 0x000fc400000000ff */
[----:B------:R-:W-:Y:S02]  /*9ee0*/  F2FP.F16.F32.PACK_AB R29, R189, R188 ;  /* 0x000000bcbd1d723e */ /* 0x000fe400000000ff */
[----:B------:R-:W-:Y:S01]  /*9ef0*/  F2FP.F16.F32.PACK_AB R30, R187, R185 ;  /* 0x000000b9bb1e723e */ /* 0x000fe200000000ff */
[----:B------:R-:W2:Y:S01]  /*9f00*/  MUFU.EX2 R180, R180 ;  /* 0x000000b400b47308 */ /* 0x000ea20000000800 */
[----:B------:R-:W-:Y:S01]  /*9f10*/  F2FP.F16.F32.PACK_AB R31, R192, R190 ;  /* 0x000000bec01f723e */ /* 0x000fe200000000ff */
[----:B-1----:R-:W-:Y:S01]  /*9f20*/  FADD.FTZ R55, R184, R55 ;  /* 0x00000037b8377221 */ /* 0x002fe20000010000 */
[----:B------:R-:W-:-:S05]  /*9f30*/  MOV R165, R218 ;  /* 0x000000da00a57202 */ /* 0x000fca0000000f00 */
[----:B------:R-:W-:Y:S01]  /*9f40*/  HMMA.16816.F32 R156, R28, R24, R156 ;  /* 0x000000181c9c723c */ /* 0x000fe2000000189c */
[----:B------:R-:W1:Y:S01]  /*9f50*/  MUFU.EX2 R179, R179 ;  /* 0x000000b300b37308 */ /* 0x000e620000000800 */
[----:B---3--:R-:W-:-:S06]  /*9f60*/  FADD.FTZ R55, R183, R55 ;  /* 0x00000037b7377221 */ /* 0x008fcc0000010000 */
[----:B------:R-:W-:Y:S01]  /*9f70*/  HMMA.16816.F32 R148, R28, R26, R148 ;  /* 0x0000001a1c94723c */ /* 0x000fe20000001894 */
[----:B------:R-:W3:Y:S01]  /*9f80*/  LDSM.16.MT88.4 R24, [R221+0x9800] ;  /* 0x00980000dd18783b */ /* 0x000ee20000004200 */
[----:B------:R-:W4:Y:S01]  /*9f90*/  MUFU.EX2 R173, R173 ;  /* 0x000000ad00ad7308 */ /* 0x000f220000000800 */
[----:B--2---:R-:W-:-:S05]  /*9fa0*/  FADD.FTZ R55, R180, R55 ;  /* 0x00000037b4377221 */ /* 0x004fca0000010000 */
        /* <DEDUP_REMOVED lines=11> */
[----:B------:R-:W2:Y:S01]  /*a060*/  LDSM.16.MT88.4 R16, [R221+0xa800] ;  /* 0x00a80000dd10783b */ /* 0x000ea20000004200 */
[----:B------:R-:W3:Y:S01]  /*a070*/  MUFU.EX2 R66, R66 ;  /* 0x0000004200427308 */ /* 0x000ee20000000800 */
[----:B-----5:R-:W-:-:S05]  /*a080*/  FADD.FTZ R38, R171, R38 ;  /* 0x00000026ab267221 */ /* 0x020fca0000010000 */
[----:B------:R-:W-:Y:S02]  /*a090*/  HMMA.16816.F32 R112, R28, R12, R112 ;  /* 0x0000000c1c70723c */ /* 0x000fe40000001870 */
[----:B------:R-:W5:Y:S01]  /*a0a0*/  MUFU.EX2 R65, R65 ;  /* 0x0000004100417308 */ /* 0x000f620000000800 */
[----:B----4-:R-:W-:-:S05]  /*a0b0*/  FADD.FTZ R238, R67, R38 ;  /* 0x0000002643ee7221 */ /* 0x010fca0000010000 */
[----:B------:R-:W-:Y:S01]  /*a0c0*/  HMMA.16816.F32 R100, R28, R14, R100 ;  /* 0x0000000e1c64723c */ /* 0x000fe20000001864 */
[----:B------:R-:W4:Y:S01]  /*a0d0*/  LDSM.16.MT88.4 R12, [R50+0x1800] ;  /* 0x00180000320c783b */ /* 0x000f220000004200 */
[----:B------:R-:W1:Y:S01]  /*a0e0*/  MUFU.EX2 R63, R63 ;  /* 0x0000003f003f7308 */ /* 0x000e620000000800 */
[----:B---3--:R-:W-:-:S05]  /*a0f0*/  FADD.FTZ R34, R66, R34 ;  /* 0x0000002242227221 */ /* 0x008fca0000010000 */
[----:B------:R-:W-:Y:S02]  /*a100*/  HMMA.16816.F32 R68, R28, R8, R68 ;  /* 0x000000081c44723c */ /* 0x000fe40000001844 */
[----:B------:R-:W3:Y:S01]  /*a110*/  MUFU.EX2 R59, R59 ;  /* 0x0000003b003b7308 */ /* 0x000ee20000000800 */
[----:B-----5:R-:W-:-:S05]  /*a120*/  FADD.FTZ R34, R65, R34 ;  /* 0x0000002241227221 */ /* 0x020fca0000010000 */
[----:B------:R-:W-:Y:S01]  /*a130*/  HMMA.16816.F32 R80, R28, R10, R80 ;  /* 0x0000000a1c50723c */ /* 0x000fe20000001850 */
[----:B------:R-:W5:Y:S01]  /*a140*/  LDSM.16.MT88.4 R8, [R221+0xb800] ;  /* 0x00b80000dd08783b */ /* 0x000f620000004200 */
[----:B------:R-:W2:Y:S01]  /*a150*/  MUFU.EX2 R174, R174 ;  /* 0x000000ae00ae7308 */ /* 0x000ea20000000800 */
[----:B-1----:R-:W-:-:S05]  /*a160*/  FADD.FTZ R34, R63, R34 ;  /* 0x000000223f227221 */ /* 0x002fca0000010000 */
[----:B------:R-:W-:Y:S02]  /*a170*/  HMMA.16816.F32 R84, R28, R4, R84 ;  /* 0x000000041c54723c */ /* 0x000fe40000001854 */
[----:B------:R-:W1:Y:S01]  /*a180*/  MUFU.EX2 R57, R57 ;  /* 0x0000003900397308 */ /* 0x000e620000000800 */
[----:B---3--:R-:W-:-:S05]  /*a190*/  FADD.FTZ R237, R59, R34 ;  /* 0x000000223bed7221 */ /* 0x008fca0000010000 */
[----:B------:R-:W-:Y:S01]  /*a1a0*/  HMMA.16816.F32 R96, R28, R6, R96 ;  /* 0x000000061c60723c */ /* 0x000fe20000001860 */
[----:B------:R-:W3:Y:S01]  /*a1b0*/  LDSM.16.MT88.4 R4, [R50+0x2800] ;  /* 0x002800003204783b */ /* 0x000ee20000004200 */
[----:B------:R-:W-:Y:S01]  /*a1c0*/  F2FP.F16.F32.PACK_AB R28, R200, R202 ;  /* 0x000000cac81c723e */ /* 0x000fe200000000ff */
[----:B------:R-:W-:Y:S01]  /*a1d0*/  MUFU.EX2 R46, R46 ;  /* 0x0000002e002e7308 */ /* 0x000fe20000000800 */
[----:B------:R-:W-:Y:S01]  /*a1e0*/  F2FP.F16.F32.PACK_AB R30, R198, R199 ;  /* 0x000000c7c61e723e */ /* 0x000fe200000000ff */
[----:B--2---:R-:W-:Y:S01]  /*a1f0*/  FADD.FTZ R47, R174, R47 ;  /* 0x0000002fae2f7221 */ /* 0x004fe20000010000 */
[----:B------:R-:W-:Y:S02]  /*a200*/  F2FP.F16.F32.PACK_AB R29, R196, R197 ;  /* 0x000000c5c41d723e */ /* 0x000fe400000000ff */
[----:B------:R-:W-:-:S03]  /*a210*/  F2FP.F16.F32.PACK_AB R31, R194, R195 ;  /* 0x000000c3c21f723e */ /* 0x000fc600000000ff */
[----:B------:R-:W2:Y:S01]  /*a220*/  MUFU.EX2 R45, R45 ;  /* 0x0000002d002d7308 */ /* 0x000ea20000000800 */
[----:B-1----:R-:W-:-:S03]  /*a230*/  FADD.FTZ R47, R57, R47 ;  /* 0x0000002f392f7221 */ /* 0x002fc60000010000 */
[C---:B------:R-:W-:Y:S04]  /*a240*/  HMMA.16816.F32 R160, R28.reuse, R24, R160 ;  /* 0x000000181ca0723c */ /* 0x040fe800000018a0 */
[----:B------:R-:W1:Y:S04]  /*a250*/  MUFU.EX2 R44, R44 ;  /* 0x0000002c002c7308 */ /* 0x000e680000000800 */
[----:B------:R-:W-:Y:S04]  /*a260*/  HMMA.16816.F32 R152, R28, R26, R152 ;  /* 0x0000001a1c98723c */ /* 0x000fe80000001898 */
[----:B------:R-:W4:Y:S01]  /*a270*/  MUFU.EX2 R43, R43 ;  /* 0x0000002b002b7308 */ /* 0x000f220000000800 */
[----:B--2---:R-:W-:-:S03]  /*a280*/  FADD.FTZ R55, R45, R55 ;  /* 0x000000372d377221 */ /* 0x004fc60000010000 */
[----:B------:R-:W-:Y:S04]  /*a290*/  HMMA.16816.F32 R140, R28, R20, R140 ;  /* 0x000000141c8c723c */ /* 0x000fe8000000188c */
[----:B------:R-:W2:Y:S01]  /*a2a0*/  MUFU.EX2 R42, R42 ;  /* 0x0000002a002a7308 */ /* 0x000ea20000000800 */
[----:B-1----:R-:W-:-:S03]  /*a2b0*/  FADD.FTZ R55, R44, R55 ;  /* 0x000000372c377221 */ /* 0x002fc60000010000 */
[----:B------:R-:W-:Y:S01]  /*a2c0*/  HMMA.16816.F32 R136, R28, R22, R136 ;  /* 0x000000161c88723c */ /* 0x000fe20000001888 */
[----:B----4-:R-:W-:-:S07]  /*a2d0*/  FADD.FTZ R55, R43, R55 ;  /* 0x000000372b377221 */ /* 0x010fce0000010000 */
[----:B------:R-:W-:Y:S01]  /*a2e0*/  HMMA.16816.F32 R124, R28, R16, R124 ;  /* 0x000000101c7c723c */ /* 0x000fe2000000187c */
[----:B--2---:R-:W-:-:S07]  /*a2f0*/  FADD.FTZ R234, R42, R55 ;  /* 0x000000372aea7221 */ /* 0x004fce0000010000 */
[C---:B------:R-:W-:Y:S08]  /*a300*/  HMMA.16816.F32 R120, R28.reuse, R18, R120 ;  /* 0x000000121c78723c */ /* 0x040ff00000001878 */
[C---:B------:R-:W-:Y:S08]  /*a310*/  HMMA.16816.F32 R108, R28.reuse, R12, R108 ;  /* 0x0000000c1c6c723c */ /* 0x040ff0000000186c */
[C---:B------:R-:W-:Y:S08]  /*a320*/  HMMA.16816.F32 R104, R28.reuse, R14, R104 ;  /* 0x0000000e1c68723c */ /* 0x040ff00000001868 */
[C---:B-----5:R-:W-:Y:S08]  /*a330*/  HMMA.16816.F32 R72, R28.reuse, R8, R72 ;  /* 0x000000081c48723c */ /* 0x060ff00000001848 */
[C---:B------:R-:W-:Y:S08]  /*a340*/  HMMA.16816.F32 R76, R28.reuse, R10, R76 ;  /* 0x0000000a1c4c723c */ /* 0x040ff0000000184c */
[C---:B---3--:R-:W-:Y:S08]  /*a350*/  HMMA.16816.F32 R88, R28.reuse, R4, R88 ;  /* 0x000000041c58723c */ /* 0x048ff00000001858 */
        /* <DEDUP_REMOVED lines=64> */
[----:B------:R-:W-:-:S03]  /*a760*/  SEL R241, R169, 0xffffffe0, !P6 ;  /* 0xffffffe0a9f17807 */ /* 0x000fc60007000000 */
        /* <DEDUP_REMOVED lines=9> */
[----:B------:R-:W-:Y:S01]  /*a800*/  ULEA.HI.X UR7, UR8, UR7, UR9, 0x5, UP0 ;  /* 0x0000000708077291 */ /* 0x000fe200080f2c09 */
[----:B------:R-:W-:Y:S01]  /*a810*/  IMAD.IADD R242, R222, 0x1, R241 ;  /* 0x00000001def27824 */ /* 0x000fe200078e02f1 */
[----:B------:R-:W-:Y:S01]  /*a820*/  UISETP.NE.AND UP0, UPT, UR20, 0x3, UPT ;  /* 0x000000031400788c */ /* 0x000fe2000bf05270 */
[----:B------:R-:W-:Y:S01]  /*a830*/  IMAD.U32 R5, RZ, RZ, UR6 ;  /* 0x00000006ff057e24 */ /* 0x000fe2000f8e00ff */
[----:B------:R-:W-:Y:S01]  /*a840*/  LEA.HI.X R11, R12, R228, R6, 0x7, P1 ;  /* 0x000000e40c0b7211 */ /* 0x000fe200008f3c06 */
[----:B------:R-:W-:Y:S01]  /*a850*/  UMOV UR6, 0x400 ;  /* 0x0000040000067882 */ /* 0x000fe20000000000 */
[----:B------:R-:W-:-:S02]  /*a860*/  IMAD.U32 R4, RZ, RZ, UR7 ;  /* 0x00000007ff047e24 */ /* 0x000fc4000f8e00ff */
[C---:B------:R-:W-:Y:S01]  /*a870*/  LEA R8, P0, R5.reuse, R229, 0x1 ;  /* 0x000000e505087211 */ /* 0x040fe200078008ff */
[----:B-1----:R-:W-:Y:S01]  /*a880*/  ULEA UR5, UR5, UR6, 0x18 ;  /* 0x0000000605057291 */ /* 0x002fe2000f8ec0ff */
[----:B------:R-:W1:Y:S02]  /*a890*/  LDCU UR6, c[0x0][0x50c] ;  /* 0x0000a180ff0677ac */ /* 0x000e640008000800 */
[----:B------:R-:W-:-:S03]  /*a8a0*/  LEA.HI.X R9, R5, R228, R4, 0x1, P0 ;  /* 0x000000e405097211 */ /* 0x000fc600000f0c04 */
[----:B------:R-:W-:-:S05]  /*a8b0*/  LEA R239, R164, UR5, 0x1 ;  /* 0x00000005a4ef7c11 */ /* 0x000fca000f8e08ff */
[C-C-:B------:R-:W-:Y:S01]  /*a8c0*/  IMAD.IADD R24, R241.reuse, 0x1, R239.reuse ;  /* 0x00000001f1187824 */ /* 0x140fe200078e02ef */
[----:B------:R-:W-:Y:S01]  /*a8d0*/  @!PT LDS RZ, [RZ] ;  /* 0x00000000fffff984 */ /* 0x000fe20000000800 */
[----:B------:R-:W-:Y:S01]  /*a8e0*/  @!PT LDS RZ, [RZ] ;  /* 0x00000000fffff984 */ /* 0x000fe20000000800 */
[----:B------:R-:W-:Y:S01]  /*a8f0*/  @!PT LDS RZ, [RZ] ;  /* 0x00000000fffff984 */ /* 0x000fe20000000800 */
[----:B------:R-:W-:Y:S01]  /*a900*/  @!P4 LDGSTS.E.BYPASS.LTC128B.128 [R232+0x9000], desc[UR12][R10.64] ;  /* 0x090000000ae8cfae */ /* 0x000fe2000b981a0c */
[C-C-:B------:R-:W-:Y:S02]  /*a910*/  IMAD.IADD R240, R241.reuse, 0x1, R239.reuse ;  /* 0x00000001f1f07824 */ /* 0x140fe400078e02ef */
[----:B------:R-:W-:Y:S01]  /*a920*/  IMAD.IADD R241, R241, 0x1, R239 ;  /* 0x00000001f1f17824 */ /* 0x000fe200078e02ef */
        /* <DEDUP_REMOVED lines=30> */
[----:B------:R-:W1:Y:S04]  /*ab10*/  LDSM.16.M88.4 R180, [R239+0x6800] ;  /* 0x00680000efb4783b */ /* 0x000e680000000200 */
[----:B------:R-:W1:Y:S04]  /*ab20*/  LDSM.16.M88.4 R12, [R239+0x6c00] ;  /* 0x006c0000ef0c783b */ /* 0x000e680000000200 */
[----:B------:R-:W-:Y:S04]  /*ab30*/  LDSM.16.M88.4 R164, [R24+0x6000] ;  /* 0x0060000018a4783b */ /* 0x000fe80000000200 */
[----:B------:R-:W-:Y:S04]  /*ab40*/  LDSM.16.M88.4 R32, [R24+0x6400] ;  /* 0x006400001820783b */ /* 0x000fe80000000200 */
[----:B------:R-:W-:Y:S04]  /*ab50*/  LDSM.16.M88.4 R28, [R24+0x6800] ;  /* 0x00680000181c783b */ /* 0x000fe80000000200 */
[----:B--2---:R-:W2:Y:S04]  /*ab60*/  LDSM.16.M88.4 R8, [R242+0x1000] ;  /* 0x00100000f208783b */ /* 0x004ea80000000200 */
[----:B------:R-:W2:Y:S04]  /*ab70*/  LDSM.16.M88.4 R24, [R24+0x6c00] ;  /* 0x006c00001818783b */ /* 0x000ea80000000200 */
[----:B------:R-:W2:Y:S01]  /*ab80*/  LDSM.16.M88.4 R16, [R242] ;  /* 0x00000000f210783b */ /* 0x000ea20000000200 */
[-C--:B---3--:R-:W-:Y:S03]  /*ab90*/  HMMA.16816.F32 R4, R172, R60.reuse, RZ ;  /* 0x0000003cac04723c */ /* 0x088fe600000018ff */
[----:B------:R-:W-:Y:S04]  /*aba0*/  LDSM.16.M88.4 R208, [R222+0x2000] ;  /* 0x00200000ded0783b */ /* 0x000fe80000000200 */
[----:B------:R-:W-:Y:S01]  /*abb0*/  LDSM.16.M88.4 R204, [R239+0x7400] ;  /* 0x00740000efcc783b */ /* 0x000fe20000000200 */
[C---:B----4-:R-:W-:Y:S03]  /*abc0*/  HMMA.16816.F32 R20, R36.reuse, R60, RZ ;  /* 0x0000003c2414723c */ /* 0x050fe600000018ff */
[----:B------:R-:W-:Y:S04]  /*abd0*/  LDSM.16.M88.4 R200, [R239+0x7800] ;  /* 0x00780000efc8783b */ /* 0x000fe80000000200 */
[----:B------:R-:W-:Y:S01]  /*abe0*/  LDSM.16.M88.4 R196, [R239+0x7c00] ;  /* 0x007c0000efc4783b */ /* 0x000fe20000000200 */
[C---:B------:R-:W-:Y:S03]  /*abf0*/  HMMA.16816.F32 R64, R36.reuse, R62, RZ ;  /* 0x0000003e2440723c */ /* 0x040fe600000018ff */
[----:B------:R-:W-:Y:S04]  /*ac00*/  LDSM.16.M88.4 R212, [R240+0x7000] ;  /* 0x00700000f0d4783b */ /* 0x000fe80000000200 */
[----:B------:R-:W-:Y:S01]  /*ac10*/  LDSM.16.M88.4 R168, [R242+0x2000] ;  /* 0x00200000f2a8783b */ /* 0x000fe20000000200 */
[C---:B-----5:R-:W-:Y:S03]  /*ac20*/  HMMA.16816.F32 R56, R36.reuse, R188, RZ ;  /* 0x000000bc2438723c */ /* 0x060fe600000018ff */
[----:B------:R-:W0:Y:S05]  /*ac30*/  LDGDEPBAR ;  /* 0x00000000000079af */ /* 0x000e2a0000000000 */
[C---:B-1----:R-:W-:Y:S08]  /*ac40*/  HMMA.16816.F32 R48, R36.reuse, R180, RZ ;  /* 0x000000b42430723c */ /* 0x042ff000000018ff */
        /* <DEDUP_REMOVED lines=22> */
[C---:B------:R-:W-:Y:S08]  /*adb0*/  HMMA.16816.F32 R192, R16.reuse, R32, R192 ;  /* 0x0000002010c0723c */ /* 0x040ff000000018c0 */
[C---:B------:R-:W-:Y:S08]  /*adc0*/  HMMA.16816.F32 R176, R16.reuse, R24, R176 ;  /* 0x0000001810b0723c */ /* 0x040ff000000018b0 */
[C---:B------:R-:W-:Y:S01]  /*add0*/  HMMA.16816.F32 R188, R16.reuse, R34, R188 ;  /* 0x0000002210bc723c */ /* 0x040fe200000018bc */
[----:B------:R-:W-:Y:S07]  /*ade0*/  LDSM.16.M88.4 R32, [R222+0x4000] ;  /* 0x00400000de20783b */ /* 0x000fee0000000200 */
[----:B------:R-:W-:Y:S01]  /*adf0*/  HMMA.16816.F32 R172, R16, R26, R172 ;  /* 0x0000001a10ac723c */ /* 0x000fe200000018ac */
[----:B------:R-:W3:Y:S07]  /*ae00*/  LDSM.16.M88.4 R24, [R239+0x8000] ;  /* 0x00800000ef18783b */ /* 0x000eee0000000200 */
[----:B-1----:R-:W-:Y:S08]  /*ae10*/  HMMA.16816.F32 R4, R208, R12, R4 ;  /* 0x0000000cd004723c */ /* 0x002ff00000001804 */
[C---:B------:R-:W-:Y:S08]  /*ae20*/  HMMA.16816.F32 R184, R16.reuse, R28, R184 ;  /* 0x0000001c10b8723c */ /* 0x040ff000000018b8 */
[C---:B------:R-:W-:Y:S01]  /*ae30*/  HMMA.16816.F32 R60, R16.reuse, R166, R60 ;  /* 0x000000a6103c723c */ /* 0x040fe2000000183c */
[----:B------:R-:W1:Y:S07]  /*ae40*/  LDSM.16.M88.4 R164, [R242+0x3000] ;  /* 0x00300000f2a4783b */ /* 0x000e6e0000000200 */
[----:B------:R-:W-:Y:S01]  /*ae50*/  HMMA.16816.F32 R180, R16, R30, R180 ;  /* 0x0000001e10b4723c */ /* 0x000fe200000018b4 */
[----:B------:R-:W-:Y:S04]  /*ae60*/  LDSM.16.M88.4 R16, [R242+0x4000] ;  /* 0x00400000f210783b */ /* 0x000fe80000000200 */
[----:B------:R-:W-:Y:S03]  /*ae70*/  LDSM.16.M88.4 R28, [R222+0x5000] ;  /* 0x00500000de1c783b */ /* 0x000fe60000000200 */
        /* <DEDUP_REMOVED lines=9> */
[----:B------:R-:W-:Y:S08]  /*af10*/  HMMA.16816.F32 R4, R168, R212, R4 ;  /* 0x000000d4a804723c */ /* 0x000ff00000001804 */
[C---:B------:R-:W-:Y:S01]  /*af20*/  HMMA.16816.F32 R60, R208.reuse, R14, R60 ;  /* 0x0000000ed03c723c */ /* 0x040fe2000000183c */
[----:B------:R-:W4:Y:S07]  /*af30*/  LDSM.16.M88.4 R12, [R242+0x5000] ;  /* 0x00500000f20c783b */ /* 0x000f2e0000000200 */
[----:B------:R-:W-:Y:S08]  /*af40*/  HMMA.16816.F32 R184, R208, R200, R184 ;  /* 0x000000c8d0b8723c */ /* 0x000ff000000018b8 */
[----:B---3--:R-:W-:Y:S08]  /*af50*/  HMMA.16816.F32 R4, R32, R24, R4 ;  /* 0x000000182004723c */ /* 0x008ff00000001804 */
[----:B------:R-:W-:Y:S01]  /*af60*/  HMMA.16816.F32 R180, R208, R202, R180 ;  /* 0x000000cad0b4723c */ /* 0x000fe200000018b4 */
[----:B------:R-:W3:Y:S07]  /*af70*/  LDSM.16.M88.4 R200, [R240+0x7400] ;  /* 0x00740000f0c8783b */ /* 0x000eee0000000200 */
[----:B-1----:R-:W-:Y:S08]  /*af80*/  HMMA.16816.F32 R20, R164, R212, R20 ;  /* 0x000000d4a414723c */ /* 0x002ff00000001814 */
[----:B--2---:R-:W-:Y:S08]  /*af90*/  HMMA.16816.F32 R4, R16, R8, R4 ;  /* 0x000000081004723c */ /* 0x004ff00000001804 */
[-C--:B------:R-:W-:Y:S08]  /*afa0*/  HMMA.16816.F32 R60, R168, R214.reuse, R60 ;  /* 0x000000d6a83c723c */ /* 0x080ff0000000183c */
[----:B------:R-:W-:Y:S03]  /*afb0*/  HMMA.16816.F32 R64, R164, R214, R64 ;  /* 0x000000d6a440723c */ /* 0x000fe60000001840 */
[----:B------:R-:W-:Y:S01]  /*afc0*/  FMUL.FTZ R4, R4, UR6 ;  /* 0x0000000604047c20 */ /* 0x000fe20008410000 */
[----:B------:R-:W-:Y:S01]  /*afd0*/  FMUL.FTZ R5, R5, UR6 ;  /* 0x0000000605057c20 */ /* 0x000fe20008410000 */
[----:B------:R-:W-:Y:S01]  /*afe0*/  FMUL.FTZ R6, R6, UR6 ;  /* 0x0000000606067c20 */ /* 0x000fe20008410000 */
[----:B------:R-:W-:-:S02]  /*aff0*/  FMUL.FTZ R7, R7, UR6 ;  /* 0x0000000607077c20 */ /* 0x000fc40008410000 */
[C---:B------:R-:W-:Y:S01]  /*b000*/  HMMA.16816.F32 R192, R208.reuse, R204, R192 ;  /* 0x000000ccd0c0723c */ /* 0x040fe200000018c0 */
[----:B------:R-:W1:Y:S07]  /*b010*/  MUFU.TANH R205, R4 ;  /* 0x0000000400cd7308 */ /* 0x000e6e0000002400 */
[----:B------:R-:W-:Y:S01]  /*b020*/  HMMA.16816.F32 R188, R208, R206, R188 ;  /* 0x000000ced0bc723c */ /* 0x000fe200000018bc */
[----:B------:R-:W2:Y:S07]  /*b030*/  MUFU.TANH R212, R5 ;  /* 0x0000000500d47308 */ /* 0x000eae0000002400 */
[----:B------:R-:W-:Y:S01]  /*b040*/  HMMA.16816.F32 R20, R28, R24, R20 ;  /* 0x000000181c14723c */ /* 0x000fe20000001814 */
[----:B------:R-:W-:Y:S07]  /*b050*/  MUFU.TANH R204, R6 ;  /* 0x0000000600cc7308 */ /* 0x000fee0000002400 */
[-C--:B------:R-:W-:Y:S01]  /*b060*/  HMMA.16816.F32 R60, R32, R26.reuse, R60 ;  /* 0x0000001a203c723c */ /* 0x080fe2000000183c */
[----:B------:R5:W-:Y:S07]  /*b070*/  MUFU.TANH R207, R7 ;  /* 0x0000000700cf7308 */ /* 0x000bee0000002400 */
[----:B------:R-:W-:Y:S01]  /*b080*/  HMMA.16816.F32 R64, R28, R26, R64 ;  /* 0x0000001a1c40723c */ /* 0x000fe20000001840 */
[----:B------:R-:W-:Y:S07]  /*b090*/  LDSM.16.M88.4 R24, [R241+0x8400] ;  /* 0x00840000f118783b */ /* 0x000fee0000000200 */
[----:B----4-:R-:W-:Y:S01]  /*b0a0*/  HMMA.16816.F32 R20, R12, R8, R20 ;  /* 0x000000080c14723c */ /* 0x010fe20000001814 */
[----:B-----5:R-:W4:Y:S07]  /*b0b0*/  LDSM.16.M88.4 R4, [R239+0x8400] ;  /* 0x00840000ef04783b */ /* 0x020f2e0000000200 */
[----:B------:R-:W-:Y:S08]  /*b0c0*/  HMMA.16816.F32 R60, R16, R10, R60 ;  /* 0x0000000a103c723c */ /* 0x000ff0000000183c */
[----:B---3--:R-:W-:Y:S03]  /*b0d0*/  HMMA.16816.F32 R192, R168, R200, R192 ;  /* 0x000000c8a8c0723c */ /* 0x008fe600000018c0 */
[----:B------:R-:W-:Y:S01]  /*b0e0*/  FMUL.FTZ R20, R20, UR6 ;  /* 0x0000000614147c20 */ /* 0x000fe20008410000 */
[----:B------:R-:W-:Y:S01]  /*b0f0*/  FMUL.FTZ R21, R21, UR6 ;  /* 0x0000000615157c20 */ /* 0x000fe20008410000 */
[----:B------:R-:W-:Y:S01]  /*b100*/  FMUL.FTZ R22, R22, UR6 ;  /* 0x0000000616167c20 */ /* 0x000fe20008410000 */
[----:B------:R-:W-:-:S02]  /*b110*/  FMUL.FTZ R23, R23, UR6 ;  /* 0x0000000617177c20 */ /* 0x000fc40008410000 */
[----:B------:R-:W-:Y:S01]  /*b120*/  HMMA.16816.F32 R56, R164, R200, R56 ;  /* 0x000000c8a438723c */ /* 0x000fe20000001838 */
[----:B------:R-:W-:Y:S02]  /*b130*/  MUFU.TANH R206, R22 ;  /* 0x0000001600ce7308 */ /* 0x000fe40000002400 */
[----:B------:R-:W-:Y:S01]  /*b140*/  FMUL.FTZ R60, R60, UR6 ;  /* 0x000000063c3c7c20 */ /* 0x000fe20008410000 */
[----:B------:R-:W-:Y:S01]  /*b150*/  FMUL.FTZ R61, R61, UR6 ;  /* 0x000000063d3d7c20 */ /* 0x000fe20008410000 */
[----:B------:R-:W-:-:S03]  /*b160*/  FMUL.FTZ R63, R63, UR6 ;  /* 0x000000063f3f7c20 */ /* 0x000fc60008410000 */
[----:B------:R-:W-:Y:S01]  /*b170*/  HMMA.16816.F32 R64, R12, R10, R64 ;  /* 0x0000000a0c40723c */ /* 0x000fe20000001840 */
[----:B------:R-:W3:Y:S01]  /*b180*/  LDSM.16.M88.4 R8, [R240+0x7800] ;  /* 0x00780000f008783b */ /* 0x000ee20000000200 */
[----:B------:R-:W-:Y:S06]  /*b190*/  MUFU.TANH R213, R23 ;  /* 0x0000001700d57308 */ /* 0x000fec0000002400 */
[-C--:B------:R-:W-:Y:S02]  /*b1a0*/  HMMA.16816.F32 R52, R164, R202.reuse, R52 ;  /* 0x000000caa434723c */ /* 0x080fe40000001834 */
[----:B------:R5:W2:Y:S06]  /*b1b0*/  MUFU.TANH R200, R60 ;  /* 0x0000003c00c87308 */ /* 0x000aac0000002400 */
[----:B------:R-:W-:Y:S02]  /*b1c0*/  HMMA.16816.F32 R188, R168, R202, R188 ;  /* 0x000000caa8bc723c */ /* 0x000fe400000018bc */
[----:B------:R1:W-:Y:S06]  /*b1d0*/  MUFU.TANH R201, R61 ;  /* 0x0000003d00c97308 */ /* 0x0003ec0000002400 */
[----:B----4-:R-:W-:Y:S02]  /*b1e0*/  HMMA.16816.F32 R192, R32, R4, R192 ;  /* 0x0000000420c0723c */ /* 0x010fe400000018c0 */
[----:B------:R-:W-:Y:S01]  /*b1f0*/  MUFU.TANH R63, R63 ;  /* 0x0000003f003f7308 */ /* 0x000fe20000002400 */
[----:B-----5:R-:W-:Y:S01]  /*b200*/  FMUL.FTZ R60, R62, UR6 ;  /* 0x000000063e3c7c20 */ /* 0x020fe20008410000 */
[----:B------:R-:W-:Y:S01]  /*b210*/  FMUL.FTZ R62, R65, UR6 ;  /* 0x00000006413e7c20 */ /* 0x000fe20008410000 */
[----:B------:R-:W-:-:S03]  /*b220*/  FMUL.FTZ R65, R67, UR6 ;  /* 0x0000000643417c20 */ /* 0x000fc60008410000 */
[----:B------:R-:W-:Y:S02]  /*b230*/  HMMA.16816.F32 R56, R28, R4, R56 ;  /* 0x000000041c38723c */ /* 0x000fe40000001838 */
[----:B------:R-:W-:Y:S01]  /*b240*/  MUFU.TANH R60, R60 ;  /* 0x0000003c003c7308 */ /* 0x000fe20000002400 */
[----:B-1----:R-:W-:Y:S01]  /*b250*/  FMUL.FTZ R61, R64, UR6 ;  /* 0x00000006403d7c20 */ /* 0x002fe20008410000 */
[----:B------:R-:W-:-:S04]  /*b260*/  FMUL.FTZ R64, R66, UR6 ;  /* 0x0000000642407c20 */ /* 0x000fc80008410000 */
[-C--:B------:R-:W-:Y:S02]  /*b270*/  HMMA.16816.F32 R52, R28, R6.reuse, R52 ;  /* 0x000000061c34723c */ /* 0x080fe40000001834 */
[----:B------:R-:W-:Y:S06]  /*b280*/  MUFU.TANH R61, R61 ;  /* 0x0000003d003d7308 */ /* 0x000fec0000002400 */
[----:B------:R-:W-:Y:S01]  /*b290*/  HMMA.16816.F32 R188, R32, R6, R188 ;  /* 0x0000000620bc723c */ /* 0x000fe200000018bc */
[----:B------:R-:W1:Y:S01]  /*b2a0*/  LDSM.16.M88.4 R4, [R240+0x7c00] ;  /* 0x007c0000f004783b */ /* 0x000e620000000200 */
[----:B------:R-:W-:Y:S06]  /*b2b0*/  MUFU.TANH R64, R64 ;  /* 0x0000004000407308 */ /* 0x000fec0000002400 */
[C---:B------:R-:W-:Y:S02]  /*b2c0*/  HMMA.16816.F32 R176, R208.reuse, R196, R176 ;  /* 0x000000c4d0b0723c */ /* 0x040fe400000018b0 */
[----:B------:R-:W-:Y:S06]  /*b2d0*/  MUFU.TANH R196, R20 ;  /* 0x0000001400c47308 */ /* 0x000fec0000002400 */
[----:B------:R-:W-:Y:S02]  /*b2e0*/  HMMA.16816.F32 R172, R208, R198, R172 ;  /* 0x000000c6d0ac723c */ /* 0x000fe400000018ac */
[----:B------:R4:W-:Y:S06]  /*b2f0*/  MUFU.TANH R197, R21 ;  /* 0x0000001500c57308 */ /* 0x0009ec0000002400 */
[-C--:B---3--:R-:W-:Y:S02]  /*b300*/  HMMA.16816.F32 R184, R168, R8.reuse, R184 ;  /* 0x00000008a8b8723c */ /* 0x088fe400000018b8 */
[----:B------:R-:W-:Y:S06]  /*b310*/  MUFU.TANH R62, R62 ;  /* 0x0000003e003e7308 */ /* 0x000fec0000002400 */
[C---:B------:R-:W-:Y:S02]  /*b320*/  HMMA.16816.F32 R48, R164.reuse, R8, R48 ;  /* 0x00000008a430723c */ /* 0x040fe40000001830 */
[----:B------:R-:W-:Y:S01]  /*b330*/  MUFU.TANH R65, R65 ;  /* 0x0000004100417308 */ /* 0x000fe20000002400 */
[----:B----4-:R-:W3:Y:S05]  /*b340*/  LDSM.16.M88.4 R20, [R239+0x8800] ;  /* 0x00880000ef14783b */ /* 0x010eea0000000200 */
[-C--:B------:R-:W-:Y:S08]  /*b350*/  HMMA.16816.F32 R44, R164, R10.reuse, R44 ;  /* 0x0000000aa42c723c */ /* 0x080ff0000000182c */
[----:B------:R-:W-:Y:S01]  /*b360*/  HMMA.16816.F32 R180, R168, R10, R180 ;  /* 0x0000000aa8b4723c */ /* 0x000fe200000018b4 */
[----:B------:R-:W4:Y:S07]  /*b370*/  LDSM.16.M88.4 R8, [R239+0x8c00] ;  /* 0x008c0000ef08783b */ /* 0x000f2e0000000200 */
        /* <DEDUP_REMOVED lines=8> */
[----:B------:R-:W5:Y:S01]  /*b400*/  LDSM.16.M88.4 R24, [R241+0x8800] ;  /* 0x00880000f118783b */ /* 0x000f620000000200 */
[----:B------:R-:W2:Y:S01]  /*b410*/  MUFU.TANH R192, R192 ;  /* 0x000000c000c07308 */ /* 0x000ea20000002400 */
[----:B------:R-:W-:Y:S01]  /*b420*/  FMUL.FTZ R58, R58, UR6 ;  /* 0x000000063a3a7c20 */ /* 0x000fe20008410000 */
[----:B------:R-:W-:Y:S01]  /*b430*/  FMUL.FTZ R56, R56, UR6 ;  /* 0x0000000638387c20 */ /* 0x000fe20008410000 */
[----:B------:R-:W-:-:S03]  /*b440*/  FMUL.FTZ R57, R57, UR6 ;  /* 0x0000000639397c20 */ /* 0x000fc60008410000 */
[----:B-1----:R-:W-:Y:S02]  /*b450*/  HMMA.16816.F32 R40, R164, R4, R40 ;  /* 0x00000004a428723c */ /* 0x002fe40000001828 */
[----:B------:R1:W-:Y:S01]  /*b460*/  MUFU.TANH R67, R58 ;  /* 0x0000003a00437308 */ /* 0x0003e20000002400 */
[----:B------:R-:W-:-:S05]  /*b470*/  FMUL.FTZ R190, R190, UR6 ;  /* 0x00000006bebe7c20 */ /* 0x000fca0008410000 */
[----:B------:R-:W-:Y:S01]  /*b480*/  HMMA.16816.F32 R36, R164, R6, R36 ;  /* 0x00000006a424723c */ /* 0x000fe20000001824 */
[----:B------:R-:W-:Y:S01]  /*b490*/  FMUL.FTZ R164, R191, UR6 ;  /* 0x00000006bfa47c20 */ /* 0x000fe20008410000 */
[----:B------:R-:W2:Y:S01]  /*b4a0*/  MUFU.TANH R193, R193 ;  /* 0x000000c100c17308 */ /* 0x000ea20000002400 */
[----:B------:R-:W-:Y:S01]  /*b4b0*/  FMUL.FTZ R52, R52, UR6 ;  /* 0x0000000634347c20 */ /* 0x000fe20008410000 */
[----:B------:R-:W-:-:S04]  /*b4c0*/  FMUL.FTZ R53, R53, UR6 ;  /* 0x0000000635357c20 */ /* 0x000fc80008410000 */
[----:B------:R-:W-:Y:S02]  /*b4d0*/  HMMA.16816.F32 R176, R168, R4, R176 ;  /* 0x00000004a8b0723c */ /* 0x000fe400000018b0 */
[----:B------:R-:W-:Y:S01]  /*b4e0*/  MUFU.TANH R66, R66 ;  /* 0x0000004200427308 */ /* 0x000fe20000002400 */
[----:B-1----:R-:W-:Y:S01]  /*b4f0*/  FMUL.FTZ R58, R59, UR6 ;  /* 0x000000063b3a7c20 */ /* 0x002fe20008410000 */
[----:B------:R-:W-:Y:S01]  /*b500*/  FMUL.FTZ R59, R188, UR6 ;  /* 0x00000006bc3b7c20 */ /* 0x000fe20008410000 */
[----:B------:R-:W-:-:S03]  /*b510*/  FMUL.FTZ R188, R189, UR6 ;  /* 0x00000006bdbc7c20 */ /* 0x000fc60008410000 */
[----:B------:R-:W-:Y:S01]  /*b520*/  HMMA.16816.F32 R172, R168, R6, R172 ;  /* 0x00000006a8ac723c */ /* 0x000fe200000018ac */
[----:B------:R-:W1:Y:S01]  /*b530*/  LDSM.16.M88.4 R4, [R241+0x8c00] ;  /* 0x008c0000f104783b */ /* 0x000e620000000200 */
[----:B------:R-:W2:Y:S01]  /*b540*/  MUFU.TANH R59, R59 ;  /* 0x0000003b003b7308 */ /* 0x000ea20000002400 */
[----:B------:R-:W-:-:S05]  /*b550*/  DEPBAR.LE SB0, 0x0 ;  /* 0x000080000000791a */ /* 0x000fca0000000000 */
[C---:B---3--:R-:W-:Y:S02]  /*b560*/  HMMA.16816.F32 R184, R32.reuse, R20, R184 ;  /* 0x0000001420b8723c */ /* 0x048fe400000018b8 */
[----:B------:R-:W3:Y:S06]  /*b570*/  MUFU.TANH R188, R188 ;  /* 0x000000bc00bc7308 */ /* 0x000eec0000002400 */
[C---:B------:R-:W-:Y:S02]  /*b580*/  HMMA.16816.F32 R180, R32.reuse, R22, R180 ;  /* 0x0000001620b4723c */ /* 0x040fe400000018b4 */
[----:B------:R-:W-:Y:S06]  /*b590*/  MUFU.TANH R194, R194 ;  /* 0x000000c200c27308 */ /* 0x000fec0000002400 */
[----:B----4-:R-:W-:Y:S02]  /*b5a0*/  HMMA.16816.F32 R176, R32, R8, R176 ;  /* 0x0000000820b0723c */ /* 0x010fe400000018b0 */
[----:B------:R-:W-:Y:S06]  /*b5b0*/  MUFU.TANH R195, R190 ;  /* 0x000000be00c37308 */ /* 0x000fec0000002400 */
[----:B------:R-:W-:Y:S01]  /*b5c0*/  HMMA.16816.F32 R48, R28, R20, R48 ;  /* 0x000000141c30723c */ /* 0x000fe20000001830 */
[----:B------:R-:W-:Y:S01]  /*b5d0*/  FMUL.FTZ R20, R54, UR6 ;  /* 0x0000000636147c20 */ /* 0x000fe20008410000 */
[----:B------:R-:W-:Y:S01]  /*b5e0*/  FMUL.FTZ R21, R55, UR6 ;  /* 0x0000000637157c20 */ /* 0x000fe20008410000 */
[----:B------:R-:W-:Y:S05]  /*b5f0*/  MUFU.TANH R164, R164 ;  /* 0x000000a400a47308 */ /* 0x000fea0000002400 */
[----:B------:R-:W-:Y:S03]  /*b600*/  HMMA.16816.F32 R172, R32, R10, R172 ;  /* 0x0000000a20ac723c */ /* 0x000fe600000018ac */
[----:B------:R-:W-:Y:S05]  /*b610*/  MUFU.TANH R56, R56 ;  /* 0x0000003800387308 */ /* 0x000fea0000002400 */
[C---:B-----5:R-:W-:Y:S03]  /*b620*/  HMMA.16816.F32 R184, R16.reuse, R24, R184 ;  /* 0x0000001810b8723c */ /* 0x060fe600000018b8 */
[----:B------:R-:W-:Y:S05]  /*b630*/  MUFU.TANH R57, R57 ;  /* 0x0000003900397308 */ /* 0x000fea0000002400 */
[----:B------:R-:W-:Y:S03]  /*b640*/  HMMA.16816.F32 R180, R16, R26, R180 ;  /* 0x0000001a10b4723c */ /* 0x000fe600000018b4 */
[----:B------:R-:W-:Y:S05]  /*b650*/  MUFU.TANH R58, R58 ;  /* 0x0000003a003a7308 */ /* 0x000fea0000002400 */
[----:B------:R-:W-:Y:S01]  /*b660*/  HMMA.16816.F32 R40, R28, R8, R40 ;  /* 0x000000081c28723c */ /* 0x000fe20000001828 */
[----:B------:R-:W-:-:S02]  /*b670*/  IMAD.SHL.U32 R8, R220, 0x2, RZ ;  /* 0x00000002dc087824 */ /* 0x000fc400078e00ff */
[----:B------:R-:W-:Y:S02]  /*b680*/  IMAD.U32 R9, RZ, RZ, UR20 ;  /* 0x00000014ff097e24 */ /* 0x000fe4000f8e00ff */
[----:B------:R-:W-:Y:S01]  /*b690*/  FMUL.FTZ R54, R184, UR6 ;  /* 0x00000006b8367c20 */ /* 0x000fe20008410000 */
[----:B------:R-:W-:Y:S01]  /*b6a0*/  FMUL.FTZ R55, R185, UR6 ;  /* 0x00000006b9377c20 */ /* 0x000fe20008410000 */
[----:B------:R-:W-:Y:S01]  /*b6b0*/  LOP3.LUT R8, R8, 0x6, RZ, 0xc0, !PT ;  /* 0x0000000608087812 */ /* 0x000fe200078ec0ff */
[----:B------:R-:W-:Y:S01]  /*b6c0*/  FMUL.FTZ R165, R186, UR6 ;  /* 0x00000006baa57c20 */ /* 0x000fe20008410000 */
[----:B-1----:R-:W-:Y:S01]  /*b6d0*/  HMMA.16816.F32 R176, R16, R4, R176 ;  /* 0x0000000410b0723c */ /* 0x002fe200000018b0 */
[----:B------:R-:W-:Y:S01]  /*b6e0*/  FMUL.FTZ R166, R187, UR6 ;  /* 0x00000006bba67c20 */ /* 0x000fe20008410000 */
[----:B------:R-:W1:Y:S01]  /*b6f0*/  MUFU.TANH R54, R54 ;  /* 0x0000003600367308 */ /* 0x000e620000002400 */
[----:B------:R-:W-:Y:S02]  /*b700*/  IMAD R8, R9, 0x40, R8 ;  /* 0x0000004009087824 */ /* 0x000fe400078e0208 */
[----:B------:R-:W-:Y:S01]  /*b710*/  FMUL.FTZ R180, R180, UR6 ;  /* 0x00000006b4b47c20 */ /* 0x000fe20008410000 */
[----:B------:R-:W-:Y:S01]  /*b720*/  FMUL.FTZ R33, R182, UR6 ;  /* 0x00000006b6217c20 */ /* 0x000fe20008410000 */
[----:B------:R-:W-:Y:S01]  /*b730*/  FMUL.FTZ R170, R183, UR6 ;  /* 0x00000006b7aa7c20 */ /* 0x000fe20008410000 */
[C---:B------:R-:W-:Y:S01]  /*b740*/  VIADD R35, R8.reuse, 0xffffff40 ;  /* 0xffffff4008237836 */ /* 0x040fe20000000000 */
[----:B------:R-:W-:Y:S01]  /*b750*/  HMMA.16816.F32 R48, R12, R24, R48 ;  /* 0x000000180c30723c */ /* 0x000fe20000001830 */
[C---:B------:R-:W-:Y:S01]  /*b760*/  VIADD R203, R8.reuse, 0xffffff41 ;  /* 0xffffff4108cb7836 */ /* 0x040fe20000000000 */
[----:B------:R-:W4:Y:S01]  /*b770*/  MUFU.TANH R55, R55 ;  /* 0x0000003700377308 */ /* 0x000f220000002400 */
[C---:B------:R-:W-:Y:S01]  /*b780*/  VIADD R202, R8.reuse, 0xffffff48 ;  /* 0xffffff4808ca7836 */ /* 0x040fe20000000000 */
[-C--:B------:R-:W-:Y:S01]  /*b790*/  ISETP.GE.AND P0, PT, R35, R233.reuse, PT ;  /* 0x000000e92300720c */ /* 0x080fe20003f06270 */
[C---:B------:R-:W-:Y:S01]  /*b7a0*/  VIADD R198, R8.reuse, 0xffffff49 ;  /* 0xffffff4908c67836 */ /* 0x040fe20000000000 */
[-C--:B------:R-:W-:Y:S01]  /*b7b0*/  ISETP.GE.AND P5, PT, R203, R233.reuse, PT ;  /* 0x000000e9cb00720c */ /* 0x080fe20003fa6270 */
[----:B------:R-:W-:Y:S01]  /*b7c0*/  VIADD R185, R8, 0xffffff50 ;  /* 0xffffff5008b97836 */ /* 0x000fe20000000000 */
[----:B------:R-:W-:Y:S01]  /*b7d0*/  HMMA.16816.F32 R172, R16, R6, R172 ;  /* 0x0000000610ac723c */ /* 0x000fe200000018ac */
[----:B------:R-:W-:Y:S01]  /*b7e0*/  FMUL.FTZ R16, R181, UR6 ;  /* 0x00000006b5107c20 */ /* 0x000fe20008410000 */
[----:B------:R-:W5:Y:S01]  /*b7f0*/  MUFU.TANH R180, R180 ;  /* 0x000000b400b47308 */ /* 0x000f620000002400 */
[----:B------:R-:W-:Y:S01]  /*b800*/  FMUL.FTZ R17, R176, UR6 ;  /* 0x00000006b0117c20 */ /* 0x000fe20008410000 */
[----:B------:R-:W-:Y:S01]  /*b810*/  VIADD R182, R8, 0xffffff51 ;  /* 0xffffff5108b67836 */ /* 0x000fe20000000000 */
[-C--:B------:R-:W-:Y:S01]  /*b820*/  ISETP.GE.AND P1, PT, R202, R233.reuse, PT ;  /* 0x000000e9ca00720c */ /* 0x080fe20003f26270 */
[----:B------:R-:W-:Y:S01]  /*b830*/  VIADD R181, R8, 0xffffff58 ;  /* 0xffffff5808b57836 */ /* 0x000fe20000000000 */
[----:B------:R-:W-:Y:S01]  /*b840*/  FSEL R205, R205, -INF , !P0 ;  /* 0xff800000cdcd7808 */ /* 0x000fe20004000000 */
[----:B------:R-:W-:Y:S01]  /*b850*/  HMMA.16816.F32 R44, R28, R22, R44 ;  /* 0x000000161c2c723c */ /* 0x000fe2000000182c */
[-C--:B------:R-:W-:Y:S01]  /*b860*/  ISETP.GE.AND P0, PT, R198, R233.reuse, PT ;  /* 0x000000e9c600720c */ /* 0x080fe20003f06270 */
[----:B------:R-:W5:Y:S01]  /*b870*/  MUFU.TANH R16, R16 ;  /* 0x0000001000107308 */ /* 0x000f620000002400 */
[----:B------:R-:W-:Y:S01]  /*b880*/  FMUL.FTZ R24, R48, UR6 ;  /* 0x0000000630187c20 */ /* 0x000fe20008410000 */
[----:B------:R-:W-:Y:S01]  /*b890*/  FMUL.FTZ R48, R177, UR6 ;  /* 0x00000006b1307c20 */ /* 0x000fe20008410000 */
[----:B--2---:R-:W-:Y:S01]  /*b8a0*/  FSEL R212, R212, -INF , !P5 ;  /* 0xff800000d4d47808 */ /* 0x004fe20006800000 */
[----:B------:R-:W-:Y:S01]  /*b8b0*/  FMUL.FTZ R25, R49, UR6 ;  /* 0x0000000631197c20 */ /* 0x000fe20008410000 */
[----:B------:R-:W-:Y:S01]  /*b8c0*/  FMUL.FTZ R22, R50, UR6 ;  /* 0x0000000632167c20 */ /* 0x000fe20008410000 */
[----:B------:R-:W-:Y:S01]  /*b8d0*/  FMUL.FTZ R23, R51, UR6 ;  /* 0x0000000633177c20 */ /* 0x000fe20008410000 */
[----:B------:R-:W-:Y:S01]  /*b8e0*/  VIADD R184, R8, 0xffffff59 ;  /* 0xffffff5908b87836 */ /* 0x000fe20000000000 */
[----:B------:R-:W2:Y:S01]  /*b8f0*/  MUFU.TANH R17, R17 ;  /* 0x0000001100117308 */ /* 0x000ea20000002400 */
[----:B------:R-:W-:Y:S01]  /*b900*/  FMUL.FTZ R32, R172, UR6 ;  /* 0x00000006ac207c20 */ /* 0x000fe20008410000 */
[----:B------:R-:W-:Y:S01]  /*b910*/  FMUL.FTZ R34, R173, UR6 ;  /* 0x00000006ad227c20 */ /* 0x000fe20008410000 */
[-C--:B------:R-:W-:Y:S01]  /*b920*/  ISETP.GE.AND P5, PT, R185, R233.reuse, PT ;  /* 0x000000e9b900720c */ /* 0x080fe20003fa6270 */
[----:B------:R-:W-:Y:S01]  /*b930*/  VIADD R169, R8, 0xffffff60 ;  /* 0xffffff6008a97836 */ /* 0x000fe20000000000 */
[----:B------:R-:W-:Y:S01]  /*b940*/  FSEL R9, R200, -INF , !P1 ;  /* 0xff800000c8097808 */ /* 0x000fe20004800000 */
[----:B------:R-:W-:Y:S01]  /*b950*/  VIADD R168, R8, 0xffffff61 ;  /* 0xffffff6108a87836 */ /* 0x000fe20000000000 */
[-C--:B------:R-:W-:Y:S01]  /*b960*/  ISETP.GE.AND P1, PT, R182, R233.reuse, PT ;  /* 0x000000e9b600720c */ /* 0x080fe20003f26270 */
[C---:B------:R-:W-:Y:S01]  /*b970*/  VIADD R167, R8.reuse, 0xffffff68 ;  /* 0xffffff6808a77836 */ /* 0x040fe20000000000 */
[----:B------:R-:W2:Y:S01]  /*b980*/  MUFU.TANH R48, R48 ;  /* 0x0000003000307308 */ /* 0x000ea20000002400 */
[----:B------:R-:W-:Y:S01]  /*b990*/  HMMA.16816.F32 R44, R12, R26, R44 ;  /* 0x0000001a0c2c723c */ /* 0x000fe2000000182c */
[----:B------:R-:W-:Y:S01]  /*b9a0*/  VIADD R51, R8, 0xffffff69 ;  /* 0xffffff6908337836 */ /* 0x000fe20000000000 */
[----:B------:R-:W-:Y:S01]  /*b9b0*/  FSEL R171, R192, -INF , !P5 ;  /* 0xff800000c0ab7808 */ /* 0x000fe20006800000 */
[----:B------:R-:W-:Y:S01]  /*b9c0*/  VIADD R50, R8, 0xffffff70 ;  /* 0xffffff7008327836 */ /* 0x000fe20000000000 */
[-C--:B------:R-:W-:Y:S01]  /*b9d0*/  ISETP.GE.AND P5, PT, R184, R233.reuse, PT ;  /* 0x000000e9b800720c */ /* 0x080fe20003fa6270 */
[C---:B------:R-:W-:Y:S01]  /*b9e0*/  VIADD R49, R8.reuse, 0xffffff71 ;  /* 0xffffff7108317836 */ /* 0x040fe20000000000 */
[----:B------:R-:W-:Y:S01]  /*b9f0*/  FSEL R186, R193, -INF , !P1 ;  /* 0xff800000c1ba7808 */ /* 0x000fe20004800000 */
[C---:B------:R-:W-:Y:S01]  /*ba00*/  VIADD R27, R8.reuse, 0xffffff78 ;  /* 0xffffff78081b7836 */ /* 0x040fe20000000000 */
[----:B------:R-:W2:Y:S01]  /*ba10*/  MUFU.TANH R32, R32 ;  /* 0x0000002000207308 */ /* 0x000ea20000002400 */
[----:B------:R-:W-:Y:S01]  /*ba20*/  VIADD R26, R8, 0xffffff79 ;  /* 0xffffff79081a7836 */ /* 0x000fe20000000000 */
[----:B------:R-:W-:Y:S01]  /*ba30*/  FSEL R8, R201, -INF , !P0 ;  /* 0xff800000c9087808 */ /* 0x000fe20004000000 */
[----:B------:R-:W-:Y:S01]  /*ba40*/  FMUL.FTZ R178, R178, UR6 ;  /* 0x00000006b2b27c20 */ /* 0x000fe20008410000 */
[-C--:B------:R-:W-:Y:S01]  /*ba50*/  ISETP.GE.AND P0, PT, R181, R233.reuse, PT ;  /* 0x000000e9b500720c */ /* 0x080fe20003f06270 */
[----:B------:R-:W-:Y:S01]  /*ba60*/  FMUL.FTZ R179, R179, UR6 ;  /* 0x00000006b3b37c20 */ /* 0x000fe20008410000 */
[----:B------:R-:W-:Y:S01]  /*ba70*/  ISETP.GE.AND P1, PT, R169, R233, PT ;  /* 0x000000e9a900720c */ /* 0x000fe20003f26270 */
[----:B------:R-:W-:Y:S01]  /*ba80*/  HMMA.16816.F32 R36, R28, R10, R36 ;  /* 0x0000000a1c24723c */ /* 0x000fe20000001824 */
[----:B------:R-:W2:Y:S01]  /*ba90*/  MUFU.TANH R34, R34 ;  /* 0x0000002200227308 */ /* 0x000ea20000002400 */
[----:B------:R-:W-:-:S02]  /*baa0*/  FSEL R187, R59, -INF , !P0 ;  /* 0xff8000003bbb7808 */ /* 0x000fc40004000000 */
[-C--:B------:R-:W-:Y:S01]  /*bab0*/  ISETP.GE.AND P0, PT, R168, R233.reuse, PT ;  /* 0x000000e9a800720c */ /* 0x080fe20003f06270 */
[----:B------:R-:W-:Y:S01]  /*bac0*/  FMUL.FTZ R44, R44, UR6 ;  /* 0x000000062c2c7c20 */ /* 0x000fe20008410000 */
[----:B---3--:R-:W-:Y:S01]  /*bad0*/  FSEL R188, R188, -INF , !P5 ;  /* 0xff800000bcbc7808 */ /* 0x008fe20006800000 */
[----:B------:R-:W-:Y:S01]  /*bae0*/  FMUL.FTZ R46, R46, UR6 ;  /* 0x000000062e2e7c20 */ /* 0x000fe20008410000 */
[-C--:B------:R-:W-:Y:S01]  /*baf0*/  ISETP.GE.AND P5, PT, R167, R233.reuse, PT ;  /* 0x000000e9a700720c */ /* 0x080fe20003fa6270 */
[----:B------:R-:W3:Y:S01]  /*bb00*/  MUFU.TANH R165, R165 ;  /* 0x000000a500a57308 */ /* 0x000ee20000002400 */
[----:B-1----:R-:W-:Y:S01]  /*bb10*/  FSEL R193, R54, -INF , !P1 ;  /* 0xff80000036c17808 */ /* 0x002fe20004800000 */
[----:B------:R-:W-:Y:S01]  /*bb20*/  FMUL.FTZ R47, R47, UR6 ;  /* 0x000000062f2f7c20 */ /* 0x000fe20008410000 */
[----:B------:R-:W-:Y:S02]  /*bb30*/  ISETP.GE.AND P1, PT, R51, R233, PT ;  /* 0x000000e93300720c */ /* 0x000fe40003f26270 */
[----:B----4-:R-:W-:-:S02]  /*bb40*/  FSEL R183, R55, -INF , !P0 ;  /* 0xff80000037b77808 */ /* 0x010fc40004000000 */
[-C--:B------:R-:W-:Y:S01]  /*bb50*/  ISETP.GE.AND P0, PT, R50, R233.reuse, PT ;  /* 0x000000e93200720c */ /* 0x080fe20003f06270 */
[----:B------:R-:W1:Y:S01]  /*bb60*/  MUFU.TANH R166, R166 ;  /* 0x000000a600a67308 */ /* 0x000e620000002400 */
[----:B-----5:R-:W-:Y:S02]  /*bb70*/  FSEL R180, R180, -INF , !P5 ;  /* 0xff800000b4b47808 */ /* 0x020fe40006800000 */
[-C--:B------:R-:W-:Y:S01]  /*bb80*/  ISETP.GE.AND P5, PT, R49, R233.reuse, PT ;  /* 0x000000e93100720c */ /* 0x080fe20003fa6270 */
[----:B------:R-:W-:Y:S01]  /*bb90*/  HMMA.16816.F32 R36, R12, R6, R36 ;  /* 0x000000060c24723c */ /* 0x000fe20000001824 */
[----:B------:R-:W-:Y:S02]  /*bba0*/  FSEL R173, R16, -INF , !P1 ;  /* 0xff80000010ad7808 */ /* 0x000fe40004800000 */
[----:B------:R-:W-:Y:S01]  /*bbb0*/  ISETP.GE.AND P1, PT, R27, R233, PT ;  /* 0x000000e91b00720c */ /* 0x000fe20003f26270 */
[----:B------:R-:W4:Y:S01]  /*bbc0*/  MUFU.TANH R33, R33 ;  /* 0x0000002100217308 */ /* 0x000f220000002400 */
[----:B--2---:R-:W-:-:S02]  /*bbd0*/  FSEL R59, R17, -INF , !P0 ;  /* 0xff800000113b7808 */ /* 0x004fc40004000000 */
[----:B------:R-:W-:Y:S01]  /*bbe0*/  ISETP.GE.AND P0, PT, R26, R233, PT ;  /* 0x000000e91a00720c */ /* 0x000fe20003f06270 */
[----:B------:R-:W-:Y:S01]  /*bbf0*/  HMMA.16816.F32 R16, R12, R4, R40 ;  /* 0x000000040c10723c */ /* 0x000fe20000001828 */
[----:B------:R-:W-:Y:S01]  /*bc00*/  FSEL R48, R48, -INF , !P5 ;  /* 0xff80000030307808 */ /* 0x000fe20006800000 */
[----:B------:R-:W-:Y:S01]  /*bc10*/  FMUL.FTZ R42, R174, UR6 ;  /* 0x00000006ae2a7c20 */ /* 0x000fe20008410000 */
[-C--:B------:R-:W-:Y:S01]  /*bc20*/  ISETP.GE.AND P5, PT, R35, R3.reuse, PT ;  /* 0x000000032300720c */ /* 0x080fe20003fa6270 */
[----:B------:R-:W2:Y:S01]  /*bc30*/  MUFU.TANH R170, R170 ;  /* 0x000000aa00aa7308 */ /* 0x000ea20000002400 */
[----:B------:R-:W-:Y:S01]  /*bc40*/  FSEL R40, R32, -INF , !P1 ;  /* 0xff80000020287808 */ /* 0x000fe20004800000 */
[----:B------:R-:W-:Y:S01]  /*bc50*/  FMUL.FTZ R41, R175, UR6 ;  /* 0x00000006af297c20 */ /* 0x000fe20008410000 */
[----:B------:R-:W-:Y:S01]  /*bc60*/  ISETP.GE.AND P1, PT, R203, R3, PT ;  /* 0x00000003cb00720c */ /* 0x000fe20003f26270 */
[----:B------:R-:W-:Y:S01]  /*bc70*/  FMUL.FTZ R4, R45, UR6 ;  /* 0x000000062d047c20 */ /* 0x000fe20008410000 */
[----:B------:R-:W-:-:S02]  /*bc80*/  FSEL R32, R34, -INF , !P0 ;  /* 0xff80000022207808 */ /* 0x000fc40004000000 */
[-C--:B------:R-:W-:Y:S01]  /*bc90*/  ISETP.GE.AND P0, PT, R202, R3.reuse, PT ;  /* 0x00000003ca00720c */ /* 0x080fe20003f06270 */
[----:B------:R-:W5:Y:S01]  /*bca0*/  MUFU.TANH R5, R178 ;  /* 0x000000b200057308 */ /* 0x000f620000002400 */
[----:B------:R-:W-:Y:S01]  /*bcb0*/  FSEL R204, R204, -INF , !P5 ;  /* 0xff800000cccc7808 */ /* 0x000fe20006800000 */
[----:B------:R-:W-:Y:S01]  /*bcc0*/  FMUL.FTZ R36, R36, UR6 ;  /* 0x0000000624247c20 */ /* 0x000fe20008410000 */
[-C--:B------:R-:W-:Y:S01]  /*bcd0*/  ISETP.GE.AND P5, PT, R198, R3.reuse, PT ;  /* 0x00000003c600720c */ /* 0x080fe20003fa6270 */
[----:B------:R-:W-:Y:S01]  /*bce0*/  FMUL.FTZ R37, R37, UR6 ;  /* 0x0000000625257c20 */ /* 0x000fe20008410000 */
[----:B------:R-:W-:Y:S01]  /*bcf0*/  FSEL R207, R207, -INF , !P1 ;  /* 0xff800000cfcf7808 */ /* 0x000fe20004800000 */
[----:B------:R-:W-:Y:S01]  /*bd00*/  FMUL.FTZ R38, R38, UR6 ;  /* 0x0000000626267c20 */ /* 0x000fe20008410000 */
        /* <DEDUP_REMOVED lines=12> */
[----:B------:R-:W-:Y:S01]  /*bdd0*/  ISETP.GE.AND P1, PT, R184, R3, PT ;  /* 0x00000003b800720c */ /* 0x000fe20003f26270 */
[----:B------:R-:W-:Y:S01]  /*bde0*/  FMUL.FTZ R39, R39, UR6 ;  /* 0x0000000627277c20 */ /* 0x000fe20008410000 */
[----:B------:R-:W-:-:S02]  /*bdf0*/  FSEL R190, R194, -INF , !P0 ;  /* 0xff800000c2be7808 */ /* 0x000fc40004000000 */
[-C--:B------:R-:W-:Y:S01]  /*be00*/  ISETP.GE.AND P0, PT, R169, R3.reuse, PT ;  /* 0x00000003a900720c */ /* 0x080fe20003f06270 */
[----:B------:R-:W5:Y:S01]  /*be10*/  MUFU.TANH R41, R41 ;  /* 0x0000002900297308 */ /* 0x000f620000002400 */
[----:B------:R-:W-:Y:S02]  /*be20*/  FSEL R191, R195, -INF , !P5 ;  /* 0xff800000c3bf7808 */ /* 0x000fe40006800000 */
[-C--:B------:R-:W-:Y:S02]  /*be30*/  ISETP.GE.AND P5, PT, R168, R3.reuse, PT ;  /* 0x00000003a800720c */ /* 0x080fe40003fa6270 */
[----:B------:R-:W-:Y:S02]  /*be40*/  FSEL R192, R164, -INF , !P1 ;  /* 0xff800000a4c07808 */ /* 0x000fe40004800000 */
[----:B------:R-:W-:Y:S01]  /*be50*/  ISETP.GE.AND P1, PT, R167, R3, PT ;  /* 0x00000003a700720c */ /* 0x000fe20003f26270 */
[----:B------:R-:W5:Y:S01]  /*be60*/  MUFU.TANH R52, R52 ;  /* 0x0000003400347308 */ /* 0x000f620000002400 */
[----:B---3--:R-:W-:-:S02]  /*be70*/  FSEL R175, R165, -INF , !P0 ;  /* 0xff800000a5af7808 */ /* 0x008fc40004000000 */
[-C--:B------:R-:W-:Y:S02]  /*be80*/  ISETP.GE.AND P0, PT, R51, R3.reuse, PT ;  /* 0x000000033300720c */ /* 0x080fe40003f06270 */
[----:B-1----:R-:W-:Y:S02]  /*be90*/  FSEL R174, R166, -INF , !P5 ;  /* 0xff800000a6ae7808 */ /* 0x002fe40006800000 */
[-C--:B------:R-:W-:Y:S01]  /*bea0*/  ISETP.GE.AND P5, PT, R50, R3.reuse, PT ;  /* 0x000000033200720c */ /* 0x080fe20003fa6270 */
[----:B------:R-:W1:Y:S01]  /*beb0*/  MUFU.TANH R20, R20 ;  /* 0x0000001400147308 */ /* 0x000e620000002400 */
[----:B----4-:R-:W-:Y:S02]  /*bec0*/  FSEL R172, R33, -INF , !P1 ;  /* 0xff80000021ac7808 */ /* 0x010fe40004800000 */
[----:B------:R-:W-:Y:S02]  /*bed0*/  ISETP.GE.AND P1, PT, R49, R3, PT ;  /* 0x000000033100720c */ /* 0x000fe40003f26270 */
[----:B--2---:R-:W-:-:S02]  /*bee0*/  FSEL R170, R170, -INF , !P0 ;  /* 0xff800000aaaa7808 */ /* 0x004fc40004000000 */
[-C--:B------:R-:W-:Y:S01]  /*bef0*/  ISETP.GE.AND P0, PT, R27, R3.reuse, PT ;  /* 0x000000031b00720c */ /* 0x080fe20003f06270 */
[----:B------:R-:W2:Y:S01]  /*bf00*/  MUFU.TANH R53, R53 ;  /* 0x0000003500357308 */ /* 0x000ea20000002400 */
[----:B-----5:R-:W-:Y:S02]  /*bf10*/  FSEL R33, R5, -INF , !P5 ;  /* 0xff80000005217808 */ /* 0x020fe40006800000 */
[----:B------:R-:W-:Y:S02]  /*bf20*/  ISETP.GE.AND P5, PT, R26, R3, PT ;  /* 0x000000031a00720c */ /* 0x000fe40003fa6270 */
[----:B------:R-:W-:Y:S02]  /*bf30*/  FSEL R34, R34, -INF , !P1 ;  /* 0xff80000022227808 */ /* 0x000fe40004800000 */
[----:B------:R-:W-:Y:S01]  /*bf40*/  ISETP.GE.AND P1, PT, R35, R2, PT ;  /* 0x000000022300720c */ /* 0x000fe20003f26270 */
[----:B------:R-:W3:Y:S01]  /*bf50*/  MUFU.TANH R21, R21 ;  /* 0x0000001500157308 */ /* 0x000ee20000002400 */
[----:B------:R-:W-:-:S02]  /*bf60*/  FSEL R3, R42, -INF , !P0 ;  /* 0xff8000002a037808 */ /* 0x000fc40004000000 */
[----:B------:R-:W-:Y:S02]  /*bf70*/  ISETP.GE.AND P0, PT, R35, R0, PT ;  /* 0x000000002300720c */ /* 0x000fe40003f06270 */
[----:B------:R-:W-:Y:S02]  /*bf80*/  FSEL R35, R41, -INF , !P5 ;  /* 0xff80000029237808 */ /* 0x000fe40006800000 */
[C---:B------:R-:W-:Y:S01]  /*bf90*/  ISETP.GE.AND P5, PT, R203.reuse, R2, PT ;  /* 0x00000002cb00720c */ /* 0x040fe20003fa6270 */
[----:B------:R-:W4:Y:S01]  /*bfa0*/  MUFU.TANH R24, R24 ;  /* 0x0000001800187308 */ /* 0x000f220000002400 */
[----:B------:R-:W-:Y:S02]  /*bfb0*/  FSEL R5, R196, -INF , !P1 ;  /* 0xff800000c4057808 */ /* 0x000fe40004800000 */
[----:B------:R-:W-:Y:S02]  /*bfc0*/  ISETP.GE.AND P1, PT, R203, R0, PT ;  /* 0x00000000cb00720c */ /* 0x000fe40003f26270 */
[----:B------:R-:W-:-:S02]  /*bfd0*/  FSEL R206, R206, -INF , !P0 ;  /* 0xff800000cece7808 */ /* 0x000fc40004000000 */
[C---:B------:R-:W-:Y:S01]  /*bfe0*/  ISETP.GE.AND P0, PT, R202.reuse, R2, PT ;  /* 0x00000002ca00720c */ /* 0x040fe20003f06270 */
[----:B------:R-:W-:Y:S01]  /*bff0*/  MUFU.TANH R25, R25 ;  /* 0x0000001900197308 */ /* 0x000fe20000002400 */
[----:B------:R-:W-:Y:S02]  /*c000*/  FSEL R11, R197, -INF , !P5 ;  /* 0xff800000c50b7808 */ /* 0x000fe40006800000 */
[----:B------:R-:W-:Y:S02]  /*c010*/  ISETP.GE.AND P5, PT, R202, R0, PT ;  /* 0x00000000ca00720c */ /* 0x000fe40003fa6270 */
[----:B------:R-:W-:Y:S02]  /*c020*/  FSEL R213, R213, -INF , !P1 ;  /* 0xff800000d5d57808 */ /* 0x000fe40004800000 */
[----:B------:R-:W-:Y:S01]  /*c030*/  ISETP.GE.AND P1, PT, R198, R2, PT ;  /* 0x00000002c600720c */ /* 0x000fe20003f26270 */
[----:B------:R-:W5:Y:S01]  /*c040*/  MUFU.TANH R22, R22 ;  /* 0x0000001600167308 */ /* 0x000f620000002400 */
[----:B------:R-:W-:-:S02]  /*c050*/  FSEL R61, R61, -INF , !P0 ;  /* 0xff8000003d3d7808 */ /* 0x000fc40004000000 */
[----:B------:R-:W-:Y:S02]  /*c060*/  ISETP.GE.AND P0, PT, R198, R0, PT ;  /* 0x00000000c600720c */ /* 0x000fe40003f06270 */
[----:B------:R-:W-:Y:S02]  /*c070*/  FSEL R10, R64, -INF , !P5 ;  /* 0xff800000400a7808 */ /* 0x000fe40006800000 */
[C---:B------:R-:W-:Y:S01]  /*c080*/  ISETP.GE.AND P5, PT, R185.reuse, R2, PT ;  /* 0x00000002b900720c */ /* 0x040fe20003fa6270 */
[----:B------:R-:W5:Y:S01]  /*c090*/  MUFU.TANH R23, R23 ;  /* 0x0000001700177308 */ /* 0x000f620000002400 */
[----:B------:R-:W-:Y:S02]  /*c0a0*/  FSEL R62, R62, -INF , !P1 ;  /* 0xff8000003e3e7808 */ /* 0x000fe40004800000 */
[----:B------:R-:W-:Y:S02]  /*c0b0*/  ISETP.GE.AND P1, PT, R185, R0, PT ;  /* 0x00000000b900720c */ /* 0x000fe40003f26270 */
[----:B------:R-:W-:-:S02]  /*c0c0*/  FSEL R6, R65, -INF , !P0 ;  /* 0xff80000041067808 */ /* 0x000fc40004000000 */
[----:B------:R-:W-:Y:S01]  /*c0d0*/  ISETP.GE.AND P0, PT, R182, R2, PT ;  /* 0x00000002b600720c */ /* 0x000fe20003f06270 */
[----:B------:R-:W5:Y:S01]  /*c0e0*/  MUFU.TANH R199, R44 ;  /* 0x0000002c00c77308 */ /* 0x000f620000002400 */
[----:B------:R-:W-:Y:S02]  /*c0f0*/  FSEL R177, R56, -INF , !P5 ;  /* 0xff80000038b17808 */ /* 0x000fe40006800000 */
[----:B------:R-:W-:Y:S02]  /*c100*/  ISETP.GE.AND P5, PT, R182, R0, PT ;  /* 0x00000000b600720c */ /* 0x000fe40003fa6270 */
[----:B------:R-:W-:Y:S02]  /*c110*/  FSEL R182, R67, -INF , !P1 ;  /* 0xff80000043b67808 */ /* 0x000fe40004800000 */
[----:B------:R-:W-:Y:S01]  /*c120*/  ISETP.GE.AND P1, PT, R181, R2, PT ;  /* 0x00000002b500720c */ /* 0x000fe20003f26270 */
[----:B------:R-:W-:Y:S01]  /*c130*/  MUFU.TANH R4, R4 ;  /* 0x0000000400047308 */ /* 0x000fe20000002400 */
[----:B------:R-:W-:-:S02]  /*c140*/  FSEL R176, R57, -INF , !P0 ;  /* 0xff80000039b07808 */ /* 0x000fc40004000000 */
[----:B------:R-:W-:Y:S02]  /*c150*/  ISETP.GE.AND P0, PT, R181, R0, PT ;  /* 0x00000000b500720c */ /* 0x000fe40003f06270 */
[----:B------:R-:W-:Y:S02]  /*c160*/  FSEL R181, R58, -INF , !P5 ;  /* 0xff8000003ab57808 */ /* 0x000fe40006800000 */
[----:B------:R-:W-:Y:S01]  /*c170*/  FSEL R179, R52, -INF , !P1 ;  /* 0xff80000034b37808 */ /* 0x000fe20004800000 */
[----:B------:R-:W5:Y:S01]  /*c180*/  MUFU.TANH R195, R46 ;  /* 0x0000002e00c37308 */ /* 0x000f620000002400 */
[C---:B------:R-:W-:Y:S02]  /*c190*/  ISETP.GE.AND P5, PT, R184.reuse, R2, PT ;  /* 0x00000002b800720c */ /* 0x040fe40003fa6270 */
[----:B------:R-:W-:Y:S02]  /*c1a0*/  ISETP.GE.AND P1, PT, R184, R0, PT ;  /* 0x00000000b800720c */ /* 0x000fe40003f26270 */
[----:B-1----:R-:W-:-:S02]  /*c1b0*/  FSEL R184, R20, -INF , !P0 ;  /* 0xff80000014b87808 */ /* 0x002fc40004000000 */
[----:B------:R-:W-:Y:S01]  /*c1c0*/  ISETP.GE.AND P0, PT, R169, R2, PT ;  /* 0x00000002a900720c */ /* 0x000fe20003f06270 */
[----:B------:R-:W1:Y:S01]  /*c1d0*/  MUFU.TANH R194, R47 ;  /* 0x0000002f00c27308 */ /* 0x000e620000002400 */
[----:B--2---:R-:W-:Y:S02]  /*c1e0*/  FSEL R178, R53, -INF , !P5 ;  /* 0xff80000035b27808 */ /* 0x004fe40006800000 */
[----:B---3--:R-:W-:Y:S02]  /*c1f0*/  FSEL R185, R21, -INF , !P1 ;  /* 0xff80000015b97808 */ /* 0x008fe40004800000 */
[----:B----4-:R-:W-:Y:S02]  /*c200*/  FSEL R201, R24, -INF , !P0 ;  /* 0xff80000018c97808 */ /* 0x010fe40004000000 */
[----:B------:R-:W-:Y:S01]  /*c210*/  ISETP.GE.AND P5, PT, R169, R0, PT ;  /* 0x00000000a900720c */ /* 0x000fe20003fa6270 */
[----:B------:R-:W2:Y:S01]  /*c220*/  MUFU.TANH R16, R16 ;  /* 0x0000001000107308 */ /* 0x000ea20000002400 */
[----:B------:R-:W-:-:S02]  /*c230*/  ISETP.GE.AND P1, PT, R168, R2, PT ;  /* 0x00000002a800720c */ /* 0x000fc40003f26270 */
[----:B------:R-:W-:Y:S02]  /*c240*/  ISETP.GE.AND P0, PT, R168, R0, PT ;  /* 0x00000000a800720c */ /* 0x000fe40003f06270 */
[----:B-----5:R-:W-:Y:S02]  /*c250*/  FSEL R197, R22, -INF , !P5 ;  /* 0xff80000016c57808 */ /* 0x020fe40006800000 */
[----:B------:R-:W-:Y:S01]  /*c260*/  FSEL R200, R25, -INF , !P1 ;  /* 0xff80000019c87808 */ /* 0x000fe20004800000 */
[----:B------:R-:W3:Y:S01]  /*c270*/  MUFU.TANH R64, R18 ;  /* 0x0000001200407308 */ /* 0x000ee20000002400 */
[----:B------:R-:W-:Y:S02]  /*c280*/  FSEL R196, R23, -INF , !P0 ;  /* 0xff80000017c47808 */ /* 0x000fe40004000000 */
[C---:B------:R-:W-:Y:S02]  /*c290*/  ISETP.GE.AND P5, PT, R167.reuse, R2, PT ;  /* 0x00000002a700720c */ /* 0x040fe40003fa6270 */
[----:B------:R-:W-:-:S02]  /*c2a0*/  ISETP.GE.AND P1, PT, R167, R0, PT ;  /* 0x00000000a700720c */ /* 0x000fc40003f26270 */
[----:B------:R-:W-:Y:S01]  /*c2b0*/  ISETP.GE.AND P0, PT, R51, R2, PT ;  /* 0x000000023300720c */ /* 0x000fe20003f06270 */
[----:B------:R-:W4:Y:S01]  /*c2c0*/  MUFU.TANH R164, R17 ;  /* 0x0000001100a47308 */ /* 0x000f220000002400 */
[----:B------:R-:W-:Y:S02]  /*c2d0*/  FSEL R199, R199, -INF , !P5 ;  /* 0xff800000c7c77808 */ /* 0x000fe40006800000 */
[----:B------:R-:W-:Y:S02]  /*c2e0*/  FSEL R195, R195, -INF , !P1 ;  /* 0xff800000c3c37808 */ /* 0x000fe40004800000 */
[----:B------:R-:W-:Y:S02]  /*c2f0*/  FSEL R198, R4, -INF , !P0 ;  /* 0xff80000004c67808 */ /* 0x000fe40004000000 */
[----:B------:R-:W-:Y:S01]  /*c300*/  ISETP.GE.AND P5, PT, R51, R0, PT ;  /* 0x000000003300720c */ /* 0x000fe20003fa6270 */
[----:B------:R-:W5:Y:S01]  /*c310*/  MUFU.TANH R67, R36 ;  /* 0x0000002400437308 */ /* 0x000f620000002400 */
[----:B------:R-:W-:Y:S01]  /*c320*/  BAR.SYNC.DEFER_BLOCKING 0x0 ;  /* 0x0000000000007b1d */ /* 0x000fe20000010000 */
[----:B------:R-:W-:-:S02]  /*c330*/  ISETP.GE.AND P1, PT, R50, R2, PT ;  /* 0x000000023200720c */ /* 0x000fc40003f26270 */
[----:B------:R-:W-:Y:S02]  /*c340*/  ISETP.GE.AND P0, PT, R50, R0, PT ;  /* 0x000000003200720c */ /* 0x000fe40003f06270 */
[----:B-1----:R-:W-:Y:S02]  /*c350*/  FSEL R194, R194, -INF , !P5 ;  /* 0xff800000c2c27808 */ /* 0x002fe40006800000 */
[----:B------:R-:W1:Y:S01]  /*c360*/  MUFU.TANH R65, R37 ;  /* 0x0000002500417308 */ /* 0x000e620000002400 */
[----:B--2---:R-:W-:Y:S02]  /*c370*/  FSEL R169, R16, -INF , !P1 ;  /* 0xff80000010a97808 */ /* 0x004fe40004800000 */
[----:B---3--:R-:W-:Y:S02]  /*c380*/  FSEL R64, R64, -INF , !P0 ;  /* 0xff80000040407808 */ /* 0x008fe40004000000 */
[-C--:B------:R-:W-:Y:S02]  /*c390*/  ISETP.GE.AND P5, PT, R49, R2.reuse, PT ;  /* 0x000000023100720c */ /* 0x080fe40003fa6270 */
[-C--:B------:R-:W-:Y:S01]  /*c3a0*/  ISETP.GE.AND P1, PT, R27, R2.reuse, PT ;  /* 0x000000021b00720c */ /* 0x080fe20003f26270 */
[----:B------:R-:W2:Y:S01]  /*c3b0*/  MUFU.TANH R63, R19 ;  /* 0x00000013003f7308 */ /* 0x000ea20000002400 */
[----:B------:R-:W-:-:S02]  /*c3c0*/  ISETP.GE.AND P0, PT, R26, R2, PT ;  /* 0x000000021a00720c */ /* 0x000fc40003f06270 */
[----:B----4-:R-:W-:Y:S02]  /*c3d0*/  FSEL R164, R164, -INF , !P5 ;  /* 0xff800000a4a47808 */ /* 0x010fe40006800000 */
[----:B-----5:R-:W-:Y:S02]  /*c3e0*/  FSEL R67, R67, -INF , !P1 ;  /* 0xff80000043437808 */ /* 0x020fe40004800000 */
[-C--:B------:R-:W-:Y:S01]  /*c3f0*/  ISETP.GE.AND P5, PT, R49, R0.reuse, PT ;  /* 0x000000003100720c */ /* 0x080fe20003fa6270 */
[----:B------:R-:W3:Y:S01]  /*c400*/  MUFU.TANH R60, R38 ;  /* 0x00000026003c7308 */ /* 0x000ee20000002400 */
[----:B-1----:R-:W-:Y:S02]  /*c410*/  FSEL R65, R65, -INF , !P0 ;  /* 0xff80000041417808 */ /* 0x002fe40004000000 */
[-C--:B------:R-:W-:Y:S02]  /*c420*/  ISETP.GE.AND P1, PT, R27, R0.reuse, PT ;  /* 0x000000001b00720c */ /* 0x080fe40003f26270 */
[----:B------:R-:W-:-:S03]  /*c430*/  ISETP.GE.AND P0, PT, R26, R0, PT ;  /* 0x000000001a00720c */ /* 0x000fc60003f06270 */
[----:B------:R-:W1:Y:S01]  /*c440*/  MUFU.TANH R56, R39 ;  /* 0x0000002700387308 */ /* 0x000e620000002400 */
[----:B--2---:R-:W-:Y:S02]  /*c450*/  FSEL R63, R63, -INF , !P5 ;  /* 0xff8000003f3f7808 */ /* 0x004fe40006800000 */
[----:B---3--:R-:W-:Y:S02]  /*c460*/  FSEL R60, R60, -INF , !P1 ;  /* 0xff8000003c3c7808 */ /* 0x008fe40004800000 */
[----:B-1----:R-:W-:Y:S01]  /*c470*/  FSEL R56, R56, -INF , !P0 ;  /* 0xff80000038387808 */ /* 0x002fe20004000000 */
[----:B------:R-:W-:Y:S06]  /*c480*/  BRA.U !UP0, `(.L_x_717) ;  /* 0x0000000108fc7547 */ /* 0x000fec000b800000 */
[----:B------:R-:W-:Y:S01]  /*c490*/  UIADD3 UR7, UPT, UPT, UR20, -0x4, URZ ;  /* 0xfffffffc14077890 */ /* 0x000fe2000fffe0ff */
[----:B------:R-:W-:Y:S01]  /*c4a0*/  BSSY.RECONVERGENT B0, `(.L_x_718) ;  /* 0x000003c000007945 */ /* 0x000fe20003800200 */
[----:B------:R-:W1:Y:S02]  /*c4b0*/  LDCU.64 UR16, c[0x0][0x358] ;  /* 0x00006b00ff1077ac */ /* 0x000e640008000a00 */
[----:B------:R-:W-:-:S04]  /*c4c0*/  UIMAD.WIDE.U32 UR12, UR7, UR10, URZ ;  /* 0x0000000a070c72a5 */ /* 0x000fc8000f8e00ff */
[----:B------:R-:W-:Y:S02]  /*c4d0*/  UIMAD UR7, UR7, UR11, UR13 ;  /* 0x0000000b070772a4 */ /* 0x000fe4000f8e020d */
[----:B------:R-:W-:Y:S02]  /*c4e0*/  USHF.L.U32 UR6, UR12, 0x6, URZ ;  /* 0x000000060c067899 */ /* 0x000fe400080006ff */
[----:B------:R-:W-:Y:S02]  /*c4f0*/  USHF.L.U64.HI UR7, UR12, 0x6, UR7 ;  /* 0x000000060c077899 */ /* 0x000fe40008010207 */
[----:B------:R-:W-:Y:S02]  /*c500*/  ULEA UR12, UP0, UR10, UR6, 0x5 ;  /* 0x000000060a0c7291 */ /* 0x000fe4000f8028ff */
[----:B------:R-:W-:Y:S01]  /*c510*/  IMAD.U32 R18, RZ, RZ, UR6 ;  /* 0x00000006ff127e24 */ /* 0x000fe2000f8e00ff */
[----:B------:R-:W-:Y:S01]  /*c520*/  MOV R14, UR6 ;  /* 0x00000006000e7c02 */ /* 0x000fe20008000f00 */
[----:B------:R-:W-:Y:S01]  /*c530*/  IMAD.U32 R2, RZ, RZ, UR6 ;  /* 0x00000006ff027e24 */ /* 0x000fe2000f8e00ff */
[----:B------:R-:W-:Y:S01]  /*c540*/  ULEA.HI.X UR10, UR10, UR7, UR11, 0x5, UP0 ;  /* 0x000000070a0a7291 */ /* 0x000fe200080f2c0b */
[----:B------:R-:W-:Y:S01]  /*c550*/  IMAD.U32 R0, RZ, RZ, UR7 ;  /* 0x00000007ff007e24 */ /* 0x000fe2000f8e00ff */
[----:B------:R-:W-:Y:S01]  /*c560*/  @!P4 LEA R18, P0, R18, R231, 0x1 ;  /* 0x000000e71212c211 */ /* 0x000fe200078008ff */
[----:B------:R-:W-:-:S02]  /*c570*/  IMAD.U32 R16, RZ, RZ, UR6 ;  /* 0x00000006ff107e24 */ /* 0x000fc4000f8e00ff */
[----:B------:R-:W-:Y:S01]  /*c580*/  IMAD.U32 R13, RZ, RZ, UR6 ;  /* 0x00000006ff0d7e24 */ /* 0x000fe2000f8e00ff */
[-C--:B------:R-:W-:Y:S01]  /*c590*/  @!P4 LEA.HI.X R19, R2, R230.reuse, R0, 0x1, P0 ;  /* 0x000000e60213c211 */ /* 0x080fe200000f0c00 */
[----:B------:R-:W-:Y:S01]  /*c5a0*/  IMAD.U32 R12, RZ, RZ, UR7 ;  /* 0x00000007ff0c7e24 */ /* 0x000fe2000f8e00ff */
[----:B------:R-:W-:Y:S01]  /*c5b0*/  MOV R0, UR12 ;  /* 0x0000000c00007c02 */ /* 0x000fe20008000f00 */
[----:B------:R-:W-:Y:S01]  /*c5c0*/  IMAD.U32 R7, RZ, RZ, UR6 ;  /* 0x00000006ff077e24 */ /* 0x000fe2000f8e00ff */
[-C--:B------:R-:W-:Y:S01]  /*c5d0*/  @!P3 LEA R16, P1, R16, R231.reuse, 0x1 ;  /* 0x000000e71010b211 */ /* 0x080fe200078208ff */
[----:B------:R-:W-:Y:S01]  /*c5e0*/  IMAD.U32 R4, RZ, RZ, UR7 ;  /* 0x00000007ff047e24 */ /* 0x000fe2000f8e00ff */
[-C--:B------:R-:W-:Y:S01]  /*c5f0*/  @!P2 LEA R14, P0, R14, R231.reuse, 0x1 ;  /* 0x000000e70e0ea211 */ /* 0x080fe200078008ff */
[----:B------:R-:W-:Y:S01]  /*c600*/  @!PT LDS RZ, [RZ] ;  /* 0x00000000fffff984 */ /* 0x000fe20000000800 */
[----:B------:R-:W-:Y:S01]  /*c610*/  @!PT LDS RZ, [RZ] ;  /* 0x00000000fffff984 */ /* 0x000fe20000000800 */
[----:B------:R-:W-:Y:S01]  /*c620*/  @!PT LDS RZ, [RZ] ;  /* 0x00000000fffff984 */ /* 0x000fe20000000800 */
[----:B-1----:R1:W-:Y:S01]  /*c630*/  @!P4 LDGSTS.E.BYPASS.LTC128B.128 [R232+0x6000], desc[UR16][R18.64] ;  /* 0x0600000012e8cfae */ /* 0x0023e2000b981a10 */
[----:B------:R-:W-:Y:S01]  /*c640*/  LEA R20, P5, R0, R231, 0x1 ;  /* 0x000000e700147211 */ /* 0x000fe200078a08ff */
[----:B------:R-:W-:Y:S01]  /*c650*/  IMAD.U32 R0, RZ, RZ, UR10 ;  /* 0x0000000aff007e24 */ /* 0x000fe2000f8e00ff */
[----:B------:R-:W-:Y:S01]  /*c660*/  MOV R2, UR12 ;  /* 0x0000000c00027c02 */ /* 0x000fe20008000f00 */
[----:B------:R1:W-:Y:S01]  /*c670*/  @P4 STS.128 [R232+0x6000], RZ ;  /* 0x006000ffe8004388 */ /* 0x0003e20000000c00 */
[----:B------:R-:W-:-:S02]  /*c680*/  @!P3 LEA.HI.X R17, R13, R230, R12, 0x1, P1 ;  /* 0x000000e60d11b211 */ /* 0x000fc400008f0c0c */
        /* <DEDUP_REMOVED lines=28> */
.L_x_719:
[----:B------:R3:W-:Y:S02]  /*c850*/  STS.128 [R232+0x8800], RZ ;  /* 0x008800ffe8007388 */ /* 0x0007e40000000c00 */
.L_x_720:
[----:B------:R-:W-:Y:S05]  /*c860*/  BSYNC.RECONVERGENT B0 ;  /* 0x0000000000007941 */ /* 0x000fea0003800200 */
.L_x_718:
[----:B------:R-:W0:Y:S02]  /*c870*/  LDGDEPBAR ;  /* 0x00000000000079af */ /* 0x000e240000000000 */
.L_x_717:
[----:B------:R-:W-:Y:S01]  /*c880*/  FMNMX3.FTZ R2, R219, R5, R11, !PT ;  /* 0x00000005db027276 */ /* 0x000fe2000781000b */
[----:B------:R-:W-:Y:S01]  /*c890*/  LDSM.16.MT88.4 R24, [R221+0x9000] ;  /* 0x00900000dd18783b */ /* 0x000fe20000004200 */
[----:B------:R-:W-:Y:S01]  /*c8a0*/  FMNMX3.FTZ R4, R218, R206, R213, !PT ;  /* 0x000000ceda047276 */ /* 0x000fe200078100d5 */
[----:B------:R-:W-:Y:S01]  /*c8b0*/  UIADD3 UR6, UPT, UPT, UR20, -0x4, URZ ;  /* 0xfffffffc14067890 */ /* 0x000fe2000fffe0ff */
        /* <DEDUP_REMOVED lines=30> */
[----:B------:R-:W1:Y:S01]  /*caa0*/  SHFL.BFLY PT, R2, R4, 0x2, 0x1f ;  /* 0x0c401f0004027f89 */ /* 0x000e6200000e0000 */
[----:B------:R-:W-:Y:S02]  /*cab0*/  FMNMX3.FTZ R167, R167, R172, R170, !PT ;  /* 0x000000aca7a77276 */ /* 0x000fe400078100aa */
[----:B------:R-:W-:Y:S01]  /*cac0*/  IADD3 R49, PT, PT, R221, 0x9020, RZ ;  /* 0x00009020dd317810 */ /* 0x000fe20007ffe0ff */
[----:B------:R-:W4:Y:S01]  /*cad0*/  SHFL.BFLY PT, R166, R0, 0x1, 0x1f ;  /* 0x0c201f0000a67f89 */ /* 0x000f2200000e0000 */
[----:B------:R-:W-:Y:S02]  /*cae0*/  FMNMX3.FTZ R167, R167, R33, R34, !PT ;  /* 0x00000021a7a77276 */ /* 0x000fe40007810022 */
[----:B------:R-:W-:Y:S02]  /*caf0*/  @P6 IADD3 R49, PT, PT, R236, -0x20, RZ ;  /* 0xffffffe0ec316810 */ /* 0x000fe40007ffe0ff */
[----:B------:R-:W-:-:S03]  /*cb00*/  FMNMX3.FTZ R167, R167, R3, R35, !PT ;  /* 0x00000003a7a77276 */ /* 0x000fc60007810023 */
[----:B--2---:R-:W-:Y:S04]  /*cb10*/  LDSM.16.MT88.4 R20, [R49] ;  /* 0x000000003114783b */ /* 0x004fe80000004200 */
[----:B------:R-:W-:Y:S01]  /*cb20*/  LDSM.16.MT88.4 R12, [R49+0x1000] ;  /* 0x00100000310c783b */ /* 0x000fe20000004200 */
[----:B-1----:R-:W-:-:S03]  /*cb30*/  FMNMX.FTZ R2, R4, R2, !PT ;  /* 0x0000000204027209 */ /* 0x002fc60007810000 */
[----:B------:R-:W1:Y:S01]  /*cb40*/  SHFL.BFLY PT, R4, R167, 0x2, 0x1f ;  /* 0x0c401f00a7047f89 */ /* 0x000e6200000e0000 */
[----:B----4-:R-:W-:-:S03]  /*cb50*/  FMNMX.FTZ R166, R0, R166, !PT ;  /* 0x000000a600a67209 */ /* 0x010fc60007810000 */
[----:B------:R-:W2:Y:S01]  /*cb60*/  SHFL.BFLY PT, R0, R168, 0x2, 0x1f ;  /* 0x0c401f00a8007f89 */ /* 0x000ea200000e0000 */
[C---:B------:R-:W-:Y:S01]  /*cb70*/  FSETP.NEU.FTZ.AND P1, PT, R166.reuse, -INF , PT ;  /* 0xff800000a600780b */ /* 0x040fe20003f3d000 */
[C---:B------:R-:W-:Y:S02]  /*cb80*/  FMUL.FTZ R66, R166.reuse, UR4 ;  /* 0x00000004a6427c20 */ /* 0x040fe40008410000 */
[----:B------:R-:W4:Y:S01]  /*cb90*/  SHFL.BFLY PT, R165, R2, 0x1, 0x1f ;  /* 0x0c201f0002a57f89 */ /* 0x000f2200000e0000 */
[----:B------:R-:W-:Y:S02]  /*cba0*/  FSEL R44, R166, RZ, P1 ;  /* 0x000000ffa62c7208 */ /* 0x000fe40000800000 */
[----:B------:R-:W-:-:S03]  /*cbb0*/  FSEL R66, R66, RZ, P1 ;  /* 0x000000ff42427208 */ /* 0x000fc60000800000 */
[----:B------:R-:W-:Y:S02]  /*cbc0*/  FADD.FTZ R44, R219, -R44 ;  /* 0x8000002cdb2c7221 */ /* 0x000fe40000010000 */
[--C-:B------:R-:W-:Y:S01]  /*cbd0*/  FFMA.FTZ R41, R5, UR4, -R66.reuse ;  /* 0x0000000405297c23 */ /* 0x100fe20008010842 */
[--C-:B------:R-:W-:Y:S01]  /*cbe0*/  FFMA.FTZ R39, R11, UR4, -R66.reuse ;  /* 0x000000040b277c23 */ /* 0x100fe20008010842 */
[--C-:B------:R-:W-:Y:S01]  /*cbf0*/  FFMA.FTZ R38, R61, UR4, -R66.reuse ;  /* 0x000000043d267c23 */ /* 0x100fe20008010842 */
[--C-:B------:R-:W-:Y:S01]  /*cc00*/  FFMA.FTZ R37, R62, UR4, -R66.reuse ;  /* 0x000000043e257c23 */ /* 0x100fe20008010842 */
[----:B------:R-:W-:Y:S01]  /*cc10*/  FMUL.FTZ R44, R44, UR4 ;  /* 0x000000042c2c7c20 */ /* 0x000fe20008410000 */
[--C-:B------:R-:W-:Y:S01]  /*cc20*/  FFMA.FTZ R177, R177, UR4, -R66.reuse ;  /* 0x00000004b1b17c23 */ /* 0x100fe20008010842 */
[----:B------:R-:W-:Y:S01]  /*cc30*/  MUFU.EX2 R41, R41 ;  /* 0x0000002900297308 */ /* 0x000fe20000000800 */
[----:B-1----:R-:W-:Y:S01]  /*cc40*/  FMNMX.FTZ R167, R167, R4, !PT ;  /* 0x00000004a7a77209 */ /* 0x002fe20007810000 */
[--C-:B------:R-:W-:Y:S01]  /*cc50*/  FFMA.FTZ R176, R176, UR4, -R66.reuse ;  /* 0x00000004b0b07c23 */ /* 0x100fe20008010842 */
[--C-:B------:R-:W-:Y:S01]  /*cc60*/  FFMA.FTZ R179, R179, UR4, -R66.reuse ;  /* 0x00000004b3b37c23 */ /* 0x100fe20008010842 */
[--C-:B------:R-:W-:Y:S01]  /*cc70*/  FFMA.FTZ R178, R178, UR4, -R66.reuse ;  /* 0x00000004b2b27c23 */ /* 0x100fe20008010842 */
[----:B--2---:R-:W-:Y:S01]  /*cc80*/  FMNMX.FTZ R168, R168, R0, !PT ;  /* 0x00000000a8a87209 */ /* 0x004fe20007810000 */
[----:B------:R-:W1:Y:S01]  /*cc90*/  SHFL.BFLY PT, R4, R167, 0x1, 0x1f ;  /* 0x0c201f00a7047f89 */ /* 0x000e6200000e0000 */
[--C-:B------:R-:W-:Y:S01]  /*cca0*/  FFMA.FTZ R201, R201, UR4, -R66.reuse ;  /* 0x00000004c9c97c23 */ /* 0x100fe20008010842 */
[----:B------:R-:W2:Y:S01]  /*ccb0*/  MUFU.EX2 R39, R39 ;  /* 0x0000002700277308 */ /* 0x000ea20000000800 */
[----:B----4-:R-:W-:Y:S01]  /*ccc0*/  FMNMX.FTZ R165, R2, R165, !PT ;  /* 0x000000a502a57209 */ /* 0x010fe20007810000 */
[----:B------:R-:W4:Y:S01]  /*ccd0*/  SHFL.BFLY PT, R5, R168, 0x1, 0x1f ;  /* 0x0c201f00a8057f89 */ /* 0x000f2200000e0000 */
[--C-:B------:R-:W-:Y:S01]  /*cce0*/  FFMA.FTZ R200, R200, UR4, -R66.reuse ;  /* 0x00000004c8c87c23 */ /* 0x100fe20008010842 */
[--C-:B------:R-:W-:Y:S01]  /*ccf0*/  FFMA.FTZ R199, R199, UR4, -R66.reuse ;  /* 0x00000004c7c77c23 */ /* 0x100fe20008010842 */
[C---:B------:R-:W-:Y:S01]  /*cd00*/  FSETP.NEU.FTZ.AND P0, PT, R165.reuse, -INF , PT ;  /* 0xff800000a500780b */ /* 0x040fe20003f1d000 */
[C---:B------:R-:W-:Y:S01]  /*cd10*/  FMUL.FTZ R57, R165.reuse, UR4 ;  /* 0x00000004a5397c20 */ /* 0x040fe20008410000 */
[--C-:B------:R-:W-:Y:S01]  /*cd20*/  FFMA.FTZ R198, R198, UR4, -R66.reuse ;  /* 0x00000004c6c67c23 */ /* 0x100fe20008010842 */
[----:B------:R-:W-:Y:S01]  /*cd30*/  MUFU.EX2 R38, R38 ;  /* 0x0000002600267308 */ /* 0x000fe20000000800 */
[----:B------:R-:W-:Y:S01]  /*cd40*/  FSEL R43, R165, RZ, P0 ;  /* 0x000000ffa52b7208 */ /* 0x000fe20000000000 */
[--C-:B------:R-:W-:Y:S01]  /*cd50*/  FFMA.FTZ R169, R169, UR4, -R66.reuse ;  /* 0x00000004a9a97c23 */ /* 0x100fe20008010842 */
[----:B------:R-:W-:Y:S01]  /*cd60*/  FSEL R57, R57, RZ, P0 ;  /* 0x000000ff39397208 */ /* 0x000fe20000000000 */
[--C-:B------:R-:W-:Y:S01]  /*cd70*/  FFMA.FTZ R164, R164, UR4, -R66.reuse ;  /* 0x00000004a4a47c23 */ /* 0x100fe20008010842 */
[--C-:B------:R-:W-:Y:S01]  /*cd80*/  FFMA.FTZ R67, R67, UR4, -R66.reuse ;  /* 0x0000000443437c23 */ /* 0x100fe20008010842 */
[----:B------:R-:W-:Y:S01]  /*cd90*/  FADD.FTZ R43, R218, -R43 ;  /* 0x8000002bda2b7221 */ /* 0x000fe20000010000 */
[----:B------:R-:W-:Y:S01]  /*cda0*/  FFMA.FTZ R65, R65, UR4, -R66 ;  /* 0x0000000441417c23 */ /* 0x000fe20008010842 */
[--C-:B------:R-:W-:Y:S01]  /*cdb0*/  FFMA.FTZ R0, R10, UR4, -R57.reuse ;  /* 0x000000040a007c23 */ /* 0x100fe20008010839 */
[--C-:B------:R-:W-:Y:S01]  /*cdc0*/  FFMA.FTZ R42, R6, UR4, -R57.reuse ;  /* 0x00000004062a7c23 */ /* 0x100fe20008010839 */
[--C-:B------:R-:W-:Y:S01]  /*cdd0*/  FFMA.FTZ R36, R206, UR4, -R57.reuse ;  /* 0x00000004ce247c23 */ /* 0x100fe20008010839 */
[--C-:B------:R-:W-:Y:S01]  /*cde0*/  FFMA.FTZ R2, R213, UR4, -R57.reuse ;  /* 0x00000004d5027c23 */ /* 0x100fe20008010839 */
[----:B------:R-:W-:Y:S01]  /*cdf0*/  FMUL.FTZ R43, R43, UR4 ;  /* 0x000000042b2b7c20 */ /* 0x000fe20008410000 */
[----:B------:R-:W5:Y:S01]  /*ce00*/  MUFU.EX2 R37, R37 ;  /* 0x0000002500257308 */ /* 0x000f620000000800 */
[----:B-1----:R-:W-:Y:S01]  /*ce10*/  FMNMX.FTZ R167, R167, R4, !PT ;  /* 0x00000004a7a77209 */ /* 0x002fe20007810000 */
[--C-:B------:R-:W-:Y:S01]  /*ce20*/  FFMA.FTZ R182, R182, UR4, -R57.reuse ;  /* 0x00000004b6b67c23 */ /* 0x100fe20008010839 */
[----:B--2---:R-:W-:Y:S01]  /*ce30*/  F2FP.F16.F32.PACK_AB R28, R39, R41 ;  /* 0x00000029271c723e */ /* 0x004fe200000000ff */
[--C-:B------:R-:W-:Y:S01]  /*ce40*/  FFMA.FTZ R181, R181, UR4, -R57.reuse ;  /* 0x00000004b5b57c23 */ /* 0x100fe20008010839 */
[----:B----4-:R-:W-:Y:S01]  /*ce50*/  FMNMX.FTZ R168, R168, R5, !PT ;  /* 0x00000005a8a87209 */ /* 0x010fe20007810000 */
[C---:B------:R-:W-:Y:S01]  /*ce60*/  FMUL.FTZ R51, R167.reuse, UR4 ;  /* 0x00000004a7337c20 */ /* 0x040fe20008410000 */
[----:B------:R-:W1:Y:S01]  /*ce70*/  LDSM.16.MT88.4 R4, [R221+0xb000] ;  /* 0x00b00000dd04783b */ /* 0x000e620000004200 */
[----:B------:R-:W-:Y:S01]  /*ce80*/  FSETP.NEU.FTZ.AND P0, PT, R167, -INF , PT ;  /* 0xff800000a700780b */ /* 0x000fe20003f1d000 */
[----:B------:R-:W-:Y:S01]  /*ce90*/  MUFU.EX2 R36, R36 ;  /* 0x0000002400247308 */ /* 0x000fe20000000800 */
[C---:B------:R-:W-:Y:S01]  /*cea0*/  FMUL.FTZ R46, R168.reuse, UR4 ;  /* 0x00000004a82e7c20 */ /* 0x040fe20008410000 */
[----:B------:R-:W-:Y:S01]  /*ceb0*/  FSETP.NEU.FTZ.AND P1, PT, R168, -INF , PT ;  /* 0xff800000a800780b */ /* 0x000fe20003f3d000 */
[--C-:B------:R-:W-:Y:S01]  /*cec0*/  FFMA.FTZ R184, R184, UR4, -R57.reuse ;  /* 0x00000004b8b87c23 */ /* 0x100fe20008010839 */
[----:B------:R-:W-:Y:S01]  /*ced0*/  FSEL R51, R51, RZ, P0 ;  /* 0x000000ff33337208 */ /* 0x000fe20000000000 */
[--C-:B------:R-:W-:Y:S01]  /*cee0*/  FFMA.FTZ R185, R185, UR4, -R57.reuse ;  /* 0x00000004b9b97c23 */ /* 0x100fe20008010839 */
[----:B------:R-:W-:Y:S01]  /*cef0*/  FSEL R46, R46, RZ, P1 ;  /* 0x000000ff2e2e7208 */ /* 0x000fe20000800000 */
[----:B------:R-:W-:Y:S01]  /*cf00*/  FFMA.FTZ R197, R197, UR4, -R57 ;  /* 0x00000004c5c57c23 */ /* 0x000fe20008010839 */
[----:B------:R-:W-:Y:S01]  /*cf10*/  FSEL R58, R168, RZ, P1 ;  /* 0x000000ffa83a7208 */ /* 0x000fe20000800000 */
[--C-:B------:R-:W-:Y:S01]  /*cf20*/  FFMA.FTZ R202, R54, UR4, -R51.reuse ;  /* 0x0000000436ca7c23 */ /* 0x100fe20008010833 */
[----:B------:R-:W-:Y:S01]  /*cf30*/  FSEL R61, R167, RZ, P0 ;  /* 0x000000ffa73d7208 */ /* 0x000fe20000000000 */
[--C-:B------:R-:W-:Y:S01]  /*cf40*/  FFMA.FTZ R50, R9, UR4, -R46.reuse ;  /* 0x0000000409327c23 */ /* 0x100fe2000801082e */
[----:B------:R-:W-:Y:S01]  /*cf50*/  FFMA.FTZ R52, R8, UR4, -R46 ;  /* 0x0000000408347c23 */ /* 0x000fe2000801082e */
[----:B------:R-:W-:Y:S01]  /*cf60*/  FADD.FTZ R58, R217, -R58 ;  /* 0x8000003ad93a7221 */ /* 0x000fe20000010000 */
[----:B------:R-:W2:Y:S01]  /*cf70*/  LDSM.16.MT88.4 R8, [R49+0x2000] ;  /* 0x002000003108783b */ /* 0x000ea20000004200 */
[----:B------:R-:W-:Y:S01]  /*cf80*/  FFMA.FTZ R62, R55, UR4, -R51 ;  /* 0x00000004373e7c23 */ /* 0x000fe20008010833 */
[----:B------:R-:W-:Y:S01]  /*cf90*/  FADD.FTZ R61, R216, -R61 ;  /* 0x8000003dd83d7221 */ /* 0x000fe20000010000 */
[----:B------:R4:W-:Y:S01]  /*cfa0*/  MUFU.EX2 R55, R202 ;  /* 0x000000ca00377308 */ /* 0x0009e20000000800 */
[--C-:B------:R-:W-:Y:S01]  /*cfb0*/  FFMA.FTZ R45, R205, UR4, -R46.reuse ;  /* 0x00000004cd2d7c23 */ /* 0x100fe2000801082e */
[--C-:B------:R-:W-:Y:S01]  /*cfc0*/  FFMA.FTZ R47, R212, UR4, -R46.reuse ;  /* 0x00000004d42f7c23 */ /* 0x100fe2000801082e */
[--C-:B------:R-:W-:Y:S01]  /*cfd0*/  FFMA.FTZ R53, R204, UR4, -R51.reuse ;  /* 0x00000004cc357c23 */ /* 0x100fe20008010833 */
[--C-:B------:R-:W-:Y:S01]  /*cfe0*/  FFMA.FTZ R207, R207, UR4, -R51.reuse ;  /* 0x00000004cfcf7c23 */ /* 0x100fe20008010833 */
[----:B-----5:R-:W-:Y:S01]  /*cff0*/  F2FP.F16.F32.PACK_AB R30, R37, R38 ;  /* 0x00000026251e723e */ /* 0x020fe200000000ff */
[--C-:B------:R-:W-:Y:S01]  /*d000*/  FFMA.FTZ R171, R171, UR4, -R46.reuse ;  /* 0x00000004abab7c23 */ /* 0x100fe2000801082e */
[--C-:B------:R-:W-:Y:S01]  /*d010*/  FFMA.FTZ R186, R186, UR4, -R46.reuse ;  /* 0x00000004baba7c23 */ /* 0x100fe2000801082e */
[----:B------:R-:W5:Y:S01]  /*d020*/  MUFU.EX2 R2, R2 ;  /* 0x0000000200027308 */ /* 0x000f620000000800 */
        /* <DEDUP_REMOVED lines=8> */
[----:B----4-:R-:W-:Y:S01]  /*d0b0*/  FMUL.FTZ R202, R58, UR4 ;  /* 0x000000043aca7c20 */ /* 0x010fe20008410000 */
[--C-:B------:R-:W-:Y:S01]  /*d0c0*/  FFMA.FTZ R195, R195, UR4, -R57.reuse ;  /* 0x00000004c3c37c23 */ /* 0x100fe20008010839 */
[----:B------:R-:W-:Y:S01]  /*d0d0*/  FFMA.FTZ R194, R194, UR4, -R57 ;  /* 0x00000004c2c27c23 */ /* 0x000fe20008010839 */
[--C-:B------:R-:W-:Y:S01]  /*d0e0*/  FFMA.FTZ R193, R193, UR4, -R46.reuse ;  /* 0x00000004c1c17c23 */ /* 0x100fe2000801082e */
[--C-:B------:R-:W-:Y:S01]  /*d0f0*/  FFMA.FTZ R183, R183, UR4, -R46.reuse ;  /* 0x00000004b7b77c23 */ /* 0x100fe2000801082e */
[--C-:B------:R-:W-:Y:S01]  /*d100*/  FFMA.FTZ R180, R180, UR4, -R46.reuse ;  /* 0x00000004b4b47c23 */ /* 0x100fe2000801082e */
[--C-:B------:R-:W-:Y:S01]  /*d110*/  FFMA.FTZ R173, R173, UR4, -R46.reuse ;  /* 0x00000004adad7c23 */ /* 0x100fe2000801082e */
[----:B------:R-:W4:Y:S01]  /*d120*/  MUFU.EX2 R42, R42 ;  /* 0x0000002a002a7308 */ /* 0x000f220000000800 */
[----:B-----5:R-:W-:Y:S01]  /*d130*/  F2FP.F16.F32.PACK_AB R29, R2, R36 ;  /* 0x00000024021d723e */ /* 0x020fe200000000ff */
[--C-:B------:R-:W-:Y:S01]  /*d140*/  FFMA.FTZ R175, R175, UR4, -R51.reuse ;  /* 0x00000004afaf7c23 */ /* 0x100fe20008010833 */
[--C-:B------:R-:W-:Y:S01]  /*d150*/  FFMA.FTZ R174, R174, UR4, -R51.reuse ;  /* 0x00000004aeae7c23 */ /* 0x100fe20008010833 */
[--C-:B------:R-:W-:Y:S01]  /*d160*/  FFMA.FTZ R172, R172, UR4, -R51.reuse ;  /* 0x00000004acac7c23 */ /* 0x100fe20008010833 */
[----:B------:R-:W-:Y:S01]  /*d170*/  FFMA.FTZ R170, R170, UR4, -R51 ;  /* 0x00000004aaaa7c23 */ /* 0x000fe20008010833 */
[--C-:B------:R-:W-:Y:S01]  /*d180*/  FFMA.FTZ R64, R64, UR4, -R57.reuse ;  /* 0x0000000440407c23 */ /* 0x100fe20008010839 */
[--C-:B------:R-:W-:Y:S01]  /*d190*/  FFMA.FTZ R63, R63, UR4, -R57.reuse ;  /* 0x000000043f3f7c23 */ /* 0x100fe20008010839 */
[----:B------:R-:W5:Y:S01]  /*d1a0*/  MUFU.EX2 R44, R44 ;  /* 0x0000002c002c7308 */ /* 0x000f620000000800 */
[--C-:B------:R-:W-:Y:S01]  /*d1b0*/  FFMA.FTZ R60, R60, UR4, -R57.reuse ;  /* 0x000000043c3c7c23 */ /* 0x100fe20008010839 */
[----:B------:R-:W-:Y:S01]  /*d1c0*/  FFMA.FTZ R56, R56, UR4, -R57 ;  /* 0x0000000438387c23 */ /* 0x000fe20008010839 */
[--C-:B------:R-:W-:Y:S01]  /*d1d0*/  FFMA.FTZ R59, R59, UR4, -R46.reuse ;  /* 0x000000043b3b7c23 */ /* 0x100fe2000801082e */
[--C-:B------:R-:W-:Y:S01]  /*d1e0*/  FFMA.FTZ R48, R48, UR4, -R46.reuse ;  /* 0x0000000430307c23 */ /* 0x100fe2000801082e */
[--C-:B------:R-:W-:Y:S01]  /*d1f0*/  FFMA.FTZ R40, R40, UR4, -R46.reuse ;  /* 0x0000000428287c23 */ /* 0x100fe2000801082e */
[----:B------:R-:W-:Y:S01]  /*d200*/  FFMA.FTZ R32, R32, UR4, -R46 ;  /* 0x0000000420207c23 */ /* 0x000fe2000801082e */
[--C-:B------:R-:W-:Y:S01]  /*d210*/  FFMA.FTZ R33, R33, UR4, -R51.reuse ;  /* 0x0000000421217c23 */ /* 0x100fe20008010833 */
[----:B------:R-:W3:Y:S01]  /*d220*/  MUFU.EX2 R43, R43 ;  /* 0x0000002b002b7308 */ /* 0x000ee20000000800 */
[----:B----4-:R-:W-:Y:S01]  /*d230*/  F2FP.F16.F32.PACK_AB R31, R42, R0 ;  /* 0x000000002a1f723e */ /* 0x010fe200000000ff */
[--C-:B------:R-:W-:Y:S01]  /*d240*/  FFMA.FTZ R34, R34, UR4, -R51.reuse ;  /* 0x0000000422227c23 */ /* 0x100fe20008010833 */
[--C-:B------:R-:W-:Y:S01]  /*d250*/  FFMA.FTZ R3, R3, UR4, -R51.reuse ;  /* 0x0000000403037c23 */ /* 0x100fe20008010833 */
[----:B------:R-:W-:-:S04]  /*d260*/  FFMA.FTZ R35, R35, UR4, -R51 ;  /* 0x0000000423237c23 */ /* 0x000fc80008010833 */
        /* <DEDUP_REMOVED lines=57> */
[----:B------:R-:W-:Y:S01]  /*d600*/  HMMA.16816.F32 R160, R28, R24, R160 ;  /* 0x000000181ca0723c */ /* 0x000fe200000018a0 */
[----:B------:R-:W-:Y:S01]  /*d610*/  FFMA.FTZ R41, R238, R44, R41 ;  /* 0x0000002cee297223 */ /* 0x000fe20000010029 */
[----:B------:R-:W-:-:S03]  /*d620*/  FFMA.FTZ R36, R237, R43, R36 ;  /* 0x0000002bed247223 */ /* 0x000fc60000010024 */
[----:B------:R-:W-:Y:S01]  /*d630*/  FADD.FTZ R41, R39, R41 ;  /* 0x0000002927297221 */ /* 0x000fe20000010000 */
[----:B------:R-:W-:Y:S01]  /*d640*/  FADD.FTZ R36, R2, R36 ;  /* 0x0000002402247221 */ /* 0x000fe20000010000 */
[----:B------:R-:W4:Y:S01]  /*d650*/  MUFU.EX2 R62, R62 ;  /* 0x0000003e003e7308 */ /* 0x000f220000000800 */
[----:B------:R-:W-:Y:S01]  /*d660*/  HMMA.16816.F32 R152, R28, R26, R152 ;  /* 0x0000001a1c98723c */ /* 0x000fe20000001898 */
[----:B------:R-:W-:Y:S01]  /*d670*/  FADD.FTZ R41, R38, R41 ;  /* 0x0000002926297221 */ /* 0x000fe20000010000 */
[----:B------:R-:W-:-:S03]  /*d680*/  FADD.FTZ R36, R0, R36 ;  /* 0x0000002400247221 */ /* 0x000fc60000010000 */
[----:B------:R-:W-:Y:S01]  /*d690*/  FADD.FTZ R41, R37, R41 ;  /* 0x0000002925297221 */ /* 0x000fe20000010000 */
[----:B------:R-:W-:Y:S01]  /*d6a0*/  FADD.FTZ R36, R42, R36 ;  /* 0x000000242a247221 */ /* 0x000fe20000010000 */
[----:B------:R-:W5:Y:S01]  /*d6b0*/  MUFU.EX2 R177, R177 ;  /* 0x000000b100b17308 */ /* 0x000f620000000800 */
[C---:B------:R-:W-:Y:S01]  /*d6c0*/  HMMA.16816.F32 R140, R28.reuse, R20, R140 ;  /* 0x000000141c8c723c */ /* 0x040fe2000000188c */
[-C--:B---3--:R-:W-:Y:S01]  /*d6d0*/  FMUL.FTZ R156, R156, R61.reuse ;  /* 0x0000003d9c9c7220 */ /* 0x088fe20000410000 */
        /* <DEDUP_REMOVED lines=50> */
[----:B------:R-:W-:Y:S01]  /*da00*/  FMUL.FTZ R97, R97, R61 ;  /* 0x0000003d61617220 */ /* 0x000fe20000410000 */
[-C--:B------:R-:W-:Y:S01]  /*da10*/  FMUL.FTZ R98, R98, R62.reuse ;  /* 0x0000003e62627220 */ /* 0x080fe20000410000 */
[----:B------:R-:W-:Y:S01]  /*da20*/  FMUL.FTZ R99, R99, R62 ;  /* 0x0000003e63637220 */ /* 0x000fe20000410000 */
[----:B------:R-:W1:Y:S01]  /*da30*/  MUFU.EX2 R176, R176 ;  /* 0x000000b000b07308 */ /* 0x000e620000000800 */
[----:B------:R-:W-:Y:S01]  /*da40*/  HMMA.16816.F32 R76, R28, R6, R76 ;  /* 0x000000061c4c723c */ /* 0x000fe2000000184c */
[----:B-----5:R-:W-:-:S06]  /*da50*/  FADD.FTZ R41, R177, R41 ;  /* 0x00000029b1297221 */ /* 0x020fcc0000010000 */
[----:B------:R-:W3:Y:S01]  /*da60*/  MUFU.EX2 R179, R179 ;  /* 0x000000b300b37308 */ /* 0x000ee20000000800 */
[C---:B--2---:R-:W-:Y:S07]  /*da70*/  HMMA.16816.F32 R88, R28.reuse, R8, R88 ;  /* 0x000000081c58723c */ /* 0x044fee0000001858 */
        /* <DEDUP_REMOVED lines=9> */
[----:B------:R-:W2:Y:S01]  /*db10*/  MUFU.EX2 R182, R182 ;  /* 0x000000b600b67308 */ /* 0x000ea20000000800 */
[----:B------:R-:W-:Y:S01]  /*db20*/  FADD.FTZ R53, R54, R53 ;  /* 0x0000003536357221 */ /* 0x000fe20000010000 */
[----:B------:R-:W-:Y:S01]  /*db30*/  FADD.FTZ R45, R50, R45 ;  /* 0x0000002d322d7221 */ /* 0x000fe20000010000 */
[----:B-1----:R-:W-:-:S02]  /*db40*/  FADD.FTZ R41, R176, R41 ;  /* 0x00000029b0297221 */ /* 0x002fc40000010000 */
[----:B------:R-:W-:Y:S01]  /*db50*/  FADD.FTZ R53, R55, R53 ;  /* 0x0000003537357221 */ /* 0x000fe20000010000 */
[----:B------:R-:W-:Y:S01]  /*db60*/  HMMA.16816.F32 R156, R28, R24, R156 ;  /* 0x000000181c9c723c */ /* 0x000fe2000000189c */
[----:B------:R-:W-:Y:S01]  /*db70*/  FADD.FTZ R45, R52, R45 ;  /* 0x0000002d342d7221 */ /* 0x000fe20000010000 */
[----:B------:R-:W1:Y:S01]  /*db80*/  MUFU.EX2 R181, R181 ;  /* 0x000000b500b57308 */ /* 0x000e620000000800 */
[----:B------:R-:W-:Y:S01]  /*db90*/  FADD.FTZ R53, R58, R53 ;  /* 0x000000353a357221 */ /* 0x000fe20000010000 */
[----:B---3--:R-:W-:-:S04]  /*dba0*/  FADD.FTZ R41, R179, R41 ;  /* 0x00000029b3297221 */ /* 0x008fc80000010000 */
        /* <DEDUP_REMOVED lines=30> */
[----:B------:R-:W-:Y:S01]  /*dd90*/  LDSM.16.MT88.4 R4, [R49+0x2400] ;  /* 0x002400003104783b */ /* 0x000fe20000004200 */
[----:B------:R-:W5:Y:S01]  /*dda0*/  MUFU.EX2 R191, R191 ;  /* 0x000000bf00bf7308 */ /* 0x000f620000000800 */
[----:B-1----:R-:W-:-:S05]  /*ddb0*/  FADD.FTZ R53, R189, R53 ;  /* 0x00000035bd357221 */ /* 0x002fca0000010000 */
[----:B------:R-:W-:Y:S02]  /*ddc0*/  HMMA.16816.F32 R84, R28, R8, R84 ;  /* 0x000000081c54723c */ /* 0x000fe40000001854 */
[----:B------:R-:W1:Y:S01]  /*ddd0*/  MUFU.EX2 R192, R192 ;  /* 0x000000c000c07308 */ /* 0x000e620000000800 */
[----:B---3--:R-:W-:-:S05]  /*dde0*/  FADD.FTZ R53, R190, R53 ;  /* 0x00000035be357221 */ /* 0x008fca0000010000 */
[----:B------:R-:W-:Y:S01]  /*ddf0*/  HMMA.16816.F32 R96, R28, R10, R96 ;  /* 0x0000000a1c60723c */ /* 0x000fe20000001860 */
[----:B------:R-:W3:Y:S01]  /*de00*/  LDSM.16.MT88.4 R8, [R221+0xb400] ;  /* 0x00b40000dd08783b */ /* 0x000ee20000004200 */
[----:B------:R-:W-:Y:S01]  /*de10*/  F2FP.F16.F32.PACK_AB R28, R176, R177 ;  /* 0x000000b1b01c723e */ /* 0x000fe200000000ff */
[----:B------:R-:W2:Y:S01]  /*de20*/  MUFU.EX2 R201, R201 ;  /* 0x000000c900c97308 */ /* 0x000ea20000000800 */
[----:B------:R-:W-:Y:S01]  /*de30*/  F2FP.F16.F32.PACK_AB R29, R181, R182 ;  /* 0x000000b6b51d723e */ /* 0x000fe200000000ff */
[----:B-----5:R-:W-:Y:S01]  /*de40*/  FADD.FTZ R53, R191, R53 ;  /* 0x00000035bf357221 */ /* 0x020fe20000010000 */
[----:B------:R-:W-:Y:S02]  /*de50*/  F2FP.F16.F32.PACK_AB R30, R178, R179 ;  /* 0x000000b3b21e723e */ /* 0x000fe400000000ff */
[----:B------:R-:W-:-:S03]  /*de60*/  F2FP.F16.F32.PACK_AB R31, R185, R184 ;  /* 0x000000b8b91f723e */ /* 0x000fc600000000ff */
[----:B------:R-:W5:Y:S01]  /*de70*/  MUFU.EX2 R200, R200 ;  /* 0x000000c800c87308 */ /* 0x000f620000000800 */
[----:B-1----:R-:W-:-:S03]  /*de80*/  FADD.FTZ R53, R192, R53 ;  /* 0x00000035c0357221 */ /* 0x002fc60000010000 */
[----:B------:R-:W-:Y:S04]  /*de90*/  HMMA.16816.F32 R160, R28, R24, R160 ;  /* 0x000000181ca0723c */ /* 0x000fe800000018a0 */
[----:B------:R-:W1:Y:S01]  /*dea0*/  MUFU.EX2 R199, R199 ;  /* 0x000000c700c77308 */ /* 0x000e620000000800 */
[----:B--2---:R-:W-:-:S03]  /*deb0*/  FADD.FTZ R41, R201, R41 ;  /* 0x00000029c9297221 */ /* 0x004fc60000010000 */
[----:B------:R-:W-:Y:S04]  /*dec0*/  HMMA.16816.F32 R152, R28, R26, R152 ;  /* 0x0000001a1c98723c */ /* 0x000fe80000001898 */
[----:B------:R-:W2:Y:S01]  /*ded0*/  MUFU.EX2 R198, R198 ;  /* 0x000000c600c67308 */ /* 0x000ea20000000800 */
[----:B-----5:R-:W-:-:S03]  /*dee0*/  FADD.FTZ R41, R200, R41 ;  /* 0x00000029c8297221 */ /* 0x020fc60000010000 */
[----:B------:R-:W-:Y:S04]  /*def0*/  HMMA.16816.F32 R140, R28, R20, R140 ;  /* 0x000000141c8c723c */ /* 0x000fe8000000188c */
        /* <DEDUP_REMOVED lines=11> */
[----:B----4-:R-:W-:Y:S04]  /*dfb0*/  HMMA.16816.F32 R108, R28, R12, R108 ;  /* 0x0000000c1c6c723c */ /* 0x010fe8000000186c */
[----:B------:R-:W1:Y:S01]  /*dfc0*/  MUFU.EX2 R193, R193 ;  /* 0x000000c100c17308 */ /* 0x000e620000000800 */
[----:B--2---:R-:W-:-:S03]  /*dfd0*/  FADD.FTZ R36, R195, R36 ;  /* 0x00000024c3247221 */ /* 0x004fc60000010000 */
[----:B------:R-:W-:Y:S04]  /*dfe0*/  HMMA.16816.F32 R104, R28, R14, R104 ;  /* 0x0000000e1c68723c */ /* 0x000fe80000001868 */
[----:B------:R-:W2:Y:S01]  /*dff0*/  MUFU.EX2 R183, R183 ;  /* 0x000000b700b77308 */ /* 0x000ea20000000800 */
[----:B-----5:R-:W-:-:S03]  /*e000*/  FADD.FTZ R36, R194, R36 ;  /* 0x00000024c2247221 */ /* 0x020fc60000010000 */
[----:B---3--:R-:W-:Y:S04]  /*e010*/  HMMA.16816.F32 R72, R28, R8, R72 ;  /* 0x000000081c48723c */ /* 0x008fe80000001848 */
[----:B------:R-:W3:Y:S01]  /*e020*/  MUFU.EX2 R180, R180 ;  /* 0x000000b400b47308 */ /* 0x000ee20000000800 */
[----:B-1----:R-:W-:-:S03]  /*e030*/  FADD.FTZ R45, R193, R45 ;  /* 0x0000002dc12d7221 */ /* 0x002fc60000010000 */
[----:B------:R-:W-:Y:S04]  /*e040*/  HMMA.16816.F32 R76, R28, R10, R76 ;  /* 0x0000000a1c4c723c */ /* 0x000fe8000000184c */
[----:B------:R-:W1:Y:S01]  /*e050*/  MUFU.EX2 R173, R173 ;  /* 0x000000ad00ad7308 */ /* 0x000e620000000800 */
[----:B--2---:R-:W-:-:S03]  /*e060*/  FADD.FTZ R45, R183, R45 ;  /* 0x0000002db72d7221 */ /* 0x004fc60000010000 */
[----:B------:R-:W-:Y:S04]  /*e070*/  HMMA.16816.F32 R88, R28, R4, R88 ;  /* 0x000000041c58723c */ /* 0x000fe80000001858 */
[----:B------:R-:W2:Y:S01]  /*e080*/  MUFU.EX2 R175, R175 ;  /* 0x000000af00af7308 */ /* 0x000ea20000000800 */
[----:B---3--:R-:W-:-:S03]  /*e090*/  FADD.FTZ R45, R180, R45 ;  /* 0x0000002db42d7221 */ /* 0x008fc60000010000 */
[----:B------:R-:W-:Y:S01]  /*e0a0*/  HMMA.16816.F32 R92, R28, R6, R92 ;  /* 0x000000061c5c723c */ /* 0x000fe2000000185c */
[----:B------:R-:W-:Y:S02]  /*e0b0*/  F2FP.F16.F32.PACK_AB R28, R186, R171 ;  /* 0x000000abba1c723e */ /* 0x000fe400000000ff */
[----:B------:R-:W-:Y:S01]  /*e0c0*/  F2FP.F16.F32.PACK_AB R29, R190, R189 ;  /* 0x000000bdbe1d723e */ /* 0x000fe200000000ff */
[----:B------:R-:W3:Y:S01]  /*e0d0*/  MUFU.EX2 R174, R174 ;  /* 0x000000ae00ae7308 */ /* 0x000ee20000000800 */
[----:B------:R-:W-:Y:S01]  /*e0e0*/  F2FP.F16.F32.PACK_AB R30, R188, R187 ;  /* 0x000000bbbc1e723e */ /* 0x000fe200000000ff */
[----:B-1----:R-:W-:Y:S01]  /*e0f0*/  FADD.FTZ R45, R173, R45 ;  /* 0x0000002dad2d7221 */ /* 0x002fe20000010000 */
[----:B------:R-:W-:-:S05]  /*e100*/  F2FP.F16.F32.PACK_AB R31, R192, R191 ;  /* 0x000000bfc01f723e */ /* 0x000fca00000000ff */
[----:B------:R-:W1:Y:S01]  /*e110*/  MUFU.EX2 R172, R172 ;  /* 0x000000ac00ac7308 */ /* 0x000e620000000800 */
[----:B--2---:R-:W-:Y:S01]  /*e120*/  FADD.FTZ R53, R175, R53 ;  /* 0x00000035af357221 */ /* 0x004fe20000010000 */
[C---:B------:R-:W-:Y:S06]  /*e130*/  HMMA.16816.F32 R156, R28.reuse, R24, R156 ;  /* 0x000000181c9c723c */ /* 0x040fec000000189c */
        /* <DEDUP_REMOVED lines=27> */
[C---:B------:R-:W-:Y:S06]  /*e2f0*/  HMMA.16816.F32 R68, R28.reuse, R8, R68 ;  /* 0x000000081c44723c */ /* 0x040fec0000001844 */
[----:B------:R-:W3:Y:S01]  /*e300*/  MUFU.EX2 R56, R56 ;  /* 0x0000003800387308 */ /* 0x000ee20000000800 */
[----:B-----5:R-:W-:Y:S01]  /*e310*/  FADD.FTZ R36, R63, R36 ;  /* 0x000000243f247221 */ /* 0x020fe20000010000 */
[C---:B------:R-:W-:Y:S01]  /*e320*/  HMMA.16816.F32 R80, R28.reuse, R10, R80 ;  /* 0x0000000a1c50723c */ /* 0x040fe20000001850 */
[----:B------:R-:W5:Y:S05]  /*e330*/  LDSM.16.MT88.4 R8, [R221+0xb800] ;  /* 0x00b80000dd08783b */ /* 0x000f6a0000004200 */
[----:B------:R-:W1:Y:S01]  /*e340*/  MUFU.EX2 R59, R59 ;  /* 0x0000003b003b7308 */ /* 0x000e620000000800 */
[----:B--2---:R-:W-:Y:S01]  /*e350*/  FADD.FTZ R36, R60, R36 ;  /* 0x000000243c247221 */ /* 0x004fe20000010000 */
[C---:B------:R-:W-:Y:S06]  /*e360*/  HMMA.16816.F32 R84, R28.reuse, R4, R84 ;  /* 0x000000041c54723c */ /* 0x040fec0000001854 */
[----:B------:R-:W2:Y:S01]  /*e370*/  MUFU.EX2 R48, R48 ;  /* 0x0000003000307308 */ /* 0x000ea20000000800 */
[----:B---3--:R-:W-:Y:S01]  /*e380*/  FADD.FTZ R237, R56, R36 ;  /* 0x0000002438ed7221 */ /* 0x008fe20000010000 */
[----:B------:R-:W-:Y:S01]  /*e390*/  HMMA.16816.F32 R96, R28, R6, R96 ;  /* 0x000000061c60723c */ /* 0x000fe20000001860 */
[----:B------:R-:W3:Y:S01]  /*e3a0*/  LDSM.16.MT88.4 R4, [R49+0x2800] ;  /* 0x002800003104783b */ /* 0x000ee20000004200 */
[----:B------:R-:W-:-:S02]  /*e3b0*/  F2FP.F16.F32.PACK_AB R28, R200, R201 ;  /* 0x000000c9c81c723e */ /* 0x000fc400000000ff */
[----:B------:R-:W-:Y:S02]  /*e3c0*/  F2FP.F16.F32.PACK_AB R29, R196, R197 ;  /* 0x000000c5c41d723e */ /* 0x000fe400000000ff */
[----:B------:R-:W-:Y:S01]  /*e3d0*/  F2FP.F16.F32.PACK_AB R30, R198, R199 ;  /* 0x000000c7c61e723e */ /* 0x000fe200000000ff */
[----:B------:R-:W4:Y:S01]  /*e3e0*/  MUFU.EX2 R40, R40 ;  /* 0x0000002800287308 */ /* 0x000f220000000800 */
[----:B------:R-:W-:Y:S01]  /*e3f0*/  F2FP.F16.F32.PACK_AB R31, R194, R195 ;  /* 0x000000c3c21f723e */ /* 0x000fe200000000ff */
[----:B-1----:R-:W-:-:S06]  /*e400*/  FADD.FTZ R45, R59, R45 ;  /* 0x0000002d3b2d7221 */ /* 0x002fcc0000010000 */
[----:B------:R-:W-:Y:S01]  /*e410*/  HMMA.16816.F32 R160, R28, R24, R160 ;  /* 0x000000181ca0723c */ /* 0x000fe200000018a0 */
[----:B------:R-:W1:Y:S01]  /*e420*/  MUFU.EX2 R32, R32 ;  /* 0x0000002000207308 */ /* 0x000e620000000800 */
[----:B--2---:R-:W-:-:S06]  /*e430*/  FADD.FTZ R45, R48, R45 ;  /* 0x0000002d302d7221 */ /* 0x004fcc0000010000 */
[----:B------:R-:W-:Y:S01]  /*e440*/  HMMA.16816.F32 R152, R28, R26, R152 ;  /* 0x0000001a1c98723c */ /* 0x000fe20000001898 */
[----:B------:R-:W2:Y:S01]  /*e450*/  MUFU.EX2 R33, R33 ;  /* 0x0000002100217308 */ /* 0x000ea20000000800 */
[----:B----4-:R-:W-:-:S06]  /*e460*/  FADD.FTZ R45, R40, R45 ;  /* 0x0000002d282d7221 */ /* 0x010fcc0000010000 */
[----:B------:R-:W-:Y:S01]  /*e470*/  HMMA.16816.F32 R140, R28, R20, R140 ;  /* 0x000000141c8c723c */ /* 0x000fe2000000188c */
[----:B------:R-:W4:Y:S01]  /*e480*/  MUFU.EX2 R34, R34 ;  /* 0x0000002200227308 */ /* 0x000f220000000800 */
        /* <DEDUP_REMOVED lines=8> */
[----:B-1----:R-:W-:-:S07]  /*e510*/  FADD.FTZ R53, R3, R53 ;  /* 0x0000003503357221 */ /* 0x002fce0000010000 */
[----:B------:R-:W-:Y:S01]  /*e520*/  HMMA.16816.F32 R108, R28, R12, R108 ;  /* 0x0000000c1c6c723c */ /* 0x000fe2000000186c */
[----:B--2---:R-:W-:-:S07]  /*e530*/  FADD.FTZ R234, R35, R53 ;  /* 0x0000003523ea7221 */ /* 0x004fce0000010000 */
        /* <DEDUP_REMOVED lines=60> */
.L_x_712:
[----:B------:R-:W-:Y:S01]  /*e900*/  UISETP.GE.AND UP0, UPT, UR6, URZ, UPT ;  /* 0x000000ff0600728c */ /* 0x000fe2000bf06270 */
[----:B------:R-:W1:Y:S08]  /*e910*/  LDCU.64 UR10, c[0x0][0x358] ;  /* 0x00006b00ff0a77ac */ /* 0x000e700008000a00 */
[----:B------:R-:W-:Y:S05]  /*e920*/  BRA.U !UP0, `(.L_x_721) ;  /* 0x0000003908e07547 */ /* 0x000fea000b800000 */
[----:B------:R-:W2:Y:S01]  /*e930*/  S2R R220, SR_TID.X ;  /* 0x0000000000dc7919 */ /* 0x000ea20000002100 */
[----:B------:R-:W3:Y:S01]  /*e940*/  S2UR UR5, SR_CgaCtaId ;  /* 0x00000000000579c3 */ /* 0x000ee20000008800 */
[----:B------:R-:W4:Y:S01]  /*e950*/  LDCU UR7, c[0x0][0x440] ;  /* 0x00008800ff0777ac */ /* 0x000f220008000800 */
[----:B------:R-:W-:Y:S01]  /*e960*/  IMAD.MOV.U32 R219, RZ, RZ, 0x20 ;  /* 0x00000020ffdb7424 */ /* 0x000fe200078e00ff */
[----:B------:R-:W-:Y:S01]  /*e970*/  MOV R3, R167 ;  /* 0x000000a700037202 */ /* 0x000fe20000000f00 */
[----:B------:R-:W-:Y:S01]  /*e980*/  IMAD.MOV.U32 R2, RZ, RZ, R165 ;  /* 0x000000ffff027224 */ /* 0x000fe200078e00a5 */
[----:B------:R-:W-:Y:S01]  /*e990*/  IADD3 R233, PT, PT, R221, 0x9020, RZ ;  /* 0x00009020dde97810 */ /* 0x000fe20007ffe0ff */
[----:B------:R-:W-:Y:S01]  /*e9a0*/  IMAD.MOV.U32 R164, RZ, RZ, R166 ;  /* 0x000000ffffa47224 */ /* 0x000fe200078e00a6 */
[----:B------:R-:W-:Y:S01]  /*e9b0*/  UMOV UR17, 0x400 ;  /* 0x0000040000117882 */ /* 0x000fe20000000000 */
[----:B------:R-:W-:Y:S01]  /*e9c0*/  IMAD.MOV.U32 R0, RZ, RZ, R168 ;  /* 0x000000ffff007224 */ /* 0x000fe200078e00a8 */
[----:B------:R-:W-:-:S02]  /*e9d0*/  USHF.L.U64.HI UR12, UR8, 0x5, UR9 ;  /* 0x00000005080c7899 */ /* 0x000fc40008010209 */
[----:B------:R-:W-:Y:S01]  /*e9e0*/  USHF.L.U32 UR16, UR8, 0x5, URZ ;  /* 0x0000000508107899 */ /* 0x000fe200080006ff */
[----:B------:R-:W1:Y:S01]  /*e9f0*/  LDCU UR15, c[0x0][0x440] ;  /* 0x00008800ff0f77ac */ /* 0x000e620008000800 */
[----:B------:R-:W1:Y:S01]  /*ea00*/  LDCU UR13, c[0x0][0x50c] ;  /* 0x0000a180ff0d77ac */ /* 0x000e620008000800 */
[----:B----4-:R-:W-:Y:S01]  /*ea10*/  ISETP.GE.AND P5, PT, R227, UR7, PT ;  /* 0x00000007e3007c0c */ /* 0x010fe2000bfa6270 */
[----:B------:R-:W4:Y:S01]  /*ea20*/  LDCU UR4, c[0x0][0x45c] ;  /* 0x00008b80ff0477ac */ /* 0x000f220008000800 */
[----:B------:R-:W1:Y:S01]  /*ea30*/  LDCU.64 UR8, c[0x0][0x3c0] ;  /* 0x00007800ff0877ac */ /* 0x000e620008000a00 */
[----:B---3--:R-:W-:Y:S01]  /*ea40*/  ULEA UR5, UR5, UR17, 0x18 ;  /* 0x0000001105057291 */ /* 0x008fe2000f8ec0ff */
[C---:B--2---:R-:W-:Y:S01]  /*ea50*/  LOP3.LUT P0, RZ, R220.reuse, 0x4, RZ, 0xc0, !PT ;  /* 0x00000004dcff7812 */ /* 0x044fe2000780c0ff */
[C---:B------:R-:W-:Y:S01]  /*ea60*/  IMAD.SHL.U32 R218, R220.reuse, 0x20, RZ ;  /* 0x00000020dcda7824 */ /* 0x040fe200078e00ff */
[----:B------:R-:W-:Y:S02]  /*ea70*/  LOP3.LUT R217, R220, 0x8, RZ, 0xc0, !PT ;  /* 0x00000008dcd97812 */ /* 0x000fe400078ec0ff */
[----:B------:R-:W-:-:S04]  /*ea80*/  SEL R219, R219, 0xffffffe0, !P0 ;  /* 0xffffffe0dbdb7807 */ /* 0x000fc80004000000 */
[----:B------:R-:W-:Y:S01]  /*ea90*/  IADD3 R216, PT, PT, R222, R219, RZ ;  /* 0x000000dbded87210 */ /* 0x000fe20007ffe0ff */
[----:B-1--4-:R-:W-:Y:S06]  /*eaa0*/  BRA `(.L_x_722) ;  /* 0x0000000000d47947 */ /* 0x012fec0003800000 */
.L_x_724:
[----:B------:R-:W2:Y:S01]  /*eab0*/  LDC.64 R6, c[0x0][0x3b8] ;  /* 0x0000ee00ff067b82 */ /* 0x000ea20000000a00 */
[----:B------:R-:W-:Y:S01]  /*eac0*/  UIADD3 UR7, UPT, UPT, UR6, -0x1, URZ ;  /* 0xffffffff06077890 */ /* 0x000fe2000fffe0ff */
[----:B------:R-:W-:Y:S05]  /*ead0*/  IMAD.SHL.U32 R227, R220, 0x8, RZ ;  /* 0x00000008dce37824 */ /* 0x000fea00078e00ff */
[----:B------:R-:W-:Y:S04]  /*eae0*/  LOP3.LUT R227, R227, 0x18, RZ, 0xc0, !PT ;  /* 0x00000018e3e37812 */ /* 0x000fe800078ec0ff */
[----:B------:R-:W-:Y:S01]  /*eaf0*/  LOP3.LUT R226, R227, 0x20, RZ, 0xfc, !PT ;  /* 0x00000020e3e27812 */ /* 0x000fe200078efcff */
[----:B--2---:R-:W-:Y:S04]  /*eb00*/  IMAD.WIDE.U32 R18, R6, UR7, RZ ;  /* 0x0000000706127c25 */ /* 0x004fe8000f8e00ff */
[----:B------:R-:W-:Y:S02]  /*eb10*/  IMAD R11, R7, UR7, R19 ;  /* 0x00000007070b7c24 */ /* 0x000fe4000f8e0213 */
[C---:B------:R-:W-:Y:S03]  /*eb20*/  IMAD.SHL.U32 R10, R18.reuse, 0x40, RZ ;  /* 0x00000040120a7824 */ /* 0x040fe600078e00ff */
[----:B------:R-:W-:Y:S02]  /*eb30*/  SHF.L.U64.HI R11, R18, 0x6, R11 ;  /* 0x00000006120b7819 */ /* 0x000fe4000001020b */
[----:B------:R-:W-:Y:S02]  /*eb40*/  LEA R18, P1, R6, R10, 0x5 ;  /* 0x0000000a06127211 */ /* 0x000fe400078228ff */
[----:B------:R-:W-:Y:S02]  /*eb50*/  @!P5 LEA R17, P6, R10, R231, 0x1 ;  /* 0x000000e70a11d211 */ /* 0x000fe400078c08ff */
[----:B------:R-:W-:Y:S02]  /*eb60*/  LEA.HI.X R7, R6, R11, R7, 0x5, P1 ;  /* 0x0000000b06077211 */ /* 0x000fe400008f2c07 */
[-C--:B------:R-:W-:Y:S02]  /*eb70*/  @!P5 LEA.HI.X R6, R10, R230.reuse, R11, 0x1, P6 ;  /* 0x000000e60a06d211 */ /* 0x080fe400030f0c0b */
[-C--:B------:R-:W-:Y:S02]  /*eb80*/  LEA R24, P6, R18, R231.reuse, 0x1 ;  /* 0x000000e712187211 */ /* 0x080fe400078c08ff */
[-C--:B------:R-:W-:Y:S02]  /*eb90*/  @!P4 LEA R20, P2, R10, R231.reuse, 0x1 ;  /* 0x000000e70a14c211 */ /* 0x080fe400078408ff */
[-C--:B------:R-:W-:Y:S01]  /*eba0*/  LEA.HI.X R25, R18, R230.reuse, R7, 0x1, P6 ;  /* 0x000000e612197211 */ /* 0x080fe200030f0c07 */
[----:B------:R-:W-:Y:S01]  /*ebb0*/  @!P5 IMAD.MOV.U32 R7, RZ, RZ, R6 ;  /* 0x000000ffff07d224 */ /* 0x000fe200078e0006 */
[CC--:B------:R-:W-:Y:S01]  /*ebc0*/  @!P4 LEA.HI.X R21, R10.reuse, R230.reuse, R11, 0x1, P2 ;  /* 0x000000e60a15c211 */ /* 0x0c0fe200010f0c0b */
[----:B------:R-:W-:Y:S01]  /*ebd0*/  @!P5 IMAD.MOV.U32 R6, RZ, RZ, R17 ;  /* 0x000000ffff06d224 */ /* 0x000fe200078e0011 */
[C---:B------:R-:W-:Y:S04]  /*ebe0*/  @!P3 LEA R22, P1, R10.reuse, R231, 0x1 ;  /* 0x000000e70a16b211 */ /* 0x040fe800078208ff */
[----:B------:R-:W-:Y:S01]  /*ebf0*/  @!PT LDS RZ, [RZ] ;  /* 0x00000000fffff984 */ /* 0x000fe20000000800 */
[----:B------:R-:W-:Y:S01]  /*ec00*/  @!PT LDS RZ, [RZ] ;  /* 0x00000000fffff984 */ /* 0x000fe20000000800 */
[----:B------:R-:W-:Y:S01]  /*ec10*/  @!PT LDS RZ, [RZ] ;  /* 0x00000000fffff984 */ /* 0x000fe20000000800 */
[----:B------:R2:W-:Y:S01]  /*ec20*/  @!P5 LDGSTS.E.BYPASS.LTC128B.128 [R232+0x6000], desc[UR10][R6.64] ;  /* 0x0600000006e8dfae */ /* 0x0005e2000b981a0a */
[----:B------:R-:W-:Y:S03]  /*ec30*/  @!P3 LEA.HI.X R23, R10, R230, R11, 0x1, P1 ;  /* 0x000000e60a17b211 */ /* 0x000fe600008f0c0b */
        /* <DEDUP_REMOVED lines=28> */
.L_x_722:
[----:B------:R-:W-:Y:S04]  /*ee00*/  DEPBAR.LE SB0, 0x0 ;  /* 0x000080000000791a */ /* 0x000fe80000000000 */
[----:B------:R-:W-:Y:S01]  /*ee10*/  BAR.SYNC.DEFER_BLOCKING 0x0 ;  /* 0x0000000000007b1d */ /* 0x000fe20000010000 */
[----:B------:R-:W-:Y:S01]  /*ee20*/  UIMAD.WIDE.U32 UR20, UR6, UR8, URZ ;  /* 0x00000008061472a5 */ /* 0x000fe2000f8e00ff */
[----:B------:R-:W-:Y:S02]  /*ee30*/  ISETP.GE.AND P4, PT, R226, UR15, PT ;  /* 0x0000000fe2007c0c */ /* 0x000fe4000bf86270 */
[----:B------:R-:W-:Y:S01]  /*ee40*/  ISETP.GE.AND P3, PT, R225, UR15, PT ;  /* 0x0000000fe1007c0c */ /* 0x000fe2000bf66270 */
[----:B------:R-:W-:Y:S01]  /*ee50*/  UIMAD UR7, UR6, UR9, UR21 ;  /* 0x00000009060772a4 */ /* 0x000fe2000f8e0215 */
[----:B------:R-:W-:Y:S01]  /*ee60*/  SHF.L.U32 R224, R220, 0x4, RZ ;  /* 0x00000004dce07819 */ /* 0x000fe200000006ff */
[----:B------:R-:W-:Y:S01]  /*ee70*/  ULEA UR17, UP0, UR20, UR16, 0x6 ;  /* 0x0000001014117291 */ /* 0x000fe2000f8030ff */
[----:B------:R-:W-:Y:S02]  /*ee80*/  MOV R6, UR20 ;  /* 0x0000001400067c02 */ /* 0x000fe40008000f00 */
[----:B------:R-:W-:Y:S02]  /*ee90*/  MOV R7, UR21 ;  /* 0x0000001500077c02 */ /* 0x000fe40008000f00 */
[-C--:B------:R-:W-:Y:S02]  /*eea0*/  LEA R8, P1, R6, R229.reuse, 0x7 ;  /* 0x000000e506087211 */ /* 0x080fe400078238ff */
[----:B------:R-:W-:Y:S01]  /*eeb0*/  MOV R4, UR7 ;  /* 0x0000000700047c02 */ /* 0x000fe20008000f00 */
[----:B------:R-:W-:Y:S01]  /*eec0*/  ULEA.HI.X UR7, UR20, UR12, UR7, 0x6, UP0 ;  /* 0x0000000c14077291 */ /* 0x000fe200080f3407 */
[----:B------:R-:W-:Y:S01]  /*eed0*/  SHF.L.U32 R223, R220, 0x2, RZ ;  /* 0x00000002dcdf7819 */ /* 0x000fe200000006ff */
[----:B------:R-:W-:Y:S01]  /*eee0*/  UISETP.NE.AND UP0, UPT, UR6, URZ, UPT ;  /* 0x000000ff0600728c */ /* 0x000fe2000bf05270 */
[-C--:B------:R-:W-:Y:S02]  /*eef0*/  LEA.HI.X R9, R6, R228.reuse, R4, 0x7, P1 ;  /* 0x000000e406097211 */ /* 0x080fe400008f3c04 */
[----:B------:R-:W-:Y:S02]  /*ef00*/  MOV R6, UR17 ;  /* 0x0000001100067c02 */ /* 0x000fe40008000f00 */
[----:B------:R-:W-:Y:S01]  /*ef10*/  MOV R7, UR7 ;  /* 0x0000000700077c02 */ /* 0x000fe20008000f00 */
[----:B------:R-:W-:Y:S01]  /*ef20*/  @!PT LDS RZ, [RZ] ;  /* 0x00000000fffff984 */ /* 0x000fe20000000800 */
[----:B------:R-:W-:Y:S01]  /*ef30*/  @!PT LDS RZ, [RZ] ;  /* 0x00000000fffff984 */ /* 0x000fe20000000800 */
[----:B------:R-:W-:Y:S01]  /*ef40*/  @!PT LDS RZ, [RZ] ;  /* 0x00000000fffff984 */ /* 0x000fe20000000800 */
[----:B------:R-:W-:Y:S01]  /*ef50*/  @!P5 LDGSTS.E.BYPASS.LTC128B.128 [R232+0x9000], desc[UR10][R8.64] ;  /* 0x0900000008e8dfae */ /* 0x000fe2000b981a0a */
[----:B------:R-:W-:Y:S02]  /*ef60*/  LEA R10, P1, R6, R229, 0x1 ;  /* 0x000000e5060a7211 */ /* 0x000fe400078208ff */
[----:B------:R-:W-:Y:S02]  /*ef70*/  LOP3.LUT R5, R224, 0x100, RZ, 0xc0, !PT ;  /* 0x00000100e0057812 */ /* 0x000fe400078ec0ff */
[----:B------:R-:W-:Y:S02]  /*ef80*/  LEA.HI.X R11, R6, R228, R7, 0x1, P1 ;  /* 0x000000e4060b7211 */ /* 0x000fe400008f0c07 */
[----:B------:R-:W-:Y:S01]  /*ef90*/  LOP3.LUT R4, R223, 0x18, RZ, 0xc0, !PT ;  /* 0x00000018df047812 */ /* 0x000fe200078ec0ff */
[----:B------:R-:W-:Y:S01]  /*efa0*/  @P5 STS.128 [R232+0x9000], RZ ;  /* 0x009000ffe8005388 */ /* 0x000fe20000000c00 */
[----:B------:R-:W-:Y:S02]  /*efb0*/  ISETP.GE.AND P5, PT, R227, UR15, PT ;  /* 0x0000000fe3007c0c */ /* 0x000fe4000bfa6270 */
[--C-:B------:R-:W-:Y:S02]  /*efc0*/  LOP3.LUT R5, R5, 0x20, R218.reuse, 0xf8, !PT ;  /* 0x0000002005057812 */ /* 0x100fe400078ef8da */
[----:B------:R-:W-:Y:S03]  /*efd0*/  LOP3.LUT R4, R4, 0xc0, R218, 0xf8, !PT ;  /* 0x000000c004047812 */ /* 0x000fe600078ef8da */
[----:B------:R-:W-:Y:S01]  /*efe0*/  @!PT LDS RZ, [RZ] ;  /* 0x00000000fffff984 */ /* 0x000fe20000000800 */
[----:B------:R-:W-:Y:S01]  /*eff0*/  @!PT LDS RZ, [RZ] ;  /* 0x00000000fffff984 */ /* 0x000fe20000000800 */
[----:B------:R-:W-:Y:S01]  /*f000*/  @!PT LDS RZ, [RZ] ;  /* 0x00000000fffff984 */ /* 0x000fe20000000800 */
[----:B------:R-:W-:Y:S01]  /*f010*/  @!P4 LDGSTS.E.BYPASS.LTC128B.128 [R232+0xa000], desc[UR10][R8.64+0x40] ;  /* 0x0a00004008e8cfae */ /* 0x000fe2000b981a0a */
[----:B------:R-:W-:Y:S04]  /*f020*/  LOP3.LUT R4, R5, R4, R217, 0xf6, !PT ;  /* 0x0000000405047212 */ /* 0x000fe800078ef6d9 */
[----:B------:R-:W-:Y:S03]  /*f030*/  LEA R208, R4, UR5, 0x1 ;  /* 0x0000000504d07c11 */ /* 0x000fe6000f8e08ff */
[----:B------:R-:W-:Y:S01]  /*f040*/  @P4 STS.128 [R232+0xa000], RZ ;  /* 0x00a000ffe8004388 */ /* 0x000fe20000000c00 */
[----:B------:R-:W-:Y:S07]  /*f050*/  IADD3 R165, PT, PT, R219, R208, RZ ;  /* 0x000000d0dba57210 */ /* 0x000fee0007ffe0ff */
        /* <DEDUP_REMOVED lines=22> */
[----:B------:R-:W1:Y:S08]  /*f1c0*/  LDSM.16.M88.4 R60, [R222+0x1000] ;  /* 0x00100000de3c783b */ /* 0x000e700000000200 */
[----:B------:R-:W3:Y:S08]  /*f1d0*/  LDSM.16.M88.4 R32, [R208+0x6400] ;  /* 0x00640000d020783b */ /* 0x000ef00000000200 */
[----:B------:R-:W0:Y:S08]  /*f1e0*/  LDGDEPBAR ;  /* 0x00000000000079af */ /* 0x000e300000000000 */
[----:B------:R-:W4:Y:S08]  /*f1f0*/  LDSM.16.M88.4 R48, [R208+0x6800] ;  /* 0x00680000d030783b */ /* 0x000f300000000200 */
[----:B------:R-:W5:Y:S01]  /*f200*/  LDSM.16.M88.4 R168, [R208+0x6c00] ;  /* 0x006c0000d0a8783b */ /* 0x000f620000000200 */
        /* <DEDUP_REMOVED lines=15> */
[----:B------:R-:W-:Y:S01]  /*f300*/  LDSM.16.M88.4 R200, [R216+0x3000] ;  /* 0x00300000d8c8783b */ /* 0x000fe20000000200 */
[-C--:B----4-:R-:W-:Y:S07]  /*f310*/  HMMA.16816.F32 R36, R64, R48.reuse, RZ ;  /* 0x000000304024723c */ /* 0x090fee00000018ff */
[----:B------:R-:W-:Y:S01]  /*f320*/  LDSM.16.M88.4 R204, [R208+0x8400] ;  /* 0x00840000d0cc783b */ /* 0x000fe20000000200 */
[C---:B------:R-:W-:Y:S07]  /*f330*/  HMMA.16816.F32 R40, R60.reuse, R48, RZ ;  /* 0x000000303c28723c */ /* 0x040fee00000018ff */
[----:B------:R-:W-:Y:S01]  /*f340*/  LDSM.16.M88.4 R212, [R165+0x8000] ;  /* 0x00800000a5d4783b */ /* 0x000fe20000000200 */
[-C--:B------:R-:W-:Y:S08]  /*f350*/  HMMA.16816.F32 R44, R60, R50.reuse, RZ ;  /* 0x000000323c2c723c */ /* 0x080ff000000018ff */
[C---:B------:R-:W-:Y:S08]  /*f360*/  HMMA.16816.F32 R48, R64.reuse, R50, RZ ;  /* 0x000000324030723c */ /* 0x040ff000000018ff */
[-C--:B-----5:R-:W-:Y:S08]  /*f370*/  HMMA.16816.F32 R52, R64, R168.reuse, RZ ;  /* 0x000000a84034723c */ /* 0x0a0ff000000018ff */
        /* <DEDUP_REMOVED lines=24> */
[----:B------:R-:W3:Y:S07]  /*f500*/  LDSM.16.M88.4 R172, [R208+0x7c00] ;  /* 0x007c0000d0ac783b */ /* 0x000eee0000000200 */
[-C--:B----4-:R-:W-:Y:S01]  /*f510*/  HMMA.16816.F32 R4, R168, R196.reuse, R4 ;  /* 0x000000c4a804723c */ /* 0x090fe20000001804 */
[----:B------:R-:W4:Y:S07]  /*f520*/  LDSM.16.M88.4 R192, [R165+0x7000] ;  /* 0x00700000a5c0783b */ /* 0x000f2e0000000200 */
        /* <DEDUP_REMOVED lines=20> */
[-C--:B----4-:R-:W-:Y:S01]  /*f670*/  HMMA.16816.F32 R4, R188, R192.reuse, R4 ;  /* 0x000000c0bc04723c */ /* 0x090fe20000001804 */
[----:B------:R-:W3:Y:S07]  /*f680*/  LDSM.16.M88.4 R172, [R165+0x7c00] ;  /* 0x007c0000a5ac783b */ /* 0x000eee0000000200 */
[C---:B------:R-:W-:Y:S08]  /*f690*/  HMMA.16816.F32 R8, R200.reuse, R192, R8 ;  /* 0x000000c0c808723c */ /* 0x040ff00000001808 */
[-C--:B------:R-:W-:Y:S08]  /*f6a0*/  HMMA.16816.F32 R12, R200, R194.reuse, R12 ;  /* 0x000000c2c80c723c */ /* 0x080ff0000000180c */
[C---:B------:R-:W-:Y:S01]  /*f6b0*/  HMMA.16816.F32 R16, R188.reuse, R194, R16 ;  /* 0x000000c2bc10723c */ /* 0x040fe20000001810 */
[----:B------:R-:W4:Y:S07]  /*f6c0*/  LDSM.16.M88.4 R192, [R208+0x8800] ;  /* 0x00880000d0c0783b */ /* 0x000f2e0000000200 */
        /* <DEDUP_REMOVED lines=27> */
[-C--:B-1----:R-:W-:Y:S08]  /*f880*/  HMMA.16816.F32 R52, R176, R208.reuse, R52 ;  /* 0x000000d0b034723c */ /* 0x082ff00000001834 */
[C---:B------:R-:W-:Y:S08]  /*f890*/  HMMA.16816.F32 R56, R184.reuse, R208, R56 ;  /* 0x000000d0b838723c */ /* 0x040ff00000001838 */
[-C--:B------:R-:W-:Y:S08]  /*f8a0*/  HMMA.16816.F32 R60, R184, R210.reuse, R60 ;  /* 0x000000d2b83c723c */ /* 0x080ff0000000183c */
[----:B------:R-:W-:Y:S08]  /*f8b0*/  HMMA.16816.F32 R64, R176, R210, R64 ;  /* 0x000000d2b040723c */ /* 0x000ff00000001840 */
[-C--:B-----5:R-:W-:Y:S08]  /*f8c0*/  HMMA.16816.F32 R4, R196, R212.reuse, R4 ;  /* 0x000000d4c404723c */ /* 0x0a0ff00000001804 */
        /* <DEDUP_REMOVED lines=11> */
[----:B------:R-:W-:Y:S01]  /*f980*/  MUFU.TANH R195, R5 ;  /* 0x0000000500c37308 */ /* 0x000fe20000002400 */
[----:B------:R-:W-:Y:S01]  /*f990*/  FMUL.FTZ R11, R11, UR13 ;  /* 0x0000000d0b0b7c20 */ /* 0x000fe20008410000 */
[----:B------:R-:W-:Y:S01]  /*f9a0*/  FMUL.FTZ R12, R12, UR13 ;  /* 0x0000000d0c0c7c20 */ /* 0x000fe20008410000 */
[----:B------:R-:W-:Y:S01]  /*f9b0*/  FMUL.FTZ R13, R13, UR13 ;  /* 0x0000000d0d0d7c20 */ /* 0x000fe20008410000 */
[----:B------:R-:W-:Y:S06]  /*f9c0*/  FMUL.FTZ R14, R14, UR13 ;  /* 0x0000000d0e0e7c20 */ /* 0x000fec0008410000 */
[----:B------:R-:W-:Y:S01]  /*f9d0*/  MUFU.TANH R189, R6 ;  /* 0x0000000600bd7308 */ /* 0x000fe20000002400 */
[----:B------:R-:W-:Y:S09]  /*f9e0*/  FMUL.FTZ R16, R16, UR13 ;  /* 0x0000000d10107c20 */ /* 0x000ff20008410000 */
[----:B------:R1:W-:Y:S10]  /*f9f0*/  MUFU.TANH R188, R7 ;  /* 0x0000000700bc7308 */ /* 0x0003f40000002400 */
[----:B------:R-:W-:Y:S10]  /*fa00*/  MUFU.TANH R178, R8 ;  /* 0x0000000800b27308 */ /* 0x000ff40000002400 */
[----:B------:R-:W2:Y:S01]  /*fa10*/  MUFU.TANH R191, R9 ;  /* 0x0000000900bf7308 */ /* 0x000ea20000002400 */
[----:B-1----:R-:W1:Y:S09]  /*fa20*/  LDSM.16.M88.4 R4, [R165+0x8400] ;  /* 0x00840000a504783b */ /* 0x002e720000000200 */
[----:B------:R-:W-:Y:S10]  /*fa30*/  MUFU.TANH R190, R10 ;  /* 0x0000000a00be7308 */ /* 0x000ff40000002400 */
[----:B------:R3:W4:Y:S10]  /*fa40*/  MUFU.TANH R184, R11 ;  /* 0x0000000b00b87308 */ /* 0x0007340000002400 */
[----:B------:R5:W-:Y:S10]  /*fa50*/  MUFU.TANH R193, R12 ;  /* 0x0000000c00c17308 */ /* 0x000bf40000002400 */
[----:B------:R2:W4:Y:S01]  /*fa60*/  MUFU.TANH R192, R13 ;  /* 0x0000000d00c07308 */ /* 0x0005220000002400 */
[----:B---3--:R-:W3:Y:S09]  /*fa70*/  LDSM.16.M88.4 R8, [R165+0x8800] ;  /* 0x00880000a508783b */ /* 0x008ef20000000200 */
[----:B------:R4:W-:Y:S01]  /*fa80*/  MUFU.TANH R200, R14 ;  /* 0x0000000e00c87308 */ /* 0x0009e20000002400 */
[-C--:B-1----:R-:W-:Y:S03]  /*fa90*/  HMMA.16816.F32 R20, R196, R4.reuse, R20 ;  /* 0x00000004c414723c */ /* 0x082fe60000001814 */
[----:B-----5:R-:W-:Y:S01]  /*faa0*/  FMUL.FTZ R12, R15, UR13 ;  /* 0x0000000d0f0c7c20 */ /* 0x020fe20008410000 */
[----:B------:R-:W-:Y:S05]  /*fab0*/  FMUL.FTZ R15, R17, UR13 ;  /* 0x0000000d110f7c20 */ /* 0x000fea0008410000 */
[----:B------:R-:W-:Y:S01]  /*fac0*/  MUFU.TANH R16, R16 ;  /* 0x0000001000107308 */ /* 0x000fe20000002400 */
[C---:B------:R-:W-:Y:S04]  /*fad0*/  HMMA.16816.F32 R24, R168.reuse, R4, R24 ;  /* 0x00000004a818723c */ /* 0x040fe80000001818 */
[----:B--2---:R-:W-:Y:S05]  /*fae0*/  FMUL.FTZ R13, R19, UR13 ;  /* 0x0000000d130d7c20 */ /* 0x004fea0008410000 */
[----:B------:R-:W1:Y:S01]  /*faf0*/  MUFU.TANH R12, R12 ;  /* 0x0000000c000c7308 */ /* 0x000e620000002400 */
[-C--:B------:R-:W-:Y:S03]  /*fb00*/  HMMA.16816.F32 R28, R168, R6.reuse, R28 ;  /* 0x00000006a81c723c */ /* 0x080fe6000000181c */
[----:B----4-:R-:W-:Y:S01]  /*fb10*/  FMUL.FTZ R14, R18, UR13 ;  /* 0x0000000d120e7c20 */ /* 0x010fe20008410000 */
[----:B------:R-:W-:Y:S01]  /*fb20*/  FMUL.FTZ R20, R20, UR13 ;  /* 0x0000000d14147c20 */ /* 0x000fe20008410000 */
[----:B------:R-:W-:Y:S01]  /*fb30*/  FMUL.FTZ R21, R21, UR13 ;  /* 0x0000000d15157c20 */ /* 0x000fe20008410000 */
[----:B------:R-:W-:Y:S03]  /*fb40*/  FMUL.FTZ R22, R22, UR13 ;  /* 0x0000000d16167c20 */ /* 0x000fe60008410000 */
[----:B------:R-:W-:Y:S01]  /*fb50*/  MUFU.TANH R15, R15 ;  /* 0x0000000f000f7308 */ /* 0x000fe20000002400 */
[C---:B------:R-:W-:Y:S01]  /*fb60*/  HMMA.16816.F32 R32, R196.reuse, R6, R32 ;  /* 0x00000006c420723c */ /* 0x040fe20000001820 */
[----:B------:R-:W2:Y:S01]  /*fb70*/  LDSM.16.M88.4 R4, [R165+0x8c00] ;  /* 0x008c0000a504783b */ /* 0x000ea20000000200 */
[----:B------:R-:W-:Y:S04]  /*fb80*/  DEPBAR.LE SB0, 0x0 ;  /* 0x000080000000791a */ /* 0x000fe80000000000 */
[----:B------:R-:W-:Y:S03]  /*fb90*/  FMUL.FTZ R24, R24, UR13 ;  /* 0x0000000d18187c20 */ /* 0x000fe60008410000 */
[----:B------:R-:W-:Y:S01]  /*fba0*/  MUFU.TANH R14, R14 ;  /* 0x0000000e000e7308 */ /* 0x000fe20000002400 */
[-C--:B---3--:R-:W-:Y:S05]  /*fbb0*/  HMMA.16816.F32 R36, R196, R8.reuse, R36 ;  /* 0x00000008c424723c */ /* 0x088fea0000001824 */
[----:B------:R-:W-:Y:S01]  /*fbc0*/  FMUL.FTZ R25, R25, UR13 ;  /* 0x0000000d19197c20 */ /* 0x000fe20008410000 */
[----:B------:R-:W-:Y:S03]  /*fbd0*/  FMUL.FTZ R26, R26, UR13 ;  /* 0x0000000d1a1a7c20 */ /* 0x000fe60008410000 */
[----:B------:R-:W-:Y:S01]  /*fbe0*/  MUFU.TANH R206, R24 ;  /* 0x0000001800ce7308 */ /* 0x000fe20000002400 */
[----:B------:R-:W-:Y:S01]  /*fbf0*/  BAR.SYNC.DEFER_BLOCKING 0x0 ;  /* 0x0000000000007b1d */ /* 0x000fe20000010000 */
[C---:B------:R-:W-:Y:S04]  /*fc00*/  HMMA.16816.F32 R40, R168.reuse, R8, R40 ;  /* 0x00000008a828723c */ /* 0x040fe80000001828 */
[----:B------:R-:W-:Y:S01]  /*fc10*/  FMNMX3.FTZ R8, R164, R178, R191, !PT ;  /* 0x000000b2a4087276 */ /* 0x000fe200078100bf */
[----:B------:R-:W-:Y:S03]  /*fc20*/  FMUL.FTZ R27, R27, UR13 ;  /* 0x0000000d1b1b7c20 */ /* 0x000fe60008410000 */
[----:B------:R-:W3:Y:S01]  /*fc30*/  MUFU.TANH R205, R25 ;  /* 0x0000001900cd7308 */ /* 0x000ee20000002400 */
[----:B------:R-:W-:Y:S01]  /*fc40*/  FMUL.FTZ R28, R28, UR13 ;  /* 0x0000000d1c1c7c20 */ /* 0x000fe20008410000 */
[-C--:B------:R-:W-:Y:S03]  /*fc50*/  HMMA.16816.F32 R44, R168, R10.reuse, R44 ;  /* 0x0000000aa82c723c */ /* 0x080fe6000000182c */
[----:B------:R-:W-:Y:S01]  /*fc60*/  FMUL.FTZ R29, R29, UR13 ;  /* 0x0000000d1d1d7c20 */ /* 0x000fe20008410000 */
[----:B------:R-:W-:Y:S01]  /*fc70*/  FMUL.FTZ R30, R30, UR13 ;  /* 0x0000000d1e1e7c20 */ /* 0x000fe20008410000 */
[----:B------:R-:W-:Y:S03]  /*fc80*/  FMUL.FTZ R31, R31, UR13 ;  /* 0x0000000d1f1f7c20 */ /* 0x000fe60008410000 */
[----:B------:R-:W-:Y:S01]  /*fc90*/  MUFU.TANH R208, R26 ;  /* 0x0000001a00d07308 */ /* 0x000fe20000002400 */
[----:B------:R-:W-:Y:S01]  /*fca0*/  FMUL.FTZ R32, R32, UR13 ;  /* 0x0000000d20207c20 */ /* 0x000fe20008410000 */
[C---:B------:R-:W-:Y:S04]  /*fcb0*/  HMMA.16816.F32 R48, R196.reuse, R10, R48 ;  /* 0x0000000ac430723c */ /* 0x040fe80000001830 */
[----:B------:R-:W-:Y:S01]  /*fcc0*/  FMUL.FTZ R40, R40, UR13 ;  /* 0x0000000d28287c20 */ /* 0x000fe20008410000 */
[----:B------:R-:W-:Y:S03]  /*fcd0*/  FMUL.FTZ R41, R41, UR13 ;  /* 0x0000000d29297c20 */ /* 0x000fe60008410000 */
[----:B------:R-:W4:Y:S01]  /*fce0*/  MUFU.TANH R207, R27 ;  /* 0x0000001b00cf7308 */ /* 0x000f220000002400 */
[----:B------:R-:W-:Y:S01]  /*fcf0*/  FMUL.FTZ R33, R33, UR13 ;  /* 0x0000000d21217c20 */ /* 0x000fe20008410000 */
[-C--:B--2---:R-:W-:Y:S03]  /*fd00*/  HMMA.16816.F32 R52, R196, R4.reuse, R52 ;  /* 0x00000004c434723c */ /* 0x084fe60000001834 */
        /* <DEDUP_REMOVED lines=8> */
[----:B------:R-:W2:Y:S01]  /*fd90*/  MUFU.TANH R211, R29 ;  /* 0x0000001d00d37308 */ /* 0x000ea20000002400 */
[----:B------:R-:W-:Y:S01]  /*fda0*/  FMUL.FTZ R47, R47, UR13 ;  /* 0x0000000d2f2f7c20 */ /* 0x000fe20008410000 */
[-C--:B------:R-:W-:Y:S03]  /*fdb0*/  HMMA.16816.F32 R60, R168, R6.reuse, R60 ;  /* 0x00000006a83c723c */ /* 0x080fe6000000183c */
[----:B------:R-:W-:Y:S01]  /*fdc0*/  FMUL.FTZ R34, R34, UR13 ;  /* 0x0000000d22227c20 */ /* 0x000fe20008410000 */
[----:B------:R-:W-:Y:S01]  /*fdd0*/  FMUL.FTZ R35, R35, UR13 ;  /* 0x0000000d23237c20 */ /* 0x000fe20008410000 */
[----:B------:R-:W-:Y:S03]  /*fde0*/  FMUL.FTZ R36, R36, UR13 ;  /* 0x0000000d24247c20 */ /* 0x000fe60008410000 */
[----:B------:R-:W-:Y:S01]  /*fdf0*/  MUFU.TANH R212, R30 ;  /* 0x0000001e00d47308 */ /* 0x000fe20000002400 */
[----:B------:R-:W-:Y:S01]  /*fe00*/  FMUL.FTZ R37, R37, UR13 ;  /* 0x0000000d25257c20 */ /* 0x000fe20008410000 */
[----:B------:R-:W-:Y:S04]  /*fe10*/  HMMA.16816.F32 R64, R196, R6, R64 ;  /* 0x00000006c440723c */ /* 0x000fe80000001840 */
[----:B------:R-:W-:Y:S01]  /*fe20*/  FMUL.FTZ R56, R56, UR13 ;  /* 0x0000000d38387c20 */ /* 0x000fe20008410000 */
[----:B------:R-:W-:Y:S03]  /*fe30*/  FMUL.FTZ R57, R57, UR13 ;  /* 0x0000000d39397c20 */ /* 0x000fe60008410000 */
[----:B------:R-:W5:Y:S01]  /*fe40*/  MUFU.TANH R26, R31 ;  /* 0x0000001f001a7308 */ /* 0x000f620000002400 */
[----:B------:R-:W-:Y:S01]  /*fe50*/  FMUL.FTZ R38, R38, UR13 ;  /* 0x0000000d26267c20 */ /* 0x000fe20008410000 */
[----:B------:R-:W-:Y:S01]  /*fe60*/  FMUL.FTZ R39, R39, UR13 ;  /* 0x0000000d27277c20 */ /* 0x000fe20008410000 */
[----:B------:R-:W-:Y:S01]  /*fe70*/  FMUL.FTZ R48, R48, UR13 ;  /* 0x0000000d30307c20 */ /* 0x000fe20008410000 */
[----:B------:R-:W-:Y:S01]  /*fe80*/  FMUL.FTZ R49, R49, UR13 ;  /* 0x0000000d31317c20 */ /* 0x000fe20008410000 */
[----:B------:R-:W-:Y:S01]  /*fe90*/  FMUL.FTZ R50, R50, UR13 ;  /* 0x0000000d32327c20 */ /* 0x000fe20008410000 */
[----:B------:R-:W-:Y:S01]  /*fea0*/  FMUL.FTZ R51, R51, UR13 ;  /* 0x0000000d33337c20 */ /* 0x000fe20008410000 */
[----:B------:R-:W-:Y:S03]  /*feb0*/  FMUL.FTZ R52, R52, UR13 ;  /* 0x0000000d34347c20 */ /* 0x000fe60008410000 */
[----:B------:R-:W-:Y:S01]  /*fec0*/  MUFU.TANH R27, R40 ;  /* 0x00000028001b7308 */ /* 0x000fe20000002400 */
[----:B------:R-:W-:Y:S01]  /*fed0*/  FMUL.FTZ R53, R53, UR13 ;  /* 0x0000000d35357c20 */ /* 0x000fe20008410000 */
[----:B------:R-:W-:Y:S01]  /*fee0*/  FMUL.FTZ R54, R54, UR13 ;  /* 0x0000000d36367c20 */ /* 0x000fe20008410000 */
[----:B------:R-:W-:Y:S01]  /*fef0*/  FMUL.FTZ R55, R55, UR13 ;  /* 0x0000000d37377c20 */ /* 0x000fe20008410000 */
[----:B------:R-:W-:Y:S01]  /*ff00*/  FMUL.FTZ R58, R58, UR13 ;  /* 0x0000000d3a3a7c20 */ /* 0x000fe20008410000 */
[----:B------:R-:W-:Y:S01]  /*ff10*/  FMUL.FTZ R59, R59, UR13 ;  /* 0x0000000d3b3b7c20 */ /* 0x000fe20008410000 */
        /* <DEDUP_REMOVED lines=9> */
[----:B------:R-:W-:Y:S03]  /*ffb0*/  FMNMX3.FTZ R4, R2, R190, R184, !PT ;  /* 0x000000be02047276 */ /* 0x000fe600078100b8 */
[----:B------:R-:W-:Y:S01]  /*ffc0*/  MUFU.TANH R248, R32 ;  /* 0x0000002000f87308 */ /* 0x000fe20000002400 */
[----:B------:R-:W-:Y:S02]  /*ffd0*/  FMNMX3.FTZ R8, R8, R193, R192, !PT ;  /* 0x000000c108087276 */ /* 0x000fe400078100c0 */
[----:B-1----:R-:W-:Y:S02]  /*ffe0*/  FMNMX3.FTZ R4, R4, R200, R12, !PT ;  /* 0x000000c804047276 */ /* 0x002fe4000781000c */
[----:B---3--:R-:W-:Y:S02]  /*fff0*/  FMNMX3.FTZ R8, R8, R206, R205, !PT ;  /* 0x000000ce08087276 */ /* 0x008fe400078100cd */
[----:B------:R-:W-:Y:S03]  /*10000*/  FMNMX3.FTZ R9, R0, R182, R195, !PT ;  /* 0x000000b600097276 */ /* 0x000fe600078100c3 */
[----:B------:R-:W-:Y:S01]  /*10010*/  MUFU.TANH R250, R33 ;  /* 0x0000002100fa7308 */ /* 0x000fe20000002400 */
[----:B----4-:R-:W-:Y:S02]  /*10020*/  FMNMX3.FTZ R4, R4, R208, R207, !PT ;  /* 0x000000d004047276 */ /* 0x010fe400078100cf */
[----:B--2---:R-:W-:Y:S02]  /*10030*/  FMNMX3.FTZ R8, R8, R210, R211, !PT ;  /* 0x000000d208087276 */ /* 0x004fe400078100d3 */
[----:B------:R-:W-:Y:S02]  /*10040*/  FMNMX3.FTZ R5, R3, R189, R188, !PT ;  /* 0x000000bd03057276 */ /* 0x000fe400078100bc */
[----:B------:R-:W-:Y:S03]  /*10050*/  FMNMX3.FTZ R9, R9, R16, R15, !PT ;  /* 0x0000001009097276 */ /* 0x000fe6000781000f */
[----:B------:R-:W1:Y:S01]  /*10060*/  MUFU.TANH R13, R13 ;  /* 0x0000000d000d7308 */ /* 0x000e620000002400 */
[----:B-----5:R-:W-:Y:S02]  /*10070*/  FMNMX3.FTZ R4, R4, R212, R26, !PT ;  /* 0x000000d404047276 */ /* 0x020fe4000781001a */
[----:B------:R-:W-:Y:S07]  /*10080*/  FMNMX3.FTZ R8, R8, R27, R30, !PT ;  /* 0x0000001b08087276 */ /* 0x000fee000781001e */
[----:B------:R-:W-:Y:S10]  /*10090*/  MUFU.TANH R214, R20 ;  /* 0x0000001400d67308 */ /* 0x000ff40000002400 */
[----:B------:R-:W2:Y:S01]  /*100a0*/  MUFU.TANH R241, R21 ;  /* 0x0000001500f17308 */ /* 0x000ea20000002400 */
[----:B-1----:R-:W-:Y:S09]  /*100b0*/  FMNMX3.FTZ R5, R5, R14, R13, !PT ;  /* 0x0000000e05057276 */ /* 0x002ff2000781000d */
[----:B------:R-:W-:Y:S10]  /*100c0*/  MUFU.TANH R33, R42 ;  /* 0x0000002a00217308 */ /* 0x000ff40000002400 */
[----:B------:R-:W1:Y:S01]  /*100d0*/  MUFU.TANH R32, R43 ;  /* 0x0000002b00207308 */ /* 0x000e620000002400 */
[----:B--2---:R-:W-:Y:S04]  /*100e0*/  FMNMX3.FTZ R9, R9, R214, R241, !PT ;  /* 0x000000d609097276 */ /* 0x004fe800078100f1 */
[----:B------:R-:W-:Y:S05]  /*100f0*/  FMNMX3.FTZ R9, R9, R248, R250, !PT ;  /* 0x000000f809097276 */ /* 0x000fea00078100fa */
        /* <DEDUP_REMOVED lines=31> */
[----:B------:R-:W-:Y:S10]  /*102f0*/  MUFU.TANH R183, R60 ;  /* 0x0000003c00b77308 */ /* 0x000ff40000002400 */
[----:B------:R-:W2:Y:S01]  /*10300*/  MUFU.TANH R185, R61 ;  /* 0x0000003d00b97308 */ /* 0x000ea20000002400 */
[----:B-1----:R-:W-:Y:S09]  /*10310*/  FMNMX3.FTZ R4, R4, R172, R171, !PT ;  /* 0x000000ac04047276 */ /* 0x002ff200078100ab */
[----:B------:R1:W3:Y:S10]  /*10320*/  MUFU.TANH R170, R62 ;  /* 0x0000003e00aa7308 */ /* 0x0002f40000002400 */
[----:B------:R1:W4:Y:S01]  /*10330*/  MUFU.TANH R169, R63 ;  /* 0x0000003f00a97308 */ /* 0x0003220000002400 */
[----:B--2---:R-:W-:Y:S09]  /*10340*/  FMNMX3.FTZ R8, R8, R183, R185, !PT ;  /* 0x000000b708087276 */ /* 0x004ff200078100b9 */
[----:B------:R1:W2:Y:S10]  /*10350*/  MUFU.TANH R181, R64 ;  /* 0x0000004000b57308 */ /* 0x0002b40000002400 */
[----:B------:R1:W1:Y:S10]  /*10360*/  MUFU.TANH R180, R65 ;  /* 0x0000004100b47308 */ /* 0x0002740000002400 */
[----:B------:R1:W1:Y:S10]  /*10370*/  MUFU.TANH R179, R66 ;  /* 0x0000004200b37308 */ /* 0x0002740000002400 */
[----:B------:R1:W1:Y:S01]  /*10380*/  MUFU.TANH R177, R67 ;  /* 0x0000004300b17308 */ /* 0x0002620000002400 */
[----:B--234-:R-:W-:Y:S05]  /*10390*/  BRA.U.ANY UP0, `(.L_x_724) ;  /* 0xffffffe500c47547 */ /* 0x01cfea000b93ffff */
.L_x_723:
[----:B------:R-:W-:Y:S01]  /*103a0*/  FMNMX3.FTZ R10, R9, R249, R246, !PT ;  /* 0x000000f9090a7276 */ /* 0x000fe200078100f6 */
[----:B------:R-:W3:Y:S01]  /*103b0*/  SHFL.BFLY PT, R11, R8, 0x2, 0x1f ;  /* 0x0c401f00080b7f89 */ /* 0x000ee200000e0000 */
[----:B------:R-:W-:Y:S01]  /*103c0*/  FMNMX3.FTZ R4, R4, R170, R169, !PT ;  /* 0x000000aa04047276 */ /* 0x000fe200078100a9 */
[----:B------:R-:W-:Y:S01]  /*103d0*/  UISETP.NE.AND UP0, UPT, UR6, URZ, UPT ;  /* 0x000000ff0600728c */ /* 0x000fe2000bf05270 */
[----:B------:R-:W-:Y:S05]  /*103e0*/  FMNMX3.FTZ R10, R10, R176, R175, !PT ;  /* 0x000000b00a0a7276 */ /* 0x000fea00078100af */
[----:B--2---:R-:W-:Y:S01]  /*103f0*/  LDSM.16.MT88.4 R20, [R221+0x9000] ;  /* 0x00900000dd14783b */ /* 0x004fe20000004200 */
[----:B------:R-:W-:Y:S01]  /*10400*/  FMNMX3.FTZ R9, R5, R239, R215, !PT ;  /* 0x000000ef05097276 */ /* 0x000fe200078100d7 */
[----:B------:R-:W-:Y:S01]  /*10410*/  UIADD3 UR6, UPT, UPT, UR6, -0x1, URZ ;  /* 0xffffffff06067890 */ /* 0x000fe2000fffe0ff */
[----:B-1----:R-:W-:Y:S02]  /*10420*/  FMNMX3.FTZ R10, R10, R181, R180, !PT ;  /* 0x000000b50a0a7276 */ /* 0x002fe400078100b4 */
[----:B------:R-:W-:Y:S03]  /*10430*/  FMNMX3.FTZ R9, R9, R247, R243, !PT ;  /* 0x000000f709097276 */ /* 0x000fe600078100f3 */
[----:B------:R-:W1:Y:S01]  /*10440*/  SHFL.BFLY PT, R5, R4, 0x2, 0x1f ;  /* 0x0c401f0004057f89 */ /* 0x000e6200000e0000 */
[----:B------:R-:W-:Y:S07]  /*10450*/  FMNMX3.FTZ R9, R9, R174, R173, !PT ;  /* 0x000000ae09097276 */ /* 0x000fee00078100ad */
[----:B------:R-:W2:Y:S01]  /*10460*/  SHFL.BFLY PT, R7, R10, 0x2, 0x1f ;  /* 0x0c401f000a077f89 */ /* 0x000ea200000e0000 */
[----:B------:R-:W-:Y:S07]  /*10470*/  FMNMX3.FTZ R9, R9, R179, R177, !PT ;  /* 0x000000b309097276 */ /* 0x000fee00078100b1 */
[----:B------:R-:W-:Y:S08]  /*10480*/  LDSM.16.MT88.4 R52, [R221+0xa000] ;  /* 0x00a00000dd34783b */ /* 0x000ff00000004200 */
[----:B------:R-:W4:Y:S01]  /*10490*/  SHFL.BFLY PT, R6, R9, 0x2, 0x1f ;  /* 0x0c401f0009067f89 */ /* 0x000f2200000e0000 */
[----:B---3--:R-:W-:Y:S07]  /*104a0*/  FMNMX.FTZ R8, R8, R11, !PT ;  /* 0x0000000b08087209 */ /* 0x008fee0007810000 */
[----:B------:R-:W3:Y:S01]  /*104b0*/  SHFL.BFLY PT, R166, R8, 0x1, 0x1f ;  /* 0x0c201f0008a67f89 */ /* 0x000ee200000e0000 */
[----:B-1----:R-:W-:Y:S02]  /*104c0*/  FMNMX.FTZ R5, R4, R5, !PT ;  /* 0x0000000504057209 */ /* 0x002fe40007810000 */
[----:B--2---:R-:W-:Y:S05]  /*104d0*/  FMNMX.FTZ R7, R10, R7, !PT ;  /* 0x000000070a077209 */ /* 0x004fea0007810000 */
[----:B------:R-:W1:Y:S08]  /*104e0*/  SHFL.BFLY PT, R165, R5, 0x1, 0x1f ;  /* 0x0c201f0005a57f89 */ /* 0x000e7000000e0000 */
[----:B------:R-:W2:Y:S01]  /*104f0*/  SHFL.BFLY PT, R168, R7, 0x1, 0x1f ;  /* 0x0c201f0007a87f89 */ /* 0x000ea200000e0000 */
[----:B----4-:R-:W-:Y:S07]  /*10500*/  FMNMX.FTZ R6, R9, R6, !PT ;  /* 0x0000000609067209 */ /* 0x010fee0007810000 */
[----:B------:R-:W4:Y:S01]  /*10510*/  SHFL.BFLY PT, R167, R6, 0x1, 0x1f ;  /* 0x0c201f0006a77f89 */ /* 0x000f2200000e0000 */
[----:B---3--:R-:W-:Y:S04]  /*10520*/  FMNMX.FTZ R166, R8, R166, !PT ;  /* 0x000000a608a67209 */ /* 0x008fe80007810000 */
[C---:B------:R-:W-:Y:S01]  /*10530*/  FSETP.NEU.FTZ.AND P1, PT, R166.reuse, -INF , PT ;  /* 0xff800000a600780b */ /* 0x040fe20003f3d000 */
[C---:B------:R-:W-:Y:S01]  /*10540*/  FADD.FTZ R4, -R166.reuse, R164 ;  /* 0x000000a4a6047221 */ /* 0x040fe20000010100 */
[----:B------:R-:W-:Y:S01]  /*10550*/  FMUL.FTZ R209, R166, UR4 ;  /* 0x00000004a6d17c20 */ /* 0x000fe20008410000 */
[----:B-1----:R-:W-:Y:S02]  /*10560*/  FMNMX.FTZ R165, R5, R165, !PT ;  /* 0x000000a505a57209 */ /* 0x002fe40007810000 */
[----:B------:R-:W-:Y:S01]  /*10570*/  FMUL.FTZ R5, R4, UR4 ;  /* 0x0000000404057c20 */ /* 0x000fe20008410000 */
[----:B--2---:R-:W-:Y:S02]  /*10580*/  FMNMX.FTZ R168, R7, R168, !PT ;  /* 0x000000a807a87209 */ /* 0x004fe40007810000 */
[----:B------:R-:W-:Y:S01]  /*10590*/  FADD.FTZ R4, -R165, R2 ;  /* 0x00000002a5047221 */ /* 0x000fe20000010100 */
[----:B------:R-:W-:Y:S01]  /*105a0*/  FSEL R209, R209, RZ, P1 ;  /* 0x000000ffd1d17208 */ /* 0x000fe20000800000 */
[----:B------:R-:W1:Y:S01]  /*105b0*/  MUFU.EX2 R2, R5 ;  /* 0x0000000500027308 */ /* 0x000e620000000800 */
[----:B------:R-:W-:Y:S01]  /*105c0*/  FSETP.NEU.FTZ.AND P1, PT, R165, -INF , PT ;  /* 0xff800000a500780b */ /* 0x000fe20003f3d000 */
[----:B------:R-:W-:Y:S01]  /*105d0*/  FMUL.FTZ R4, R4, UR4 ;  /* 0x0000000404047c20 */ /* 0x000fe20008410000 */
[----:B------:R-:W-:Y:S01]  /*105e0*/  FADD.FTZ R164, -R168, R0 ;  /* 0x00000000a8a47221 */ /* 0x000fe20000010100 */
[--C-:B------:R-:W-:Y:S01]  /*105f0*/  FFMA.FTZ R204, R178, UR4, -R209.reuse ;  /* 0x00000004b2cc7c23 */ /* 0x100fe200080108d1 */
[--C-:B------:R-:W-:Y:S01]  /*10600*/  FFMA.FTZ R194, R191, UR4, -R209.reuse ;  /* 0x00000004bfc27c23 */ /* 0x100fe200080108d1 */
[--C-:B------:R-:W-:Y:S01]  /*10610*/  FFMA.FTZ R193, R193, UR4, -R209.reuse ;  /* 0x00000004c1c17c23 */ /* 0x100fe200080108d1 */
[----:B------:R-:W-:Y:S03]  /*10620*/  FMUL.FTZ R164, R164, UR4 ;  /* 0x00000004a4a47c20 */ /* 0x000fe60008410000 */
[----:B------:R2:W3:Y:S01]  /*10630*/  MUFU.EX2 R0, R4 ;  /* 0x0000000400007308 */ /* 0x0004e20000000800 */
[----:B----4-:R-:W-:Y:S01]  /*10640*/  FMNMX.FTZ R167, R6, R167, !PT ;  /* 0x000000a706a77209 */ /* 0x010fe20007810000 */
[--C-:B------:R-:W-:Y:S01]  /*10650*/  FFMA.FTZ R192, R192, UR4, -R209.reuse ;  /* 0x00000004c0c07c23 */ /* 0x100fe200080108d1 */
[--C-:B------:R-:W-:Y:S01]  /*10660*/  FFMA.FTZ R187, R187, UR4, -R209.reuse ;  /* 0x00000004bbbb7c23 */ /* 0x100fe200080108d1 */
[--C-:B------:R-:W-:Y:S01]  /*10670*/  FFMA.FTZ R186, R186, UR4, -R209.reuse ;  /* 0x00000004baba7c23 */ /* 0x100fe200080108d1 */
[----:B------:R-:W-:Y:S01]  /*10680*/  FFMA.FTZ R183, R183, UR4, -R209 ;  /* 0x00000004b7b77c23 */ /* 0x000fe200080108d1 */
[----:B------:R-:W-:Y:S01]  /*10690*/  FADD.FTZ R3, -R167, R3 ;  /* 0x00000003a7037221 */ /* 0x000fe20000010100 */
[--C-:B------:R-:W-:Y:S03]  /*106a0*/  FFMA.FTZ R206, R206, UR4, -R209.reuse ;  /* 0x00000004cece7c23 */ /* 0x100fe600080108d1 */
[----:B------:R-:W4:Y:S01]  /*106b0*/  MUFU.EX2 R164, R164 ;  /* 0x000000a400a47308 */ /* 0x000f220000000800 */
[C---:B-1----:R-:W-:Y:S01]  /*106c0*/  FMUL.FTZ R8, R2.reuse, R160 ;  /* 0x000000a002087220 */ /* 0x042fe20000410000 */
[----:B------:R-:W-:Y:S01]  /*106d0*/  FMUL.FTZ R3, R3, UR4 ;  /* 0x0000000403037c20 */ /* 0x000fe20008410000 */
[C---:B------:R-:W-:Y:S01]  /*106e0*/  FMUL.FTZ R9, R2.reuse, R161 ;  /* 0x000000a102097220 */ /* 0x040fe20000410000 */
[C---:B------:R-:W-:Y:S01]  /*106f0*/  FMUL.FTZ R24, R2.reuse, R140 ;  /* 0x0000008c02187220 */ /* 0x040fe20000410000 */
[C---:B------:R-:W-:Y:S01]  /*10700*/  FMUL.FTZ R25, R2.reuse, R141 ;  /* 0x0000008d02197220 */ /* 0x040fe20000410000 */
[C---:B------:R-:W-:Y:S01]  /*10710*/  FMUL.FTZ R44, R2.reuse, R120 ;  /* 0x00000078022c7220 */ /* 0x040fe20000410000 */
[----:B------:R-:W-:Y:S03]  /*10720*/  FMUL.FTZ R45, R2, R121 ;  /* 0x00000079022d7220 */ /* 0x000fe60000410000 */
[----:B------:R-:W1:Y:S01]  /*10730*/  MUFU.EX2 R3, R3 ;  /* 0x0000000300037308 */ /* 0x000e620000000800 */
[----:B--2---:R-:W-:Y:S01]  /*10740*/  FMUL.FTZ R4, R165, UR4 ;  /* 0x00000004a5047c20 */ /* 0x004fe20008410000 */
[C---:B---3--:R-:W-:Y:S01]  /*10750*/  FMUL.FTZ R10, R0.reuse, R162 ;  /* 0x000000a2000a7220 */ /* 0x048fe20000410000 */
[C---:B------:R-:W-:Y:S01]  /*10760*/  FMUL.FTZ R11, R0.reuse, R163 ;  /* 0x000000a3000b7220 */ /* 0x040fe20000410000 */
[C---:B------:R-:W-:Y:S01]  /*10770*/  FMUL.FTZ R46, R0.reuse, R122 ;  /* 0x0000007a002e7220 */ /* 0x040fe20000410000 */
[----:B------:R-:W-:Y:S01]  /*10780*/  FMUL.FTZ R47, R0, R123 ;  /* 0x0000007b002f7220 */ /* 0x000fe20000410000 */
[----:B------:R-:W-:Y:S01]  /*10790*/  FSEL R178, R4, RZ, P1 ;  /* 0x000000ff04b27208 */ /* 0x000fe20000800000 */
[----:B------:R-:W-:Y:S01]  /*107a0*/  FMUL.FTZ R4, R167, UR4 ;  /* 0x00000004a7047c20 */ /* 0x000fe20008410000 */
[----:B------:R-:W-:Y:S02]  /*107b0*/  FSETP.NEU.FTZ.AND P1, PT, R168, -INF , PT ;  /* 0xff800000a800780b */ /* 0x000fe40003f3d000 */
[----:B------:R-:W-:Y:S01]  /*107c0*/  MUFU.EX2 R204, R204 ;  /* 0x000000cc00cc7308 */ /* 0x000fe20000000800 */
[----:B----4-:R-:W-:Y:S01]  /*107d0*/  FMUL.FTZ R5, R164, R157 ;  /* 0x0000009da4057220 */ /* 0x010fe20000410000 */
[--C-:B------:R-:W-:Y:S01]  /*107e0*/  FFMA.FTZ R191, R184, UR4, -R178.reuse ;  /* 0x00000004b8bf7c23 */ /* 0x100fe200080108b2 */
[----:B------:R-:W-:Y:S01]  /*107f0*/  FMUL.FTZ R184, R168, UR4 ;  /* 0x00000004a8b87c20 */ /* 0x000fe20008410000 */
[--C-:B------:R-:W-:Y:S01]  /*10800*/  FFMA.FTZ R203, R190, UR4, -R178.reuse ;  /* 0x00000004becb7c23 */ /* 0x100fe200080108b2 */
[----:B------:R-:W-:Y:S01]  /*10810*/  FFMA.FTZ R190, R200, UR4, -R178 ;  /* 0x00000004c8be7c23 */ /* 0x000fe200080108b2 */
[----:B------:R-:W-:Y:S01]  /*10820*/  FMUL.FTZ R17, R164, R149 ;  /* 0x00000095a4117220 */ /* 0x000fe20000410000 */
[----:B------:R-:W-:Y:S03]  /*10830*/  MOV R149, R30 ;  /* 0x0000001e00957202 */ /* 0x000fe60000000f00 */
[----:B------:R-:W2:Y:S01]  /*10840*/  MUFU.EX2 R194, R194 ;  /* 0x000000c200c27308 */ /* 0x000ea20000000800 */
[----:B------:R-:W-:Y:S01]  /*10850*/  FSEL R184, R184, RZ, P1 ;  /* 0x000000ffb8b87208 */ /* 0x000fe20000800000 */
[----:B-1----:R-:W-:Y:S01]  /*10860*/  FMUL.FTZ R6, R3, R158 ;  /* 0x0000009e03067220 */ /* 0x002fe20000410000 */
[----:B------:R-:W-:Y:S01]  /*10870*/  FSETP.NEU.FTZ.AND P1, PT, R167, -INF , PT ;  /* 0xff800000a700780b */ /* 0x000fe20003f3d000 */
[C---:B------:R-:W-:Y:S01]  /*10880*/  FMUL.FTZ R7, R3.reuse, R159 ;  /* 0x0000009f03077220 */ /* 0x040fe20000410000 */
[----:B------:R-:W-:Y:S01]  /*10890*/  FMUL.FTZ R18, R3, R150 ;  /* 0x0000009603127220 */ /* 0x000fe20000410000 */
[--C-:B------:R-:W-:Y:S01]  /*108a0*/  FFMA.FTZ R202, R182, UR4, -R184.reuse ;  /* 0x00000004b6ca7c23 */ /* 0x100fe200080108b8 */
[----:B------:R-:W-:Y:S01]  /*108b0*/  FSEL R182, R4, RZ, P1 ;  /* 0x000000ff04b67208 */ /* 0x000fe20000800000 */
        /* <DEDUP_REMOVED lines=8> */
[----:B------:R-:W-:Y:S01]  /*10940*/  FFMA.FTZ R189, R12, UR4, -R178 ;  /* 0x000000040cbd7c23 */ /* 0x000fe200080108b2 */
[----:B------:R-:W-:Y:S01]  /*10950*/  MOV R188, R233 ;  /* 0x000000e900bc7202 */ /* 0x000fe20000000f00 */
[----:B------:R-:W-:Y:S03]  /*10960*/  FMUL.FTZ R4, R164, R156 ;  /* 0x0000009ca4047220 */ /* 0x000fe60000410000 */
[----:B------:R-:W-:Y:S01]  /*10970*/  MUFU.EX2 R202, R202 ;  /* 0x000000ca00ca7308 */ /* 0x000fe20000000800 */
[----:B------:R-:W-:Y:S01]  /*10980*/  @P0 IADD3 R188, PT, PT, R236, -0x20, RZ ;  /* 0xffffffe0ecbc0810 */ /* 0x000fe20007ffe0ff */
[----:B------:R-:W-:Y:S01]  /*10990*/  FMUL.FTZ R12, R2, R152 ;  /* 0x00000098020c7220 */ /* 0x000fe20000410000 */
[----:B--2---:R-:W-:Y:S01]  /*109a0*/  F2FP.F16.F32.PACK_AB R160, R194, R204 ;  /* 0x000000ccc2a0723e */ /* 0x004fe200000000ff */
[----:B------:R-:W-:Y:S01]  /*109b0*/  FMUL.FTZ R13, R2, R153 ;  /* 0x00000099020d7220 */ /* 0x000fe20000410000 */
[C---:B------:R-:W-:Y:S01]  /*109c0*/  FMUL.FTZ R14, R0.reuse, R154 ;  /* 0x0000009a000e7220 */ /* 0x040fe20000410000 */
[----:B------:R-:W1:Y:S01]  /*109d0*/  LDSM.16.MT88.4 R36, [R188] ;  /* 0x00000000bc24783b */ /* 0x000e620000004200 */
[----:B------:R-:W-:Y:S03]  /*109e0*/  FMUL.FTZ R15, R0, R155 ;  /* 0x0000009b000f7220 */ /* 0x000fe60000410000 */
[----:B------:R-:W2:Y:S01]  /*109f0*/  MUFU.EX2 R201, R201 ;  /* 0x000000c900c97308 */ /* 0x000ea20000000800 */
[----:B------:R-:W-:Y:S01]  /*10a00*/  FMUL.FTZ R16, R164, R148 ;  /* 0x00000094a4107220 */ /* 0x000fe20000410000 */
[----:B------:R-:W-:Y:S01]  /*10a10*/  FMUL.FTZ R19, R3, R151 ;  /* 0x0000009703137220 */ /* 0x000fe20000410000 */
[----:B------:R-:W-:Y:S01]  /*10a20*/  MOV R150, R27 ;  /* 0x0000001b00967202 */ /* 0x000fe20000000f00 */
[C---:B------:R-:W-:Y:S01]  /*10a30*/  FMUL.FTZ R27, R0.reuse, R143 ;  /* 0x0000008f001b7220 */ /* 0x040fe20000410000 */
[----:B------:R-:W-:Y:S01]  /*10a40*/  MOV R151, R26 ;  /* 0x0000001a00977202 */ /* 0x000fe20000000f00 */
[----:B------:R-:W-:Y:S01]  /*10a50*/  FMUL.FTZ R26, R0, R142 ;  /* 0x0000008e001a7220 */ /* 0x000fe20000410000 */
[----:B------:R-:W-:Y:S03]  /*10a60*/  MOV R153, R29 ;  /* 0x0000001d00997202 */ /* 0x000fe60000000f00 */
[----:B------:R-:W-:Y:S01]  /*10a70*/  MUFU.EX2 R198, R198 ;  /* 0x000000c600c67308 */ /* 0x000fe20000000800 */
[----:B------:R-:W-:Y:S01]  /*10a80*/  MOV R152, R28 ;  /* 0x0000001c00987202 */ /* 0x000fe20000000f00 */
[C---:B------:R-:W-:Y:S01]  /*10a90*/  FMUL.FTZ R29, R2.reuse, R137 ;  /* 0x00000089021d7220 */ /* 0x040fe20000410000 */
[----:B------:R-:W-:Y:S01]  /*10aa0*/  MOV R154, R31 ;  /* 0x0000001f009a7202 */ /* 0x000fe20000000f00 */
[----:B------:R-:W-:Y:S01]  /*10ab0*/  FMUL.FTZ R28, R2, R136 ;  /* 0x00000088021c7220 */ /* 0x000fe20000410000 */
[C---:B------:R-:W-:Y:S01]  /*10ac0*/  FMUL.FTZ R30, R0.reuse, R138 ;  /* 0x0000008a001e7220 */ /* 0x040fe20000410000 */
[----:B------:R-:W-:Y:S01]  /*10ad0*/  FMUL.FTZ R31, R0, R139 ;  /* 0x0000008b001f7220 */ /* 0x000fe20000410000 */
[----:B------:R-:W-:Y:S03]  /*10ae0*/  MOV R148, R33 ;  /* 0x0000002100947202 */ /* 0x000fe60000000f00 */
[----:B------:R-:W3:Y:S01]  /*10af0*/  MUFU.EX2 R197, R197 ;  /* 0x000000c500c57308 */ /* 0x000ee20000000800 */
[----:B--2---:R-:W-:Y:S01]  /*10b00*/  F2FP.F16.F32.PACK_AB R156, R201, R202 ;  /* 0x000000cac99c723e */ /* 0x004fe200000000ff */
[C---:B------:R-:W-:Y:S01]  /*10b10*/  FMUL.FTZ R33, R164.reuse, R133 ;  /* 0x00000085a4217220 */ /* 0x040fe20000410000 */
[----:B------:R-:W-:Y:S01]  /*10b20*/  MOV R155, R32 ;  /* 0x00000020009b7202 */ /* 0x000fe20000000f00 */
[C---:B------:R-:W-:Y:S01]  /*10b30*/  FMUL.FTZ R32, R164.reuse, R132 ;  /* 0x00000084a4207220 */ /* 0x040fe20000410000 */
[C---:B------:R-:W-:Y:S01]  /*10b40*/  FMUL.FTZ R34, R3.reuse, R134 ;  /* 0x0000008603227220 */ /* 0x040fe20000410000 */
[C---:B------:R-:W-:Y:S01]  /*10b50*/  FMUL.FTZ R35, R3.reuse, R135 ;  /* 0x0000008703237220 */ /* 0x040fe20000410000 */
[----:B------:R-:W-:Y:S03]  /*10b60*/  LDSM.16.MT88.4 R120, [R221+0xa800] ;  /* 0x00a80000dd78783b */ /* 0x000fe60000004200 */
[----:B------:R-:W-:Y:S01]  /*10b70*/  MUFU.EX2 R200, R200 ;  /* 0x000000c800c87308 */ /* 0x000fe20000000800 */
[C---:B------:R-:W-:Y:S01]  /*10b80*/  FMUL.FTZ R48, R164.reuse, R116 ;  /* 0x00000074a4307220 */ /* 0x040fe20000410000 */
[----:B------:R-:W-:Y:S01]  /*10b90*/  FMUL.FTZ R49, R164, R117 ;  /* 0x00000075a4317220 */ /* 0x000fe20000410000 */
[C---:B------:R-:W-:Y:S01]  /*10ba0*/  FMUL.FTZ R50, R3.reuse, R118 ;  /* 0x0000007603327220 */ /* 0x040fe20000410000 */
[----:B------:R-:W-:Y:S01]  /*10bb0*/  FMUL.FTZ R51, R3, R119 ;  /* 0x0000007703337220 */ /* 0x000fe20000410000 */
[----:B------:R-:W-:Y:S01]  /*10bc0*/  FMUL.FTZ R61, R2, R105 ;  /* 0x00000069023d7220 */ /* 0x000fe20000410000 */
[C---:B------:R-:W-:Y:S01]  /*10bd0*/  FMUL.FTZ R62, R0.reuse, R106 ;  /* 0x0000006a003e7220 */ /* 0x040fe20000410000 */
[----:B------:R-:W-:Y:S03]  /*10be0*/  LDSM.16.MT88.4 R116, [R221+0xa400] ;  /* 0x00a40000dd74783b */ /* 0x000fe60000004200 */
[----:B------:R-:W2:Y:S01]  /*10bf0*/  MUFU.EX2 R199, R199 ;  /* 0x000000c700c77308 */ /* 0x000ea20000000800 */
[----:B---3--:R-:W-:Y:S01]  /*10c00*/  F2FP.F16.F32.PACK_AB R157, R197, R198 ;  /* 0x000000c6c59d723e */ /* 0x008fe200000000ff */
[----:B------:R-:W-:Y:S01]  /*10c10*/  FMUL.FTZ R63, R0, R107 ;  /* 0x0000006b003f7220 */ /* 0x000fe20000410000 */
[C---:B------:R-:W-:Y:S01]  /*10c20*/  FMUL.FTZ R64, R164.reuse, R100 ;  /* 0x00000064a4407220 */ /* 0x040fe20000410000 */
[----:B------:R-:W-:Y:S01]  /*10c30*/  FMUL.FTZ R65, R164, R101 ;  /* 0x00000065a4417220 */ /* 0x000fe20000410000 */
[C---:B------:R-:W-:Y:S01]  /*10c40*/  FMUL.FTZ R66, R3.reuse, R102 ;  /* 0x0000006603427220 */ /* 0x040fe20000410000 */
[----:B------:R-:W-:Y:S01]  /*10c50*/  FMUL.FTZ R67, R3, R103 ;  /* 0x0000006703437220 */ /* 0x000fe20000410000 */
[----:B------:R-:W-:Y:S03]  /*10c60*/  LDSM.16.MT88.4 R132, [R188+0xc00] ;  /* 0x000c0000bc84783b */ /* 0x000fe60000004200 */
[----:B------:R-:W-:Y:S01]  /*10c70*/  MUFU.EX2 R196, R196 ;  /* 0x000000c400c47308 */ /* 0x000fe20000000800 */
[--C-:B------:R-:W-:Y:S01]  /*10c80*/  FFMA.FTZ R181, R181, UR4, -R184.reuse ;  /* 0x00000004b5b57c23 */ /* 0x100fe200080108b8 */
[----:B------:R-:W-:Y:S01]  /*10c90*/  FMUL.FTZ R41, R2, R125 ;  /* 0x0000007d02297220 */ /* 0x000fe20000410000 */
[C---:B------:R-:W-:Y:S01]  /*10ca0*/  FMUL.FTZ R42, R0.reuse, R126 ;  /* 0x0000007e002a7220 */ /* 0x040fe20000410000 */
[----:B------:R-:W-:Y:S01]  /*10cb0*/  FMUL.FTZ R43, R0, R127 ;  /* 0x0000007f002b7220 */ /* 0x000fe20000410000 */
[--C-:B------:R-:W-:Y:S01]  /*10cc0*/  FFMA.FTZ R60, R205, UR4, -R209.reuse ;  /* 0x00000004cd3c7c23 */ /* 0x100fe200080108d1 */
[C---:B------:R-:W-:Y:S01]  /*10cd0*/  FMUL.FTZ R68, R164.reuse, R68 ;  /* 0x00000044a4447220 */ /* 0x040fe20000410000 */
[----:B------:R-:W-:Y:S03]  /*10ce0*/  LDSM.16.MT88.4 R100, [R188+0x2000] ;  /* 0x00200000bc64783b */ /* 0x000fe60000004200 */
[----:B------:R-:W3:Y:S01]  /*10cf0*/  MUFU.EX2 R195, R195 ;  /* 0x000000c300c37308 */ /* 0x000ee20000000800 */
[----:B--2---:R-:W-:Y:S01]  /*10d00*/  F2FP.F16.F32.PACK_AB R158, R199, R200 ;  /* 0x000000c8c79e723e */ /* 0x004fe200000000ff */
[----:B------:R-:W-:Y:S01]  /*10d10*/  FMUL.FTZ R69, R164, R69 ;  /* 0x00000045a4457220 */ /* 0x000fe20000410000 */
[C---:B------:R-:W-:Y:S01]  /*10d20*/  FMUL.FTZ R70, R3.reuse, R70 ;  /* 0x0000004603467220 */ /* 0x040fe20000410000 */
[----:B------:R-:W-:Y:S01]  /*10d30*/  FMUL.FTZ R71, R3, R71 ;  /* 0x0000004703477220 */ /* 0x000fe20000410000 */
[C---:B------:R-:W-:Y:S01]  /*10d40*/  FMUL.FTZ R72, R2.reuse, R72 ;  /* 0x0000004802487220 */ /* 0x040fe20000410000 */
[----:B------:R-:W-:Y:S01]  /*10d50*/  FMUL.FTZ R73, R2, R73 ;  /* 0x0000004902497220 */ /* 0x000fe20000410000 */
[C---:B------:R-:W-:Y:S03]  /*10d60*/  FMUL.FTZ R74, R0.reuse, R74 ;  /* 0x0000004a004a7220 */ /* 0x040fe60000410000 */
[----:B------:R-:W2:Y:S01]  /*10d70*/  MUFU.EX2 R191, R191 ;  /* 0x000000bf00bf7308 */ /* 0x000ea20000000800 */
[----:B------:R-:W-:Y:S01]  /*10d80*/  FMUL.FTZ R75, R0, R75 ;  /* 0x0000004b004b7220 */ /* 0x000fe20000410000 */
[C---:B------:R-:W-:Y:S01]  /*10d90*/  FMUL.FTZ R76, R2.reuse, R76 ;  /* 0x0000004c024c7220 */ /* 0x040fe20000410000 */
[----:B------:R-:W-:Y:S01]  /*10da0*/  FMUL.FTZ R77, R2, R77 ;  /* 0x0000004d024d7220 */ /* 0x000fe20000410000 */
[C---:B------:R-:W-:Y:S01]  /*10db0*/  FMUL.FTZ R78, R0.reuse, R78 ;  /* 0x0000004e004e7220 */ /* 0x040fe20000410000 */
[----:B------:R-:W-:Y:S01]  /*10dc0*/  FMUL.FTZ R79, R0, R79 ;  /* 0x0000004f004f7220 */ /* 0x000fe20000410000 */
[C---:B------:R-:W-:Y:S01]  /*10dd0*/  FMUL.FTZ R80, R164.reuse, R80 ;  /* 0x00000050a4507220 */ /* 0x040fe20000410000 */
[----:B------:R-:W-:Y:S03]  /*10de0*/  FMUL.FTZ R81, R164, R81 ;  /* 0x00000051a4517220 */ /* 0x000fe60000410000 */
[----:B------:R-:W-:Y:S01]  /*10df0*/  MUFU.EX2 R193, R193 ;  /* 0x000000c100c17308 */ /* 0x000fe20000000800 */
[----:B---3--:R-:W-:Y:S01]  /*10e00*/  F2FP.F16.F32.PACK_AB R159, R195, R196 ;  /* 0x000000c4c39f723e */ /* 0x008fe200000000ff */
[C---:B------:R-:W-:Y:S01]  /*10e10*/  FMUL.FTZ R82, R3.reuse, R82 ;  /* 0x0000005203527220 */ /* 0x040fe20000410000 */
[----:B------:R-:W-:Y:S01]  /*10e20*/  FMUL.FTZ R83, R3, R83 ;  /* 0x0000005303537220 */ /* 0x000fe20000410000 */
[--C-:B------:R-:W-:Y:S01]  /*10e30*/  FFMA.FTZ R214, R214, UR4, -R184.reuse ;  /* 0x00000004d6d67c23 */ /* 0x100fe200080108b8 */
[----:B------:R-:W-:Y:S01]  /*10e40*/  FFMA.FTZ R241, R241, UR4, -R184 ;  /* 0x00000004f1f17c23 */ /* 0x000fe200080108b8 */
[--C-:B------:R-:W-:Y:S01]  /*10e50*/  FFMA.FTZ R245, R245, UR4, -R182.reuse ;  /* 0x00000004f5f57c23 */ /* 0x100fe200080108b6 */
[----:B------:R-:W-:Y:S01]  /*10e60*/  FFMA.FTZ R244, R244, UR4, -R182 ;  /* 0x00000004f4f47c23 */ /* 0x000fe200080108b6 */
[-C--:B------:R-:W-:Y:S02]  /*10e70*/  HMMA.16816.F32 R4, R156, R20.reuse, R4 ;  /* 0x000000149c04723c */ /* 0x080fe40000001804 */
[----:B------:R-:W3:Y:S03]  /*10e80*/  MUFU.EX2 R192, R192 ;  /* 0x000000c000c07308 */ /* 0x000ee60000000800 */
[----:B--2---:R-:W-:Y:S01]  /*10e90*/  F2FP.F16.F32.PACK_AB R161, R191, R203 ;  /* 0x000000cbbfa1723e */ /* 0x004fe200000000ff */
[----:B------:R-:W-:Y:S01]  /*10ea0*/  FMUL.FTZ R40, R2, R124 ;  /* 0x0000007c02287220 */ /* 0x000fe20000410000 */
[--C-:B------:R-:W-:Y:S01]  /*10eb0*/  FFMA.FTZ R248, R248, UR4, -R184.reuse ;  /* 0x00000004f8f87c23 */ /* 0x100fe200080108b8 */
[----:B------:R-:W-:Y:S04]  /*10ec0*/  FFMA.FTZ R250, R250, UR4, -R184 ;  /* 0x00000004fafa7c23 */ /* 0x000fe800080108b8 */
[----:B------:R-:W-:Y:S01]  /*10ed0*/  MUFU.EX2 R190, R190 ;  /* 0x000000be00be7308 */ /* 0x000fe20000000800 */
[--C-:B------:R-:W-:Y:S01]  /*10ee0*/  FFMA.FTZ R251, R251, UR4, -R182.reuse ;  /* 0x00000004fbfb7c23 */ /* 0x100fe200080108b6 */
[----:B------:R-:W-:Y:S01]  /*10ef0*/  FFMA.FTZ R252, R252, UR4, -R182 ;  /* 0x00000004fcfc7c23 */ /* 0x000fe200080108b6 */
[--C-:B------:R-:W-:Y:S01]  /*10f00*/  FFMA.FTZ R210, R210, UR4, -R209.reuse ;  /* 0x00000004d2d27c23 */ /* 0x100fe200080108d1 */
[----:B------:R-:W-:Y:S01]  /*10f10*/  FFMA.FTZ R211, R211, UR4, -R209 ;  /* 0x00000004d3d37c23 */ /* 0x000fe200080108d1 */
[--C-:B------:R-:W-:Y:S01]  /*10f20*/  FFMA.FTZ R240, R240, UR4, -R184.reuse ;  /* 0x00000004f0f07c23 */ /* 0x100fe200080108b8 */
[----:B------:R-:W-:Y:S01]  /*10f30*/  FFMA.FTZ R242, R242, UR4, -R184 ;  /* 0x00000004f2f27c23 */ /* 0x000fe200080108b8 */
[--C-:B------:R-:W-:Y:S03]  /*10f40*/  FFMA.FTZ R239, R239, UR4, -R182.reuse ;  /* 0x00000004efef7c23 */ /* 0x100fe600080108b6 */
[----:B------:R-:W2:Y:S01]  /*10f50*/  MUFU.EX2 R189, R189 ;  /* 0x000000bd00bd7308 */ /* 0x000ea20000000800 */
[----:B---3--:R-:W-:Y:S01]  /*10f60*/  F2FP.F16.F32.PACK_AB R162, R192, R193 ;  /* 0x000000c1c0a2723e */ /* 0x008fe200000000ff */
[----:B------:R-:W-:Y:S01]  /*10f70*/  FFMA.FTZ R215, R215, UR4, -R182 ;  /* 0x00000004d7d77c23 */ /* 0x000fe200080108b6 */
[--C-:B------:R-:W-:Y:S01]  /*10f80*/  FFMA.FTZ R249, R249, UR4, -R184.reuse ;  /* 0x00000004f9f97c23 */ /* 0x100fe200080108b8 */
[----:B------:R-:W-:Y:S01]  /*10f90*/  FFMA.FTZ R246, R246, UR4, -R184 ;  /* 0x00000004f6f67c23 */ /* 0x000fe200080108b8 */
[--C-:B------:R-:W-:Y:S01]  /*10fa0*/  FFMA.FTZ R247, R247, UR4, -R182.reuse ;  /* 0x00000004f7f77c23 */ /* 0x100fe200080108b6 */
[----:B------:R-:W-:Y:S01]  /*10fb0*/  FFMA.FTZ R243, R243, UR4, -R182 ;  /* 0x00000004f3f37c23 */ /* 0x000fe200080108b6 */
[--C-:B------:R-:W-:Y:S03]  /*10fc0*/  FFMA.FTZ R176, R176, UR4, -R184.reuse ;  /* 0x00000004b0b07c23 */ /* 0x100fe600080108b8 */
[----:B------:R-:W-:Y:S01]  /*10fd0*/  MUFU.EX2 R127, R187 ;  /* 0x000000bb007f7308 */ /* 0x000fe20000000800 */
[--C-:B------:R-:W-:Y:S01]  /*10fe0*/  FFMA.FTZ R175, R175, UR4, -R184.reuse ;  /* 0x00000004afaf7c23 */ /* 0x100fe200080108b8 */
[----:B------:R-:W-:Y:S01]  /*10ff0*/  FFMA.FTZ R184, R180, UR4, -R184 ;  /* 0x00000004b4b87c23 */ /* 0x000fe200080108b8 */
[--C-:B------:R-:W-:Y:S01]  /*11000*/  FFMA.FTZ R174, R174, UR4, -R182.reuse ;  /* 0x00000004aeae7c23 */ /* 0x100fe200080108b6 */
[--C-:B------:R-:W-:Y:S01]  /*11010*/  FFMA.FTZ R173, R173, UR4, -R182.reuse ;  /* 0x00000004adad7c23 */ /* 0x100fe200080108b6 */
[--C-:B------:R-:W-:Y:S01]  /*11020*/  FFMA.FTZ R179, R179, UR4, -R182.reuse ;  /* 0x00000004b3b37c23 */ /* 0x100fe200080108b6 */
[----:B------:R-:W-:Y:S01]  /*11030*/  FFMA.FTZ R182, R177, UR4, -R182 ;  /* 0x00000004b1b67c23 */ /* 0x000fe200080108b6 */
[C---:B------:R-:W-:Y:S03]  /*11040*/  FMUL.FTZ R56, R2.reuse, R108 ;  /* 0x0000006c02387220 */ /* 0x040fe60000410000 */
[----:B------:R-:W-:Y:S01]  /*11050*/  MUFU.EX2 R140, R184 ;  /* 0x000000b8008c7308 */ /* 0x000fe20000000800 */
[----:B--2---:R-:W-:Y:S01]  /*11060*/  F2FP.F16.F32.PACK_AB R163, R189, R190 ;  /* 0x000000bebda3723e */ /* 0x004fe200000000ff */
[----:B------:R-:W-:Y:S01]  /*11070*/  FMUL.FTZ R57, R2, R109 ;  /* 0x0000006d02397220 */ /* 0x000fe20000410000 */
[C---:B------:R-:W-:Y:S01]  /*11080*/  FMUL.FTZ R58, R0.reuse, R110 ;  /* 0x0000006e003a7220 */ /* 0x040fe20000410000 */
[----:B------:R-:W-:Y:S01]  /*11090*/  FMUL.FTZ R59, R0, R111 ;  /* 0x0000006f003b7220 */ /* 0x000fe20000410000 */
[C---:B------:R-:W-:Y:S01]  /*110a0*/  FMUL.FTZ R84, R164.reuse, R84 ;  /* 0x00000054a4547220 */ /* 0x040fe20000410000 */
[C---:B------:R-:W-:Y:S01]  /*110b0*/  FMUL.FTZ R85, R164.reuse, R85 ;  /* 0x00000055a4557220 */ /* 0x040fe20000410000 */
[C---:B------:R-:W-:Y:S01]  /*110c0*/  FMUL.FTZ R86, R3.reuse, R86 ;  /* 0x0000005603567220 */ /* 0x040fe20000410000 */
[C---:B------:R-:W-:Y:S02]  /*110d0*/  HMMA.16816.F32 R8, R160.reuse, R20, R8 ;  /* 0x00000014a008723c */ /* 0x040fe40000001808 */
[----:B------:R-:W-:Y:S02]  /*110e0*/  MUFU.EX2 R141, R182 ;  /* 0x000000b6008d7308 */ /* 0x000fe40000000800 */
[C---:B------:R-:W-:Y:S01]  /*110f0*/  FMUL.FTZ R20, R164.reuse, R144 ;  /* 0x00000090a4147220 */ /* 0x040fe20000410000 */
[----:B------:R-:W-:Y:S01]  /*11100*/  FMUL.FTZ R21, R164, R145 ;  /* 0x00000091a4157220 */ /* 0x000fe20000410000 */
[C---:B------:R-:W-:Y:S01]  /*11110*/  FMUL.FTZ R87, R3.reuse, R87 ;  /* 0x0000005703577220 */ /* 0x040fe20000410000 */
[C---:B------:R-:W-:Y:S01]  /*11120*/  FMUL.FTZ R88, R2.reuse, R88 ;  /* 0x0000005802587220 */ /* 0x040fe20000410000 */
[-C--:B------:R-:W-:Y:S04]  /*11130*/  HMMA.16816.F32 R12, R160, R22.reuse, R12 ;  /* 0x00000016a00c723c */ /* 0x080fe8000000180c */
[----:B------:R-:W-:Y:S01]  /*11140*/  MUFU.EX2 R125, R186 ;  /* 0x000000ba007d7308 */ /* 0x000fe20000000800 */
[----:B------:R-:W-:Y:S01]  /*11150*/  FMUL.FTZ R89, R2, R89 ;  /* 0x0000005902597220 */ /* 0x000fe20000410000 */
        /* <DEDUP_REMOVED lines=10> */
[C---:B------:R-:W-:Y:S05]  /*11200*/  FMUL.FTZ R96, R164.reuse, R96 ;  /* 0x00000060a4607220 */ /* 0x040fea0000410000 */
[----:B------:R-:W-:Y:S01]  /*11210*/  MUFU.EX2 R137, R183 ;  /* 0x000000b700897308 */ /* 0x000fe20000000800 */
[----:B------:R-:W-:Y:S01]  /*11220*/  FMUL.FTZ R97, R164, R97 ;  /* 0x00000061a4617220 */ /* 0x000fe20000410000 */
[C---:B------:R-:W-:Y:S01]  /*11230*/  FMUL.FTZ R98, R3.reuse, R98 ;  /* 0x0000006203627220 */ /* 0x040fe20000410000 */
[-C--:B-1----:R-:W-:Y:S03]  /*11240*/  HMMA.16816.F32 R20, R156, R36.reuse, R20 ;  /* 0x000000249c14723c */ /* 0x082fe60000001814 */
[----:B------:R-:W-:Y:S01]  /*11250*/  FMUL.FTZ R99, R3, R99 ;  /* 0x0000006303637220 */ /* 0x000fe20000410000 */
[--C-:B------:R-:W-:Y:S03]  /*11260*/  FFMA.FTZ R172, R172, UR4, -R178.reuse ;  /* 0x00000004acac7c23 */ /* 0x100fe600080108b2 */
[----:B------:R1:W2:Y:S01]  /*11270*/  MUFU.EX2 R206, R60 ;  /* 0x0000003c00ce7308 */ /* 0x0002a20000000800 */
[--C-:B------:R-:W-:Y:S01]  /*11280*/  FFMA.FTZ R208, R208, UR4, -R178.reuse ;  /* 0x00000004d0d07c23 */ /* 0x100fe200080108b2 */
[--C-:B------:R-:W-:Y:S01]  /*11290*/  FFMA.FTZ R207, R207, UR4, -R178.reuse ;  /* 0x00000004cfcf7c23 */ /* 0x100fe200080108b2 */
[C---:B------:R-:W-:Y:S04]  /*112a0*/  HMMA.16816.F32 R24, R160.reuse, R36, R24 ;  /* 0x00000024a018723c */ /* 0x040fe80000001818 */
[C---:B------:R-:W-:Y:S01]  /*112b0*/  FMUL.FTZ R36, R164.reuse, R128 ;  /* 0x00000080a4247220 */ /* 0x040fe20000410000 */
[----:B------:R-:W-:Y:S02]  /*112c0*/  FMUL.FTZ R37, R164, R129 ;  /* 0x00000081a4257220 */ /* 0x000fe40000410000 */
[----:B------:R-:W3:Y:S01]  /*112d0*/  MUFU.EX2 R214, R214 ;  /* 0x000000d600d67308 */ /* 0x000ee20000000800 */
[--C-:B------:R-:W-:Y:S01]  /*112e0*/  FFMA.FTZ R212, R212, UR4, -R178.reuse ;  /* 0x00000004d4d47c23 */ /* 0x100fe200080108b2 */
[-C--:B------:R-:W-:Y:S03]  /*112f0*/  HMMA.16816.F32 R28, R160, R38.reuse, R28 ;  /* 0x00000026a01c723c */ /* 0x080fe6000000181c */
[--C-:B------:R-:W-:Y:S01]  /*11300*/  FFMA.FTZ R213, R213, UR4, -R178.reuse ;  /* 0x00000004d5d57c23 */ /* 0x100fe200080108b2 */
[--C-:B------:R-:W-:Y:S01]  /*11310*/  FFMA.FTZ R171, R171, UR4, -R178.reuse ;  /* 0x00000004abab7c23 */ /* 0x100fe200080108b2 */
[----:B------:R-:W-:Y:S01]  /*11320*/  FFMA.FTZ R170, R170, UR4, -R178 ;  /* 0x00000004aaaa7c23 */ /* 0x000fe200080108b2 */
[----:B-1----:R-:W-:Y:S01]  /*11330*/  FMUL.FTZ R60, R2, R104 ;  /* 0x00000068023c7220 */ /* 0x002fe20000410000 */
[----:B--2---:R-:W-:Y:S01]  /*11340*/  F2FP.F16.F32.PACK_AB R108, R206, R205 ;  /* 0x000000cdce6c723e */ /* 0x004fe200000000ff */
[C---:B------:R-:W-:Y:S01]  /*11350*/  HMMA.16816.F32 R32, R156.reuse, R38, R32 ;  /* 0x000000269c20723c */ /* 0x040fe20000001820 */
[----:B------:R-:W-:Y:S01]  /*11360*/  LDSM.16.MT88.4 R104, [R221+0x9400] ;  /* 0x00940000dd68783b */ /* 0x000fe20000004200 */
[----:B------:R-:W-:Y:S02]  /*11370*/  MUFU.EX2 R241, R241 ;  /* 0x000000f100f17308 */ /* 0x000fe40000000800 */
[C---:B------:R-:W-:Y:S01]  /*11380*/  FMUL.FTZ R38, R3.reuse, R130 ;  /* 0x0000008203267220 */ /* 0x040fe20000410000 */
[C---:B------:R-:W-:Y:S01]  /*11390*/  FMUL.FTZ R39, R3.reuse, R131 ;  /* 0x0000008303277220 */ /* 0x040fe20000410000 */
[----:B------:R-:W-:Y:S01]  /*113a0*/  FFMA.FTZ R204, R2, R238, R204 ;  /* 0x000000ee02cc7223 */ /* 0x000fe200000100cc */
[----:B------:R-:W-:Y:S01]  /*113b0*/  MOV R2, R165 ;  /* 0x000000a500027202 */ /* 0x000fe20000000f00 */
[----:B------:R-:W-:Y:S01]  /*113c0*/  FFMA.FTZ R203, R0, R237, R203 ;  /* 0x000000ed00cb7223 */ /* 0x000fe200000100cb */
[----:B------:R-:W1:Y:S03]  /*113d0*/  LDSM.16.MT88.4 R128, [R188+0x1000] ;  /* 0x00100000bc80783b */ /* 0x000e660000004200 */
[----:B------:R-:W2:Y:S01]  /*113e0*/  MUFU.EX2 R245, R245 ;  /* 0x000000f500f57308 */ /* 0x000ea20000000800 */
[----:B------:R-:W-:Y:S01]  /*113f0*/  FFMA.FTZ R202, R164, R235, R202 ;  /* 0x000000eba4ca7223 */ /* 0x000fe200000100ca */
[-C--:B------:R-:W-:Y:S03]  /*11400*/  HMMA.16816.F32 R36, R156, R52.reuse, R36 ;  /* 0x000000349c24723c */ /* 0x080fe60000001824 */
[----:B------:R-:W-:Y:S01]  /*11410*/  FFMA.FTZ R198, R3, R234, R198 ;  /* 0x000000ea03c67223 */ /* 0x000fe200000100c6 */
[----:B------:R-:W-:Y:S01]  /*11420*/  FADD.FTZ R204, R194, R204 ;  /* 0x000000ccc2cc7221 */ /* 0x000fe20000010000 */
[----:B------:R-:W-:Y:S03]  /*11430*/  FADD.FTZ R203, R191, R203 ;  /* 0x000000cbbfcb7221 */ /* 0x000fe60000010000 */
[----:B------:R-:W4:Y:S01]  /*11440*/  MUFU.EX2 R244, R244 ;  /* 0x000000f400f47308 */ /* 0x000f220000000800 */
[----:B------:R-:W-:Y:S01]  /*11450*/  FADD.FTZ R202, R201, R202 ;  /* 0x000000cac9ca7221 */ /* 0x000fe20000010000 */
[C---:B------:R-:W-:Y:S04]  /*11460*/  HMMA.16816.F32 R40, R160.reuse, R52, R40 ;  /* 0x00000034a028723c */ /* 0x040fe80000001828 */
[C---:B------:R-:W-:Y:S01]  /*11470*/  FMUL.FTZ R52, R164.reuse, R112 ;  /* 0x00000070a4347220 */ /* 0x040fe20000410000 */
[----:B------:R-:W-:Y:S03]  /*11480*/  FMUL.FTZ R53, R164, R113 ;  /* 0x00000071a4357220 */ /* 0x000fe60000410000 */
[----:B------:R-:W5:Y:S01]  /*11490*/  MUFU.EX2 R248, R248 ;  /* 0x000000f800f87308 */ /* 0x000f620000000800 */
[----:B------:R-:W-:Y:S01]  /*114a0*/  FADD.FTZ R198, R197, R198 ;  /* 0x000000c6c5c67221 */ /* 0x000fe20000010000 */
[-C--:B------:R-:W-:Y:S03]  /*114b0*/  HMMA.16816.F32 R44, R160, R54.reuse, R44 ;  /* 0x00000036a02c723c */ /* 0x080fe6000000182c */
[----:B------:R-:W-:Y:S01]  /*114c0*/  FADD.FTZ R204, R193, R204 ;  /* 0x000000ccc1cc7221 */ /* 0x000fe20000010000 */
[----:B------:R-:W-:Y:S01]  /*114d0*/  FADD.FTZ R203, R190, R203 ;  /* 0x000000cbbecb7221 */ /* 0x000fe20000010000 */
[----:B------:R-:W-:Y:S03]  /*114e0*/  FADD.FTZ R202, R200, R202 ;  /* 0x000000cac8ca7221 */ /* 0x000fe60000010000 */
[----:B------:R-:W-:Y:S01]  /*114f0*/  MUFU.EX2 R250, R250 ;  /* 0x000000fa00fa7308 */ /* 0x000fe20000000800 */
[----:B------:R-:W-:Y:S01]  /*11500*/  FADD.FTZ R198, R196, R198 ;  /* 0x000000c6c4c67221 */ /* 0x000fe20000010000 */
[C---:B------:R-:W-:Y:S04]  /*11510*/  HMMA.16816.F32 R48, R156.reuse, R54, R48 ;  /* 0x000000369c30723c */ /* 0x040fe80000001830 */
[C---:B------:R-:W-:Y:S01]  /*11520*/  FMUL.FTZ R54, R3.reuse, R114 ;  /* 0x0000007203367220 */ /* 0x040fe20000410000 */
[----:B------:R-:W-:Y:S03]  /*11530*/  FMUL.FTZ R55, R3, R115 ;  /* 0x0000007303377220 */ /* 0x000fe60000410000 */
[----:B------:R-:W5:Y:S01]  /*11540*/  MUFU.EX2 R251, R251 ;  /* 0x000000fb00fb7308 */ /* 0x000f620000000800 */
[----:B------:R-:W5:Y:S01]  /*11550*/  LDSM.16.MT88.4 R112, [R221+0xb000] ;  /* 0x00b00000dd70783b */ /* 0x000f620000004200 */
[----:B------:R-:W-:Y:S01]  /*11560*/  FADD.FTZ R204, R192, R204 ;  /* 0x000000ccc0cc7221 */ /* 0x000fe20000010000 */
[----:B------:R-:W-:Y:S01]  /*11570*/  FADD.FTZ R203, R189, R203 ;  /* 0x000000cbbdcb7221 */ /* 0x000fe20000010000 */
[----:B------:R-:W-:Y:S01]  /*11580*/  FADD.FTZ R202, R199, R202 ;  /* 0x000000cac7ca7221 */ /* 0x000fe20000010000 */
[----:B------:R-:W-:Y:S01]  /*11590*/  FADD.FTZ R198, R195, R198 ;  /* 0x000000c6c3c67221 */ /* 0x000fe20000010000 */
[----:B------:R-:W-:Y:S01]  /*115a0*/  FADD.FTZ R204, R205, R204 ;  /* 0x000000cccdcc7221 */ /* 0x000fe20000010000 */
[-C--:B-1----:R-:W-:Y:S03]  /*115b0*/  HMMA.16816.F32 R52, R156, R128.reuse, R52 ;  /* 0x000000809c34723c */ /* 0x082fe60000001834 */
[----:B------:R-:W1:Y:S01]  /*115c0*/  MUFU.EX2 R252, R252 ;  /* 0x000000fc00fc7308 */ /* 0x000e620000000800 */
[----:B---3--:R-:W-:Y:S01]  /*115d0*/  FADD.FTZ R202, R214, R202 ;  /* 0x000000cad6ca7221 */ /* 0x008fe20000010000 */
[----:B--2---:R-:W-:Y:S01]  /*115e0*/  FADD.FTZ R198, R245, R198 ;  /* 0x000000c6f5c67221 */ /* 0x004fe20000010000 */
[----:B------:R-:W-:Y:S01]  /*115f0*/  FADD.FTZ R204, R206, R204 ;  /* 0x000000cccecc7221 */ /* 0x000fe20000010000 */
[----:B------:R-:W-:Y:S01]  /*11600*/  MOV R164, R166 ;  /* 0x000000a600a47202 */ /* 0x000fe20000000f00 */
[----:B------:R-:W-:Y:S01]  /*11610*/  FADD.FTZ R202, R241, R202 ;  /* 0x000000caf1ca7221 */ /* 0x000fe20000010000 */
[C---:B------:R-:W-:Y:S04]  /*11620*/  HMMA.16816.F32 R56, R160.reuse, R128, R56 ;  /* 0x00000080a038723c */ /* 0x040fe80000001838 */
[----:B------:R-:W2:Y:S01]  /*11630*/  MUFU.EX2 R208, R208 ;  /* 0x000000d000d07308 */ /* 0x000ea20000000800 */
[----:B----4-:R-:W-:Y:S01]  /*11640*/  FADD.FTZ R198, R244, R198 ;  /* 0x000000c6f4c67221 */ /* 0x010fe20000010000 */
[----:B-----5:R-:W-:Y:S01]  /*11650*/  FADD.FTZ R202, R248, R202 ;  /* 0x000000caf8ca7221 */ /* 0x020fe20000010000 */
[----:B------:R-:W-:Y:S01]  /*11660*/  MOV R3, R167 ;  /* 0x000000a700037202 */ /* 0x000fe20000000f00 */
[-C--:B------:R-:W-:Y:S06]  /*11670*/  HMMA.16816.F32 R60, R160, R130.reuse, R60 ;  /* 0x00000082a03c723c */ /* 0x080fec000000183c */
[----:B------:R-:W3:Y:S01]  /*11680*/  MUFU.EX2 R207, R207 ;  /* 0x000000cf00cf7308 */ /* 0x000ee20000000800 */
[----:B------:R-:W-:Y:S01]  /*11690*/  FADD.FTZ R198, R251, R198 ;  /* 0x000000c6fbc67221 */ /* 0x000fe20000010000 */
[----:B------:R-:W-:Y:S01]  /*116a0*/  FADD.FTZ R202, R250, R202 ;  /* 0x000000cafaca7221 */ /* 0x000fe20000010000 */
[----:B------:R-:W-:Y:S02]  /*116b0*/  MOV R0, R168 ;  /* 0x000000a800007202 */ /* 0x000fe40000000f00 */
[----:B-1----:R-:W-:Y:S01]  /*116c0*/  FADD.FTZ R198, R252, R198 ;  /* 0x000000c6fcc67221 */ /* 0x002fe20000010000 */
[C---:B------:R-:W-:Y:S04]  /*116d0*/  HMMA.16816.F32 R64, R156.reuse, R130, R64 ;  /* 0x000000829c40723c */ /* 0x040fe80000001840 */
[----:B------:R-:W1:Y:S01]  /*116e0*/  MUFU.EX2 R210, R210 ;  /* 0x000000d200d27308 */ /* 0x000e620000000800 */
[----:B--2---:R-:W-:Y:S09]  /*116f0*/  FADD.FTZ R203, R208, R203 ;  /* 0x000000cbd0cb7221 */ /* 0x004ff20000010000 */
[----:B------:R-:W2:Y:S01]  /*11700*/  MUFU.EX2 R211, R211 ;  /* 0x000000d300d37308 */ /* 0x000ea20000000800 */
[-C--:B------:R-:W-:Y:S03]  /*11710*/  HMMA.16816.F32 R68, R156, R112.reuse, R68 ;  /* 0x000000709c44723c */ /* 0x080fe60000001844 */
[C---:B---3--:R-:W-:Y:S01]  /*11720*/  F2FP.F16.F32.PACK_AB R109, R207.reuse, R208 ;  /* 0x000000d0cf6d723e */ /* 0x048fe200000000ff */
[----:B------:R-:W-:Y:S05]  /*11730*/  FADD.FTZ R203, R207, R203 ;  /* 0x000000cbcfcb7221 */ /* 0x000fea0000010000 */
[----:B------:R-:W3:Y:S01]  /*11740*/  MUFU.EX2 R212, R212 ;  /* 0x000000d400d47308 */ /* 0x000ee20000000800 */
[C---:B------:R-:W-:Y:S04]  /*11750*/  HMMA.16816.F32 R72, R160.reuse, R112, R72 ;  /* 0x00000070a048723c */ /* 0x040fe80000001848 */
[----:B-1----:R-:W-:Y:S05]  /*11760*/  FADD.FTZ R204, R210, R204 ;  /* 0x000000ccd2cc7221 */ /* 0x002fea0000010000 */
[----:B------:R-:W1:Y:S01]  /*11770*/  MUFU.EX2 R240, R240 ;  /* 0x000000f000f07308 */ /* 0x000e620000000800 */
[-C--:B------:R-:W-:Y:S03]  /*11780*/  HMMA.16816.F32 R76, R160, R114.reuse, R76 ;  /* 0x00000072a04c723c */ /* 0x080fe6000000184c */
[C---:B--2---:R-:W-:Y:S01]  /*11790*/  F2FP.F16.F32.PACK_AB R110, R211.reuse, R210 ;  /* 0x000000d2d36e723e */ /* 0x044fe200000000ff */
[----:B------:R-:W-:Y:S05]  /*117a0*/  FADD.FTZ R204, R211, R204 ;  /* 0x000000ccd3cc7221 */ /* 0x000fea0000010000 */
[----:B------:R-:W2:Y:S01]  /*117b0*/  MUFU.EX2 R242, R242 ;  /* 0x000000f200f27308 */ /* 0x000ea20000000800 */
[C---:B------:R-:W-:Y:S01]  /*117c0*/  HMMA.16816.F32 R80, R156.reuse, R114, R80 ;  /* 0x000000729c50723c */ /* 0x040fe20000001850 */
[----:B------:R-:W4:Y:S03]  /*117d0*/  LDSM.16.MT88.4 R112, [R188+0x400] ;  /* 0x00040000bc70783b */ /* 0x000f260000004200 */
[----:B---3--:R-:W-:Y:S05]  /*117e0*/  FADD.FTZ R203, R212, R203 ;  /* 0x000000cbd4cb7221 */ /* 0x008fea0000010000 */
[----:B------:R-:W3:Y:S01]  /*117f0*/  MUFU.EX2 R239, R239 ;  /* 0x000000ef00ef7308 */ /* 0x000ee20000000800 */
[-C--:B------:R-:W-:Y:S03]  /*11800*/  HMMA.16816.F32 R84, R156, R100.reuse, R84 ;  /* 0x000000649c54723c */ /* 0x080fe60000001854 */
[----:B-1----:R-:W-:Y:S06]  /*11810*/  FADD.FTZ R202, R240, R202 ;  /* 0x000000caf0ca7221 */ /* 0x002fec0000010000 */
[----:B------:R-:W1:Y:S01]  /*11820*/  MUFU.EX2 R215, R215 ;  /* 0x000000d700d77308 */ /* 0x000e620000000800 */
[C---:B------:R-:W-:Y:S04]  /*11830*/  HMMA.16816.F32 R88, R160.reuse, R100, R88 ;  /* 0x00000064a058723c */ /* 0x040fe80000001858 */
[----:B------:R-:W-:Y:S01]  /*11840*/  FFMA.FTZ R100, R151, UR4, -R178 ;  /* 0x0000000497647c23 */ /* 0x000fe200080108b2 */
[----:B------:R-:W-:Y:S01]  /*11850*/  F2FP.F16.F32.PACK_AB R101, R244, R245 ;  /* 0x000000f5f465723e */ /* 0x000fe200000000ff */
[----:B--2---:R-:W-:Y:S03]  /*11860*/  FADD.FTZ R202, R242, R202 ;  /* 0x000000caf2ca7221 */ /* 0x004fe60000010000 */
[----:B------:R-:W2:Y:S01]  /*11870*/  MUFU.EX2 R249, R249 ;  /* 0x000000f900f97308 */ /* 0x000ea20000000800 */
[-C--:B------:R-:W-:Y:S03]  /*11880*/  HMMA.16816.F32 R92, R160, R102.reuse, R92 ;  /* 0x00000066a05c723c */ /* 0x080fe6000000185c */
[----:B---3--:R-:W-:Y:S06]  /*11890*/  FADD.FTZ R198, R239, R198 ;  /* 0x000000c6efc67221 */ /* 0x008fec0000010000 */
[----:B------:R3:W5:Y:S01]  /*118a0*/  MUFU.EX2 R124, R100 ;  /* 0x00000064007c7308 */ /* 0x0007620000000800 */
[----:B------:R-:W-:Y:S04]  /*118b0*/  HMMA.16816.F32 R96, R156, R102, R96 ;  /* 0x000000669c60723c */ /* 0x000fe80000001860 */
[----:B------:R-:W-:Y:S01]  /*118c0*/  F2FP.F16.F32.PACK_AB R102, R250, R248 ;  /* 0x000000f8fa66723e */ /* 0x000fe200000000ff */
[----:B-1----:R-:W-:Y:S01]  /*118d0*/  FADD.FTZ R198, R215, R198 ;  /* 0x000000c6d7c67221 */ /* 0x002fe20000010000 */
[----:B------:R-:W-:Y:S03]  /*118e0*/  F2FP.F16.F32.PACK_AB R103, R252, R251 ;  /* 0x000000fbfc67723e */ /* 0x000fe600000000ff */
[----:B------:R-:W1:Y:S01]  /*118f0*/  MUFU.EX2 R246, R246 ;  /* 0x000000f600f67308 */ /* 0x000e620000000800 */
[----:B--2---:R-:W-:Y:S09]  /*11900*/  FADD.FTZ R202, R249, R202 ;  /* 0x000000caf9ca7221 */ /* 0x004ff20000010000 */
[----:B------:R-:W2:Y:S01]  /*11910*/  MUFU.EX2 R247, R247 ;  /* 0x000000f700f77308 */ /* 0x000ea20000000800 */
[----:B---3--:R-:W-:Y:S02]  /*11920*/  F2FP.F16.F32.PACK_AB R100, R241, R214 ;  /* 0x000000d6f164723e */ /* 0x008fe400000000ff */
[----:B-----5:R-:W-:Y:S05]  /*11930*/  F2FP.F16.F32.PACK_AB R111, R124, R212 ;  /* 0x000000d47c6f723e */ /* 0x020fea00000000ff */
[-C--:B------:R-:W-:Y:S02]  /*11940*/  HMMA.16816.F32 R4, R100, R104.reuse, R4 ;  /* 0x000000686404723c */ /* 0x080fe40000001804 */
[----:B------:R-:W3:Y:S03]  /*11950*/  MUFU.EX2 R243, R243 ;  /* 0x000000f300f37308 */ /* 0x000ee60000000800 */
[----:B-1----:R-:W-:Y:S03]  /*11960*/  FADD.FTZ R202, R246, R202 ;  /* 0x000000caf6ca7221 */ /* 0x002fe60000010000 */
[C---:B------:R-:W-:Y:S04]  /*11970*/  HMMA.16816.F32 R8, R108.reuse, R104, R8 ;  /* 0x000000686c08723c */ /* 0x040fe80000001808 */
[----:B------:R-:W-:Y:S01]  /*11980*/  MUFU.EX2 R213, R213 ;  /* 0x000000d500d57308 */ /* 0x000fe20000000800 */
[----:B--2---:R-:W-:Y:S03]  /*11990*/  FADD.FTZ R198, R247, R198 ;  /* 0x000000c6f7c67221 */ /* 0x004fe60000010000 */
[-C--:B------:R-:W-:Y:S06]  /*119a0*/  HMMA.16816.F32 R12, R108, R106.reuse, R12 ;  /* 0x0000006a6c0c723c */ /* 0x080fec000000180c */
[----:B------:R-:W-:Y:S01]  /*119b0*/  MUFU.EX2 R131, R175 ;  /* 0x000000af00837308 */ /* 0x000fe20000000800 */
[----:B---3--:R-:W-:Y:S01]  /*119c0*/  FADD.FTZ R198, R243, R198 ;  /* 0x000000c6f3c67221 */ /* 0x008fe20000010000 */
[C---:B------:R-:W-:Y:S01]  /*119d0*/  HMMA.16816.F32 R16, R100.reuse, R106, R16 ;  /* 0x0000006a6410723c */ /* 0x040fe20000001810 */
[----:B------:R-:W1:Y:S07]  /*119e0*/  LDSM.16.MT88.4 R104, [R188+0x1400] ;  /* 0x00140000bc68783b */ /* 0x000e6e0000004200 */
[----:B------:R-:W-:Y:S01]  /*119f0*/  MUFU.EX2 R136, R173 ;  /* 0x000000ad00887308 */ /* 0x000fe20000000800 */
[-C--:B----4-:R-:W-:Y:S09]  /*11a00*/  HMMA.16816.F32 R20, R100, R112.reuse, R20 ;  /* 0x000000706414723c */ /* 0x090ff20000001814 */
[----:B------:R-:W2:Y:S01]  /*11a10*/  MUFU.EX2 R139, R179 ;  /* 0x000000b3008b7308 */ /* 0x000ea20000000800 */
[C---:B------:R-:W-:Y:S09]  /*11a20*/  HMMA.16816.F32 R24, R108.reuse, R112, R24 ;  /* 0x000000706c18723c */ /* 0x040ff20000001818 */
[----:B------:R-:W-:Y:S01]  /*11a30*/  MUFU.EX2 R171, R171 ;  /* 0x000000ab00ab7308 */ /* 0x000fe20000000800 */
[--C-:B------:R-:W-:Y:S01]  /*11a40*/  FFMA.FTZ R112, R150, UR4, -R209.reuse ;  /* 0x0000000496707c23 */ /* 0x100fe200080108d1 */
[-C--:B------:R-:W-:Y:S08]  /*11a50*/  HMMA.16816.F32 R28, R108, R114.reuse, R28 ;  /* 0x000000726c1c723c */ /* 0x080ff0000000181c */
[----:B------:R3:W-:Y:S01]  /*11a60*/  MUFU.EX2 R130, R112 ;  /* 0x0000007000827308 */ /* 0x0007e20000000800 */
[----:B--2---:R-:W-:Y:S01]  /*11a70*/  F2FP.F16.F32.PACK_AB R175, R141, R139 ;  /* 0x0000008b8daf723e */ /* 0x004fe200000000ff */
[C---:B------:R-:W-:Y:S08]  /*11a80*/  HMMA.16816.F32 R32, R100.reuse, R114, R32 ;  /* 0x000000726420723c */ /* 0x040ff00000001820 */
[----:B------:R-:W-:Y:S01]  /*11a90*/  MUFU.EX2 R170, R170 ;  /* 0x000000aa00aa7308 */ /* 0x000fe20000000800 */
[-C--:B------:R-:W-:Y:S03]  /*11aa0*/  HMMA.16816.F32 R36, R100, R116.reuse, R36 ;  /* 0x000000746424723c */ /* 0x080fe60000001824 */
[--C-:B---3--:R-:W-:Y:S06]  /*11ab0*/  FFMA.FTZ R112, R149, UR4, -R209.reuse ;  /* 0x0000000495707c23 */ /* 0x108fec00080108d1 */
[----:B------:R2:W-:Y:S01]  /*11ac0*/  MUFU.EX2 R128, R112 ;  /* 0x0000007000807308 */ /* 0x0005e20000000800 */
[C---:B------:R-:W-:Y:S04]  /*11ad0*/  HMMA.16816.F32 R40, R108.reuse, R116, R40 ;  /* 0x000000746c28723c */ /* 0x040fe80000001828 */
[--C-:B------:R-:W-:Y:S02]  /*11ae0*/  FFMA.FTZ R116, R148, UR4, -R178.reuse ;  /* 0x0000000494747c23 */ /* 0x100fe400080108b2 */
[----:B------:R-:W-:Y:S02]  /*11af0*/  LDSM.16.MT88.4 R148, [R221+0x9c00] ;  /* 0x009c0000dd94783b */ /* 0x000fe40000004200 */
[-C--:B------:R-:W-:Y:S01]  /*11b00*/  HMMA.16816.F32 R44, R108, R118.reuse, R44 ;  /* 0x000000766c2c723c */ /* 0x080fe2000000182c */
[----:B------:R3:W-:Y:S07]  /*11b10*/  MUFU.EX2 R138, R116 ;  /* 0x00000074008a7308 */ /* 0x0007ee0000000800 */
[C---:B------:R-:W-:Y:S01]  /*11b20*/  HMMA.16816.F32 R48, R100.reuse, R118, R48 ;  /* 0x000000766430723c */ /* 0x040fe20000001830 */
[----:B--2---:R-:W2:Y:S07]  /*11b30*/  LDSM.16.MT88.4 R112, [R221+0xb400] ;  /* 0x00b40000dd70783b */ /* 0x004eae0000004200 */
[-C--:B-1----:R-:W-:Y:S03]  /*11b40*/  HMMA.16816.F32 R52, R100, R104.reuse, R52 ;  /* 0x000000686434723c */ /* 0x082fe60000001834 */
[--C-:B---3--:R-:W-:Y:S04]  /*11b50*/  FFMA.FTZ R116, R155, UR4, -R178.reuse ;  /* 0x000000049b747c23 */ /* 0x108fe800080108b2 */
[----:B------:R1:W-:Y:S01]  /*11b60*/  MUFU.EX2 R142, R116 ;  /* 0x00000074008e7308 */ /* 0x0003e20000000800 */
[C---:B------:R-:W-:Y:S04]  /*11b70*/  HMMA.16816.F32 R56, R108.reuse, R104, R56 ;  /* 0x000000686c38723c */ /* 0x040fe80000001838 */
[--C-:B------:R-:W-:Y:S01]  /*11b80*/  FFMA.FTZ R104, R152, UR4, -R178.reuse ;  /* 0x0000000498687c23 */ /* 0x100fe200080108b2 */
[----:B------:R-:W-:Y:S03]  /*11b90*/  FFMA.FTZ R178, R169, UR4, -R178 ;  /* 0x00000004a9b27c23 */ /* 0x000fe600080108b2 */
[-C--:B------:R-:W-:Y:S01]  /*11ba0*/  HMMA.16816.F32 R60, R108, R106.reuse, R60 ;  /* 0x0000006a6c3c723c */ /* 0x080fe2000000183c */
[----:B------:R3:W-:Y:S07]  /*11bb0*/  MUFU.EX2 R129, R104 ;  /* 0x0000006800817308 */ /* 0x0007ee0000000800 */
[C---:B------:R-:W-:Y:S03]  /*11bc0*/  HMMA.16816.F32 R64, R100.reuse, R106, R64 ;  /* 0x0000006a6440723c */ /* 0x040fe60000001840 */
[----:B------:R-:W4:Y:S01]  /*11bd0*/  MUFU.EX2 R169, R178 ;  /* 0x000000b200a97308 */ /* 0x000f220000000800 */
[--C-:B-1----:R-:W-:Y:S04]  /*11be0*/  FFMA.FTZ R116, R154, UR4, -R209.reuse ;  /* 0x000000049a747c23 */ /* 0x102fe800080108d1 */
[-C--:B--2---:R-:W-:Y:S05]  /*11bf0*/  HMMA.16816.F32 R68, R100, R112.reuse, R68 ;  /* 0x000000706444723c */ /* 0x084fea0000001844 */
[----:B------:R1:W-:Y:S01]  /*11c00*/  MUFU.EX2 R143, R116 ;  /* 0x00000074008f7308 */ /* 0x0003e20000000800 */
[----:B---3--:R-:W-:Y:S02]  /*11c10*/  LDSM.16.MT88.4 R104, [R221+0x9800] ;  /* 0x00980000dd68783b */ /* 0x008fe40000004200 */
[C---:B------:R-:W-:Y:S04]  /*11c20*/  HMMA.16816.F32 R72, R108.reuse, R112, R72 ;  /* 0x000000706c48723c */ /* 0x040fe80000001848 */
[----:B----4-:R-:W-:Y:S04]  /*11c30*/  F2FP.F16.F32.PACK_AB R179, R169, R170 ;  /* 0x000000aaa9b3723e */ /* 0x010fe800000000ff */
[-C--:B------:R-:W-:Y:S03]  /*11c40*/  HMMA.16816.F32 R76, R108, R114.reuse, R76 ;  /* 0x000000726c4c723c */ /* 0x080fe6000000184c */
[--C-:B-1----:R-:W-:Y:S01]  /*11c50*/  FFMA.FTZ R116, R153, UR4, -R209.reuse ;  /* 0x0000000499747c23 */ /* 0x102fe200080108d1 */
[----:B------:R-:W-:Y:S02]  /*11c60*/  FFMA.FTZ R209, R185, UR4, -R209 ;  /* 0x00000004b9d17c23 */ /* 0x000fe400080108d1 */
[----:B------:R-:W-:Y:S01]  /*11c70*/  LDSM.16.MT88.4 R184, [R221+0xbc00] ;  /* 0x00bc0000ddb8783b */ /* 0x000fe20000004200 */
[----:B------:R1:W-:Y:S01]  /*11c80*/  MUFU.EX2 R126, R116 ;  /* 0x00000074007e7308 */ /* 0x0003e20000000800 */
[C---:B------:R-:W-:Y:S06]  /*11c90*/  HMMA.16816.F32 R80, R100.reuse, R114, R80 ;  /* 0x000000726450723c */ /* 0x040fec0000001850 */
[----:B------:R-:W-:Y:S03]  /*11ca0*/  LDSM.16.MT88.4 R112, [R188+0x800] ;  /* 0x00080000bc70783b */ /* 0x000fe60000004200 */
[----:B------:R-:W2:Y:S05]  /*11cb0*/  MUFU.EX2 R209, R209 ;  /* 0x000000d100d17308 */ /* 0x000eaa0000000800 */
[----:B-1----:R-:W1:Y:S01]  /*11cc0*/  LDSM.16.MT88.4 R116, [R188+0x2400] ;  /* 0x00240000bc74783b */ /* 0x002e620000004200 */
[----:B--2---:R-:W-:Y:S01]  /*11cd0*/  F2FP.F16.F32.PACK_AB R178, R209, R137 ;  /* 0x00000089d1b2723e */ /* 0x004fe200000000ff */
[-C--:B-1----:R-:W-:Y:S08]  /*11ce0*/  HMMA.16816.F32 R84, R100, R116.reuse, R84 ;  /* 0x000000746454723c */ /* 0x082ff00000001854 */
        /* <DEDUP_REMOVED lines=11> */
[-C--:B------:R-:W-:Y:S05]  /*11da0*/  F2FP.F16.F32.PACK_AB R111, R213, R129.reuse ;  /* 0x00000081d56f723e */ /* 0x080fea00000000ff */
[-C--:B------:R-:W-:Y:S08]  /*11db0*/  HMMA.16816.F32 R4, R100, R104.reuse, R4 ;  /* 0x000000686404723c */ /* 0x080ff00000001804 */
[C---:B------:R-:W-:Y:S08]  /*11dc0*/  HMMA.16816.F32 R8, R108.reuse, R104, R8 ;  /* 0x000000686c08723c */ /* 0x040ff00000001808 */
[-C--:B------:R-:W-:Y:S08]  /*11dd0*/  HMMA.16816.F32 R12, R108, R106.reuse, R12 ;  /* 0x0000006a6c0c723c */ /* 0x080ff0000000180c */
[C---:B------:R-:W-:Y:S01]  /*11de0*/  HMMA.16816.F32 R16, R100.reuse, R106, R16 ;  /* 0x0000006a6410723c */ /* 0x040fe20000001810 */
[----:B------:R-:W1:Y:S07]  /*11df0*/  LDSM.16.MT88.4 R104, [R188+0x1800] ;  /* 0x00180000bc68783b */ /* 0x000e6e0000004200 */
[-C--:B------:R-:W-:Y:S08]  /*11e00*/  HMMA.16816.F32 R20, R100, R112.reuse, R20 ;  /* 0x000000706414723c */ /* 0x080ff00000001814 */
[C---:B------:R-:W-:Y:S08]  /*11e10*/  HMMA.16816.F32 R24, R108.reuse, R112, R24 ;  /* 0x000000706c18723c */ /* 0x040ff00000001818 */
[-C--:B------:R-:W-:Y:S08]  /*11e20*/  HMMA.16816.F32 R28, R108, R114.reuse, R28 ;  /* 0x000000726c1c723c */ /* 0x080ff0000000181c */
[C---:B------:R-:W-:Y:S01]  /*11e30*/  HMMA.16816.F32 R32, R100.reuse, R114, R32 ;  /* 0x000000726420723c */ /* 0x040fe20000001820 */
[----:B------:R-:W2:Y:S07]  /*11e40*/  LDSM.16.MT88.4 R112, [R221+0xb800] ;  /* 0x00b80000dd70783b */ /* 0x000eae0000004200 */
[-C--:B------:R-:W-:Y:S08]  /*11e50*/  HMMA.16816.F32 R36, R100, R120.reuse, R36 ;  /* 0x000000786424723c */ /* 0x080ff00000001824 */
[C---:B------:R-:W-:Y:S01]  /*11e60*/  HMMA.16816.F32 R40, R108.reuse, R120, R40 ;  /* 0x000000786c28723c */ /* 0x040fe20000001828 */
[----:B------:R3:W-:Y:S03]  /*11e70*/  MUFU.EX2 R121, R181 ;  /* 0x000000b500797308 */ /* 0x0007e60000000800 */
[----:B------:R-:W-:Y:S04]  /*11e80*/  MOV R120, R128 ;  /* 0x0000008000787202 */ /* 0x000fe80000000f00 */
[-C--:B------:R-:W-:Y:S03]  /*11e90*/  HMMA.16816.F32 R44, R108, R122.reuse, R44 ;  /* 0x0000007a6c2c723c */ /* 0x080fe6000000182c */
[----:B------:R-:W4:Y:S05]  /*11ea0*/  MUFU.EX2 R128, R172 ;  /* 0x000000ac00807308 */ /* 0x000f2a0000000800 */
[C---:B------:R-:W-:Y:S01]  /*11eb0*/  HMMA.16816.F32 R48, R100.reuse, R122, R48 ;  /* 0x0000007a6430723c */ /* 0x040fe20000001830 */
[----:B---3--:R-:W-:Y:S03]  /*11ec0*/  LDSM.16.MT88.4 R180, [R188+0x1c00] ;  /* 0x001c0000bcb4783b */ /* 0x008fe60000004200 */
[----:B------:R-:W-:Y:S02]  /*11ed0*/  MOV R123, R129 ;  /* 0x00000081007b7202 */ /* 0x000fe40000000f00 */
[----:B------:R-:W3:Y:S01]  /*11ee0*/  MUFU.EX2 R129, R176 ;  /* 0x000000b000817308 */ /* 0x000ee20000000800 */
[----:B------:R-:W-:Y:S01]  /*11ef0*/  MOV R122, R126 ;  /* 0x0000007e007a7202 */ /* 0x000fe20000000f00 */
[-C--:B-1----:R-:W-:Y:S03]  /*11f00*/  HMMA.16816.F32 R52, R100, R104.reuse, R52 ;  /* 0x000000686434723c */ /* 0x082fe60000001834 */
[----:B----4-:R-:W-:Y:S05]  /*11f10*/  F2FP.F16.F32.PACK_AB R177, R171, R128 ;  /* 0x00000080abb1723e */ /* 0x010fea00000000ff */
[----:B------:R-:W1:Y:S01]  /*11f20*/  MUFU.EX2 R126, R174 ;  /* 0x000000ae007e7308 */ /* 0x000e620000000800 */
[C---:B------:R-:W-:Y:S04]  /*11f30*/  HMMA.16816.F32 R56, R108.reuse, R104, R56 ;  /* 0x000000686c38723c */ /* 0x040fe80000001838 */
[----:B---3--:R-:W-:Y:S04]  /*11f40*/  F2FP.F16.F32.PACK_AB R172, R131, R129 ;  /* 0x0000008183ac723e */ /* 0x008fe800000000ff */
[-C--:B------:R-:W-:Y:S03]  /*11f50*/  HMMA.16816.F32 R60, R108, R106.reuse, R60 ;  /* 0x0000006a6c3c723c */ /* 0x080fe6000000183c */
[----:B------:R-:W-:Y:S02]  /*11f60*/  F2FP.F16.F32.PACK_AB R176, R125, R127 ;  /* 0x0000007f7db0723e */ /* 0x000fe400000000ff */
[----:B-1----:R-:W-:Y:S03]  /*11f70*/  F2FP.F16.F32.PACK_AB R173, R136, R126 ;  /* 0x0000007e88ad723e */ /* 0x002fe600000000ff */
[C---:B------:R-:W-:Y:S01]  /*11f80*/  HMMA.16816.F32 R64, R100.reuse, R106, R64 ;  /* 0x0000006a6440723c */ /* 0x040fe20000001840 */
[----:B------:R-:W1:Y:S03]  /*11f90*/  LDSM.16.MT88.4 R104, [R221+0xac00] ;  /* 0x00ac0000dd68783b */ /* 0x000e660000004200 */
[----:B------:R-:W-:Y:S04]  /*11fa0*/  F2FP.F16.F32.PACK_AB R174, R140, R121 ;  /* 0x000000798cae723e */ /* 0x000fe800000000ff */
        /* <DEDUP_REMOVED lines=38> */
[-C--:B-1----:R-:W-:Y:S03]  /*12210*/  HMMA.16816.F32 R128, R172, R104.reuse, R36 ;  /* 0x00000068ac80723c */ /* 0x082fe60000001824 */
        /* <DEDUP_REMOVED lines=10> */
[-C--:B------:R-:W-:Y:S03]  /*122c0*/  HMMA.16816.F32 R120, R176, R106.reuse, R44 ;  /* 0x0000006ab078723c */ /* 0x080fe6000000182c */
        /* <DEDUP_REMOVED lines=30> */
.L_x_721:
[----:B------:R-:W2:Y:S01]  /*124b0*/  SHFL.BFLY PT, R0, R235, 0x2, 0x1f ;  /* 0x0c401f00eb007f89 */ /* 0x000ea200000e0000 */
[----:B------:R-:W-:Y:S01]  /*124c0*/  UISETP.NE.AND UP3, UPT, UR18, -0x1, UPT ;  /* 0xffffffff1200788c */ /* 0x000fe2000bf65270 */
[C---:B------:R-:W-:Y:S01]  /*124d0*/  LOP3.LUT R11, R223.reuse, 0x20, RZ, 0xc0, !PT ;  /* 0x00000020df0b7812 */ /* 0x040fe200078ec0ff */
[----:B------:R-:W3:Y:S01]  /*124e0*/  LDCU.U8 UR6, c[0x0][0x549] ;  /* 0x0000a920ff0677ac */ /* 0x000ee20008000000 */
[----:B------:R-:W4:Y:S01]  /*124f0*/  SHFL.BFLY PT, R3, R234, 0x2, 0x1f ;  /* 0x0c401f00ea037f89 */ /* 0x000f2200000e0000 */
[----:B------:R-:W-:Y:S01]  /*12500*/  LOP3.LUT R223, R223, 0x40, RZ, 0xc0, !PT ;  /* 0x00000040dfdf7812 */ /* 0x000fe200078ec0ff */
[----:B------:R-:W5:Y:S02]  /*12510*/  LDCU UR8, c[0x0][0x434] ;  /* 0x00008680ff0877ac */ /* 0x000f640008000800 */
[----:B------:R-:W1:Y:S01]  /*12520*/  SHFL.BFLY PT, R2, R238, 0x2, 0x1f ;  /* 0x0c401f00ee027f89 */ /* 0x000e6200000e0000 */
[----:B------:R-:W5:Y:S01]  /*12530*/  LDCU.U8 UR9, c[0x0][0x548] ;  /* 0x0000a900ff0977ac */ /* 0x000f620008000000 */
[----:B------:R-:W-:Y:S01]  /*12540*/  UISETP.NE.AND UP2, UPT, UR18, -0x1, UPT ;  /* 0xffffffff1200788c */ /* 0x000fe2000bf45270 */
[----:B------:R-:W1:Y:S01]  /*12550*/  LDCU UR13, c[0x0][0x434] ;  /* 0x00008680ff0d77ac */ /* 0x000e620008000800 */
[----:B---3--:R-:W-:Y:S01]  /*12560*/  UISETP.NE.AND UP1, UPT, UR6, URZ, UPT ;  /* 0x000000ff0600728c */ /* 0x008fe2000bf25270 */
[----:B------:R-:W3:Y:S01]  /*12570*/  S2UR UR6, SR_CTAID.X ;  /* 0x00000000000679c3 */ /* 0x000ee20000002500 */
[----:B--2---:R-:W-:-:S02]  /*12580*/  FADD.FTZ R235, R0, R235 ;  /* 0x000000eb00eb7221 */ /* 0x004fc40000010000 */
[----:B------:R-:W2:Y:S01]  /*12590*/  SHFL.BFLY PT, R0, R237, 0x2, 0x1f ;  /* 0x0c401f00ed007f89 */ /* 0x000ea200000e0000 */
[----:B----4-:R-:W-:Y:S01]  /*125a0*/  FADD.FTZ R234, R3, R234 ;  /* 0x000000ea03ea7221 */ /* 0x010fe20000010000 */
[----:B-----5:R-:W-:Y:S02]  /*125b0*/  UISETP.NE.AND UP0, UPT, UR9, URZ, !UP1 ;  /* 0x000000ff0900728c */ /* 0x020fe4000cf05270 */
[----:B------:R-:W4:Y:S01]  /*125c0*/  SHFL.BFLY PT, R4, R235, 0x1, 0x1f ;  /* 0x0c201f00eb047f89 */ /* 0x000f2200000e0000 */
[----:B-1----:R-:W-:Y:S01]  /*125d0*/  FADD.FTZ R238, R2, R238 ;  /* 0x000000ee02ee7221 */ /* 0x002fe20000010000 */
[----:B------:R-:W-:Y:S02]  /*125e0*/  SHF.L.U32 R2, R220, 0x1, RZ ;  /* 0x00000001dc027819 */ /* 0x000fe400000006ff */
[----:B------:R-:W1:Y:S01]  /*125f0*/  SHFL.BFLY PT, R3, R234, 0x1, 0x1f ;  /* 0x0c201f00ea037f89 */ /* 0x000e6200000e0000 */
[----:B------:R-:W5:Y:S01]  /*12600*/  @UP1 LDCU UR7, c[0x0][0x430] ;  /* 0x00008600ff0717ac */ /* 0x000f620008000800 */
[----:B------:R-:W-:-:S02]  /*12610*/  LOP3.LUT R2, R2, 0x6, RZ, 0xc0, !PT ;  /* 0x0000000602027812 */ /* 0x000fc400078ec0ff */
[----:B------:R-:W3:Y:S01]  /*12620*/  SHFL.BFLY PT, R9, R238, 0x1, 0x1f ;  /* 0x0c201f00ee097f89 */ /* 0x000ee200000e0000 */
[----:B------:R-:W1:Y:S01]  /*12630*/  @UP1 LDCU UR15, c[0x0][0x430] ;  /* 0x00008600ff0f17ac */ /* 0x000e620008000800 */
[----:B------:R-:W-:Y:S01]  /*12640*/  LOP3.LUT R2, R2, 0x3e00, R224, 0xf8, !PT ;  /* 0x00003e0002027812 */ /* 0x000fe200078ef8e0 */
[----:B--2---:R-:W-:Y:S01]  /*12650*/  FADD.FTZ R237, R0, R237 ;  /* 0x000000ed00ed7221 */ /* 0x004fe20000010000 */
[----:B------:R-:W-:Y:S01]  /*12660*/  SHF.L.U32 R0, R220, 0x3, RZ ;  /* 0x00000003dc007819 */ /* 0x000fe200000006ff */
[----:B-----5:R-:W-:Y:S01]  /*12670*/  @UP1 UIMAD UR13, UR7, UR8, URZ ;  /* 0x00000008070d12a4 */ /* 0x020fe2000f8e02ff */
[----:B----4-:R-:W-:Y:S02]  /*12680*/  FADD.FTZ R4, R235, R4 ;  /* 0x00000004eb047221 */ /* 0x010fe40000010000 */
[----:B------:R-:W2:Y:S01]  /*12690*/  SHFL.BFLY PT, R8, R237, 0x1, 0x1f ;  /* 0x0c201f00ed087f89 */ /* 0x000ea200000e0000 */
[----:B------:R-:W-:Y:S01]  /*126a0*/  LOP3.LUT R5, R0, 0xc0, RZ, 0xc0, !PT ;  /* 0x000000c000057812 */ /* 0x000fe200078ec0ff */
[----:B-1----:R-:W-:Y:S01]  /*126b0*/  FADD.FTZ R3, R234, R3 ;  /* 0x00000003ea037221 */ /* 0x002fe20000010000 */
[----:B------:R-:W-:Y:S01]  /*126c0*/  LOP3.LUT R2, R2, 0x20, R0, 0xf8, !PT ;  /* 0x0000002002027812 */ /* 0x000fe200078ef800 */
[----:B------:R-:W1:Y:S01]  /*126d0*/  MUFU.RCP R7, R4 ;  /* 0x0000000400077308 */ /* 0x000e620000001000 */
[----:B------:R-:W-:Y:S01]  /*126e0*/  LOP3.LUT R5, R5, 0x18, R220, 0xf8, !PT ;  /* 0x0000001805057812 */ /* 0x000fe200078ef8dc */
[----:B---3--:R-:W-:Y:S01]  /*126f0*/  FADD.FTZ R9, R238, R9 ;  /* 0x00000009ee097221 */ /* 0x008fe20000010000 */
[----:B------:R-:W-:-:S02]  /*12700*/  FSETP.NE.FTZ.AND P3, PT, R4, RZ, PT ;  /* 0x000000ff0400720b */ /* 0x000fc40003f75000 */
[----:B------:R-:W-:Y:S02]  /*12710*/  LOP3.LUT R2, R2, R5, RZ, 0xfc, !PT ;  /* 0x0000000502027212 */ /* 0x000fe400078efcff */
[----:B------:R-:W-:Y:S01]  /*12720*/  FSETP.NE.FTZ.AND P2, PT, R3, RZ, PT ;  /* 0x000000ff0300720b */ /* 0x000fe20003f55000 */
[----:B------:R-:W3:Y:S01]  /*12730*/  MUFU.RCP R6, R3 ;  /* 0x0000000300067308 */ /* 0x000ee20000001000 */
[----:B------:R-:W-:Y:S01]  /*12740*/  LEA R2, R2, UR5, 0x1 ;  /* 0x0000000502027c11 */ /* 0x000fe2000f8e08ff */
[----:B------:R-:W4:Y:S01]  /*12750*/  @!UP3 LDCU.64 UR4, c[0x0][0x400] ;  /* 0x00008000ff04b7ac */ /* 0x000f220008000a00 */
[----:B------:R-:W-:Y:S02]  /*12760*/  FSETP.NE.FTZ.AND P1, PT, R9, RZ, PT ;  /* 0x000000ff0900720b */ /* 0x000fe40003f35000 */
[C---:B------:R-:W-:Y:S02]  /*12770*/  IADD3 R11, PT, PT, R2.reuse, -R11, RZ ;  /* 0x8000000b020b7210 */ /* 0x040fe40007ffe0ff */
[-C--:B------:R-:W-:Y:S01]  /*12780*/  IADD3 R12, PT, PT, R2, -R223.reuse, RZ ;  /* 0x800000df020c7210 */ /* 0x080fe20007ffe0ff */
[----:B------:R-:W5:Y:S01]  /*12790*/  MUFU.RCP R5, R9 ;  /* 0x0000000900057308 */ /* 0x000f620000001000 */
[----:B-1----:R-:W-:Y:S01]  /*127a0*/  FSEL R7, R7, 1, P3 ;  /* 0x3f80000007077808 */ /* 0x002fe20001800000 */
[----:B--2---:R-:W-:Y:S01]  /*127b0*/  FADD.FTZ R8, R237, R8 ;  /* 0x00000008ed087221 */ /* 0x004fe20000010000 */
[----:B------:R-:W-:-:S03]  /*127c0*/  IADD3 R223, PT, PT, R11, -R223, RZ ;  /* 0x800000df0bdf7210 */ /* 0x000fc60007ffe0ff */
[C---:B------:R-:W-:Y:S01]  /*127d0*/  FMUL.FTZ R156, R7.reuse, R156 ;  /* 0x0000009c079c7220 */ /* 0x040fe20000410000 */
[C---:B------:R-:W-:Y:S01]  /*127e0*/  FMUL.FTZ R157, R7.reuse, R157 ;  /* 0x0000009d079d7220 */ /* 0x040fe20000410000 */
[----:B------:R-:W1:Y:S01]  /*127f0*/  MUFU.RCP R10, R8 ;  /* 0x00000008000a7308 */ /* 0x000e620000001000 */
[----:B------:R-:W-:Y:S01]  /*12800*/  FSETP.NE.FTZ.AND P0, PT, R8, RZ, PT ;  /* 0x000000ff0800720b */ /* 0x000fe20003f15000 */
[C---:B------:R-:W-:Y:S01]  /*12810*/  FMUL.FTZ R148, R7.reuse, R148 ;  /* 0x0000009407947220 */ /* 0x040fe20000410000 */
[----:B---3--:R-:W-:Y:S01]  /*12820*/  FSEL R6, R6, 1, P2 ;  /* 0x3f80000006067808 */ /* 0x008fe20001000000 */
[C---:B------:R-:W-:Y:S01]  /*12830*/  FMUL.FTZ R149, R7.reuse, R149 ;  /* 0x0000009507957220 */ /* 0x040fe20000410000 */
[C---:B------:R-:W-:Y:S01]  /*12840*/  FMUL.FTZ R144, R7.reuse, R144 ;  /* 0x0000009007907220 */ /* 0x040fe20000410000 */
[C---:B------:R-:W-:Y:S01]  /*12850*/  FMUL.FTZ R145, R7.reuse, R145 ;  /* 0x0000009107917220 */ /* 0x040fe20000410000 */
[----:B------:R-:W-:Y:S01]  /*12860*/  FMUL.FTZ R132, R7, R132 ;  /* 0x0000008407847220 */ /* 0x000fe20000410000 */
[C---:B------:R-:W-:Y:S01]  /*12870*/  FMUL.FTZ R158, R6.reuse, R158 ;  /* 0x0000009e069e7220 */ /* 0x040fe20000410000 */
[----:B-----5:R-:W-:Y:S01]  /*12880*/  FSEL R5, R5, 1, P1 ;  /* 0x3f80000005057808 */ /* 0x020fe20000800000 */
        /* <DEDUP_REMOVED lines=8> */
[----:B------:R-:W-:Y:S01]  /*12910*/  FMUL.FTZ R153, R5, R153 ;  /* 0x0000009905997220 */ /* 0x000fe20000410000 */
[C---:B------:R-:W-:Y:S01]  /*12920*/  FMUL.FTZ R147, R6.reuse, R147 ;  /* 0x0000009306937220 */ /* 0x040fe20000410000 */
[----:B------:R-:W-:Y:S01]  /*12930*/  FMUL.FTZ R133, R7, R133 ;  /* 0x0000008507857220 */ /* 0x000fe20000410000 */
[----:B------:R-:W-:Y:S01]  /*12940*/  FMUL.FTZ R134, R6, R134 ;  /* 0x0000008606867220 */ /* 0x000fe20000410000 */
[C---:B------:R-:W-:Y:S01]  /*12950*/  FMUL.FTZ R162, R10.reuse, R162 ;  /* 0x000000a20aa27220 */ /* 0x040fe20000410000 */
[C---:B------:R-:W-:Y:S01]  /*12960*/  FMUL.FTZ R163, R10.reuse, R163 ;  /* 0x000000a30aa37220 */ /* 0x040fe20000410000 */
[C---:B------:R-:W-:Y:S01]  /*12970*/  FMUL.FTZ R154, R10.reuse, R154 ;  /* 0x0000009a0a9a7220 */ /* 0x040fe20000410000 */
[----:B------:R-:W-:Y:S01]  /*12980*/  FMUL.FTZ R155, R10, R155 ;  /* 0x0000009b0a9b7220 */ /* 0x000fe20000410000 */
        /* <DEDUP_REMOVED lines=26> */
[----:B----4-:R-:W-:Y:S01]  /*12b30*/  @!UP3 UIMAD.WIDE.U32 UR16, UR19, UR4, URZ ;  /* 0x000000041310b2a5 */ /* 0x010fe2000f8e00ff */
[----:B------:R-:W-:Y:S01]  /*12b40*/  F2FP.F16.F32.PACK_AB R146, R147, R146 ;  /* 0x000000929392723e */ /* 0x000fe200000000ff */
[C---:B------:R-:W-:Y:S01]  /*12b50*/  FMUL.FTZ R124, R5.reuse, R124 ;  /* 0x0000007c057c7220 */ /* 0x040fe20000410000 */
        /* <DEDUP_REMOVED lines=30> */
[----:B------:R-:W-:Y:S01]  /*12d40*/  @!UP3 UIMAD UR12, UR19, UR5, UR17 ;  /* 0x00000005130cb2a4 */ /* 0x000fe2000f8e0211 */
        /* <DEDUP_REMOVED lines=95> */
[----:B------:R-:W4:Y:S01]  /*13340*/  @P2 MUFU.LG2 R3, R3 ;  /* 0x0000000300032308 */ /* 0x000f220000000c00 */
        /* <DEDUP_REMOVED lines=24> */
[----:B------:R2:W-:Y:S01]  /*134d0*/  STS [R223+0x5230], R10 ;  /* 0x0052300adf007388 */ /* 0x0005e20000000800 */
[----:B-----5:R-:W1:Y:S01]  /*134e0*/  @P3 LDC R12, c[0x0][0x458] ;  /* 0x00011600ff0c3b82 */ /* 0x020e620000000800 */
        /* <DEDUP_REMOVED lines=9> */
.L_x_725:
[----:B------:R-:W-:Y:S01]  /*13580*/  BAR.SYNC.DEFER_BLOCKING 0x0 ;  /* 0x0000000000007b1d */ /* 0x000fe20000010000 */
[----:B------:R-:W-:Y:S01]  /*13590*/  @P3 FMUL.FTZ R13, R13, 0.69314718246459960938 ;  /* 0x3f3172180d0d3820 */ /* 0x000fe20000410000 */
[----:B------:R-:W-:Y:S01]  /*135a0*/  MOV R14, 0x7f800000 ;  /* 0x7f800000000e7802 */ /* 0x000fe20000000f00 */
[----:B-1----:R-:W-:Y:S01]  /*135b0*/  UIMAD UR13, UR4, UR13, URZ ;  /* 0x0000000d040d72a4 */ /* 0x002fe2000f8e02ff */
[----:B------:R-:W-:Y:S01]  /*135c0*/  @P2 FMUL.FTZ R3, R3, 0.69314718246459960938 ;  /* 0x3f31721803032820 */ /* 0x000fe20000410000 */
[----:B------:R-:W-:Y:S01]  /*135d0*/  @P3 FFMA.FTZ R14, R168, R12, R13 ;  /* 0x0000000ca80e3223 */ /* 0x000fe2000001000d */
[----:B------:R1:W3:Y:S02]  /*135e0*/  @P1 MUFU.LG2 R11, R9 ;  /* 0x00000009000b1308 */ /* 0x0002e40000000c00 */
[----:B--2---:R-:W2:Y:S01]  /*135f0*/  @P2 LDC R10, c[0x0][0x458] ;  /* 0x00011600ff0a2b82 */ /* 0x004ea20000000800 */
[----:B------:R-:W4:Y:S01]  /*13600*/  S2R R20, SR_CTAID.X ;  /* 0x0000000000147919 */ /* 0x000f220000002500 */
[----:B------:R-:W-:Y:S01]  /*13610*/  LOP3.LUT P3, RZ, R220, 0x3, RZ, 0xc0, !PT ;  /* 0x00000003dcff7812 */ /* 0x000fe2000786c0ff */
[----:B------:R-:W-:Y:S01]  /*13620*/  UIMAD UR9, UR6, UR15, URZ ;  /* 0x0000000f060972a4 */ /* 0x000fe2000f8e02ff */
[----:B------:R-:W-:Y:S01]  /*13630*/  BSSY.RECONVERGENT B0, `(.L_x_726) ;  /* 0x000003d000007945 */ /* 0x000fe20003800200 */
[----:B------:R-:W-:Y:S01]  /*13640*/  USEL UR18, UR18, URZ, UP0 ;  /* 0x000000ff12127287 */ /* 0x000fe20008000000 */
[----:B------:R-:W-:Y:S01]  /*13650*/  MOV R17, 0x7f800000 ;  /* 0x7f80000000117802 */ /* 0x000fe20000000f00 */
[----:B------:R-:W5:Y:S01]  /*13660*/  @P0 MUFU.LG2 R8, R8 ;  /* 0x0000000800080308 */ /* 0x000f620000000c00 */
[----:B------:R-:W4:Y:S01]  /*13670*/  @P0 LDC R2, c[0x0][0x458] ;  /* 0x00011600ff020b82 */ /* 0x000f220000000800 */
[----:B------:R-:W-:Y:S01]  /*13680*/  @!UP0 UIMAD UR13, UR19, UR5, UR13 ;  /* 0x00000005130d82a4 */ /* 0x000fe2000f8e020d */
[----:B------:R-:W-:Y:S01]  /*13690*/  MOV R16, 0x7f800000 ;  /* 0x7f80000000107802 */ /* 0x000fe20000000f00 */
[----:B------:R-:W-:Y:S01]  /*136a0*/  USHF.L.U32 UR9, UR9, 0x7, URZ ;  /* 0x0000000709097899 */ /* 0x000fe200080006ff */
[----:B------:R-:W-:Y:S01]  /*136b0*/  MOV R15, 0x7f800000 ;  /* 0x7f800000000f7802 */ /* 0x000fe20000000f00 */
[----:B------:R-:W-:Y:S01]  /*136c0*/  USEL UR7, UR7, URZ, UP0 ;  /* 0x000000ff07077287 */ /* 0x000fe20008000000 */
[----:B------:R-:W-:Y:S01]  /*136d0*/  SHF.R.U32.HI R18, RZ, 0x2, R220 ;  /* 0x00000002ff127819 */ /* 0x000fe200000116dc */
[----:B------:R-:W-:Y:S01]  /*136e0*/  USHF.R.S32.HI UR8, URZ, 0x1f, UR13 ;  /* 0x0000001fff087899 */ /* 0x000fe2000801140d */
[----:B-1----:R-:W1:Y:S01]  /*136f0*/  @P1 LDC R9, c[0x0][0x458] ;  /* 0x00011600ff091b82 */ /* 0x002e620000000800 */
[----:B------:R1:W1:Y:S01]  /*13700*/  LDS.128 R4, [R232+0x1800] ;  /* 0x00180000e8047984 */ /* 0x0002620000000c00 */
[----:B------:R-:W-:Y:S01]  /*13710*/  USHF.R.S32.HI UR5, URZ, 0x1f, UR9 ;  /* 0x0000001fff057899 */ /* 0x000fe20008011409 */
[----:B---3--:R-:W-:Y:S01]  /*13720*/  @P1 FMUL.FTZ R11, R11, 0.69314718246459960938 ;  /* 0x3f3172180b0b1820 */ /* 0x008fe20000410000 */
[----:B------:R-:W-:Y:S01]  /*13730*/  UIADD3 UR18, UP1, UP0, UR9, UR18, UR13 ;  /* 0x0000001209127290 */ /* 0x000fe2000f83e00d */
[----:B-----5:R-:W-:-:S03]  /*13740*/  @P0 FMUL.FTZ R8, R8, 0.69314718246459960938 ;  /* 0x3f31721808080820 */ /* 0x020fc60000410000 */
[----:B------:R-:W-:Y:S01]  /*13750*/  UIADD3.X UR5, UPT, UPT, UR5, UR7, UR8, UP1, UP0 ;  /* 0x0000000705057290 */ /* 0x000fe20008fe0408 */
[----:B--2---:R-:W-:Y:S01]  /*13760*/  @P2 FFMA.FTZ R17, R167, R10, R3 ;  /* 0x0000000aa7112223 */ /* 0x004fe20000010003 */
[----:B----4-:R-:W-:Y:S01]  /*13770*/  @P0 FFMA.FTZ R15, R165, R2, R8 ;  /* 0x00000002a50f0223 */ /* 0x010fe20000010008 */
[----:B-1----:R-:W-:Y:S01]  /*13780*/  @P1 FFMA.FTZ R16, R166, R9, R11 ;  /* 0x00000009a6101223 */ /* 0x002fe2000001000b */
[----:B------:R-:W-:Y:S08]  /*13790*/  @P3 BRA `(.L_x_727) ;  /* 0x0000000000983947 */ /* 0x000ff00003800000 */
        /* <DEDUP_REMOVED lines=38> */
.L_x_727:
[----:B------:R-:W-:Y:S05]  /*13a00*/  BSYNC.RECONVERGENT B0 ;  /* 0x0000000000007941 */ /* 0x000fea0003800200 */
.L_x_726:
[----:B------:R-:W2:Y:S01]  /*13a10*/  LDCU.64 UR6, c[0x0][0x410] ;  /* 0x00008200ff0677ac */ /* 0x000ea20008000a00 */
[----:B-1----:R-:W-:Y:S01]  /*13a20*/  LOP3.LUT R2, R0, 0x18, RZ, 0xc0, !PT ;  /* 0x0000001800027812 */ /* 0x002fe200078ec0ff */
[----:B------:R-:W-:Y:S01]  /*13a30*/  IMAD.MOV.U32 R19, RZ, RZ, RZ ;  /* 0x000000ffff137224 */ /* 0x000fe200078e00ff */
[C---:B------:R-:W-:Y:S01]  /*13a40*/  ISETP.GE.AND P3, PT, R18.reuse, UR14, PT ;  /* 0x0000000e12007c0c */ /* 0x040fe2000bf66270 */
[----:B------:R-:W-:Y:S01]  /*13a50*/  VIADD R3, R18, 0x20 ;  /* 0x0000002012037836 */ /* 0x000fe20000000000 */
        /* <DEDUP_REMOVED lines=34> */
.L_x_729:
[----:B------:R-:W-:Y:S05]  /*13c80*/  BSYNC.RECONVERGENT B0 ;  /* 0x0000000000007941 */ /* 0x000fea0003800200 */
.L_x_728:
        /* <DEDUP_REMOVED lines=24> */
.L_x_731:
[----:B------:R-:W-:Y:S05]  /*13e10*/  BSYNC.RECONVERGENT B0 ;  /* 0x0000000000007941 */ /* 0x000fea0003800200 */
.L_x_730:
        /* <DEDUP_REMOVED lines=24> */
.L_x_733:
[----:B------:R-:W-:Y:S05]  /*13fa0*/  BSYNC.RECONVERGENT B0 ;  /* 0x0000000000007941 */ /* 0x000fea0003800200 */
.L_x_732:
[----:B-1--4-:R1:W4:Y:S01]  /*13fb0*/  LDS.128 R8, [R232+0x3800] ;  /* 0x00380000e8087984 */ /* 0x0123220000000c00 */
[----:B------:R-:W-:Y:S05]  /*13fc0*/  @P0 EXIT ;  /* 0x000000000000094d */ /* 0x000fea0003800000 */
[----:B------:R-:W5:Y:S01]  /*13fd0*/  LDCU.64 UR6, c[0x0][0x408] ;  /* 0x00008100ff0677ac */ /* 0x000f620008000a00 */
[----:B-1----:R-:W1:Y:S01]  /*13fe0*/  LDS.128 R232, [R232+0x5800] ;  /* 0x00580000e8e87984 */ /* 0x002e620000000c00 */
[----:B------:R-:W-:Y:S01]  /*13ff0*/  IADD3 R3, P0, PT, R20, 0x60, RZ ;  /* 0x0000006014037810 */ /* 0x000fe20007f1e0ff */
[----:B---3--:R-:W-:Y:S01]  /*14000*/  IMAD.MOV.U32 R14, RZ, RZ, R22 ;  /* 0x000000ffff0e7224 */ /* 0x008fe200078e0016 */
[----:B------:R-:W3:Y:S01]  /*14010*/  LDCU UR8, c[0x0][0x440] ;  /* 0x00008800ff0877ac */ /* 0x000ee20008000800 */
[----:B------:R-:W-:Y:S02]  /*14020*/  MOV R15, R25 ;  /* 0x00000019000f7202 */ /* 0x000fe40000000f00 */
[----:B------:R-:W-:Y:S01]  /*14030*/  IMAD.X R12, RZ, RZ, R21, P0 ;  /* 0x000000ffff0c7224 */ /* 0x000fe200000e0615 */
[----:B------:R-:W2:Y:S03]  /*14040*/  LDCU.64 UR4, c[0x0][0x3f0] ;  /* 0x00007e00ff0477ac */ /* 0x000ea60008000a00 */
[----:B-----5:R-:W-:-:S02]  /*14050*/  IMAD R12, R12, UR6, RZ ;  /* 0x000000060c0c7c24 */ /* 0x020fc4000f8e02ff */
[----:B------:R-:W-:Y:S01]  /*14060*/  IMAD.WIDE.U32 R14, R3, UR6, R14 ;  /* 0x00000006030e7c25 */ /* 0x000fe2000f8e000e */
[----:B---3--:R-:W-:-:S03]  /*14070*/  ISETP.GE.AND P2, PT, R2, UR8, PT ;  /* 0x0000000802007c0c */ /* 0x008fc6000bf46270 */
[----:B------:R-:W-:Y:S01]  /*14080*/  IMAD R12, R3, UR7, R12 ;  /* 0x00000007030c7c24 */ /* 0x000fe2000f8e020c */
[----:B------:R-:W-:Y:S02]  /*14090*/  ISETP.GE.AND P1, PT, R0, UR8, PT ;  /* 0x0000000800007c0c */ /* 0x000fe4000bf26270 */
[----:B------:R-:W-:Y:S01]  /*140a0*/  ISETP.GE.AND P0, PT, R225, UR8, PT ;  /* 0x00000008e1007c0c */ /* 0x000fe2000bf06270 */
[----:B------:R-:W-:Y:S01]  /*140b0*/  IMAD.IADD R12, R12, 0x1, R15 ;  /* 0x000000010c0c7824 */ /* 0x000fe200078e020f */
[----:B--2---:R-:W-:-:S04]  /*140c0*/  LEA R2, P3, R14, UR4, 0x1 ;  /* 0x000000040e027c11 */ /* 0x004fc8000f8608ff */
[----:B------:R-:W-:-:S05]  /*140d0*/  LEA.HI.X R3, R14, UR5, R12, 0x1, P3 ;  /* 0x000000050e037c11 */ /* 0x000fca00098f0c0c */
[----:B------:R2:W-:Y:S04]  /*140e0*/  @!P2 STG.E.128 desc[UR10][R2.64], R4 ;  /* 0x000000040200a986 */ /* 0x0005e8000c101d0a */
[----:B----4-:R2:W-:Y:S01]  /*140f0*/  @!P1 STG.E.128 desc[UR10][R2.64+0x40], R8 ;  /* 0x0000400802009986 */ /* 0x0105e2000c101d0a */
[----:B-1----:R-:W-:Y:S05]  /*14100*/  @P0 EXIT ;  /* 0x000000000000094d */ /* 0x002fea0003800000 */
[----:B------:R-:W-:Y:S01]  /*14110*/  STG.E.128 desc[UR10][R2.64+0x80], R232 ;  /* 0x000080e802007986 */ /* 0x000fe2000c101d0a */
[----:B------:R-:W-:Y:S05]  /*14120*/  EXIT ;  /* 0x000000000000794d */ /* 0x000fea0003800000 */
.L_x_734:
        /* <DEDUP_REMOVED lines=13> */
.L_x_1274:


//--------------------- .text._ZN5flash16flash_fwd_kernelI23Flash_fwd_kernel_traitsILi96ELi128ELi64ELi4ELb0ELb0EN7cutlass6half_tE19Flash_kernel_traitsILi96ELi128ELi64ELi4ES3_EELb1ELb1ELb0ELb1ELb0ELb0ELb0ELb1EEEvNS_16Flash_fwd_paramsE --------------------------
	.section	.text._ZN5flash16flash_fwd_kernelI23Flash_fwd_kernel_traitsILi96ELi128ELi64ELi4ELb0ELb0EN7cutlass6half_tE19Flash_kernel_traitsILi96ELi128ELi64ELi4ES3_EELb1ELb1ELb0ELb1ELb0ELb0ELb0ELb1EEEvNS_16Flash_fwd_paramsE,"ax",@progbits
	.align	128
        .global         _ZN5flash16flash_fwd_kernelI23Flash_fwd_kernel_traitsILi96ELi128ELi64ELi4ELb0ELb0EN7cutlass6half_tE19Flash_kernel_traitsILi96ELi128ELi64ELi4ES3_EELb1ELb1ELb0ELb1ELb0ELb0ELb0ELb1EEEvNS_16Flash_fwd_paramsE
        .type           _ZN5flash16flash_fwd_kernelI23Flash_fwd_kernel_traitsILi96ELi128ELi64ELi4ELb0ELb0EN7cutlass6half_tE19Flash_kernel_traitsILi96ELi128ELi64ELi4ES3_EELb1ELb1ELb0ELb1ELb0ELb0ELb0ELb1EEEvNS_16Flash_fwd_paramsE,@function
        .size           _ZN5flash16flash_fwd_kernelI23Flash_fwd_kernel_traitsILi96ELi128ELi64ELi4ELb0ELb0EN7cutlass6half_tE19Flash_kernel_traitsILi96ELi128ELi64ELi4ES3_EELb1ELb1ELb0ELb1ELb0ELb0ELb0ELb1EEEvNS_16Flash_fwd_paramsE,(.L_x_1275 - _ZN5flash16flash_fwd_kernelI23Flash_fwd_kernel_traitsILi96ELi128ELi64ELi4ELb0ELb0EN7cutlass6half_tE19Flash_kernel_traitsILi96ELi128ELi64ELi4ES3_EELb1ELb1ELb0ELb1ELb0ELb0ELb0ELb1EEEvNS_16Flash_fwd_paramsE)
        .other          _ZN5flash16flash_fwd_kernelI23Flash_fwd_kernel_traitsILi96ELi128ELi64ELi4ELb0ELb0EN7cutlass6half_tE19Flash_kernel_traitsILi96ELi128ELi64ELi4ES3_EELb1ELb1ELb0ELb1ELb0ELb0ELb0ELb1EEEvNS_16Flash_fwd_paramsE,@"STO_CUDA_ENTRY STV_DEFAULT"
_ZN5flash16flash_fwd_kernelI23Flash_fwd_kernel_traitsILi96ELi128ELi64ELi4ELb0ELb0EN7cutlass6half_tE19Flash_kernel_traitsILi96ELi128ELi64ELi4ES3_EELb1ELb1ELb0ELb1ELb0ELb0ELb0ELb1EEEvNS_16Flash_fwd_paramsE:
.text._ZN5flash16flash_fwd_kernelI23Flash_fwd_kernel_traitsILi96ELi128ELi64ELi4ELb0ELb0EN7cutlass6half_tE19Flash_kernel_traitsILi96ELi128ELi64ELi4ES3_EELb1ELb1ELb0ELb1ELb0ELb0ELb0ELb1EEEvNS_16Flash_fwd_paramsE:
        /* <DEDUP_REMOVED lines=82> */
[----:B------:R-:W-:Y:S01]  /*0520*/  UMOV UR12, URZ ;  /* 0x000000ff000c7c82 */ /* 0x000fe20008000000 */
[----:B------:R-:W1:Y:S01]  /*0530*/  @!UP0 LDCU UR6, c[0x0][0x43c] ;  /* 0x00008780ff0687ac */ /* 0x000e620008000800 */
[----:B--2---:R-:W-:Y:S02]  /*0540*/  @P4 R2UR UR18, R8 ;  /* 0x00000000081242ca */ /* 0x004fe400000e0000 */
[----:B---3--:R-:W-:-:S13]  /*0550*/  @P2 R2UR UR8, R7 ;  /* 0x00000000070822ca */ /* 0x008fda00000e0000 */
[----:B----4-:R-:W-:-:S04]  /*0560*/  @UP4 UIADD3 UR33, UPT, UPT, UR8, -UR18, URZ ;  /* 0x8000001208214290 */ /* 0x010fc8000fffe0ff */
[----:B------:R-:W-:Y:S01]  /*0570*/  UISETP.GT.AND UP2, UPT, UR33, UR32, UPT ;  /* 0x000000202100728c */ /* 0x000fe2000bf44270 */
[----:B------:R-:W-:-:S05]  /*0580*/  @P1 R2UR UR12, R0 ;  /* 0x00000000000c12ca */ /* 0x000fca00000e0000 */
        /* <DEDUP_REMOVED lines=11> */
.L_x_735:
        /* <DEDUP_REMOVED lines=34> */
[----:B------:R-:W1:Y:S03]  /*0860*/  @UP1 LDCU UR6, c[0x0][0x430] ;  /* 0x00008600ff0617ac */ /* 0x000e660008000800 */
        /* <DEDUP_REMOVED lines=14> */
.L_x_737:
[----:B------:R-:W2:Y:S01]  /*0950*/  LDCU UR10, c[0x0][0x434] ;  /* 0x00008680ff0a77ac */ /* 0x000ea20008000800 */
[----:B------:R-:W-:Y:S01]  /*0960*/  SHF.R.U32.HI R10, RZ, 0x2, R192 ;  /* 0x00000002ff0a7819 */ /* 0x000fe200000116c0 */
[----:B------:R-:W-:Y:S01]  /*0970*/  IMAD.SHL.U32 R192, R192, 0x8, RZ ;  /* 0x00000008c0c07824 */ /* 0x000fe200078e00ff */
[----:B------:R-:W-:Y:S01]  /*0980*/  BSSY.RECONVERGENT B0, `(.L_x_738) ;  /* 0x0000034000007945 */ /* 0x000fe20003800200 */
[----:B------:R-:W5:Y:S01]  /*0990*/  LDCU.64 UR4, c[0x0][0x410] ;  /* 0x00008200ff0477ac */ /* 0x000f620008000a00 */
[----:B------:R-:W-:Y:S01]  /*09a0*/  IMAD.MOV.U32 R11, RZ, RZ, RZ ;  /* 0x000000ffff0b7224 */ /* 0x000fe200078e00ff */
[C---:B------:R-:W-:Y:S01]  /*09b0*/  IADD3 R16, PT, PT, R10.reuse, 0x20, RZ ;  /* 0x000000200a107810 */ /* 0x040fe20007ffe0ff */
[----:B------:R-:W-:Y:S01]  /*09c0*/  VIADD R17, R10, 0x40 ;  /* 0x000000400a117836 */ /* 0x000fe20000000000 */
[----:B---3--:R-:W-:Y:S01]  /*09d0*/  UISETP.NE.AND UP1, UPT, UR7, URZ, !UP1 ;  /* 0x000000ff0700728c */ /* 0x008fe2000cf25270 */
[----:B------:R-:W-:Y:S01]  /*09e0*/  LOP3.LUT R192, R192, 0x18, RZ, 0xc0, !PT ;  /* 0x00000018c0c07812 */ /* 0x000fe200078ec0ff */
[----:B------:R-:W-:Y:S01]  /*09f0*/  UIADD3 UR33, UPT, UPT, -UR32, UR33, URZ ;  /* 0x0000002120217290 */ /* 0x000fe2000fffe1ff */
[----:B------:R-:W-:Y:S01]  /*0a00*/  VIADD R18, R10, 0x60 ;  /* 0x000000600a127836 */ /* 0x000fe20000000000 */
[----:B----4-:R-:W-:Y:S01]  /*0a10*/  UIMAD UR7, UR30, UR8, URZ ;  /* 0x000000081e0772a4 */ /* 0x010fe2000f8e02ff */
[----:B------:R-:W-:Y:S01]  /*0a20*/  IADD3 R2, P0, PT, R192, UR12, RZ ;  /* 0x0000000cc0027c10 */ /* 0x000fe2000ff1e0ff */
[----:B------:R-:W-:Y:S01]  /*0a30*/  UISETP.NE.AND UP0, UPT, UR18, -0x1, UPT ;  /* 0xffffffff1200788c */ /* 0x000fe2000bf05270 */
[----:B------:R-:W-:Y:S01]  /*0a40*/  IMAD.WIDE.U32 R6, R6, 0x80, R10 ;  /* 0x0000008006067825 */ /* 0x000fe200078e000a */
[----:B------:R-:W-:Y:S01]  /*0a50*/  ISETP.GE.AND P3, PT, R10, UR33, PT ;  /* 0x000000210a007c0c */ /* 0x000fe2000bf66270 */
[----:B-1----:R-:W-:Y:S01]  /*0a60*/  UIMAD UR32, UR32, UR6, URZ ;  /* 0x00000006202072a4 */ /* 0x002fe2000f8e02ff */
[----:B------:R-:W-:Y:S01]  /*0a70*/  IADD3.X R3, PT, PT, RZ, UR9, RZ, P0, !PT ;  /* 0x00000009ff037c10 */ /* 0x000fe200087fe4ff */
[----:B--2---:R-:W-:Y:S01]  /*0a80*/  UIMAD UR8, UR31, UR10, URZ ;  /* 0x0000000a1f0872a4 */ /* 0x004fe2000f8e02ff */
[----:B------:R-:W-:Y:S01]  /*0a90*/  ISETP.GE.AND P2, PT, R16, UR33, PT ;  /* 0x0000002110007c0c */ /* 0x000fe2000bf46270 */
[----:B------:R-:W-:Y:S01]  /*0aa0*/  @!UP1 UIMAD UR7, UR31, UR11, UR7 ;  /* 0x0000000b1f0792a4 */ /* 0x000fe2000f8e0207 */
[----:B-----5:R-:W-:Y:S01]  /*0ab0*/  IMAD.U32 R12, RZ, RZ, UR4 ;  /* 0x00000004ff0c7e24 */ /* 0x020fe2000f8e00ff */
[----:B------:R-:W-:Y:S01]  /*0ac0*/  USEL UR8, UR8, UR18, !UP0 ;  /* 0x0000001208087287 */ /* 0x000fe2000c000000 */
[----:B------:R-:W-:Y:S01]  /*0ad0*/  IMAD.U32 R8, RZ, RZ, UR5 ;  /* 0x00000005ff087e24 */ /* 0x000fe2000f8e00ff */
[----:B------:R-:W-:Y:S01]  /*0ae0*/  USHF.R.S32.HI UR5, URZ, 0x1f, UR7 ;  /* 0x0000001fff057899 */ /* 0x000fe20008011407 */
[----:B------:R-:W-:Y:S01]  /*0af0*/  IMAD.WIDE.U32 R12, R12, UR30, R2 ;  /* 0x0000001e0c0c7c25 */ /* 0x000fe2000f8e0002 */
[----:B------:R-:W-:Y:S01]  /*0b00*/  USHF.R.S32.HI UR4, URZ, 0x1f, UR8 ;  /* 0x0000001fff047899 */ /* 0x000fe20008011408 */
[----:B------:R-:W-:Y:S01]  /*0b10*/  ISETP.GE.AND P1, PT, R17, UR33, PT ;  /* 0x0000002111007c0c */ /* 0x000fe2000bf26270 */
[----:B------:R-:W-:Y:S01]  /*0b20*/  USEL UR8, UR8, URZ, UP1 ;  /* 0x000000ff08087287 */ /* 0x000fe20008800000 */
[----:B------:R-:W-:Y:S01]  /*0b30*/  ISETP.GE.AND P0, PT, R18, UR33, PT ;  /* 0x0000002112007c0c */ /* 0x000fe2000bf06270 */
[----:B------:R-:W-:Y:S01]  /*0b40*/  USEL UR4, UR4, URZ, UP1 ;  /* 0x000000ff04047287 */ /* 0x000fe20008800000 */
[C---:B------:R-:W-:Y:S01]  /*0b50*/  LOP3.LUT R15, R192.reuse, 0x20, RZ, 0xfc, !PT ;  /* 0x00000020c00f7812 */ /* 0x040fe200078efcff */
[----:B------:R-:W-:Y:S01]  /*0b60*/  USHF.R.S32.HI UR10, URZ, 0x1f, UR32 ;  /* 0x0000001fff0a7899 */ /* 0x000fe20008011420 */
[----:B------:R-:W-:Y:S01]  /*0b70*/  LOP3.LUT R14, R192, 0x40, RZ, 0xfc, !PT ;  /* 0x00000040c00e7812 */ /* 0x000fe200078efcff */
[----:B------:R-:W-:Y:S01]  /*0b80*/  UIADD3 UR7, UP1, UP0, UR32, UR8, UR7 ;  /* 0x0000000820077290 */ /* 0x000fe2000f83e007 */
[----:B------:R-:W-:-:S03]  /*0b90*/  IMAD R9, R8, UR30, R13 ;  /* 0x0000001e08097c24 */ /* 0x000fc6000f8e020d */
        /* <DEDUP_REMOVED lines=18> */
.L_x_739:
[----:B------:R-:W-:Y:S05]  /*0cc0*/  BSYNC.RECONVERGENT B0 ;  /* 0x0000000000007941 */ /* 0x000fea0003800200 */
.L_x_738:
        /* <DEDUP_REMOVED lines=22> */
.L_x_741:
[----:B------:R-:W-:Y:S05]  /*0e30*/  BSYNC.RECONVERGENT B0 ;  /* 0x0000000000007941 */ /* 0x000fea0003800200 */
.L_x_740:
        /* <DEDUP_REMOVED lines=22> */
.L_x_743:
[----:B------:R-:W-:Y:S05]  /*0fa0*/  BSYNC.RECONVERGENT B0 ;  /* 0x0000000000007941 */ /* 0x000fea0003800200 */
.L_x_742:
        /* <DEDUP_REMOVED lines=24> */
.L_x_745:
[----:B------:R-:W-:Y:S05]  /*1130*/  BSYNC.RECONVERGENT B0 ;  /* 0x0000000000007941 */ /* 0x000fea0003800200 */
.L_x_744:
        /* <DEDUP_REMOVED lines=10> */
.L_x_747:
[----:B------:R-:W-:Y:S05]  /*11e0*/  BSYNC.RECONVERGENT B0 ;  /* 0x0000000000007941 */ /* 0x000fea0003800200 */
.L_x_746:
        /* <DEDUP_REMOVED lines=10> */
.L_x_749:
[----:B------:R-:W-:Y:S05]  /*1290*/  BSYNC.RECONVERGENT B0 ;  /* 0x0000000000007941 */ /* 0x000fea0003800200 */
.L_x_748:
        /* <DEDUP_REMOVED lines=10> */
.L_x_751:
[----:B------:R-:W-:Y:S05]  /*1340*/  BSYNC.RECONVERGENT B0 ;  /* 0x0000000000007941 */ /* 0x000fea0003800200 */
.L_x_750:
        /* <DEDUP_REMOVED lines=10> */
.L_x_736:
        /* <DEDUP_REMOVED lines=27> */
.L_x_752:
[----:B------:R-:W1:Y:S01]  /*15a0*/  LDCU.64 UR10, c[0x0][0x3b8] ;  /* 0x00007700ff0a77ac */ /* 0x000e620008000a00 */
[----:B------:R-:W-:-:S04]  /*15b0*/  UIADD3 UR13, UPT, UPT, UR12, UR14, URZ ;  /* 0x0000000e0c0d7290 */ /* 0x000fc8000fffe0ff */
[----:B-1----:R-:W-:Y:S02]  /*15c0*/  UIMAD.WIDE.U32 UR6, UR13, UR10, URZ ;  /* 0x0000000a0d0672a5 */ /* 0x002fe4000f8e00ff */
[----:B------:R-:W-:-:S04]  /*15d0*/  UIMAD UR13, UR13, UR11, URZ ;  /* 0x0000000b0d0d72a4 */ /* 0x000fc8000f8e02ff */
[----:B------:R-:W-:Y:S02]  /*15e0*/  UIADD3 UR13, UPT, UPT, UR7, UR13, URZ ;  /* 0x0000000d070d7290 */ /* 0x000fe4000fffe0ff */
.L_x_753:
        /* <DEDUP_REMOVED lines=39> */
.L_x_754:
[----:B------:R-:W1:Y:S01]  /*1860*/  LDCU.64 UR8, c[0x0][0x3c0] ;  /* 0x00007800ff0877ac */ /* 0x000e620008000a00 */
[----:B------:R-:W-:-:S04]  /*1870*/  UIADD3 UR12, UPT, UPT, UR12, UR14, URZ ;  /* 0x0000000e0c0c7290 */ /* 0x000fc8000fffe0ff */
[----:B-1----:R-:W-:Y:S02]  /*1880*/  UIMAD.WIDE.U32 UR4, UR12, UR8, URZ ;  /* 0x000000080c0472a5 */ /* 0x002fe4000f8e00ff */
[----:B------:R-:W-:-:S04]  /*1890*/  UIMAD UR12, UR12, UR9, URZ ;  /* 0x000000090c0c72a4 */ /* 0x000fc8000f8e02ff */
[----:B------:R-:W-:-:S12]  /*18a0*/  UIADD3 UR12, UPT, UPT, UR5, UR12, URZ ;  /* 0x0000000c050c7290 */ /* 0x000fd8000fffe0ff */
.L_x_755:
[----:B------:R-:W1:Y:S01]  /*18b0*/  S2R R11, SR_CTAID.X ;  /* 0x00000000000b7919 */ /* 0x000e620000002500 */
[C---:B------:R-:W-:Y:S01]  /*18c0*/  IMAD.SHL.U32 R13, R192.reuse, 0x8, RZ ;  /* 0x00000008c00d7824 */ /* 0x040fe200078e00ff */
[----:B------:R-:W-:Y:S01]  /*18d0*/  SHF.R.U32.HI R2, RZ, 0x2, R192 ;  /* 0x00000002ff027819 */ /* 0x000fe200000116c0 */
[----:B------:R-:W2:Y:S01]  /*18e0*/  LDCU.64 UR16, c[0x0][0x388] ;  /* 0x00007100ff1077ac */ /* 0x000ea20008000a00 */
[----:B------:R-:W-:Y:S01]  /*18f0*/  SHF.R.S32.HI R10, RZ, 0x1f, R0 ;  /* 0x0000001fff0a7819 */ /* 0x000fe20000011400 */
[----:B------:R-:W-:Y:S01]  /*1900*/  IMAD.MOV.U32 R3, RZ, RZ, RZ ;  /* 0x000000ffff037224 */ /* 0x000fe200078e00ff */
[C---:B------:R-:W-:Y:S01]  /*1910*/  LOP3.LUT R167, R13.reuse, 0x18, RZ, 0xc0, !PT ;  /* 0x000000180da77812 */ /* 0x040fe200078ec0ff */
[----:B------:R-:W3:Y:S01]  /*1920*/  LDCU.64 UR14, c[0x0][0x390] ;  /* 0x00007200ff0e77ac */ /* 0x000ee20008000a00 */
[----:B------:R-:W-:Y:S01]  /*1930*/  LOP3.LUT R12, R13, 0xd8, RZ, 0xc0, !PT ;  /* 0x000000d80d0c7812 */ /* 0x000fe200078ec0ff */
[C---:B------:R-:W-:Y:S01]  /*1940*/  IMAD.SHL.U32 R211, R192.reuse, 0x4, RZ ;  /* 0x00000004c0d37824 */ /* 0x040fe200078e00ff */
[C---:B------:R-:W-:Y:S01]  /*1950*/  IADD3 R6, P1, PT, R167.reuse, UR6, RZ ;  /* 0x00000006a7067c10 */ /* 0x040fe2000ff3e0ff */
[----:B------:R-:W-:Y:S01]  /*1960*/  STL [R1+0x158], R167 ;  /* 0x000158a701007387 */ /* 0x000fe20000100800 */
[C---:B------:R-:W-:Y:S01]  /*1970*/  IADD3 R4, P0, PT, R167.reuse, UR4, RZ ;  /* 0x00000004a7047c10 */ /* 0x040fe2000ff1e0ff */
[----:B------:R-:W4:Y:S01]  /*1980*/  LDCU.128 UR4, c[0x0][0x3d0] ;  /* 0x00007a00ff0477ac */ /* 0x000f220008000c00 */
[----:B------:R-:W-:Y:S01]  /*1990*/  IMAD.SHL.U32 R19, R192, 0x20, RZ ;  /* 0x00000020c0137824 */ /* 0x000fe200078e00ff */
[----:B------:R-:W5:Y:S01]  /*19a0*/  S2UR UR37, SR_CgaCtaId ;  /* 0x00000000002579c3 */ /* 0x000f620000008800 */
[----:B------:R-:W-:Y:S01]  /*19b0*/  IMAD.X R7, RZ, RZ, UR13, P1 ;  /* 0x0000000dff077e24 */ /* 0x000fe200088e06ff */
[C---:B------:R-:W-:Y:S01]  /*19c0*/  LOP3.LUT R166, R167.reuse, 0x20, RZ, 0xfc, !PT ;  /* 0x00000020a7a67812 */ /* 0x040fe200078efcff */
[----:B------:R-:W-:Y:S01]  /*19d0*/  IMAD.X R5, RZ, RZ, UR12, P0 ;  /* 0x0000000cff057e24 */ /* 0x000fe200080e06ff */
[----:B------:R-:W5:Y:S01]  /*19e0*/  LDCU.64 UR12, c[0x0][0x3c8] ;  /* 0x00007900ff0c77ac */ /* 0x000f620008000a00 */
[C---:B------:R-:W-:Y:S01]  /*19f0*/  IMAD.WIDE.U32 R8, R2.reuse, UR10, R6 ;  /* 0x0000000a02087c25 */ /* 0x040fe2000f8e0006 */
[----:B------:R-:W-:Y:S01]  /*1a00*/  LOP3.LUT R165, R167, 0x40, RZ, 0xfc, !PT ;  /* 0x00000040a7a57812 */ /* 0x000fe200078efcff */
[----:B------:R-:W-:Y:S01]  /*1a10*/  BSSY.RECONVERGENT B0, `(.L_x_756) ;  /* 0x0000054000007945 */ /* 0x000fe20003800200 */
[----:B------:R-:W-:Y:S01]  /*1a20*/  SHF.R.U32.HI R210, RZ, 0x1, R192 ;  /* 0x00000001ffd27819 */ /* 0x000fe200000116c0 */
[----:B------:R-:W-:Y:S01]  /*1a30*/  IMAD.WIDE.U32 R6, R2, UR8, R4 ;  /* 0x0000000802067c25 */ /* 0x000fe2000f8e0004 */
[----:B------:R-:W-:-:S03]  /*1a40*/  LOP3.LUT R159, R19, 0x120, RZ, 0xc0, !PT ;  /* 0x00000120139f7812 */ /* 0x000fc600078ec0ff */
[C---:B------:R-:W-:Y:S02]  /*1a50*/  IMAD R9, R2.reuse, UR11, R9 ;  /* 0x0000000b02097c24 */ /* 0x040fe4000f8e0209 */
[----:B------:R-:W-:Y:S02]  /*1a60*/  IMAD R7, R2, UR9, R7 ;  /* 0x0000000902077c24 */ /* 0x000fe4000f8e0207 */
[----:B-1----:R-:W-:-:S04]  /*1a70*/  IMAD.WIDE.U32 R4, R11, 0x80, R2 ;  /* 0x000000800b047825 */ /* 0x002fc800078e0002 */
[C---:B----4-:R-:W-:Y:S02]  /*1a80*/  IMAD R11, R10.reuse, UR4, RZ ;  /* 0x000000040a0b7c24 */ /* 0x050fe4000f8e02ff */
[----:B------:R-:W-:Y:S02]  /*1a90*/  IMAD R10, R10, UR6, RZ ;  /* 0x000000060a0a7c24 */ /* 0x000fe4000f8e02ff */
[C---:B------:R-:W-:Y:S02]  /*1aa0*/  IMAD R14, R0.reuse, UR5, R11 ;  /* 0x00000005000e7c24 */ /* 0x040fe4000f8e020b */
[----:B------:R-:W-:Y:S01]  /*1ab0*/  IMAD R11, R0, UR7, R10 ;  /* 0x00000007000b7c24 */ /* 0x000fe2000f8e020a */
[----:B------:R-:W-:Y:S01]  /*1ac0*/  LOP3.LUT R10, R12, 0x18, R192, 0x78, !PT ;  /* 0x000000180c0a7812 */ /* 0x000fe200078e78c0 */
[----:B------:R-:W-:Y:S01]  /*1ad0*/  IMAD.WIDE.U32 R8, R0, UR4, R8 ;  /* 0x0000000400087c25 */ /* 0x000fe2000f8e0008 */
[----:B------:R-:W-:Y:S01]  /*1ae0*/  IADD3 R12, P0, PT, R167, UR36, RZ ;  /* 0x00000024a70c7c10 */ /* 0x000fe2000ff1e0ff */
[----:B------:R-:W-:Y:S01]  /*1af0*/  UMOV UR4, 0x400 ;  /* 0x0000040000047882 */ /* 0x000fe20000000000 */
[----:B------:R-:W-:Y:S01]  /*1b00*/  LOP3.LUT R10, R10, 0x1f20, R13, 0xf8, !PT ;  /* 0x00001f200a0a7812 */ /* 0x000fe200078ef80d */
[----:B------:R-:W-:Y:S01]  /*1b10*/  IMAD.WIDE.U32 R6, R0, UR6, R6 ;  /* 0x0000000600067c25 */ /* 0x000fe2000f8e0006 */
[----:B--2---:R-:W-:-:S03]  /*1b20*/  LEA R163, P1, R8, UR16, 0x1 ;  /* 0x0000001008a37c11 */ /* 0x004fc6000f8208ff */
[----:B------:R-:W-:Y:S02]  /*1b30*/  IMAD.IADD R9, R9, 0x1, R14 ;  /* 0x0000000109097824 */ /* 0x000fe400078e020e */
[----:B------:R-:W-:Y:S01]  /*1b40*/  IMAD.X R13, RZ, RZ, UR35, P0 ;  /* 0x00000023ff0d7e24 */ /* 0x000fe200080e06ff */
[----:B---3--:R-:W-:Y:S01]  /*1b50*/  LEA R23, P0, R6, UR14, 0x1 ;  /* 0x0000000e06177c11 */ /* 0x008fe2000f8008ff */
[----:B------:R-:W-:Y:S01]  /*1b60*/  IMAD.IADD R7, R7, 0x1, R11 ;  /* 0x0000000107077824 */ /* 0x000fe200078e020b */
[----:B------:R-:W-:Y:S01]  /*1b70*/  LEA.HI.X R162, R8, UR17, R9, 0x1, P1 ;  /* 0x0000001108a27c11 */ /* 0x000fe200088f0c09 */
[----:B-----5:R-:W-:Y:S01]  /*1b80*/  IMAD.U32 R0, RZ, RZ, UR12 ;  /* 0x0000000cff007e24 */ /* 0x020fe2000f8e00ff */
[----:B------:R-:W-:Y:S01]  /*1b90*/  STL [R1+0x180], R163 ;  /* 0x000180a301007387 */ /* 0x000fe20000100800 */
[----:B------:R-:W-:Y:S01]  /*1ba0*/  IMAD.SHL.U32 R20, R192, 0x2, RZ ;  /* 0x00000002c0147824 */ /* 0x000fe200078e00ff */
[----:B------:R-:W-:Y:S01]  /*1bb0*/  LEA.HI.X R22, R6, UR15, R7, 0x1, P0 ;  /* 0x0000000f06167c11 */ /* 0x000fe200080f0c07 */
[----:B------:R-:W-:Y:S01]  /*1bc0*/  IMAD.WIDE.U32 R12, R0, UR30, R12 ;  /* 0x0000001e000c7c25 */ /* 0x000fe2000f8e000c */
[----:B------:R-:W-:Y:S01]  /*1bd0*/  STL [R1+0x188], R23 ;  /* 0x0001881701007387 */ /* 0x000fe20000100800 */
[----:B------:R-:W-:Y:S01]  /*1be0*/  LOP3.LUT R0, R211, 0x18, RZ, 0xc0, !PT ;  /* 0x00000018d3007812 */ /* 0x000fe200078ec0ff */
[----:B------:R-:W-:Y:S01]  /*1bf0*/  UIADD3 UR12, UPT, UPT, -UR32, UR33, URZ ;  /* 0x00000021200c7290 */ /* 0x000fe2000fffe1ff */
[----:B------:R-:W-:Y:S01]  /*1c00*/  LOP3.LUT R9, R19, 0xc0, RZ, 0xc0, !PT ;  /* 0x000000c013097812 */ /* 0x000fe200078ec0ff */
[----:B------:R-:W-:Y:S01]  /*1c10*/  STL [R1+0x17c], R162 ;  /* 0x00017ca201007387 */ /* 0x000fe20000100800 */
[----:B------:R-:W-:Y:S01]  /*1c20*/  LOP3.LUT R164, R20, 0x6, RZ, 0xc0, !PT ;  /* 0x0000000614a47812 */ /* 0x000fe200078ec0ff */
[----:B------:R-:W-:Y:S01]  /*1c30*/  IMAD.U32 R8, RZ, RZ, UR13 ;  /* 0x0000000dff087e24 */ /* 0x000fe2000f8e00ff */
[----:B------:R-:W-:Y:S01]  /*1c40*/  ULEA UR13, UR37, UR4, 0x18 ;  /* 0x00000004250d7291 */ /* 0x000fe2000f8ec0ff */
[----:B------:R-:W-:Y:S01]  /*1c50*/  STL [R1+0x184], R22 ;  /* 0x0001841601007387 */ /* 0x000fe20000100800 */
[----:B------:R-:W-:Y:S01]  /*1c60*/  ISETP.GE.AND P0, PT, R2, UR12, PT ;  /* 0x0000000c02007c0c */ /* 0x000fe2000bf06270 */
[----:B------:R-:W-:Y:S01]  /*1c70*/  IMAD.SHL.U32 R17, R192, 0x10, RZ ;  /* 0x00000010c0117824 */ /* 0x000fe200078e00ff */
[C---:B------:R-:W-:Y:S01]  /*1c80*/  LOP3.LUT R7, R210.reuse, 0x30, RZ, 0xc0, !PT ;  /* 0x00000030d2077812 */ /* 0x040fe200078ec0ff */
[----:B------:R-:W-:Y:S01]  /*1c90*/  STL [R1+0x118], R19 ;  /* 0x0001181301007387 */ /* 0x000fe20000100800 */
[----:B------:R-:W-:-:S02]  /*1ca0*/  LOP3.LUT R6, R210, 0x8, RZ, 0xc0, !PT ;  /* 0x00000008d2067812 */ /* 0x000fc400078ec0ff */
[----:B------:R-:W-:Y:S01]  /*1cb0*/  LEA.HI R161, R18, R7, RZ, 0x1e ;  /* 0x0000000712a17211 */ /* 0x000fe200078ff0ff */
[----:B------:R1:W-:Y:S01]  /*1cc0*/  STL [R1+0x11c], R20 ;  /* 0x00011c1401007387 */ /* 0x0003e20000100800 */
[----:B------:R-:W-:Y:S01]  /*1cd0*/  LEA R215, R10, UR13, 0x1 ;  /* 0x0000000d0ad77c11 */ /* 0x000fe2000f8e08ff */
[----:B------:R-:W-:Y:S02]  /*1ce0*/  IMAD R7, R8, UR30, R13 ;  /* 0x0000001e08077c24 */ /* 0x000fe4000f8e020d */
[----:B------:R2:W-:Y:S04]  /*1cf0*/  STL [R1+0x120], R9 ;  /* 0x0001200901007387 */ /* 0x0005e80000100800 */
[----:B------:R2:W-:Y:S01]  /*1d00*/  STL [R1+0x178], R164 ;  /* 0x000178a401007387 */ /* 0x0005e20000100800 */
[----:B-1----:R-:W-:-:S04]  /*1d10*/  LOP3.LUT R20, R0, 0xc0, R19, 0xf8, !PT ;  /* 0x000000c000147812 */ /* 0x002fc800078ef813 */
[----:B------:R-:W-:Y:S01]  /*1d20*/  LOP3.LUT R158, R20, R6, RZ, 0x3c, !PT ;  /* 0x00000006149e7212 */ /* 0x000fe200078e3cff */
[----:B------:R2:W-:Y:S04]  /*1d30*/  STL [R1+0x20], R20 ;  /* 0x0000201401007387 */ /* 0x0005e80000100800 */
[----:B------:R2:W-:Y:S04]  /*1d40*/  STL [R1+0x170], R166 ;  /* 0x000170a601007387 */ /* 0x0005e80000100800 */
[----:B------:R2:W-:Y:S01]  /*1d50*/  STL [R1+0x174], R165 ;  /* 0x000174a501007387 */ /* 0x0005e20000100800 */
[----:B------:R-:W-:Y:S05]  /*1d60*/  @P0 BRA `(.L_x_757) ;  /* 0x0000000000780947 */ /* 0x000fea0003800000 */
        /* <DEDUP_REMOVED lines=8> */
[----:B------:R-:W-:Y:S02]  /*1df0*/  ISETP.GE.AND P0, PT, R166, UR14, PT ;  /* 0x0000000ea6007c0c */ /* 0x000fe4000bf06270 */
[----:B----4-:R-:W-:Y:S01]  /*1e00*/  LEA R8, P2, R10, UR6, 0x1 ;  /* 0x000000060a087c11 */ /* 0x010fe2000f8408ff */
[----:B------:R-:W-:-:S05]  /*1e10*/  IMAD.IADD R0, R11, 0x1, R0 ;  /* 0x000000010b007824 */ /* 0x000fca00078e0200 */
[----:B--2---:R-:W-:-:S05]  /*1e20*/  LEA.HI.X R9, R10, UR7, R0, 0x1, P2 ;  /* 0x000000070a097c11 */ /* 0x004fca00090f0c00 */
        /* <DEDUP_REMOVED lines=17> */
.L_x_758:
[----:B------:R3:W-:Y:S02]  /*1f40*/  STS.128 [R215+0x4000], RZ ;  /* 0x004000ffd7007388 */ /* 0x0007e40000000c00 */
.L_x_757:
[----:B------:R-:W-:Y:S05]  /*1f50*/  BSYNC.RECONVERGENT B0 ;  /* 0x0000000000007941 */ /* 0x000fea0003800200 */
.L_x_756:
        /* <DEDUP_REMOVED lines=8> */
[----:B------:R-:W2:Y:S02]  /*1fe0*/  LDCU UR14, c[0x0][0x440] ;  /* 0x00008800ff0e77ac */ /* 0x000ea40008000800 */
[----:B-1--4-:R-:W-:Y:S01]  /*1ff0*/  IMAD.X R8, RZ, RZ, R5, P0 ;  /* 0x000000ffff087224 */ /* 0x012fe200000e0605 */
[----:B------:R-:W1:Y:S03]  /*2000*/  LDCU.64 UR4, c[0x0][0x380] ;  /* 0x00007000ff0477ac */ /* 0x000e660008000a00 */
[----:B-----5:R-:W-:-:S02]  /*2010*/  IMAD R8, R8, UR6, RZ ;  /* 0x0000000608087c24 */ /* 0x020fc4000f8e02ff */
[----:B------:R-:W-:Y:S01]  /*2020*/  IMAD.WIDE.U32 R10, R0, UR6, R10 ;  /* 0x00000006000a7c25 */ /* 0x000fe2000f8e000a */
[----:B--2---:R-:W-:-:S03]  /*2030*/  ISETP.GE.AND P1, PT, R167, UR14, PT ;  /* 0x0000000ea7007c0c */ /* 0x004fc6000bf26270 */
        /* <DEDUP_REMOVED lines=22> */
.L_x_761:
[----:B------:R2:W-:Y:S02]  /*21a0*/  STS.128 [R215+0x4800], RZ ;  /* 0x004800ffd7007388 */ /* 0x0005e40000000c00 */
.L_x_760:
[----:B------:R-:W-:Y:S05]  /*21b0*/  BSYNC.RECONVERGENT B0 ;  /* 0x0000000000007941 */ /* 0x000fea0003800200 */
.L_x_759:
        /* <DEDUP_REMOVED lines=36> */
.L_x_764:
[----:B------:R2:W-:Y:S02]  /*2400*/  STS.128 [R215+0x5000], RZ ;  /* 0x005000ffd7007388 */ /* 0x0005e40000000c00 */
.L_x_763:
[----:B------:R-:W-:Y:S05]  /*2410*/  BSYNC.RECONVERGENT B0 ;  /* 0x0000000000007941 */ /* 0x000fea0003800200 */
.L_x_762:
        /* <DEDUP_REMOVED lines=37> */
.L_x_767:
[----:B------:R2:W-:Y:S02]  /*2670*/  STS.128 [R215+0x5800], RZ ;  /* 0x005800ffd7007388 */ /* 0x0005e40000000c00 */
.L_x_766:
[----:B------:R-:W-:Y:S05]  /*2680*/  BSYNC.RECONVERGENT B0 ;  /* 0x0000000000007941 */ /* 0x000fea0003800200 */
.L_x_765:
        /* <DEDUP_REMOVED lines=32> */
.L_x_770:
[----:B------:R2:W-:Y:S02]  /*2890*/  STS.128 [R215+0x8000], RZ ;  /* 0x008000ffd7007388 */ /* 0x0005e40000000c00 */
.L_x_769:
[----:B------:R-:W-:Y:S05]  /*28a0*/  BSYNC.RECONVERGENT B0 ;  /* 0x0000000000007941 */ /* 0x000fea0003800200 */
.L_x_768:
        /* <DEDUP_REMOVED lines=31> */
.L_x_773:
[----:B------:R2:W-:Y:S02]  /*2aa0*/  STS.128 [R215+0x8800], RZ ;  /* 0x008800ffd7007388 */ /* 0x0005e40000000c00 */
.L_x_772:
[----:B------:R-:W-:Y:S05]  /*2ab0*/  BSYNC.RECONVERGENT B0 ;  /* 0x0000000000007941 */ /* 0x000fea0003800200 */
.L_x_771:
[----:B------:R-:W5:Y:S01]  /*2ac0*/  LDCU.64 UR6, c[0x0][0x538] ;  /* 0x0000a700ff0677ac */ /* 0x000f620008000a00 */
[----:B------:R-:W0:Y:S01]  /*2ad0*/  LDGDEPBAR ;  /* 0x00000000000079af */ /* 0x000e220000000000 */
[----:B-----5:R-:W-:-:S04]  /*2ae0*/  UISETP.NE.U32.AND UP1, UPT, UR6, URZ, UPT ;  /* 0x000000ff0600728c */ /* 0x020fc8000bf25070 */
[----:B------:R-:W-:Y:S01]  /*2af0*/  UISETP.NE.AND.EX UP1, UPT, UR7, URZ, UPT, UP1 ;  /* 0x000000ff0700728c */ /* 0x000fe2000bf25310 */
[----:B------:R-:W5:Y:S01]  /*2b00*/  S2R R156, SR_CTAID.X ;  /* 0x00000000009c7919 */ /* 0x000f620000002500 */
[----:B------:R-:W-:Y:S01]  /*2b10*/  LOP3.LUT R3, R210, 0x1f0, RZ, 0xc0, !PT ;  /* 0x000001f0d2037812 */ /* 0x000fe200078ec0ff */
        /* <DEDUP_REMOVED lines=12> */
[----:B------:R2:W3:Y:S01]  /*2be0*/  @P0 LDG.E R4, desc[UR20][R4.64] ;  /* 0x0000001404040981 */ /* 0x0004e2000c1e1900 */
[----:B-1----:R-:W3:Y:S01]  /*2bf0*/  @P0 MUFU.RCP R0, UR4 ;  /* 0x0000000400000d08 */ /* 0x002ee20008001000 */
[----:B------:R-:W-:Y:S01]  /*2c00*/  USHF.L.U32 UR6, UR34, 0x5, URZ ;  /* 0x0000000522067899 */ /* 0x000fe200080006ff */
[----:B------:R-:W-:Y:S01]  /*2c10*/  LOP3.LUT R2, R2, 0x7, RZ, 0xc0, !PT ;  /* 0x0000000702027812 */ /* 0x000fe200078ec0ff */
[----:B------:R-:W-:Y:S01]  /*2c20*/  USHF.L.U32 UR30, UR8, 0x6, URZ ;  /* 0x00000006081e7899 */ /* 0x000fe200080006ff */
[----:B------:R-:W-:Y:S01]  /*2c30*/  BSSY.RECONVERGENT B0, `(.L_x_774) ;  /* 0x0000033000007945 */ /* 0x000fe20003800200 */
[----:B------:R-:W-:Y:S01]  /*2c40*/  USHF.L.U64.HI UR5, UR8, 0x6, UR9 ;  /* 0x0000000608057899 */ /* 0x000fe20008010209 */
[----:B------:R-:W-:Y:S01]  /*2c50*/  BAR.SYNC.DEFER_BLOCKING 0x0 ;  /* 0x0000000000007b1d */ /* 0x000fe20000010000 */
[----:B------:R-:W-:Y:S01]  /*2c60*/  IADD3 R160, P2, P1, R15, UR6, R18 ;  /* 0x000000060fa07c10 */ /* 0x000fe2000f95e012 */
[----:B------:R-:W-:Y:S02]  /*2c70*/  USHF.R.S32.HI UR6, URZ, 0x1f, UR6 ;  /* 0x0000001fff067899 */ /* 0x000fe40008011406 */
[----:B------:R-:W-:-:S02]  /*2c80*/  UIMAD.WIDE.U32 UR30, UR30, UR25, URZ ;  /* 0x000000191e1e72a5 */ /* 0x000fc4000f8e00ff */
[----:B------:R-:W-:Y:S01]  /*2c90*/  UIMAD UR5, UR5, UR25, URZ ;  /* 0x00000019050572a4 */ /* 0x000fe2000f8e02ff */
[----:B------:R-:W-:Y:S01]  /*2ca0*/  UMOV UR7, URZ ;  /* 0x000000ff00077c82 */ /* 0x000fe20008000000 */
[----:B------:R-:W-:Y:S02]  /*2cb0*/  IADD3.X R157, PT, PT, R16, UR6, RZ, P2, P1 ;  /* 0x00000006109d7c10 */ /* 0x000fe400097e24ff */
[----:B------:R-:W-:Y:S01]  /*2cc0*/  UIADD3 UR5, UPT, UPT, UR31, UR5, URZ ;  /* 0x000000051f057290 */ /* 0x000fe2000fffe0ff */
[----:B--2---:R-:W-:-:S05]  /*2cd0*/  IMAD.U32 R5, RZ, RZ, UR32 ;  /* 0x00000020ff057e24 */ /* 0x004fca000f8e00ff */
[----:B------:R-:W-:-:S04]  /*2ce0*/  IADD3 R3, PT, PT, R3, 0x1, R5 ;  /* 0x0000000103037810 */ /* 0x000fc80007ffe005 */
[----:B------:R-:W-:Y:S02]  /*2cf0*/  IADD3 R3, PT, PT, R3, -UR33, R2 ;  /* 0x8000002103037c10 */ /* 0x000fe4000fffe002 */
[----:B------:R-:W-:-:S05]  /*2d00*/  SHF.R.U32.HI R2, RZ, 0x5, R192 ;  /* 0x00000005ff027819 */ /* 0x000fca00000116c0 */
[----:B-----5:R-:W-:Y:S02]  /*2d10*/  IMAD R156, R156, 0x8, R2 ;  /* 0x000000089c9c7824 */ /* 0x020fe400078e0202 */
[----:B---3--:R-:W-:-:S05]  /*2d20*/  @P0 FMUL.FTZ R0, R4, R0 ;  /* 0x0000000004000220 */ /* 0x008fca0000410000 */
        /* <DEDUP_REMOVED lines=30> */
.L_x_776:
[----:B------:R3:W-:Y:S01]  /*2f10*/  STS.128 [R215+0xb000], RZ ;  /* 0x00b000ffd7007388 */ /* 0x0007e20000000c00 */
[----:B------:R-:W-:Y:S05]  /*2f20*/  BRA `(.L_x_777) ;  /* 0x00000000000c7947 */ /* 0x000fea0003800000 */
.L_x_775:
[----:B------:R1:W-:Y:S04]  /*2f30*/  STS.128 [R215+0x9000], RZ ;  /* 0x009000ffd7007388 */ /* 0x0003e80000000c00 */
[----:B------:R1:W-:Y:S04]  /*2f40*/  STS.128 [R215+0xa000], RZ ;  /* 0x00a000ffd7007388 */ /* 0x0003e80000000c00 */
[----:B------:R1:W-:Y:S02]  /*2f50*/  STS.128 [R215+0xb000], RZ ;  /* 0x00b000ffd7007388 */ /* 0x0003e40000000c00 */
.L_x_777:
[----:B------:R-:W-:Y:S05]  /*2f60*/  BSYNC.RECONVERGENT B0 ;  /* 0x0000000000007941 */ /* 0x000fea0003800200 */
.L_x_774:
[----:B------:R-:W-:Y:S01]  /*2f70*/  ISETP.GE.AND P0, PT, R14, UR16, PT ;  /* 0x000000100e007c0c */ /* 0x000fe2000bf06270 */
[----:B------:R-:W-:Y:S01]  /*2f80*/  BSSY.RECONVERGENT B0, `(.L_x_778) ;  /* 0x0000022000007945 */ /* 0x000fe20003800200 */
[----:B------:R-:W-:Y:S02]  /*2f90*/  LOP3.LUT R212, R17, 0x3e00, RZ, 0xc0, !PT ;  /* 0x00003e0011d47812 */ /* 0x000fe400078ec0ff */
[----:B------:R-:W-:-:S09]  /*2fa0*/  LOP3.LUT R4, R192, 0x8, RZ, 0xc0, !PT ;  /* 0x00000008c0047812 */ /* 0x000fd200078ec0ff */
        /* <DEDUP_REMOVED lines=30> */
.L_x_780:
[----:B------:R2:W-:Y:S02]  /*3190*/  STS.128 [R215+0xb800], RZ ;  /* 0x00b800ffd7007388 */ /* 0x0005e40000000c00 */
.L_x_779:
[----:B------:R-:W-:Y:S05]  /*31a0*/  BSYNC.RECONVERGENT B0 ;  /* 0x0000000000007941 */ /* 0x000fea0003800200 */
.L_x_778:
[----:B------:R-:W-:Y:S01]  /*31b0*/  LOP3.LUT R0, R17, 0x100, RZ, 0xc0, !PT ;  /* 0x0000010011007812 */ /* 0x000fe200078ec0ff */
[----:B------:R-:W0:Y:S01]  /*31c0*/  LDGDEPBAR ;  /* 0x00000000000079af */ /* 0x000e220000000000 */
[----:B-12---:R-:W-:Y:S01]  /*31d0*/  LOP3.LUT R3, R20, R4, RZ, 0x3c, !PT ;  /* 0x0000000414037212 */ /* 0x006fe200078e3cff */
[----:B------:R-:W-:Y:S01]  /*31e0*/  UISETP.NE.AND UP1, UPT, UR26, 0x1, UPT ;  /* 0x000000011a00788c */ /* 0x000fe2000bf25270 */
[----:B------:R-:W-:Y:S01]  /*31f0*/  LOP3.LUT R0, R0, 0x20, R19, 0xf8, !PT ;  /* 0x0000002000007812 */ /* 0x000fe200078ef813 */
[----:B------:R-:W1:Y:S01]  /*3200*/  LDCU.U8 UR6, c[0x0][0x4f8] ;  /* 0x00009f00ff0677ac */ /* 0x000e620008000000 */
[----:B------:R-:W-:Y:S01]  /*3210*/  IADD3 R2, PT, PT, R158, R159, R212 ;  /* 0x0000009f9e027210 */ /* 0x000fe20007ffe0d4 */
[----:B------:R-:W-:Y:S01]  /*3220*/  STL [R1+0x28], R3 ;  /* 0x0000280301007387 */ /* 0x000fe20000100800 */
[----:B------:R-:W-:Y:S02]  /*3230*/  LOP3.LUT P6, RZ, R192, 0x4, RZ, 0xc0, !PT ;  /* 0x00000004c0ff7812 */ /* 0x000fe400078cc0ff */
[----:B------:R-:W-:Y:S01]  /*3240*/  LEA R2, R2, UR13, 0x1 ;  /* 0x0000000d02027c11 */ /* 0x000fe2000f8e08ff */
[----:B------:R2:W-:Y:S04]  /*3250*/  STL [R1+0x24], R0 ;  /* 0x0000240001007387 */ /* 0x0005e80000100800 */
[----:B----4-:R-:W-:Y:S04]  /*3260*/  LDSM.16.M88.4 R8, [R2] ;  /* 0x000000000208783b */ /* 0x010fe80000000200 */
[----:B------:R-:W-:Y:S01]  /*3270*/  LDSM.16.M88.4 R4, [R2+0x1000] ;  /* 0x001000000204783b */ /* 0x000fe20000000200 */
[----:B--2---:R-:W-:-:S02]  /*3280*/  IMAD.IADD R0, R3, 0x1, R0 ;  /* 0x0000000103007824 */ /* 0x004fc400078e0200 */
[----:B------:R-:W-:-:S03]  /*3290*/  IMAD.MOV.U32 R3, RZ, RZ, 0x20 ;  /* 0x00000020ff037424 */ /* 0x000fc600078e00ff */
[----:B------:R-:W-:Y:S02]  /*32a0*/  LEA R0, R0, UR13, 0x1 ;  /* 0x0000000d00007c11 */ /* 0x000fe4000f8e08ff */
[----:B------:R-:W-:-:S03]  /*32b0*/  SEL R225, R3, 0xffffffe0, !P6 ;  /* 0xffffffe003e17807 */ /* 0x000fc60007000000 */
[----:B------:R-:W2:Y:S02]  /*32c0*/  LDSM.16.M88.4 R16, [R0+0x6000] ;  /* 0x006000000010783b */ /* 0x000ea40000000200 */
[--C-:B------:R-:W-:Y:S02]  /*32d0*/  IMAD.IADD R3, R2, 0x1, R225.reuse ;  /* 0x0000000102037824 */ /* 0x100fe400078e02e1 */
[----:B------:R-:W4:Y:S01]  /*32e0*/  LDSM.16.M88.4 R24, [R0+0x6c00] ;  /* 0x006c00000018783b */ /* 0x000f220000000200 */
[----:B------:R-:W-:-:S03]  /*32f0*/  IMAD.IADD R20, R0, 0x1, R225 ;  /* 0x0000000100147824 */ /* 0x000fc600078e02e1 */
[----:B------:R-:W5:Y:S04]  /*3300*/  LDSM.16.M88.4 R32, [R0+0x6400] ;  /* 0x006400000020783b */ /* 0x000f680000000200 */
[----:B------:R-:W3:Y:S04]  /*3310*/  LDSM.16.M88.4 R28, [R0+0x6800] ;  /* 0x00680000001c783b */ /* 0x000ee80000000200 */
[----:B------:R-:W-:Y:S04]  /*3320*/  LDSM.16.M88.4 R12, [R3+0x1000] ;  /* 0x00100000030c783b */ /* 0x000fe80000000200 */
[----:B------:R-:W1:Y:S04]  /*3330*/  LDSM.16.M88.4 R44, [R20+0x6c00] ;  /* 0x006c0000142c783b */ /* 0x000e680000000200 */
[----:B------:R-:W1:Y:S04]  /*3340*/  LDSM.16.M88.4 R52, [R20+0x6400] ;  /* 0x006400001434783b */ /* 0x000e680000000200 */
[----:B------:R-:W1:Y:S04]  /*3350*/  LDSM.16.M88.4 R40, [R20+0x6000] ;  /* 0x006000001428783b */ /* 0x000e680000000200 */
[----:B------:R-:W1:Y:S04]  /*3360*/  LDSM.16.M88.4 R48, [R20+0x6800] ;  /* 0x006800001430783b */ /* 0x000e680000000200 */
[----:B------:R-:W-:Y:S01]  /*3370*/  STL [R1+0xf8], R225 ;  /* 0x0000f8e101007387 */ /* 0x000fe20000100800 */
[-C--:B--2---:R-:W-:Y:S08]  /*3380*/  HMMA.16816.F32 R96, R8, R16.reuse, RZ ;  /* 0x000000100860723c */ /* 0x084ff000000018ff */
[C---:B------:R-:W-:Y:S08]  /*3390*/  HMMA.16816.F32 R72, R4.reuse, R16, RZ ;  /* 0x000000100448723c */ /* 0x040ff000000018ff */
[-C--:B------:R-:W-:Y:S08]  /*33a0*/  HMMA.16816.F32 R68, R4, R18.reuse, RZ ;  /* 0x000000120444723c */ /* 0x080ff000000018ff */
[----:B------:R-:W-:Y:S01]  /*33b0*/  HMMA.16816.F32 R132, R8, R18, RZ ;  /* 0x000000120884723c */ /* 0x000fe200000018ff */
[----:B------:R-:W2:Y:S07]  /*33c0*/  LDSM.16.M88.4 R16, [R3] ;  /* 0x000000000310783b */ /* 0x000eae0000000200 */
[C---:B----4-:R-:W-:Y:S08]  /*33d0*/  HMMA.16816.F32 R36, R4.reuse, R24, RZ ;  /* 0x000000180424723c */ /* 0x050ff000000018ff */
[C---:B-----5:R-:W-:Y:S08]  /*33e0*/  HMMA.16816.F32 R64, R4.reuse, R32, RZ ;  /* 0x000000200440723c */ /* 0x060ff000000018ff */
[C---:B---3--:R-:W-:Y:S08]  /*33f0*/  HMMA.16816.F32 R56, R4.reuse, R28, RZ ;  /* 0x0000001c0438723c */ /* 0x048ff000000018ff */
[C---:B------:R-:W-:Y:S08]  /*3400*/  HMMA.16816.F32 R60, R4.reuse, R34, RZ ;  /* 0x00000022043c723c */ /* 0x040ff000000018ff */
[C---:B------:R-:W-:Y:S08]  /*3410*/  HMMA.16816.F32 R80, R4.reuse, R30, RZ ;  /* 0x0000001e0450723c */ /* 0x040ff000000018ff */
[----:B------:R-:W-:Y:S01]  /*3420*/  HMMA.16816.F32 R76, R4, R26, RZ ;  /* 0x0000001a044c723c */ /* 0x000fe200000018ff */
[----:B------:R-:W-:Y:S07]  /*3430*/  LDSM.16.M88.4 R4, [R2+0x3000] ;  /* 0x003000000204783b */ /* 0x000fee0000000200 */
[C---:B------:R-:W-:Y:S08]  /*3440*/  HMMA.16816.F32 R84, R8.reuse, R32, RZ ;  /* 0x000000200854723c */ /* 0x040ff000000018ff */
[C---:B------:R-:W-:Y:S01]  /*3450*/  HMMA.16816.F32 R120, R8.reuse, R34, RZ ;  /* 0x000000220878723c */ /* 0x040fe200000018ff */
[----:B------:R-:W3:Y:S07]  /*3460*/  LDSM.16.M88.4 R32, [R0+0x7400] ;  /* 0x007400000020783b */ /* 0x000eee0000000200 */
[C---:B------:R-:W-:Y:S08]  /*3470*/  HMMA.16816.F32 R92, R8.reuse, R28, RZ ;  /* 0x0000001c085c723c */ /* 0x040ff000000018ff */
[C---:B------:R-:W-:Y:S01]  /*3480*/  HMMA.16816.F32 R116, R8.reuse, R30, RZ ;  /* 0x0000001e0874723c */ /* 0x040fe200000018ff */
[----:B------:R-:W4:Y:S07]  /*3490*/  LDSM.16.M88.4 R28, [R0+0x7800] ;  /* 0x00780000001c783b */ /* 0x000f2e0000000200 */
[C---:B------:R-:W-:Y:S08]  /*34a0*/  HMMA.16816.F32 R88, R8.reuse, R24, RZ ;  /* 0x000000180858723c */ /* 0x040ff000000018ff */
[----:B------:R-:W-:Y:S01]  /*34b0*/  HMMA.16816.F32 R108, R8, R26, RZ ;  /* 0x0000001a086c723c */ /* 0x000fe200000018ff */
[----:B------:R-:W-:Y:S04]  /*34c0*/  LDSM.16.M88.4 R24, [R0+0x7c00] ;  /* 0x007c00000018783b */ /* 0x000fe80000000200 */
[----:B------:R-:W-:Y:S03]  /*34d0*/  LDSM.16.M88.4 R8, [R2+0x2000] ;  /* 0x002000000208783b */ /* 0x000fe60000000200 */
[C---:B-1----:R-:W-:Y:S01]  /*34e0*/  HMMA.16816.F32 R124, R12.reuse, R44, R36 ;  /* 0x0000002c0c7c723c */ /* 0x042fe20000001824 */
[----:B------:R-:W1:Y:S07]  /*34f0*/  LDSM.16.M88.4 R36, [R0+0x7000] ;  /* 0x007000000024783b */ /* 0x000e6e0000000200 */
[C---:B------:R-:W-:Y:S08]  /*3500*/  HMMA.16816.F32 R64, R12.reuse, R52, R64 ;  /* 0x000000340c40723c */ /* 0x040ff00000001840 */
[C---:B------:R-:W-:Y:S08]  /*3510*/  HMMA.16816.F32 R128, R12.reuse, R40, R72 ;  /* 0x000000280c80723c */ /* 0x040ff00000001848 */
[C---:B------:R-:W-:Y:S08]  /*3520*/  HMMA.16816.F32 R136, R12.reuse, R48, R56 ;  /* 0x000000300c88723c */ /* 0x040ff00000001838 */
[C---:B------:R-:W-:Y:S08]  /*3530*/  HMMA.16816.F32 R112, R12.reuse, R42, R68 ;  /* 0x0000002a0c70723c */ /* 0x040ff00000001844 */
[C---:B------:R-:W-:Y:S01]  /*3540*/  HMMA.16816.F32 R104, R12.reuse, R54, R60 ;  /* 0x000000360c68723c */ /* 0x040fe2000000183c */
[----:B------:R-:W-:Y:S07]  /*3550*/  LDSM.16.M88.4 R60, [R20+0x7000] ;  /* 0x00700000143c783b */ /* 0x000fee0000000200 */
[----:B------:R-:W-:Y:S08]  /*3560*/  HMMA.16816.F32 R100, R12, R50, R80 ;  /* 0x000000320c64723c */ /* 0x000ff00000001850 */
[C---:B--2---:R-:W-:Y:S08]  /*3570*/  HMMA.16816.F32 R72, R16.reuse, R40, R96 ;  /* 0x000000281048723c */ /* 0x044ff00000001860 */
[C---:B------:R-:W-:Y:S08]  /*3580*/  HMMA.16816.F32 R84, R16.reuse, R52, R84 ;  /* 0x000000341054723c */ /* 0x040ff00000001854 */
[C---:B------:R-:W-:Y:S08]  /*3590*/  HMMA.16816.F32 R68, R16.reuse, R48, R92 ;  /* 0x000000301044723c */ /* 0x040ff0000000185c */
[----:B------:R-:W-:Y:S08]  /*35a0*/  HMMA.16816.F32 R56, R16, R42, R132 ;  /* 0x0000002a1038723c */ /* 0x000ff00000001884 */
[----:B------:R-:W-:Y:S01]  /*35b0*/  HMMA.16816.F32 R76, R12, R46, R76 ;  /* 0x0000002e0c4c723c */ /* 0x000fe2000000184c */
[----:B------:R-:W2:Y:S07]  /*35c0*/  LDSM.16.M88.4 R12, [R3+0x3000] ;  /* 0x00300000030c783b */ /* 0x000eae0000000200 */
[C---:B------:R-:W-:Y:S08]  /*35d0*/  HMMA.16816.F32 R80, R16.reuse, R44, R88 ;  /* 0x0000002c1050723c */ /* 0x040ff00000001858 */
[C---:B------:R-:W-:Y:S08]  /*35e0*/  HMMA.16816.F32 R52, R16.reuse, R54, R120 ;  /* 0x000000361034723c */ /* 0x040ff00000001878 */
[C---:B------:R-:W-:Y:S08]  /*35f0*/  HMMA.16816.F32 R48, R16.reuse, R50, R116 ;  /* 0x000000321030723c */ /* 0x040ff00000001874 */
[----:B------:R-:W-:Y:S01]  /*3600*/  HMMA.16816.F32 R40, R16, R46, R108 ;  /* 0x0000002e1028723c */ /* 0x000fe2000000186c */
[----:B------:R-:W5:Y:S07]  /*3610*/  LDSM.16.M88.4 R16, [R3+0x2000] ;  /* 0x002000000310783b */ /* 0x000f6e0000000200 */
[C---:B---3--:R-:W-:Y:S01]  /*3620*/  HMMA.16816.F32 R144, R4.reuse, R32, R64 ;  /* 0x000000200490723c */ /* 0x048fe20000001840 */
[----:B------:R-:W3:Y:S07]  /*3630*/  LDSM.16.M88.4 R64, [R20+0x7c00] ;  /* 0x007c00001440783b */ /* 0x000eee0000000200 */
[C---:B----4-:R-:W-:Y:S08]  /*3640*/  HMMA.16816.F32 R148, R4.reuse, R28, R136 ;  /* 0x0000001c0494723c */ /* 0x050ff00000001888 */
[C---:B-1----:R-:W-:Y:S08]  /*3650*/  HMMA.16816.F32 R44, R4.reuse, R36, R128 ;  /* 0x00000024042c723c */ /* 0x042ff00000001880 */
[C---:B------:R-:W-:Y:S01]  /*3660*/  HMMA.16816.F32 R152, R4.reuse, R24, R124 ;  /* 0x000000180498723c */ /* 0x040fe2000000187c */
[----:B------:R-:W-:Y:S07]  /*3670*/  LDSM.16.M88.4 R124, [R20+0x8c00] ;  /* 0x008c0000147c783b */ /* 0x000fee0000000200 */
[C---:B------:R-:W-:Y:S08]  /*3680*/  HMMA.16816.F32 R132, R4.reuse, R38, R112 ;  /* 0x000000260484723c */ /* 0x040ff00000001870 */
[C---:B------:R-:W-:Y:S08]  /*3690*/  HMMA.16816.F32 R136, R4.reuse, R34, R104 ;  /* 0x000000220488723c */ /* 0x040ff00000001868 */
[C---:B------:R-:W-:Y:S08]  /*36a0*/  HMMA.16816.F32 R140, R4.reuse, R30, R100 ;  /* 0x0000001e048c723c */ /* 0x040ff00000001864 */
[----:B------:R-:W-:Y:S08]  /*36b0*/  HMMA.16816.F32 R88, R4, R26, R76 ;  /* 0x0000001a0458723c */ /* 0x000ff0000000184c */
[C---:B------:R-:W-:Y:S08]  /*36c0*/  HMMA.16816.F32 R4, R8.reuse, R36, R72 ;  /* 0x000000240804723c */ /* 0x040ff00000001848 */
[C---:B------:R-:W-:Y:S01]  /*36d0*/  HMMA.16816.F32 R56, R8.reuse, R38, R56 ;  /* 0x000000260838723c */ /* 0x040fe20000001838 */
[----:B------:R-:W1:Y:S07]  /*36e0*/  LDSM.16.M88.4 R36, [R20+0x7400] ;  /* 0x007400001424783b */ /* 0x000e6e0000000200 */
[C---:B------:R-:W-:Y:S08]  /*36f0*/  HMMA.16816.F32 R108, R8.reuse, R32, R84 ;  /* 0x00000020086c723c */ /* 0x040ff00000001854 */
[C---:B------:R-:W-:Y:S01]  /*3700*/  HMMA.16816.F32 R84, R8.reuse, R34, R52 ;  /* 0x000000220854723c */ /* 0x040fe20000001834 */
[----:B------:R-:W4:Y:S04]  /*3710*/  LDSM.16.M88.4 R32, [R20+0x7800] ;  /* 0x007800001420783b */ /* 0x000f280000000200 */
[----:B------:R-:W-:Y:S03]  /*3720*/  LDSM.16.M88.4 R52, [R0+0x8400] ;  /* 0x008400000034783b */ /* 0x000fe60000000200 */
[C---:B------:R-:W-:Y:S08]  /*3730*/  HMMA.16816.F32 R76, R8.reuse, R28, R68 ;  /* 0x0000001c084c723c */ /* 0x040ff00000001844 */
[C---:B------:R-:W-:Y:S08]  /*3740*/  HMMA.16816.F32 R68, R8.reuse, R24, R80 ;  /* 0x000000180844723c */ /* 0x040ff00000001850 */
[C---:B------:R-:W-:Y:S01]  /*3750*/  HMMA.16816.F32 R72, R8.reuse, R30, R48 ;  /* 0x0000001e0848723c */ /* 0x040fe20000001830 */
[----:B------:R-:W-:Y:S04]  /*3760*/  LDSM.16.M88.4 R48, [R0+0x8800] ;  /* 0x008800000030783b */ /* 0x000fe80000000200 */
[----:B------:R-:W-:Y:S03]  /*3770*/  LDSM.16.M88.4 R28, [R3+0x5000] ;  /* 0x00500000031c783b */ /* 0x000fe60000000200 */
[----:B------:R-:W-:Y:S01]  /*3780*/  HMMA.16816.F32 R24, R8, R26, R40 ;  /* 0x0000001a0818723c */ /* 0x000fe20000001828 */
[----:B------:R-:W-:Y:S04]  /*3790*/  LDSM.16.M88.4 R8, [R2+0x4000] ;  /* 0x004000000208783b */ /* 0x000fe80000000200 */
[----:B------:R-:W4:Y:S03]  /*37a0*/  LDSM.16.M88.4 R40, [R0+0x8c00] ;  /* 0x008c00000028783b */ /* 0x000f260000000200 */
[-C--:B--2---:R-:W-:Y:S01]  /*37b0*/  HMMA.16816.F32 R128, R12, R60.reuse, R44 ;  /* 0x0000003c0c80723c */ /* 0x084fe2000000182c */
[----:B------:R2:W-:Y:S07]  /*37c0*/  LDSM.16.M88.4 R44, [R0+0x8000] ;  /* 0x00800000002c783b */ /* 0x0005ee0000000200 */
[C---:B-----5:R-:W-:Y:S01]  /*37d0*/  HMMA.16816.F32 R120, R16.reuse, R60, R4 ;  /* 0x0000003c1078723c */ /* 0x060fe20000001804 */
[----:B------:R-:W5:Y:S07]  /*37e0*/  LDSM.16.M88.4 R4, [R2+0x5000] ;  /* 0x005000000204783b */ /* 0x000f6e0000000200 */
[C---:B---3--:R-:W-:Y:S01]  /*37f0*/  HMMA.16816.F32 R112, R16.reuse, R66, R24 ;  /* 0x000000421070723c */ /* 0x048fe20000001818 */
[----:B------:R-:W3:Y:S07]  /*3800*/  LDSM.16.M88.4 R24, [R3+0x4000] ;  /* 0x004000000318783b */ /* 0x000eee0000000200 */
[----:B------:R-:W-:Y:S01]  /*3810*/  HMMA.16816.F32 R104, R16, R62, R56 ;  /* 0x0000003e1068723c */ /* 0x000fe20000001838 */
[----:B------:R-:W3:Y:S01]  /*3820*/  LDSM.16.M88.4 R56, [R20+0x8000] ;  /* 0x008000001438783b */ /* 0x000ee20000000200 */
[----:B--2---:R-:W-:-:S06]  /*3830*/  IMAD.U32 R0, RZ, RZ, UR28 ;  /* 0x0000001cff007e24 */ /* 0x004fcc000f8e00ff */
[----:B------:R-:W-:Y:S08]  /*3840*/  HMMA.16816.F32 R116, R12, R66, R88 ;  /* 0x000000420c74723c */ /* 0x000ff00000001858 */
[C---:B-1----:R-:W-:Y:S08]  /*3850*/  HMMA.16816.F32 R100, R16.reuse, R38, R84 ;  /* 0x000000261064723c */ /* 0x042ff00000001854 */
[C---:B----4-:R-:W-:Y:S08]  /*3860*/  HMMA.16816.F32 R96, R16.reuse, R32, R76 ;  /* 0x000000201060723c */ /* 0x050ff0000000184c */
        /* <DEDUP_REMOVED lines=8> */
[----:B------:R-:W-:Y:S08]  /*38f0*/  HMMA.16816.F32 R12, R8, R42, R112 ;  /* 0x0000002a080c723c */ /* 0x000ff00000001870 */
[----:B------:R-:W-:Y:S08]  /*3900*/  HMMA.16816.F32 R108, R16, R36, R108 ;  /* 0x00000024106c723c */ /* 0x000ff0000000186c */
[C---:B-----5:R-:W-:Y:S08]  /*3910*/  HMMA.16816.F32 R36, R4.reuse, R44, R128 ;  /* 0x0000002c0424723c */ /* 0x060ff00000001880 */
[----:B------:R-:W-:Y:S08]  /*3920*/  HMMA.16816.F32 R16, R4, R42, R116 ;  /* 0x0000002a0410723c */ /* 0x000ff00000001874 */
[C---:B------:R-:W-:Y:S08]  /*3930*/  HMMA.16816.F32 R32, R8.reuse, R44, R120 ;  /* 0x0000002c0820723c */ /* 0x040ff00000001878 */
[C---:B------:R-:W-:Y:S08]  /*3940*/  HMMA.16816.F32 R64, R8.reuse, R46, R104 ;  /* 0x0000002e0840723c */ /* 0x040ff00000001868 */
[----:B------:R-:W-:Y:S08]  /*3950*/  HMMA.16816.F32 R104, R8, R50, R92 ;  /* 0x000000320868723c */ /* 0x000ff0000000185c */
[----:B------:R-:W-:Y:S08]  /*3960*/  HMMA.16816.F32 R92, R4, R40, R60 ;  /* 0x00000028045c723c */ /* 0x000ff0000000183c */
[----:B---3--:R-:W-:Y:S08]  /*3970*/  HMMA.16816.F32 R60, R24, R126, R12 ;  /* 0x0000007e183c723c */ /* 0x008ff0000000180c */
[C---:B------:R-:W-:Y:S08]  /*3980*/  HMMA.16816.F32 R108, R8.reuse, R52, R108 ;  /* 0x00000034086c723c */ /* 0x040ff0000000186c */
[C---:B------:R-:W-:Y:S08]  /*3990*/  HMMA.16816.F32 R100, R8.reuse, R54, R100 ;  /* 0x000000360864723c */ /* 0x040ff00000001864 */
[C---:B------:R-:W-:Y:S08]  /*39a0*/  HMMA.16816.F32 R96, R8.reuse, R48, R96 ;  /* 0x000000300860723c */ /* 0x040ff00000001860 */
[----:B------:R-:W-:Y:S01]  /*39b0*/  HMMA.16816.F32 R112, R8, R40, R84 ;  /* 0x000000280870723c */ /* 0x000fe20000001854 */
[----:B------:R-:W1:Y:S07]  /*39c0*/  LDSM.16.M88.4 R8, [R20+0x8400] ;  /* 0x008400001408783b */ /* 0x000e6e0000000200 */
[C---:B------:R-:W-:Y:S08]  /*39d0*/  HMMA.16816.F32 R44, R4.reuse, R46, R80 ;  /* 0x0000002e042c723c */ /* 0x040ff00000001850 */
[----:B------:R-:W-:Y:S01]  /*39e0*/  HMMA.16816.F32 R80, R4, R48, R72 ;  /* 0x000000300450723c */ /* 0x000fe20000001848 */
[----:B------:R-:W-:-:S02]  /*39f0*/  VIMNMX R48, PT, PT, R21, UR28, PT ;  /* 0x0000001c15307c48 */ /* 0x000fc4000bfe0100 */
[----:B------:R-:W-:-:S05]  /*3a00*/  VIADDMNMX R49, R21, 0x48, R0, PT ;  /* 0x0000004815317846 */ /* 0x000fca0003800100 */
[----:B------:R-:W-:Y:S01]  /*3a10*/  HMMA.16816.F32 R72, R28, R56, R36 ;  /* 0x000000381c48723c */ /* 0x000fe20000001824 */
[----:B------:R-:W-:-:S04]  /*3a20*/  VIADD R36, R164, UR24 ;  /* 0x00000018a4247c36 */ /* 0x000fc80008000000 */
[----:B------:R-:W-:-:S03]  /*3a30*/  VIADD R2, R36, 0x38 ;  /* 0x0000003824027836 */ /* 0x000fc60000000000 */
[----:B------:R-:W-:Y:S02]  /*3a40*/  HMMA.16816.F32 R88, R4, R52, R88 ;  /* 0x000000340458723c */ /* 0x000fe40000001858 */
[C---:B------:R-:W-:Y:S02]  /*3a50*/  ISETP.GE.AND P5, PT, R2.reuse, R48, PT ;  /* 0x000000300200720c */ /* 0x040fe40003fa6270 */
[----:B------:R-:W-:-:S04]  /*3a60*/  ISETP.GE.AND P0, PT, R2, R49, PT ;  /* 0x000000310200720c */ /* 0x000fc80003f06270 */
[----:B------:R-:W-:Y:S08]  /*3a70*/  HMMA.16816.F32 R76, R4, R54, R76 ;  /* 0x00000036044c723c */ /* 0x000ff0000000184c */
[----:B------:R-:W-:Y:S08]  /*3a80*/  HMMA.16816.F32 R52, R28, R126, R16 ;  /* 0x0000007e1c34723c */ /* 0x000ff00000001810 */
[----:B------:R-:W-:Y:S01]  /*3a90*/  HMMA.16816.F32 R84, R4, R50, R68 ;  /* 0x000000320454723c */ /* 0x000fe20000001844 */
[C-C-:B------:R-:W-:Y:S01]  /*3aa0*/  VIADDMNMX R51, R21.reuse, 0x8, R0.reuse, PT ;  /* 0x0000000815337846 */ /* 0x140fe20003800100 */
[C---:B------:R-:W-:Y:S01]  /*3ab0*/  VIADD R7, R36.reuse, 0x9 ;  /* 0x0000000924077836 */ /* 0x040fe20000000000 */
[----:B------:R-:W-:Y:S01]  /*3ac0*/  VIADDMNMX R50, R21, 0x40, R0, PT ;  /* 0x0000004015327846 */ /* 0x000fe20003800100 */
[----:B------:R-:W-:Y:S01]  /*3ad0*/  VIADD R0, R36, 0x1 ;  /* 0x0000000124007836 */ /* 0x000fe20000000000 */
[----:B------:R-:W-:Y:S01]  /*3ae0*/  I2FP.F32.U32 R4, R2 ;  /* 0x0000000200047245 */ /* 0x000fe20000201000 */
[----:B------:R-:W2:Y:S01]  /*3af0*/  LDSM.16.M88.4 R20, [R20+0x8800] ;  /* 0x008800001414783b */ /* 0x000ea20000000200 */
[C---:B------:R-:W-:Y:S01]  /*3b00*/  ISETP.GE.AND P4, PT, R2.reuse, R51, PT ;  /* 0x000000330200720c */ /* 0x040fe20003f86270 */
[----:B------:R-:W-:Y:S01]  /*3b10*/  HMMA.16816.F32 R68, R24, R56, R32 ;  /* 0x000000381844723c */ /* 0x000fe20000001820 */
[----:B------:R-:W-:Y:S01]  /*3b20*/  ISETP.GE.AND P2, PT, R2, R50, PT ;  /* 0x000000320200720c */ /* 0x000fe20003f46270 */
[C---:B------:R-:W-:Y:S01]  /*3b30*/  FFMA.FTZ R3, R4.reuse, UR7, R60 ;  /* 0x0000000704037c23 */ /* 0x040fe2000801003c */
[----:B------:R-:W-:Y:S01]  /*3b40*/  FFMA.FTZ R2, R4, UR7, R62 ;  /* 0x0000000704027c23 */ /* 0x000fe2000801003e */
[----:B------:R-:W-:Y:S01]  /*3b50*/  ISETP.GE.AND P3, PT, R0, R48, PT ;  /* 0x000000300000720c */ /* 0x000fe20003f66270 */
[----:B------:R-:W-:-:S04]  /*3b60*/  DEPBAR.LE SB0, 0x0 ;  /* 0x000080000000791a */ /* 0x000fc80000000000 */
[-C--:B------:R-:W-:Y:S01]  /*3b70*/  HMMA.16816.F32 R12, R24, R58.reuse, R64 ;  /* 0x0000003a180c723c */ /* 0x080fe20000001840 */
[----:B------:R-:W-:Y:S01]  /*3b80*/  FSEL R138, R3, -INF , !P5 ;  /* 0xff800000038a7808 */ /* 0x000fe20006800000 */
[----:B------:R-:W-:Y:S01]  /*3b90*/  FFMA.FTZ R3, R4, UR7, R52 ;  /* 0x0000000704037c23 */ /* 0x000fe20008010034 */
[----:B------:R-:W-:Y:S01]  /*3ba0*/  FSEL R134, R2, -INF , !P4 ;  /* 0xff80000002867808 */ /* 0x000fe20006000000 */
[----:B------:R-:W-:Y:S01]  /*3bb0*/  VIADD R2, R36, 0x8 ;  /* 0x0000000824027836 */ /* 0x000fe20000000000 */
[C---:B------:R-:W-:Y:S02]  /*3bc0*/  ISETP.GE.AND P1, PT, R0.reuse, R51, PT ;  /* 0x000000330000720c */ /* 0x040fe40003f26270 */
[C---:B------:R-:W-:Y:S01]  /*3bd0*/  ISETP.GE.AND P5, PT, R0.reuse, R50, PT ;  /* 0x000000320000720c */ /* 0x040fe20003fa6270 */
[----:B------:R-:W-:Y:S01]  /*3be0*/  HMMA.16816.F32 R40, R28, R58, R44 ;  /* 0x0000003a1c28723c */ /* 0x000fe2000000182c */
[----:B------:R-:W-:Y:S01]  /*3bf0*/  BAR.SYNC.DEFER_BLOCKING 0x0 ;  /* 0x0000000000007b1d */ /* 0x000fe20000010000 */
[----:B------:R-:W-:-:S02]  /*3c00*/  ISETP.GE.AND P4, PT, R0, R49, PT ;  /* 0x000000310000720c */ /* 0x000fc40003f86270 */
[----:B------:R-:W-:Y:S01]  /*3c10*/  I2FP.F32.U32 R5, R0 ;  /* 0x0000000000057245 */ /* 0x000fe20000201000 */
[----:B------:R-:W-:Y:S01]  /*3c20*/  FFMA.FTZ R0, R4, UR7, R54 ;  /* 0x0000000704007c23 */ /* 0x000fe20008010036 */
[----:B------:R-:W-:Y:S02]  /*3c30*/  I2FP.F32.U32 R6, R2 ;  /* 0x0000000200067245 */ /* 0x000fe40000201000 */
[----:B------:R-:W-:Y:S01]  /*3c40*/  FSEL R136, R3, -INF , !P2 ;  /* 0xff80000003887808 */ /* 0x000fe20005000000 */
[C---:B------:R-:W-:Y:S01]  /*3c50*/  FFMA.FTZ R4, R5.reuse, UR7, R69 ;  /* 0x0000000705047c23 */ /* 0x040fe20008010045 */
[----:B------:R-:W-:Y:S01]  /*3c60*/  FSEL R137, R0, -INF , !P0 ;  /* 0xff80000000897808 */ /* 0x000fe20004000000 */
[C---:B------:R-:W-:Y:S01]  /*3c70*/  FFMA.FTZ R0, R5.reuse, UR7, R71 ;  /* 0x0000000705007c23 */ /* 0x040fe20008010047 */
[----:B------:R-:W-:Y:S01]  /*3c80*/  ISETP.GE.AND P2, PT, R2, R48, PT ;  /* 0x000000300200720c */ /* 0x000fe20003f46270 */
[C---:B------:R-:W-:Y:S01]  /*3c90*/  FFMA.FTZ R3, R5.reuse, UR7, R73 ;  /* 0x0000000705037c23 */ /* 0x040fe20008010049 */
[----:B------:R-:W-:Y:S01]  /*3ca0*/  FSEL R135, R4, -INF , !P3 ;  /* 0xff80000004877808 */ /* 0x000fe20005800000 */
[----:B-1----:R-:W-:Y:S01]  /*3cb0*/  HMMA.16816.F32 R32, R24, R8, R108 ;  /* 0x000000081820723c */ /* 0x002fe2000000186c */
[----:B------:R-:W-:Y:S01]  /*3cc0*/  FSEL R128, R0, -INF , !P1 ;  /* 0xff80000000807808 */ /* 0x000fe20004800000 */
[----:B------:R-:W-:Y:S01]  /*3cd0*/  FFMA.FTZ R0, R5, UR7, R75 ;  /* 0x0000000705007c23 */ /* 0x000fe2000801004b */
[----:B------:R-:W-:Y:S01]  /*3ce0*/  ISETP.GE.AND P0, PT, R2, R51, PT ;  /* 0x000000330200720c */ /* 0x000fe20003f06270 */
[----:B------:R-:W-:Y:S01]  /*3cf0*/  FFMA.FTZ R4, R6, UR7, R40 ;  /* 0x0000000706047c23 */ /* 0x000fe20008010028 */
[----:B------:R-:W-:-:S02]  /*3d00*/  ISETP.GE.AND P3, PT, R2, R50, PT ;  /* 0x000000320200720c */ /* 0x000fc40003f66270 */
[----:B------:R-:W-:Y:S01]  /*3d10*/  ISETP.GE.AND P1, PT, R2, R49, PT ;  /* 0x000000310200720c */ /* 0x000fe20003f26270 */
[C---:B------:R-:W-:Y:S01]  /*3d20*/  FFMA.FTZ R2, R6.reuse, UR7, R14 ;  /* 0x0000000706027c23 */ /* 0x040fe2000801000e */
[----:B------:R-:W-:Y:S01]  /*3d30*/  FSEL R130, R3, -INF , !P5 ;  /* 0xff80000003827808 */ /* 0x000fe20006800000 */
[----:B------:R-:W-:Y:S01]  /*3d40*/  FFMA.FTZ R3, R6, UR7, R12 ;  /* 0x0000000706037c23 */ /* 0x000fe2000801000c */
[----:B------:R-:W-:Y:S01]  /*3d50*/  FSEL R131, R0, -INF , !P4 ;  /* 0xff80000000837808 */ /* 0x000fe20006000000 */
[----:B------:R-:W-:Y:S01]  /*3d60*/  VIADD R0, R36, 0x10 ;  /* 0x0000001024007836 */ /* 0x000fe20000000000 */
[----:B------:R-:W-:Y:S01]  /*3d70*/  FSEL R121, R2, -INF , !P0 ;  /* 0xff80000002797808 */ /* 0x000fe20004000000 */
[----:B------:R-:W-:Y:S01]  /*3d80*/  HMMA.16816.F32 R16, R28, R8, R88 ;  /* 0x000000081c10723c */ /* 0x000fe20000001858 */
[----:B------:R-:W-:Y:S02]  /*3d90*/  I2FP.F32.U32 R2, R7 ;  /* 0x0000000700027245 */ /* 0x000fe40000201000 */
[----:B------:R-:W-:-:S02]  /*3da0*/  ISETP.GE.AND P5, PT, R7, R48, PT ;  /* 0x000000300700720c */ /* 0x000fc40003fa6270 */
[----:B------:R-:W-:Y:S01]  /*3db0*/  FSEL R133, R3, -INF , !P2 ;  /* 0xff80000003857808 */ /* 0x000fe20005000000 */
[----:B------:R-:W-:Y:S01]  /*3dc0*/  FFMA.FTZ R5, R2, UR7, R13 ;  /* 0x0000000702057c23 */ /* 0x000fe2000801000d */
[C---:B------:R-:W-:Y:S01]  /*3dd0*/  ISETP.GE.AND P4, PT, R7.reuse, R51, PT ;  /* 0x000000330700720c */ /* 0x040fe20003f86270 */
[----:B------:R-:W-:Y:S01]  /*3de0*/  FFMA.FTZ R3, R6, UR7, R42 ;  /* 0x0000000706037c23 */ /* 0x000fe2000801002a */
[C---:B------:R-:W-:Y:S01]  /*3df0*/  ISETP.GE.AND P2, PT, R7.reuse, R50, PT ;  /* 0x000000320700720c */ /* 0x040fe20003f46270 */
[----:B------:R-:W-:Y:S01]  /*3e00*/  VIADD R6, R36, 0x11 ;  /* 0x0000001124067836 */ /* 0x000fe20000000000 */
[----:B------:R-:W-:Y:S01]  /*3e10*/  ISETP.GE.AND P0, PT, R7, R49, PT ;  /* 0x000000310700720c */ /* 0x000fe20003f06270 */
[----:B------:R-:W-:Y:S01]  /*3e20*/  FFMA.FTZ R7, R2, UR7, R15 ;  /* 0x0000000702077c23 */ /* 0x000fe2000801000f */
[----:B------:R-:W-:Y:S01]  /*3e30*/  FSEL R132, R5, -INF , !P5 ;  /* 0xff80000005847808 */ /* 0x000fe20006800000 */
[----:B--2---:R-:W-:Y:S01]  /*3e40*/  HMMA.16816.F32 R12, R28, R20, R80 ;  /* 0x000000141c0c723c */ /* 0x004fe20000001850 */
[----:B------:R-:W-:-:S02]  /*3e50*/  I2FP.F32.U32 R5, R0 ;  /* 0x0000000000057245 */ /* 0x000fc40000201000 */
[----:B------:R-:W-:Y:S02]  /*3e60*/  FSEL R120, R4, -INF , !P3 ;  /* 0xff80000004787808 */ /* 0x000fe40005800000 */
[----:B------:R-:W-:Y:S01]  /*3e70*/  FSEL R127, R3, -INF , !P1 ;  /* 0xff800000037f7808 */ /* 0x000fe20004800000 */
[----:B------:R-:W-:Y:S01]  /*3e80*/  FFMA.FTZ R3, R2, UR7, R41 ;  /* 0x0000000702037c23 */ /* 0x000fe20008010029 */
[----:B------:R-:W-:Y:S01]  /*3e90*/  FSEL R119, R7, -INF , !P4 ;  /* 0xff80000007777808 */ /* 0x000fe20006000000 */
[----:B------:R-:W-:Y:S01]  /*3ea0*/  FFMA.FTZ R4, R5, UR7, R16 ;  /* 0x0000000705047c23 */ /* 0x000fe20008010010 */
[C---:B------:R-:W-:Y:S02]  /*3eb0*/  ISETP.GE.AND P3, PT, R0.reuse, R48, PT ;  /* 0x000000300000720c */ /* 0x040fe40003f66270 */
[C---:B------:R-:W-:Y:S02]  /*3ec0*/  ISETP.GE.AND P1, PT, R0.reuse, R51, PT ;  /* 0x000000330000720c */ /* 0x040fe40003f26270 */
[----:B------:R-:W-:-:S02]  /*3ed0*/  ISETP.GE.AND P5, PT, R0, R50, PT ;  /* 0x000000320000720c */ /* 0x000fc40003fa6270 */
[----:B------:R-:W-:Y:S01]  /*3ee0*/  ISETP.GE.AND P4, PT, R0, R49, PT ;  /* 0x000000310000720c */ /* 0x000fe20003f86270 */
[----:B------:R-:W-:Y:S01]  /*3ef0*/  FFMA.FTZ R0, R2, UR7, R43 ;  /* 0x0000000702007c23 */ /* 0x000fe2000801002b */
[----:B------:R-:W-:Y:S01]  /*3f00*/  FFMA.FTZ R2, R5, UR7, R34 ;  /* 0x0000000705027c23 */ /* 0x000fe20008010022 */
[-C--:B------:R-:W-:Y:S01]  /*3f10*/  HMMA.16816.F32 R40, R28, R10.reuse, R76 ;  /* 0x0000000a1c28723c */ /* 0x080fe2000000184c */
[----:B------:R-:W-:Y:S01]  /*3f20*/  FSEL R122, R3, -INF , !P2 ;  /* 0xff800000037a7808 */ /* 0x000fe20005000000 */
[----:B------:R-:W-:Y:S01]  /*3f30*/  FFMA.FTZ R3, R5, UR7, R32 ;  /* 0x0000000705037c23 */ /* 0x000fe20008010020 */
[----:B------:R-:W-:Y:S01]  /*3f40*/  FSEL R126, R0, -INF , !P0 ;  /* 0xff800000007e7808 */ /* 0x000fe20004000000 */
[----:B------:R-:W-:Y:S01]  /*3f50*/  VIADD R0, R36, 0x18 ;  /* 0x0000001824007836 */ /* 0x000fe20000000000 */
[----:B------:R-:W-:Y:S02]  /*3f60*/  FSEL R116, R2, -INF , !P1 ;  /* 0xff80000002747808 */ /* 0x000fe40004800000 */
[----:B------:R-:W-:Y:S01]  /*3f70*/  I2FP.F32.U32 R2, R6 ;  /* 0x0000000600027245 */ /* 0x000fe20000201000 */
[----:B------:R-:W-:Y:S01]  /*3f80*/  HMMA.16816.F32 R8, R24, R10, R100 ;  /* 0x0000000a1808723c */ /* 0x000fe20000001864 */
[----:B------:R-:W-:Y:S01]  /*3f90*/  FSEL R129, R3, -INF , !P3 ;  /* 0xff80000003817808 */ /* 0x000fe20005800000 */
[----:B------:R-:W-:Y:S01]  /*3fa0*/  FFMA.FTZ R3, R5, UR7, R18 ;  /* 0x0000000705037c23 */ /* 0x000fe20008010012 */
[----:B------:R-:W-:Y:S01]  /*3fb0*/  ISETP.GE.AND P2, PT, R6, R48, PT ;  /* 0x000000300600720c */ /* 0x000fe20003f46270 */
[C---:B------:R-:W-:Y:S01]  /*3fc0*/  FFMA.FTZ R5, R2.reuse, UR7, R33 ;  /* 0x0000000702057c23 */ /* 0x040fe20008010021 */
[----:B------:R-:W-:Y:S01]  /*3fd0*/  FFMA.FTZ R7, R2, UR7, R35 ;  /* 0x0000000702077c23 */ /* 0x000fe20008010023 */
[----:B------:R-:W-:-:S02]  /*3fe0*/  ISETP.GE.AND P0, PT, R6, R51, PT ;  /* 0x000000330600720c */ /* 0x000fc40003f06270 */
[----:B------:R-:W-:Y:S01]  /*3ff0*/  FSEL R118, R3, -INF , !P4 ;  /* 0xff80000003767808 */ /* 0x000fe20006000000 */
[----:B------:R-:W-:Y:S01]  /*4000*/  FFMA.FTZ R3, R2, UR7, R17 ;  /* 0x0000000702037c23 */ /* 0x000fe20008010011 */
[----:B------:R-:W-:Y:S02]  /*4010*/  FSEL R123, R5, -INF , !P2 ;  /* 0xff800000057b7808 */ /* 0x000fe40005000000 */
[----:B------:R-:W-:Y:S02]  /*4020*/  I2FP.F32.U32 R5, R0 ;  /* 0x0000000000057245 */ /* 0x000fe40000201000 */
[----:B------:R-:W-:Y:S02]  /*4030*/  ISETP.GE.AND P3, PT, R6, R50, PT ;  /* 0x000000320600720c */ /* 0x000fe40003f66270 */
[----:B------:R-:W-:Y:S01]  /*4040*/  FSEL R111, R4, -INF , !P5 ;  /* 0xff800000046f7808 */ /* 0x000fe20006800000 */
[----:B------:R-:W-:Y:S01]  /*4050*/  FFMA.FTZ R4, R5, UR7, R40 ;  /* 0x0000000705047c23 */ /* 0x000fe20008010028 */
[----:B------:R-:W-:-:S02]  /*4060*/  FSEL R100, R7, -INF , !P0 ;  /* 0xff80000007647808 */ /* 0x000fc40004000000 */
[C---:B------:R-:W-:Y:S02]  /*4070*/  ISETP.GE.AND P5, PT, R0.reuse, R48, PT ;  /* 0x000000300000720c */ /* 0x040fe40003fa6270 */
[C---:B------:R-:W-:Y:S02]  /*4080*/  ISETP.GE.AND P4, PT, R0.reuse, R51, PT ;  /* 0x000000330000720c */ /* 0x040fe40003f86270 */
[C---:B------:R-:W-:Y:S02]  /*4090*/  ISETP.GE.AND P2, PT, R0.reuse, R50, PT ;  /* 0x000000320000720c */ /* 0x040fe40003f46270 */
[-C--:B------:R-:W-:Y:S01]  /*40a0*/  ISETP.GE.AND P0, PT, R0, R49.reuse, PT ;  /* 0x000000310000720c */ /* 0x080fe20003f06270 */
[----:B------:R-:W-:Y:S01]  /*40b0*/  FFMA.FTZ R0, R2, UR7, R19 ;  /* 0x0000000702007c23 */ /* 0x000fe20008010013 */
[----:B------:R-:W-:Y:S01]  /*40c0*/  ISETP.GE.AND P1, PT, R6, R49, PT ;  /* 0x000000310600720c */ /* 0x000fe20003f26270 */
[----:B------:R-:W-:Y:S01]  /*40d0*/  HMMA.16816.F32 R16, R24, R20, R96 ;  /* 0x000000141810723c */ /* 0x000fe20000001860 */
[----:B------:R-:W-:Y:S01]  /*40e0*/  FSEL R108, R3, -INF , !P3 ;  /* 0xff800000036c7808 */ /* 0x000fe20005800000 */
[----:B------:R-:W-:Y:S01]  /*40f0*/  FFMA.FTZ R2, R5, UR7, R10 ;  /* 0x0000000705027c23 */ /* 0x000fe2000801000a */
[----:B------:R-:W-:-:S02]  /*4100*/  VIADD R6, R36, 0x19 ;  /* 0x0000001924067836 */ /* 0x000fc40000000000 */
[----:B------:R-:W-:Y:S01]  /*4110*/  FFMA.FTZ R3, R5, UR7, R8 ;  /* 0x0000000705037c23 */ /* 0x000fe20008010008 */
[----:B------:R-:W-:Y:S01]  /*4120*/  FSEL R110, R0, -INF , !P1 ;  /* 0xff800000006e7808 */ /* 0x000fe20004800000 */
[----:B------:R-:W-:Y:S01]  /*4130*/  VIADD R0, R36, 0x20 ;  /* 0x0000002024007836 */ /* 0x000fe20000000000 */
[----:B------:R-:W-:Y:S02]  /*4140*/  FSEL R97, R2, -INF , !P4 ;  /* 0xff80000002617808 */ /* 0x000fe40006000000 */
[----:B------:R-:W-:Y:S01]  /*4150*/  FSEL R117, R3, -INF , !P5 ;  /* 0xff80000003757808 */ /* 0x000fe20006800000 */
[----:B------:R-:W-:Y:S01]  /*4160*/  FFMA.FTZ R3, R5, UR7, R42 ;  /* 0x0000000705037c23 */ /* 0x000fe2000801002a */
[----:B------:R-:W-:Y:S02]  /*4170*/  I2FP.F32.U32 R2, R6 ;  /* 0x0000000600027245 */ /* 0x000fe40000201000 */
[C---:B------:R-:W-:Y:S02]  /*4180*/  ISETP.GE.AND P3, PT, R6.reuse, R48, PT ;  /* 0x000000300600720c */ /* 0x040fe40003f66270 */
[----:B------:R-:W-:Y:S01]  /*4190*/  ISETP.GE.AND P1, PT, R6, R51, PT ;  /* 0x000000330600720c */ /* 0x000fe20003f26270 */
[C---:B------:R-:W-:Y:S01]  /*41a0*/  FFMA.FTZ R5, R2.reuse, UR7, R9 ;  /* 0x0000000702057c23 */ /* 0x040fe20008010009 */
[C---:B------:R-:W-:Y:S01]  /*41b0*/  FFMA.FTZ R7, R2.reuse, UR7, R11 ;  /* 0x0000000702077c23 */ /* 0x040fe2000801000b */
[----:B------:R-:W-:Y:S01]  /*41c0*/  FSEL R99, R3, -INF , !P0 ;  /* 0xff80000003637808 */ /* 0x000fe20004000000 */
[----:B------:R-:W-:Y:S01]  /*41d0*/  FFMA.FTZ R3, R2, UR7, R41 ;  /* 0x0000000702037c23 */ /* 0x000fe20008010029 */
[----:B------:R-:W-:Y:S01]  /*41e0*/  FSEL R96, R4, -INF , !P2 ;  /* 0xff80000004607808 */ /* 0x000fe20005000000 */
[----:B------:R-:W-:Y:S01]  /*41f0*/  HMMA.16816.F32 R8, R28, R22, R84 ;  /* 0x000000161c08723c */ /* 0x000fe20000001854 */
[----:B------:R-:W-:-:S02]  /*4200*/  ISETP.GE.AND P5, PT, R6, R50, PT ;  /* 0x000000320600720c */ /* 0x000fc40003fa6270 */
[----:B------:R-:W-:Y:S02]  /*4210*/  I2FP.F32.U32 R4, R0 ;  /* 0x0000000000047245 */ /* 0x000fe40000201000 */
[----:B------:R-:W-:Y:S02]  /*4220*/  FSEL R109, R5, -INF , !P3 ;  /* 0xff800000056d7808 */ /* 0x000fe40005800000 */
[----:B------:R-:W-:Y:S01]  /*4230*/  FSEL R52, R7, -INF , !P1 ;  /* 0xff80000007347808 */ /* 0x000fe20004800000 */
[----:B------:R-:W-:Y:S01]  /*4240*/  HMMA.16816.F32 R20, R24, R22, R104 ;  /* 0x000000161814723c */ /* 0x000fe20000001868 */
[C---:B------:R-:W-:Y:S02]  /*4250*/  ISETP.GE.AND P2, PT, R0.reuse, R48, PT ;  /* 0x000000300000720c */ /* 0x040fe40003f46270 */
[C---:B------:R-:W-:Y:S02]  /*4260*/  ISETP.GE.AND P0, PT, R0.reuse, R51, PT ;  /* 0x000000330000720c */ /* 0x040fe40003f06270 */
[----:B------:R-:W-:-:S02]  /*4270*/  ISETP.GE.AND P3, PT, R0, R50, PT ;  /* 0x000000320000720c */ /* 0x000fc40003f66270 */
[-C--:B------:R-:W-:Y:S01]  /*4280*/  ISETP.GE.AND P1, PT, R0, R49.reuse, PT ;  /* 0x000000310000720c */ /* 0x080fe20003f26270 */
[----:B------:R-:W-:Y:S01]  /*4290*/  FFMA.FTZ R0, R2, UR7, R43 ;  /* 0x0000000702007c23 */ /* 0x000fe2000801002b */
[----:B------:R-:W-:Y:S01]  /*42a0*/  FSEL R89, R3, -INF , !P5 ;  /* 0xff80000003597808 */ /* 0x000fe20006800000 */
[----:B------:R-:W-:Y:S01]  /*42b0*/  FFMA.FTZ R3, R4, UR7, R16 ;  /* 0x0000000704037c23 */ /* 0x000fe20008010010 */
[----:B------:R-:W-:Y:S01]  /*42c0*/  ISETP.GE.AND P4, PT, R6, R49, PT ;  /* 0x000000310600720c */ /* 0x000fe20003f86270 */
[----:B------:R-:W-:Y:S01]  /*42d0*/  FFMA.FTZ R2, R4, UR7, R18 ;  /* 0x0000000704027c23 */ /* 0x000fe20008010012 */
[----:B------:R-:W-:Y:S01]  /*42e0*/  VIADD R6, R36, 0x21 ;  /* 0x0000002124067836 */ /* 0x000fe20000000000 */
[-C--:B------:R-:W-:Y:S01]  /*42f0*/  HMMA.16816.F32 R24, R24, R124.reuse, R112 ;  /* 0x0000007c1818723c */ /* 0x080fe20000001870 */
[----:B------:R-:W-:Y:S01]  /*4300*/  FSEL R90, R0, -INF , !P4 ;  /* 0xff800000005a7808 */ /* 0x000fe20006000000 */
[----:B------:R-:W-:Y:S01]  /*4310*/  VIADD R0, R36, 0x28 ;  /* 0x0000002824007836 */ /* 0x000fe20000000000 */
[----:B------:R-:W-:Y:S01]  /*4320*/  FSEL R98, R3, -INF , !P2 ;  /* 0xff80000003627808 */ /* 0x000fe20005000000 */
[----:B------:R-:W-:Y:S01]  /*4330*/  FFMA.FTZ R3, R4, UR7, R12 ;  /* 0x0000000704037c23 */ /* 0x000fe2000801000c */
[----:B------:R-:W-:Y:S01]  /*4340*/  FSEL R85, R2, -INF , !P0 ;  /* 0xff80000002557808 */ /* 0x000fe20004000000 */
[----:B------:R-:W-:Y:S01]  /*4350*/  FFMA.FTZ R2, R4, UR7, R14 ;  /* 0x0000000704027c23 */ /* 0x000fe2000801000e */
[C---:B------:R-:W-:Y:S01]  /*4360*/  ISETP.GE.AND P5, PT, R6.reuse, R48, PT ;  /* 0x000000300600720c */ /* 0x040fe20003fa6270 */
[----:B------:R-:W-:Y:S01]  /*4370*/  HMMA.16816.F32 R28, R28, R124, R92 ;  /* 0x0000007c1c1c723c */ /* 0x000fe2000000185c */
[----:B------:R-:W-:-:S02]  /*4380*/  ISETP.GE.AND P4, PT, R6, R51, PT ;  /* 0x000000330600720c */ /* 0x000fc40003f86270 */
[C---:B------:R-:W-:Y:S02]  /*4390*/  ISETP.GE.AND P2, PT, R6.reuse, R50, PT ;  /* 0x000000320600720c */ /* 0x040fe40003f46270 */
[----:B------:R-:W-:Y:S02]  /*43a0*/  ISETP.GE.AND P0, PT, R6, R49, PT ;  /* 0x000000310600720c */ /* 0x000fe40003f06270 */
[----:B------:R-:W-:Y:S02]  /*43b0*/  I2FP.F32.U32 R6, R6 ;  /* 0x0000000600067245 */ /* 0x000fe40000201000 */
[----:B------:R-:W-:Y:S02]  /*43c0*/  FSEL R86, R3, -INF , !P3 ;  /* 0xff80000003567808 */ /* 0x000fe40005800000 */
[----:B------:R-:W-:Y:S01]  /*43d0*/  FSEL R88, R2, -INF , !P1 ;  /* 0xff80000002587808 */ /* 0x000fe20004800000 */
[C---:B------:R-:W-:Y:S01]  /*43e0*/  FFMA.FTZ R5, R6.reuse, UR7, R17 ;  /* 0x0000000706057c23 */ /* 0x040fe20008010011 */
[C---:B------:R-:W-:Y:S01]  /*43f0*/  FFMA.FTZ R4, R6.reuse, UR7, R19 ;  /* 0x0000000706047c23 */ /* 0x040fe20008010013 */
[----:B------:R-:W-:Y:S01]  /*4400*/  FFMA.FTZ R3, R6, UR7, R13 ;  /* 0x0000000706037c23 */ /* 0x000fe2000801000d */
[----:B------:R-:W-:-:S02]  /*4410*/  ISETP.GE.AND P3, PT, R0, R48, PT ;  /* 0x000000300000720c */ /* 0x000fc40003f66270 */
[----:B------:R-:W-:Y:S02]  /*4420*/  FSEL R91, R5, -INF , !P5 ;  /* 0xff800000055b7808 */ /* 0x000fe40006800000 */
[----:B------:R-:W-:Y:S01]  /*4430*/  FSEL R78, R4, -INF , !P4 ;  /* 0xff800000044e7808 */ /* 0x000fe20006000000 */
[----:B------:R-:W-:Y:S01]  /*4440*/  FFMA.FTZ R4, R6, UR7, R15 ;  /* 0x0000000706047c23 */ /* 0x000fe2000801000f */
[C---:B------:R-:W-:Y:S02]  /*4450*/  ISETP.GE.AND P1, PT, R0.reuse, R51, PT ;  /* 0x000000330000720c */ /* 0x040fe40003f26270 */
[C---:B------:R-:W-:Y:S02]  /*4460*/  ISETP.GE.AND P5, PT, R0.reuse, R50, PT ;  /* 0x000000320000720c */ /* 0x040fe40003fa6270 */
[----:B------:R-:W-:Y:S02]  /*4470*/  ISETP.GE.AND P4, PT, R0, R49, PT ;  /* 0x000000310000720c */ /* 0x000fe40003f86270 */
[----:B------:R-:W-:Y:S01]  /*4480*/  I2FP.F32.U32 R2, R0 ;  /* 0x0000000000027245 */ /* 0x000fe20000201000 */
[----:B------:R-:W-:Y:S01]  /*4490*/  VIADD R0, R36, 0x29 ;  /* 0x0000002924007836 */ /* 0x000fe20000000000 */
        /* <DEDUP_REMOVED lines=8> */
[----:B------:R-:W-:Y:S01]  /*4520*/  FSEL R71, R3, -INF , !P1 ;  /* 0xff80000003477808 */ /* 0x000fe20004800000 */
[C---:B------:R-:W-:Y:S01]  /*4530*/  FFMA.FTZ R3, R6.reuse, UR7, R21 ;  /* 0x0000000706037c23 */ /* 0x040fe20008010015 */
[----:B------:R-:W-:Y:S01]  /*4540*/  FSEL R87, R5, -INF , !P3 ;  /* 0xff80000005577808 */ /* 0x000fe20005800000 */
[----:B------:R-:W-:Y:S01]  /*4550*/  FFMA.FTZ R5, R6, UR7, R23 ;  /* 0x0000000706057c23 */ /* 0x000fe20008010017 */
[----:B------:R-:W-:-:S02]  /*4560*/  ISETP.GE.AND P0, PT, R0, R51, PT ;  /* 0x000000330000720c */ /* 0x000fc40003f06270 */
[C---:B------:R-:W-:Y:S02]  /*4570*/  ISETP.GE.AND P3, PT, R0.reuse, R50, PT ;  /* 0x000000320000720c */ /* 0x040fe40003f66270 */
[----:B------:R-:W-:Y:S01]  /*4580*/  ISETP.GE.AND P1, PT, R0, R49, PT ;  /* 0x000000310000720c */ /* 0x000fe20003f26270 */
[----:B------:R-:W-:Y:S01]  /*4590*/  VIADD R0, R36, 0x30 ;  /* 0x0000003024007836 */ /* 0x000fe20000000000 */
[----:B------:R-:W-:Y:S01]  /*45a0*/  FSEL R83, R3, -INF , !P2 ;  /* 0xff80000003537808 */ /* 0x000fe20005000000 */
[----:B------:R-:W-:Y:S01]  /*45b0*/  FFMA.FTZ R3, R6, UR7, R9 ;  /* 0x0000000706037c23 */ /* 0x000fe20008010009 */
[----:B------:R-:W-:Y:S02]  /*45c0*/  FSEL R69, R4, -INF , !P5 ;  /* 0xff80000004457808 */ /* 0x000fe40006800000 */
[----:B------:R-:W-:Y:S02]  /*45d0*/  I2FP.F32.U32 R7, R0 ;  /* 0x0000000000077245 */ /* 0x000fe40000201000 */
[----:B------:R-:W-:Y:S01]  /*45e0*/  FSEL R79, R2, -INF , !P4 ;  /* 0xff800000024f7808 */ /* 0x000fe20006000000 */
[----:B------:R-:W-:Y:S01]  /*45f0*/  FFMA.FTZ R2, R6, UR7, R11 ;  /* 0x0000000706027c23 */ /* 0x000fe2000801000b */
[----:B------:R-:W-:Y:S01]  /*4600*/  FSEL R57, R5, -INF , !P0 ;  /* 0xff80000005397808 */ /* 0x000fe20004000000 */
[----:B------:R-:W-:Y:S01]  /*4610*/  FFMA.FTZ R4, R7, UR7, R24 ;  /* 0x0000000707047c23 */ /* 0x000fe20008010018 */
[----:B------:R-:W-:-:S02]  /*4620*/  ISETP.GE.AND P5, PT, R0, R48, PT ;  /* 0x000000300000720c */ /* 0x000fc40003fa6270 */
[C---:B------:R-:W-:Y:S02]  /*4630*/  ISETP.GE.AND P4, PT, R0.reuse, R51, PT ;  /* 0x000000330000720c */ /* 0x040fe40003f86270 */
[C---:B------:R-:W-:Y:S02]  /*4640*/  ISETP.GE.AND P2, PT, R0.reuse, R50, PT ;  /* 0x000000320000720c */ /* 0x040fe40003f46270 */
[----:B------:R-:W-:Y:S01]  /*4650*/  ISETP.GE.AND P0, PT, R0, R49, PT ;  /* 0x000000310000720c */ /* 0x000fe20003f06270 */
[----:B------:R-:W-:Y:S01]  /*4660*/  VIADD R0, R36, 0x31 ;  /* 0x0000003124007836 */ /* 0x000fe20000000000 */
[----:B------:R-:W-:Y:S01]  /*4670*/  FSEL R62, R3, -INF , !P3 ;  /* 0xff800000033e7808 */ /* 0x000fe20005800000 */
[C---:B------:R-:W-:Y:S01]  /*4680*/  FFMA.FTZ R3, R7.reuse, UR7, R26 ;  /* 0x0000000707037c23 */ /* 0x040fe2000801001a */
[----:B------:R-:W-:Y:S01]  /*4690*/  FSEL R67, R2, -INF , !P1 ;  /* 0xff80000002437808 */ /* 0x000fe20004800000 */
[----:B------:R-:W-:Y:S01]  /*46a0*/  FFMA.FTZ R2, R7, UR7, R28 ;  /* 0x0000000707027c23 */ /* 0x000fe2000801001c */
[----:B------:R-:W-:-:S02]  /*46b0*/  FSEL R80, R4, -INF , !P5 ;  /* 0xff80000004507808 */ /* 0x000fc40006800000 */
[----:B------:R-:W-:Y:S02]  /*46c0*/  I2FP.F32.U32 R5, R0 ;  /* 0x0000000000057245 */ /* 0x000fe40000201000 */
[----:B------:R-:W-:Y:S02]  /*46d0*/  FSEL R54, R3, -INF , !P4 ;  /* 0xff80000003367808 */ /* 0x000fe40006000000 */
[C---:B------:R-:W-:Y:S01]  /*46e0*/  ISETP.GE.AND P3, PT, R0.reuse, R48, PT ;  /* 0x000000300000720c */ /* 0x040fe20003f66270 */
[C---:B------:R-:W-:Y:S01]  /*46f0*/  FFMA.FTZ R3, R5.reuse, UR7, R27 ;  /* 0x0000000705037c23 */ /* 0x040fe2000801001b */
[C---:B------:R-:W-:Y:S01]  /*4700*/  ISETP.GE.AND P1, PT, R0.reuse, R51, PT ;  /* 0x000000330000720c */ /* 0x040fe20003f26270 */
[----:B------:R-:W-:Y:S01]  /*4710*/  FFMA.FTZ R4, R5, UR7, R25 ;  /* 0x0000000705047c23 */ /* 0x000fe20008010019 */
[C---:B------:R-:W-:Y:S02]  /*4720*/  ISETP.GE.AND P5, PT, R0.reuse, R50, PT ;  /* 0x000000320000720c */ /* 0x040fe40003fa6270 */
[----:B------:R-:W-:Y:S01]  /*4730*/  ISETP.GE.AND P4, PT, R0, R49, PT ;  /* 0x000000310000720c */ /* 0x000fe20003f86270 */
[----:B------:R-:W-:Y:S01]  /*4740*/  FFMA.FTZ R0, R7, UR7, R30 ;  /* 0x0000000707007c23 */ /* 0x000fe2000801001e */
[----:B------:R-:W-:Y:S01]  /*4750*/  I2FP.F32.U32 R6, R36 ;  /* 0x0000002400067245 */ /* 0x000fe20000201000 */
[C---:B------:R-:W-:Y:S01]  /*4760*/  FFMA.FTZ R7, R5.reuse, UR7, R29 ;  /* 0x0000000705077c23 */ /* 0x040fe2000801001d */
[----:B------:R-:W-:Y:S01]  /*4770*/  FSEL R56, R2, -INF , !P2 ;  /* 0xff80000002387808 */ /* 0x000fe20005000000 */
[----:B------:R-:W-:Y:S01]  /*4780*/  VIADD R2, R36, 0x39 ;  /* 0x0000003924027836 */ /* 0x000fe20000000000 */
[----:B------:R-:W-:Y:S01]  /*4790*/  FSEL R60, R0, -INF , !P0 ;  /* 0xff800000003c7808 */ /* 0x000fe20004000000 */
[----:B------:R-:W-:Y:S01]  /*47a0*/  FFMA.FTZ R0, R6, UR7, R68 ;  /* 0x0000000706007c23 */ /* 0x000fe20008010044 */
[----:B------:R-:W-:Y:S01]  /*47b0*/  ISETP.GE.AND P2, PT, R36, R48, PT ;  /* 0x000000302400720c */ /* 0x000fe20003f46270 */
[----:B------:R-:W-:Y:S01]  /*47c0*/  FFMA.FTZ R5, R5, UR7, R31 ;  /* 0x0000000705057c23 */ /* 0x000fe2000801001f */
[----:B------:R-:W-:Y:S01]  /*47d0*/  FSEL R45, R3, -INF , !P1 ;  /* 0xff800000032d7808 */ /* 0x000fe20004800000 */
[----:B------:R-:W-:Y:S01]  /*47e0*/  FFMA.FTZ R3, R6, UR7, R70 ;  /* 0x0000000706037c23 */ /* 0x000fe20008010046 */
[----:B------:R-:W-:-:S02]  /*47f0*/  ISETP.GE.AND P0, PT, R36, R51, PT ;  /* 0x000000332400720c */ /* 0x000fc40003f06270 */
[----:B------:R-:W-:Y:S02]  /*4800*/  FSEL R58, R0, -INF , !P2 ;  /* 0xff800000003a7808 */ /* 0x000fe40005000000 */
[----:B------:R-:W-:Y:S02]  /*4810*/  I2FP.F32.U32 R0, R2 ;  /* 0x0000000200007245 */ /* 0x000fe40000201000 */
[----:B------:R-:W-:Y:S02]  /*4820*/  FSEL R46, R7, -INF , !P5 ;  /* 0xff800000072e7808 */ /* 0x000fe40006800000 */
[----:B------:R-:W-:Y:S01]  /*4830*/  FSEL R59, R5, -INF , !P4 ;  /* 0xff800000053b7808 */ /* 0x000fe20006000000 */
[C---:B------:R-:W-:Y:S01]  /*4840*/  FFMA.FTZ R5, R0.reuse, UR7, R63 ;  /* 0x0000000700057c23 */ /* 0x040fe2000801003f */
[----:B------:R-:W-:Y:S01]  /*4850*/  FSEL R34, R3, -INF , !P0 ;  /* 0xff80000003227808 */ /* 0x000fe20004000000 */
[----:B------:R-:W-:Y:S01]  /*4860*/  FFMA.FTZ R3, R0, UR7, R53 ;  /* 0x0000000700037c23 */ /* 0x000fe20008010035 */
[----:B------:R-:W-:Y:S01]  /*4870*/  FSEL R66, R4, -INF , !P3 ;  /* 0xff80000004427808 */ /* 0x000fe20005800000 */
[----:B------:R-:W-:Y:S01]  /*4880*/  FFMA.FTZ R4, R6, UR7, R72 ;  /* 0x0000000706047c23 */ /* 0x000fe20008010048 */
[----:B------:R-:W-:-:S02]  /*4890*/  ISETP.GE.AND P5, PT, R2, R48, PT ;  /* 0x000000300200720c */ /* 0x000fc40003fa6270 */
[C---:B------:R-:W-:Y:S02]  /*48a0*/  ISETP.GE.AND P4, PT, R2.reuse, R51, PT ;  /* 0x000000330200720c */ /* 0x040fe40003f86270 */
[CC--:B------:R-:W-:Y:S02]  /*48b0*/  ISETP.GE.AND P2, PT, R2.reuse, R50.reuse, PT ;  /* 0x000000320200720c */ /* 0x0c0fe40003f46270 */
[-C--:B------:R-:W-:Y:S01]  /*48c0*/  ISETP.GE.AND P0, PT, R2, R49.reuse, PT ;  /* 0x000000310200720c */ /* 0x080fe20003f06270 */
[----:B------:R-:W-:Y:S01]  /*48d0*/  FFMA.FTZ R2, R6, UR7, R74 ;  /* 0x0000000706027c23 */ /* 0x000fe2000801004a */
[C---:B------:R-:W-:Y:S01]  /*48e0*/  FFMA.FTZ R6, R0.reuse, UR7, R61 ;  /* 0x0000000700067c23 */ /* 0x040fe2000801003d */
[----:B------:R-:W-:Y:S01]  /*48f0*/  FFMA.FTZ R0, R0, UR7, R55 ;  /* 0x0000000700007c23 */ /* 0x000fe20008010037 */
[C---:B------:R-:W-:Y:S02]  /*4900*/  ISETP.GE.AND P3, PT, R36.reuse, R50, PT ;  /* 0x000000322400720c */ /* 0x040fe40003f66270 */
[----:B------:R-:W-:-:S02]  /*4910*/  ISETP.GE.AND P1, PT, R36, R49, PT ;  /* 0x000000312400720c */ /* 0x000fc40003f26270 */
[----:B------:R-:W-:Y:S02]  /*4920*/  FSEL R36, R4, -INF , !P3 ;  /* 0xff80000004247808 */ /* 0x000fe40005800000 */
[----:B------:R-:W-:Y:S02]  /*4930*/  FSEL R38, R2, -INF , !P1 ;  /* 0xff80000002267808 */ /* 0x000fe40004800000 */
[----:B------:R-:W-:Y:S02]  /*4940*/  FSEL R63, R6, -INF , !P5 ;  /* 0xff800000063f7808 */ /* 0x000fe40006800000 */
        /* <DEDUP_REMOVED lines=55> */
.L_x_783:
[----:B------:R3:W-:Y:S02]  /*4cc0*/  STS.128 [R215+0x8800], RZ ;  /* 0x008800ffd7007388 */ /* 0x0007e40000000c00 */
.L_x_784:
[----:B------:R-:W-:Y:S05]  /*4cd0*/  BSYNC.RECONVERGENT B0 ;  /* 0x0000000000007941 */ /* 0x000fea0003800200 */
.L_x_782:
[----:B------:R-:W0:Y:S02]  /*4ce0*/  LDGDEPBAR ;  /* 0x00000000000079af */ /* 0x000e240000000000 */
.L_x_781:
[----:B------:R-:W4:Y:S01]  /*4cf0*/  LDCU.64 UR4, c[0x0][0x418] ;  /* 0x00008300ff0477ac */ /* 0x000f220008000a00 */
[----:B------:R-:W-:Y:S01]  /*4d00*/  IMAD R0, R161, UR27, R164 ;  /* 0x0000001ba1007c24 */ /* 0x000fe2000f8e02a4 */
[----:B-1----:R-:W-:Y:S01]  /*4d10*/  FMNMX3.FTZ R5, R58, R135, R133, !PT ;  /* 0x000000873a057276 */ /* 0x002fe20007810085 */
[----:B--2---:R-:W-:Y:S01]  /*4d20*/  IMAD.U32 R3, RZ, RZ, UR19 ;  /* 0x00000013ff037e24 */ /* 0x004fe2000f8e00ff */
[----:B------:R-:W-:Y:S01]  /*4d30*/  USHF.L.U32 UR14, UR6, 0x10, URZ ;  /* 0x00000010060e7899 */ /* 0x000fe200080006ff */
[----:B------:R-:W-:Y:S01]  /*4d40*/  IMAD.WIDE.U32 R14, R160, -0x2daee0ad, RZ ;  /* 0xd2511f53a00e7825 */ /* 0x000fe200078e00ff */
[----:B------:R-:W-:Y:S01]  /*4d50*/  SHF.R.S32.HI R4, RZ, 0x1f, R0 ;  /* 0x0000001fff047819 */ /* 0x000fe20000011400 */
[----:B------:R-:W-:Y:S01]  /*4d60*/  USHF.L.U32 UR25, UR25, 0x1, URZ ;  /* 0x0000000119197899 */ /* 0x000fe200080006ff */
[----:B------:R-:W-:Y:S01]  /*4d70*/  IADD3 R2, P0, PT, R0, UR19, RZ ;  /* 0x0000001300027c10 */ /* 0x000fe2000ff1e0ff */
[----:B------:R-:W-:Y:S01]  /*4d80*/  IMAD.U32 R6, RZ, RZ, UR23 ;  /* 0x00000017ff067e24 */ /* 0x000fe2000f8e00ff */
[----:B------:R-:W-:Y:S01]  /*4d90*/  FMNMX3.FTZ R5, R5, R132, R129, !PT ;  /* 0x0000008405057276 */ /* 0x000fe20007810081 */
[----:B------:R-:W-:Y:S01]  /*4da0*/  IMAD.U32 R0, RZ, RZ, UR14 ;  /* 0x0000000eff007e24 */ /* 0x000fe2000f8e00ff */
[----:B------:R-:W-:Y:S01]  /*4db0*/  LEA.HI.X.SX32 R3, R3, R4, 0x1, P0 ;  /* 0x0000000403037211 */ /* 0x000fe200000f0eff */
[----:B------:R-:W-:Y:S01]  /*4dc0*/  IMAD.U32 R4, RZ, RZ, UR6 ;  /* 0x00000006ff047e24 */ /* 0x000fe2000f8e00ff */
[----:B------:R-:W-:Y:S01]  /*4dd0*/  UIADD3 UR16, UPT, UPT, UR22, -0x61c88647, URZ ;  /* 0x9e3779b916107890 */ /* 0x000fe2000fffe0ff */
[C---:B------:R-:W-:Y:S01]  /*4de0*/  VIADD R9, R156.reuse, 0x4 ;  /* 0x000000049c097836 */ /* 0x040fe20000000000 */
[----:B------:R-:W-:Y:S01]  /*4df0*/  STL.64 [R1+0x138], R14 ;  /* 0x0001380e01007387 */ /* 0x000fe20000100a00 */
[----:B------:R-:W-:Y:S01]  /*4e00*/  IMAD.WIDE.U32 R16, R156, -0x326172a9, RZ ;  /* 0xcd9e8d579c107825 */ /* 0x000fe200078e00ff */
[----:B----4-:R-:W-:Y:S01]  /*4e10*/  LEA R42, P0, R2, UR4, 0x1 ;  /* 0x00000004022a7c11 */ /* 0x010fe2000f8008ff */
[----:B------:R-:W-:Y:S01]  /*4e20*/  UIADD3 UR4, UPT, UPT, UR23, -0x4498517b, URZ ;  /* 0xbb67ae8517047890 */ /* 0x000fe2000fffe0ff */
[----:B------:R-:W-:Y:S01]  /*4e30*/  LOP3.LUT R0, R4, 0xff0000, R0, 0xf8, !PT ;  /* 0x00ff000004007812 */ /* 0x000fe200078ef800 */
[----:B------:R-:W-:Y:S01]  /*4e40*/  IMAD.WIDE.U32 R12, R9, -0x326172a9, RZ ;  /* 0xcd9e8d57090c7825 */ /* 0x000fe200078e00ff */
[----:B------:R-:W-:Y:S01]  /*4e50*/  LEA.HI.X R43, R2, UR5, R3, 0x1, P0 ;  /* 0x00000005022b7c11 */ /* 0x000fe200080f0c03 */
[----:B------:R-:W-:Y:S01]  /*4e60*/  UIADD3 UR5, UPT, UPT, UR25, 0x1, URZ ;  /* 0x0000000119057890 */ /* 0x000fe2000fffe0ff */
[----:B------:R-:W-:Y:S01]  /*4e70*/  FMNMX3.FTZ R4, R34, R128, R121, !PT ;  /* 0x0000008022047276 */ /* 0x000fe20007810079 */
[----:B------:R-:W-:Y:S01]  /*4e80*/  UIADD3 UR31, UPT, UPT, UR22, 0x3c6ef372, URZ ;  /* 0x3c6ef372161f7890 */ /* 0x000fe2000fffe0ff */
[----:B------:R-:W-:Y:S01]  /*4e90*/  FMNMX3.FTZ R3, R36, R130, R120, !PT ;  /* 0x0000008224037276 */ /* 0x000fe20007810078 */
[----:B------:R-:W-:Y:S01]  /*4ea0*/  UIADD3 UR30, UPT, UPT, UR23, 0x76cf5d0a, URZ ;  /* 0x76cf5d0a171e7890 */ /* 0x000fe2000fffe0ff */
[----:B------:R-:W-:Y:S01]  /*4eb0*/  FMNMX3.FTZ R2, R38, R131, R127, !PT ;  /* 0x0000008326027276 */ /* 0x000fe2000781007f */
[----:B------:R-:W-:Y:S01]  /*4ec0*/  UIADD3 UR28, UPT, UPT, UR23, 0x32370b8f, URZ ;  /* 0x32370b8f171c7890 */ /* 0x000fe2000fffe0ff */
[----:B------:R-:W-:Y:S01]  /*4ed0*/  FMNMX3.FTZ R8, R4, R119, R116, !PT ;  /* 0x0000007704087276 */ /* 0x000fe20007810074 */
[----:B------:R1:W-:Y:S01]  /*4ee0*/  STL.64 [R1+0x108], R16 ;  /* 0x0001081001007387 */ /* 0x0003e20000100a00 */
[----:B------:R-:W-:Y:S01]  /*4ef0*/  FMNMX3.FTZ R7, R3, R122, R111, !PT ;  /* 0x0000007a03077276 */ /* 0x000fe2000781006f */
[----:B------:R-:W-:Y:S01]  /*4f00*/  UIADD3 UR29, UPT, UPT, UR22, -0x255992d5, URZ ;  /* 0xdaa66d2b161d7890 */ /* 0x000fe2000fffe0ff */
[----:B------:R-:W-:Y:S01]  /*4f10*/  FMNMX3.FTZ R3, R2, R126, R118, !PT ;  /* 0x0000007e02037276 */ /* 0x000fe20007810076 */
[----:B------:R-:W-:Y:S01]  /*4f20*/  STL.64 [R1+0x110], R12 ;  /* 0x0001100c01007387 */ /* 0x000fe20000100a00 */
[----:B------:R-:W-:Y:S01]  /*4f30*/  LOP3.LUT R4, R6, UR25, R15, 0x96, !PT ;  /* 0x0000001906047c12 */ /* 0x000fe2000f8e960f */
[----:B------:R-:W-:Y:S01]  /*4f40*/  UIADD3 UR19, UPT, UPT, UR23, -0x126145ec, URZ ;  /* 0xed9eba1417137890 */ /* 0x000fe2000fffe0ff */
[----:B------:R-:W-:Y:S01]  /*4f50*/  FMNMX3.FTZ R8, R8, R100, R97, !PT ;  /* 0x0000006408087276 */ /* 0x000fe20007810061 */
[----:B------:R-:W-:Y:S01]  /*4f60*/  UIADD3 UR24, UPT, UPT, UR22, 0x78dde6e4, URZ ;  /* 0x78dde6e416187890 */ /* 0x000fe2000fffe0ff */
[----:B------:R-:W-:Y:S01]  /*4f70*/  FMNMX3.FTZ R7, R7, R108, R96, !PT ;  /* 0x0000006c07077276 */ /* 0x000fe20007810060 */
[----:B------:R-:W2:Y:S01]  /*4f80*/  LDCU UR32, c[0x0][0x45c] ;  /* 0x00008b80ff2077ac */ /* 0x000ea20008000800 */
[----:B------:R-:W-:Y:S01]  /*4f90*/  FMNMX3.FTZ R3, R3, R110, R99, !PT ;  /* 0x0000006e03037276 */ /* 0x000fe20007810063 */
[----:B------:R-:W-:Y:S01]  /*4fa0*/  IMAD.IADD R179, R159, 0x1, R158 ;  /* 0x000000019fb37824 */ /* 0x000fe200078e029e */
[----:B------:R-:W-:Y:S01]  /*4fb0*/  FMNMX3.FTZ R9, R5, R123, R117, !PT ;  /* 0x0000007b05097276 */ /* 0x000fe20007810075 */
[----:B------:R-:W-:Y:S01]  /*4fc0*/  IMAD.WIDE.U32 R4, R4, -0x326172a9, RZ ;  /* 0xcd9e8d5704047825 */ /* 0x000fe200078e00ff */
[----:B------:R-:W-:Y:S01]  /*4fd0*/  FMNMX3.FTZ R8, R8, R52, R85, !PT ;  /* 0x0000003408087276 */ /* 0x000fe20007810055 */
[----:B------:R-:W-:Y:S01]  /*4fe0*/  UIADD3 UR15, UPT, UPT, UR22, 0x1715609d, URZ ;  /* 0x1715609d160f7890 */ /* 0x000fe2000fffe0ff */
[----:B------:R-:W-:Y:S01]  /*4ff0*/  FMNMX3.FTZ R7, R7, R89, R86, !PT ;  /* 0x0000005907077276 */ /* 0x000fe20007810056 */
[----:B------:R-:W-:Y:S01]  /*5000*/  UIADD3 UR14, UPT, UPT, UR22, -0x4ab325aa, URZ ;  /* 0xb54cda56160e7890 */ /* 0x000fe2000fffe0ff */
[----:B------:R-:W-:Y:S01]  /*5010*/  FMNMX3.FTZ R6, R3, R90, R88, !PT ;  /* 0x0000005a03067276 */ /* 0x000fe20007810058 */
[----:B------:R-:W-:Y:S01]  /*5020*/  USHF.L.U32 UR17, UR27, 0x3, URZ ;  /* 0x000000031b117899 */ /* 0x000fe200080006ff */
[----:B------:R-:W-:-:S02]  /*5030*/  FMNMX3.FTZ R9, R9, R109, R98, !PT ;  /* 0x0000006d09097276 */ /* 0x000fc40007810062 */
[--C-:B------:R-:W-:Y:S02]  /*5040*/  LOP3.LUT R18, R16, UR16, R5.reuse, 0x96, !PT ;  /* 0x0000001010127c12 */ /* 0x100fe4000f8e9605 */
[----:B------:R-:W-:Y:S02]  /*5050*/  LOP3.LUT R20, R12, UR16, R5, 0x96, !PT ;  /* 0x000000100c147c12 */ /* 0x000fe4000f8e9605 */
[----:B------:R-:W-:Y:S01]  /*5060*/  FMNMX3.FTZ R8, R8, R78, R71, !PT ;  /* 0x0000004e08087276 */ /* 0x000fe20007810047 */
[----:B------:R-:W-:Y:S01]  /*5070*/  IMAD.WIDE.U32 R18, R18, -0x2daee0ad, RZ ;  /* 0xd2511f5312127825 */ /* 0x000fe200078e00ff */
[----:B------:R-:W-:Y:S02]  /*5080*/  FMNMX3.FTZ R5, R7, R81, R69, !PT ;  /* 0x0000005107057276 */ /* 0x000fe40007810045 */
[----:B------:R-:W-:Y:S01]  /*5090*/  FMNMX3.FTZ R7, R6, R84, R79, !PT ;  /* 0x0000005406077276 */ /* 0x000fe2000781004f */
[----:B------:R-:W-:Y:S01]  /*50a0*/  IMAD.WIDE.U32 R20, R20, -0x2daee0ad, RZ ;  /* 0xd2511f5314147825 */ /* 0x000fe200078e00ff */
[----:B------:R-:W-:-:S02]  /*50b0*/  FMNMX3.FTZ R9, R9, R91, R87, !PT ;  /* 0x0000005b09097276 */ /* 0x000fc40007810057 */
[----:B------:R-:W-:Y:S02]  /*50c0*/  FMNMX3.FTZ R6, R8, R57, R54, !PT ;  /* 0x0000003908067276 */ /* 0x000fe40007810036 */
[----:B------:R-:W-:Y:S02]  /*50d0*/  FMNMX3.FTZ R5, R5, R62, R56, !PT ;  /* 0x0000003e05057276 */ /* 0x000fe40007810038 */
[----:B------:R-:W-:Y:S02]  /*50e0*/  FMNMX3.FTZ R7, R7, R67, R60, !PT ;  /* 0x0000004307077276 */ /* 0x000fe4000781003c */
[----:B------:R-:W-:Y:S02]  /*50f0*/  FMNMX3.FTZ R9, R9, R83, R80, !PT ;  /* 0x0000005309097276 */ /* 0x000fe40007810050 */
[----:B------:R-:W-:Y:S02]  /*5100*/  LOP3.LUT R2, R157, UR22, R17, 0x96, !PT ;  /* 0x000000169d027c12 */ /* 0x000fe4000f8e9611 */
[----:B------:R-:W-:-:S02]  /*5110*/  FMNMX3.FTZ R8, R6, R45, R134, !PT ;  /* 0x0000002d06087276 */ /* 0x000fc40007810086 */
[----:B------:R-:W-:Y:S01]  /*5120*/  FMNMX3.FTZ R6, R5, R46, R136, !PT ;  /* 0x0000002e05067276 */ /* 0x000fe20007810088 */
[----:B------:R-:W-:Y:S01]  /*5130*/  IMAD.WIDE.U32 R24, R2, -0x2daee0ad, RZ ;  /* 0xd2511f5302187825 */ /* 0x000fe200078e00ff */
[----:B------:R-:W-:Y:S02]  /*5140*/  FMNMX3.FTZ R5, R7, R59, R137, !PT ;  /* 0x0000003b07057276 */ /* 0x000fe40007810089 */
[----:B------:R-:W-:Y:S01]  /*5150*/  LOP3.LUT R10, R157, UR22, R13, 0x96, !PT ;  /* 0x000000169d0a7c12 */ /* 0x000fe2000f8e960d */
[----:B------:R-:W-:Y:S01]  /*5160*/  IMAD.U32 R2, RZ, RZ, UR5 ;  /* 0x00000005ff027e24 */ /* 0x000fe2000f8e00ff */
[----:B------:R-:W-:Y:S01]  /*5170*/  FMNMX3.FTZ R7, R9, R66, R138, !PT ;  /* 0x0000004209077276 */ /* 0x000fe2000781008a */
[----:B------:R-:W-:Y:S01]  /*5180*/  STL.64 [R1+0x148], R24 ;  /* 0x0001481801007387 */ /* 0x000fe20000100a00 */
[----:B------:R-:W-:Y:S01]  /*5190*/  FMNMX.FTZ R103, R35, R8, !PT ;  /* 0x0000000823677209 */ /* 0x000fe20007810000 */
[----:B------:R-:W-:Y:S01]  /*51a0*/  IMAD.WIDE.U32 R32, R10, -0x2daee0ad, RZ ;  /* 0xd2511f530a207825 */ /* 0x000fe200078e00ff */
[----:B------:R-:W-:Y:S01]  /*51b0*/  FMNMX.FTZ R104, R63, R7, !PT ;  /* 0x000000073f687209 */ /* 0x000fe20007810000 */
[----:B------:R-:W-:Y:S01]  /*51c0*/  UIADD3 UR5, UPT, UPT, UR23, -0x56f99767, URZ ;  /* 0xa906689917057890 */ /* 0x000fe2000fffe0ff */
[----:B------:R-:W-:Y:S01]  /*51d0*/  FMNMX.FTZ R102, R39, R6, !PT ;  /* 0x0000000627667209 */ /* 0x000fe20007810000 */
[----:B------:R-:W4:Y:S01]  /*51e0*/  SHFL.BFLY PT, R11, R103, 0x2, 0x1f ;  /* 0x0c401f00670b7f89 */ /* 0x000f2200000e0000 */
[----:B------:R-:W-:-:S02]  /*51f0*/  LOP3.LUT R2, R2, UR23, R15, 0x96, !PT ;  /* 0x0000001702027c12 */ /* 0x000fc4000f8e960f */
[C---:B------:R-:W-:Y:S01]  /*5200*/  LOP3.LUT R3, R14.reuse, UR4, R25, 0x96, !PT ;  /* 0x000000040e037c12 */ /* 0x040fe2000f8e9619 */
[----:B------:R-:W5:Y:S01]  /*5210*/  SHFL.BFLY PT, R15, R104, 0x2, 0x1f ;  /* 0x0c401f00680f7f89 */ /* 0x000f6200000e0000 */
[----:B------:R-:W-:Y:S01]  /*5220*/  LOP3.LUT R10, R14, UR4, R33, 0x96, !PT ;  /* 0x000000040e0a7c12 */ /* 0x000fe2000f8e9621 */
[----:B------:R-:W-:Y:S01]  /*5230*/  UIADD3 UR4, UPT, UPT, UR23, 0x646e171e, URZ ;  /* 0x646e171e17047890 */ /* 0x000fe2000fffe0ff */
[----:B------:R-:W-:Y:S01]  /*5240*/  FMNMX.FTZ R8, R40, R5, !PT ;  /* 0x0000000528087209 */ /* 0x000fe20007810000 */
[----:B------:R-:W3:Y:S01]  /*5250*/  SHFL.BFLY PT, R14, R102, 0x2, 0x1f ;  /* 0x0c401f00660e7f89 */ /* 0x000ee200000e0000 */
[----:B------:R-:W-:-:S03]  /*5260*/  IMAD.WIDE.U32 R72, R3, -0x326172a9, RZ ;  /* 0xcd9e8d5703487825 */ /* 0x000fc600078e00ff */
[----:B------:R-:W2:Y:S01]  /*5270*/  SHFL.BFLY PT, R101, R8, 0x2, 0x1f ;  /* 0x0c401f0008657f89 */ /* 0x000ea200000e0000 */
[----:B------:R-:W-:Y:S01]  /*5280*/  IMAD.WIDE.U32 R64, R10, -0x326172a9, RZ ;  /* 0xcd9e8d570a407825 */ /* 0x000fe200078e00ff */
[----:B------:R-:W-:Y:S02]  /*5290*/  LOP3.LUT R5, R4, UR31, R73, 0x96, !PT ;  /* 0x0000001f04057c12 */ /* 0x000fe4000f8e9649 */
[----:B------:R-:W-:Y:S01]  /*52a0*/  LOP3.LUT R10, R24, UR30, R19, 0x96, !PT ;  /* 0x0000001e180a7c12 */ /* 0x000fe2000f8e9613 */
[----:B------:R-:W-:Y:S01]  /*52b0*/  IMAD.WIDE.U32 R2, R2, -0x326172a9, RZ ;  /* 0xcd9e8d5702027825 */ /* 0x000fe200078e00ff */
[----:B------:R-:W-:Y:S01]  /*52c0*/  LOP3.LUT R9, R4, UR31, R65, 0x96, !PT ;  /* 0x0000001f04097c12 */ /* 0x000fe2000f8e9641 */
[----:B------:R-:W-:Y:S02]  /*52d0*/  STL.64 [R1+0x150], R32 ;  /* 0x0001502001007387 */ /* 0x000fe40000100a00 */
[----:B------:R-:W-:Y:S01]  /*52e0*/  IMAD.WIDE.U32 R4, R5, -0x2daee0ad, RZ ;  /* 0xd2511f5305047825 */ /* 0x000fe200078e00ff */
[----:B------:R-:W-:Y:S01]  /*52f0*/  LOP3.LUT R7, R16, UR16, R3, 0x96, !PT ;  /* 0x0000001010077c12 */ /* 0x000fe2000f8e9603 */
[----:B------:R-:W-:Y:S01]  /*5300*/  STL.64 [R1+0x10], R72 ;  /* 0x0000104801007387 */ /* 0x000fe20000100a00 */
[----:B------:R-:W-:Y:S01]  /*5310*/  LOP3.LUT R6, R2, UR31, R73, 0x96, !PT ;  /* 0x0000001f02067c12 */ /* 0x000fe2000f8e9649 */
[----:B------:R-:W-:Y:S01]  /*5320*/  IMAD.WIDE.U32 R26, R10, -0x326172a9, RZ ;  /* 0xcd9e8d570a1a7825 */ /* 0x000fe200078e00ff */
[----:B-1----:R-:W-:Y:S01]  /*5330*/  LOP3.LUT R16, R12, UR16, R3, 0x96, !PT ;  /* 0x000000100c107c12 */ /* 0x002fe2000f8e9603 */
[----:B------:R-:W-:Y:S01]  /*5340*/  STL.64 [R1+0x18], R64 ;  /* 0x0000184001007387 */ /* 0x000fe20000100a00 */
[----:B------:R-:W-:Y:S01]  /*5350*/  LOP3.LUT R22, R2, UR31, R65, 0x96, !PT ;  /* 0x0000001f02167c12 */ /* 0x000fe2000f8e9641 */
[----:B------:R-:W-:Y:S01]  /*5360*/  IMAD.WIDE.U32 R2, R9, -0x2daee0ad, RZ ;  /* 0xd2511f5309027825 */ /* 0x000fe200078e00ff */
[----:B----4-:R-:W-:-:S02]  /*5370*/  FMNMX.FTZ R103, R103, R11, !PT ;  /* 0x0000000b67677209 */ /* 0x010fc40007810000 */
[----:B-----5:R-:W-:Y:S01]  /*5380*/  FMNMX.FTZ R104, R104, R15, !PT ;  /* 0x0000000f68687209 */ /* 0x020fe20007810000 */
[----:B------:R-:W-:Y:S01]  /*5390*/  IMAD.WIDE.U32 R12, R7, -0x2daee0ad, RZ ;  /* 0xd2511f53070c7825 */ /* 0x000fe200078e00ff */
[----:B------:R-:W-:Y:S02]  /*53a0*/  LOP3.LUT R17, R18, UR28, R5, 0x96, !PT ;  /* 0x0000001c12117c12 */ /* 0x000fe4000f8e9605 */
[----:B---3--:R-:W-:Y:S01]  /*53b0*/  FMNMX.FTZ R102, R102, R14, !PT ;  /* 0x0000000e66667209 */ /* 0x008fe20007810000 */
[----:B------:R-:W-:Y:S01]  /*53c0*/  IMAD.WIDE.U32 R14, R16, -0x2daee0ad, RZ ;  /* 0xd2511f53100e7825 */ /* 0x000fe200078e00ff */
[----:B------:R-:W-:Y:S01]  /*53d0*/  LOP3.LUT R5, R32, UR30, R21, 0x96, !PT ;  /* 0x0000001e20057c12 */ /* 0x000fe2000f8e9615 */
[----:B------:R-:W1:Y:S01]  /*53e0*/  SHFL.BFLY PT, R16, R103, 0x1, 0x1f ;  /* 0x0c201f0067107f89 */ /* 0x000e6200000e0000 */
[----:B------:R-:W-:Y:S01]  /*53f0*/  LOP3.LUT R21, R20, UR28, R3, 0x96, !PT ;  /* 0x0000001c14157c12 */ /* 0x000fe2000f8e9603 */
[----:B------:R-:W-:Y:S01]  /*5400*/  IMAD.WIDE.U32 R6, R6, -0x2daee0ad, RZ ;  /* 0xd2511f5306067825 */ /* 0x000fe200078e00ff */
[----:B--2---:R-:W-:Y:S01]  /*5410*/  FMNMX.FTZ R101, R8, R101, !PT ;  /* 0x0000006508657209 */ /* 0x004fe20007810000 */
[----:B------:R-:W2:Y:S01]  /*5420*/  SHFL.BFLY PT, R20, R104, 0x1, 0x1f ;  /* 0x0c201f0068147f89 */ /* 0x000ea200000e0000 */
[----:B------:R-:W-:Y:S01]  /*5430*/  LOP3.LUT R8, R72, UR29, R27, 0x96, !PT ;  /* 0x0000001d48087c12 */ /* 0x000fe2000f8e961b */
[----:B------:R-:W-:Y:S01]  /*5440*/  IMAD.WIDE.U32 R30, R5, -0x326172a9, RZ ;  /* 0xcd9e8d57051e7825 */ /* 0x000fe200078e00ff */
[----:B------:R-:W-:Y:S01]  /*5450*/  LOP3.LUT R5, R32, UR30, R15, 0x96, !PT ;  /* 0x0000001e20057c12 */ /* 0x000fe2000f8e960f */
[----:B------:R-:W3:Y:S01]  /*5460*/  SHFL.BFLY PT, R18, R102, 0x1, 0x1f ;  /* 0x0c201f0066127f89 */ /* 0x000ee200000e0000 */
[----:B------:R-:W-:Y:S01]  /*5470*/  LOP3.LUT R23, R12, UR28, R7, 0x96, !PT ;  /* 0x0000001c0c177c12 */ /* 0x000fe2000f8e9607 */
[----:B------:R-:W-:Y:S01]  /*5480*/  IMAD.WIDE.U32 R10, R22, -0x2daee0ad, RZ ;  /* 0xd2511f53160a7825 */ /* 0x000fe200078e00ff */
[----:B------:R-:W-:Y:S01]  /*5490*/  LOP3.LUT R12, R64, UR29, R31, 0x96, !PT ;  /* 0x0000001d400c7c12 */ /* 0x000fe2000f8e961f */
[----:B------:R-:W4:Y:S01]  /*54a0*/  SHFL.BFLY PT, R19, R101, 0x1, 0x1f ;  /* 0x0c201f0065137f89 */ /* 0x000f2200000e0000 */
[----:B------:R-:W-:Y:S01]  /*54b0*/  LOP3.LUT R24, R24, UR30, R13, 0x96, !PT ;  /* 0x0000001e18187c12 */ /* 0x000fe2000f8e960d */
[----:B------:R-:W-:Y:S01]  /*54c0*/  IMAD.WIDE.U32 R8, R8, -0x2daee0ad, RZ ;  /* 0xd2511f5308087825 */ /* 0x000fe200078e00ff */
[----:B------:R-:W-:-:S03]  /*54d0*/  LOP3.LUT R3, R14, UR28, R11, 0x96, !PT ;  /* 0x0000001c0e037c12 */ /* 0x000fc6000f8e960b */
[----:B------:R-:W-:Y:S01]  /*54e0*/  IMAD.WIDE.U32 R28, R17, -0x326172a9, RZ ;  /* 0xcd9e8d57111c7825 */ /* 0x000fe200078e00ff */
[----:B------:R-:W-:-:S03]  /*54f0*/  LOP3.LUT R9, R4, UR19, R9, 0x96, !PT ;  /* 0x0000001304097c12 */ /* 0x000fc6000f8e9609 */
[----:B------:R-:W-:Y:S01]  /*5500*/  IMAD.WIDE.U32 R4, R5, -0x326172a9, RZ ;  /* 0xcd9e8d5705047825 */ /* 0x000fe200078e00ff */
[----:B------:R-:W-:Y:S02]  /*5510*/  LOP3.LUT R11, R26, UR24, R29, 0x96, !PT ;  /* 0x000000181a0b7c12 */ /* 0x000fe4000f8e961d */
[----:B-1----:R-:W-:Y:S01]  /*5520*/  FMNMX.FTZ R103, R103, R16, !PT ;  /* 0x0000001067677209 */ /* 0x002fe20007810000 */
[----:B------:R-:W-:Y:S01]  /*5530*/  IMAD.WIDE.U32 R12, R12, -0x2daee0ad, RZ ;  /* 0xd2511f530c0c7825 */ /* 0x000fe200078e00ff */
[----:B------:R-:W-:Y:S02]  /*5540*/  LOP3.LUT R17, R64, UR29, R5, 0x96, !PT ;  /* 0x0000001d40117c12 */ /* 0x000fe4000f8e9605 */
[----:B--2---:R-:W-:Y:S01]  /*5550*/  FMNMX.FTZ R104, R104, R20, !PT ;  /* 0x0000001468687209 */ /* 0x004fe20007810000 */
[----:B------:R-:W-:Y:S01]  /*5560*/  IMAD.WIDE.U32 R26, R3, -0x326172a9, RZ ;  /* 0xcd9e8d57031a7825 */ /* 0x000fe200078e00ff */
[----:B------:R-:W-:Y:S02]  /*5570*/  LOP3.LUT R7, R2, UR19, R13, 0x96, !PT ;  /* 0x0000001302077c12 */ /* 0x000fe4000f8e960d */
[----:B---3--:R-:W-:Y:S01]  /*5580*/  FMNMX.FTZ R102, R102, R18, !PT ;  /* 0x0000001266667209 */ /* 0x008fe20007810000 */
[----:B------:R-:W-:Y:S01]  /*5590*/  IMAD.WIDE.U32 R14, R24, -0x326172a9, RZ ;  /* 0xcd9e8d57180e7825 */ /* 0x000fe200078e00ff */
[----:B------:R-:W-:-:S02]  /*55a0*/  LOP3.LUT R13, R4, UR24, R27, 0x96, !PT ;  /* 0x00000018040d7c12 */ /* 0x000fc4000f8e961b */
[----:B----4-:R-:W-:Y:S01]  /*55b0*/  FMNMX.FTZ R101, R101, R19, !PT ;  /* 0x0000001365657209 */ /* 0x010fe20007810000 */
[----:B------:R-:W-:Y:S01]  /*55c0*/  IMAD.WIDE.U32 R32, R23, -0x326172a9, RZ ;  /* 0xcd9e8d5717207825 */ /* 0x000fe200078e00ff */
[----:B------:R-:W-:Y:S02]  /*55d0*/  LOP3.LUT R3, R72, UR29, R15, 0x96, !PT ;  /* 0x0000001d48037c12 */ /* 0x000fe4000f8e960f */
[----:B------:R-:W-:Y:S01]  /*55e0*/  FSETP.NEU.FTZ.AND P0, PT, R103, -INF , PT ;  /* 0xff8000006700780b */ /* 0x000fe20003f1d000 */
[----:B------:R-:W-:Y:S01]  /*55f0*/  IMAD.WIDE.U32 R24, R21, -0x326172a9, RZ ;  /* 0xcd9e8d5715187825 */ /* 0x000fe200078e00ff */
[----:B------:R-:W-:Y:S02]  /*5600*/  LOP3.LUT R2, R14, UR24, R33, 0x96, !PT ;  /* 0x000000180e027c12 */ /* 0x000fe4000f8e9621 */
[----:B------:R-:W-:Y:S01]  /*5610*/  FSETP.NEU.FTZ.AND P1, PT, R102, -INF , PT ;  /* 0xff8000006600780b */ /* 0x000fe20003f3d000 */
[----:B------:R-:W-:Y:S01]  /*5620*/  IMAD.WIDE.U32 R16, R17, -0x2daee0ad, RZ ;  /* 0xd2511f5311107825 */ /* 0x000fe200078e00ff */
[----:B------:R-:W-:-:S03]  /*5630*/  LOP3.LUT R22, R30, UR24, R25, 0x96, !PT ;  /* 0x000000181e167c12 */ /* 0x000fc6000f8e9619 */
[----:B------:R-:W-:Y:S01]  /*5640*/  IMAD.WIDE.U32 R20, R11, -0x2daee0ad, RZ ;  /* 0xd2511f530b147825 */ /* 0x000fe200078e00ff */
[----:B------:R-:W-:-:S03]  /*5650*/  LOP3.LUT R10, R10, UR19, R17, 0x96, !PT ;  /* 0x000000130a0a7c12 */ /* 0x000fc6000f8e9611 */
[----:B------:R-:W-:-:S04]  /*5660*/  IMAD.WIDE.U32 R154, R13, -0x2daee0ad, RZ ;  /* 0xd2511f530d9a7825 */ /* 0x000fc800078e00ff */
[----:B------:R-:W-:Y:S01]  /*5670*/  IMAD.WIDE.U32 R160, R2, -0x2daee0ad, RZ ;  /* 0xd2511f5302a07825 */ /* 0x000fe200078e00ff */
[----:B------:R-:W-:Y:S02]  /*5680*/  LOP3.LUT R2, R8, UR5, R21, 0x96, !PT ;  /* 0x0000000508027c12 */ /* 0x000fe4000f8e9615 */
[----:B------:R-:W-:Y:S01]  /*5690*/  LOP3.LUT R37, R16, UR5, R155, 0x96, !PT ;  /* 0x0000000510257c12 */ /* 0x000fe2000f8e969b */
[----:B------:R-:W-:-:S04]  /*56a0*/  IMAD.WIDE.U32 R14, R3, -0x2daee0ad, RZ ;  /* 0xd2511f53030e7825 */ /* 0x000fc800078e00ff */
[----:B------:R-:W-:Y:S01]  /*56b0*/  IMAD.WIDE.U32 R4, R9, -0x326172a9, RZ ;  /* 0xcd9e8d5709047825 */ /* 0x000fe200078e00ff */
[----:B------:R-:W-:Y:S02]  /*56c0*/  LOP3.LUT R8, R6, UR19, R15, 0x96, !PT ;  /* 0x0000001306087c12 */ /* 0x000fe4000f8e960f */
[----:B------:R-:W-:Y:S01]  /*56d0*/  LOP3.LUT R11, R14, UR5, R161, 0x96, !PT ;  /* 0x000000050e0b7c12 */ /* 0x000fe2000f8e96a1 */
[----:B------:R-:W-:Y:S01]  /*56e0*/  IMAD.WIDE.U32 R16, R10, -0x326172a9, RZ ;  /* 0xcd9e8d570a107825 */ /* 0x000fe200078e00ff */
[----:B------:R-:W-:-:S03]  /*56f0*/  LOP3.LUT R5, R28, UR15, R5, 0x96, !PT ;  /* 0x0000000f1c057c12 */ /* 0x000fc6000f8e9605 */
[----:B------:R-:W-:Y:S01]  /*5700*/  IMAD.WIDE.U32 R2, R2, -0x326172a9, RZ ;  /* 0xcd9e8d5702027825 */ /* 0x000fe200078e00ff */
[----:B------:R-:W-:-:S03]  /*5710*/  LOP3.LUT R76, R26, UR15, R17, 0x96, !PT ;  /* 0x0000000f1a4c7c12 */ /* 0x000fc6000f8e9611 */
[----:B------:R-:W-:Y:S01]  /*5720*/  IMAD.WIDE.U32 R18, R7, -0x326172a9, RZ ;  /* 0xcd9e8d5707127825 */ /* 0x000fe200078e00ff */
[C---:B------:R-:W-:Y:S02]  /*5730*/  PRMT R26, R2.reuse, 0x7770, RZ ;  /* 0x00007770021a7816 */ /* 0x040fe400000000ff */
[----:B------:R-:W-:Y:S01]  /*5740*/  PRMT R28, R2, 0x7773, RZ ;  /* 0x00007773021c7816 */ /* 0x000fe200000000ff */
[----:B------:R-:W-:Y:S01]  /*5750*/  IMAD.WIDE.U32 R14, R22, -0x2daee0ad, RZ ;  /* 0xd2511f53160e7825 */ /* 0x000fe200078e00ff */
[C---:B------:R-:W-:Y:S02]  /*5760*/  PRMT R27, R2.reuse, 0x7772, RZ ;  /* 0x00007772021b7816 */ /* 0x040fe400000000ff */
[----:B------:R-:W-:Y:S01]  /*5770*/  PRMT R29, R2, 0x7771, RZ ;  /* 0x00007771021d7816 */ /* 0x000fe200000000ff */
[----:B------:R-:W-:Y:S02]  /*5780*/  IMAD.MOV.U32 R75, RZ, RZ, R2 ;  /* 0x000000ffff4b7224 */ /* 0x000fe400078e0002 */
[----:B------:R-:W-:Y:S01]  /*5790*/  FMUL.FTZ R2, R103, UR32 ;  /* 0x0000002067027c20 */ /* 0x000fe20008410000 */
[----:B------:R-:W-:Y:S01]  /*57a0*/  LOP3.LUT R7, R24, UR15, R19, 0x96, !PT ;  /* 0x0000000f18077c12 */ /* 0x000fe2000f8e9613 */
[----:B------:R-:W-:Y:S01]  /*57b0*/  IMAD.WIDE.U32 R8, R8, -0x326172a9, RZ ;  /* 0xcd9e8d5708087825 */ /* 0x000fe200078e00ff */
[----:B------:R-:W-:-:S02]  /*57c0*/  LOP3.LUT R15, R12, UR5, R15, 0x96, !PT ;  /* 0x000000050c0f7c12 */ /* 0x000fc4000f8e960f */
[----:B------:R-:W-:Y:S01]  /*57d0*/  LOP3.LUT R12, R4, UR14, R3, 0x96, !PT ;  /* 0x0000000e040c7c12 */ /* 0x000fe2000f8e9603 */
[----:B------:R-:W-:Y:S01]  /*57e0*/  IMAD.WIDE.U32 R4, R5, -0x2daee0ad, RZ ;  /* 0xd2511f5305047825 */ /* 0x000fe200078e00ff */
[----:B------:R-:W-:-:S03]  /*57f0*/  FSEL R2, R2, RZ, P0 ;  /* 0x000000ff02027208 */ /* 0x000fc60000000000 */
[----:B------:R-:W-:Y:S01]  /*5800*/  FMUL.FTZ R3, R102, UR32 ;  /* 0x0000002066037c20 */ /* 0x000fe20008410000 */
[----:B------:R-:W-:Y:S01]  /*5810*/  FSETP.NEU.FTZ.AND P0, PT, R101, -INF , PT ;  /* 0xff8000006500780b */ /* 0x000fe20003f1d000 */
[----:B------:R-:W-:Y:S01]  /*5820*/  IMAD.WIDE.U32 R6, R7, -0x2daee0ad, RZ ;  /* 0xd2511f5307067825 */ /* 0x000fe200078e00ff */
[----:B------:R-:W-:-:S03]  /*5830*/  PRMT R44, R4, 0x7770, RZ ;  /* 0x00007770042c7816 */ /* 0x000fc600000000ff */
[----:B------:R-:W-:Y:S01]  /*5840*/  FFMA.FTZ R23, R100, UR32, -R2 ;  /* 0x0000002064177c23 */ /* 0x000fe20008010802 */
[C---:B------:R-:W-:Y:S01]  /*5850*/  PRMT R105, R4.reuse, 0x7771, RZ ;  /* 0x0000777104697816 */ /* 0x040fe200000000ff */
[----:B------:R-:W-:Y:S01]  /*5860*/  IMAD.MOV.U32 R161, RZ, RZ, R4 ;  /* 0x000000ffffa17224 */ /* 0x000fe200078e0004 */
[C---:B------:R-:W-:Y:S01]  /*5870*/  PRMT R74, R4.reuse, 0x7772, RZ ;  /* 0x00007772044a7816 */ /* 0x040fe200000000ff */
[----:B------:R-:W-:Y:S01]  /*5880*/  IMAD.WIDE.U32 R152, R11, -0x326172a9, RZ ;  /* 0xcd9e8d570b987825 */ /* 0x000fe200078e00ff */
[----:B------:R-:W-:-:S03]  /*5890*/  PRMT R73, R4, 0x7773, RZ ;  /* 0x0000777304497816 */ /* 0x000fc600000000ff */
[----:B------:R-:W-:Y:S01]  /*58a0*/  FFMA.FTZ R4, R128, UR32, -R2 ;  /* 0x0000002080047c23 */ /* 0x000fe20008010802 */
[C---:B------:R-:W-:Y:S01]  /*58b0*/  PRMT R82, R6.reuse, 0x7770, RZ ;  /* 0x0000777006527816 */ /* 0x040fe200000000ff */
[----:B------:R-:W-:Y:S01]  /*58c0*/  IMAD.MOV.U32 R165, RZ, RZ, R6 ;  /* 0x000000ffffa57224 */ /* 0x000fe200078e0006 */
[C---:B------:R-:W-:Y:S01]  /*58d0*/  PRMT R115, R6.reuse, 0x7771, RZ ;  /* 0x0000777106737816 */ /* 0x040fe200000000ff */
[----:B------:R1:W-:Y:S01]  /*58e0*/  MUFU.EX2 R175, R4 ;  /* 0x0000000400af7308 */ /* 0x0003e20000000800 */
[----:B------:R-:W-:Y:S01]  /*58f0*/  PRMT R65, R6, 0x7772, RZ ;  /* 0x0000777206417816 */ /* 0x000fe200000000ff */
[--C-:B------:R-:W-:Y:S01]  /*5900*/  FFMA.FTZ R11, R116, UR32, -R2.reuse ;  /* 0x00000020740b7c23 */ /* 0x100fe20008010802 */
[----:B------:R-:W-:Y:S01]  /*5910*/  PRMT R64, R6, 0x7773, RZ ;  /* 0x0000777306407816 */ /* 0x000fe200000000ff */
[----:B------:R-:W-:Y:S01]  /*5920*/  FMUL.FTZ R6, R101, UR32 ;  /* 0x0000002065067c20 */ /* 0x000fe20008410000 */
[----:B------:R-:W-:Y:S01]  /*5930*/  LOP3.LUT R13, R20, UR4, R5, 0x96, !PT ;  /* 0x00000004140d7c12 */ /* 0x000fe2000f8e9605 */
[--C-:B------:R-:W-:Y:S01]  /*5940*/  FFMA.FTZ R5, R34, UR32, -R2.reuse ;  /* 0x0000002022057c23 */ /* 0x100fe20008010802 */
[----:B------:R-:W-:Y:S01]  /*5950*/  FSEL R3, R3, RZ, P1 ;  /* 0x000000ff03037208 */ /* 0x000fe20000800000 */
[--C-:B------:R-:W-:Y:S01]  /*5960*/  FFMA.FTZ R41, R97, UR32, -R2.reuse ;  /* 0x0000002061297c23 */ /* 0x100fe20008010802 */
[----:B------:R-:W-:Y:S01]  /*5970*/  LOP3.LUT R19, R14, UR4, R7, 0x96, !PT ;  /* 0x000000040e137c12 */ /* 0x000fe2000f8e9607 */
[--C-:B------:R-:W-:Y:S01]  /*5980*/  FFMA.FTZ R7, R119, UR32, -R2.reuse ;  /* 0x0000002077077c23 */ /* 0x100fe20008010802 */
[----:B------:R-:W-:Y:S01]  /*5990*/  LOP3.LUT R47, R8, UR14, R153, 0x96, !PT ;  /* 0x0000000e082f7c12 */ /* 0x000fe2000f8e9699 */
[--C-:B------:R-:W-:Y:S01]  /*59a0*/  FFMA.FTZ R8, R121, UR32, -R2.reuse ;  /* 0x0000002079087c23 */ /* 0x100fe20008010802 */
[----:B------:R-:W-:Y:S01]  /*59b0*/  FSETP.NEU.FTZ.AND P1, PT, R104, -INF , PT ;  /* 0xff8000006800780b */ /* 0x000fe20003f3d000 */
[--C-:B------:R-:W-:Y:S01]  /*59c0*/  FFMA.FTZ R52, R52, UR32, -R2.reuse ;  /* 0x0000002034347c23 */ /* 0x100fe20008010802 */
[--C-:B------:R-:W-:Y:S01]  /*59d0*/  FFMA.FTZ R55, R85, UR32, -R2.reuse ;  /* 0x0000002055377c23 */ /* 0x100fe20008010802 */
[--C-:B------:R-:W-:Y:S01]  /*59e0*/  FFMA.FTZ R61, R78, UR32, -R2.reuse ;  /* 0x000000204e3d7c23 */ /* 0x100fe20008010802 */
[----:B-1----:R-:W-:Y:S01]  /*59f0*/  FMUL.FTZ R4, R104, UR32 ;  /* 0x0000002068047c20 */ /* 0x002fe20008410000 */
[--C-:B------:R-:W-:Y:S01]  /*5a00*/  FFMA.FTZ R139, R71, UR32, -R2.reuse ;  /* 0x00000020478b7c23 */ /* 0x100fe20008010802 */
[--C-:B------:R-:W-:Y:S01]  /*5a10*/  FFMA.FTZ R140, R57, UR32, -R2.reuse ;  /* 0x00000020398c7c23 */ /* 0x100fe20008010802 */
[--C-:B------:R-:W-:Y:S01]  /*5a20*/  FFMA.FTZ R141, R54, UR32, -R2.reuse ;  /* 0x00000020368d7c23 */ /* 0x100fe20008010802 */
[--C-:B------:R-:W-:Y:S01]  /*5a30*/  FFMA.FTZ R145, R45, UR32, -R2.reuse ;  /* 0x000000202d917c23 */ /* 0x100fe20008010802 */
[--C-:B------:R-:W-:Y:S01]  /*5a40*/  FFMA.FTZ R231, R134, UR32, -R2.reuse ;  /* 0x0000002086e77c23 */ /* 0x100fe20008010802 */
[----:B------:R-:W-:Y:S01]  /*5a50*/  FFMA.FTZ R232, R35, UR32, -R2 ;  /* 0x0000002023e87c23 */ /* 0x000fe20008010802 */
[----:B------:R-:W-:Y:S01]  /*5a60*/  LOP3.LUT R77, R32, UR15, R9, 0x96, !PT ;  /* 0x0000000f204d7c12 */ /* 0x000fe2000f8e9609 */
[----:B------:R1:W-:Y:S01]  /*5a70*/  MUFU.EX2 R177, R5 ;  /* 0x0000000500b17308 */ /* 0x0003e20000000800 */
        /* <DEDUP_REMOVED lines=16> */
[----:B-1----:R-:W-:Y:S01]  /*5b80*/  FFMA.FTZ R5, R36, UR32, -R3 ;  /* 0x0000002024057c23 */ /* 0x002fe20008010803 */
[----:B------:R-:W-:Y:S01]  /*5b90*/  FSEL R3, R4, RZ, P1 ;  /* 0x000000ff04037208 */ /* 0x000fe20000800000 */
[--C-:B------:R-:W-:Y:S01]  /*5ba0*/  FFMA.FTZ R31, R118, UR32, -R2.reuse ;  /* 0x00000020761f7c23 */ /* 0x100fe20008010802 */
[--C-:B------:R-:W-:Y:S01]  /*5bb0*/  FFMA.FTZ R4, R38, UR32, -R2.reuse ;  /* 0x0000002026047c23 */ /* 0x100fe20008010802 */
[----:B------:R1:W-:Y:S01]  /*5bc0*/  MUFU.EX2 R169, R5 ;  /* 0x0000000500a97308 */ /* 0x0003e20000000800 */
        /* <DEDUP_REMOVED lines=13> */
[----:B------:R2:W-:Y:S01]  /*5ca0*/  MUFU.EX2 R166, R4 ;  /* 0x0000000400a67308 */ /* 0x0005e20000000800 */
[--C-:B------:R-:W-:Y:S01]  /*5cb0*/  FFMA.FTZ R9, R132, UR32, -R3.reuse ;  /* 0x0000002084097c23 */ /* 0x100fe20008010803 */
[--C-:B------:R-:W-:Y:S01]  /*5cc0*/  FFMA.FTZ R21, R123, UR32, -R3.reuse ;  /* 0x000000207b157c23 */ /* 0x100fe20008010803 */
[----:B-1----:R-:W-:Y:S01]  /*5cd0*/  FFMA.FTZ R5, R131, UR32, -R2 ;  /* 0x0000002083057c23 */ /* 0x002fe20008010802 */
[--C-:B------:R-:W-:Y:S01]  /*5ce0*/  FFMA.FTZ R2, R135, UR32, -R3.reuse ;  /* 0x0000002087027c23 */ /* 0x100fe20008010803 */
[--C-:B------:R-:W-:Y:S01]  /*5cf0*/  FFMA.FTZ R33, R117, UR32, -R3.reuse ;  /* 0x0000002075217c23 */ /* 0x100fe20008010803 */
        /* <DEDUP_REMOVED lines=11> */
[----:B--2---:R-:W-:Y:S01]  /*5db0*/  FFMA.FTZ R4, R58, UR32, -R3 ;  /* 0x000000203a047c23 */ /* 0x004fe20008010803 */
[----:B------:R-:W-:Y:S01]  /*5dc0*/  LOP3.LUT R24, R12, 0xff, RZ, 0xc0, !PT ;  /* 0x000000ff0c187812 */ /* 0x000fe200078ec0ff */
[----:B------:R-:W-:Y:S01]  /*5dd0*/  IMAD.WIDE.U32 R94, R37, -0x326172a9, RZ ;  /* 0xcd9e8d57255e7825 */ /* 0x000fe200078e00ff */
[----:B------:R-:W-:-:S02]  /*5de0*/  ISETP.LE.U32.AND P2, PT, R26, UR6, PT ;  /* 0x000000061a007c0c */ /* 0x000fc4000bf43070 */
[----:B------:R-:W-:Y:S02]  /*5df0*/  ISETP.LE.U32.AND P3, PT, R24, UR6, PT ;  /* 0x0000000618007c0c */ /* 0x000fe4000bf63070 */
[----:B------:R2:W-:Y:S01]  /*5e00*/  MUFU.EX2 R164, R4 ;  /* 0x0000000400a47308 */ /* 0x0005e20000000800 */
[----:B-1----:R-:W-:Y:S02]  /*5e10*/  PRMT R2, R12, 0x7632, R2 ;  /* 0x000076320c027816 */ /* 0x002fe40000000002 */
[C---:B------:R-:W-:Y:S02]  /*5e20*/  ISETP.GT.U32.AND P5, PT, R27.reuse, UR6, PT ;  /* 0x000000061b007c0c */ /* 0x040fe4000bfa4070 */
[----:B------:R-:W-:Y:S02]  /*5e30*/  LOP3.LUT R37, R16, UR14, R95, 0x96, !PT ;  /* 0x0000000e10257c12 */ /* 0x000fe4000f8e965f */
[----:B------:R-:W-:Y:S01]  /*5e40*/  PRMT R27, R27, 0x5410, R28 ;  /* 0x000054101b1b7816 */ /* 0x000fe2000000001c */
[----:B------:R1:W3:Y:S08]  /*5e50*/  MUFU.EX2 R167, R6 ;  /* 0x0000000600a77308 */ /* 0x0002f00000000800 */
[----:B------:R4:W-:Y:S01]  /*5e60*/  MUFU.EX2 R180, R8 ;  /* 0x0000000800b47308 */ /* 0x0009e20000000800 */
[----:B--2---:R-:W-:-:S02]  /*5e70*/  LOP3.LUT R4, R2, 0xff, RZ, 0xc0, !PT ;  /* 0x000000ff02047812 */ /* 0x004fc400078ec0ff */
[----:B------:R-:W-:Y:S02]  /*5e80*/  LOP3.LUT R2, R12, 0xffff, RZ, 0xc0, !PT ;  /* 0x0000ffff0c027812 */ /* 0x000fe400078ec0ff */
[----:B------:R-:W-:Y:S02]  /*5e90*/  ISETP.LE.U32.AND P1, PT, R4, UR6, PT ;  /* 0x0000000604007c0c */ /* 0x000fe4000bf23070 */
[----:B------:R-:W-:Y:S01]  /*5ea0*/  SHF.R.U32.HI R25, RZ, 0x8, R2 ;  /* 0x00000008ff197819 */ /* 0x000fe20000011602 */
[----:B------:R-:W-:Y:S01]  /*5eb0*/  MUFU.EX2 R178, R9 ;  /* 0x0000000900b27308 */ /* 0x000fe20000000800 */
[----:B-1----:R-:W-:-:S04]  /*5ec0*/  IMAD.WIDE.U32 R6, R15, -0x326172a9, RZ ;  /* 0xcd9e8d570f067825 */ /* 0x002fc800078e00ff */
[----:B------:R-:W-:Y:S01]  /*5ed0*/  FFMA.FTZ R15, R129, UR32, -R3 ;  /* 0x00000020810f7c23 */ /* 0x000fe20008010803 */
[----:B------:R-:W-:Y:S01]  /*5ee0*/  LOP3.LUT R2, R25, 0xffff, RZ, 0xc0, !PT ;  /* 0x0000ffff19027812 */ /* 0x000fe200078ec0ff */
[----:B---3--:R-:W-:Y:S01]  /*5ef0*/  FADD.FTZ R16, R169, R167 ;  /* 0x000000a7a9107221 */ /* 0x008fe20000010000 */
[----:B------:R-:W-:Y:S02]  /*5f00*/  LOP3.LUT R10, R18, UR14, R7, 0x96, !PT ;  /* 0x0000000e120a7c12 */ /* 0x000fe4000f8e9607 */
[----:B------:R-:W-:Y:S01]  /*5f10*/  ISETP.LE.U32.AND P0, PT, R2, UR6, PT ;  /* 0x0000000602007c0c */ /* 0x000fe2000bf03070 */
[----:B----4-:R-:W-:Y:S01]  /*5f20*/  FFMA.FTZ R8, R133, UR32, -R3 ;  /* 0x0000002085087c23 */ /* 0x010fe20008010803 */
[----:B------:R-:W-:Y:S01]  /*5f30*/  F2FP.F16.F32.PACK_AB R3, R175, R177 ;  /* 0x000000b1af03723e */ /* 0x000fe200000000ff */
[----:B------:R-:W-:Y:S01]  /*5f40*/  MUFU.EX2 R144, R5 ;  /* 0x0000000500907308 */ /* 0x000fe20000000800 */
[----:B------:R-:W-:Y:S02]  /*5f50*/  F2FP.F16.F32.PACK_AB R2, R156, R164 ;  /* 0x000000a49c02723e */ /* 0x000fe400000000ff */
[----:B------:R-:W-:-:S02]  /*5f60*/  PRMT R40, R3, 0x7610, R40 ;  /* 0x0000761003287816 */ /* 0x000fc40000000028 */
[----:B------:R-:W-:Y:S02]  /*5f70*/  PRMT R39, R3, 0x7632, R39 ;  /* 0x0000763203277816 */ /* 0x000fe40000000027 */
[----:B------:R-:W-:Y:S01]  /*5f80*/  LOP3.LUT R26, R10, 0xff, RZ, 0xc0, !PT ;  /* 0x000000ff0a1a7812 */ /* 0x000fe200078ec0ff */
[----:B------:R-:W-:Y:S01]  /*5f90*/  @!P1 HADD2 R45, -R40.H0_H0, -RZ.H0_H0 ;  /* 0xa00000ff282d9230 */ /* 0x000fe20000000900 */
[----:B------:R-:W1:Y:S01]  /*5fa0*/  MUFU.EX2 R170, R8 ;  /* 0x0000000800aa7308 */ /* 0x000e620000000800 */
[----:B------:R-:W-:Y:S02]  /*5fb0*/  PRMT R38, R2, 0x7610, R38 ;  /* 0x0000761002267816 */ /* 0x000fe40000000026 */
[----:B------:R-:W-:Y:S02]  /*5fc0*/  PRMT R124, R40, 0x5410, R39 ;  /* 0x00005410287c7816 */ /* 0x000fe40000000027 */
[----:B------:R-:W-:Y:S01]  /*5fd0*/  @!P1 PRMT R40, R45, 0x5410, RZ ;  /* 0x000054102d289816 */ /* 0x000fe200000000ff */
[----:B------:R-:W-:Y:S01]  /*5fe0*/  @!P3 HADD2 R46, -R38.H0_H0, -RZ.H0_H0 ;  /* 0xa00000ff262eb230 */ /* 0x000fe20000000900 */
[----:B------:R-:W-:Y:S01]  /*5ff0*/  PRMT R36, R2, 0x7632, R36 ;  /* 0x0000763202247816 */ /* 0x000fe20000000024 */
[----:B------:R-:W-:Y:S01]  /*6000*/  MUFU.EX2 R159, R22 ;  /* 0x00000016009f7308 */ /* 0x000fe20000000800 */
[----:B------:R-:W-:-:S02]  /*6010*/  ISETP.LE.U32.AND P1, PT, R26, UR6, PT ;  /* 0x000000061a007c0c */ /* 0x000fc4000bf23070 */
[----:B------:R-:W-:Y:S01]  /*6020*/  PRMT R2, R10, 0x7632, R2 ;  /* 0x000076320a027816 */ /* 0x000fe20000000002 */
[----:B------:R-:W-:Y:S01]  /*6030*/  @!P0 HADD2 R58, -R36.H0_H0, -RZ.H0_H0 ;  /* 0xa00000ff243a8230 */ /* 0x000fe20000000900 */
[----:B------:R-:W-:Y:S02]  /*6040*/  F2FP.F16.F32.PACK_AB R3, R167, R169 ;  /* 0x000000a9a703723e */ /* 0x000fe400000000ff */
[----:B------:R-:W-:Y:S01]  /*6050*/  PRMT R117, R38, 0x5410, R36 ;  /* 0x0000541026757816 */ /* 0x000fe20000000024 */
[----:B------:R2:W3:Y:S01]  /*6060*/  MUFU.EX2 R171, R20 ;  /* 0x0000001400ab7308 */ /* 0x0004e20000000800 */
[----:B------:R-:W-:Y:S02]  /*6070*/  @!P3 PRMT R38, R46, 0x5410, RZ ;  /* 0x000054102e26b816 */ /* 0x000fe400000000ff */
[----:B------:R-:W-:Y:S02]  /*6080*/  LOP3.LUT R2, R2, 0xff, RZ, 0xc0, !PT ;  /* 0x000000ff02027812 */ /* 0x000fe400078ec0ff */
[C---:B------:R-:W-:Y:S01]  /*6090*/  PRMT R46, R3.reuse, 0x7610, R46 ;  /* 0x00007610032e7816 */ /* 0x040fe2000000002e */
[----:B------:R-:W-:Y:S01]  /*60a0*/  STG.E.U16 desc[UR20][R42.64], R38 ;  /* 0x000000262a007986 */ /* 0x000fe2000c101514 */
[----:B------:R-:W-:Y:S01]  /*60b0*/  @!P0 PRMT R36, R58, 0x5410, RZ ;  /* 0x000054103a248816 */ /* 0x000fe200000000ff */
[----:B------:R-:W-:Y:S01]  /*60c0*/  MUFU.EX2 R168, R17 ;  /* 0x0000001100a87308 */ /* 0x000fe20000000800 */
[----:B------:R-:W-:Y:S01]  /*60d0*/  ISETP.LE.U32.AND P0, PT, R2, UR6, PT ;  /* 0x0000000602007c0c */ /* 0x000fe2000bf03070 */
[----:B------:R-:W-:Y:S01]  /*60e0*/  @!P1 HADD2 R63, -R46.H0_H0, -RZ.H0_H0 ;  /* 0xa00000ff2e3f9230 */ /* 0x000fe20000000900 */
[----:B-1----:R-:W-:Y:S01]  /*60f0*/  F2FP.F16.F32.PACK_AB R2, R178, R170 ;  /* 0x000000aab202723e */ /* 0x002fe200000000ff */
[----:B------:R-:W-:Y:S01]  /*6100*/  STG.E.U16 desc[UR20][R42.64+0x2], R36 ;  /* 0x000002242a007986 */ /* 0x000fe2000c101514 */
[----:B------:R-:W-:-:S02]  /*6110*/  PRMT R45, R3, 0x7632, R45 ;  /* 0x00007632032d7816 */ /* 0x000fc4000000002d */
[----:B------:R-:W-:Y:S01]  /*6120*/  PRMT R68, R2, 0x7610, R68 ;  /* 0x0000761002447816 */ /* 0x000fe20000000044 */
[----:B------:R-:W1:Y:S01]  /*6130*/  MUFU.EX2 R143, R14 ;  /* 0x0000000e008f7308 */ /* 0x000e620000000800 */
[----:B------:R-:W-:Y:S02]  /*6140*/  F2FP.F16.F32.PACK_AB R3, R144, R166 ;  /* 0x000000a69003723e */ /* 0x000fe400000000ff */
[----:B------:R-:W-:Y:S01]  /*6150*/  PRMT R119, R46, 0x5410, R45 ;  /* 0x000054102e777816 */ /* 0x000fe2000000002d */
[----:B------:R-:W-:Y:S01]  /*6160*/  @!P2 HADD2 R71, -R68.H0_H0, -RZ.H0_H0 ;  /* 0xa00000ff4447a230 */ /* 0x000fe20000000900 */
[----:B------:R-:W-:Y:S02]  /*6170*/  @!P1 PRMT R46, R63, 0x5410, RZ ;  /* 0x000054103f2e9816 */ /* 0x000fe400000000ff */
[----:B------:R-:W-:Y:S01]  /*6180*/  SHF.R.U32.HI R18, RZ, 0x18, R12 ;  /* 0x00000018ff127819 */ /* 0x000fe2000001160c */
[----:B------:R-:W-:Y:S01]  /*6190*/  MUFU.EX2 R246, R15 ;  /* 0x0000000f00f67308 */ /* 0x000fe20000000800 */
[----:B------:R-:W-:-:S02]  /*61a0*/  ISETP.GT.U32.AND P1, PT, R28, UR6, PT ;  /* 0x000000061c007c0c */ /* 0x000fc4000bf24070 */
[C---:B------:R-:W-:Y:S02]  /*61b0*/  PRMT R67, R3.reuse, 0x7610, R67 ;  /* 0x0000761003437816 */ /* 0x040fe40000000043 */
[----:B------:R-:W-:Y:S02]  /*61c0*/  PRMT R69, R2, 0x7632, R69 ;  /* 0x0000763202457816 */ /* 0x000fe40000000045 */
[----:B------:R-:W-:Y:S01]  /*61d0*/  ISETP.LE.U32.AND P4, PT, R18, UR6, PT ;  /* 0x0000000612007c0c */ /* 0x000fe2000bf83070 */
[----:B------:R-:W-:Y:S01]  /*61e0*/  @!P0 HADD2 R70, -R67.H0_H0, -RZ.H0_H0 ;  /* 0xa00000ff43468230 */ /* 0x000fe20000000900 */
[----:B------:R-:W-:Y:S01]  /*61f0*/  F2FP.F16.F32.PACK_AB R2, R182, R180 ;  /* 0x000000b4b602723e */ /* 0x000fe200000000ff */
[----:B------:R4:W5:Y:S01]  /*6200*/  MUFU.EX2 R248, R21 ;  /* 0x0000001500f87308 */ /* 0x0009620000000800 */
[----:B------:R-:W-:Y:S02]  /*6210*/  PRMT R83, R68, 0x5410, R69 ;  /* 0x0000541044537816 */ /* 0x000fe40000000045 */
[----:B------:R-:W-:-:S02]  /*6220*/  PRMT R66, R3, 0x7632, R66 ;  /* 0x0000763203427816 */ /* 0x000fc40000000042 */
[----:B------:R-:W-:Y:S02]  /*6230*/  @!P2 PRMT R68, R71, 0x5410, RZ ;  /* 0x000054104744a816 */ /* 0x000fe400000000ff */
[----:B------:R-:W-:Y:S01]  /*6240*/  PRMT R71, R2, 0x7632, R71 ;  /* 0x0000763202477816 */ /* 0x000fe20000000047 */
[----:B------:R-:W-:Y:S01]  /*6250*/  MUFU.EX2 R181, R11 ;  /* 0x0000000b00b57308 */ /* 0x000fe20000000800 */
[----:B------:R-:W-:Y:S01]  /*6260*/  PRMT R116, R67, 0x5410, R66 ;  /* 0x0000541043747816 */ /* 0x000fe20000000042 */
[----:B------:R-:W-:Y:S01]  /*6270*/  @!P4 HADD2 R59, -R39.H0_H0, -RZ.H0_H0 ;  /* 0xa00000ff273bc230 */ /* 0x000fe20000000900 */
[----:B------:R-:W-:Y:S01]  /*6280*/  @!P0 PRMT R67, R70, 0x5410, RZ ;  /* 0x0000541046438816 */ /* 0x000fe200000000ff */
[----:B------:R-:W-:Y:S01]  /*6290*/  @P1 HADD2 R86, -R71.H0_H0, -RZ.H0_H0 ;  /* 0xa00000ff47561230 */ /* 0x000fe20000000900 */
[----:B--2---:R-:W-:Y:S02]  /*62a0*/  SHF.R.U32.HI R20, RZ, 0x18, R10 ;  /* 0x00000018ff147819 */ /* 0x004fe4000001160a */
[----:B------:R-:W-:Y:S01]  /*62b0*/  PRMT R70, R2, 0x7610, R70 ;  /* 0x0000761002467816 */ /* 0x000fe20000000046 */
[----:B------:R-:W-:Y:S01]  /*62c0*/  MUFU.EX2 R252, R23 ;  /* 0x0000001700fc7308 */ /* 0x000fe20000000800 */
[----:B------:R-:W-:Y:S01]  /*62d0*/  PRMT R2, R6, 0x7770, RZ ;  /* 0x0000777006027816 */ /* 0x000fe200000000ff */
[----:B----4-:R-:W-:Y:S01]  /*62e0*/  FADD.FTZ R21, R166, R144 ;  /* 0x00000090a6157221 */ /* 0x010fe20000010000 */
[----:B------:R-:W-:Y:S01]  /*62f0*/  ISETP.LE.U32.AND P2, PT, R20, UR6, PT ;  /* 0x0000000614007c0c */ /* 0x000fe2000bf43070 */
[----:B------:R-:W-:Y:S01]  /*6300*/  @P5 HADD2 R80, -R70.H0_H0, -RZ.H0_H0 ;  /* 0xa00000ff46505230 */ /* 0x000fe20000000900 */
[----:B------:R-:W-:-:S02]  /*6310*/  PRMT R88, R70, 0x5410, R71 ;  /* 0x0000541046587816 */ /* 0x000fc40000000047 */
[----:B------:R-:W-:Y:S01]  /*6320*/  @P1 PRMT R71, R86, 0x5410, RZ ;  /* 0x0000541056471816 */ /* 0x000fe200000000ff */
[----:B------:R-:W-:Y:S01]  /*6330*/  MUFU.EX2 R176, R30 ;  /* 0x0000001e00b07308 */ /* 0x000fe20000000800 */
[----:B------:R-:W-:Y:S02]  /*6340*/  ISETP.LE.U32.AND P1, PT, R2, UR6, PT ;  /* 0x0000000602007c0c */ /* 0x000fe4000bf23070 */
[----:B------:R-:W-:Y:S01]  /*6350*/  @!P4 PRMT R39, R59, 0x5410, RZ ;  /* 0x000054103b27c816 */ /* 0x000fe200000000ff */
[----:B------:R-:W-:Y:S01]  /*6360*/  IMAD.WIDE.U32 R58, R77, -0x2daee0ad, RZ ;  /* 0xd2511f534d3a7825 */ /* 0x000fe200078e00ff */
[----:B------:R-:W-:Y:S02]  /*6370*/  ISETP.GT.U32.AND P4, PT, R29, UR6, PT ;  /* 0x000000061d007c0c */ /* 0x000fe4000bf84070 */
[----:B---3--:R-:W-:Y:S01]  /*6380*/  F2FP.F16.F32.PACK_AB R2, R171, R159 ;  /* 0x0000009fab02723e */ /* 0x008fe200000000ff */
[----:B------:R-:W-:Y:S01]  /*6390*/  @!P2 HADD2 R91, -R66.H0_H0, -RZ.H0_H0 ;  /* 0xa00000ff425ba230 */ /* 0x000fe20000000900 */
[----:B------:R-:W-:Y:S01]  /*63a0*/  PRMT R17, R6, 0x7771, RZ ;  /* 0x0000777106117816 */ /* 0x000fe200000000ff */
[----:B------:R2:W-:Y:S01]  /*63b0*/  MUFU.EX2 R243, R32 ;  /* 0x0000002000f37308 */ /* 0x0005e20000000800 */
[----:B------:R-:W-:-:S02]  /*63c0*/  @P5 PRMT R70, R80, 0x5410, RZ ;  /* 0x0000541050465816 */ /* 0x000fc400000000ff */
[C---:B------:R-:W-:Y:S02]  /*63d0*/  PRMT R87, R2.reuse, 0x7610, R87 ;  /* 0x0000761002577816 */ /* 0x040fe40000000057 */
[----:B------:R-:W-:Y:S02]  /*63e0*/  ISETP.GT.U32.AND P5, PT, R17, UR6, PT ;  /* 0x0000000611007c0c */ /* 0x000fe4000bfa4070 */
[----:B------:R-:W-:Y:S01]  /*63f0*/  PRMT R86, R2, 0x7632, R86 ;  /* 0x0000763202567816 */ /* 0x000fe20000000056 */
[----:B------:R-:W-:Y:S01]  /*6400*/  @!P1 HADD2 R90, -R87.H0_H0, -RZ.H0_H0 ;  /* 0xa00000ff575a9230 */ /* 0x000fe20000000900 */
[----:B------:R-:W-:Y:S01]  /*6410*/  PRMT R5, R6, 0x7773, RZ ;  /* 0x0000777306057816 */ /* 0x000fe200000000ff */
[----:B------:R-:W-:Y:S01]  /*6420*/  @P4 HADD2 R89, -R69.H0_H0, -RZ.H0_H0 ;  /* 0xa00000ff45594230 */ /* 0x000fe20000000900 */
[----:B------:R-:W-:Y:S01]  /*6430*/  @!P2 PRMT R66, R91, 0x5410, RZ ;  /* 0x000054105b42a816 */ /* 0x000fe200000000ff */
[----:B------:R-:W-:Y:S01]  /*6440*/  MUFU.EX2 R95, R31 ;  /* 0x0000001f005f7308 */ /* 0x000fe20000000800 */
[----:B------:R-:W-:-:S02]  /*6450*/  PRMT R91, R87, 0x5410, R86 ;  /* 0x00005410575b7816 */ /* 0x000fc40000000056 */
[----:B------:R-:W-:Y:S02]  /*6460*/  LOP3.LUT R2, R13, 0xffff, RZ, 0xc0, !PT ;  /* 0x0000ffff0d027812 */ /* 0x000fe400078ec0ff */
[----:B------:R-:W-:Y:S01]  /*6470*/  @!P1 PRMT R87, R90, 0x5410, RZ ;  /* 0x000054105a579816 */ /* 0x000fe200000000ff */
[----:B------:R-:W-:Y:S01]  /*6480*/  @P5 HADD2 R96, -R86.H0_H0, -RZ.H0_H0 ;  /* 0xa00000ff56605230 */ /* 0x000fe20000000900 */
[----:B------:R-:W-:Y:S01]  /*6490*/  ISETP.GT.U32.AND P1, PT, R5, UR6, PT ;  /* 0x0000000605007c0c */ /* 0x000fe2000bf24070 */
[----:B------:R-:W-:Y:S01]  /*64a0*/  MUFU.EX2 R247, R35 ;  /* 0x0000002300f77308 */ /* 0x000fe20000000800 */
[----:B------:R-:W-:Y:S01]  /*64b0*/  PRMT R4, R6, 0x7772, RZ ;  /* 0x0000777206047816 */ /* 0x000fe200000000ff */
[----:B--2---:R-:W-:Y:S01]  /*64c0*/  IMAD.MOV.U32 R32, RZ, RZ, R225 ;  /* 0x000000ffff207224 */ /* 0x004fe200078e00e1 */
[----:B------:R-:W-:Y:S02]  /*64d0*/  @P4 PRMT R69, R89, 0x5410, RZ ;  /* 0x0000541059454816 */ /* 0x000fe400000000ff */
[----:B------:R-:W-:-:S02]  /*64e0*/  SHF.R.U32.HI R15, RZ, 0x8, R2 ;  /* 0x00000008ff0f7819 */ /* 0x000fc40000011602 */
[----:B-1----:R-:W-:Y:S01]  /*64f0*/  F2FP.F16.F32.PACK_AB R2, R168, R143 ;  /* 0x0000008fa802723e */ /* 0x002fe200000000ff */
[----:B------:R-:W-:Y:S01]  /*6500*/  MUFU.EX2 R249, R33 ;  /* 0x0000002100f97308 */ /* 0x000fe20000000800 */
[----:B------:R-:W-:Y:S02]  /*6510*/  ISETP.GT.U32.AND P4, PT, R4, UR6, PT ;  /* 0x0000000604007c0c */ /* 0x000fe4000bf84070 */
[----:B------:R-:W-:Y:S02]  /*6520*/  LOP3.LUT R14, R13, 0xff, RZ, 0xc0, !PT ;  /* 0x000000ff0d0e7812 */ /* 0x000fe400078ec0ff */
[----:B------:R-:W-:Y:S02]  /*6530*/  LOP3.LUT R3, R15, 0xffff, RZ, 0xc0, !PT ;  /* 0x0000ffff0f037812 */ /* 0x000fe400078ec0ff */
[----:B------:R-:W-:Y:S01]  /*6540*/  PRMT R224, R2, 0x7632, R224 ;  /* 0x0000763202e07816 */ /* 0x000fe200000000e0 */
[----:B------:R-:W1:Y:S01]  /*6550*/  MUFU.EX2 R22, R55 ;  /* 0x0000003700167308 */ /* 0x000e620000000800 */
[----:B------:R-:W-:-:S02]  /*6560*/  @P5 PRMT R86, R96, 0x5410, RZ ;  /* 0x0000541060565816 */ /* 0x000fc400000000ff */
[----:B------:R-:W-:Y:S01]  /*6570*/  ISETP.LE.U32.AND P5, PT, R14, UR6, PT ;  /* 0x000000060e007c0c */ /* 0x000fe2000bfa3070 */
[----:B------:R-:W-:Y:S01]  /*6580*/  @P1 HADD2 R97, -R224.H0_H0, -RZ.H0_H0 ;  /* 0xa00000ffe0611230 */ /* 0x000fe20000000900 */
[----:B------:R-:W-:Y:S02]  /*6590*/  PRMT R223, R2, 0x7610, R223 ;  /* 0x0000761002df7816 */ /* 0x000fe400000000df */
[----:B------:R-:W-:Y:S01]  /*65a0*/  ISETP.LE.U32.AND P2, PT, R3, UR6, PT ;  /* 0x0000000603007c0c */ /* 0x000fe2000bf43070 */
[----:B------:R-:W-:Y:S01]  /*65b0*/  MUFU.EX2 R96, R54 ;  /* 0x0000003600607308 */ /* 0x000fe20000000800 */
[----:B------:R-:W-:Y:S01]  /*65c0*/  PRMT R2, R13, 0x7632, R2 ;  /* 0x000076320d027816 */ /* 0x000fe20000000002 */
[----:B------:R-:W-:Y:S01]  /*65d0*/  @P4 HADD2 R98, -R223.H0_H0, -RZ.H0_H0 ;  /* 0xa00000ffdf624230 */ /* 0x000fe20000000900 */
[----:B-----5:R-:W-:Y:S02]  /*65e0*/  F2FP.F16.F32.PACK_AB R3, R248, R246 ;  /* 0x000000f6f803723e */ /* 0x020fe400000000ff */
[----:B------:R-:W-:-:S02]  /*65f0*/  LOP3.LUT R2, R2, 0xff, RZ, 0xc0, !PT ;  /* 0x000000ff02027812 */ /* 0x000fc400078ec0ff */
[----:B------:R-:W-:Y:S01]  /*6600*/  PRMT R90, R223, 0x5410, R224 ;  /* 0x00005410df5a7816 */ /* 0x000fe200000000e0 */
[----:B------:R-:W-:Y:S01]  /*6610*/  MUFU.EX2 R250, R78 ;  /* 0x0000004e00fa7308 */ /* 0x000fe20000000800 */
[----:B------:R-:W-:Y:S01]  /*6620*/  PRMT R222, R3, 0x7610, R222 ;  /* 0x0000761003de7816 */ /* 0x000fe200000000de */
[----:B-1----:R-:W-:Y:S01]  /*6630*/  IMAD.MOV.U32 R144, RZ, RZ, R22 ;  /* 0x000000ffff907224 */ /* 0x002fe200078e0016 */
[----:B------:R-:W-:Y:S01]  /*6640*/  @P1 PRMT R224, R97, 0x5410, RZ ;  /* 0x0000541061e01816 */ /* 0x000fe200000000ff */
[----:B------:R-:W-:Y:S01]  /*6650*/  FADD.FTZ R22, R164, R156 ;  /* 0x0000009ca4167221 */ /* 0x000fe20000010000 */
[----:B------:R-:W-:Y:S01]  /*6660*/  PRMT R221, R3, 0x7632, R221 ;  /* 0x0000763203dd7816 */ /* 0x000fe200000000dd */
[----:B------:R-:W-:Y:S01]  /*6670*/  @!P5 HADD2 R99, -R222.H0_H0, -RZ.H0_H0 ;  /* 0xa00000ffde63d230 */ /* 0x000fe20000000900 */
[----:B------:R-:W-:Y:S01]  /*6680*/  ISETP.LE.U32.AND P1, PT, R2, UR6, PT ;  /* 0x0000000602007c0c */ /* 0x000fe2000bf23070 */
[----:B------:R-:W-:Y:S01]  /*6690*/  MUFU.EX2 R77, R84 ;  /* 0x00000054004d7308 */ /* 0x000fe20000000800 */
[----:B------:R-:W-:Y:S01]  /*66a0*/  SHF.R.U32.HI R8, RZ, 0x18, R13 ;  /* 0x00000018ff087819 */ /* 0x000fe2000001160d */
[----:B------:R-:W-:Y:S01]  /*66b0*/  @!P2 HADD2 R100, -R221.H0_H0, -RZ.H0_H0 ;  /* 0xa00000ffdd64a230 */ /* 0x000fe20000000900 */
[----:B------:R-:W-:-:S02]  /*66c0*/  PRMT R2, R19, 0x7632, R2 ;  /* 0x0000763213027816 */ /* 0x000fc40000000002 */
[----:B------:R-:W-:Y:S02]  /*66d0*/  @P4 PRMT R223, R98, 0x5410, RZ ;  /* 0x0000541062df4816 */ /* 0x000fe400000000ff */
[----:B------:R-:W-:Y:S01]  /*66e0*/  ISETP.LE.U32.AND P4, PT, R8, UR6, PT ;  /* 0x0000000608007c0c */ /* 0x000fe2000bf83070 */
[----:B------:R-:W1:Y:S01]  /*66f0*/  MUFU.EX2 R98, R34 ;  /* 0x0000002200627308 */ /* 0x000e620000000800 */
[----:B------:R-:W-:Y:S02]  /*6700*/  LOP3.LUT R2, R2, 0xff, RZ, 0xc0, !PT ;  /* 0x000000ff02027812 */ /* 0x000fe400078ec0ff */
[----:B------:R-:W-:Y:S02]  /*6710*/  PRMT R31, R222, 0x5410, R221 ;  /* 0x00005410de1f7816 */ /* 0x000fe400000000dd */
[----:B------:R-:W-:Y:S02]  /*6720*/  LOP3.LUT R11, R19, 0xff, RZ, 0xc0, !PT ;  /* 0x000000ff130b7812 */ /* 0x000fe400078ec0ff */
[----:B------:R-:W-:Y:S01]  /*6730*/  @!P5 PRMT R222, R99, 0x5410, RZ ;  /* 0x0000541063ded816 */ /* 0x000fe200000000ff */
[----:B------:R-:W-:Y:S01]  /*6740*/  MUFU.EX2 R79, R79 ;  /* 0x0000004f004f7308 */ /* 0x000fe20000000800 */
[----:B------:R-:W-:-:S02]  /*6750*/  F2FP.F16.F32.PACK_AB R3, R252, R181 ;  /* 0x000000b5fc03723e */ /* 0x000fc400000000ff */
[----:B------:R-:W-:Y:S02]  /*6760*/  ISETP.LE.U32.AND P5, PT, R2, UR6, PT ;  /* 0x0000000602007c0c */ /* 0x000fe4000bfa3070 */
[----:B------:R-:W-:Y:S01]  /*6770*/  @!P2 PRMT R221, R100, 0x5410, RZ ;  /* 0x0000541064dda816 */ /* 0x000fe200000000ff */
[----:B------:R-:W-:Y:S01]  /*6780*/  IMAD.MOV.U32 R100, RZ, RZ, R32 ;  /* 0x000000ffff647224 */ /* 0x000fe200078e0020 */
[----:B------:R-:W-:Y:S01]  /*6790*/  LOP3.LUT R2, R19, 0xffff, RZ, 0xc0, !PT ;  /* 0x0000ffff13027812 */ /* 0x000fe200078ec0ff */
[----:B------:R-:W-:Y:S01]  /*67a0*/  MUFU.EX2 R99, R53 ;  /* 0x0000003500637308 */ /* 0x000fe20000000800 */
[----:B------:R-:W-:Y:S02]  /*67b0*/  ISETP.LE.U32.AND P2, PT, R11, UR6, PT ;  /* 0x000000060b007c0c */ /* 0x000fe4000bf43070 */
[C---:B------:R-:W-:Y:S02]  /*67c0*/  PRMT R220, R3.reuse, 0x7610, R220 ;  /* 0x0000761003dc7816 */ /* 0x040fe400000000dc */
[----:B------:R-:W-:-:S02]  /*67d0*/  PRMT R219, R3, 0x7632, R219 ;  /* 0x0000763203db7816 */ /* 0x000fc400000000db */
[----:B------:R-:W-:Y:S01]  /*67e0*/  SHF.R.U32.HI R9, RZ, 0x8, R2 ;  /* 0x00000008ff097819 */ /* 0x000fe20000011602 */
[----:B------:R-:W-:Y:S01]  /*67f0*/  @!P1 HADD2 R106, -R220.H0_H0, -RZ.H0_H0 ;  /* 0xa00000ffdc6a9230 */ /* 0x000fe20000000900 */
[----:B------:R-:W-:Y:S01]  /*6800*/  F2FP.F16.F32.PACK_AB R2, R243, R176 ;  /* 0x000000b0f302723e */ /* 0x000fe200000000ff */
[----:B------:R-:W-:Y:S01]  /*6810*/  @!P4 HADD2 R107, -R219.H0_H0, -RZ.H0_H0 ;  /* 0xa00000ffdb6bc230 */ /* 0x000fe20000000900 */
[----:B------:R-:W-:Y:S01]  /*6820*/  SHF.R.U32.HI R7, RZ, 0x18, R19 ;  /* 0x00000018ff077819 */ /* 0x000fe20000011613 */
[----:B------:R-:W-:Y:S01]  /*6830*/  MUFU.EX2 R251, R139 ;  /* 0x0000008b00fb7308 */ /* 0x000fe20000000800 */
[C---:B------:R-:W-:Y:S02]  /*6840*/  PRMT R218, R2.reuse, 0x7610, R218 ;  /* 0x0000761002da7816 */ /* 0x040fe400000000da */
[----:B------:R-:W-:Y:S02]  /*6850*/  PRMT R217, R2, 0x7632, R217 ;  /* 0x0000763202d97816 */ /* 0x000fe400000000d9 */
[----:B------:R-:W-:Y:S01]  /*6860*/  PRMT R30, R220, 0x5410, R219 ;  /* 0x00005410dc1e7816 */ /* 0x000fe200000000db */
[----:B------:R-:W-:Y:S01]  /*6870*/  @!P2 HADD2 R108, -R218.H0_H0, -RZ.H0_H0 ;  /* 0xa00000ffda6ca230 */ /* 0x000fe20000000900 */
[----:B-1----:R-:W-:Y:S01]  /*6880*/  F2FP.F16.F32.PACK_AB R2, R98, R95 ;  /* 0x0000005f6202723e */ /* 0x002fe200000000ff */
[----:B------:R-:W-:Y:S01]  /*6890*/  MUFU.EX2 R140, R140 ;  /* 0x0000008c008c7308 */ /* 0x000fe20000000800 */
[----:B------:R-:W-:-:S02]  /*68a0*/  @!P1 PRMT R220, R106, 0x5410, RZ ;  /* 0x000054106adc9816 */ /* 0x000fc400000000ff */
[----:B------:R-:W-:Y:S02]  /*68b0*/  @!P4 PRMT R219, R107, 0x5410, RZ ;  /* 0x000054106bdbc816 */ /* 0x000fe400000000ff */
[----:B------:R-:W-:Y:S02]  /*68c0*/  LOP3.LUT R3, R9, 0xffff, RZ, 0xc0, !PT ;  /* 0x0000ffff09037812 */ /* 0x000fe400078ec0ff */
[----:B------:R-:W-:Y:S01]  /*68d0*/  ISETP.LE.U32.AND P4, PT, R7, UR6, PT ;  /* 0x0000000607007c0c */ /* 0x000fe2000bf83070 */
[----:B------:R-:W-:Y:S01]  /*68e0*/  MUFU.EX2 R106, R41 ;  /* 0x00000029006a7308 */ /* 0x000fe20000000800 */
[----:B------:R-:W-:Y:S02]  /*68f0*/  PRMT R216, R2, 0x7610, R216 ;  /* 0x0000761002d87816 */ /* 0x000fe400000000d8 */
[----:B------:R-:W-:Y:S02]  /*6900*/  ISETP.LE.U32.AND P1, PT, R3, UR6, PT ;  /* 0x0000000603007c0c */ /* 0x000fe4000bf23070 */
[----:B------:R-:W-:Y:S01]  /*6910*/  PRMT R89, R218, 0x5410, R217 ;  /* 0x00005410da597816 */ /* 0x000fe200000000d9 */
[----:B------:R-:W-:Y:S01]  /*6920*/  @!P5 HADD2 R110, -R216.H0_H0, -RZ.H0_H0 ;  /* 0xa00000ffd86ed230 */ /* 0x000fe20000000900 */
[----:B------:R-:W-:Y:S01]  /*6930*/  @!P2 PRMT R218, R108, 0x5410, RZ ;  /* 0x000054106cdaa816 */ /* 0x000fe200000000ff */
[----:B------:R-:W1:Y:S01]  /*6940*/  MUFU.EX2 R107, R52 ;  /* 0x00000034006b7308 */ /* 0x000e620000000800 */
[----:B------:R-:W-:Y:S01]  /*6950*/  IMAD.MOV.U32 R108, RZ, RZ, R247 ;  /* 0x000000ffff6c7224 */ /* 0x000fe200078e00f7 */
[----:B------:R-:W-:-:S02]  /*6960*/  PRMT R214, R2, 0x7632, R214 ;  /* 0x0000763202d67816 */ /* 0x000fc400000000d6 */
[----:B------:R-:W-:Y:S02]  /*6970*/  ISETP.LE.U32.AND P0, PT, R82, UR6, PT ;  /* 0x0000000652007c0c */ /* 0x000fe4000bf03070 */
[----:B------:R-:W-:Y:S01]  /*6980*/  PRMT R82, R216, 0x5410, R214 ;  /* 0x00005410d8527816 */ /* 0x000fe200000000d6 */
[----:B------:R-:W-:Y:S01]  /*6990*/  @!P4 HADD2 R109, -R214.H0_H0, -RZ.H0_H0 ;  /* 0xa00000ffd66dc230 */ /* 0x000fe20000000900 */
[----:B------:R-:W-:Y:S01]  /*69a0*/  F2FP.F16.F32.PACK_AB R2, R108, R249 ;  /* 0x000000f96c02723e */ /* 0x000fe200000000ff */
[----:B------:R-:W-:Y:S01]  /*69b0*/  @!P1 HADD2 R111, -R217.H0_H0, -RZ.H0_H0 ;  /* 0xa00000ffd96f9230 */ /* 0x000fe20000000900 */
[----:B------:R-:W-:Y:S01]  /*69c0*/  @!P5 PRMT R216, R110, 0x5410, RZ ;  /* 0x000054106ed8d816 */ /* 0x000fe200000000ff */
[----:B------:R-:W-:Y:S01]  /*69d0*/  MUFU.EX2 R247, R57 ;  /* 0x0000003900f77308 */ /* 0x000fe20000000800 */
[----:B------:R-:W-:Y:S02]  /*69e0*/  ISETP.GT.U32.AND P5, PT, R74, UR6, PT ;  /* 0x000000064a007c0c */ /* 0x000fe4000bfa4070 */
[----:B------:R-:W-:-:S02]  /*69f0*/  PRMT R213, R2, 0x7610, R213 ;  /* 0x0000761002d57816 */ /* 0x000fc400000000d5 */
[----:B------:R-:W-:Y:S02]  /*6a00*/  PRMT R209, R2, 0x7632, R209 ;  /* 0x0000763202d17816 */ /* 0x000fe400000000d1 */
[----:B-1----:R-:W-:Y:S01]  /*6a10*/  F2FP.F16.F32.PACK_AB R2, R107, R106 ;  /* 0x0000006a6b02723e */ /* 0x002fe200000000ff */
[----:B------:R-:W-:Y:S01]  /*6a20*/  MUFU.EX2 R110, R60 ;  /* 0x0000003c006e7308 */ /* 0x000fe20000000800 */
[----:B------:R-:W-:Y:S02]  /*6a30*/  @!P4 PRMT R214, R109, 0x5410, RZ ;  /* 0x000054106dd6c816 */ /* 0x000fe400000000ff */
[----:B------:R-:W-:Y:S02]  /*6a40*/  ISETP.GT.U32.AND P4, PT, R73, UR6, PT ;  /* 0x0000000649007c0c */ /* 0x000fe4000bf84070 */
[----:B------:R-:W-:Y:S02]  /*6a50*/  PRMT R208, R2, 0x7610, R208 ;  /* 0x0000761002d07816 */ /* 0x000fe400000000d0 */
[----:B------:R-:W-:Y:S01]  /*6a60*/  @!P1 PRMT R217, R111, 0x5410, RZ ;  /* 0x000054106fd99816 */ /* 0x000fe200000000ff */
[----:B------:R-:W-:Y:S01]  /*6a70*/  MUFU.EX2 R109, R85 ;  /* 0x00000055006d7308 */ /* 0x000fe20000000800 */
[----:B------:R-:W-:Y:S01]  /*6a80*/  ISETP.LE.U32.AND P3, PT, R44, UR6, PT ;  /* 0x000000062c007c0c */ /* 0x000fe2000bf63070 */
[----:B------:R-:W-:Y:S01]  /*6a90*/  @P5 HADD2 R113, -R208.H0_H0, -RZ.H0_H0 ;  /* 0xa00000ffd0715230 */ /* 0x000fe20000000900 */
[----:B------:R-:W-:-:S02]  /*6aa0*/  ISETP.GT.U32.AND P1, PT, R105, UR6, PT ;  /* 0x0000000669007c0c */ /* 0x000fc4000bf24070 */
[----:B------:R-:W-:Y:S02]  /*6ab0*/  PRMT R207, R2, 0x7632, R207 ;  /* 0x0000763202cf7816 */ /* 0x000fe400000000cf */
[----:B------:R-:W-:Y:S01]  /*6ac0*/  PRMT R2, R94, 0x7770, RZ ;  /* 0x000077705e027816 */ /* 0x000fe200000000ff */
[----:B------:R-:W-:Y:S01]  /*6ad0*/  MUFU.EX2 R111, R61 ;  /* 0x0000003d006f7308 */ /* 0x000fe20000000800 */
[----:B------:R-:W-:Y:S01]  /*6ae0*/  PRMT R63, R208, 0x5410, R207 ;  /* 0x00005410d03f7816 */ /* 0x000fe200000000cf */
[----:B------:R-:W-:Y:S01]  /*6af0*/  @P4 HADD2 R120, -R207.H0_H0, -RZ.H0_H0 ;  /* 0xa00000ffcf784230 */ /* 0x000fe20000000900 */
[----:B------:R-:W-:Y:S02]  /*6b00*/  @P5 PRMT R208, R113, 0x5410, RZ ;  /* 0x0000541071d05816 */ /* 0x000fe400000000ff */
[----:B------:R-:W-:Y:S01]  /*6b10*/  ISETP.LE.U32.AND P5, PT, R2, UR6, PT ;  /* 0x0000000602007c0c */ /* 0x000fe2000bfa3070 */
[----:B------:R-:W-:Y:S01]  /*6b20*/  @!P3 HADD2 R112, -R213.H0_H0, -RZ.H0_H0 ;  /* 0xa00000ffd570b230 */ /* 0x000fe20000000900 */
[----:B------:R-:W-:Y:S01]  /*6b30*/  LOP3.LUT R2, R75, 0xff, RZ, 0xc0, !PT ;  /* 0x000000ff4b027812 */ /* 0x000fe200078ec0ff */
[----:B------:R-:W-:Y:S01]  /*6b40*/  @P1 HADD2 R114, -R209.H0_H0, -RZ.H0_H0 ;  /* 0xa00000ffd1721230 */ /* 0x000fe20000000900 */
[----:B------:R-:W-:Y:S01]  /*6b50*/  @P4 PRMT R207, R120, 0x5410, RZ ;  /* 0x0000541078cf4816 */ /* 0x000fe200000000ff */
[----:B------:R-:W-:Y:S01]  /*6b60*/  MUFU.EX2 R33, R141 ;  /* 0x0000008d00217308 */ /* 0x000fe20000000800 */
[----:B------:R-:W-:-:S02]  /*6b70*/  PRMT R23, R2, 0x5410, R29 ;  /* 0x0000541002177816 */ /* 0x000fc4000000001d */
[----:B------:R-:W-:Y:S02]  /*6b80*/  F2FP.F16.F32.PACK_AB R2, R99, R96 ;  /* 0x000000606302723e */ /* 0x000fe400000000ff */
[----:B------:R-:W-:Y:S02]  /*6b90*/  ISETP.GT.U32.AND P4, PT, R115, UR6, PT ;  /* 0x0000000673007c0c */ /* 0x000fe4000bf84070 */
[----:B------:R-:W-:Y:S01]  /*6ba0*/  PRMT R73, R74, 0x5410, R73 ;  /* 0x000054104a497816 */ /* 0x000fe20000000049 */
[----:B------:R-:W-:Y:S01]  /*6bb0*/  MUFU.EX2 R141, R92 ;  /* 0x0000005c008d7308 */ /* 0x000fe20000000800 */
[----:B------:R-:W-:Y:S02]  /*6bc0*/  PRMT R74, R213, 0x5410, R209 ;  /* 0x00005410d54a7816 */ /* 0x000fe400000000d1 */
[----:B------:R-:W-:Y:S02]  /*6bd0*/  @!P3 PRMT R213, R112, 0x5410, RZ ;  /* 0x0000541070d5b816 */ /* 0x000fe400000000ff */
[----:B------:R-:W-:-:S02]  /*6be0*/  @P1 PRMT R209, R114, 0x5410, RZ ;  /* 0x0000541072d11816 */ /* 0x000fc400000000ff */
[----:B------:R-:W-:Y:S02]  /*6bf0*/  PRMT R206, R2, 0x7610, R206 ;  /* 0x0000761002ce7816 */ /* 0x000fe400000000ce */
[C---:B------:R-:W-:Y:S02]  /*6c00*/  ISETP.GT.U32.AND P3, PT, R65.reuse, UR6, PT ;  /* 0x0000000641007c0c */ /* 0x040fe4000bf64070 */
[----:B------:R-:W-:Y:S01]  /*6c10*/  ISETP.GT.U32.AND P1, PT, R64, UR6, PT ;  /* 0x0000000640007c0c */ /* 0x000fe2000bf24070 */
[----:B------:R-:W-:Y:S01]  /*6c20*/  @!P0 HADD2 R123, -R206.H0_H0, -RZ.H0_H0 ;  /* 0xa00000ffce7b8230 */ /* 0x000fe20000000900 */
[----:B------:R-:W-:Y:S01]  /*6c30*/  PRMT R80, R65, 0x5410, R64 ;  /* 0x0000541041507816 */ /* 0x000fe20000000040 */
[----:B------:R-:W-:Y:S01]  /*6c40*/  IMAD.WIDE.U32 R64, R76, -0x2daee0ad, RZ ;  /* 0xd2511f534c407825 */ /* 0x000fe200078e00ff */
[----:B------:R-:W-:Y:S01]  /*6c50*/  PRMT R205, R2, 0x7632, R205 ;  /* 0x0000763202cd7816 */ /* 0x000fe200000000cd */
[----:B------:R-:W1:Y:S01]  /*6c60*/  MUFU.EX2 R76, R56 ;  /* 0x00000038004c7308 */ /* 0x000e620000000800 */
[----:B------:R-:W-:-:S02]  /*6c70*/  PRMT R2, R47, 0x7632, R2 ;  /* 0x000076322f027816 */ /* 0x000fc40000000002 */
[----:B------:R-:W-:Y:S01]  /*6c80*/  PRMT R3, R152, 0x7770, RZ ;  /* 0x0000777098037816 */ /* 0x000fe200000000ff */
[----:B------:R-:W-:Y:S01]  /*6c90*/  @P4 HADD2 R125, -R205.H0_H0, -RZ.H0_H0 ;  /* 0xa00000ffcd7d4230 */ /* 0x000fe20000000900 */
[----:B------:R-:W-:Y:S02]  /*6ca0*/  LOP3.LUT R2, R2, 0xff, RZ, 0xc0, !PT ;  /* 0x000000ff02027812 */ /* 0x000fe400078ec0ff */
[----:B------:R-:W-:Y:S02]  /*6cb0*/  ISETP.LE.U32.AND P2, PT, R3, UR6, PT ;  /* 0x0000000603007c0c */ /* 0x000fe4000bf43070 */
[----:B------:R-:W-:Y:S02]  /*6cc0*/  LOP3.LUT R35, R154, UR4, R65, 0x96, !PT ;  /* 0x000000049a237c12 */ /* 0x000fe4000f8e9641 */
[----:B------:R-:W-:Y:S01]  /*6cd0*/  LOP3.LUT R3, R161, 0xff, RZ, 0xc0, !PT ;  /* 0x000000ffa1037812 */ /* 0x000fe200078ec0ff */
[----:B------:R-:W2:Y:S01]  /*6ce0*/  MUFU.EX2 R154, R62 ;  /* 0x0000003e009a7308 */ /* 0x000ea20000000800 */
[----:B------:R-:W-:-:S02]  /*6cf0*/  PRMT R65, R206, 0x5410, R205 ;  /* 0x00005410ce417816 */ /* 0x000fc400000000cd */
[----:B------:R-:W-:Y:S02]  /*6d00*/  @!P0 PRMT R206, R123, 0x5410, RZ ;  /* 0x000054107bce8816 */ /* 0x000fe400000000ff */
[----:B------:R-:W-:Y:S02]  /*6d10*/  ISETP.LE.U32.AND P0, PT, R2, UR6, PT ;  /* 0x0000000602007c0c */ /* 0x000fe4000bf03070 */
[----:B------:R-:W-:Y:S01]  /*6d20*/  PRMT R2, R58, 0x7770, RZ ;  /* 0x000077703a027816 */ /* 0x000fe200000000ff */
[----:B------:R-:W-:Y:S01]  /*6d30*/  MUFU.EX2 R161, R121 ;  /* 0x0000007900a17308 */ /* 0x000fe20000000800 */
[----:B------:R-:W-:Y:S02]  /*6d40*/  PRMT R29, R3, 0x5410, R105 ;  /* 0x00005410031d7816 */ /* 0x000fe40000000069 */
[----:B------:R-:W-:Y:S02]  /*6d50*/  LOP3.LUT R3, R165, 0xff, RZ, 0xc0, !PT ;  /* 0x000000ffa5037812 */ /* 0x000fe400078ec0ff */
[----:B------:R-:W-:-:S02]  /*6d60*/  @P4 PRMT R205, R125, 0x5410, RZ ;  /* 0x000054107dcd4816 */ /* 0x000fc400000000ff */
[----:B------:R-:W-:Y:S01]  /*6d70*/  ISETP.LE.U32.AND P4, PT, R2, UR6, PT ;  /* 0x0000000602007c0c */ /* 0x000fe2000bf83070 */
[----:B------:R-:W3:Y:S01]  /*6d80*/  MUFU.EX2 R165, R81 ;  /* 0x0000005100a57308 */ /* 0x000ee20000000800 */
[----:B------:R-:W-:Y:S02]  /*6d90*/  SHF.R.U32.HI R2, RZ, 0x10, R13 ;  /* 0x00000010ff027819 */ /* 0x000fe4000001160d */
[----:B------:R-:W-:Y:S02]  /*6da0*/  PRMT R55, R3, 0x5410, R115 ;  /* 0x0000541003377816 */ /* 0x000fe40000000073 */
[----:B------:R-:W-:Y:S01]  /*6db0*/  PRMT R28, R4, 0x5410, R5 ;  /* 0x00005410041c7816 */ /* 0x000fe20000000005 */
[----:B------:R-:W-:Y:S01]  /*6dc0*/  FADD.FTZ R5, R177, R175 ;  /* 0x000000afb1057221 */ /* 0x000fe20000010000 */
[----:B------:R-:W-:Y:S02]  /*6dd0*/  SHF.R.U32.HI R3, RZ, 0x10, R12 ;  /* 0x00000010ff037819 */ /* 0x000fe4000001160c */
[----:B-1----:R-:W-:Y:S01]  /*6de0*/  F2FP.F16.F32.PACK_AB R4, R247, R76 ;  /* 0x0000004cf704723e */ /* 0x002fe200000000ff */
[----:B------:R-:W-:Y:S01]  /*6df0*/  FADD.FTZ R5, R180, R5 ;  /* 0x00000005b4057221 */ /* 0x000fe20000010000 */
[----:B------:R-:W-:-:S02]  /*6e00*/  LOP3.LUT R2, R2, 0xff, RZ, 0xc0, !PT ;  /* 0x000000ff02027812 */ /* 0x000fc400078ec0ff */
[----:B------:R-:W-:Y:S02]  /*6e10*/  LOP3.LUT R3, R3, 0xff, RZ, 0xc0, !PT ;  /* 0x000000ff03037812 */ /* 0x000fe400078ec0ff */
[----:B------:R-:W-:Y:S02]  /*6e20*/  PRMT R204, R4, 0x7610, R204 ;  /* 0x0000761004cc7816 */ /* 0x000fe400000000cc */
[----:B------:R-:W-:Y:S02]  /*6e30*/  PRMT R14, R14, 0x5410, R15 ;  /* 0x000054100e0e7816 */ /* 0x000fe4000000000f */
[----:B------:R-:W-:Y:S01]  /*6e40*/  PRMT R15, R2, 0x5410, R8 ;  /* 0x00005410020f7816 */ /* 0x000fe20000000008 */
[----:B------:R-:W-:Y:S01]  /*6e50*/  @P3 HADD2 R126, -R204.H0_H0, -RZ.H0_H0 ;  /* 0xa00000ffcc7e3230 */ /* 0x000fe20000000900 */
[----:B------:R-:W-:Y:S01]  /*6e60*/  LOP3.LUT R2, R6, 0xff, RZ, 0xc0, !PT ;  /* 0x000000ff06027812 */ /* 0x000fe200078ec0ff */
[----:B------:R-:W-:Y:S01]  /*6e70*/  FADD.FTZ R6, R159, R16 ;  /* 0x000000109f067221 */ /* 0x000fe20000010000 */
[----:B------:R-:W-:Y:S01]  /*6e80*/  PRMT R12, R3, 0x5410, R18 ;  /* 0x00005410030c7816 */ /* 0x000fe20000000012 */
[----:B------:R-:W-:Y:S01]  /*6e90*/  FADD.FTZ R8, R182, R5 ;  /* 0x00000005b6087221 */ /* 0x000fe20000010000 */
[----:B------:R-:W-:Y:S01]  /*6ea0*/  LOP3.LUT R3, R47, 0xffff, RZ, 0xc0, !PT ;  /* 0x0000ffff2f037812 */ /* 0x000fe200078ec0ff */
[----:B------:R-:W-:Y:S01]  /*6eb0*/  FADD.FTZ R6, R171, R6 ;  /* 0x00000006ab067221 */ /* 0x000fe20000010000 */
[----:B------:R-:W-:-:S02]  /*6ec0*/  PRMT R203, R4, 0x7632, R203 ;  /* 0x0000763204cb7816 */ /* 0x000fc400000000cb */
[----:B------:R-:W-:Y:S01]  /*6ed0*/  PRMT R18, R2, 0x5410, R17 ;  /* 0x0000541002127816 */ /* 0x000fe20000000011 */
[----:B------:R-:W-:Y:S01]  /*6ee0*/  FADD.FTZ R32, R176, R6 ;  /* 0x00000006b0207221 */ /* 0x000fe20000010000 */
[----:B------:R-:W-:Y:S01]  /*6ef0*/  LOP3.LUT R34, R160, UR4, R59, 0x96, !PT ;  /* 0x00000004a0227c12 */ /* 0x000fe2000f8e963b */
[----:B------:R-:W-:Y:S01]  /*6f00*/  @P1 HADD2 R127, -R203.H0_H0, -RZ.H0_H0 ;  /* 0xa00000ffcb7f1230 */ /* 0x000fe20000000900 */
[----:B------:R-:W-:Y:S01]  /*6f10*/  LOP3.LUT R61, R47, 0xff, RZ, 0xc0, !PT ;  /* 0x000000ff2f3d7812 */ /* 0x000fe200078ec0ff */
[----:B------:R-:W1:Y:S01]  /*6f20*/  MUFU.EX2 R160, R72 ;  /* 0x0000004800a07308 */ /* 0x000e620000000800 */
[----:B--2---:R-:W-:Y:S02]  /*6f30*/  F2FP.F16.F32.PACK_AB R2, R154, R110 ;  /* 0x0000006e9a02723e */ /* 0x004fe400000000ff */
[----:B------:R-:W-:Y:S02]  /*6f40*/  SHF.R.U32.HI R59, RZ, 0x8, R3 ;  /* 0x00000008ff3b7819 */ /* 0x000fe40000011603 */
[----:B------:R-:W-:-:S02]  /*6f50*/  PRMT R53, R204, 0x5410, R203 ;  /* 0x00005410cc357816 */ /* 0x000fc400000000cb */
[----:B------:R-:W-:Y:S02]  /*6f60*/  @P3 PRMT R204, R126, 0x5410, RZ ;  /* 0x000054107ecc3816 */ /* 0x000fe400000000ff */
[----:B------:R-:W-:Y:S02]  /*6f70*/  ISETP.LE.U32.AND P3, PT, R61, UR6, PT ;  /* 0x000000063d007c0c */ /* 0x000fe4000bf63070 */
[C---:B------:R-:W-:Y:S02]  /*6f80*/  PRMT R202, R2.reuse, 0x7610, R202 ;  /* 0x0000761002ca7816 */ /* 0x040fe400000000ca */
[----:B------:R-:W-:Y:S02]  /*6f90*/  PRMT R201, R2, 0x7632, R201 ;  /* 0x0000763202c97816 */ /* 0x000fe400000000c9 */
[----:B------:R-:W-:Y:S02]  /*6fa0*/  LOP3.LUT R2, R59, 0xffff, RZ, 0xc0, !PT ;  /* 0x0000ffff3b027812 */ /* 0x000fe400078ec0ff */
[----:B------:R-:W-:-:S02]  /*6fb0*/  @P1 PRMT R203, R127, 0x5410, RZ ;  /* 0x000054107fcb1816 */ /* 0x000fc400000000ff */
[----:B------:R-:W-:Y:S02]  /*6fc0*/  ISETP.LE.U32.AND P1, PT, R2, UR6, PT ;  /* 0x0000000602007c0c */ /* 0x000fe4000bf23070 */
[----:B------:R-:W-:Y:S01]  /*6fd0*/  F2FP.F16.F32.PACK_AB R2, R111, R144 ;  /* 0x000000906f02723e */ /* 0x000fe200000000ff */
[----:B------:R-:W-:Y:S01]  /*6fe0*/  @!P3 HADD2 R129, -R202.H0_H0, -RZ.H0_H0 ;  /* 0xa00000ffca81b230 */ /* 0x000fe20000000900 */
[----:B------:R-:W-:Y:S02]  /*6ff0*/  SHF.R.U32.HI R56, RZ, 0x18, R47 ;  /* 0x00000018ff387819 */ /* 0x000fe4000001162f */
[C---:B------:R-:W-:Y:S02]  /*7000*/  PRMT R200, R2.reuse, 0x7610, R200 ;  /* 0x0000761002c87816 */ /* 0x040fe400000000c8 */
[----:B------:R-:W-:Y:S02]  /*7010*/  PRMT R199, R2, 0x7632, R199 ;  /* 0x0000763202c77816 */ /* 0x000fe400000000c7 */
[----:B------:R-:W-:Y:S01]  /*7020*/  PRMT R2, R37, 0x7632, R2 ;  /* 0x0000763225027816 */ /* 0x000fe20000000002 */
[----:B------:R-:W-:Y:S01]  /*7030*/  @!P0 HADD2 R131, -R200.H0_H0, -RZ.H0_H0 ;  /* 0xa00000ffc8838230 */ /* 0x000fe20000000900 */
[----:B------:R-:W-:Y:S01]  /*7040*/  SHF.R.U32.HI R3, RZ, 0x10, R19 ;  /* 0x00000010ff037819 */ /* 0x000fe20000011613 */
[----:B------:R-:W-:Y:S01]  /*7050*/  @!P1 HADD2 R130, -R201.H0_H0, -RZ.H0_H0 ;  /* 0xa00000ffc9829230 */ /* 0x000fe20000000900 */
[----:B------:R-:W-:Y:S01]  /*7060*/  PRMT R44, R11, 0x5410, R9 ;  /* 0x000054100b2c7816 */ /* 0x000fe20000000009 */
[----:B------:R-:W-:Y:S01]  /*7070*/  FADD.FTZ R9, R143, R21 ;  /* 0x000000158f097221 */ /* 0x000fe20000010000 */
[----:B------:R-:W-:-:S02]  /*7080*/  PRMT R225, R202, 0x5410, R201 ;  /* 0x00005410cae17816 */ /* 0x000fc400000000c9 */
[----:B------:R-:W-:Y:S01]  /*7090*/  LOP3.LUT R2, R2, 0xff, RZ, 0xc0, !PT ;  /* 0x000000ff02027812 */ /* 0x000fe200078ec0ff */
[----:B------:R-:W-:Y:S01]  /*70a0*/  FADD.FTZ R5, R168, R9 ;  /* 0x00000009a8057221 */ /* 0x000fe20000010000 */
[----:B------:R-:W-:Y:S02]  /*70b0*/  @!P3 PRMT R202, R129, 0x5410, RZ ;  /* 0x0000541081cab816 */ /* 0x000fe400000000ff */
[----:B------:R-:W-:Y:S01]  /*70c0*/  ISETP.LE.U32.AND P3, PT, R56, UR6, PT ;  /* 0x0000000638007c0c */ /* 0x000fe2000bf63070 */
[----:B------:R-:W-:Y:S01]  /*70d0*/  FADD.FTZ R6, R95, R5 ;  /* 0x000000055f067221 */ /* 0x000fe20000010000 */
[----:B------:R-:W-:Y:S02]  /*70e0*/  PRMT R143, R200, 0x5410, R199 ;  /* 0x00005410c88f7816 */ /* 0x000fe400000000c7 */
[----:B------:R-:W-:Y:S02]  /*70f0*/  LOP3.LUT R3, R3, 0xff, RZ, 0xc0, !PT ;  /* 0x000000ff03037812 */ /* 0x000fe400078ec0ff */
[----:B------:R-:W-:-:S02]  /*7100*/  @!P0 PRMT R200, R131, 0x5410, RZ ;  /* 0x0000541083c88816 */ /* 0x000fc400000000ff */
[----:B------:R-:W-:Y:S02]  /*7110*/  ISETP.LE.U32.AND P0, PT, R2, UR6, PT ;  /* 0x0000000602007c0c */ /* 0x000fe4000bf03070 */
[----:B------:R-:W-:Y:S01]  /*7120*/  PRMT R41, R3, 0x5410, R7 ;  /* 0x0000541003297816 */ /* 0x000fe20000000007 */
[----:B------:R-:W-:Y:S01]  /*7130*/  FADD.FTZ R7, R170, R22 ;  /* 0x00000016aa077221 */ /* 0x000fe20000010000 */
[----:B------:R-:W-:Y:S01]  /*7140*/  LOP3.LUT R62, R37, 0xff, RZ, 0xc0, !PT ;  /* 0x000000ff253e7812 */ /* 0x000fe200078ec0ff */
[----:B------:R-:W-:Y:S01]  /*7150*/  @!P3 HADD2 R132, -R199.H0_H0, -RZ.H0_H0 ;  /* 0xa00000ffc784b230 */ /* 0x000fe20000000900 */
[----:B------:R-:W-:Y:S01]  /*7160*/  F2FP.F16.F32.PACK_AB R3, R77, R250 ;  /* 0x000000fa4d03723e */ /* 0x000fe200000000ff */
[----:B------:R-:W-:Y:S01]  /*7170*/  FADD.FTZ R52, R178, R7 ;  /* 0x00000007b2347221 */ /* 0x000fe20000010000 */
[----:B---3--:R-:W-:Y:S02]  /*7180*/  F2FP.F16.F32.PACK_AB R2, R165, R79 ;  /* 0x0000004fa502723e */ /* 0x008fe400000000ff */
[----:B------:R-:W-:-:S02]  /*7190*/  @!P1 PRMT R201, R130, 0x5410, RZ ;  /* 0x0000541082c99816 */ /* 0x000fc400000000ff */
[----:B------:R-:W-:Y:S02]  /*71a0*/  ISETP.LE.U32.AND P1, PT, R62, UR6, PT ;  /* 0x000000063e007c0c */ /* 0x000fe4000bf23070 */
[----:B------:R-:W-:Y:S02]  /*71b0*/  PRMT R194, R3, 0x7610, R194 ;  /* 0x0000761003c27816 */ /* 0x000fe400000000c2 */
[C---:B------:R-:W-:Y:S02]  /*71c0*/  PRMT R198, R2.reuse, 0x7610, R198 ;  /* 0x0000761002c67816 */ /* 0x040fe400000000c6 */
[----:B-1----:R-:W-:Y:S01]  /*71d0*/  F2FP.F16.F32.PACK_AB R4, R109, R160 ;  /* 0x000000a06d04723e */ /* 0x002fe200000000ff */
[----:B------:R-:W-:Y:S01]  /*71e0*/  @!P0 HADD2 R133, -R194.H0_H0, -RZ.H0_H0 ;  /* 0xa00000ffc2858230 */ /* 0x000fe20000000900 */
[----:B------:R-:W-:Y:S01]  /*71f0*/  PRMT R193, R3, 0x7632, R193 ;  /* 0x0000763203c17816 */ /* 0x000fe200000000c1 */
[----:B------:R-:W-:Y:S01]  /*7200*/  @!P2 HADD2 R135, -R198.H0_H0, -RZ.H0_H0 ;  /* 0xa00000ffc687a230 */ /* 0x000fe20000000900 */
[----:B------:R-:W-:-:S02]  /*7210*/  PRMT R195, R2, 0x7632, R195 ;  /* 0x0000763202c37816 */ /* 0x000fc400000000c3 */
[----:B------:R-:W-:Y:S02]  /*7220*/  PRMT R85, R152, 0x7771, RZ ;  /* 0x0000777198557816 */ /* 0x000fe400000000ff */
[----:B------:R-:W-:Y:S02]  /*7230*/  PRMT R197, R4, 0x7610, R197 ;  /* 0x0000761004c57816 */ /* 0x000fe400000000c5 */
[----:B------:R-:W-:Y:S02]  /*7240*/  @!P3 PRMT R199, R132, 0x5410, RZ ;  /* 0x0000541084c7b816 */ /* 0x000fe400000000ff */
[----:B------:R-:W-:Y:S01]  /*7250*/  PRMT R131, R194, 0x5410, R193 ;  /* 0x00005410c2837816 */ /* 0x000fe200000000c1 */
[----:B------:R-:W-:Y:S01]  /*7260*/  @!P1 HADD2 R134, -R197.H0_H0, -RZ.H0_H0 ;  /* 0xa00000ffc5869230 */ /* 0x000fe20000000900 */
[----:B------:R-:W-:Y:S01]  /*7270*/  PRMT R130, R198, 0x5410, R195 ;  /* 0x00005410c6827816 */ /* 0x000fe200000000c3 */
[----:B------:R-:W-:Y:S01]  /*7280*/  MUFU.EX2 R132, R118 ;  /* 0x0000007600847308 */ /* 0x000fe20000000800 */
[----:B------:R-:W-:-:S02]  /*7290*/  ISETP.GT.U32.AND P3, PT, R85, UR6, PT ;  /* 0x0000000655007c0c */ /* 0x000fc4000bf64070 */
[----:B------:R-:W-:Y:S02]  /*72a0*/  @!P0 PRMT R194, R133, 0x5410, RZ ;  /* 0x0000541085c28816 */ /* 0x000fe400000000ff */
[----:B------:R-:W-:Y:S02]  /*72b0*/  @!P2 PRMT R198, R135, 0x5410, RZ ;  /* 0x0000541087c6a816 */ /* 0x000fe400000000ff */
[----:B------:R-:W-:Y:S01]  /*72c0*/  PRMT R196, R4, 0x7632, R196 ;  /* 0x0000763204c47816 */ /* 0x000fe200000000c4 */
[----:B------:R-:W-:Y:S01]  /*72d0*/  MUFU.EX2 R133, R122 ;  /* 0x0000007a00857308 */ /* 0x000fe20000000800 */
[----:B------:R-:W-:Y:S02]  /*72e0*/  SHF.R.U32.HI R2, RZ, 0x10, R10 ;  /* 0x00000010ff027819 */ /* 0x000fe4000001160a */
[----:B------:R-:W-:Y:S02]  /*72f0*/  PRMT R84, R152, 0x7773, RZ ;  /* 0x0000777398547816 */ /* 0x000fe400000000ff */
[----:B------:R-:W-:Y:S01]  /*7300*/  PRMT R139, R197, 0x5410, R196 ;  /* 0x00005410c58b7816 */ /* 0x000fe200000000c4 */
[----:B------:R-:W-:Y:S01]  /*7310*/  @P3 HADD2 R142, -R195.H0_H0, -RZ.H0_H0 ;  /* 0xa00000ffc38e3230 */ /* 0x000fe20000000900 */
[----:B------:R-:W-:Y:S01]  /*7320*/  @!P1 PRMT R197, R134, 0x5410, RZ ;  /* 0x0000541086c59816 */ /* 0x000fe200000000ff */
[----:B------:R-:W1:Y:S01]  /*7330*/  MUFU.EX2 R135, R128 ;  /* 0x0000008000877308 */ /* 0x000e620000000800 */
[----:B------:R-:W-:-:S02]  /*7340*/  SHF.R.U32.HI R57, RZ, 0x18, R37 ;  /* 0x00000018ff397819 */ /* 0x000fc40000011625 */
[----:B------:R-:W-:Y:S02]  /*7350*/  LOP3.LUT R2, R2, 0xff, RZ, 0xc0, !PT ;  /* 0x000000ff02027812 */ /* 0x000fe400078ec0ff */
[----:B------:R-:W-:Y:S02]  /*7360*/  ISETP.GT.U32.AND P1, PT, R84, UR6, PT ;  /* 0x0000000654007c0c */ /* 0x000fe4000bf24070 */
[----:B------:R-:W-:Y:S01]  /*7370*/  ISETP.LE.U32.AND P0, PT, R57, UR6, PT ;  /* 0x0000000639007c0c */ /* 0x000fe2000bf03070 */
[----:B------:R-:W-:Y:S01]  /*7380*/  MUFU.EX2 R134, R153 ;  /* 0x0000009900867308 */ /* 0x000fe20000000800 */
[----:B------:R-:W-:Y:S02]  /*7390*/  PRMT R11, R2, 0x5410, R20 ;  /* 0x00005410020b7816 */ /* 0x000fe40000000014 */
[----:B------:R-:W-:Y:S02]  /*73a0*/  F2FP.F16.F32.PACK_AB R2, R140, R251 ;  /* 0x000000fb8c02723e */ /* 0x000fe400000000ff */
[----:B------:R-:W-:-:S02]  /*73b0*/  @P3 PRMT R195, R142, 0x5410, RZ ;  /* 0x000054108ec33816 */ /* 0x000fc400000000ff */
[C---:B------:R-:W-:Y:S01]  /*73c0*/  PRMT R191, R2.reuse, 0x7632, R191 ;  /* 0x0000763202bf7816 */ /* 0x040fe200000000bf */
[----:B------:R-:W2:Y:S01]  /*73d0*/  MUFU.EX2 R142, R93 ;  /* 0x0000005d008e7308 */ /* 0x000ea20000000800 */
[----:B------:R-:W-:Y:S02]  /*73e0*/  PRMT R190, R2, 0x7610, R190 ;  /* 0x0000761002be7816 */ /* 0x000fe400000000be */
[----:B-1----:R-:W-:Y:S01]  /*73f0*/  F2FP.F16.F32.PACK_AB R2, R135, R133 ;  /* 0x000000858702723e */ /* 0x002fe200000000ff */
[----:B------:R-:W-:Y:S01]  /*7400*/  @P1 HADD2 R137, -R191.H0_H0, -RZ.H0_H0 ;  /* 0xa00000ffbf891230 */ /* 0x000fe20000000900 */
[----:B------:R-:W-:Y:S01]  /*7410*/  LOP3.LUT R3, R10, 0xffff, RZ, 0xc0, !PT ;  /* 0x0000ffff0a037812 */ /* 0x000fe200078ec0ff */
[----:B------:R-:W-:Y:S01]  /*7420*/  @!P0 HADD2 R136, -R193.H0_H0, -RZ.H0_H0 ;  /* 0xa00000ffc1888230 */ /* 0x000fe20000000900 */
[C---:B------:R-:W-:Y:S02]  /*7430*/  PRMT R189, R2.reuse, 0x7610, R189 ;  /* 0x0000761002bd7816 */ /* 0x040fe400000000bd */
[----:B------:R-:W-:-:S02]  /*7440*/  PRMT R188, R2, 0x7632, R188 ;  /* 0x0000763202bc7816 */ /* 0x000fc400000000bc */
[----:B------:R-:W-:Y:S01]  /*7450*/  PRMT R75, R94, 0x7772, RZ ;  /* 0x000077725e4b7816 */ /* 0x000fe200000000ff */
[----:B------:R-:W-:Y:S01]  /*7460*/  @!P5 HADD2 R146, -R189.H0_H0, -RZ.H0_H0 ;  /* 0xa00000ffbd92d230 */ /* 0x000fe20000000900 */
[----:B------:R-:W-:Y:S02]  /*7470*/  SHF.R.U32.HI R2, RZ, 0x8, R3 ;  /* 0x00000008ff027819 */ /* 0x000fe40000011603 */
[----:B------:R-:W-:Y:S02]  /*7480*/  PRMT R81, R152, 0x7772, RZ ;  /* 0x0000777298517816 */ /* 0x000fe400000000ff */
[----:B------:R-:W-:Y:S02]  /*7490*/  PRMT R129, R190, 0x5410, R191 ;  /* 0x00005410be817816 */ /* 0x000fe400000000bf */
[----:B------:R-:W-:Y:S02]  /*74a0*/  @P1 PRMT R191, R137, 0x5410, RZ ;  /* 0x0000541089bf1816 */ /* 0x000fe400000000ff */
[----:B------:R-:W-:Y:S01]  /*74b0*/  ISETP.GT.U32.AND P1, PT, R75, UR6, PT ;  /* 0x000000064b007c0c */ /* 0x000fe2000bf24070 */
[----:B------:R-:W-:Y:S01]  /*74c0*/  MUFU.EX2 R137, R157 ;  /* 0x0000009d00897308 */ /* 0x000fe20000000800 */
[----:B------:R-:W-:-:S02]  /*74d0*/  PRMT R7, R26, 0x5410, R2 ;  /* 0x000054101a077816 */ /* 0x000fc40000000002 */
[----:B------:R-:W-:Y:S02]  /*74e0*/  LOP3.LUT R2, R2, 0xffff, RZ, 0xc0, !PT ;  /* 0x0000ffff02027812 */ /* 0x000fe400078ec0ff */
[----:B------:R-:W-:Y:S02]  /*74f0*/  ISETP.GT.U32.AND P2, PT, R81, UR6, PT ;  /* 0x0000000651007c0c */ /* 0x000fe4000bf44070 */
[----:B------:R-:W-:Y:S02]  /*7500*/  @!P0 PRMT R193, R136, 0x5410, RZ ;  /* 0x0000541088c18816 */ /* 0x000fe400000000ff */
[----:B------:R-:W-:Y:S01]  /*7510*/  PRMT R3, R34, 0x7632, R3 ;  /* 0x0000763222037816 */ /* 0x000fe20000000003 */
[----:B------:R1:W3:Y:S01]  /*7520*/  MUFU.EX2 R136, R145 ;  /* 0x0000009100887308 */ /* 0x0002e20000000800 */
[----:B------:R-:W-:Y:S02]  /*7530*/  F2FP.F16.F32.PACK_AB R4, R161, R132 ;  /* 0x00000084a104723e */ /* 0x000fe400000000ff */
[----:B------:R-:W-:-:S02]  /*7540*/  LEA R105, R179, UR13, 0x1 ;  /* 0x0000000db3697c11 */ /* 0x000fc4000f8e08ff */
[----:B------:R-:W-:Y:S02]  /*7550*/  ISETP.LE.U32.AND P3, PT, R2, UR6, PT ;  /* 0x0000000602007c0c */ /* 0x000fe4000bf63070 */
[----:B------:R-:W-:Y:S01]  /*7560*/  LOP3.LUT R2, R3, 0xff, RZ, 0xc0, !PT ;  /* 0x000000ff03027812 */ /* 0x000fe200078ec0ff */
[----:B------:R-:W4:Y:S01]  /*7570*/  LDSM.16.MT88.4 R120, [R105+0x9000] ;  /* 0x009000006978783b */ /* 0x000f220000004200 */
[----:B------:R-:W-:Y:S01]  /*7580*/  PRMT R187, R4, 0x7610, R187 ;  /* 0x0000761004bb7816 */ /* 0x000fe200000000bb */
[----:B------:R-:W-:Y:S01]  /*7590*/  @P2 HADD2 R138, -R190.H0_H0, -RZ.H0_H0 ;  /* 0xa00000ffbe8a2230 */ /* 0x000fe20000000900 */
[----:B------:R-:W-:Y:S01]  /*75a0*/  PRMT R128, R189, 0x5410, R188 ;  /* 0x00005410bd807816 */ /* 0x000fe200000000bc */
[----:B------:R-:W-:Y:S01]  /*75b0*/  IMAD.IADD R100, R100, 0x1, R105 ;  /* 0x0000000164647824 */ /* 0x000fe200078e0269 */
[----:B--2---:R-:W-:Y:S01]  /*75c0*/  F2FP.F16.F32.PACK_AB R3, R142, R141 ;  /* 0x0000008d8e03723e */ /* 0x004fe200000000ff */
[----:B------:R-:W-:Y:S01]  /*75d0*/  @P1 HADD2 R148, -R187.H0_H0, -RZ.H0_H0 ;  /* 0xa00000ffbb941230 */ /* 0x000fe20000000900 */
[----:B------:R-:W-:Y:S01]  /*75e0*/  @!P5 PRMT R189, R146, 0x5410, RZ ;  /* 0x0000541092bdd816 */ /* 0x000fe200000000ff */
[----:B------:R-:W-:Y:S01]  /*75f0*/  IMAD.MOV.U32 R146, RZ, RZ, R33 ;  /* 0x000000ffff927224 */ /* 0x000fe200078e0021 */
[----:B------:R-:W-:Y:S01]  /*7600*/  ISETP.LE.U32.AND P5, PT, R2, UR6, PT ;  /* 0x0000000602007c0c */ /* 0x000fe2000bfa3070 */
[----:B------:R-:W2:Y:S01]  /*7610*/  LDSM.16.MT88.4 R112, [R105+0x9400] ;  /* 0x009400006970783b */ /* 0x000ea20000004200 */
[----:B------:R-:W-:Y:S01]  /*7620*/  PRMT R2, R35, 0x7632, R2 ;  /* 0x0000763223027816 */ /* 0x000fe20000000002 */
[----:B------:R-:W-:Y:S01]  /*7630*/  FADD.FTZ R33, R181, R8 ;  /* 0x00000008b5217221 */ /* 0x000fe20000010000 */
[C---:B------:R-:W-:Y:S01]  /*7640*/  PRMT R185, R3.reuse, 0x7610, R185 ;  /* 0x0000761003b97816 */ /* 0x040fe200000000b9 */
[----:B-1----:R-:W-:Y:S01]  /*7650*/  IMAD.MOV.U32 R145, RZ, RZ, R165 ;  /* 0x000000ffff917224 */ /* 0x002fe200078e00a5 */
[----:B------:R-:W-:Y:S01]  /*7660*/  PRMT R184, R3, 0x7632, R184 ;  /* 0x0000763203b87816 */ /* 0x000fe200000000b8 */
[----:B------:R-:W-:Y:S01]  /*7670*/  @!P3 HADD2 R233, -R45.H0_H0, -RZ.H0_H0 ;  /* 0xa00000ff2de9b230 */ /* 0x000fe20000000900 */
[----:B------:R-:W-:-:S02]  /*7680*/  PRMT R186, R4, 0x7632, R186 ;  /* 0x0000763204ba7816 */ /* 0x000fc400000000ba */
[----:B------:R-:W-:Y:S02]  /*7690*/  HSET2.LE.AND R3, R12, R0, PT ;  /* 0x000000000c037233 */ /* 0x000fe40003803000 */
[----:B------:R-:W-:Y:S02]  /*76a0*/  LOP3.LUT R2, R2, 0xff, RZ, 0xc0, !PT ;  /* 0x000000ff02027812 */ /* 0x000fe400078ec0ff */
[----:B------:R-:W-:Y:S02]  /*76b0*/  PRMT R13, R24, 0x5410, R25 ;  /* 0x00005410180d7816 */ /* 0x000fe40000000019 */
[----:B------:R-:W-:Y:S02]  /*76c0*/  PRMT R97, R94, 0x7771, RZ ;  /* 0x000077715e617816 */ /* 0x000fe400000000ff */
[----:B------:R-:W-:Y:S02]  /*76d0*/  PRMT R127, R187, 0x5410, R186 ;  /* 0x00005410bb7f7816 */ /* 0x000fe400000000ba */
[----:B------:R-:W-:-:S02]  /*76e0*/  @P1 PRMT R187, R148, 0x5410, RZ ;  /* 0x0000541094bb1816 */ /* 0x000fc400000000ff */
[----:B------:R-:W-:Y:S02]  /*76f0*/  LOP3.LUT R25, R124, R3, RZ, 0xc0, !PT ;  /* 0x000000037c197212 */ /* 0x000fe400078ec0ff */
[----:B------:R-:W-:Y:S01]  /*7700*/  ISETP.LE.U32.AND P1, PT, R2, UR6, PT ;  /* 0x0000000602007c0c */ /* 0x000fe2000bf23070 */
[----:B------:R-:W-:Y:S01]  /*7710*/  MUFU.EX2 R124, R151 ;  /* 0x00000097007c7308 */ /* 0x000fe20000000800 */
[--C-:B------:R-:W-:Y:S02]  /*7720*/  HSET2.LE.AND R4, R23, R0.reuse, PT ;  /* 0x0000000017047233 */ /* 0x100fe40003803000 */
[----:B------:R-:W-:Y:S02]  /*7730*/  HSET2.LE.AND R3, R14, R0, PT ;  /* 0x000000000e037233 */ /* 0x000fe40003803000 */
[----:B------:R-:W-:Y:S02]  /*7740*/  @P2 PRMT R190, R138, 0x5410, RZ ;  /* 0x000054108abe2816 */ /* 0x000fe400000000ff */
[----:B---3--:R-:W-:Y:S01]  /*7750*/  F2FP.F16.F32.PACK_AB R2, R136, R146 ;  /* 0x000000928802723e */ /* 0x008fe200000000ff */
[----:B------:R-:W-:Y:S01]  /*7760*/  MUFU.EX2 R138, R158 ;  /* 0x0000009e008a7308 */ /* 0x000fe20000000800 */
[----:B------:R-:W-:-:S02]  /*7770*/  ISETP.GT.U32.AND P2, PT, R97, UR6, PT ;  /* 0x0000000661007c0c */ /* 0x000fc4000bf44070 */
[C---:B------:R-:W-:Y:S02]  /*7780*/  PRMT R183, R2.reuse, 0x7632, R183 ;  /* 0x0000763202b77816 */ /* 0x040fe400000000b7 */
[----:B------:R-:W-:Y:S02]  /*7790*/  PRMT R182, R2, 0x7610, R182 ;  /* 0x0000761002b67816 */ /* 0x000fe400000000b6 */
[----:B------:R-:W-:Y:S02]  /*77a0*/  LOP3.LUT R26, R83, R4, RZ, 0xc0, !PT ;  /* 0x00000004531a7212 */ /* 0x000fe400078ec0ff */
[----:B------:R-:W-:Y:S01]  /*77b0*/  LOP3.LUT R20, R31, R3, RZ, 0xc0, !PT ;  /* 0x000000031f147212 */ /* 0x000fe200078ec0ff */
[----:B------:R-:W-:Y:S01]  /*77c0*/  MUFU.EX2 R83, R155 ;  /* 0x0000009b00537308 */ /* 0x000fe20000000800 */
[--C-:B------:R-:W-:Y:S01]  /*77d0*/  HSET2.LE.AND R2, R13, R0.reuse, PT ;  /* 0x000000000d027233 */ /* 0x100fe20003803000 */
[----:B------:R-:W-:Y:S01]  /*77e0*/  @!P5 HADD2 R238, -R182.H0_H0, -RZ.H0_H0 ;  /* 0xa00000ffb6eed230 */ /* 0x000fe20000000900 */
[--C-:B------:R-:W-:Y:S01]  /*77f0*/  HSET2.LE.AND R3, R7, R0.reuse, PT ;  /* 0x0000000007037233 */ /* 0x100fe20003803000 */
[----:B------:R-:W-:Y:S01]  /*7800*/  @P2 HADD2 R147, -R188.H0_H0, -RZ.H0_H0 ;  /* 0xa00000ffbc932230 */ /* 0x000fe20000000900 */
[----:B------:R-:W-:-:S02]  /*7810*/  HSET2.LE.AND R4, R11, R0, PT ;  /* 0x000000000b047233 */ /* 0x000fc40003803000 */
[----:B------:R-:W-:Y:S02]  /*7820*/  LOP3.LUT R5, R27, 0xff00ff, RZ, 0xc0, !PT ;  /* 0x00ff00ff1b057812 */ /* 0x000fe400078ec0ff */
[----:B------:R-:W-:Y:S02]  /*7830*/  LOP3.LUT R24, R117, R2, RZ, 0xc0, !PT ;  /* 0x0000000275187212 */ /* 0x000fe400078ec0ff */
[----:B------:R-:W-:Y:S02]  /*7840*/  LOP3.LUT R16, R119, R3, RZ, 0xc0, !PT ;  /* 0x0000000377107212 */ /* 0x000fe400078ec0ff */
[----:B------:R-:W-:Y:S02]  /*7850*/  LOP3.LUT R17, R116, R4, RZ, 0xc0, !PT ;  /* 0x0000000474117212 */ /* 0x000fe400078ec0ff */
[----:B------:R-:W-:Y:S01]  /*7860*/  HSET2.LE.AND R2, R5, R0, PT ;  /* 0x0000000005027233 */ /* 0x000fe20003803000 */
[----:B------:R-:W1:Y:S01]  /*7870*/  LDSM.16.MT88.4 R116, [R100+0x9000] ;  /* 0x009000006474783b */ /* 0x000e620000004200 */
[----:B------:R-:W-:-:S02]  /*7880*/  LOP3.LUT R3, R28, 0xff00ff, RZ, 0xc0, !PT ;  /* 0x00ff00ff1c037812 */ /* 0x000fc400078ec0ff */
[----:B------:R-:W-:Y:S02]  /*7890*/  LOP3.LUT R54, R34, 0xff, RZ, 0xc0, !PT ;  /* 0x000000ff22367812 */ /* 0x000fe400078ec0ff */
[----:B------:R-:W-:Y:S02]  /*78a0*/  LOP3.LUT R27, R88, R2, RZ, 0xc0, !PT ;  /* 0x00000002581b7212 */ /* 0x000fe400078ec0ff */
[--C-:B------:R-:W-:Y:S02]  /*78b0*/  HSET2.LE.AND R2, R15, R0.reuse, PT ;  /* 0x000000000f027233 */ /* 0x100fe40003803000 */
[----:B------:R-:W-:Y:S02]  /*78c0*/  HSET2.LE.AND R3, R3, R0, PT ;  /* 0x0000000003037233 */ /* 0x000fe40003803000 */
[----:B------:R-:W-:Y:S01]  /*78d0*/  @P2 PRMT R188, R147, 0x5410, RZ ;  /* 0x0000541093bc2816 */ /* 0x000fe200000000ff */
[----:B------:R-:W-:Y:S01]  /*78e0*/  IMAD.MOV.U32 R147, RZ, RZ, R161 ;  /* 0x000000ffff937224 */ /* 0x000fe200078e00a1 */
[----:B------:R-:W-:Y:S01]  /*78f0*/  LOP3.LUT R5, R73, 0xff00ff, RZ, 0xc0, !PT ;  /* 0x00ff00ff49057812 */ /* 0x000fe200078ec0ff */
[----:B------:R-:W-:Y:S01]  /*7900*/  IMAD.MOV.U32 R73, RZ, RZ, R160 ;  /* 0x000000ffff497224 */ /* 0x000fe200078e00a0 */
[----:B------:R-:W-:-:S02]  /*7910*/  ISETP.LE.U32.AND P2, PT, R54, UR6, PT ;  /* 0x0000000636007c0c */ /* 0x000fc4000bf43070 */
[----:B------:R-:W-:Y:S02]  /*7920*/  LOP3.LUT R21, R30, R2, RZ, 0xc0, !PT ;  /* 0x000000021e157212 */ /* 0x000fe400078ec0ff */
[----:B------:R-:W-:Y:S02]  /*7930*/  LOP3.LUT R19, R90, R3, RZ, 0xc0, !PT ;  /* 0x000000035a137212 */ /* 0x000fe400078ec0ff */
[--C-:B------:R-:W-:Y:S02]  /*7940*/  HSET2.LE.AND R2, R18, R0.reuse, PT ;  /* 0x0000000012027233 */ /* 0x100fe40003803000 */
[--C-:B------:R-:W-:Y:S02]  /*7950*/  HSET2.LE.AND R4, R29, R0.reuse, PT ;  /* 0x000000001d047233 */ /* 0x100fe40003803000 */
[--C-:B------:R-:W-:Y:S01]  /*7960*/  HSET2.LE.AND R3, R41, R0.reuse, PT ;  /* 0x0000000029037233 */ /* 0x100fe20003803000 */
[----:B----4-:R-:W-:Y:S01]  /*7970*/  HMMA.16816.F32 R28, R24, R120, RZ ;  /* 0x00000078181c723c */ /* 0x010fe200000018ff */
[----:B------:R-:W-:Y:S01]  /*7980*/  HSET2.LE.AND R5, R5, R0, PT ;  /* 0x0000000005057233 */ /* 0x000fe20003803000 */
[----:B------:R-:W-:Y:S01]  /*7990*/  @!P2 HADD2 R162, -R185.H0_H0, -RZ.H0_H0 ;  /* 0xa00000ffb9a2a230 */ /* 0x000fe20000000900 */
[----:B------:R-:W-:-:S02]  /*79a0*/  LOP3.LUT R18, R91, R2, RZ, 0xc0, !PT ;  /* 0x000000025b127212 */ /* 0x000fc400078ec0ff */
[----:B------:R-:W-:Y:S01]  /*79b0*/  LOP3.LUT R22, R74, R4, RZ, 0xc0, !PT ;  /* 0x000000044a167212 */ /* 0x000fe200078ec0ff */
[----:B------:R-:W-:Y:S01]  /*79c0*/  IMAD.MOV.U32 R74, RZ, RZ, R110 ;  /* 0x000000ffff4a7224 */ /* 0x000fe200078e006e */
[----:B------:R-:W-:Y:S01]  /*79d0*/  LOP3.LUT R13, R82, R3, RZ, 0xc0, !PT ;  /* 0x00000003520d7212 */ /* 0x000fe200078ec0ff */
[----:B------:R-:W-:Y:S01]  /*79e0*/  IMAD.MOV.U32 R82, RZ, RZ, R77 ;  /* 0x000000ffff527224 */ /* 0x000fe200078e004d */
[----:B------:R-:W-:Y:S01]  /*79f0*/  PRMT R72, R94, 0x7773, RZ ;  /* 0x000077735e487816 */ /* 0x000fe200000000ff */
[----:B------:R-:W-:Y:S01]  /*7a00*/  IMAD.MOV.U32 R77, RZ, RZ, R108 ;  /* 0x000000ffff4d7224 */ /* 0x000fe200078e006c */
[----:B------:R-:W-:Y:S01]  /*7a10*/  LOP3.LUT R23, R63, R5, RZ, 0xc0, !PT ;  /* 0x000000053f177212 */ /* 0x000fe200078ec0ff */
[----:B------:R-:W-:Y:S01]  /*7a20*/  IMAD.MOV.U32 R63, RZ, RZ, R111 ;  /* 0x000000ffff3f7224 */ /* 0x000fe200078e006f */
[----:B------:R-:W-:Y:S01]  /*7a30*/  LOP3.LUT R4, R80, 0xff00ff, RZ, 0xc0, !PT ;  /* 0x00ff00ff50047812 */ /* 0x000fe200078ec0ff */
[----:B------:R-:W-:Y:S01]  /*7a40*/  IMAD.MOV.U32 R80, RZ, RZ, R109 ;  /* 0x000000ffff507224 */ /* 0x000fe200078e006d */
[----:B------:R-:W-:Y:S01]  /*7a50*/  ISETP.GT.U32.AND P0, PT, R72, UR6, PT ;  /* 0x0000000648007c0c */ /* 0x000fe2000bf04070 */
[----:B------:R-:W3:Y:S01]  /*7a60*/  LDSM.16.MT88.4 R108, [R100+0x9400] ;  /* 0x00940000646c783b */ /* 0x000ee20000004200 */
[----:B------:R-:W-:Y:S01]  /*7a70*/  HSET2.LE.AND R2, R44, R0, PT ;  /* 0x000000002c027233 */ /* 0x000fe20003803000 */
[----:B------:R-:W-:Y:S01]  /*7a80*/  HMMA.16816.F32 R8, R16, R120, RZ ;  /* 0x000000781008723c */ /* 0x000fe200000018ff */
[----:B------:R-:W-:Y:S01]  /*7a90*/  LOP3.LUT R44, R35, 0xff, RZ, 0xc0, !PT ;  /* 0x000000ff232c7812 */ /* 0x000fe200078ec0ff */
[----:B------:R-:W4:Y:S01]  /*7aa0*/  MUFU.EX2 R120, R150 ;  /* 0x0000009600787308 */ /* 0x000f220000000800 */
[----:B------:R-:W-:-:S02]  /*7ab0*/  PRMT R126, R185, 0x5410, R184 ;  /* 0x00005410b97e7816 */ /* 0x000fc400000000b8 */
[----:B------:R-:W-:Y:S02]  /*7ac0*/  @!P2 PRMT R185, R162, 0x5410, RZ ;  /* 0x00005410a2b9a816 */ /* 0x000fe400000000ff */
[----:B------:R-:W-:Y:S01]  /*7ad0*/  ISETP.LE.U32.AND P2, PT, R44, UR6, PT ;  /* 0x000000062c007c0c */ /* 0x000fe2000bf43070 */
[----:B--2---:R-:W-:Y:S01]  /*7ae0*/  HMMA.16816.F32 R164, R20, R112, R28 ;  /* 0x0000007014a4723c */ /* 0x004fe2000000181c */
[----:B------:R-:W-:Y:S01]  /*7af0*/  LOP3.LUT R12, R89, R2, RZ, 0xc0, !PT ;  /* 0x00000002590c7212 */ /* 0x000fe200078ec0ff */
[----:B------:R-:W-:Y:S01]  /*7b00*/  @P0 HADD2 R149, -R186.H0_H0, -RZ.H0_H0 ;  /* 0xa00000ffba950230 */ /* 0x000fe20000000900 */
[--C-:B------:R-:W-:Y:S01]  /*7b10*/  HSET2.LE.AND R2, R55, R0.reuse, PT ;  /* 0x0000000037027233 */ /* 0x100fe20003803000 */
[----:B------:R-:W-:Y:S01]  /*7b20*/  FADD.FTZ R29, R98, R6 ;  /* 0x00000006621d7221 */ /* 0x000fe20000010000 */
[----:B------:R-:W-:Y:S01]  /*7b30*/  F2FP.F16.F32.PACK_AB R5, R137, R134 ;  /* 0x000000868905723e */ /* 0x000fe200000000ff */
[----:B------:R-:W-:Y:S01]  /*7b40*/  FADD.FTZ R30, R243, R32 ;  /* 0x00000020f31e7221 */ /* 0x000fe20000010000 */
[----:B------:R-:W-:Y:S01]  /*7b50*/  HSET2.LE.AND R3, R4, R0, PT ;  /* 0x0000000004037233 */ /* 0x000fe20003803000 */
[----:B------:R-:W-:Y:S01]  /*7b60*/  IMAD.MOV.U32 R243, RZ, RZ, R79 ;  /* 0x000000fffff37224 */ /* 0x000fe200078e004f */
[----:B------:R-:W-:Y:S01]  /*7b70*/  PRMT R181, R5, 0x7610, R181 ;  /* 0x0000761005b57816 */ /* 0x000fe200000000b5 */
[----:B------:R-:W-:Y:S01]  /*7b80*/  FADD.FTZ R28, R252, R33 ;  /* 0x00000021fc1c7221 */ /* 0x000fe20000010000 */
[----:B------:R-:W-:Y:S01]  /*7b90*/  SHF.R.U32.HI R60, RZ, 0x18, R34 ;  /* 0x00000018ff3c7819 */ /* 0x000fe20000011622 */
[----:B------:R2:W-:Y:S01]  /*7ba0*/  MUFU.EX2 R252, R228 ;  /* 0x000000e400fc7308 */ /* 0x0005e20000000800 */
[----:B------:R-:W-:Y:S01]  /*7bb0*/  LOP3.LUT R14, R65, R2, RZ, 0xc0, !PT ;  /* 0x00000002410e7212 */ /* 0x000fe200078ec0ff */
[----:B------:R-:W-:Y:S01]  /*7bc0*/  @!P2 HADD2 R172, -R181.H0_H0, -RZ.H0_H0 ;  /* 0xa00000ffb5aca230 */ /* 0x000fe20000000900 */
[----:B------:R-:W-:Y:S01]  /*7bd0*/  LOP3.LUT R15, R53, R3, RZ, 0xc0, !PT ;  /* 0x00000003350f7212 */ /* 0x000fe200078ec0ff */
[----:B------:R-:W-:Y:S01]  /*7be0*/  FADD.FTZ R2, R246, R52 ;  /* 0x00000034f6027221 */ /* 0x000fe20000010000 */
[----:B------:R-:W-:Y:S01]  /*7bf0*/  PRMT R180, R5, 0x7632, R180 ;  /* 0x0000763205b47816 */ /* 0x000fe200000000b4 */
[----:B------:R-:W-:Y:S01]  /*7c00*/  LDSM.16.MT88.4 R88, [R105+0xa400] ;  /* 0x00a400006958783b */ /* 0x000fe20000004200 */
[----:B------:R-:W-:Y:S01]  /*7c10*/  @P0 PRMT R186, R149, 0x5410, RZ ;  /* 0x0000541095ba0816 */ /* 0x000fe200000000ff */
[----:B-1----:R-:W-:Y:S01]  /*7c20*/  HMMA.16816.F32 R4, R16, R116, RZ ;  /* 0x000000741004723c */ /* 0x002fe200000018ff */
[----:B------:R-:W-:Y:S01]  /*7c30*/  ISETP.LE.U32.AND P0, PT, R60, UR6, PT ;  /* 0x000000063c007c0c */ /* 0x000fe2000bf03070 */
[----:B------:R-:W-:Y:S01]  /*7c40*/  FADD.FTZ R31, R248, R2 ;  /* 0x00000002f81f7221 */ /* 0x000fe20000010000 */
[----:B------:R-:W-:Y:S01]  /*7c50*/  PRMT R55, R58, 0x7771, RZ ;  /* 0x000077713a377816 */ /* 0x000fe200000000ff */
[----:B------:R1:W-:Y:S01]  /*7c60*/  MUFU.EX2 R121, R231 ;  /* 0x000000e700797308 */ /* 0x0003e20000000800 */
[----:B----4-:R-:W-:Y:S01]  /*7c70*/  F2FP.F16.F32.PACK_AB R2, R83, R120 ;  /* 0x000000785302723e */ /* 0x010fe200000000ff */
[----:B------:R-:W-:Y:S01]  /*7c80*/  IMAD.MOV.U32 R246, RZ, RZ, R154 ;  /* 0x000000fffff67224 */ /* 0x000fe200078e009a */
[----:B------:R-:W-:Y:S01]  /*7c90*/  SHF.R.U32.HI R41, RZ, 0x18, R35 ;  /* 0x00000018ff297819 */ /* 0x000fe20000011623 */
[----:B------:R-:W-:Y:S01]  /*7ca0*/  HMMA.16816.F32 R168, R12, R112, R8 ;  /* 0x000000700ca8723c */ /* 0x000fe20000001808 */
[----:B------:R-:W-:Y:S01]  /*7cb0*/  PRMT R113, R181, 0x5410, R180 ;  /* 0x00005410b5717816 */ /* 0x000fe200000000b4 */
[----:B------:R-:W-:Y:S01]  /*7cc0*/  IMAD.MOV.U32 R33, RZ, RZ, R152 ;  /* 0x000000ffff217224 */ /* 0x000fe200078e0098 */
[----:B------:R-:W-:Y:S01]  /*7cd0*/  @!P2 PRMT R181, R172, 0x5410, RZ ;  /* 0x00005410acb5a816 */ /* 0x000fe200000000ff */
[----:B------:R-:W-:Y:S01]  /*7ce0*/  MUFU.EX2 R248, R232 ;  /* 0x000000e800f87308 */ /* 0x000fe20000000800 */
[----:B------:R-:W-:Y:S01]  /*7cf0*/  ISETP.GT.U32.AND P2, PT, R55, UR6, PT ;  /* 0x0000000637007c0c */ /* 0x000fe2000bf44070 */
[----:B------:R-:W-:Y:S01]  /*7d00*/  @!P0 HADD2 R163, -R183.H0_H0, -RZ.H0_H0 ;  /* 0xa00000ffb7a38230 */ /* 0x000fe20000000900 */
[----:B------:R-:W-:Y:S01]  /*7d10*/  PRMT R176, R2, 0x7632, R176 ;  /* 0x0000763202b07816 */ /* 0x000fe200000000b0 */
[----:B------:R-:W-:Y:S01]  /*7d20*/  HMMA.16816.F32 R8, R24, R116, RZ ;  /* 0x000000741808723c */ /* 0x000fe200000018ff */
[----:B------:R-:W-:Y:S01]  /*7d30*/  PRMT R125, R182, 0x5410, R183 ;  /* 0x00005410b67d7816 */ /* 0x000fe200000000b7 */
[----:B------:R-:W-:Y:S01]  /*7d40*/  IMAD.MOV.U32 R117, RZ, RZ, R77 ;  /* 0x000000ffff757224 */ /* 0x000fe200078e004d */
[----:B------:R-:W-:Y:S01]  /*7d50*/  @!P0 PRMT R183, R163, 0x5410, RZ ;  /* 0x00005410a3b78816 */ /* 0x000fe200000000ff */
[----:B--2---:R-:W-:Y:S01]  /*7d60*/  IMAD.MOV.U32 R228, RZ, RZ, R144 ;  /* 0x000000ffffe47224 */ /* 0x004fe200078e0090 */
[----:B------:R-:W-:Y:S01]  /*7d70*/  ISETP.LE.U32.AND P0, PT, R41, UR6, PT ;  /* 0x0000000629007c0c */ /* 0x000fe2000bf03070 */
[----:B-1----:R-:W-:Y:S01]  /*7d80*/  IMAD.MOV.U32 R231, RZ, RZ, R73 ;  /* 0x000000ffffe77224 */ /* 0x002fe200078e0049 */
[----:B------:R-:W-:Y:S01]  /*7d90*/  PRMT R178, R2, 0x7610, R178 ;  /* 0x0000761002b27816 */ /* 0x000fe200000000b2 */
[----:B---3--:R-:W-:Y:S01]  /*7da0*/  HMMA.16816.F32 R160, R12, R108, R4 ;  /* 0x0000006c0ca0723c */ /* 0x008fe20000001804 */
[----:B------:R-:W-:Y:S01]  /*7db0*/  FADD.FTZ R4, R96, R30 ;  /* 0x0000001e60047221 */ /* 0x000fe20000010000 */
[----:B------:R-:W-:-:S02]  /*7dc0*/  @P2 HADD2 R226, -R176.H0_H0, -RZ.H0_H0 ;  /* 0xa00000ffb0e22230 */ /* 0x000fc40000000900 */
[----:B------:R-:W-:Y:S01]  /*7dd0*/  FADD.FTZ R30, R76, R29 ;  /* 0x0000001d4c1e7221 */ /* 0x000fe20000010000 */
[----:B------:R-:W-:Y:S01]  /*7de0*/  F2FP.F16.F32.PACK_AB R3, R138, R124 ;  /* 0x0000007c8a03723e */ /* 0x000fe200000000ff */
[----:B------:R-:W1:Y:S01]  /*7df0*/  LDSM.16.MT88.4 R76, [R105+0xa000] ;  /* 0x00a00000694c783b */ /* 0x000e620000004200 */
[----:B------:R-:W-:Y:S01]  /*7e00*/  PRMT R98, R178, 0x5410, R176 ;  /* 0x00005410b2627816 */ /* 0x000fe200000000b0 */
[----:B------:R-:W-:Y:S01]  /*7e10*/  FADD.FTZ R5, R106, R28 ;  /* 0x0000001c6a057221 */ /* 0x000fe20000010000 */
[----:B------:R-:W-:Y:S01]  /*7e20*/  @P2 PRMT R176, R226, 0x5410, RZ ;  /* 0x00005410e2b02816 */ /* 0x000fe200000000ff */
[----:B------:R-:W-:Y:S01]  /*7e30*/  FADD.FTZ R52, R99, R4 ;  /* 0x0000000463347221 */ /* 0x000fe20000010000 */
[----:B------:R-:W2:Y:S01]  /*7e40*/  MUFU.EX2 R226, R227 ;  /* 0x000000e300e27308 */ /* 0x000ea20000000800 */
[----:B------:R-:W-:Y:S01]  /*7e50*/  PRMT R179, R3, 0x7632, R179 ;  /* 0x0000763203b37816 */ /* 0x000fe200000000b3 */
[----:B------:R-:W-:Y:S01]  /*7e60*/  FADD.FTZ R53, R107, R5 ;  /* 0x000000056b357221 */ /* 0x000fe20000010000 */
[----:B------:R-:W-:Y:S01]  /*7e70*/  PRMT R177, R3, 0x7610, R177 ;  /* 0x0000761003b17816 */ /* 0x000fe200000000b1 */
[----:B------:R-:W-:Y:S01]  /*7e80*/  IMAD.U32 R2, RZ, RZ, UR17 ;  /* 0x00000011ff027e24 */ /* 0x000fe2000f8e00ff */
[----:B------:R-:W-:Y:S01]  /*7e90*/  PRMT R6, R64, 0x7770, RZ ;  /* 0x0000777040067816 */ /* 0x000fe200000000ff */
[----:B------:R-:W-:Y:S01]  /*7ea0*/  @!P0 HADD2 R173, -R179.H0_H0, -RZ.H0_H0 ;  /* 0xa00000ffb3ad8230 */ /* 0x000fe20000000900 */
[----:B------:R-:W-:Y:S01]  /*7eb0*/  PRMT R112, R177, 0x5410, R179 ;  /* 0x00005410b1707816 */ /* 0x000fe200000000b3 */
[----:B------:R-:W-:Y:S01]  /*7ec0*/  @!P4 HADD2 R174, -R178.H0_H0, -RZ.H0_H0 ;  /* 0xa00000ffb2aec230 */ /* 0x000fe20000000900 */
[----:B------:R-:W-:Y:S01]  /*7ed0*/  LOP3.LUT R4, R37, 0xffff, RZ, 0xc0, !PT ;  /* 0x0000ffff25047812 */ /* 0x000fe200078ec0ff */
[----:B------:R-:W-:Y:S01]  /*7ee0*/  IMAD.WIDE R2, R2, 0x2, R42 ;  /* 0x0000000202027825 */ /* 0x000fe200078e022a */
[----:B------:R-:W-:Y:S01]  /*7ef0*/  @!P0 PRMT R179, R173, 0x5410, RZ ;  /* 0x00005410adb38816 */ /* 0x000fe200000000ff */
[----:B------:R-:W-:Y:S01]  /*7f00*/  HMMA.16816.F32 R156, R20, R108, R8 ;  /* 0x0000006c149c723c */ /* 0x000fe20000001808 */
[----:B------:R-:W-:Y:S01]  /*7f10*/  ISETP.LE.U32.AND P0, PT, R6, UR6, PT ;  /* 0x0000000606007c0c */ /* 0x000fe2000bf03070 */
[----:B------:R-:W-:Y:S01]  /*7f20*/  IMAD.U32 R7, RZ, RZ, UR27 ;  /* 0x0000001bff077e24 */ /* 0x000fe2000f8e00ff */
[----:B------:R-:W-:Y:S01]  /*7f30*/  SHF.R.U32.HI R32, RZ, 0x8, R4 ;  /* 0x00000008ff207819 */ /* 0x000fe20000011604 */
[----:B------:R-:W-:Y:S01]  /*7f40*/  STG.E.U16 desc[UR20][R2.64], R40 ;  /* 0x0000002802007986 */ /* 0x000fe2000c101514 */
[----:B--2---:R-:W-:Y:S01]  /*7f50*/  F2FP.F16.F32.PACK_AB R5, R226, R252 ;  /* 0x000000fce205723e */ /* 0x004fe200000000ff */
[----:B------:R-:W-:Y:S01]  /*7f60*/  FADD.FTZ R28, R249, R31 ;  /* 0x0000001ff91c7221 */ /* 0x000fe20000010000 */
[----:B------:R-:W-:Y:S01]  /*7f70*/  PRMT R29, R58, 0x7772, RZ ;  /* 0x000077723a1d7816 */ /* 0x000fe200000000ff */
[----:B------:R2:W-:Y:S01]  /*7f80*/  STG.E.U16 desc[UR20][R2.64+0x2], R39 ;  /* 0x0000022702007986 */ /* 0x0005e2000c101514 */
[C---:B------:R-:W-:Y:S01]  /*7f90*/  PRMT R175, R5.reuse, 0x7610, R175 ;  /* 0x0000761005af7816 */ /* 0x040fe200000000af */
[----:B------:R-:W-:Y:S01]  /*7fa0*/  IMAD.MOV.U32 R249, RZ, RZ, R82 ;  /* 0x000000fffff97224 */ /* 0x000fe200078e0052 */
[----:B------:R-:W-:Y:S01]  /*7fb0*/  PRMT R173, R5, 0x7632, R173 ;  /* 0x0000763205ad7816 */ /* 0x000fe200000000ad */
[----:B------:R-:W-:Y:S01]  /*7fc0*/  IMAD.MOV.U32 R108, RZ, RZ, R83 ;  /* 0x000000ffff6c7224 */ /* 0x000fe200078e0053 */
[----:B------:R-:W-:Y:S01]  /*7fd0*/  F2FP.F16.F32.PACK_AB R6, R248, R121 ;  /* 0x00000079f806723e */ /* 0x000fe200000000ff */
[----:B------:R-:W-:Y:S01]  /*7fe0*/  @!P0 HADD2 R229, -R175.H0_H0, -RZ.H0_H0 ;  /* 0xa00000ffafe58230 */ /* 0x000fe20000000900 */
[----:B------:R-:W-:Y:S01]  /*7ff0*/  PRMT R96, R175, 0x5410, R173 ;  /* 0x00005410af607816 */ /* 0x000fe200000000ad */
[----:B------:R-:W-:Y:S01]  /*8000*/  IMAD.MOV.U32 R227, RZ, RZ, R246 ;  /* 0x000000ffffe37224 */ /* 0x000fe200078e00f6 */
[----:B------:R-:W-:Y:S01]  /*8010*/  LOP3.LUT R4, R32, 0xffff, RZ, 0xc0, !PT ;  /* 0x0000ffff20047812 */ /* 0x000fe200078ec0ff */
[----:B------:R-:W-:Y:S01]  /*8020*/  MUFU.EX2 R246, R237 ;  /* 0x000000ed00f67308 */ /* 0x000fe20000000800 */
[----:B------:R-:W-:Y:S01]  /*8030*/  @!P0 PRMT R175, R229, 0x5410, RZ ;  /* 0x00005410e5af8816 */ /* 0x000fe200000000ff */
[----:B------:R-:W-:Y:S01]  /*8040*/  FADD.FTZ R36, R117, R28 ;  /* 0x0000001c75247221 */ /* 0x000fe20000010000 */
[----:B------:R-:W-:Y:S01]  /*8050*/  ISETP.GT.U32.AND P0, PT, R29, UR6, PT ;  /* 0x000000061d007c0c */ /* 0x000fe2000bf04070 */
[----:B------:R-:W-:Y:S01]  /*8060*/  @!P1 HADD2 R240, -R177.H0_H0, -RZ.H0_H0 ;  /* 0xa00000ffb1f09230 */ /* 0x000fe20000000900 */
[----:B------:R-:W-:Y:S01]  /*8070*/  @!P4 PRMT R178, R174, 0x5410, RZ ;  /* 0x00005410aeb2c816 */ /* 0x000fe200000000ff */
[----:B-1----:R-:W-:Y:S01]  /*8080*/  HMMA.16816.F32 R8, R24, R76, RZ ;  /* 0x0000004c1808723c */ /* 0x002fe200000018ff */
[----:B------:R-:W-:Y:S01]  /*8090*/  PRMT R174, R6, 0x7632, R174 ;  /* 0x0000763206ae7816 */ /* 0x000fe200000000ae */
[----:B------:R-:W-:Y:S01]  /*80a0*/  IMAD.MOV.U32 R232, RZ, RZ, R243 ;  /* 0x000000ffffe87224 */ /* 0x000fe200078e00f3 */
[----:B------:R-:W-:Y:S01]  /*80b0*/  ISETP.LE.U32.AND P2, PT, R4, UR6, PT ;  /* 0x0000000604007c0c */ /* 0x000fe2000bf43070 */
[----:B------:R-:W-:Y:S01]  /*80c0*/  IMAD.MOV.U32 R117, RZ, RZ, R147 ;  /* 0x000000ffff757224 */ /* 0x000fe200078e0093 */
[----:B------:R-:W-:Y:S01]  /*80d0*/  PRMT R172, R6, 0x7610, R172 ;  /* 0x0000761006ac7816 */ /* 0x000fe200000000ac */
[----:B------:R-:W-:Y:S01]  /*80e0*/  IMAD.MOV.U32 R116, RZ, RZ, R145 ;  /* 0x000000ffff747224 */ /* 0x000fe200078e0091 */
[----:B------:R-:W-:Y:S01]  /*80f0*/  PRMT R38, R64, 0x7771, RZ ;  /* 0x0000777140267816 */ /* 0x000fe200000000ff */
[----:B------:R-:W-:Y:S01]  /*8100*/  IMAD.MOV.U32 R109, RZ, RZ, R146 ;  /* 0x000000ffff6d7224 */ /* 0x000fe200078e0092 */
[----:B------:R-:W-:Y:S01]  /*8110*/  PRMT R99, R172, 0x5410, R174 ;  /* 0x00005410ac637816 */ /* 0x000fe200000000ae */
[----:B------:R-:W-:-:S02]  /*8120*/  @P0 HADD2 R234, -R172.H0_H0, -RZ.H0_H0 ;  /* 0xa00000ffacea0230 */ /* 0x000fc40000000900 */
[----:B--2---:R-:W-:Y:S01]  /*8130*/  IMAD.WIDE R2, R7, 0x70, R2 ;  /* 0x0000007007027825 */ /* 0x004fe200078e0202 */
[----:B------:R-:W-:Y:S01]  /*8140*/  @!P3 PRMT R45, R233, 0x5410, RZ ;  /* 0x00005410e92db816 */ /* 0x000fe200000000ff */
[----:B------:R-:W-:Y:S01]  /*8150*/  HMMA.16816.F32 R4, R16, R76, RZ ;  /* 0x0000004c1004723c */ /* 0x000fe200000018ff */
[----:B------:R-:W-:Y:S01]  /*8160*/  PRMT R93, R81, 0x5410, R84 ;  /* 0x00005410515d7816 */ /* 0x000fe20000000054 */
[----:B------:R-:W-:Y:S01]  /*8170*/  IMAD.MOV.U32 R233, RZ, RZ, R80 ;  /* 0x000000ffffe97224 */ /* 0x000fe200078e0050 */
[----:B------:R-:W-:Y:S01]  /*8180*/  @P0 PRMT R172, R234, 0x5410, RZ ;  /* 0x00005410eaac0816 */ /* 0x000fe200000000ff */
[----:B------:R-:W-:Y:S01]  /*8190*/  IMAD.MOV.U32 R234, RZ, RZ, R63 ;  /* 0x000000ffffea7224 */ /* 0x000fe200078e003f */
[----:B------:R-:W-:Y:S01]  /*81a0*/  ISETP.GT.U32.AND P0, PT, R38, UR6, PT ;  /* 0x0000000626007c0c */ /* 0x000fe2000bf04070 */
[----:B------:R-:W-:Y:S01]  /*81b0*/  IMAD.MOV.U32 R63, RZ, RZ, R74 ;  /* 0x000000ffff3f7224 */ /* 0x000fe200078e004a */
[----:B------:R-:W-:Y:S01]  /*81c0*/  LDSM.16.MT88.4 R80, [R100+0xa400] ;  /* 0x00a400006450783b */ /* 0x000fe20000004200 */
[-C--:B------:R-:W-:Y:S01]  /*81d0*/  HMMA.16816.F32 R148, R20, R88.reuse, R8 ;  /* 0x000000581494723c */ /* 0x080fe20000001808 */
[----:B------:R-:W-:Y:S01]  /*81e0*/  IMAD.MOV.U32 R9, RZ, RZ, R94 ;  /* 0x000000ffff097224 */ /* 0x000fe200078e005e */
[----:B------:R-:W-:Y:S01]  /*81f0*/  PRMT R94, R75, 0x5410, R72 ;  /* 0x000054104b5e7816 */ /* 0x000fe20000000048 */
[----:B------:R-:W-:Y:S01]  /*8200*/  IMAD.MOV.U32 R10, RZ, RZ, R58 ;  /* 0x000000ffff0a7224 */ /* 0x000fe200078e003a */
[----:B------:R-:W1:Y:S01]  /*8210*/  LDSM.16.MT88.4 R72, [R100+0xa000] ;  /* 0x00a000006448783b */ /* 0x000e620000004200 */
[----:B------:R-:W-:Y:S01]  /*8220*/  PRMT R31, R58, 0x7773, RZ ;  /* 0x000077733a1f7816 */ /* 0x000fe200000000ff */
[----:B------:R-:W-:Y:S01]  /*8230*/  @!P2 HADD2 R235, -R196.H0_H0, -RZ.H0_H0 ;  /* 0xa00000ffc4eba230 */ /* 0x000fe20000000900 */
[----:B------:R-:W-:Y:S01]  /*8240*/  PRMT R8, R64, 0x7772, RZ ;  /* 0x0000777240087816 */ /* 0x000fe200000000ff */
[----:B------:R-:W-:Y:S01]  /*8250*/  IMAD.MOV.U32 R39, RZ, RZ, R64 ;  /* 0x000000ffff277224 */ /* 0x000fe200078e0040 */
[----:B------:R-:W-:Y:S01]  /*8260*/  ISETP.GT.U32.AND P4, PT, R31, UR6, PT ;  /* 0x000000061f007c0c */ /* 0x000fe2000bf84070 */
[----:B------:R-:W-:Y:S01]  /*8270*/  @P0 HADD2 R239, -R173.H0_H0, -RZ.H0_H0 ;  /* 0xa00000ffadef0230 */ /* 0x000fe20000000900 */
[----:B------:R-:W-:Y:S01]  /*8280*/  @!P2 PRMT R196, R235, 0x5410, RZ ;  /* 0x00005410ebc4a816 */ /* 0x000fe200000000ff */
[----:B------:R-:W-:Y:S01]  /*8290*/  HMMA.16816.F32 R152, R12, R88, R4 ;  /* 0x000000580c98723c */ /* 0x000fe20000001804 */
[----:B------:R-:W-:Y:S01]  /*82a0*/  LOP3.LUT R5, R34, 0xffff, RZ, 0xc0, !PT ;  /* 0x0000ffff22057812 */ /* 0x000fe200078ec0ff */
[----:B------:R-:W-:Y:S01]  /*82b0*/  STG.E.U16 desc[UR20][R2.64], R46 ;  /* 0x0000002e02007986 */ /* 0x000fe2000c101514 */
[----:B------:R-:W-:Y:S01]  /*82c0*/  LOP3.LUT R4, R33, 0xff, RZ, 0xc0, !PT ;  /* 0x000000ff21047812 */ /* 0x000fe200078ec0ff */
[----:B------:R-:W-:Y:S01]  /*82d0*/  FADD.FTZ R33, R247, R30 ;  /* 0x0000001ef7217221 */ /* 0x000fe20000010000 */
[----:B------:R-:W-:Y:S01]  /*82e0*/  SHF.R.U32.HI R5, RZ, 0x8, R5 ;  /* 0x00000008ff057819 */ /* 0x000fe20000011605 */
[----:B------:R-:W2:Y:S01]  /*82f0*/  MUFU.EX2 R247, R236 ;  /* 0x000000ec00f77308 */ /* 0x000ea20000000800 */
[----:B------:R-:W-:Y:S01]  /*8300*/  PRMT R92, R4, 0x5410, R85 ;  /* 0x00005410045c7816 */ /* 0x000fe20000000055 */
[----:B------:R-:W-:Y:S01]  /*8310*/  STG.E.U16 desc[UR20][R2.64+0x2], R45 ;  /* 0x0000022d02007986 */ /* 0x000fe2000c101514 */
[----:B------:R-:W-:Y:S01]  /*8320*/  LOP3.LUT R4, R5, 0xffff, RZ, 0xc0, !PT ;  /* 0x0000ffff05047812 */ /* 0x000fe200078ec0ff */
[----:B------:R-:W-:Y:S01]  /*8330*/  @P4 HADD2 R230, -R174.H0_H0, -RZ.H0_H0 ;  /* 0xa00000ffaee64230 */ /* 0x000fe20000000900 */
[----:B------:R-:W-:-:S02]  /*8340*/  @P0 PRMT R173, R239, 0x5410, RZ ;  /* 0x00005410efad0816 */ /* 0x000fc400000000ff */
[----:B------:R-:W-:Y:S02]  /*8350*/  ISETP.LE.U32.AND P0, PT, R4, UR6, PT ;  /* 0x0000000604007c0c */ /* 0x000fe4000bf03070 */
[----:B------:R-:W-:Y:S02]  /*8360*/  LOP3.LUT R4, R35, 0xffff, RZ, 0xc0, !PT ;  /* 0x0000ffff23047812 */ /* 0x000fe400078ec0ff */
[----:B------:R-:W-:Y:S02]  /*8370*/  PRMT R85, R61, 0x5410, R59 ;  /* 0x000054103d557816 */ /* 0x000fe4000000003b */
[----:B------:R-:W-:Y:S02]  /*8380*/  SHF.R.U32.HI R4, RZ, 0x8, R4 ;  /* 0x00000008ff047819 */ /* 0x000fe40000011604 */
[----:B------:R-:W-:Y:S02]  /*8390*/  PRMT R88, R29, 0x5410, R31 ;  /* 0x000054101d587816 */ /* 0x000fe4000000001f */
[----:B------:R-:W-:-:S02]  /*83a0*/  LOP3.LUT R6, R4, 0xffff, RZ, 0xc0, !PT ;  /* 0x0000ffff04067812 */ /* 0x000fc400078ec0ff */
[----:B--2---:R-:W-:Y:S01]  /*83b0*/  F2FP.F16.F32.PACK_AB R7, R247, R246 ;  /* 0x000000f6f707723e */ /* 0x004fe200000000ff */
[----:B------:R-:W-:Y:S01]  /*83c0*/  @!P0 HADD2 R242, -R184.H0_H0, -RZ.H0_H0 ;  /* 0xa00000ffb8f28230 */ /* 0x000fe20000000900 */
[----:B------:R-:W-:Y:S02]  /*83d0*/  ISETP.LE.U32.AND P3, PT, R6, UR6, PT ;  /* 0x0000000606007c0c */ /* 0x000fe4000bf63070 */
[----:B------:R-:W-:Y:S02]  /*83e0*/  SHF.R.U32.HI R6, RZ, 0x10, R47 ;  /* 0x00000010ff067819 */ /* 0x000fe4000001162f */
[----:B------:R-:W-:Y:S01]  /*83f0*/  ISETP.GT.U32.AND P2, PT, R8, UR6, PT ;  /* 0x0000000608007c0c */ /* 0x000fe2000bf44070 */
[----:B-1----:R-:W-:Y:S01]  /*8400*/  HMMA.16816.F32 R28, R24, R72, RZ ;  /* 0x00000048181c723c */ /* 0x002fe200000018ff */
[----:B------:R-:W-:Y:S02]  /*8410*/  LOP3.LUT R6, R6, 0xff, RZ, 0xc0, !PT ;  /* 0x000000ff06067812 */ /* 0x000fe400078ec0ff */
[----:B------:R-:W-:-:S02]  /*8420*/  PRMT R107, R7, 0x7610, R107 ;  /* 0x00007610076b7816 */ /* 0x000fc4000000006b */
[----:B------:R-:W-:Y:S02]  /*8430*/  PRMT R84, R6, 0x5410, R56 ;  /* 0x0000541006547816 */ /* 0x000fe40000000038 */
[----:B------:R-:W-:Y:S01]  /*8440*/  LOP3.LUT R6, R10, 0xff, RZ, 0xc0, !PT ;  /* 0x000000ff0a067812 */ /* 0x000fe200078ec0ff */
[----:B------:R-:W-:Y:S01]  /*8450*/  @!P3 HADD2 R244, -R180.H0_H0, -RZ.H0_H0 ;  /* 0xa00000ffb4f4b230 */ /* 0x000fe20000000900 */
[----:B------:R-:W-:Y:S02]  /*8460*/  PRMT R106, R7, 0x7632, R106 ;  /* 0x00007632076a7816 */ /* 0x000fe4000000006a */
[----:B------:R-:W-:Y:S01]  /*8470*/  PRMT R76, R6, 0x5410, R55 ;  /* 0x00005410064c7816 */ /* 0x000fe20000000037 */
[----:B------:R-:W-:Y:S01]  /*8480*/  @P2 HADD2 R241, -R107.H0_H0, -RZ.H0_H0 ;  /* 0xa00000ff6bf12230 */ /* 0x000fe20000000900 */
[----:B------:R-:W-:Y:S02]  /*8490*/  SHF.R.U32.HI R6, RZ, 0x10, R37 ;  /* 0x00000010ff067819 */ /* 0x000fe40000011625 */
[----:B------:R-:W-:-:S02]  /*84a0*/  PRMT R7, R64, 0x7773, RZ ;  /* 0x0000777340077816 */ /* 0x000fc400000000ff */
[----:B------:R-:W-:Y:S02]  /*84b0*/  LOP3.LUT R6, R6, 0xff, RZ, 0xc0, !PT ;  /* 0x000000ff06067812 */ /* 0x000fe400078ec0ff */
[----:B------:R-:W-:Y:S02]  /*84c0*/  @!P0 PRMT R184, R242, 0x5410, RZ ;  /* 0x00005410f2b88816 */ /* 0x000fe400000000ff */
[----:B------:R-:W-:Y:S02]  /*84d0*/  PRMT R37, R6, 0x5410, R57 ;  /* 0x0000541006257816 */ /* 0x000fe40000000039 */
[----:B------:R-:W1:Y:S01]  /*84e0*/  LDSM.16.MT88.4 R56, [R105+0xb000] ;  /* 0x00b000006938783b */ /* 0x000e620000004200 */
[----:B------:R-:W-:Y:S02]  /*84f0*/  SHF.R.U32.HI R6, RZ, 0x10, R34 ;  /* 0x00000010ff067819 */ /* 0x000fe40000011622 */
[----:B------:R-:W-:Y:S02]  /*8500*/  ISETP.GT.U32.AND P0, PT, R7, UR6, PT ;  /* 0x0000000607007c0c */ /* 0x000fe4000bf04070 */
[----:B------:R-:W-:-:S02]  /*8510*/  LOP3.LUT R6, R6, 0xff, RZ, 0xc0, !PT ;  /* 0x000000ff06067812 */ /* 0x000fc400078ec0ff */
[----:B------:R-:W-:Y:S02]  /*8520*/  PRMT R77, R8, 0x5410, R7 ;  /* 0x00005410084d7816 */ /* 0x000fe40000000007 */
[----:B------:R-:W-:Y:S01]  /*8530*/  PRMT R65, R62, 0x5410, R32 ;  /* 0x000054103e417816 */ /* 0x000fe20000000020 */
[----:B------:R-:W-:Y:S01]  /*8540*/  FADD.FTZ R32, R250, R33 ;  /* 0x00000021fa207221 */ /* 0x000fe20000010000 */
[----:B------:R-:W-:Y:S01]  /*8550*/  LOP3.LUT R7, R39, 0xff, RZ, 0xc0, !PT ;  /* 0x000000ff27077812 */ /* 0x000fe200078ec0ff */
[----:B------:R-:W-:Y:S01]  /*8560*/  FADD.FTZ R33, R63, R36 ;  /* 0x000000243f217221 */ /* 0x000fe20000010000 */
[----:B------:R-:W-:Y:S01]  /*8570*/  PRMT R39, R6, 0x5410, R60 ;  /* 0x0000541006277816 */ /* 0x000fe2000000003c */
[----:B------:R-:W-:Y:S01]  /*8580*/  IMAD.MOV.U32 R250, RZ, RZ, R121 ;  /* 0x000000fffffa7224 */ /* 0x000fe200078e0079 */
[----:B------:R-:W2:Y:S01]  /*8590*/  LDSM.16.MT88.4 R60, [R105+0xb400] ;  /* 0x00b40000693c783b */ /* 0x000ea20000004200 */
[----:B------:R-:W-:Y:S01]  /*85a0*/  LOP3.LUT R9, R9, 0xff, RZ, 0xc0, !PT ;  /* 0x000000ff09097812 */ /* 0x000fe200078ec0ff */
[----:B------:R-:W-:Y:S01]  /*85b0*/  @P0 HADD2 R245, -R106.H0_H0, -RZ.H0_H0 ;  /* 0xa00000ff6af50230 */ /* 0x000fe20000000900 */
[----:B------:R-:W-:-:S02]  /*85c0*/  PRMT R95, R107, 0x5410, R106 ;  /* 0x000054106b5f7816 */ /* 0x000fc4000000006a */
[----:B------:R-:W-:Y:S02]  /*85d0*/  @!P1 PRMT R177, R240, 0x5410, RZ ;  /* 0x00005410f0b19816 */ /* 0x000fe400000000ff */
[----:B------:R-:W-:Y:S02]  /*85e0*/  @P2 PRMT R107, R241, 0x5410, RZ ;  /* 0x00005410f16b2816 */ /* 0x000fe400000000ff */
[----:B------:R-:W-:Y:S01]  /*85f0*/  PRMT R89, R9, 0x5410, R97 ;  /* 0x0000541009597816 */ /* 0x000fe20000000061 */
[----:B------:R-:W-:Y:S01]  /*8600*/  HMMA.16816.F32 R240, R20, R80, R28 ;  /* 0x0000005014f0723c */ /* 0x000fe2000000181c */
[----:B------:R-:W-:Y:S01]  /*8610*/  PRMT R64, R54, 0x5410, R5 ;  /* 0x0000541036407816 */ /* 0x000fe20000000005 */
[----:B------:R-:W-:Y:S01]  /*8620*/  FADD.FTZ R30, R228, R53 ;  /* 0x00000035e41e7221 */ /* 0x000fe20000010000 */
[----:B------:R-:W-:Y:S01]  /*8630*/  FADD.FTZ R31, R231, R52 ;  /* 0x00000034e71f7221 */ /* 0x000fe20000010000 */
[----:B------:R-:W-:Y:S01]  /*8640*/  SHF.R.U32.HI R5, RZ, 0x10, R35 ;  /* 0x00000010ff057819 */ /* 0x000fe20000011623 */
[----:B------:R-:W3:Y:S01]  /*8650*/  LDSM.16.MT88.4 R52, [R100+0xb000] ;  /* 0x00b000006434783b */ /* 0x000ee20000004200 */
[----:B------:R-:W-:Y:S01]  /*8660*/  PRMT R40, R44, 0x5410, R4 ;  /* 0x000054102c287816 */ /* 0x000fe20000000004 */
[----:B------:R-:W-:Y:S01]  /*8670*/  IMAD.U32 R4, RZ, RZ, UR17 ;  /* 0x00000011ff047e24 */ /* 0x000fe2000f8e00ff */
[C---:B------:R-:W-:Y:S01]  /*8680*/  HMMA.16816.F32 R8, R16.reuse, R72, RZ ;  /* 0x000000481008723c */ /* 0x040fe200000018ff */
[----:B------:R-:W-:Y:S01]  /*8690*/  LOP3.LUT R5, R5, 0xff, RZ, 0xc0, !PT ;  /* 0x000000ff05057812 */ /* 0x000fe200078ec0ff */
[----:B------:R-:W4:Y:S01]  /*86a0*/  LDSM.16.MT88.4 R44, [R100+0xb400] ;  /* 0x00b40000642c783b */ /* 0x000f220000004200 */
[----:B------:R-:W-:Y:S01]  /*86b0*/  PRMT R38, R7, 0x5410, R38 ;  /* 0x0000541007267816 */ /* 0x000fe20000000026 */
[----:B------:R-:W-:Y:S01]  /*86c0*/  IMAD.WIDE R28, R4, 0x2, R2 ;  /* 0x00000002041c7825 */ /* 0x000fe200078e0202 */
[----:B------:R-:W-:Y:S01]  /*86d0*/  PRMT R41, R5, 0x5410, R41 ;  /* 0x0000541005297816 */ /* 0x000fe20000000029 */
[----:B------:R-:W-:Y:S01]  /*86e0*/  UMOV UR17, 0xffffffff ;  /* 0xffffffff00117882 */ /* 0x000fe20000000000 */
[----:B------:R-:W-:Y:S01]  /*86f0*/  @P4 PRMT R174, R230, 0x5410, RZ ;  /* 0x00005410e6ae4816 */ /* 0x000fe200000000ff */
[----:B-1----:R-:W-:Y:S01]  /*8700*/  HMMA.16816.F32 R4, R16, R56, RZ ;  /* 0x000000381004723c */ /* 0x002fe200000018ff */
[----:B------:R-:W-:Y:S01]  /*8710*/  @P0 PRMT R106, R245, 0x5410, RZ ;  /* 0x00005410f56a0816 */ /* 0x000fe200000000ff */
[----:B------:R-:W-:Y:S01]  /*8720*/  IMAD.MOV.U32 R72, RZ, RZ, R134 ;  /* 0x000000ffff487224 */ /* 0x000fe200078e0086 */
[----:B------:R-:W-:Y:S01]  /*8730*/  @!P3 PRMT R180, R244, 0x5410, RZ ;  /* 0x00005410f4b4b816 */ /* 0x000fe200000000ff */
[----:B------:R-:W-:Y:S01]  /*8740*/  STG.E.U16 desc[UR20][R28.64], R67 ;  /* 0x000000431c007986 */ /* 0x000fe2000c101514 */
[----:B------:R-:W-:Y:S01]  /*8750*/  @!P5 PRMT R182, R238, 0x5410, RZ ;  /* 0x00005410eeb6d816 */ /* 0x000fe200000000ff */
[----:B------:R-:W-:Y:S01]  /*8760*/  IMAD.MOV.U32 R73, RZ, RZ, R226 ;  /* 0x000000ffff497224 */ /* 0x000fe200078e00e2 */
[--C-:B------:R-:W-:Y:S01]  /*8770*/  HSET2.LE.AND R36, R38, R0.reuse, PT ;  /* 0x0000000026247233 */ /* 0x100fe20003803000 */
[----:B------:R1:W-:Y:S01]  /*8780*/  STG.E.U16 desc[UR20][R28.64+0x2], R66 ;  /* 0x000002421c007986 */ /* 0x0003e2000c101514 */
[----:B------:R-:W-:-:S02]  /*8790*/  HSET2.LE.AND R34, R89, R0, PT ;  /* 0x0000000059227233 */ /* 0x000fc40003803000 */
[--C-:B------:R-:W-:Y:S01]  /*87a0*/  HSET2.LE.AND R38, R64, R0.reuse, PT ;  /* 0x0000000040267233 */ /* 0x100fe20003803000 */
[----:B------:R-:W-:Y:S01]  /*87b0*/  HMMA.16816.F32 R144, R12, R80, R8 ;  /* 0x000000500c90723c */ /* 0x000fe20000001808 */
[----:B------:R-:W-:Y:S01]  /*87c0*/  STG.E.U16 desc[UR20][R42.64+0x10], R68 ;  /* 0x000010442a007986 */ /* 0x000fe2000c101514 */
[--C-:B------:R-:W-:Y:S02]  /*87d0*/  HSET2.LE.AND R39, R39, R0.reuse, PT ;  /* 0x0000000027277233 */ /* 0x100fe40003803000 */
[----:B------:R-:W-:Y:S01]  /*87e0*/  HSET2.LE.AND R40, R40, R0, PT ;  /* 0x0000000028287233 */ /* 0x000fe20003803000 */
[----:B------:R-:W-:Y:S02]  /*87f0*/  STG.E.U16 desc[UR20][R42.64+0x12], R69 ;  /* 0x000012452a007986 */ /* 0x000fe4000c101514 */
[----:B------:R-:W-:Y:S01]  /*8800*/  LOP3.LUT R97, R125, R39, RZ, 0xc0, !PT ;  /* 0x000000277d617212 */ /* 0x000fe200078ec0ff */
[----:B------:R-:W-:Y:S08]  /*8810*/  HMMA.16816.F32 R8, R24, R56, RZ ;  /* 0x000000381808723c */ /* 0x000ff000000018ff */
[----:B--2---:R-:W-:Y:S01]  /*8820*/  HMMA.16816.F32 R228, R12, R60, R4 ;  /* 0x0000003c0ce4723c */ /* 0x004fe20000001804 */
[----:B------:R-:W-:Y:S01]  /*8830*/  FADD.FTZ R4, R233, R31 ;  /* 0x0000001fe9047221 */ /* 0x000fe20000010000 */
[----:B------:R-:W-:Y:S01]  /*8840*/  FADD.FTZ R5, R234, R30 ;  /* 0x0000001eea057221 */ /* 0x000fe20000010000 */
[----:B------:R-:W-:Y:S01]  /*8850*/  FADD.FTZ R6, R249, R32 ;  /* 0x00000020f9067221 */ /* 0x000fe20000010000 */
[----:B------:R-:W-:Y:S01]  /*8860*/  FADD.FTZ R7, R227, R33 ;  /* 0x00000021e3077221 */ /* 0x000fe20000010000 */
[----:B------:R-:W-:Y:S01]  /*8870*/  FADD.FTZ R245, R133, R4 ;  /* 0x0000000485f57221 */ /* 0x000fe20000010000 */
[----:B------:R-:W-:-:S02]  /*8880*/  IMAD.U32 R4, RZ, RZ, UR27 ;  /* 0x0000001bff047e24 */ /* 0x000fc4000f8e00ff */
[----:B------:R-:W-:Y:S01]  /*8890*/  FADD.FTZ R30, R251, R5 ;  /* 0x00000005fb1e7221 */ /* 0x000fe20000010000 */
[----:B------:R-:W-:Y:S01]  /*88a0*/  FADD.FTZ R227, R132, R6 ;  /* 0x0000000684e37221 */ /* 0x000fe20000010000 */
[----:B------:R-:W-:Y:S01]  /*88b0*/  FADD.FTZ R244, R232, R7 ;  /* 0x00000007e8f47221 */ /* 0x000fe20000010000 */
[----:B------:R-:W-:Y:S01]  /*88c0*/  IMAD.WIDE R2, R4, -0x70, R2 ;  /* 0xffffff9004027825 */ /* 0x000fe200078e0202 */
[--C-:B------:R-:W-:Y:S01]  /*88d0*/  HSET2.LE.AND R33, R37, R0.reuse, PT ;  /* 0x0000000025217233 */ /* 0x100fe20003803000 */
[----:B------:R-:W-:Y:S01]  /*88e0*/  HMMA.16816.F32 R236, R20, R60, R8 ;  /* 0x0000003c14ec723c */ /* 0x000fe20000001808 */
[--C-:B------:R-:W-:Y:S01]  /*88f0*/  HSET2.LE.AND R32, R65, R0.reuse, PT ;  /* 0x0000000041207233 */ /* 0x100fe20003803000 */
[----:B------:R-:W-:Y:S01]  /*8900*/  IMAD.MOV.U32 R249, RZ, RZ, R108 ;  /* 0x000000fffff97224 */ /* 0x000fe200078e006c */
[----:B------:R-:W-:Y:S01]  /*8910*/  STG.E.U16 desc[UR20][R2.64+0x10], R70 ;  /* 0x0000104602007986 */ /* 0x000fe2000c101514 */
[----:B------:R-:W-:Y:S02]  /*8920*/  IMAD.MOV.U32 R108, RZ, RZ, R109 ;  /* 0x000000ffff6c7224 */ /* 0x000fe400078e006d */
[----:B------:R-:W-:Y:S01]  /*8930*/  FADD.FTZ R226, R140, R30 ;  /* 0x0000001e8ce27221 */ /* 0x000fe20000010000 */
[----:B------:R-:W-:Y:S01]  /*8940*/  IMAD.MOV.U32 R109, RZ, RZ, R116 ;  /* 0x000000ffff6d7224 */ /* 0x000fe200078e0074 */
[----:B------:R2:W-:Y:S01]  /*8950*/  STG.E.U16 desc[UR20][R2.64+0x12], R71 ;  /* 0x0000124702007986 */ /* 0x0005e2000c101514 */
[----:B---3--:R-:W-:Y:S01]  /*8960*/  HMMA.16816.F32 R4, R16, R52, RZ ;  /* 0x000000341004723c */ /* 0x008fe200000018ff */
[----:B------:R-:W-:Y:S01]  /*8970*/  IMAD.MOV.U32 R116, RZ, RZ, R117 ;  /* 0x000000ffff747224 */ /* 0x000fe200078e0075 */
[----:B------:R-:W-:Y:S01]  /*8980*/  HSET2.LE.AND R30, R76, R0, PT ;  /* 0x000000004c1e7233 */ /* 0x000fe20003803000 */
[----:B------:R-:W-:-:S02]  /*8990*/  IMAD.MOV.U32 R117, RZ, RZ, R135 ;  /* 0x000000ffff757224 */ /* 0x000fc400078e0087 */
[----:B------:R-:W-:Y:S02]  /*89a0*/  IMAD.MOV.U32 R251, RZ, RZ, R142 ;  /* 0x000000fffffb7224 */ /* 0x000fe400078e008e */
[----:B------:R-:W-:Y:S01]  /*89b0*/  LOP3.LUT R98, R98, R30, RZ, 0xc0, !PT ;  /* 0x0000001e62627212 */ /* 0x000fe200078ec0ff */
[----:B------:R-:W-:Y:S01]  /*89c0*/  HMMA.16816.F32 R8, R24, R52, RZ ;  /* 0x000000341808723c */ /* 0x000fe200000018ff */
[----:B------:R-:W-:Y:S02]  /*89d0*/  IMAD.U32 R30, RZ, RZ, UR27 ;  /* 0x0000001bff1e7e24 */ /* 0x000fe4000f8e00ff */
[----:B------:R-:W-:-:S05]  /*89e0*/  IMAD.MOV.U32 R76, RZ, RZ, R137 ;  /* 0x000000ffff4c7224 */ /* 0x000fca00078e0089 */
[----:B-1----:R-:W-:Y:S08]  /*89f0*/  HMMA.16816.F32 R64, R16, R78, RZ ;  /* 0x0000004e1040723c */ /* 0x002ff000000018ff */
[----:B----4-:R-:W-:Y:S01]  /*8a00*/  HMMA.16816.F32 R132, R12, R44, R4 ;  /* 0x0000002c0c84723c */ /* 0x010fe20000001804 */
[----:B------:R-:W-:Y:S01]  /*8a10*/  IMAD.U32 R4, RZ, RZ, UR27 ;  /* 0x0000001bff047e24 */ /* 0x000fe2000f8e00ff */
[----:B------:R-:W-:-:S02]  /*8a20*/  LOP3.LUT R7, R93, 0xff00ff, RZ, 0xc0, !PT ;  /* 0x00ff00ff5d077812 */ /* 0x000fc400078ec0ff */
[--C-:B------:R-:W-:Y:S01]  /*8a30*/  HSET2.LE.AND R6, R92, R0.reuse, PT ;  /* 0x000000005c067233 */ /* 0x100fe20003803000 */
[----:B--2---:R-:W-:Y:S01]  /*8a40*/  IMAD.WIDE R2, R4, 0x70, R2 ;  /* 0x0000007004027825 */ /* 0x004fe200078e0202 */
[--C-:B------:R-:W-:Y:S02]  /*8a50*/  HSET2.LE.AND R4, R85, R0.reuse, PT ;  /* 0x0000000055047233 */ /* 0x100fe40003803000 */
[----:B------:R-:W-:Y:S01]  /*8a60*/  HMMA.16816.F32 R232, R20, R44, R8 ;  /* 0x0000002c14e8723c */ /* 0x000fe20000001808 */
[----:B------:R-:W-:Y:S01]  /*8a70*/  LOP3.LUT R9, R94, 0xff00ff, RZ, 0xc0, !PT ;  /* 0x00ff00ff5e097812 */ /* 0x000fe200078ec0ff */
[----:B------:R-:W-:Y:S01]  /*8a80*/  STG.E.U16 desc[UR20][R2.64+0x10], R87 ;  /* 0x0000105702007986 */ /* 0x000fe2000c101514 */
[----:B------:R-:W-:Y:S01]  /*8a90*/  LOP3.LUT R10, R77, 0xff00ff, RZ, 0xc0, !PT ;  /* 0x00ff00ff4d0a7812 */ /* 0x000fe200078ec0ff */
[----:B------:R-:W-:Y:S01]  /*8aa0*/  IMAD.MOV.U32 R77, RZ, RZ, R138 ;  /* 0x000000ffff4d7224 */ /* 0x000fe200078e008a */
[----:B------:R-:W-:Y:S01]  /*8ab0*/  LOP3.LUT R8, R88, 0xff00ff, RZ, 0xc0, !PT ;  /* 0x00ff00ff58087812 */ /* 0x000fe200078ec0ff */
[----:B------:R1:W-:Y:S01]  /*8ac0*/  STG.E.U16 desc[UR20][R2.64+0x12], R86 ;  /* 0x0000125602007986 */ /* 0x0003e2000c101514 */
[--C-:B------:R-:W-:Y:S01]  /*8ad0*/  HSET2.LE.AND R7, R7, R0.reuse, PT ;  /* 0x0000000007077233 */ /* 0x100fe20003803000 */
[----:B------:R-:W-:Y:S01]  /*8ae0*/  HMMA.16816.F32 R68, R16, R118, RZ ;  /* 0x000000761044723c */ /* 0x000fe200000018ff */
[--C-:B------:R-:W-:Y:S01]  /*8af0*/  HSET2.LE.AND R5, R84, R0.reuse, PT ;  /* 0x0000000054057233 */ /* 0x100fe20003803000 */
[----:B------:R-:W-:Y:S01]  /*8b00*/  STG.E.U16 desc[UR20][R28.64+0x12], R224 ;  /* 0x000012e01c007986 */ /* 0x000fe2000c101514 */
[----:B------:R-:W-:-:S02]  /*8b10*/  HSET2.LE.AND R35, R9, R0, PT ;  /* 0x0000000009237233 */ /* 0x000fc40003803000 */
[--C-:B------:R-:W-:Y:S01]  /*8b20*/  HSET2.LE.AND R37, R10, R0.reuse, PT ;  /* 0x000000000a257233 */ /* 0x100fe20003803000 */
[----:B------:R-:W-:Y:S01]  /*8b30*/  STG.E.U16 desc[UR20][R28.64+0x10], R223 ;  /* 0x000010df1c007986 */ /* 0x000fe2000c101514 */
[----:B------:R-:W-:Y:S01]  /*8b40*/  HSET2.LE.AND R31, R8, R0, PT ;  /* 0x00000000081f7233 */ /* 0x000fe20003803000 */
[----:B------:R-:W-:Y:S01]  /*8b50*/  HMMA.16816.F32 R64, R12, R90, R64 ;  /* 0x0000005a0c40723c */ /* 0x000fe20000001840 */
[----:B------:R-:W-:Y:S01]  /*8b60*/  LOP3.LUT R8, R225, R4, RZ, 0xc0, !PT ;  /* 0x00000004e1087212 */ /* 0x000fe200078ec0ff */
[----:B------:R-:W-:Y:S01]  /*8b70*/  IMAD.MOV.U32 R225, RZ, RZ, R141 ;  /* 0x000000ffffe17224 */ /* 0x000fe200078e008d */
[----:B------:R-:W-:Y:S01]  /*8b80*/  LOP3.LUT R9, R143, R5, RZ, 0xc0, !PT ;  /* 0x000000058f097212 */ /* 0x000fe200078ec0ff */
[----:B------:R-:W-:Y:S01]  /*8b90*/  STG.E.U16 desc[UR20][R42.64+0x20], R222 ;  /* 0x000020de2a007986 */ /* 0x000fe2000c101514 */
[----:B------:R-:W-:Y:S02]  /*8ba0*/  LOP3.LUT R10, R130, R6, RZ, 0xc0, !PT ;  /* 0x00000006820a7212 */ /* 0x000fe400078ec0ff */
[----:B------:R-:W-:Y:S01]  /*8bb0*/  LOP3.LUT R11, R129, R7, RZ, 0xc0, !PT ;  /* 0x00000007810b7212 */ /* 0x000fe200078ec0ff */
[----:B------:R-:W-:Y:S01]  /*8bc0*/  STG.E.U16 desc[UR20][R42.64+0x22], R221 ;  /* 0x000022dd2a007986 */ /* 0x000fe2000c101514 */
[----:B------:R-:W-:-:S02]  /*8bd0*/  LOP3.LUT R94, R96, R36, RZ, 0xc0, !PT ;  /* 0x00000024605e7212 */ /* 0x000fc400078ec0ff */
[----:B------:R-:W-:Y:S01]  /*8be0*/  LOP3.LUT R4, R139, R32, RZ, 0xc0, !PT ;  /* 0x000000208b047212 */ /* 0x000fe200078ec0ff */
[----:B------:R-:W-:Y:S01]  /*8bf0*/  HMMA.16816.F32 R68, R12, R110, R68 ;  /* 0x0000006e0c44723c */ /* 0x000fe20000001844 */
[----:B------:R-:W-:Y:S02]  /*8c00*/  LOP3.LUT R5, R131, R33, RZ, 0xc0, !PT ;  /* 0x0000002183057212 */ /* 0x000fe400078ec0ff */
[----:B------:R-:W-:Y:S02]  /*8c10*/  LOP3.LUT R6, R128, R34, RZ, 0xc0, !PT ;  /* 0x0000002280067212 */ /* 0x000fe400078ec0ff */
[----:B------:R-:W-:Y:S02]  /*8c20*/  LOP3.LUT R7, R127, R35, RZ, 0xc0, !PT ;  /* 0x000000237f077212 */ /* 0x000fe400078ec0ff */
[----:B------:R-:W-:Y:S01]  /*8c30*/  LOP3.LUT R95, R95, R37, RZ, 0xc0, !PT ;  /* 0x000000255f5f7212 */ /* 0x000fe200078ec0ff */
[----:B-1----:R-:W-:Y:S01]  /*8c40*/  HMMA.16816.F32 R84, R16, R122, RZ ;  /* 0x0000007a1054723c */ /* 0x002fe200000018ff */
[----:B------:R-:W-:-:S02]  /*8c50*/  LOP3.LUT R96, R126, R38, RZ, 0xc0, !PT ;  /* 0x000000267e607212 */ /* 0x000fc400078ec0ff */
[----:B------:R-:W-:Y:S01]  /*8c60*/  LOP3.LUT R92, R113, R40, RZ, 0xc0, !PT ;  /* 0x00000028715c7212 */ /* 0x000fe200078ec0ff */
[----:B------:R-:W-:Y:S01]  /*8c70*/  IMAD.MOV.U32 R40, RZ, RZ, R124 ;  /* 0x000000ffff287224 */ /* 0x000fe200078e007c */
[----:B------:R-:W-:Y:S01]  /*8c80*/  LOP3.LUT R99, R99, R31, RZ, 0xc0, !PT ;  /* 0x0000001f63637212 */ /* 0x000fe200078ec0ff */
[----:B------:R-:W-:Y:S01]  /*8c90*/  IMAD.WIDE R30, R30, -0x70, R2 ;  /* 0xffffff901e1e7825 */ /* 0x000fe200078e0202 */
[----:B------:R-:W-:Y:S01]  /*8ca0*/  HSET2.LE.AND R0, R41, R0, PT ;  /* 0x0000000029007233 */ /* 0x000fe20003803000 */
[C---:B------:R-:W-:Y:S02]  /*8cb0*/  HMMA.16816.F32 R36, R16.reuse, R74, RZ ;  /* 0x0000004a1024723c */ /* 0x040fe400000018ff */
[----:B------:R-:W-:Y:S01]  /*8cc0*/  IMAD.MOV.U32 R3, RZ, RZ, R72 ;  /* 0x000000ffff037224 */ /* 0x000fe200078e0048 */
[----:B------:R-:W-:Y:S01]  /*8cd0*/  STG.E.U16 desc[UR20][R30.64+0x20], R220 ;  /* 0x000020dc1e007986 */ /* 0x000fe2000c101514 */
[----:B------:R-:W-:Y:S01]  /*8ce0*/  IMAD.MOV.U32 R72, RZ, RZ, R120 ;  /* 0x000000ffff487224 */ /* 0x000fe200078e0078 */
[----:B------:R-:W-:Y:S01]  /*8cf0*/  LOP3.LUT R93, R112, R0, RZ, 0xc0, !PT ;  /* 0x00000000705d7212 */ /* 0x000fe200078ec0ff */
[----:B------:R-:W-:Y:S01]  /*8d00*/  IMAD.MOV.U32 R41, RZ, RZ, R136 ;  /* 0x000000ffff297224 */ /* 0x000fe200078e0088 */
[----:B------:R-:W-:Y:S01]  /*8d10*/  STG.E.U16 desc[UR20][R30.64+0x22], R219 ;  /* 0x000022db1e007986 */ /* 0x000fe2000c101514 */
[----:B------:R-:W-:Y:S01]  /*8d20*/  HMMA.16816.F32 R32, R16, R58, RZ ;  /* 0x0000003a1020723c */ /* 0x000fe200000018ff */
[----:B------:R-:W-:-:S02]  /*8d30*/  IMAD.MOV.U32 R2, RZ, RZ, R116 ;  /* 0x000000ffff027224 */ /* 0x000fc400078e0074 */
[----:B------:R-:W-:-:S04]  /*8d40*/  IMAD.MOV.U32 R0, RZ, RZ, R117 ;  /* 0x000000ffff007224 */ /* 0x000fc800078e0075 */
[----:B------:R-:W-:Y:S01]  /*8d50*/  FADD.FTZ R0, R0, R245 ;  /* 0x000000f500007221 */ /* 0x000fe20000010000 */
[----:B------:R-:W-:Y:S08]  /*8d60*/  HMMA.16816.F32 R16, R16, R54, RZ ;  /* 0x000000361010723c */ /* 0x000ff000000018ff */
[C---:B------:R-:W-:Y:S08]  /*8d70*/  HMMA.16816.F32 R84, R12.reuse, R114, R84 ;  /* 0x000000720c54723c */ /* 0x040ff00000001854 */
[C---:B------:R-:W-:Y:S08]  /*8d80*/  HMMA.16816.F32 R140, R12.reuse, R82, R36 ;  /* 0x000000520c8c723c */ /* 0x040ff00000001824 */
[C---:B------:R-:W-:Y:S08]  /*8d90*/  HMMA.16816.F32 R128, R12.reuse, R62, R32 ;  /* 0x0000003e0c80723c */ /* 0x040ff00000001820 */
[----:B------:R-:W-:Y:S08]  /*8da0*/  HMMA.16816.F32 R124, R12, R46, R16 ;  /* 0x0000002e0c7c723c */ /* 0x000ff00000001810 */
[C---:B------:R-:W-:Y:S08]  /*8db0*/  HMMA.16816.F32 R12, R24.reuse, R122, RZ ;  /* 0x0000007a180c723c */ /* 0x040ff000000018ff */
[----:B------:R-:W-:Y:S01]  /*8dc0*/  HMMA.16816.F32 R16, R24, R118, RZ ;  /* 0x000000761810723c */ /* 0x000fe200000018ff */
[----:B------:R-:W-:Y:S11]  /*8dd0*/  LDSM.16.MT88.4 R116, [R105+0xac00] ;  /* 0x00ac00006974783b */ /* 0x000ff60000004200 */
[----:B------:R-:W-:Y:S08]  /*8de0*/  HMMA.16816.F32 R36, R20, R114, R12 ;  /* 0x000000721424723c */ /* 0x000ff0000000180c */
[----:B------:R-:W-:Y:S08]  /*8df0*/  HMMA.16816.F32 R12, R24, R78, RZ ;  /* 0x0000004e180c723c */ /* 0x000ff000000018ff */
[----:B------:R-:W-:Y:S08]  /*8e00*/  HMMA.16816.F32 R32, R20, R110, R16 ;  /* 0x0000006e1420723c */ /* 0x000ff00000001810 */
[----:B------:R-:W-:Y:S08]  /*8e10*/  HMMA.16816.F32 R16, R24, R74, RZ ;  /* 0x0000004a1810723c */ /* 0x000ff000000018ff */
[----:B------:R-:W-:Y:S08]  /*8e20*/  HMMA.16816.F32 R88, R20, R90, R12 ;  /* 0x0000005a1458723c */ /* 0x000ff0000000180c */
[C---:B------:R-:W-:Y:S08]  /*8e30*/  HMMA.16816.F32 R12, R24.reuse, R58, RZ ;  /* 0x0000003a180c723c */ /* 0x040ff000000018ff */
[----:B------:R-:W-:Y:S08]  /*8e40*/  HMMA.16816.F32 R24, R24, R54, RZ ;  /* 0x000000361818723c */ /* 0x000ff000000018ff */
[C---:B------:R-:W-:Y:S01]  /*8e50*/  HMMA.16816.F32 R80, R20.reuse, R82, R16 ;  /* 0x000000521450723c */ /* 0x040fe20000001810 */
[----:B------:R-:W1:Y:S07]  /*8e60*/  LDSM.16.MT88.4 R16, [R100+0x9800] ;  /* 0x009800006410783b */ /* 0x000e6e0000004200 */
[C---:B------:R-:W-:Y:S01]  /*8e70*/  HMMA.16816.F32 R60, R20.reuse, R62, R12 ;  /* 0x0000003e143c723c */ /* 0x040fe2000000180c */
[----:B------:R-:W2:Y:S07]  /*8e80*/  LDSM.16.MT88.4 R12, [R105+0xa800] ;  /* 0x00a80000690c783b */ /* 0x000eae0000004200 */
[----:B------:R-:W-:Y:S01]  /*8e90*/  HMMA.16816.F32 R24, R20, R46, R24 ;  /* 0x0000002e1418723c */ /* 0x000fe20000001818 */
[----:B------:R-:W3:Y:S07]  /*8ea0*/  LDSM.16.MT88.4 R20, [R105+0x9800] ;  /* 0x009800006914783b */ /* 0x000eee0000004200 */
[C---:B-1----:R-:W-:Y:S08]  /*8eb0*/  HMMA.16816.F32 R56, R8.reuse, R16, R156 ;  /* 0x000000100838723c */ /* 0x042ff0000000189c */
[C---:B--2---:R-:W-:Y:S08]  /*8ec0*/  HMMA.16816.F32 R120, R8.reuse, R12, R148 ;  /* 0x0000000c0878723c */ /* 0x044ff00000001894 */
[C---:B---3--:R-:W-:Y:S08]  /*8ed0*/  HMMA.16816.F32 R136, R8.reuse, R20, R164 ;  /* 0x000000140888723c */ /* 0x048ff000000018a4 */
[----:B------:R-:W-:Y:S08]  /*8ee0*/  HMMA.16816.F32 R44, R8, R22, R36 ;  /* 0x00000016082c723c */ /* 0x000ff00000001824 */
[C---:B------:R-:W-:Y:S08]  /*8ef0*/  HMMA.16816.F32 R168, R4.reuse, R20, R168 ;  /* 0x0000001404a8723c */ /* 0x040ff000000018a8 */
[C---:B------:R-:W-:Y:S01]  /*8f00*/  HMMA.16816.F32 R164, R4.reuse, R22, R84 ;  /* 0x0000001604a4723c */ /* 0x040fe20000001854 */
[----:B------:R-:W1:Y:S07]  /*8f10*/  LDSM.16.MT88.4 R20, [R100+0xa800] ;  /* 0x00a800006414783b */ /* 0x000e6e0000004200 */
[C---:B------:R-:W-:Y:S08]  /*8f20*/  HMMA.16816.F32 R160, R4.reuse, R16, R160 ;  /* 0x0000001004a0723c */ /* 0x040ff000000018a0 */
[-C--:B------:R-:W-:Y:S08]  /*8f30*/  HMMA.16816.F32 R156, R4, R18.reuse, R68 ;  /* 0x00000012049c723c */ /* 0x080ff00000001844 */
[----:B------:R-:W-:Y:S01]  /*8f40*/  HMMA.16816.F32 R52, R8, R18, R32 ;  /* 0x000000120834723c */ /* 0x000fe20000001820 */
[----:B------:R-:W2:Y:S07]  /*8f50*/  LDSM.16.MT88.4 R16, [R105+0xb800] ;  /* 0x00b800006910783b */ /* 0x000eae0000004200 */
[C---:B------:R-:W-:Y:S08]  /*8f60*/  HMMA.16816.F32 R152, R4.reuse, R12, R152 ;  /* 0x0000000c0498723c */ /* 0x040ff00000001898 */
[----:B------:R-:W-:Y:S01]  /*8f70*/  HMMA.16816.F32 R148, R4, R14, R64 ;  /* 0x0000000e0494723c */ /* 0x000fe20000001840 */
[----:B------:R-:W-:-:S02]  /*8f80*/  IMAD.MOV.U32 R65, RZ, RZ, R225 ;  /* 0x000000ffff417224 */ /* 0x000fc400078e00e1 */
[----:B------:R-:W-:Y:S02]  /*8f90*/  IMAD.MOV.U32 R225, RZ, RZ, R251 ;  /* 0x000000ffffe17224 */ /* 0x000fe400078e00fb */
[----:B------:R-:W-:Y:S02]  /*8fa0*/  IMAD.MOV.U32 R64, RZ, RZ, R40 ;  /* 0x000000ffff407224 */ /* 0x000fe400078e0028 */
[----:B------:R-:W-:Y:S01]  /*8fb0*/  IMAD.MOV.U32 R66, RZ, RZ, R41 ;  /* 0x000000ffff427224 */ /* 0x000fe200078e0029 */
[----:B------:R-:W-:Y:S01]  /*8fc0*/  HMMA.16816.F32 R36, R8, R14, R88 ;  /* 0x0000000e0824723c */ /* 0x000fe20000001858 */
[----:B------:R-:W3:Y:S01]  /*8fd0*/  LDSM.16.MT88.4 R12, [R100+0xb800] ;  /* 0x00b80000640c783b */ /* 0x000ee20000004200 */
[----:B------:R-:W-:Y:S02]  /*8fe0*/  IMAD.MOV.U32 R251, RZ, RZ, R250 ;  /* 0x000000fffffb7224 */ /* 0x000fe400078e00fa */
[----:B------:R-:W-:Y:S02]  /*8ff0*/  IMAD.MOV.U32 R67, RZ, RZ, R76 ;  /* 0x000000ffff437224 */ /* 0x000fe400078e004c */
[----:B------:R-:W-:-:S02]  /*9000*/  IMAD.MOV.U32 R40, RZ, RZ, R77 ;  /* 0x000000ffff287224 */ /* 0x000fc400078e004d */
[----:B------:R-:W-:Y:S01]  /*9010*/  IMAD.MOV.U32 R41, RZ, RZ, R72 ;  /* 0x000000ffff297224 */ /* 0x000fe200078e0048 */
[----:B-1----:R-:W-:Y:S01]  /*9020*/  HMMA.16816.F32 R144, R4, R20, R144 ;  /* 0x000000140490723c */ /* 0x002fe20000001890 */
[----:B------:R-:W-:-:S07]  /*9030*/  IMAD.MOV.U32 R250, RZ, RZ, R73 ;  /* 0x000000fffffa7224 */ /* 0x000fce00078e0049 */
[C---:B--2---:R-:W-:Y:S01]  /*9040*/  HMMA.16816.F32 R72, R4.reuse, R16, R228 ;  /* 0x000000100448723c */ /* 0x044fe200000018e4 */
[----:B------:R-:W-:Y:S02]  /*9050*/  IMAD.MOV.U32 R231, RZ, RZ, R108 ;  /* 0x000000ffffe77224 */ /* 0x000fe400078e006c */
[----:B------:R-:W-:Y:S02]  /*9060*/  IMAD.MOV.U32 R230, RZ, RZ, R109 ;  /* 0x000000ffffe67224 */ /* 0x000fe400078e006d */
[----:B------:R-:W-:Y:S03]  /*9070*/  LDSM.16.MT88.4 R108, [R100+0xac00] ;  /* 0x00ac0000646c783b */ /* 0x000fe60000004200 */
[C---:B------:R-:W-:Y:S08]  /*9080*/  HMMA.16816.F32 R140, R4.reuse, R22, R140 ;  /* 0x00000016048c723c */ /* 0x040ff0000000188c */
[C---:B------:R-:W-:Y:S08]  /*9090*/  HMMA.16816.F32 R76, R4.reuse, R18, R128 ;  /* 0x00000012044c723c */ /* 0x040ff00000001880 */
[C---:B---3--:R-:W-:Y:S01]  /*90a0*/  HMMA.16816.F32 R88, R4.reuse, R12, R132 ;  /* 0x0000000c0458723c */ /* 0x048fe20000001884 */
[----:B------:R-:W-:Y:S07]  /*90b0*/  LDSM.16.MT88.4 R132, [R105+0x9c00] ;  /* 0x009c00006984783b */ /* 0x000fee0000004200 */
[----:B------:R-:W-:Y:S01]  /*90c0*/  HMMA.16816.F32 R32, R4, R14, R124 ;  /* 0x0000000e0420723c */ /* 0x000fe2000000187c */
[----:B------:R-:W1:Y:S04]  /*90d0*/  LDSM.16.MT88.4 R4, [R100+0xbc00] ;  /* 0x00bc00006404783b */ /* 0x000e680000004200 */
[----:B------:R-:W2:Y:S03]  /*90e0*/  LDSM.16.MT88.4 R124, [R100+0x9c00] ;  /* 0x009c0000647c783b */ /* 0x000ea60000004200 */
[C---:B------:R-:W-:Y:S08]  /*90f0*/  HMMA.16816.F32 R112, R8.reuse, R20, R240 ;  /* 0x000000140870723c */ /* 0x040ff000000018f0 */
[C---:B------:R-:W-:Y:S01]  /*9100*/  HMMA.16816.F32 R20, R8.reuse, R22, R80 ;  /* 0x000000160814723c */ /* 0x040fe20000001850 */
[----:B------:R-:W3:Y:S07]  /*9110*/  LDSM.16.MT88.4 R80, [R105+0xbc00] ;  /* 0x00bc00006950783b */ /* 0x000eee0000004200 */
[C---:B------:R-:W-:Y:S08]  /*9120*/  HMMA.16816.F32 R84, R8.reuse, R12, R232 ;  /* 0x0000000c0854723c */ /* 0x040ff000000018e8 */
[C---:B------:R-:W-:Y:S08]  /*9130*/  HMMA.16816.F32 R68, R8.reuse, R16, R236 ;  /* 0x000000100844723c */ /* 0x040ff000000018ec */
[C---:B------:R-:W-:Y:S08]  /*9140*/  HMMA.16816.F32 R60, R8.reuse, R18, R60 ;  /* 0x00000012083c723c */ /* 0x040ff0000000183c */
[----:B------:R-:W-:Y:S01]  /*9150*/  HMMA.16816.F32 R24, R8, R14, R24 ;  /* 0x0000000e0818723c */ /* 0x000fe20000001818 */
[----:B------:R-:W-:Y:S01]  /*9160*/  FADD.FTZ R8, R2, R227 ;  /* 0x000000e302087221 */ /* 0x000fe20000010000 */
[----:B------:R-:W-:-:S02]  /*9170*/  IMAD.U32 R2, RZ, RZ, UR27 ;  /* 0x0000001bff027e24 */ /* 0x000fc4000f8e00ff */
[----:B------:R-:W-:Y:S01]  /*9180*/  FADD.FTZ R10, R231, R226 ;  /* 0x000000e2e70a7221 */ /* 0x000fe20000010000 */
[----:B------:R-:W-:Y:S02]  /*9190*/  IMAD.MOV.U32 R231, RZ, RZ, R3 ;  /* 0x000000ffffe77224 */ /* 0x000fe400078e0003 */
[----:B------:R-:W-:Y:S01]  /*91a0*/  FADD.FTZ R9, R230, R244 ;  /* 0x000000f4e6097221 */ /* 0x000fe20000010000 */
[----:B------:R-:W-:Y:S01]  /*91b0*/  IMAD.WIDE R2, R2, 0x70, R30 ;  /* 0x0000007002027825 */ /* 0x000fe200078e021e */
[-C--:B-1----:R-:W-:Y:S04]  /*91c0*/  HMMA.16816.F32 R88, R92, R4.reuse, R88 ;  /* 0x000000045c58723c */ /* 0x082fe80000001858 */
[----:B------:R-:W-:Y:S04]  /*91d0*/  STG.E.U16 desc[UR20][R2.64+0x20], R218 ;  /* 0x000020da02007986 */ /* 0x000fe8000c101514 */
[----:B------:R1:W-:Y:S01]  /*91e0*/  STG.E.U16 desc[UR20][R2.64+0x22], R217 ;  /* 0x000022d902007986 */ /* 0x0003e2000c101514 */
[----:B------:R-:W-:Y:S01]  /*91f0*/  HMMA.16816.F32 R84, R96, R4, R84 ;  /* 0x000000046054723c */ /* 0x000fe20000001854 */
[----:B------:R-:W-:-:S02]  /*9200*/  IMAD.U32 R4, RZ, RZ, UR27 ;  /* 0x0000001bff047e24 */ /* 0x000fc4000f8e00ff */
[----:B------:R-:W-:Y:S02]  /*9210*/  STG.E.U16 desc[UR20][R28.64+0x20], R216 ;  /* 0x000020d81c007986 */ /* 0x000fe4000c101514 */
[----:B------:R-:W-:Y:S02]  /*9220*/  IMAD.WIDE R4, R4, -0x70, R2 ;  /* 0xffffff9004047825 */ /* 0x000fe400078e0202 */
[----:B------:R-:W-:Y:S01]  /*9230*/  STG.E.U16 desc[UR20][R28.64+0x22], R214 ;  /* 0x000022d61c007986 */ /* 0x000fe2000c101514 */
[-C--:B------:R-:W-:Y:S03]  /*9240*/  HMMA.16816.F32 R136, R96, R132.reuse, R136 ;  /* 0x000000846088723c */ /* 0x080fe60000001888 */
[----:B------:R-:W-:Y:S04]  /*9250*/  STG.E.U16 desc[UR20][R42.64+0x30], R213 ;  /* 0x000030d52a007986 */ /* 0x000fe8000c101514 */
[----:B------:R-:W-:Y:S01]  /*9260*/  STG.E.U16 desc[UR20][R42.64+0x32], R209 ;  /* 0x000032d12a007986 */ /* 0x000fe2000c101514 */
[C---:B------:R-:W-:Y:S03]  /*9270*/  HMMA.16816.F32 R168, R92.reuse, R132, R168 ;  /* 0x000000845ca8723c */ /* 0x040fe600000018a8 */
[----:B------:R-:W-:Y:S04]  /*9280*/  STG.E.U16 desc[UR20][R4.64+0x30], R208 ;  /* 0x000030d004007986 */ /* 0x000fe8000c101514 */
[----:B------:R4:W-:Y:S01]  /*9290*/  STG.E.U16 desc[UR20][R4.64+0x32], R207 ;  /* 0x000032cf04007986 */ /* 0x0009e2000c101514 */
[C---:B------:R-:W-:Y:S08]  /*92a0*/  HMMA.16816.F32 R164, R92.reuse, R134, R164 ;  /* 0x000000865ca4723c */ /* 0x040ff000000018a4 */
[C---:B--2---:R-:W-:Y:S08]  /*92b0*/  HMMA.16816.F32 R160, R92.reuse, R124, R160 ;  /* 0x0000007c5ca0723c */ /* 0x044ff000000018a0 */
[C---:B------:R-:W-:Y:S08]  /*92c0*/  HMMA.16816.F32 R156, R92.reuse, R126, R156 ;  /* 0x0000007e5c9c723c */ /* 0x040ff0000000189c */
[C---:B------:R-:W-:Y:S08]  /*92d0*/  HMMA.16816.F32 R152, R92.reuse, R116, R152 ;  /* 0x000000745c98723c */ /* 0x040ff00000001898 */
[C---:B------:R-:W-:Y:S08]  /*92e0*/  HMMA.16816.F32 R148, R92.reuse, R118, R148 ;  /* 0x000000765c94723c */ /* 0x040ff00000001894 */
[C---:B------:R-:W-:Y:S08]  /*92f0*/  HMMA.16816.F32 R144, R92.reuse, R108, R144 ;  /* 0x0000006c5c90723c */ /* 0x040ff00000001890 */
[C---:B------:R-:W-:Y:S08]  /*9300*/  HMMA.16816.F32 R140, R92.reuse, R110, R140 ;  /* 0x0000006e5c8c723c */ /* 0x040ff0000000188c */
[C---:B---3--:R-:W-:Y:S08]  /*9310*/  HMMA.16816.F32 R72, R92.reuse, R80, R72 ;  /* 0x000000505c48723c */ /* 0x048ff00000001848 */
        /* <DEDUP_REMOVED lines=12> */
[----:B------:R-:W-:-:S04]  /*93e0*/  IMAD.U32 R6, RZ, RZ, UR27 ;  /* 0x0000001bff067e24 */ /* 0x000fc8000f8e00ff */
[----:B-1----:R-:W-:-:S05]  /*93f0*/  IMAD.WIDE R2, R6, 0x70, R4 ;  /* 0x0000007006027825 */ /* 0x002fca00078e0204 */
[----:B------:R-:W-:Y:S01]  /*9400*/  STG.E.U16 desc[UR20][R2.64+0x30], R206 ;  /* 0x000030ce02007986 */ /* 0x000fe2000c101514 */
[----:B----4-:R-:W-:-:S03]  /*9410*/  IMAD.WIDE R4, R6, -0x70, R2 ;  /* 0xffffff9006047825 */ /* 0x010fc600078e0202 */
[----:B------:R1:W-:Y:S04]  /*9420*/  STG.E.U16 desc[UR20][R2.64+0x32], R205 ;  /* 0x000032cd02007986 */ /* 0x0003e8000c101514 */
[----:B------:R-:W-:Y:S04]  /*9430*/  STG.E.U16 desc[UR20][R28.64+0x30], R204 ;  /* 0x000030cc1c007986 */ /* 0x000fe8000c101514 */
[----:B------:R-:W-:Y:S04]  /*9440*/  STG.E.U16 desc[UR20][R28.64+0x32], R203 ;  /* 0x000032cb1c007986 */ /* 0x000fe8000c101514 */
[----:B------:R-:W-:Y:S04]  /*9450*/  STG.E.U16 desc[UR20][R42.64+0x40], R202 ;  /* 0x000040ca2a007986 */ /* 0x000fe8000c101514 */
[----:B------:R-:W-:Y:S04]  /*9460*/  STG.E.U16 desc[UR20][R42.64+0x42], R201 ;  /* 0x000042c92a007986 */ /* 0x000fe8000c101514 */
[----:B------:R-:W-:Y:S04]  /*9470*/  STG.E.U16 desc[UR20][R4.64+0x40], R200 ;  /* 0x000040c804007986 */ /* 0x000fe8000c101514 */
[----:B------:R2:W-:Y:S01]  /*9480*/  STG.E.U16 desc[UR20][R4.64+0x42], R199 ;  /* 0x000042c704007986 */ /* 0x0005e2000c101514 */
[----:B-1----:R-:W-:-:S05]  /*9490*/  IMAD.WIDE R2, R6, 0x70, R4 ;  /* 0x0000007006027825 */ /* 0x002fca00078e0204 */
[----:B------:R-:W-:Y:S01]  /*94a0*/  STG.E.U16 desc[UR20][R2.64+0x40], R197 ;  /* 0x000040c502007986 */ /* 0x000fe2000c101514 */
[----:B------:R-:W-:-:S03]  /*94b0*/  IMAD.WIDE R6, R6, -0x70, R2 ;  /* 0xffffff9006067825 */ /* 0x000fc600078e0202 */
[----:B------:R1:W-:Y:S04]  /*94c0*/  STG.E.U16 desc[UR20][R2.64+0x42], R196 ;  /* 0x000042c402007986 */ /* 0x0003e8000c101514 */
[----:B------:R-:W-:Y:S04]  /*94d0*/  STG.E.U16 desc[UR20][R28.64+0x40], R194 ;  /* 0x000040c21c007986 */ /* 0x000fe8000c101514 */
[----:B------:R-:W-:Y:S04]  /*94e0*/  STG.E.U16 desc[UR20][R28.64+0x42], R193 ;  /* 0x000042c11c007986 */ /* 0x000fe8000c101514 */
[----:B------:R-:W-:Y:S01]  /*94f0*/  STG.E.U16 desc[UR20][R42.64+0x50], R198 ;  /* 0x000050c62a007986 */ /* 0x000fe2000c101514 */
[----:B--2---:R-:W-:-:S03]  /*9500*/  IMAD.U32 R4, RZ, RZ, UR27 ;  /* 0x0000001bff047e24 */ /* 0x004fc6000f8e00ff */
[----:B------:R-:W-:Y:S01]  /*9510*/  STG.E.U16 desc[UR20][R42.64+0x52], R195 ;  /* 0x000052c32a007986 */ /* 0x000fe2000c101514 */
[----:B------:R-:W-:-:S03]  /*9520*/  IMAD.WIDE R4, R4, 0x70, R6 ;  /* 0x0000007004047825 */ /* 0x000fc600078e0206 */
[----:B------:R-:W-:Y:S04]  /*9530*/  STG.E.U16 desc[UR20][R6.64+0x52], R191 ;  /* 0x000052bf06007986 */ /* 0x000fe8000c101514 */
[----:B------:R2:W-:Y:S01]  /*9540*/  STG.E.U16 desc[UR20][R6.64+0x50], R190 ;  /* 0x000050be06007986 */ /* 0x0005e2000c101514 */
[----:B-1----:R-:W-:-:S03]  /*9550*/  IMAD.U32 R2, RZ, RZ, UR27 ;  /* 0x0000001bff027e24 */ /* 0x002fc6000f8e00ff */
[----:B------:R-:W-:Y:S01]  /*9560*/  STG.E.U16 desc[UR20][R4.64+0x50], R189 ;  /* 0x000050bd04007986 */ /* 0x000fe2000c101514 */
[----:B------:R-:W-:-:S03]  /*9570*/  IMAD.WIDE R2, R2, -0x70, R4 ;  /* 0xffffff9002027825 */ /* 0x000fc600078e0204 */
[----:B------:R1:W-:Y:S04]  /*9580*/  STG.E.U16 desc[UR20][R4.64+0x52], R188 ;  /* 0x000052bc04007986 */ /* 0x0003e8000c101514 */
[----:B------:R-:W-:Y:S04]  /*9590*/  STG.E.U16 desc[UR20][R28.64+0x50], R187 ;  /* 0x000050bb1c007986 */ /* 0x000fe8000c101514 */
[----:B------:R-:W-:Y:S04]  /*95a0*/  STG.E.U16 desc[UR20][R28.64+0x52], R186 ;  /* 0x000052ba1c007986 */ /* 0x000fe8000c101514 */
[----:B------:R-:W-:Y:S04]  /*95b0*/  STG.E.U16 desc[UR20][R42.64+0x60], R185 ;  /* 0x000060b92a007986 */ /* 0x000fe8000c101514 */
[----:B------:R-:W-:Y:S01]  /*95c0*/  STG.E.U16 desc[UR20][R42.64+0x62], R184 ;  /* 0x000062b82a007986 */ /* 0x000fe2000c101514 */
[----:B--2---:R-:W-:-:S03]  /*95d0*/  IMAD.U32 R6, RZ, RZ, UR27 ;  /* 0x0000001bff067e24 */ /* 0x004fc6000f8e00ff */
[----:B------:R-:W-:Y:S01]  /*95e0*/  STG.E.U16 desc[UR20][R2.64+0x60], R182 ;  /* 0x000060b602007986 */ /* 0x000fe2000c101514 */
[----:B------:R-:W-:-:S03]  /*95f0*/  IMAD.WIDE R12, R6, 0x70, R2 ;  /* 0x00000070060c7825 */ /* 0x000fc600078e0202 */
[----:B------:R2:W-:Y:S01]  /*9600*/  STG.E.U16 desc[UR20][R2.64+0x62], R183 ;  /* 0x000062b702007986 */ /* 0x0005e2000c101514 */
[----:B-1----:R-:W-:-:S03]  /*9610*/  IMAD.U32 R4, RZ, RZ, UR27 ;  /* 0x0000001bff047e24 */ /* 0x002fc6000f8e00ff */
[----:B------:R-:W-:Y:S04]  /*9620*/  STG.E.U16 desc[UR20][R12.64+0x60], R181 ;  /* 0x000060b50c007986 */ /* 0x000fe8000c101514 */
[----:B------:R-:W-:Y:S04]  /*9630*/  STG.E.U16 desc[UR20][R12.64+0x62], R180 ;  /* 0x000062b40c007986 */ /* 0x000fe8000c101514 */
[----:B------:R-:W-:Y:S04]  /*9640*/  STG.E.U16 desc[UR20][R28.64+0x60], R177 ;  /* 0x000060b11c007986 */ /* 0x000fe8000c101514 */
[----:B------:R-:W-:Y:S04]  /*9650*/  STG.E.U16 desc[UR20][R28.64+0x62], R179 ;  /* 0x000062b31c007986 */ /* 0x000fe8000c101514 */
[----:B------:R-:W-:Y:S04]  /*9660*/  STG.E.U16 desc[UR20][R42.64+0x70], R178 ;  /* 0x000070b22a007986 */ /* 0x000fe8000c101514 */
[----:B------:R-:W-:Y:S01]  /*9670*/  STG.E.U16 desc[UR20][R42.64+0x72], R176 ;  /* 0x000072b02a007986 */ /* 0x000fe2000c101514 */
[----:B--2---:R-:W-:-:S03]  /*9680*/  IMAD.WIDE R2, R4, -0x70, R12 ;  /* 0xffffff9004027825 */ /* 0x004fc600078e020c */
[----:B------:R-:W-:Y:S04]  /*9690*/  STL.64 [R1+0xd8], R12 ;  /* 0x0000d80c01007387 */ /* 0x000fe80000100a00 */
[----:B------:R-:W-:Y:S01]  /*96a0*/  STG.E.U16 desc[UR20][R2.64+0x70], R172 ;  /* 0x000070ac02007986 */ /* 0x000fe2000c101514 */
[----:B------:R-:W-:-:S03]  /*96b0*/  IMAD.WIDE R4, R4, 0x70, R2 ;  /* 0x0000007004047825 */ /* 0x000fc600078e0202 */
[----:B------:R1:W-:Y:S04]  /*96c0*/  STG.E.U16 desc[UR20][R2.64+0x72], R174 ;  /* 0x000072ae02007986 */ /* 0x0003e8000c101514 */
[----:B------:R-:W-:Y:S04]  /*96d0*/  STG.E.U16 desc[UR20][R4.64+0x70], R175 ;  /* 0x000070af04007986 */ /* 0x000fe8000c101514 */
[----:B------:R2:W-:Y:S04]  /*96e0*/  STG.E.U16 desc[UR20][R4.64+0x72], R173 ;  /* 0x000072ad04007986 */ /* 0x0005e8000c101514 */
[----:B------:R3:W-:Y:S04]  /*96f0*/  STG.E.U16 desc[UR20][R28.64+0x70], R107 ;  /* 0x0000706b1c007986 */ /* 0x0007e8000c101514 */
[----:B------:R3:W-:Y:S01]  /*9700*/  STG.E.U16 desc[UR20][R28.64+0x72], R106 ;  /* 0x0000726a1c007986 */ /* 0x0007e2000c101514 */
[----:B-1----:R-:W-:Y:S01]  /*9710*/  FADD.FTZ R2, R231, R0 ;  /* 0x00000000e7027221 */ /* 0x002fe20000010000 */
[----:B------:R-:W-:Y:S01]  /*9720*/  FADD.FTZ R0, R64, R8 ;  /* 0x0000000840007221 */ /* 0x000fe20000010000 */
[----:B------:R-:W-:-:S02]  /*9730*/  FADD.FTZ R3, R66, R10 ;  /* 0x0000000a42037221 */ /* 0x000fc40000010000 */
[----:B------:R-:W-:Y:S01]  /*9740*/  FADD.FTZ R2, R67, R2 ;  /* 0x0000000243027221 */ /* 0x000fe20000010000 */
[----:B------:R-:W-:Y:S01]  /*9750*/  FADD.FTZ R0, R40, R0 ;  /* 0x0000000028007221 */ /* 0x000fe20000010000 */
[----:B--2---:R-:W-:-:S03]  /*9760*/  FADD.FTZ R4, R65, R9 ;  /* 0x0000000941047221 */ /* 0x004fc60000010000 */
[----:B------:R-:W-:Y:S01]  /*9770*/  FADD.FTZ R0, R246, R0 ;  /* 0x00000000f6007221 */ /* 0x000fe20000010000 */
[----:B------:R-:W-:Y:S01]  /*9780*/  FADD.FTZ R5, R225, R4 ;  /* 0x00000004e1057221 */ /* 0x000fe20000010000 */
[----:B------:R-:W-:Y:S01]  /*9790*/  FADD.FTZ R4, R251, R3 ;  /* 0x00000003fb047221 */ /* 0x000fe20000010000 */
[----:B------:R-:W-:Y:S01]  /*97a0*/  FADD.FTZ R3, R252, R2 ;  /* 0x00000002fc037221 */ /* 0x000fe20000010000 */
[----:B------:R-:W-:Y:S01]  /*97b0*/  IADD3 R251, P0, PT, R42, -0x80, RZ ;  /* 0xffffff802afb7810 */ /* 0x000fe20007f1e0ff */
[----:B------:R-:W-:Y:S01]  /*97c0*/  FADD.FTZ R2, R41, R5 ;  /* 0x0000000529027221 */ /* 0x000fe20000010000 */
[----:B------:R-:W-:Y:S01]  /*97d0*/  FADD.FTZ R5, R248, R4 ;  /* 0x00000004f8057221 */ /* 0x000fe20000010000 */
[----:B------:R-:W-:Y:S01]  /*97e0*/  FADD.FTZ R4, R250, R3 ;  /* 0x00000003fa047221 */ /* 0x000fe20000010000 */
[----:B------:R-:W-:Y:S01]  /*97f0*/  FADD.FTZ R3, R247, R0 ;  /* 0x00000000f7037221 */ /* 0x000fe20000010000 */
[----:B------:R-:W-:Y:S01]  /*9800*/  FADD.FTZ R0, R249, R2 ;  /* 0x00000002f9007221 */ /* 0x000fe20000010000 */
[----:B------:R-:W-:Y:S01]  /*9810*/  IADD3.X R250, PT, PT, R43, -0x1, RZ, P0, !PT ;  /* 0xffffffff2bfa7810 */ /* 0x000fe200007fe4ff */
[----:B------:R3:W-:Y:S04]  /*9820*/  STL [R1+0x15c], R5 ;  /* 0x00015c0501007387 */ /* 0x0007e80000100800 */
[----:B------:R3:W-:Y:S04]  /*9830*/  STL [R1+0x164], R4 ;  /* 0x0001640401007387 */ /* 0x0007e80000100800 */
[----:B------:R3:W-:Y:S04]  /*9840*/  STL [R1+0x144], R3 ;  /* 0x0001440301007387 */ /* 0x0007e80000100800 */
[----:B------:R3:W-:Y:S01]  /*9850*/  STL [R1+0x160], R0 ;  /* 0x0001600001007387 */ /* 0x0007e20000100800 */
[----:B------:R-:W-:Y:S05]  /*9860*/  BRA.U !UP1, `(.L_x_785) ;  /* 0x0000010509147547 */ /* 0x000fea000b800000 */
[----:B------:R-:W2:Y:S01]  /*9870*/  LDL.LU R229, [R1+0x28] ;  /* 0x0000280001e57983 */ /* 0x000ea20000300800 */
[----:B------:R-:W-:Y:S01]  /*9880*/  UIADD3 UR35, UPT, UPT, UR26, -0x2, URZ ;  /* 0xfffffffe1a237890 */ /* 0x000fe2000fffe0ff */
[----:B------:R-:W1:Y:S02]  /*9890*/  LDCU UR27, c[0x0][0x440] ;  /* 0x00008800ff1b77ac */ /* 0x000e640008000800 */
[----:B------:R-:W2:Y:S01]  /*98a0*/  LDL.LU R41, [R1+0x24] ;  /* 0x0000240001297983 */ /* 0x000ea20000300800 */
[----:B------:R-:W-:Y:S01]  /*98b0*/  SHF.R.U32.HI R210, RZ, 0x1, R192 ;  /* 0x00000001ffd27819 */ /* 0x000fe200000116c0 */
[----:B------:R-:W-:-:S04]  /*98c0*/  DEPBAR.LE SB0, 0x0 ;  /* 0x000080000000791a */ /* 0x000fc80000000000 */
[----:B------:R-:W4:Y:S04]  /*98d0*/  LDL.LU R230, [R1+0x20] ;  /* 0x0000200001e67983 */ /* 0x000f280000300800 */
[----:B------:R-:W5:Y:S04]  /*98e0*/  LDL R231, [R1+0x188] ;  /* 0x0001880001e77983 */ /* 0x000f680000100800 */
[----:B------:R-:W1:Y:S04]  /*98f0*/  LDL R64, [R1+0x158] ;  /* 0x0001580001407983 */ /* 0x000e680000100800 */
[----:B------:R-:W2:Y:S04]  /*9900*/  LDL R66, [R1+0x184] ;  /* 0x0001840001427983 */ /* 0x000ea80000100800 */
[----:B------:R-:W2:Y:S04]  /*9910*/  LDL R65, [R1+0x170] ;  /* 0x0001700001417983 */ /* 0x000ea80000100800 */
[----:B------:R-:W2:Y:S04]  /*9920*/  LDL R67, [R1+0x174] ;  /* 0x0001740001437983 */ /* 0x000ea80000100800 */
[----:B------:R-:W2:Y:S04]  /*9930*/  LDL R40, [R1+0x118] ;  /* 0x0001180001287983 */ /* 0x000ea80000100800 */
[----:B------:R-:W2:Y:S04]  /*9940*/  LDL R225, [R1+0xf8] ;  /* 0x0000f80001e17983 */ /* 0x000ea80000100800 */
[----:B------:R-:W2:Y:S01]  /*9950*/  LDL R249, [R1+0x178] ;  /* 0x0001780001f97983 */ /* 0x000ea20000100800 */
[----:B------:R-:W-:-:S04]  /*9960*/  UIMAD.WIDE.U32 UR36, UR35, UR8, URZ ;  /* 0x00000008232472a5 */ /* 0x000fc8000f8e00ff */
[----:B------:R-:W-:Y:S02]  /*9970*/  UIMAD UR35, UR35, UR9, UR37 ;  /* 0x00000009232372a4 */ /* 0x000fe4000f8e0225 */
[----:B------:R-:W-:Y:S02]  /*9980*/  USHF.L.U32 UR33, UR36, 0x6, URZ ;  /* 0x0000000624217899 */ /* 0x000fe400080006ff */
[----:B------:R-:W-:Y:S02]  /*9990*/  USHF.L.U64.HI UR34, UR36, 0x6, UR35 ;  /* 0x0000000624227899 */ /* 0x000fe40008010223 */
[----:B------:R-:W-:Y:S01]  /*99a0*/  ULEA UR33, UP0, UR8, UR33, 0x5 ;  /* 0x0000002108217291 */ /* 0x000fe2000f8028ff */
[----:B---3--:R-:W-:Y:S01]  /*99b0*/  LOP3.LUT R0, R210, 0x8, RZ, 0xc0, !PT ;  /* 0x00000008d2007812 */ /* 0x008fe200078ec0ff */
[----:B------:R-:W-:Y:S02]  /*99c0*/  IMAD.U32 R6, RZ, RZ, UR36 ;  /* 0x00000024ff067e24 */ /* 0x000fe4000f8e00ff */
[----:B------:R-:W-:-:S02]  /*99d0*/  ULEA.HI.X UR34, UR8, UR34, UR9, 0x5, UP0 ;  /* 0x0000002208227291 */ /* 0x000fc400080f2c09 */
[----:B------:R-:W-:Y:S02]  /*99e0*/  IMAD.U32 R3, RZ, RZ, UR33 ;  /* 0x00000021ff037e24 */ /* 0x000fe4000f8e00ff */
[----:B------:R-:W-:Y:S02]  /*99f0*/  IMAD.U32 R7, RZ, RZ, UR37 ;  /* 0x00000025ff077e24 */ /* 0x000fe4000f8e00ff */
[----:B------:R-:W-:Y:S01]  /*9a00*/  IMAD.U32 R7, RZ, RZ, UR34 ;  /* 0x00000022ff077e24 */ /* 0x000fe2000f8e00ff */
[----:B------:R-:W-:Y:S01]  /*9a10*/  BAR.SYNC.DEFER_BLOCKING 0x0 ;  /* 0x0000000000007b1d */ /* 0x000fe20000010000 */
[----:B----4-:R-:W-:Y:S01]  /*9a20*/  LOP3.LUT R8, R230, R0, RZ, 0x3c, !PT ;  /* 0x00000000e6087212 */ /* 0x010fe200078e3cff */
[----:B------:R-:W-:Y:S01]  /*9a30*/  IMAD.U32 R0, RZ, RZ, UR35 ;  /* 0x00000023ff007e24 */ /* 0x000fe2000f8e00ff */
[-C--:B-----5:R-:W-:Y:S02]  /*9a40*/  LEA R4, P1, R6, R231.reuse, 0x7 ;  /* 0x000000e706047211 */ /* 0x0a0fe400078238ff */
[----:B------:R-:W-:-:S02]  /*9a50*/  LEA R2, P0, R3, R231, 0x1 ;  /* 0x000000e703027211 */ /* 0x000fc400078008ff */
[----:B-1----:R-:W-:Y:S02]  /*9a60*/  ISETP.GE.AND P2, PT, R64, UR27, PT ;  /* 0x0000001b40007c0c */ /* 0x002fe4000bf46270 */
[-C--:B--2---:R-:W-:Y:S02]  /*9a70*/  LEA.HI.X R5, R6, R66.reuse, R0, 0x7, P1 ;  /* 0x0000004206057211 */ /* 0x084fe400008f3c00 */
[----:B------:R-:W-:Y:S02]  /*9a80*/  LEA.HI.X R3, R3, R66, R7, 0x1, P0 ;  /* 0x0000004203037211 */ /* 0x000fe400000f0c07 */
[----:B------:R-:W-:Y:S02]  /*9a90*/  ISETP.GE.AND P1, PT, R65, UR27, PT ;  /* 0x0000001b41007c0c */ /* 0x000fe4000bf26270 */
[----:B------:R-:W-:-:S05]  /*9aa0*/  ISETP.GE.AND P0, PT, R67, UR27, PT ;  /* 0x0000001b43007c0c */ /* 0x000fca000bf06270 */
[----:B------:R-:W-:Y:S01]  /*9ab0*/  @!PT LDS RZ, [RZ] ;  /* 0x00000000fffff984 */ /* 0x000fe20000000800 */
[----:B------:R-:W-:Y:S01]  /*9ac0*/  @!PT LDS RZ, [RZ] ;  /* 0x00000000fffff984 */ /* 0x000fe20000000800 */
[----:B------:R-:W-:Y:S01]  /*9ad0*/  @!PT LDS RZ, [RZ] ;  /* 0x00000000fffff984 */ /* 0x000fe20000000800 */
[----:B------:R-:W-:Y:S01]  /*9ae0*/  @!P2 LDGSTS.E.BYPASS.LTC128B.128 [R215+0x9000], desc[UR20][R4.64] ;  /* 0x0900000004d7afae */ /* 0x000fe2000b981a14 */
[----:B------:R-:W-:-:S03]  /*9af0*/  LOP3.LUT R0, R212, 0x120, R40, 0xf8, !PT ;  /* 0x00000120d4007812 */ /* 0x000fc600078ef828 */
[----:B------:R-:W-:Y:S01]  /*9b00*/  @P2 STS.128 [R215+0x9000], RZ ;  /* 0x009000ffd7002388 */ /* 0x000fe20000000c00 */
[----:B------:R-:W-:Y:S02]  /*9b10*/  LOP3.LUT R41, R41, R229, RZ, 0xfc, !PT ;  /* 0x000000e529297212 */ /* 0x000fe400078efcff */
[----:B------:R-:W-:Y:S01]  /*9b20*/  LOP3.LUT R0, R0, R8, RZ, 0xfc, !PT ;  /* 0x0000000800007212 */ /* 0x000fe200078efcff */
[----:B------:R-:W-:Y:S01]  /*9b30*/  @!PT LDS RZ, [RZ] ;  /* 0x00000000fffff984 */ /* 0x000fe20000000800 */
[----:B------:R-:W-:Y:S01]  /*9b40*/  @!PT LDS RZ, [RZ] ;  /* 0x00000000fffff984 */ /* 0x000fe20000000800 */
[----:B------:R-:W-:Y:S01]  /*9b50*/  @!PT LDS RZ, [RZ] ;  /* 0x00000000fffff984 */ /* 0x000fe20000000800 */
[----:B------:R-:W-:Y:S04]  /*9b60*/  @!P1 LDGSTS.E.BYPASS.LTC128B.128 [R215+0xa000], desc[UR20][R4.64+0x40] ;  /* 0x0a00004004d79fae */ /* 0x000fe8000b981a14 */
[----:B------:R-:W-:Y:S01]  /*9b70*/  @P1 STS.128 [R215+0xa000], RZ ;  /* 0x00a000ffd7001388 */ /* 0x000fe20000000c00 */
[----:B------:R-:W-:-:S03]  /*9b80*/  LEA R41, R41, UR13, 0x1 ;  /* 0x0000000d29297c11 */ /* 0x000fc6000f8e08ff */
[----:B------:R-:W-:Y:S01]  /*9b90*/  @!PT LDS RZ, [RZ] ;  /* 0x00000000fffff984 */ /* 0x000fe20000000800 */
[----:B------:R-:W-:Y:S01]  /*9ba0*/  @!PT LDS RZ, [RZ] ;  /* 0x00000000fffff984 */ /* 0x000fe20000000800 */
[----:B------:R-:W-:Y:S01]  /*9bb0*/  @!PT LDS RZ, [RZ] ;  /* 0x00000000fffff984 */ /* 0x000fe20000000800 */
[----:B------:R1:W-:Y:S01]  /*9bc0*/  @!P0 LDGSTS.E.BYPASS.LTC128B.128 [R215+0xb000], desc[UR20][R4.64+0x80] ;  /* 0x0b00008004d78fae */ /* 0x0003e2000b981a14 */
[----:B------:R-:W-:-:S03]  /*9bd0*/  LEA R208, R0, UR13, 0x1 ;  /* 0x0000000d00d07c11 */ /* 0x000fc6000f8e08ff */
        /* <DEDUP_REMOVED lines=17> */
[----:B------:R-:W3:Y:S01]  /*9cf0*/  LDSM.16.M88.4 R52, [R41+0x6800] ;  /* 0x006800002934783b */ /* 0x000ee20000000200 */
[----:B------:R-:W-:-:S02]  /*9d00*/  IMAD.IADD R44, R225, 0x1, R41 ;  /* 0x00000001e12c7824 */ /* 0x000fc400078e0229 */
[----:B------:R-:W-:Y:S01]  /*9d10*/  IMAD.IADD R252, R225, 0x1, R208 ;  /* 0x00000001e1fc7824 */ /* 0x000fe200078e02d0 */
[----:B------:R-:W-:Y:S04]  /*9d20*/  LDSM.16.M88.4 R16, [R208] ;  /* 0x00000000d010783b */ /* 0x000fe80000000200 */
[----:B------:R-:W4:Y:S04]  /*9d30*/  LDSM.16.M88.4 R60, [R41+0x6000] ;  /* 0x00600000293c783b */ /* 0x000f280000000200 */
[----:B------:R-:W5:Y:S04]  /*9d40*/  LDSM.16.M88.4 R56, [R41+0x6400] ;  /* 0x006400002938783b */ /* 0x000f680000000200 */
[----:B-1----:R-:W-:Y:S04]  /*9d50*/  LDSM.16.M88.4 R4, [R252+0x1000] ;  /* 0x00100000fc04783b */ /* 0x002fe80000000200 */
[----:B------:R-:W1:Y:S04]  /*9d60*/  LDSM.16.M88.4 R24, [R44+0x6800] ;  /* 0x006800002c18783b */ /* 0x000e680000000200 */
[----:B------:R-:W2:Y:S04]  /*9d70*/  LDSM.16.M88.4 R36, [R41+0x6c00] ;  /* 0x006c00002924783b */ /* 0x000ea80000000200 */
[----:B------:R-:W-:Y:S04]  /*9d80*/  STL [R1+0x104], R8 ;  /* 0x0001040801007387 */ /* 0x000fe80000100800 */
[----:B------:R-:W2:Y:S04]  /*9d90*/  LDSM.16.M88.4 R20, [R44+0x6c00] ;  /* 0x006c00002c14783b */ /* 0x000ea80000000200 */
[----:B------:R-:W-:Y:S01]  /*9da0*/  LDSM.16.M88.4 R32, [R44+0x6000] ;  /* 0x006000002c20783b */ /* 0x000fe20000000200 */
[C---:B---3--:R-:W-:Y:S03]  /*9db0*/  HMMA.16816.F32 R176, R12.reuse, R54, RZ ;  /* 0x000000360cb0723c */ /* 0x048fe600000018ff */
[----:B------:R-:W-:Y:S04]  /*9dc0*/  LDSM.16.M88.4 R28, [R44+0x6400] ;  /* 0x006400002c1c783b */ /* 0x000fe80000000200 */
[----:B------:R-:W3:Y:S01]  /*9dd0*/  LDSM.16.M88.4 R8, [R252] ;  /* 0x00000000fc08783b */ /* 0x000ee20000000200 */
[----:B------:R-:W-:Y:S01]  /*9de0*/  HMMA.16816.F32 R180, R12, R52, RZ ;  /* 0x000000340cb4723c */ /* 0x000fe200000018ff */
[----:B------:R-:W-:-:S02]  /*9df0*/  IMAD.MOV.U32 R40, RZ, RZ, R249 ;  /* 0x000000ffff287224 */ /* 0x000fc400078e00f9 */
[----:B------:R-:W0:Y:S05]  /*9e00*/  LDGDEPBAR ;  /* 0x00000000000079af */ /* 0x000e2a0000000000 */
[-C--:B----4-:R-:W-:Y:S08]  /*9e10*/  HMMA.16816.F32 R204, R16, R60.reuse, RZ ;  /* 0x0000003c10cc723c */ /* 0x090ff000000018ff */
[C---:B------:R-:W-:Y:S08]  /*9e20*/  HMMA.16816.F32 R200, R12.reuse, R60, RZ ;  /* 0x0000003c0cc8723c */ /* 0x040ff000000018ff */
[-C--:B------:R-:W-:Y:S08]  /*9e30*/  HMMA.16816.F32 R196, R12, R62.reuse, RZ ;  /* 0x0000003e0cc4723c */ /* 0x080ff000000018ff */
[----:B------:R-:W-:Y:S08]  /*9e40*/  HMMA.16816.F32 R224, R16, R62, RZ ;  /* 0x0000003e10e0723c */ /* 0x000ff000000018ff */
[C---:B-----5:R-:W-:Y:S08]  /*9e50*/  HMMA.16816.F32 R188, R12.reuse, R56, RZ ;  /* 0x000000380cbc723c */ /* 0x060ff000000018ff */
[----:B------:R-:W-:Y:S08]  /*9e60*/  HMMA.16816.F32 R184, R12, R58, RZ ;  /* 0x0000003a0cb8723c */ /* 0x000ff000000018ff */
[C---:B------:R-:W-:Y:S08]  /*9e70*/  HMMA.16816.F32 R60, R16.reuse, R56, RZ ;  /* 0x00000038103c723c */ /* 0x040ff000000018ff */
[C---:B------:R-:W-:Y:S08]  /*9e80*/  HMMA.16816.F32 R220, R16.reuse, R58, RZ ;  /* 0x0000003a10dc723c */ /* 0x040ff000000018ff */
[C---:B------:R-:W-:Y:S08]  /*9e90*/  HMMA.16816.F32 R56, R16.reuse, R52, RZ ;  /* 0x000000341038723c */ /* 0x040ff000000018ff */
[----:B------:R-:W-:Y:S08]  /*9ea0*/  HMMA.16816.F32 R216, R16, R54, RZ ;  /* 0x0000003610d8723c */ /* 0x000ff000000018ff */
[----:B-1----:R-:W-:Y:S08]  /*9eb0*/  HMMA.16816.F32 R52, R4, R26, R176 ;  /* 0x0000001a0434723c */ /* 0x002ff000000018b0 */
[C---:B--2---:R-:W-:Y:S08]  /*9ec0*/  HMMA.16816.F32 R64, R12.reuse, R38, RZ ;  /* 0x000000260c40723c */ /* 0x044ff000000018ff */
[-C--:B------:R-:W-:Y:S08]  /*9ed0*/  HMMA.16816.F32 R172, R12, R36.reuse, RZ ;  /* 0x000000240cac723c */ /* 0x080ff000000018ff */
[C---:B------:R-:W-:Y:S08]  /*9ee0*/  HMMA.16816.F32 R12, R16.reuse, R36, RZ ;  /* 0x00000024100c723c */ /* 0x040ff000000018ff */
[----:B------:R-:W-:Y:S08]  /*9ef0*/  HMMA.16816.F32 R16, R16, R38, RZ ;  /* 0x000000261010723c */ /* 0x000ff000000018ff */
[----:B------:R-:W-:Y:S01]  /*9f00*/  HMMA.16816.F32 R228, R4, R24, R180 ;  /* 0x0000001804e4723c */ /* 0x000fe200000018b4 */
[----:B------:R-:W-:-:S02]  /*9f10*/  IMAD.MOV.U32 R39, RZ, RZ, R52 ;  /* 0x000000ffff277224 */ /* 0x000fc400078e0034 */
[----:B------:R-:W-:Y:S02]  /*9f20*/  IMAD.MOV.U32 R38, RZ, RZ, R53 ;  /* 0x000000ffff267224 */ /* 0x000fe400078e0035 */
[----:B------:R-:W-:Y:S02]  /*9f30*/  IMAD.MOV.U32 R37, RZ, RZ, R54 ;  /* 0x000000ffff257224 */ /* 0x000fe400078e0036 */
[----:B------:R-:W-:Y:S01]  /*9f40*/  IMAD.MOV.U32 R36, RZ, RZ, R55 ;  /* 0x000000ffff247224 */ /* 0x000fe200078e0037 */
[----:B------:R-:W-:Y:S08]  /*9f50*/  HMMA.16816.F32 R248, R4, R22, R64 ;  /* 0x0000001604f8723c */ /* 0x000ff00000001840 */
[----:B---3--:R-:W-:Y:S03]  /*9f60*/  HMMA.16816.F32 R64, R8, R28, R60 ;  /* 0x0000001c0840723c */ /* 0x008fe6000000183c */
[----:B------:R-:W-:-:S02]  /*9f70*/  IMAD.MOV.U32 R45, RZ, RZ, R228 ;  /* 0x000000ffff2d7224 */ /* 0x000fc400078e00e4 */
[----:B------:R-:W-:-:S03]  /*9f80*/  IMAD.MOV.U32 R3, RZ, RZ, R229 ;  /* 0x000000ffff037224 */ /* 0x000fc600078e00e5 */
[C---:B------:R-:W-:Y:S01]  /*9f90*/  HMMA.16816.F32 R52, R8.reuse, R34, R224 ;  /* 0x000000220834723c */ /* 0x040fe200000018e0 */
[----:B------:R-:W-:Y:S02]  /*9fa0*/  IMAD.MOV.U32 R224, RZ, RZ, R39 ;  /* 0x000000ffffe07224 */ /* 0x000fe400078e0027 */
        /* <DEDUP_REMOVED lines=9> */
[C---:B------:R-:W-:Y:S01]  /*a040*/  HMMA.16816.F32 R56, R8.reuse, R20, R12 ;  /* 0x000000140838723c */ /* 0x040fe2000000180c */
[----:B------:R-:W-:Y:S07]  /*a050*/  LDSM.16.M88.4 R12, [R208+0x3000] ;  /* 0x00300000d00c783b */ /* 0x000fee0000000200 */
[----:B------:R-:W-:Y:S08]  /*a060*/  HMMA.16816.F32 R36, R8, R30, R220 ;  /* 0x0000001e0824723c */ /* 0x000ff000000018dc */
[C---:B------:R-:W-:Y:S08]  /*a070*/  HMMA.16816.F32 R236, R4.reuse, R32, R200 ;  /* 0x0000002004ec723c */ /* 0x040ff000000018c8 */
[----:B------:R-:W-:Y:S01]  /*a080*/  HMMA.16816.F32 R228, R4, R34, R196 ;  /* 0x0000002204e4723c */ /* 0x000fe200000018c4 */
[----:B------:R-:W-:Y:S07]  /*a090*/  LDSM.16.M88.4 R4, [R208+0x2000] ;  /* 0x00200000d004783b */ /* 0x000fee0000000200 */
[C---:B------:R-:W-:Y:S01]  /*a0a0*/  HMMA.16816.F32 R172, R8.reuse, R32, R204 ;  /* 0x0000002008ac723c */ /* 0x040fe200000018cc */
[----:B------:R-:W1:Y:S07]  /*a0b0*/  LDSM.16.M88.4 R32, [R41+0x7800] ;  /* 0x007800002920783b */ /* 0x000e6e0000000200 */
[C---:B------:R-:W-:Y:S01]  /*a0c0*/  HMMA.16816.F32 R28, R8.reuse, R26, R216 ;  /* 0x0000001a081c723c */ /* 0x040fe200000018d8 */
[----:B------:R-:W2:Y:S07]  /*a0d0*/  LDSM.16.M88.4 R24, [R41+0x7c00] ;  /* 0x007c00002918783b */ /* 0x000eae0000000200 */
[----:B------:R-:W-:Y:S01]  /*a0e0*/  HMMA.16816.F32 R20, R8, R22, R16 ;  /* 0x000000160814723c */ /* 0x000fe20000001810 */
[----:B------:R-:W3:Y:S04]  /*a0f0*/  LDSM.16.M88.4 R16, [R41+0x7000] ;  /* 0x007000002910783b */ /* 0x000ee80000000200 */
[----:B------:R-:W4:Y:S03]  /*a100*/  LDSM.16.M88.4 R8, [R41+0x7400] ;  /* 0x007400002908783b */ /* 0x000f260000000200 */
[C---:B-1----:R-:W-:Y:S08]  /*a110*/  HMMA.16816.F32 R200, R4.reuse, R32, R60 ;  /* 0x0000002004c8723c */ /* 0x042ff0000000183c */
[C---:B--2---:R-:W-:Y:S08]  /*a120*/  HMMA.16816.F32 R196, R4.reuse, R24, R56 ;  /* 0x0000001804c4723c */ /* 0x044ff00000001838 */
[C---:B---3--:R-:W-:Y:S08]  /*a130*/  HMMA.16816.F32 R216, R4.reuse, R16, R172 ;  /* 0x0000001004d8723c */ /* 0x048ff000000018ac */
[C---:B----4-:R-:W-:Y:S08]  /*a140*/  HMMA.16816.F32 R204, R4.reuse, R8, R64 ;  /* 0x0000000804cc723c */ /* 0x050ff00000001840 */
[C---:B------:R-:W-:Y:S08]  /*a150*/  HMMA.16816.F32 R188, R4.reuse, R18, R52 ;  /* 0x0000001204bc723c */ /* 0x040ff00000001834 */
[C---:B------:R-:W-:Y:S01]  /*a160*/  HMMA.16816.F32 R184, R4.reuse, R10, R36 ;  /* 0x0000000a04b8723c */ /* 0x040fe20000001824 */
[----:B------:R-:W-:Y:S07]  /*a170*/  LDSM.16.M88.4 R36, [R44+0x7c00] ;  /* 0x007c00002c24783b */ /* 0x000fee0000000200 */
[C---:B------:R-:W-:Y:S01]  /*a180*/  HMMA.16816.F32 R180, R4.reuse, R34, R28 ;  /* 0x0000002204b4723c */ /* 0x040fe2000000181c */
[----:B------:R-:W-:Y:S07]  /*a190*/  LDSM.16.M88.4 R28, [R44+0x7800] ;  /* 0x007800002c1c783b */ /* 0x000fee0000000200 */
[----:B------:R-:W-:Y:S01]  /*a1a0*/  HMMA.16816.F32 R176, R4, R26, R20 ;  /* 0x0000001a04b0723c */ /* 0x000fe20000001814 */
[----:B------:R-:W-:Y:S04]  /*a1b0*/  LDSM.16.M88.4 R20, [R44+0x7000] ;  /* 0x007000002c14783b */ /* 0x000fe80000000200 */
[----:B------:R-:W1:Y:S03]  /*a1c0*/  LDSM.16.M88.4 R4, [R252+0x2000] ;  /* 0x00200000fc04783b */ /* 0x000e660000000200 */
[C---:B------:R-:W-:Y:S08]  /*a1d0*/  HMMA.16816.F32 R172, R12.reuse, R16, R236 ;  /* 0x000000100cac723c */ /* 0x040ff000000018ec */
[C---:B------:R-:W-:Y:S01]  /*a1e0*/  HMMA.16816.F32 R64, R12.reuse, R18, R228 ;  /* 0x000000120c40723c */ /* 0x040fe200000018e4 */
[----:B------:R-:W2:Y:S07]  /*a1f0*/  LDSM.16.M88.4 R16, [R44+0x7400] ;  /* 0x007400002c10783b */ /* 0x000eae0000000200 */
[C---:B------:R-:W-:Y:S08]  /*a200*/  HMMA.16816.F32 R60, R12.reuse, R8, R244 ;  /* 0x000000080c3c723c */ /* 0x040ff000000018f4 */
[----:B------:R-:W-:Y:S01]  /*a210*/  HMMA.16816.F32 R56, R12, R10, R232 ;  /* 0x0000000a0c38723c */ /* 0x000fe200000018e8 */
[----:B------:R-:W3:Y:S01]  /*a220*/  LDSM.16.M88.4 R8, [R252+0x3000] ;  /* 0x00300000fc08783b */ /* 0x000ee20000000200 */
[----:B------:R-:W-:-:S02]  /*a230*/  IMAD.MOV.U32 R220, RZ, RZ, R45 ;  /* 0x000000ffffdc7224 */ /* 0x000fc400078e002d */
[----:B------:R-:W-:Y:S02]  /*a240*/  IMAD.MOV.U32 R221, RZ, RZ, R3 ;  /* 0x000000ffffdd7224 */ /* 0x000fe400078e0003 */
[----:B------:R-:W-:Y:S02]  /*a250*/  IMAD.MOV.U32 R222, RZ, RZ, R2 ;  /* 0x000000ffffde7224 */ /* 0x000fe400078e0002 */
[----:B------:R-:W-:Y:S01]  /*a260*/  IMAD.MOV.U32 R223, RZ, RZ, R0 ;  /* 0x000000ffffdf7224 */ /* 0x000fe200078e0000 */
[----:B------:R-:W-:Y:S08]  /*a270*/  HMMA.16816.F32 R232, R12, R34, R224 ;  /* 0x000000220ce8723c */ /* 0x000ff000000018e0 */
[----:B-1----:R-:W-:Y:S08]  /*a280*/  HMMA.16816.F32 R224, R4, R20, R216 ;  /* 0x0000001404e0723c */ /* 0x002ff000000018d8 */
[----:B------:R-:W-:Y:S01]  /*a290*/  HMMA.16816.F32 R52, R12, R32, R220 ;  /* 0x000000200c34723c */ /* 0x000fe200000018dc */
[----:B------:R-:W-:Y:S07]  /*a2a0*/  LDSM.16.M88.4 R32, [R41+0x8c00] ;  /* 0x008c00002920783b */ /* 0x000fee0000000200 */
        /* <DEDUP_REMOVED lines=9> */
[----:B------:R-:W-:Y:S01]  /*a340*/  HMMA.16816.F32 R228, R12, R26, R248 ;  /* 0x0000001a0ce4723c */ /* 0x000fe200000018f8 */
[----:B------:R-:W2:Y:S04]  /*a350*/  LDSM.16.M88.4 R24, [R41+0x8000] ;  /* 0x008000002918783b */ /* 0x000ea80000000200 */
[----:B------:R-:W4:Y:S03]  /*a360*/  LDSM.16.M88.4 R12, [R208+0x5000] ;  /* 0x00500000d00c783b */ /* 0x000f260000000200 */
[C---:B---3--:R-:W-:Y:S08]  /*a370*/  HMMA.16816.F32 R172, R8.reuse, R20, R172 ;  /* 0x0000001408ac723c */ /* 0x048ff000000018ac */
[C---:B------:R-:W-:Y:S01]  /*a380*/  HMMA.16816.F32 R64, R8.reuse, R22, R64 ;  /* 0x000000160840723c */ /* 0x040fe20000001840 */
[----:B------:R-:W3:Y:S07]  /*a390*/  LDSM.16.M88.4 R20, [R41+0x8400] ;  /* 0x008400002914783b */ /* 0x000eee0000000200 */
[C---:B------:R-:W-:Y:S08]  /*a3a0*/  HMMA.16816.F32 R60, R8.reuse, R16, R60 ;  /* 0x00000010083c723c */ /* 0x040ff0000000183c */
[C---:B------:R-:W-:Y:S01]  /*a3b0*/  HMMA.16816.F32 R56, R8.reuse, R18, R56 ;  /* 0x000000120838723c */ /* 0x040fe20000001838 */
[----:B------:R-:W5:Y:S07]  /*a3c0*/  LDSM.16.M88.4 R16, [R41+0x8800] ;  /* 0x008800002910783b */ /* 0x000f6e0000000200 */
[C---:B------:R-:W-:Y:S08]  /*a3d0*/  HMMA.16816.F32 R52, R8.reuse, R28, R52 ;  /* 0x0000001c0834723c */ /* 0x040ff00000001834 */
[----:B------:R-:W-:Y:S08]  /*a3e0*/  HMMA.16816.F32 R28, R8, R30, R232 ;  /* 0x0000001e081c723c */ /* 0x000ff000000018e8 */
[C---:B-1----:R-:W-:Y:S08]  /*a3f0*/  HMMA.16816.F32 R232, R4.reuse, R32, R196 ;  /* 0x0000002004e8723c */ /* 0x042ff000000018c4 */
[----:B------:R-:W-:Y:S08]  /*a400*/  HMMA.16816.F32 R196, R4, R34, R176 ;  /* 0x0000002204c4723c */ /* 0x000ff000000018b0 */
[C---:B------:R-:W-:Y:S08]  /*a410*/  HMMA.16816.F32 R236, R8.reuse, R36, R236 ;  /* 0x0000002408ec723c */ /* 0x040ff000000018ec */
[----:B------:R-:W-:Y:S01]  /*a420*/  HMMA.16816.F32 R184, R8, R38, R228 ;  /* 0x0000002608b8723c */ /* 0x000fe200000018e4 */
[----:B------:R-:W-:Y:S07]  /*a430*/  LDSM.16.M88.4 R8, [R252+0x4000] ;  /* 0x00400000fc08783b */ /* 0x000fee0000000200 */
[C---:B--2---:R-:W-:Y:S08]  /*a440*/  HMMA.16816.F32 R188, R4.reuse, R24, R224 ;  /* 0x0000001804bc723c */ /* 0x044ff000000018e0 */
[----:B------:R-:W-:Y:S08]  /*a450*/  HMMA.16816.F32 R220, R4, R26, R220 ;  /* 0x0000001a04dc723c */ /* 0x000ff000000018dc */
[C---:B----4-:R-:W-:Y:S08]  /*a460*/  HMMA.16816.F32 R172, R12.reuse, R24, R172 ;  /* 0x000000180cac723c */ /* 0x050ff000000018ac */
[----:B------:R-:W-:Y:S01]  /*a470*/  HMMA.16816.F32 R176, R12, R26, R64 ;  /* 0x0000001a0cb0723c */ /* 0x000fe20000001840 */
[----:B------:R-:W1:Y:S07]  /*a480*/  LDSM.16.M88.4 R24, [R44+0x8000] ;  /* 0x008000002c18783b */ /* 0x000e6e0000000200 */
[C---:B---3--:R-:W-:Y:S08]  /*a490*/  HMMA.16816.F32 R228, R4.reuse, R22, R204 ;  /* 0x0000001604e4723c */ /* 0x048ff000000018cc */
[C---:B------:R-:W-:Y:S08]  /*a4a0*/  HMMA.16816.F32 R216, R4.reuse, R20, R216 ;  /* 0x0000001404d8723c */ /* 0x040ff000000018d8 */
[C---:B-----5:R-:W-:Y:S08]  /*a4b0*/  HMMA.16816.F32 R224, R4.reuse, R16, R200 ;  /* 0x0000001004e0723c */ /* 0x060ff000000018c8 */
[----:B------:R-:W-:Y:S01]  /*a4c0*/  HMMA.16816.F32 R204, R4, R18, R180 ;  /* 0x0000001204cc723c */ /* 0x000fe200000018b4 */
[----:B------:R-:W2:Y:S07]  /*a4d0*/  LDSM.16.M88.4 R4, [R252+0x5000] ;  /* 0x00500000fc04783b */ /* 0x000eae0000000200 */
[C---:B------:R-:W-:Y:S08]  /*a4e0*/  HMMA.16816.F32 R180, R12.reuse, R20, R60 ;  /* 0x000000140cb4723c */ /* 0x040ff0000000183c */
[C---:B------:R-:W-:Y:S01]  /*a4f0*/  HMMA.16816.F32 R64, R12.reuse, R22, R56 ;  /* 0x000000160c40723c */ /* 0x040fe20000001838 */
[----:B------:R-:W3:Y:S07]  /*a500*/  LDSM.16.M88.4 R20, [R44+0x8400] ;  /* 0x008400002c14783b */ /* 0x000eee0000000200 */
[C---:B------:R-:W-:Y:S01]  /*a510*/  HMMA.16816.F32 R36, R12.reuse, R18, R28 ;  /* 0x000000120c24723c */ /* 0x040fe2000000181c */
[----:B------:R-:W4:Y:S07]  /*a520*/  LDSM.16.M88.4 R28, [R44+0x8c00] ;  /* 0x008c00002c1c783b */ /* 0x000f2e0000000200 */
[----:B------:R-:W-:Y:S01]  /*a530*/  HMMA.16816.F32 R56, R12, R16, R52 ;  /* 0x000000100c38723c */ /* 0x000fe20000001834 */
[----:B------:R-:W5:Y:S01]  /*a540*/  LDSM.16.M88.4 R16, [R44+0x8800] ;  /* 0x008800002c10783b */ /* 0x000f620000000200 */
[----:B------:R-:W-:Y:S01]  /*a550*/  IMAD.U32 R0, RZ, RZ, UR26 ;  /* 0x0000001aff007e24 */ /* 0x000fe2000f8e00ff */
[----:B------:R-:W-:-:S05]  /*a560*/  DEPBAR.LE SB0, 0x0 ;  /* 0x000080000000791a */ /* 0x000fca0000000000 */
[----:B-1----:R-:W-:Y:S01]  /*a570*/  HMMA.16816.F32 R60, R8, R24, R188 ;  /* 0x00000018083c723c */ /* 0x002fe200000018bc */
[----:B------:R-:W-:-:S04]  /*a580*/  IMAD R0, R0, 0x40, R40 ;  /* 0x0000004000007824 */ /* 0x000fc800078e0228 */
[----:B------:R-:W-:-:S03]  /*a590*/  VIADD R2, R0, 0xffffff80 ;  /* 0xffffff8000027836 */ /* 0x000fc60000000000 */
[----:B------:R-:W-:Y:S02]  /*a5a0*/  HMMA.16816.F32 R52, R12, R34, R184 ;  /* 0x000000220c34723c */ /* 0x000fe400000018b8 */
[----:B------:R-:W-:Y:S02]  /*a5b0*/  I2FP.F32.U32 R3, R2 ;  /* 0x0000000200037245 */ /* 0x000fe40000201000 */
[----:B------:R-:W-:-:S04]  /*a5c0*/  ISETP.GE.AND P3, PT, R2, R48, PT ;  /* 0x000000300200720c */ /* 0x000fc80003f66270 */
[----:B--2---:R-:W-:Y:S08]  /*a5d0*/  HMMA.16816.F32 R172, R4, R24, R172 ;  /* 0x0000001804ac723c */ /* 0x004ff000000018ac */
[C---:B---3--:R-:W-:Y:S08]  /*a5e0*/  HMMA.16816.F32 R184, R8.reuse, R20, R216 ;  /* 0x0000001408b8723c */ /* 0x048ff000000018d8 */
[----:B----4-:R-:W-:Y:S01]  /*a5f0*/  HMMA.16816.F32 R196, R8, R30, R196 ;  /* 0x0000001e08c4723c */ /* 0x010fe200000018c4 */
[----:B------:R-:W-:-:S07]  /*a600*/  ISETP.GE.AND P5, PT, R2, R51, PT ;  /* 0x000000330200720c */ /* 0x000fce0003fa6270 */
[----:B-----5:R-:W-:Y:S01]  /*a610*/  HMMA.16816.F32 R224, R8, R16, R224 ;  /* 0x0000001008e0723c */ /* 0x020fe200000018e0 */
[----:B------:R-:W-:-:S07]  /*a620*/  ISETP.GE.AND P4, PT, R2, R50, PT ;  /* 0x000000320200720c */ /* 0x000fce0003f86270 */
[----:B------:R-:W-:Y:S01]  /*a630*/  HMMA.16816.F32 R216, R4, R16, R56 ;  /* 0x0000001004d8723c */ /* 0x000fe20000001838 */
[----:B------:R-:W-:-:S07]  /*a640*/  FFMA.FTZ R16, R3, UR7, R60 ;  /* 0x0000000703107c23 */ /* 0x000fce000801003c */
[C---:B------:R-:W-:Y:S01]  /*a650*/  HMMA.16816.F32 R200, R4.reuse, R22, R64 ;  /* 0x0000001604c8723c */ /* 0x040fe20000001840 */
[----:B------:R-:W-:Y:S01]  /*a660*/  FSEL R67, R16, -INF , !P3 ;  /* 0xff80000010437808 */ /* 0x000fe20005800000 */
[----:B------:R-:W-:Y:S01]  /*a670*/  BAR.SYNC.DEFER_BLOCKING 0x0 ;  /* 0x0000000000007b1d */ /* 0x000fe20000010000 */
[----:B------:R-:W-:Y:S01]  /*a680*/  ISETP.GE.AND P3, PT, R2, R49, PT ;  /* 0x000000310200720c */ /* 0x000fe20003f66270 */
[----:B------:R-:W-:Y:S02]  /*a690*/  VIADD R2, R0, 0xffffffb8 ;  /* 0xffffffb800027836 */ /* 0x000fe40000000000 */
[----:B------:R-:W-:Y:S02]  /*a6a0*/  FFMA.FTZ R17, R3, UR7, R62 ;  /* 0x0000000703117c23 */ /* 0x000fe4000801003e */
[----:B------:R-:W-:Y:S01]  /*a6b0*/  HMMA.16816.F32 R176, R4, R26, R176 ;  /* 0x0000001a04b0723c */ /* 0x000fe200000018b0 */
[----:B------:R-:W-:Y:S02]  /*a6c0*/  I2FP.F32.U32 R16, R2 ;  /* 0x0000000200107245 */ /* 0x000fe40000201000 */
[----:B------:R-:W-:-:S05]  /*a6d0*/  FSEL R193, R17, -INF , !P5 ;  /* 0xff80000011c17808 */ /* 0x000fca0006800000 */
[----:B------:R-:W-:Y:S01]  /*a6e0*/  HMMA.16816.F32 R180, R4, R20, R180 ;  /* 0x0000001404b4723c */ /* 0x000fe200000018b4 */
[----:B------:R-:W-:Y:S01]  /*a6f0*/  FFMA.FTZ R17, R16, UR7, R196 ;  /* 0x0000000710117c23 */ /* 0x000fe200080100c4 */
[----:B------:R-:W-:-:S06]  /*a700*/  ISETP.GE.AND P5, PT, R2, R48, PT ;  /* 0x000000300200720c */ /* 0x000fcc0003fa6270 */
[C---:B------:R-:W-:Y:S08]  /*a710*/  HMMA.16816.F32 R24, R8.reuse, R26, R220 ;  /* 0x0000001a0818723c */ /* 0x040ff000000018dc */
[----:B------:R-:W-:Y:S08]  /*a720*/  HMMA.16816.F32 R20, R8, R22, R228 ;  /* 0x000000160814723c */ /* 0x000ff000000018e4 */
[----:B------:R-:W-:Y:S01]  /*a730*/  HMMA.16816.F32 R188, R4, R30, R52 ;  /* 0x0000001e04bc723c */ /* 0x000fe20000001834 */
[----:B------:R-:W-:-:S07]  /*a740*/  FSEL R209, R17, -INF , !P5 ;  /* 0xff80000011d17808 */ /* 0x000fce0006800000 */
[-C--:B------:R-:W-:Y:S08]  /*a750*/  HMMA.16816.F32 R228, R4, R18.reuse, R36 ;  /* 0x0000001204e4723c */ /* 0x080ff00000001824 */
[----:B------:R-:W-:Y:S01]  /*a760*/  HMMA.16816.F32 R220, R8, R18, R204 ;  /* 0x0000001208dc723c */ /* 0x000fe200000018cc */
[C---:B------:R-:W-:Y:S01]  /*a770*/  FFMA.FTZ R18, R3.reuse, UR7, R172 ;  /* 0x0000000703127c23 */ /* 0x040fe200080100ac */
[----:B------:R-:W-:Y:S01]  /*a780*/  FFMA.FTZ R3, R3, UR7, R174 ;  /* 0x0000000703037c23 */ /* 0x000fe200080100ae */
[----:B------:R-:W-:-:S03]  /*a790*/  ISETP.GE.AND P5, PT, R2, R49, PT ;  /* 0x000000310200720c */ /* 0x000fc60003fa6270 */
[----:B------:R-:W-:Y:S02]  /*a7a0*/  FSEL R205, R18, -INF , !P4 ;  /* 0xff80000012cd7808 */ /* 0x000fe40006000000 */
[----:B------:R-:W-:Y:S02]  /*a7b0*/  FSEL R206, R3, -INF , !P3 ;  /* 0xff80000003ce7808 */ /* 0x000fe40005800000 */
[C---:B------:R-:W-:Y:S02]  /*a7c0*/  ISETP.GE.AND P4, PT, R2.reuse, R51, PT ;  /* 0x000000330200720c */ /* 0x040fe40003f86270 */
[----:B------:R-:W-:Y:S01]  /*a7d0*/  ISETP.GE.AND P3, PT, R2, R50, PT ;  /* 0x000000320200720c */ /* 0x000fe20003f66270 */
[----:B------:R-:W-:Y:S02]  /*a7e0*/  VIADD R2, R0, 0xffffff81 ;  /* 0xffffff8100027836 */ /* 0x000fe40000000000 */
[----:B------:R-:W-:-:S03]  /*a7f0*/  FFMA.FTZ R17, R16, UR7, R198 ;  /* 0x0000000710117c23 */ /* 0x000fc600080100c6 */
[----:B------:R-:W-:Y:S01]  /*a800*/  I2FP.F32.U32 R3, R2 ;  /* 0x0000000200037245 */ /* 0x000fe20000201000 */
[C---:B------:R-:W-:Y:S01]  /*a810*/  FFMA.FTZ R18, R16.reuse, UR7, R188 ;  /* 0x0000000710127c23 */ /* 0x040fe200080100bc */
[----:B------:R-:W-:Y:S01]  /*a820*/  FSEL R198, R17, -INF , !P4 ;  /* 0xff80000011c67808 */ /* 0x000fe20006000000 */
[----:B------:R-:W-:Y:S01]  /*a830*/  FFMA.FTZ R16, R16, UR7, R190 ;  /* 0x0000000710107c23 */ /* 0x000fe200080100be */
[----:B------:R-:W-:Y:S01]  /*a840*/  ISETP.GE.AND P4, PT, R2, R48, PT ;  /* 0x000000300200720c */ /* 0x000fe20003f86270 */
[----:B------:R-:W-:Y:S01]  /*a850*/  FFMA.FTZ R17, R3, UR7, R61 ;  /* 0x0000000703117c23 */ /* 0x000fe2000801003d */
[----:B------:R-:W-:Y:S02]  /*a860*/  FSEL R204, R18, -INF , !P3 ;  /* 0xff80000012cc7808 */ /* 0x000fe40005800000 */
[----:B------:R-:W-:Y:S02]  /*a870*/  FSEL R207, R16, -INF , !P5 ;  /* 0xff80000010cf7808 */ /* 0x000fe40006800000 */
[----:B------:R-:W-:-:S02]  /*a880*/  FSEL R40, R17, -INF , !P4 ;  /* 0xff80000011287808 */ /* 0x000fc40006000000 */
[C---:B------:R-:W-:Y:S02]  /*a890*/  ISETP.GE.AND P3, PT, R2.reuse, R51, PT ;  /* 0x000000330200720c */ /* 0x040fe40003f66270 */
[C---:B------:R-:W-:Y:S02]  /*a8a0*/  ISETP.GE.AND P5, PT, R2.reuse, R50, PT ;  /* 0x000000320200720c */ /* 0x040fe40003fa6270 */
[----:B------:R-:W-:Y:S01]  /*a8b0*/  ISETP.GE.AND P4, PT, R2, R49, PT ;  /* 0x000000310200720c */ /* 0x000fe20003f86270 */
[----:B------:R-:W-:Y:S02]  /*a8c0*/  VIADD R2, R0, 0xffffff88 ;  /* 0xffffff8800027836 */ /* 0x000fe40000000000 */
[----:B------:R-:W-:-:S03]  /*a8d0*/  FFMA.FTZ R17, R3, UR7, R63 ;  /* 0x0000000703117c23 */ /* 0x000fc6000801003f */
[----:B------:R-:W-:Y:S01]  /*a8e0*/  I2FP.F32.U32 R16, R2 ;  /* 0x0000000200107245 */ /* 0x000fe20000201000 */
[----:B------:R-:W-:Y:S01]  /*a8f0*/  FFMA.FTZ R18, R3, UR7, R173 ;  /* 0x0000000703127c23 */ /* 0x000fe200080100ad */
        /* <DEDUP_REMOVED lines=90> */
[----:B------:R-:W-:Y:S01]  /*aea0*/  FSEL R64, R16, -INF , !P3 ;  /* 0xff80000010407808 */ /* 0x000fe20005800000 */
[----:B------:R-:W-:Y:S01]  /*aeb0*/  FFMA.FTZ R3, R17, UR7, R218 ;  /* 0x0000000711037c23 */ /* 0x000fe200080100da */
[----:B------:R-:W-:-:S02]  /*aec0*/  ISETP.GE.AND P5, PT, R2, R51, PT ;  /* 0x000000330200720c */ /* 0x000fc40003fa6270 */
[C---:B------:R-:W-:Y:S02]  /*aed0*/  ISETP.GE.AND P4, PT, R2.reuse, R50, PT ;  /* 0x000000320200720c */ /* 0x040fe40003f86270 */
[----:B------:R-:W-:Y:S01]  /*aee0*/  ISETP.GE.AND P3, PT, R2, R49, PT ;  /* 0x000000310200720c */ /* 0x000fe20003f66270 */
[C---:B------:R-:W-:Y:S02]  /*aef0*/  VIADD R2, R0.reuse, 0xffffffa1 ;  /* 0xffffffa100027836 */ /* 0x040fe40000000000 */
[C---:B------:R-:W-:Y:S01]  /*af00*/  FFMA.FTZ R19, R17.reuse, UR7, R216 ;  /* 0x0000000711137c23 */ /* 0x040fe200080100d8 */
[----:B------:R-:W-:Y:S01]  /*af10*/  FFMA.FTZ R18, R17, UR7, R226 ;  /* 0x0000000711127c23 */ /* 0x000fe200080100e2 */
[----:B------:R-:W-:Y:S01]  /*af20*/  FSEL R58, R3, -INF , !P3 ;  /* 0xff800000033a7808 */ /* 0x000fe20005800000 */
[----:B------:R-:W-:Y:S01]  /*af30*/  VIADD R3, R0, 0xffffffa8 ;  /* 0xffffffa800037836 */ /* 0x000fe20000000000 */
[----:B------:R-:W-:Y:S01]  /*af40*/  I2FP.F32.U32 R16, R2 ;  /* 0x0000000200107245 */ /* 0x000fe20000201000 */
[----:B------:R-:W-:Y:S01]  /*af50*/  HMMA.16816.F32 R32, R12, R32, R236 ;  /* 0x000000200c20723c */ /* 0x000fe200000018ec */
[----:B------:R-:W-:-:S02]  /*af60*/  FSEL R53, R19, -INF , !P4 ;  /* 0xff80000013357808 */ /* 0x000fc40006000000 */
[----:B------:R-:W-:Y:S01]  /*af70*/  FSEL R45, R18, -INF , !P5 ;  /* 0xff800000122d7808 */ /* 0x000fe20006800000 */
[C---:B------:R-:W-:Y:S01]  /*af80*/  FFMA.FTZ R14, R16.reuse, UR7, R227 ;  /* 0x00000007100e7c23 */ /* 0x040fe200080100e3 */
[----:B------:R-:W-:Y:S01]  /*af90*/  FFMA.FTZ R17, R16, UR7, R225 ;  /* 0x0000000710117c23 */ /* 0x000fe200080100e1 */
[C---:B------:R-:W-:Y:S02]  /*afa0*/  ISETP.GE.AND P4, PT, R2.reuse, R51, PT ;  /* 0x000000330200720c */ /* 0x040fe40003f86270 */
[----:B------:R-:W-:Y:S02]  /*afb0*/  I2FP.F32.U32 R12, R3 ;  /* 0x00000003000c7245 */ /* 0x000fe40000201000 */
[----:B------:R-:W-:Y:S01]  /*afc0*/  ISETP.GE.AND P5, PT, R2, R48, PT ;  /* 0x000000300200720c */ /* 0x000fe20003fa6270 */
[----:B------:R-:W-:Y:S01]  /*afd0*/  FFMA.FTZ R15, R16, UR7, R217 ;  /* 0x00000007100f7c23 */ /* 0x000fe200080100d9 */
[----:B------:R-:W-:Y:S01]  /*afe0*/  FSEL R37, R14, -INF , !P4 ;  /* 0xff8000000e257808 */ /* 0x000fe20006000000 */
[----:B------:R-:W-:Y:S01]  /*aff0*/  FFMA.FTZ R13, R16, UR7, R219 ;  /* 0x00000007100d7c23 */ /* 0x000fe200080100db */
[----:B------:R-:W-:Y:S01]  /*b000*/  FSEL R61, R17, -INF , !P5 ;  /* 0xff800000113d7808 */ /* 0x000fe20006800000 */
[----:B------:R-:W-:Y:S01]  /*b010*/  FFMA.FTZ R14, R12, UR7, R220 ;  /* 0x000000070c0e7c23 */ /* 0x000fe200080100dc */
[----:B------:R-:W-:-:S02]  /*b020*/  ISETP.GE.AND P3, PT, R2, R50, PT ;  /* 0x000000320200720c */ /* 0x000fc40003f66270 */
[----:B------:R-:W-:Y:S02]  /*b030*/  ISETP.GE.AND P5, PT, R2, R49, PT ;  /* 0x000000310200720c */ /* 0x000fe40003fa6270 */
[----:B------:R-:W-:Y:S01]  /*b040*/  ISETP.GE.AND P4, PT, R3, R48, PT ;  /* 0x000000300300720c */ /* 0x000fe20003f86270 */
[----:B------:R-:W-:Y:S01]  /*b050*/  HMMA.16816.F32 R16, R8, R28, R232 ;  /* 0x0000001c0810723c */ /* 0x000fe200000018e8 */
[----:B------:R-:W-:Y:S02]  /*b060*/  FSEL R39, R15, -INF , !P3 ;  /* 0xff8000000f277808 */ /* 0x000fe40005800000 */
[----:B------:R-:W-:Y:S02]  /*b070*/  FSEL R52, R13, -INF , !P5 ;  /* 0xff8000000d347808 */ /* 0x000fe40006800000 */
[----:B------:R-:W-:Y:S01]  /*b080*/  FSEL R55, R14, -INF , !P4 ;  /* 0xff8000000e377808 */ /* 0x000fe20006000000 */
[----:B------:R-:W-:Y:S01]  /*b090*/  VIADD R2, R0, 0xffffffa9 ;  /* 0xffffffa900027836 */ /* 0x000fe20000000000 */
[----:B------:R-:W-:-:S02]  /*b0a0*/  ISETP.GE.AND P3, PT, R3, R51, PT ;  /* 0x000000330300720c */ /* 0x000fc40003f66270 */
[C---:B------:R-:W-:Y:S02]  /*b0b0*/  ISETP.GE.AND P5, PT, R3.reuse, R50, PT ;  /* 0x000000320300720c */ /* 0x040fe40003fa6270 */
[----:B------:R-:W-:Y:S01]  /*b0c0*/  ISETP.GE.AND P4, PT, R3, R49, PT ;  /* 0x000000310300720c */ /* 0x000fe20003f86270 */
[C---:B------:R-:W-:Y:S01]  /*b0d0*/  FFMA.FTZ R3, R12.reuse, UR7, R230 ;  /* 0x000000070c037c23 */ /* 0x040fe200080100e6 */
[----:B------:R-:W-:Y:S01]  /*b0e0*/  I2FP.F32.U32 R8, R2 ;  /* 0x0000000200087245 */ /* 0x000fe20000201000 */
[C---:B------:R-:W-:Y:S01]  /*b0f0*/  FFMA.FTZ R13, R12.reuse, UR7, R222 ;  /* 0x000000070c0d7c23 */ /* 0x040fe200080100de */
[----:B------:R-:W-:Y:S02]  /*b100*/  FFMA.FTZ R10, R12, UR7, R228 ;  /* 0x000000070c0a7c23 */ /* 0x000fe400080100e4 */
[----:B------:R-:W-:Y:S01]  /*b110*/  FSEL R38, R3, -INF , !P4 ;  /* 0xff80000003267808 */ /* 0x000fe20006000000 */
[----:B------:R-:W-:Y:S01]  /*b120*/  VIADD R3, R0, 0xffffffb0 ;  /* 0xffffffb000037836 */ /* 0x000fe20000000000 */
[----:B------:R-:W-:Y:S01]  /*b130*/  HMMA.16816.F32 R28, R4, R28, R32 ;  /* 0x0000001c041c723c */ /* 0x000fe20000001820 */
[C---:B------:R-:W-:Y:S01]  /*b140*/  FFMA.FTZ R6, R8.reuse, UR7, R229 ;  /* 0x0000000708067c23 */ /* 0x040fe200080100e5 */
[----:B------:R-:W-:Y:S01]  /*b150*/  FSEL R26, R13, -INF , !P3 ;  /* 0xff8000000d1a7808 */ /* 0x000fe20005800000 */
[----:B------:R-:W-:Y:S01]  /*b160*/  FFMA.FTZ R9, R8, UR7, R221 ;  /* 0x0000000708097c23 */ /* 0x000fe200080100dd */
[----:B------:R-:W-:Y:S01]  /*b170*/  FSEL R36, R10, -INF , !P5 ;  /* 0xff8000000a247808 */ /* 0x000fe20006800000 */
[----:B------:R-:W-:Y:S01]  /*b180*/  FFMA.FTZ R7, R8, UR7, R223 ;  /* 0x0000000708077c23 */ /* 0x000fe200080100df */
[----:B------:R-:W-:-:S02]  /*b190*/  ISETP.GE.AND P4, PT, R2, R50, PT ;  /* 0x000000320200720c */ /* 0x000fc40003f86270 */
[----:B------:R-:W-:Y:S02]  /*b1a0*/  I2FP.F32.U32 R4, R3 ;  /* 0x0000000300047245 */ /* 0x000fe40000201000 */
[C---:B------:R-:W-:Y:S02]  /*b1b0*/  ISETP.GE.AND P3, PT, R2.reuse, R48, PT ;  /* 0x000000300200720c */ /* 0x040fe40003f66270 */
[----:B------:R-:W-:Y:S01]  /*b1c0*/  ISETP.GE.AND P5, PT, R2, R51, PT ;  /* 0x000000330200720c */ /* 0x000fe20003fa6270 */
[----:B------:R-:W-:Y:S01]  /*b1d0*/  FFMA.FTZ R5, R8, UR7, R231 ;  /* 0x0000000708057c23 */ /* 0x000fe200080100e7 */
[----:B------:R-:W-:Y:S01]  /*b1e0*/  FSEL R25, R6, -INF , !P4 ;  /* 0xff80000006197808 */ /* 0x000fe20006000000 */
[----:B------:R-:W-:Y:S01]  /*b1f0*/  FFMA.FTZ R6, R4, UR7, R16 ;  /* 0x0000000704067c23 */ /* 0x000fe20008010010 */
[----:B------:R-:W-:Y:S02]  /*b200*/  FSEL R46, R9, -INF , !P3 ;  /* 0xff800000092e7808 */ /* 0x000fe40005800000 */
[----:B------:R-:W-:-:S02]  /*b210*/  FSEL R22, R7, -INF , !P5 ;  /* 0xff80000007167808 */ /* 0x000fc40006800000 */
[----:B------:R-:W-:Y:S01]  /*b220*/  ISETP.GE.AND P3, PT, R2, R49, PT ;  /* 0x000000310200720c */ /* 0x000fe20003f66270 */
[----:B------:R-:W-:Y:S01]  /*b230*/  VIADD R2, R0, 0xffffffb1 ;  /* 0xffffffb100027836 */ /* 0x000fe20000000000 */
[----:B------:R-:W-:Y:S02]  /*b240*/  ISETP.GE.AND P5, PT, R3, R48, PT ;  /* 0x000000300300720c */ /* 0x000fe40003fa6270 */
[----:B------:R-:W-:Y:S01]  /*b250*/  FSEL R32, R5, -INF , !P3 ;  /* 0xff80000005207808 */ /* 0x000fe20005800000 */
[----:B------:R-:W-:Y:S01]  /*b260*/  FFMA.FTZ R5, R4, UR7, R18 ;  /* 0x0000000704057c23 */ /* 0x000fe20008010012 */
[----:B------:R-:W-:Y:S02]  /*b270*/  FSEL R34, R6, -INF , !P5 ;  /* 0xff80000006227808 */ /* 0x000fe40006800000 */
[C---:B------:R-:W-:Y:S02]  /*b280*/  ISETP.GE.AND P4, PT, R3.reuse, R51, PT ;  /* 0x000000330300720c */ /* 0x040fe40003f86270 */
[----:B------:R-:W-:-:S02]  /*b290*/  ISETP.GE.AND P3, PT, R3, R50, PT ;  /* 0x000000320300720c */ /* 0x000fc40003f66270 */
[----:B------:R-:W-:Y:S02]  /*b2a0*/  ISETP.GE.AND P5, PT, R3, R49, PT ;  /* 0x000000310300720c */ /* 0x000fe40003fa6270 */
[----:B------:R-:W-:Y:S01]  /*b2b0*/  I2FP.F32.U32 R3, R2 ;  /* 0x0000000200037245 */ /* 0x000fe20000201000 */
[C---:B------:R-:W-:Y:S01]  /*b2c0*/  FFMA.FTZ R6, R4.reuse, UR7, R28 ;  /* 0x0000000704067c23 */ /* 0x040fe2000801001c */
[----:B------:R-:W-:Y:S01]  /*b2d0*/  FSEL R18, R5, -INF , !P4 ;  /* 0xff80000005127808 */ /* 0x000fe20006000000 */
[----:B------:R-:W-:Y:S01]  /*b2e0*/  FFMA.FTZ R4, R4, UR7, R30 ;  /* 0x0000000704047c23 */ /* 0x000fe2000801001e */
[----:B------:R-:W-:Y:S01]  /*b2f0*/  ISETP.GE.AND P4, PT, R2, R48, PT ;  /* 0x000000300200720c */ /* 0x000fe20003f86270 */
[C---:B------:R-:W-:Y:S01]  /*b300*/  FFMA.FTZ R5, R3.reuse, UR7, R17 ;  /* 0x0000000703057c23 */ /* 0x040fe20008010011 */
[----:B------:R-:W-:Y:S01]  /*b310*/  VIADD R0, R0, 0xffffffb9 ;  /* 0xffffffb900007836 */ /* 0x000fe20000000000 */
[----:B------:R-:W-:Y:S02]  /*b320*/  FSEL R21, R6, -INF , !P3 ;  /* 0xff80000006157808 */ /* 0x000fe40005800000 */
[----:B------:R-:W-:Y:S01]  /*b330*/  FSEL R23, R4, -INF , !P5 ;  /* 0xff80000004177808 */ /* 0x000fe20006800000 */
[----:B------:R-:W-:Y:S01]  /*b340*/  FFMA.FTZ R4, R3, UR7, R19 ;  /* 0x0000000703047c23 */ /* 0x000fe20008010013 */
[----:B------:R-:W-:-:S02]  /*b350*/  FSEL R24, R5, -INF , !P4 ;  /* 0xff80000005187808 */ /* 0x000fc40006000000 */
[C---:B------:R-:W-:Y:S02]  /*b360*/  ISETP.GE.AND P3, PT, R2.reuse, R51, PT ;  /* 0x000000330200720c */ /* 0x040fe40003f66270 */
[C---:B------:R-:W-:Y:S02]  /*b370*/  ISETP.GE.AND P5, PT, R2.reuse, R50, PT ;  /* 0x000000320200720c */ /* 0x040fe40003fa6270 */
[----:B------:R-:W-:Y:S02]  /*b380*/  ISETP.GE.AND P4, PT, R2, R49, PT ;  /* 0x000000310200720c */ /* 0x000fe40003f86270 */
[----:B------:R-:W-:Y:S01]  /*b390*/  I2FP.F32.U32 R2, R0 ;  /* 0x0000000000027245 */ /* 0x000fe20000201000 */
[C---:B------:R-:W-:Y:S01]  /*b3a0*/  FFMA.FTZ R5, R3.reuse, UR7, R29 ;  /* 0x0000000703057c23 */ /* 0x040fe2000801001d */
[----:B------:R-:W-:Y:S01]  /*b3b0*/  FSEL R12, R4, -INF , !P3 ;  /* 0xff800000040c7808 */ /* 0x000fe20005800000 */
[----:B------:R-:W-:Y:S01]  /*b3c0*/  FFMA.FTZ R3, R3, UR7, R31 ;  /* 0x0000000703037c23 */ /* 0x000fe2000801001f */
[----:B------:R-:W-:Y:S01]  /*b3d0*/  ISETP.GE.AND P3, PT, R0, R48, PT ;  /* 0x000000300000720c */ /* 0x000fe20003f66270 */
[----:B------:R-:W-:Y:S01]  /*b3e0*/  FFMA.FTZ R4, R2, UR7, R197 ;  /* 0x0000000702047c23 */ /* 0x000fe200080100c5 */
[----:B------:R-:W-:Y:S01]  /*b3f0*/  UISETP.GE.U32.AND UP1, UPT, UR26, 0x3, UPT ;  /* 0x000000031a00788c */ /* 0x000fe2000bf26070 */
[----:B------:R-:W-:-:S02]  /*b400*/  FSEL R15, R5, -INF , !P5 ;  /* 0xff800000050f7808 */ /* 0x000fc40006800000 */
[----:B------:R-:W-:Y:S02]  /*b410*/  FSEL R19, R3, -INF , !P4 ;  /* 0xff80000003137808 */ /* 0x000fe40006000000 */
[----:B------:R-:W-:Y:S01]  /*b420*/  FSEL R20, R4, -INF , !P3 ;  /* 0xff80000004147808 */ /* 0x000fe20005800000 */
[----:B------:R-:W-:Y:S01]  /*b430*/  FFMA.FTZ R3, R2, UR7, R199 ;  /* 0x0000000702037c23 */ /* 0x000fe200080100c7 */
[C---:B------:R-:W-:Y:S02]  /*b440*/  ISETP.GE.AND P5, PT, R0.reuse, R51, PT ;  /* 0x000000330000720c */ /* 0x040fe40003fa6270 */
[C---:B------:R-:W-:Y:S02]  /*b450*/  ISETP.GE.AND P4, PT, R0.reuse, R50, PT ;  /* 0x000000320000720c */ /* 0x040fe40003f86270 */
[----:B------:R-:W-:Y:S01]  /*b460*/  ISETP.GE.AND P3, PT, R0, R49, PT ;  /* 0x000000310000720c */ /* 0x000fe20003f66270 */
[C---:B------:R-:W-:Y:S01]  /*b470*/  FFMA.FTZ R0, R2.reuse, UR7, R189 ;  /* 0x0000000702007c23 */ /* 0x040fe200080100bd */
[----:B------:R-:W-:Y:S01]  /*b480*/  FFMA.FTZ R2, R2, UR7, R191 ;  /* 0x0000000702027c23 */ /* 0x000fe200080100bf */
[----:B------:R-:W-:-:S03]  /*b490*/  FSEL R11, R3, -INF , !P5 ;  /* 0xff800000030b7808 */ /* 0x000fc60006800000 */
        /* <DEDUP_REMOVED lines=54> */
.L_x_788:
[----:B------:R2:W-:Y:S02]  /*b800*/  STS.128 [R215+0x8800], RZ ;  /* 0x008800ffd7007388 */ /* 0x0005e40000000c00 */
.L_x_789:
[----:B------:R-:W-:Y:S05]  /*b810*/  BSYNC.RECONVERGENT B0 ;  /* 0x0000000000007941 */ /* 0x000fea0003800200 */
.L_x_787:
[----:B------:R-:W0:Y:S02]  /*b820*/  LDGDEPBAR ;  /* 0x00000000000079af */ /* 0x000e240000000000 */
.L_x_786:
[----:B------:R-:W4:Y:S04]  /*b830*/  LDL.64 R6, [R1+0x138] ;  /* 0x0001380001067983 */ /* 0x000f280000100a00 */
[----:B------:R-:W2:Y:S04]  /*b840*/  LDL.64 R16, [R1+0xd8] ;  /* 0x0000d80001107983 */ /* 0x000ea80000100a00 */
[----:B-1----:R-:W2:Y:S04]  /*b850*/  LDL.64 R4, [R1+0x108] ;  /* 0x0001080001047983 */ /* 0x002ea80000100a00 */
[----:B------:R-:W2:Y:S04]  /*b860*/  LDL.64 R28, [R1+0x148] ;  /* 0x00014800011c7983 */ /* 0x000ea80000100a00 */
[----:B------:R1:W-:Y:S04]  /*b870*/  STL.64 [R1+0x218], R224 ;  /* 0x000218e001007387 */ /* 0x0003e80000100a00 */
[----:B-1----:R-:W2:Y:S01]  /*b880*/  LDL.64 R224, [R1+0x10] ;  /* 0x0000100001e07983 */ /* 0x002ea20000100a00 */
[----:B------:R-:W-:-:S04]  /*b890*/  FMNMX3.FTZ R0, R104, R67, R40, !PT ;  /* 0x0000004368007276 */ /* 0x000fc80007810028 */
[----:B------:R-:W-:-:S04]  /*b8a0*/  FMNMX3.FTZ R0, R0, R194, R178, !PT ;  /* 0x000000c200007276 */ /* 0x000fc800078100b2 */
[----:B------:R-:W-:-:S04]  /*b8b0*/  FMNMX3.FTZ R0, R0, R179, R176, !PT ;  /* 0x000000b300007276 */ /* 0x000fc800078100b0 */
[----:B------:R-:W-:Y:S01]  /*b8c0*/  FMNMX3.FTZ R0, R0, R107, R100, !PT ;  /* 0x0000006b00007276 */ /* 0x000fe20007810064 */
[----:B------:R-:W-:-:S03]  /*b8d0*/  UIADD3 UR27, UPT, UPT, UR25, -0x2, URZ ;  /* 0xfffffffe191b7890 */ /* 0x000fc6000fffe0ff */
[----:B------:R-:W-:Y:S01]  /*b8e0*/  FMNMX3.FTZ R0, R0, R64, R61, !PT ;  /* 0x0000004000007276 */ /* 0x000fe2000781003d */
[----:B---3--:R-:W-:-:S03]  /*b8f0*/  IMAD.U32 R2, RZ, RZ, UR23 ;  /* 0x00000017ff027e24 */ /* 0x008fc6000f8e00ff */
[----:B------:R-:W-:-:S04]  /*b900*/  FMNMX3.FTZ R0, R0, R55, R46, !PT ;  /* 0x0000003700007276 */ /* 0x000fc8000781002e */
[----:B------:R-:W-:Y:S02]  /*b910*/  FMNMX3.FTZ R0, R0, R34, R24, !PT ;  /* 0x0000002200007276 */ /* 0x000fe40007810018 */
[----:B------:R-:W-:Y:S02]  /*b920*/  FMNMX3.FTZ R3, R103, R193, R172, !PT ;  /* 0x000000c167037276 */ /* 0x000fe400078100ac */
[----:B------:R-:W-:Y:S02]  /*b930*/  FMNMX3.FTZ R0, R0, R209, R20, !PT ;  /* 0x000000d100007276 */ /* 0x000fe40007810014 */
[----:B------:R-:W-:-:S03]  /*b940*/  FMNMX3.FTZ R3, R3, R173, R66, !PT ;  /* 0x000000ad03037276 */ /* 0x000fc60007810042 */
[----:B------:R-:W1:Y:S01]  /*b950*/  SHFL.BFLY PT, R10, R0, 0x2, 0x1f ;  /* 0x0c401f00000a7f89 */ /* 0x000e6200000e0000 */
[----:B------:R-:W-:-:S04]  /*b960*/  FMNMX3.FTZ R3, R3, R60, R57, !PT ;  /* 0x0000003c03037276 */ /* 0x000fc80007810039 */
[----:B------:R-:W-:-:S04]  /*b970*/  FMNMX3.FTZ R8, R3, R54, R47, !PT ;  /* 0x0000003603087276 */ /* 0x000fc8000781002f */
[----:B------:R-:W-:Y:S01]  /*b980*/  FMNMX3.FTZ R8, R8, R45, R37, !PT ;  /* 0x0000002d08087276 */ /* 0x000fe20007810025 */
        /* <DEDUP_REMOVED lines=17> */
[----:B----4-:R-:W-:-:S05]  /*baa0*/  LOP3.LUT R2, R2, UR27, R7, 0x96, !PT ;  /* 0x0000001b02027c12 */ /* 0x010fca000f8e9607 */
[----:B------:R-:W-:-:S05]  /*bab0*/  IMAD.WIDE.U32 R6, R2, -0x326172a9, RZ ;  /* 0xcd9e8d5702067825 */ /* 0x000fca00078e00ff */
[----:B--2---:R-:W-:-:S05]  /*bac0*/  LOP3.LUT R2, R4, UR16, R7, 0x96, !PT ;  /* 0x0000001004027c12 */ /* 0x004fca000f8e9607 */
[----:B------:R-:W-:-:S05]  /*bad0*/  IMAD.WIDE.U32 R2, R2, -0x2daee0ad, RZ ;  /* 0xd2511f5302027825 */ /* 0x000fca00078e00ff */
[----:B------:R-:W-:Y:S01]  /*bae0*/  LOP3.LUT R3, R28, UR30, R3, 0x96, !PT ;  /* 0x0000001e1c037c12 */ /* 0x000fe2000f8e9603 */
[----:B------:R-:W-:Y:S02]  /*baf0*/  IMAD.MOV.U32 R180, RZ, RZ, R16 ;  /* 0x000000ffffb47224 */ /* 0x000fe400078e0010 */
[----:B------:R-:W-:Y:S02]  /*bb00*/  IMAD.MOV.U32 R181, RZ, RZ, R17 ;  /* 0x000000ffffb57224 */ /* 0x000fe400078e0011 */
[----:B------:R-:W-:Y:S01]  /*bb10*/  IMAD.WIDE.U32 R16, R3, -0x326172a9, RZ ;  /* 0xcd9e8d5703107825 */ /* 0x000fe200078e00ff */
[----:B------:R-:W-:-:S05]  /*bb20*/  LOP3.LUT R4, R6, UR31, R225, 0x96, !PT ;  /* 0x0000001f06047c12 */ /* 0x000fca000f8e96e1 */
[----:B------:R-:W-:-:S05]  /*bb30*/  IMAD.WIDE.U32 R4, R4, -0x2daee0ad, RZ ;  /* 0xd2511f5304047825 */ /* 0x000fca00078e00ff */
[----:B------:R-:W-:Y:S02]  /*bb40*/  LOP3.LUT R2, R2, UR28, R5, 0x96, !PT ;  /* 0x0000001c02027c12 */ /* 0x000fe4000f8e9605 */
[----:B------:R-:W-:-:S03]  /*bb50*/  FMNMX3.FTZ R5, R8, R26, R22, !PT ;  /* 0x0000001a08057276 */ /* 0x000fc60007810016 */
[----:B------:R-:W-:Y:S01]  /*bb60*/  IMAD.WIDE.U32 R2, R2, -0x326172a9, RZ ;  /* 0xcd9e8d5702027825 */ /* 0x000fe200078e00ff */
[----:B------:R-:W-:-:S04]  /*bb70*/  FMNMX3.FTZ R5, R5, R18, R12, !PT ;  /* 0x0000001205057276 */ /* 0x000fc8000781000c */
[----:B------:R-:W-:Y:S02]  /*bb80*/  LOP3.LUT R9, R16, UR24, R3, 0x96, !PT ;  /* 0x0000001810097c12 */ /* 0x000fe4000f8e9603 */
[----:B-1----:R-:W-:Y:S02]  /*bb90*/  FMNMX.FTZ R3, R0, R10, !PT ;  /* 0x0000000a00037209 */ /* 0x002fe40007810000 */
[----:B------:R-:W-:-:S05]  /*bba0*/  FMNMX3.FTZ R0, R5, R198, R11, !PT ;  /* 0x000000c605007276 */ /* 0x000fca000781000b */
[----:B------:R-:W1:Y:S01]  /*bbb0*/  SHFL.BFLY PT, R5, R0, 0x2, 0x1f ;  /* 0x0c401f0000057f89 */ /* 0x000e6200000e0000 */
[----:B------:R-:W-:-:S05]  /*bbc0*/  LOP3.LUT R8, R224, UR29, R17, 0x96, !PT ;  /* 0x0000001de0087c12 */ /* 0x000fca000f8e9611 */
[----:B------:R-:W-:Y:S02]  /*bbd0*/  IMAD.WIDE.U32 R28, R8, -0x2daee0ad, RZ ;  /* 0xd2511f53081c7825 */ /* 0x000fe400078e00ff */
[----:B------:R-:W2:Y:S03]  /*bbe0*/  SHFL.BFLY PT, R8, R3, 0x1, 0x1f ;  /* 0x0c201f0003087f89 */ /* 0x000ea600000e0000 */
[----:B------:R-:W-:Y:S01]  /*bbf0*/  LOP3.LUT R16, R4, UR19, R29, 0x96, !PT ;  /* 0x0000001304107c12 */ /* 0x000fe2000f8e961d */
[----:B------:R-:W-:-:S04]  /*bc00*/  IMAD.WIDE.U32 R200, R9, -0x2daee0ad, RZ ;  /* 0xd2511f5309c87825 */ /* 0x000fc800078e00ff */
[----:B------:R-:W-:Y:S01]  /*bc10*/  IMAD.WIDE.U32 R16, R16, -0x326172a9, RZ ;  /* 0xcd9e8d5710107825 */ /* 0x000fe200078e00ff */
[----:B-1----:R-:W-:-:S05]  /*bc20*/  FMNMX.FTZ R0, R0, R5, !PT ;  /* 0x0000000500007209 */ /* 0x002fca0007810000 */
[----:B------:R-:W1:Y:S01]  /*bc30*/  SHFL.BFLY PT, R5, R0, 0x1, 0x1f ;  /* 0x0c201f0000057f89 */ /* 0x000e6200000e0000 */
[----:B------:R-:W-:Y:S02]  /*bc40*/  LOP3.LUT R4, R28, UR5, R201, 0x96, !PT ;  /* 0x000000051c047c12 */ /* 0x000fe4000f8e96c9 */
[----:B------:R-:W-:Y:S02]  /*bc50*/  LOP3.LUT R28, R2, UR15, R17, 0x96, !PT ;  /* 0x0000000f021c7c12 */ /* 0x000fe4000f8e9611 */
[----:B------:R-:W-:Y:S01]  /*bc60*/  FMNMX3.FTZ R2, R102, R205, R190, !PT ;  /* 0x000000cd66027276 */ /* 0x000fe200078100be */
[----:B------:R-:W-:Y:S01]  /*bc70*/  IMAD.WIDE.U32 R184, R4, -0x326172a9, RZ ;  /* 0xcd9e8d5704b87825 */ /* 0x000fe200078e00ff */
[----:B--2---:R-:W-:Y:S02]  /*bc80*/  FMNMX.FTZ R41, R3, R8, !PT ;  /* 0x0000000803297209 */ /* 0x004fe40007810000 */
[----:B------:R-:W-:Y:S01]  /*bc90*/  FMNMX3.FTZ R2, R2, R188, R174, !PT ;  /* 0x000000bc02027276 */ /* 0x000fe200078100ae */
[----:B------:R-:W-:Y:S01]  /*bca0*/  IMAD.MOV.U32 R4, RZ, RZ, R184 ;  /* 0x000000ffff047224 */ /* 0x000fe200078e00b8 */
[----:B------:R-:W-:-:S02]  /*bcb0*/  FSETP.NEU.FTZ.AND P5, PT, R41, -INF , PT ;  /* 0xff8000002900780b */ /* 0x000fc40003fbd000 */
[----:B------:R-:W-:Y:S01]  /*bcc0*/  FMNMX3.FTZ R3, R2, R105, R63, !PT ;  /* 0x0000006902037276 */ /* 0x000fe2000781003f */
[----:B------:R-:W-:Y:S01]  /*bcd0*/  FMUL.FTZ R2, R41, UR32 ;  /* 0x0000002029027c20 */ /* 0x000fe20008410000 */
[----:B------:R-:W-:-:S04]  /*bce0*/  LOP3.LUT R4, R4, 0xff, RZ, 0xc0, !PT ;  /* 0x000000ff04047812 */ /* 0x000fc800078ec0ff */
[----:B------:R-:W-:Y:S02]  /*bcf0*/  FSEL R2, R2, RZ, P5 ;  /* 0x000000ff02027208 */ /* 0x000fe40002800000 */
[----:B------:R-:W-:Y:S02]  /*bd00*/  ISETP.LE.U32.AND P3, PT, R4, UR6, PT ;  /* 0x0000000604007c0c */ /* 0x000fe4000bf63070 */
[----:B-1----:R-:W-:Y:S01]  /*bd10*/  FMNMX.FTZ R44, R0, R5, !PT ;  /* 0x00000005002c7209 */ /* 0x002fe20007810000 */
[--C-:B------:R-:W-:Y:S01]  /*bd20*/  FFMA.FTZ R4, R67, UR32, -R2.reuse ;  /* 0x0000002043047c23 */ /* 0x100fe20008010802 */
[----:B------:R-:W-:-:S03]  /*bd30*/  FFMA.FTZ R0, R40, UR32, -R2 ;  /* 0x0000002028007c23 */ /* 0x000fc60008010802 */
[----:B------:R1:W-:Y:S01]  /*bd40*/  MUFU.EX2 R189, R4 ;  /* 0x0000000400bd7308 */ /* 0x0003e20000000800 */
[----:B------:R-:W-:-:S07]  /*bd50*/  LOP3.LUT R16, R16, UR14, R185, 0x96, !PT ;  /* 0x0000000e10107c12 */ /* 0x000fce000f8e96b9 */
[----:B------:R2:W3:Y:S01]  /*bd60*/  MUFU.EX2 R191, R0 ;  /* 0x0000000000bf7308 */ /* 0x0004e20000000800 */
[----:B------:R-:W-:-:S04]  /*bd70*/  FSETP.NEU.FTZ.AND P4, PT, R44, -INF , PT ;  /* 0xff8000002c00780b */ /* 0x000fc80003f9d000 */
[----:B------:R-:W-:Y:S02]  /*bd80*/  FSEL R67, R44, RZ, P4 ;  /* 0x000000ff2c437208 */ /* 0x000fe40002000000 */
[----:B-1----:R-:W-:Y:S01]  /*bd90*/  LOP3.LUT R4, R16, 0xff, RZ, 0xc0, !PT ;  /* 0x000000ff10047812 */ /* 0x002fe200078ec0ff */
[----:B--2---:R-:W-:-:S05]  /*bda0*/  FMUL.FTZ R0, R44, UR32 ;  /* 0x000000202c007c20 */ /* 0x004fca0008410000 */
[----:B------:R-:W-:Y:S02]  /*bdb0*/  FSEL R0, R0, RZ, P4 ;  /* 0x000000ff00007208 */ /* 0x000fe40002000000 */
[----:B------:R-:W-:Y:S02]  /*bdc0*/  ISETP.LE.U32.AND P4, PT, R4, UR6, PT ;  /* 0x0000000604007c0c */ /* 0x000fe4000bf83070 */
[----:B---3--:R-:W-:-:S04]  /*bdd0*/  F2FP.F16.F32.PACK_AB R10, R191, R189 ;  /* 0x000000bdbf0a723e */ /* 0x008fc800000000ff */
[C---:B------:R-:W-:Y:S01]  /*bde0*/  PRMT R35, R10.reuse, 0x7610, R35 ;  /* 0x000076100a237816 */ /* 0x040fe20000000023 */
[----:B------:R-:W-:Y:S01]  /*bdf0*/  FFMA.FTZ R9, R193, UR32, -R0 ;  /* 0x00000020c1097c23 */ /* 0x000fe20008010800 */
[----:B------:R-:W-:-:S05]  /*be00*/  PRMT R33, R10, 0x7632, R33 ;  /* 0x000076320a217816 */ /* 0x000fca0000000021 */
[----:B------:R-:W-:Y:S01]  /*be10*/  @!P4 HADD2 R30, -R35.H0_H0, -RZ.H0_H0 ;  /* 0xa00000ff231ec230 */ /* 0x000fe20000000900 */
[----:B------:R1:W-:Y:S01]  /*be20*/  MUFU.EX2 R193, R9 ;  /* 0x0000000900c17308 */ /* 0x0003e20000000800 */
[----:B------:R-:W-:Y:S01]  /*be30*/  STL [R1+0x4], R41 ;  /* 0x0000042901007387 */ /* 0x000fe20000100800 */
[--C-:B------:R-:W-:Y:S01]  /*be40*/  FFMA.FTZ R248, R18, UR32, -R0.reuse ;  /* 0x0000002012f87c23 */ /* 0x100fe20008010800 */
[----:B------:R-:W-:Y:S02]  /*be50*/  FFMA.FTZ R249, R12, UR32, -R0 ;  /* 0x000000200cf97c23 */ /* 0x000fe40008010800 */
[----:B------:R-:W-:Y:S04]  /*be60*/  STL [R1], R44 ;  /* 0x0000002c01007387 */ /* 0x000fe80000100800 */
[----:B------:R-:W-:Y:S01]  /*be70*/  STL [R1+0x1c0], R44 ;  /* 0x0001c02c01007387 */ /* 0x000fe20000100800 */
[----:B-1----:R-:W-:-:S02]  /*be80*/  PRMT R9, R35, 0x5410, R33 ;  /* 0x0000541023097816 */ /* 0x002fc40000000021 */
[----:B------:R-:W-:Y:S01]  /*be90*/  @!P4 PRMT R35, R30, 0x5410, RZ ;  /* 0x000054101e23c816 */ /* 0x000fe200000000ff */
[----:B------:R-:W-:Y:S04]  /*bea0*/  STL [R1+0x1c4], R41 ;  /* 0x0001c42901007387 */ /* 0x000fe80000100800 */
[----:B------:R-:W-:Y:S04]  /*beb0*/  STL [R1+0x1e4], R35 ;  /* 0x0001e42301007387 */ /* 0x000fe80000100800 */
[----:B------:R-:W-:Y:S04]  /*bec0*/  STL [R1+0xe8], R9 ;  /* 0x0000e80901007387 */ /* 0x000fe80000100800 */
[----:B------:R-:W-:Y:S04]  /*bed0*/  STL.64 [R1+0x200], R248 ;  /* 0x000200f801007387 */ /* 0x000fe80000100a00 */
[----:B------:R-:W2:Y:S01]  /*bee0*/  LDL.LU R218, [R1+0x160] ;  /* 0x0001600001da7983 */ /* 0x000ea20000300800 */
[----:B------:R-:W-:-:S04]  /*bef0*/  FMNMX3.FTZ R3, R3, R59, R56, !PT ;  /* 0x0000003b03037276 */ /* 0x000fc80007810038 */
[----:B------:R-:W-:-:S04]  /*bf00*/  FMNMX3.FTZ R3, R3, R53, R39, !PT ;  /* 0x0000003503037276 */ /* 0x000fc80007810027 */
[----:B------:R-:W-:-:S04]  /*bf10*/  FMNMX3.FTZ R3, R3, R36, R25, !PT ;  /* 0x0000002403037276 */ /* 0x000fc80007810019 */
[----:B------:R-:W-:-:S04]  /*bf20*/  FMNMX3.FTZ R3, R3, R21, R15, !PT ;  /* 0x0000001503037276 */ /* 0x000fc8000781000f */
[----:B------:R-:W-:Y:S02]  /*bf30*/  FMNMX3.FTZ R3, R3, R204, R13, !PT ;  /* 0x000000cc03037276 */ /* 0x000fe4000781000d */
[----:B------:R-:W-:-:S03]  /*bf40*/  PRMT R4, R16, 0x7632, R4 ;  /* 0x0000763210047816 */ /* 0x000fc60000000004 */
[----:B------:R-:W1:Y:S01]  /*bf50*/  SHFL.BFLY PT, R8, R3, 0x2, 0x1f ;  /* 0x0c401f0003087f89 */ /* 0x000e6200000e0000 */
[----:B------:R-:W-:Y:S02]  /*bf60*/  FMNMX3.FTZ R5, R101, R206, R195, !PT ;  /* 0x000000ce65057276 */ /* 0x000fe400078100c3 */
[----:B------:R-:W-:Y:S02]  /*bf70*/  LOP3.LUT R4, R4, 0xff, RZ, 0xc0, !PT ;  /* 0x000000ff04047812 */ /* 0x000fe400078ec0ff */
[----:B------:R-:W-:Y:S02]  /*bf80*/  FMNMX3.FTZ R5, R5, R196, R177, !PT ;  /* 0x000000c405057276 */ /* 0x000fe400078100b1 */
[----:B------:R-:W-:Y:S02]  /*bf90*/  FSEL R27, R41, RZ, P5 ;  /* 0x000000ff291b7208 */ /* 0x000fe40002800000 */
[----:B------:R-:W-:Y:S02]  /*bfa0*/  ISETP.LE.U32.AND P5, PT, R4, UR6, PT ;  /* 0x0000000604007c0c */ /* 0x000fe4000bfa3070 */
[----:B------:R-:W-:-:S04]  /*bfb0*/  FMNMX3.FTZ R4, R5, R175, R106, !PT ;  /* 0x000000af05047276 */ /* 0x000fc8000781006a */
[----:B------:R-:W-:-:S04]  /*bfc0*/  FMNMX3.FTZ R4, R4, R65, R62, !PT ;  /* 0x0000004104047276 */ /* 0x000fc8000781003e */
[----:B------:R-:W-:-:S04]  /*bfd0*/  FMNMX3.FTZ R5, R4, R58, R52, !PT ;  /* 0x0000003a04057276 */ /* 0x000fc80007810034 */
[----:B------:R-:W-:Y:S02]  /*bfe0*/  FMNMX3.FTZ R5, R5, R38, R32, !PT ;  /* 0x0000002605057276 */ /* 0x000fe40007810020 */
[----:B-1----:R-:W-:Y:S02]  /*bff0*/  FMNMX.FTZ R4, R3, R8, !PT ;  /* 0x0000000803047209 */ /* 0x002fe40007810000 */
[----:B------:R-:W-:Y:S02]  /*c000*/  LOP3.LUT R3, R16, 0xffff, RZ, 0xc0, !PT ;  /* 0x0000ffff10037812 */ /* 0x000fe400078ec0ff */
[----:B------:R-:W-:Y:S02]  /*c010*/  FMNMX3.FTZ R8, R5, R23, R19, !PT ;  /* 0x0000001705087276 */ /* 0x000fe40007810013 */
[----:B------:R-:W-:Y:S02]  /*c020*/  SHF.R.U32.HI R5, RZ, 0x8, R3 ;  /* 0x00000008ff057819 */ /* 0x000fe40000011603 */
[----:B------:R-:W-:-:S02]  /*c030*/  FMNMX3.FTZ R3, R8, R207, R14, !PT ;  /* 0x000000cf08037276 */ /* 0x000fc4000781000e */
[----:B------:R-:W-:Y:S01]  /*c040*/  LOP3.LUT R5, R5, 0xffff, RZ, 0xc0, !PT ;  /* 0x0000ffff05057812 */ /* 0x000fe200078ec0ff */
[----:B------:R-:W-:-:S03]  /*c050*/  FFMA.FTZ R8, R172, UR32, -R0 ;  /* 0x00000020ac087c23 */ /* 0x000fc60008010800 */
[----:B------:R-:W-:Y:S02]  /*c060*/  ISETP.LE.U32.AND P4, PT, R5, UR6, PT ;  /* 0x0000000605007c0c */ /* 0x000fe4000bf83070 */
[----:B------:R-:W1:Y:S01]  /*c070*/  SHFL.BFLY PT, R5, R3, 0x2, 0x1f ;  /* 0x0c401f0003057f89 */ /* 0x000e6200000e0000 */
[----:B------:R3:W4:Y:S03]  /*c080*/  MUFU.EX2 R197, R8 ;  /* 0x0000000800c57308 */ /* 0x0007260000000800 */
[----:B---3--:R-:W3:Y:S01]  /*c090*/  SHFL.BFLY PT, R8, R4, 0x1, 0x1f ;  /* 0x0c201f0004087f89 */ /* 0x008ee200000e0000 */
[--C-:B------:R-:W-:Y:S01]  /*c0a0*/  FFMA.FTZ R29, R60, UR32, -R0.reuse ;  /* 0x000000203c1d7c23 */ /* 0x100fe20008010800 */
[----:B-1----:R-:W-:Y:S01]  /*c0b0*/  FMNMX.FTZ R3, R3, R5, !PT ;  /* 0x0000000503037209 */ /* 0x002fe20007810000 */
        /* <DEDUP_REMOVED lines=11> */
[----:B------:R-:W1:Y:S01]  /*c170*/  SHFL.BFLY PT, R5, R3, 0x1, 0x1f ;  /* 0x0c201f0003057f89 */ /* 0x000e6200000e0000 */
[----:B----4-:R-:W-:-:S02]  /*c180*/  F2FP.F16.F32.PACK_AB R0, R197, R193 ;  /* 0x000000c1c500723e */ /* 0x010fc400000000ff */
[----:B---3--:R-:W-:Y:S01]  /*c190*/  FMNMX.FTZ R48, R4, R8, !PT ;  /* 0x0000000804307209 */ /* 0x008fe20007810000 */
[----:B------:R-:W-:Y:S01]  /*c1a0*/  FFMA.FTZ R4, R194, UR32, -R2 ;  /* 0x00000020c2047c23 */ /* 0x000fe20008010802 */
[----:B------:R-:W-:Y:S01]  /*c1b0*/  @!P4 HADD2 R18, -R33.H0_H0, -RZ.H0_H0 ;  /* 0xa00000ff2112c230 */ /* 0x000fe20000000900 */
[C---:B------:R-:W-:Y:S02]  /*c1c0*/  PRMT R31, R0.reuse, 0x7610, R31 ;  /* 0x00007610001f7816 */ /* 0x040fe4000000001f */
[----:B------:R3:W-:Y:S01]  /*c1d0*/  MUFU.EX2 R185, R4 ;  /* 0x0000000400b97308 */ /* 0x0007e20000000800 */
[----:B------:R-:W-:Y:S02]  /*c1e0*/  PRMT R30, R0, 0x7632, R30 ;  /* 0x00007632001e7816 */ /* 0x000fe4000000001e */
[----:B------:R-:W-:Y:S02]  /*c1f0*/  SHF.R.U32.HI R0, RZ, 0x18, R16 ;  /* 0x00000018ff007819 */ /* 0x000fe40000011610 */
[----:B------:R-:W-:-:S02]  /*c200*/  @!P4 PRMT R33, R18, 0x5410, RZ ;  /* 0x000054101221c816 */ /* 0x000fc400000000ff */
[----:B------:R-:W-:Y:S01]  /*c210*/  ISETP.LE.U32.AND P4, PT, R0, UR6, PT ;  /* 0x0000000600007c0c */ /* 0x000fe2000bf83070 */
[----:B---3--:R-:W-:-:S04]  /*c220*/  FFMA.FTZ R4, R178, UR32, -R2 ;  /* 0x00000020b2047c23 */ /* 0x008fc80008010802 */
[----:B------:R-:W3:Y:S01]  /*c230*/  MUFU.EX2 R187, R4 ;  /* 0x0000000400bb7308 */ /* 0x000ee20000000800 */
[----:B------:R-:W-:Y:S01]  /*c240*/  @!P5 HADD2 R12, -R31.H0_H0, -RZ.H0_H0 ;  /* 0xa00000ff1f0cd230 */ /* 0x000fe20000000900 */
[----:B------:R-:W-:Y:S01]  /*c250*/  PRMT R44, R31, 0x5410, R30 ;  /* 0x000054101f2c7816 */ /* 0x000fe2000000001e */
[----:B------:R-:W-:-:S05]  /*c260*/  FMUL.FTZ R0, R48, UR32 ;  /* 0x0000002030007c20 */ /* 0x000fca0008410000 */
[----:B------:R-:W-:Y:S01]  /*c270*/  @!P4 HADD2 R26, -R30.H0_H0, -RZ.H0_H0 ;  /* 0xa00000ff1e1ac230 */ /* 0x000fe20000000900 */
[----:B-1----:R-:W-:Y:S02]  /*c280*/  FMNMX.FTZ R49, R3, R5, !PT ;  /* 0x0000000503317209 */ /* 0x002fe40007810000 */
[----:B------:R-:W-:Y:S02]  /*c290*/  @!P5 PRMT R31, R12, 0x5410, RZ ;  /* 0x000054100c1fd816 */ /* 0x000fe400000000ff */
[----:B------:R-:W-:Y:S02]  /*c2a0*/  FSETP.NEU.FTZ.AND P5, PT, R48, -INF , PT ;  /* 0xff8000003000780b */ /* 0x000fe40003fbd000 */
[----:B------:R-:W-:Y:S02]  /*c2b0*/  @!P4 PRMT R30, R26, 0x5410, RZ ;  /* 0x000054101a1ec816 */ /* 0x000fe400000000ff */
[----:B------:R-:W-:Y:S02]  /*c2c0*/  FSEL R0, R0, RZ, P5 ;  /* 0x000000ff00007208 */ /* 0x000fe40002800000 */
[----:B---3--:R-:W-:-:S04]  /*c2d0*/  F2FP.F16.F32.PACK_AB R3, R187, R185 ;  /* 0x000000b9bb03723e */ /* 0x008fc800000000ff */
[----:B------:R-:W-:Y:S01]  /*c2e0*/  PRMT R26, R3, 0x7610, R26 ;  /* 0x00007610031a7816 */ /* 0x000fe2000000001a */
[----:B------:R-:W-:Y:S01]  /*c2f0*/  FFMA.FTZ R243, R25, UR32, -R0 ;  /* 0x0000002019f37c23 */ /* 0x000fe20008010800 */
[----:B------:R-:W-:-:S03]  /*c300*/  PRMT R25, R3, 0x7632, R25 ;  /* 0x0000763203197816 */ /* 0x000fc60000000019 */
[----:B------:R-:W-:Y:S01]  /*c310*/  @!P3 HADD2 R11, -R26.H0_H0, -RZ.H0_H0 ;  /* 0xa00000ff1a0bb230 */ /* 0x000fe20000000900 */
[----:B------:R-:W-:Y:S01]  /*c320*/  PRMT R3, R184, 0x7771, RZ ;  /* 0x00007771b8037816 */ /* 0x000fe200000000ff */
[----:B------:R-:W-:Y:S02]  /*c330*/  IMAD.MOV.U32 R216, RZ, RZ, R180 ;  /* 0x000000ffffd87224 */ /* 0x000fe400078e00b4 */
[--C-:B------:R-:W-:Y:S01]  /*c340*/  FFMA.FTZ R173, R105, UR32, -R0.reuse ;  /* 0x0000002069ad7c23 */ /* 0x100fe20008010800 */
[----:B------:R-:W-:Y:S01]  /*c350*/  IMAD.MOV.U32 R217, RZ, RZ, R181 ;  /* 0x000000ffffd97224 */ /* 0x000fe200078e00b5 */
[----:B------:R-:W-:Y:S01]  /*c360*/  PRMT R41, R26, 0x5410, R25 ;  /* 0x000054101a297816 */ /* 0x000fe20000000019 */
        /* <DEDUP_REMOVED lines=14> */
[----:B------:R-:W-:Y:S01]  /*c450*/  @!P3 PRMT R26, R11, 0x5410, RZ ;  /* 0x000054100b1ab816 */ /* 0x000fe200000000ff */
[----:B------:R-:W-:Y:S01]  /*c460*/  FMUL.FTZ R0, R49, UR32 ;  /* 0x0000002031007c20 */ /* 0x000fe20008410000 */
[----:B------:R-:W-:Y:S01]  /*c470*/  ISETP.GT.U32.AND P3, PT, R3, UR6, PT ;  /* 0x0000000603007c0c */ /* 0x000fe2000bf64070 */
[----:B------:R-:W-:Y:S01]  /*c480*/  FADD.FTZ R3, R104, -R27 ;  /* 0x8000001b68037221 */ /* 0x000fe20000010000 */
[----:B------:R-:W-:Y:S01]  /*c490*/  FSETP.NEU.FTZ.AND P4, PT, R49, -INF , PT ;  /* 0xff8000003100780b */ /* 0x000fe20003f9d000 */
[----:B------:R-:W-:Y:S02]  /*c4a0*/  STL [R1+0xc4], R9 ;  /* 0x0000c40901007387 */ /* 0x000fe40000100800 */
[----:B------:R-:W-:Y:S01]  /*c4b0*/  FMUL.FTZ R3, R3, UR32 ;  /* 0x0000002003037c20 */ /* 0x000fe20008410000 */
[----:B------:R-:W-:Y:S01]  /*c4c0*/  FSEL R0, R0, RZ, P4 ;  /* 0x000000ff00007208 */ /* 0x000fe20002000000 */
[----:B------:R-:W3:Y:S02]  /*c4d0*/  LDL.64 R248, [R1+0x150] ;  /* 0x0001500001f87983 */ /* 0x000ee40000100a00 */
[----:B------:R-:W2:Y:S02]  /*c4e0*/  MUFU.EX2 R4, R3 ;  /* 0x0000000300047308 */ /* 0x000ea40000000800 */
[----:B------:R-:W-:Y:S01]  /*c4f0*/  STL [R1+0x1e8], R33 ;  /* 0x0001e82101007387 */ /* 0x000fe20000100800 */
[----:B------:R-:W-:-:S03]  /*c500*/  FFMA.FTZ R242, R32, UR32, -R0 ;  /* 0x0000002020f27c23 */ /* 0x000fc60008010800 */
[----:B------:R-:W-:Y:S04]  /*c510*/  STL [R1+0xc], R48 ;  /* 0x00000c3001007387 */ /* 0x000fe80000100800 */
[----:B------:R-:W-:Y:S04]  /*c520*/  STL [R1+0x1ec], R16 ;  /* 0x0001ec1001007387 */ /* 0x000fe80000100800 */
[----:B------:R-:W-:Y:S04]  /*c530*/  STL [R1+0x1f0], R31 ;  /* 0x0001f01f01007387 */ /* 0x000fe80000100800 */
[----:B------:R1:W-:Y:S04]  /*c540*/  STL.64 [R1+0x210], R238 ;  /* 0x000210ee01007387 */ /* 0x0003e80000100a00 */
[----:B-1----:R-:W4:Y:S04]  /*c550*/  LDL.64 R238, [R1+0x18] ;  /* 0x0000180001ee7983 */ /* 0x002f280000100a00 */
[----:B------:R-:W-:Y:S04]  /*c560*/  STL [R1+0x1f4], R247 ;  /* 0x0001f4f701007387 */ /* 0x000fe80000100800 */
[----:B------:R-:W-:Y:S04]  /*c570*/  STL [R1+0x8], R49 ;  /* 0x0000083101007387 */ /* 0x000fe80000100800 */
[----:B------:R1:W-:Y:S04]  /*c580*/  STL.64 [R1+0x208], R242 ;  /* 0x000208f201007387 */ /* 0x0003e80000100a00 */
[----:B-1----:R-:W3:Y:S04]  /*c590*/  LDL.64 R242, [R1+0x110] ;  /* 0x0001100001f27983 */ /* 0x002ee80000100a00 */
[----:B------:R-:W3:Y:S01]  /*c5a0*/  LDL.LU R219, [R1+0x15c] ;  /* 0x00015c0001db7983 */ /* 0x000ee20000300800 */
[----:B--2---:R-:W-:-:S03]  /*c5b0*/  FFMA.FTZ R5, R218, R4, R189 ;  /* 0x00000004da057223 */ /* 0x004fc600000100bd */
[----:B------:R-:W2:Y:S01]  /*c5c0*/  LDL.LU R218, [R1+0x144] ;  /* 0x0001440001da7983 */ /* 0x000ea20000300800 */
[----:B------:R1:W-:Y:S01]  /*c5d0*/  MUFU.EX2 R188, R10 ;  /* 0x0000000a00bc7308 */ /* 0x0003e20000000800 */
[--C-:B------:R-:W-:Y:S01]  /*c5e0*/  FFMA.FTZ R18, R177, UR32, -R0.reuse ;  /* 0x00000020b1127c23 */ /* 0x100fe20008010800 */
[--C-:B------:R-:W-:Y:S01]  /*c5f0*/  FFMA.FTZ R11, R206, UR32, -R0.reuse ;  /* 0x00000020ce0b7c23 */ /* 0x100fe20008010800 */
[----:B------:R-:W-:-:S05]  /*c600*/  FFMA.FTZ R12, R195, UR32, -R0 ;  /* 0x00000020c30c7c23 */ /* 0x000fca0008010800 */
        /* <DEDUP_REMOVED lines=25> */
[----:B------:R-:W-:Y:S01]  /*c7a0*/  PRMT R2, R184, 0x7772, RZ ;  /* 0x00007772b8027816 */ /* 0x000fe200000000ff */
[----:B------:R-:W-:Y:S01]  /*c7b0*/  @P3 HADD2 R14, -R25.H0_H0, -RZ.H0_H0 ;  /* 0xa00000ff190e3230 */ /* 0x000fe20000000900 */
[----:B-1----:R-:W-:-:S02]  /*c7c0*/  FSEL R10, R49, RZ, P4 ;  /* 0x000000ff310a7208 */ /* 0x002fc40002000000 */
[----:B------:R-:W-:Y:S02]  /*c7d0*/  ISETP.GT.U32.AND P4, PT, R2, UR6, PT ;  /* 0x0000000602007c0c */ /* 0x000fe4000bf84070 */
[----:B------:R-:W-:Y:S02]  /*c7e0*/  PRMT R2, R184, 0x7773, RZ ;  /* 0x00007773b8027816 */ /* 0x000fe400000000ff */
[----:B------:R-:W-:Y:S01]  /*c7f0*/  @P3 PRMT R25, R14, 0x5410, RZ ;  /* 0x000054100e193816 */ /* 0x000fe200000000ff */
[----:B------:R-:W-:Y:S01]  /*c800*/  IMAD.WIDE.U32 R14, R28, -0x2daee0ad, RZ ;  /* 0xd2511f531c0e7825 */ /* 0x000fe200078e00ff */
[----:B------:R-:W-:Y:S01]  /*c810*/  ISETP.GT.U32.AND P3, PT, R2, UR6, PT ;  /* 0x0000000602007c0c */ /* 0x000fe2000bf64070 */
[----:B------:R1:W-:Y:S03]  /*c820*/  MUFU.EX2 R47, R0 ;  /* 0x00000000002f7308 */ /* 0x0003e60000000800 */
[----:B------:R-:W-:-:S05]  /*c830*/  LOP3.LUT R28, R200, UR4, R15, 0x96, !PT ;  /* 0x00000004c81c7c12 */ /* 0x000fca000f8e960f */
[----:B------:R-:W1:Y:S01]  /*c840*/  MUFU.EX2 R54, R3 ;  /* 0x0000000300367308 */ /* 0x000e620000000800 */
[----:B------:R-:W-:Y:S02]  /*c850*/  LOP3.LUT R2, R28, 0xffff, RZ, 0xc0, !PT ;  /* 0x0000ffff1c027812 */ /* 0x000fe400078ec0ff */
[----:B-1----:R-:W-:-:S04]  /*c860*/  F2FP.F16.F32.PACK_AB R0, R189, R188 ;  /* 0x000000bcbd00723e */ /* 0x002fc800000000ff */
[C---:B------:R-:W-:Y:S02]  /*c870*/  PRMT R23, R0.reuse, 0x7610, R23 ;  /* 0x0000761000177816 */ /* 0x040fe40000000017 */
[----:B------:R-:W-:Y:S02]  /*c880*/  PRMT R236, R0, 0x7632, R236 ;  /* 0x0000763200ec7816 */ /* 0x000fe400000000ec */
[----:B------:R-:W-:Y:S01]  /*c890*/  SHF.R.U32.HI R0, RZ, 0x8, R2 ;  /* 0x00000008ff007819 */ /* 0x000fe20000011602 */
[----:B------:R-:W-:Y:S01]  /*c8a0*/  @P4 HADD2 R20, -R23.H0_H0, -RZ.H0_H0 ;  /* 0xa00000ff17144230 */ /* 0x000fe20000000900 */
[----:B------:R-:W-:Y:S01]  /*c8b0*/  LOP3.LUT R2, R28, 0xff, RZ, 0xc0, !PT ;  /* 0x000000ff1c027812 */ /* 0x000fe200078ec0ff */
[----:B------:R-:W-:Y:S01]  /*c8c0*/  @P3 HADD2 R19, -R236.H0_H0, -RZ.H0_H0 ;  /* 0xa00000ffec133230 */ /* 0x000fe20000000900 */
[----:B------:R-:W-:Y:S02]  /*c8d0*/  PRMT R200, R23, 0x5410, R236 ;  /* 0x0000541017c87816 */ /* 0x000fe400000000ec */
[----:B------:R-:W-:-:S02]  /*c8e0*/  LOP3.LUT R0, R0, 0xffff, RZ, 0xc0, !PT ;  /* 0x0000ffff00007812 */ /* 0x000fc400078ec0ff */
[----:B------:R-:W-:Y:S02]  /*c8f0*/  @P4 PRMT R23, R20, 0x5410, RZ ;  /* 0x0000541014174816 */ /* 0x000fe400000000ff */
[----:B------:R-:W-:Y:S02]  /*c900*/  ISETP.LE.U32.AND P4, PT, R2, UR6, PT ;  /* 0x0000000602007c0c */ /* 0x000fe4000bf83070 */
[----:B------:R-:W-:Y:S02]  /*c910*/  @P3 PRMT R236, R19, 0x5410, RZ ;  /* 0x0000541013ec3816 */ /* 0x000fe400000000ff */
[----:B------:R-:W-:Y:S02]  /*c920*/  ISETP.LE.U32.AND P3, PT, R0, UR6, PT ;  /* 0x0000000600007c0c */ /* 0x000fe4000bf63070 */
[----:B------:R-:W-:Y:S01]  /*c930*/  F2FP.F16.F32.PACK_AB R0, R54, R47 ;  /* 0x0000002f3600723e */ /* 0x000fe200000000ff */
[----:B------:R-:W-:Y:S03]  /*c940*/  MUFU.EX2 R194, R29 ;  /* 0x0000001d00c27308 */ /* 0x000fe60000000800 */
[----:B------:R-:W-:-:S02]  /*c950*/  PRMT R235, R0, 0x7610, R235 ;  /* 0x0000761000eb7816 */ /* 0x000fc400000000eb */
[----:B------:R-:W-:-:S03]  /*c960*/  PRMT R234, R0, 0x7632, R234 ;  /* 0x0000763200ea7816 */ /* 0x000fc600000000ea */
[----:B------:R-:W1:Y:S01]  /*c970*/  MUFU.EX2 R195, R40 ;  /* 0x0000002800c37308 */ /* 0x000e620000000800 */
[----:B------:R-:W-:Y:S01]  /*c980*/  PRMT R0, R28, 0x7632, R0 ;  /* 0x000076321c007816 */ /* 0x000fe20000000000 */
[----:B------:R-:W-:Y:S02]  /*c990*/  @!P4 HADD2 R24, -R235.H0_H0, -RZ.H0_H0 ;  /* 0xa00000ffeb18c230 */ /* 0x000fe40000000900 */
[----:B------:R-:W-:Y:S01]  /*c9a0*/  FADD.FTZ R2, R103, -R67 ;  /* 0x8000004367027221 */ /* 0x000fe20000010000 */
[----:B------:R-:W-:Y:S01]  /*c9b0*/  FADD.FTZ R15, R191, R5 ;  /* 0x00000005bf0f7221 */ /* 0x000fe20000010000 */
[----:B------:R-:W-:Y:S01]  /*c9c0*/  LOP3.LUT R0, R0, 0xff, RZ, 0xc0, !PT ;  /* 0x000000ff00007812 */ /* 0x000fe200078ec0ff */
[----:B------:R-:W-:Y:S01]  /*c9d0*/  @!P3 HADD2 R22, -R234.H0_H0, -RZ.H0_H0 ;  /* 0xa00000ffea16b230 */ /* 0x000fe20000000900 */
[----:B------:R-:W-:Y:S01]  /*c9e0*/  PRMT R42, R235, 0x5410, R234 ;  /* 0x00005410eb2a7816 */ /* 0x000fe200000000ea */
[----:B------:R-:W-:Y:S01]  /*c9f0*/  FMUL.FTZ R3, R2, UR32 ;  /* 0x0000002002037c20 */ /* 0x000fe20008410000 */
[----:B------:R-:W-:Y:S01]  /*ca00*/  @!P4 PRMT R235, R24, 0x5410, RZ ;  /* 0x0000541018ebc816 */ /* 0x000fe200000000ff */
[----:B------:R-:W-:Y:S01]  /*ca10*/  FADD.FTZ R2, R185, R15 ;  /* 0x0000000fb9027221 */ /* 0x000fe20000010000 */
[----:B------:R-:W-:-:S02]  /*ca20*/  ISETP.LE.U32.AND P4, PT, R0, UR6, PT ;  /* 0x0000000600007c0c */ /* 0x000fc4000bf83070 */
[----:B------:R-:W-:Y:S01]  /*ca30*/  SHF.R.U32.HI R0, RZ, 0x18, R28 ;  /* 0x00000018ff007819 */ /* 0x000fe2000001161c */
[----:B------:R1:W-:Y:S01]  /*ca40*/  MUFU.EX2 R15, R8 ;  /* 0x00000008000f7308 */ /* 0x0003e20000000800 */
[----:B------:R-:W-:Y:S02]  /*ca50*/  @!P3 PRMT R234, R22, 0x5410, RZ ;  /* 0x0000541016eab816 */ /* 0x000fe400000000ff */
[----:B------:R-:W-:Y:S02]  /*ca60*/  ISETP.LE.U32.AND P3, PT, R0, UR6, PT ;  /* 0x0000000600007c0c */ /* 0x000fe4000bf63070 */
[----:B-1----:R-:W-:-:S03]  /*ca70*/  F2FP.F16.F32.PACK_AB R0, R195, R194 ;  /* 0x000000c2c300723e */ /* 0x002fc600000000ff */
[----:B------:R-:W1:Y:S01]  /*ca80*/  MUFU.EX2 R17, R9 ;  /* 0x0000000900117308 */ /* 0x000e620000000800 */
[C---:B------:R-:W-:Y:S02]  /*ca90*/  PRMT R232, R0.reuse, 0x7610, R232 ;  /* 0x0000761000e87816 */ /* 0x040fe400000000e8 */
[----:B------:R-:W-:Y:S01]  /*caa0*/  PRMT R233, R0, 0x7632, R233 ;  /* 0x0000763200e97816 */ /* 0x000fe200000000e9 */
[----:B------:R-:W-:Y:S01]  /*cab0*/  FADD.FTZ R8, R187, R2 ;  /* 0x00000002bb087221 */ /* 0x000fe20000010000 */
[----:B------:R-:W-:Y:S01]  /*cac0*/  FADD.FTZ R2, R101, -R10 ;  /* 0x8000000a65027221 */ /* 0x000fe20000010000 */
[----:B------:R-:W-:-:S03]  /*cad0*/  IMAD.MOV.U32 R0, RZ, RZ, R14 ;  /* 0x000000ffff007224 */ /* 0x000fc600078e000e */
[----:B------:R-:W-:Y:S01]  /*cae0*/  FMUL.FTZ R2, R2, UR32 ;  /* 0x0000002002027c20 */ /* 0x000fe20008410000 */
[----:B------:R-:W-:Y:S01]  /*caf0*/  @!P4 HADD2 R36, -R232.H0_H0, -RZ.H0_H0 ;  /* 0xa00000ffe824c230 */ /* 0x000fe20000000900 */
[----:B------:R3:W-:Y:S01]  /*cb00*/  MUFU.EX2 R9, R11 ;  /* 0x0000000b00097308 */ /* 0x0007e20000000800 */
[----:B------:R-:W-:Y:S01]  /*cb10*/  LOP3.LUT R0, R0, 0xff, RZ, 0xc0, !PT ;  /* 0x000000ff00007812 */ /* 0x000fe200078ec0ff */
[----:B------:R-:W-:Y:S01]  /*cb20*/  @!P3 HADD2 R37, -R233.H0_H0, -RZ.H0_H0 ;  /* 0xa00000ffe925b230 */ /* 0x000fe20000000900 */
[----:B------:R-:W-:-:S05]  /*cb30*/  PRMT R187, R232, 0x5410, R233 ;  /* 0x00005410e8bb7816 */ /* 0x000fca00000000e9 */
[----:B------:R-:W2:Y:S01]  /*cb40*/  MUFU.EX2 R2, R2 ;  /* 0x0000000200027308 */ /* 0x000ea20000000800 */
[----:B------:R-:W-:Y:S02]  /*cb50*/  @!P4 PRMT R232, R36, 0x5410, RZ ;  /* 0x0000541024e8c816 */ /* 0x000fe400000000ff */
[----:B------:R-:W-:Y:S02]  /*cb60*/  ISETP.LE.U32.AND P4, PT, R0, UR6, PT ;  /* 0x0000000600007c0c */ /* 0x000fe4000bf83070 */
[----:B------:R-:W-:Y:S02]  /*cb70*/  PRMT R0, R14, 0x7771, RZ ;  /* 0x000077710e007816 */ /* 0x000fe400000000ff */
[----:B------:R-:W-:Y:S02]  /*cb80*/  @!P3 PRMT R233, R37, 0x5410, RZ ;  /* 0x0000541025e9b816 */ /* 0x000fe400000000ff */
[----:B------:R-:W-:Y:S02]  /*cb90*/  ISETP.GT.U32.AND P3, PT, R0, UR6, PT ;  /* 0x0000000600007c0c */ /* 0x000fe4000bf64070 */
[----:B-1----:R-:W-:Y:S01]  /*cba0*/  F2FP.F16.F32.PACK_AB R0, R17, R15 ;  /* 0x0000000f1100723e */ /* 0x002fe200000000ff */
[----:B------:R-:W-:Y:S03]  /*cbb0*/  STL [R1+0x1c8], R49 ;  /* 0x0001c83101007387 */ /* 0x000fe60000100800 */
[C---:B------:R-:W-:Y:S01]  /*cbc0*/  PRMT R231, R0.reuse, 0x7610, R231 ;  /* 0x0000761000e77816 */ /* 0x040fe200000000e7 */
[----:B------:R-:W-:Y:S01]  /*cbd0*/  STL [R1+0x1cc], R200 ;  /* 0x0001ccc801007387 */ /* 0x000fe20000100800 */
[----:B------:R-:W-:-:S03]  /*cbe0*/  PRMT R230, R0, 0x7632, R230 ;  /* 0x0000763200e67816 */ /* 0x000fc600000000e6 */
[----:B------:R1:W-:Y:S04]  /*cbf0*/  STL [R1+0x1d0], R236 ;  /* 0x0001d0ec01007387 */ /* 0x0003e80000100800 */
[----:B------:R-:W-:Y:S04]  /*cc00*/  STL [R1+0x1d4], R235 ;  /* 0x0001d4eb01007387 */ /* 0x000fe80000100800 */
[----:B------:R1:W-:Y:S01]  /*cc10*/  STL [R1+0x1d8], R234 ;  /* 0x0001d8ea01007387 */ /* 0x0003e20000100800 */
[----:B----4-:R-:W-:Y:S02]  /*cc20*/  LOP3.LUT R6, R6, UR31, R239, 0x96, !PT ;  /* 0x0000001f06067c12 */ /* 0x010fe4000f8e96ef */
[----:B---3--:R-:W-:-:S03]  /*cc30*/  LOP3.LUT R5, R242, UR16, R7, 0x96, !PT ;  /* 0x00000010f2057c12 */ /* 0x008fc6000f8e9607 */
[----:B------:R-:W-:-:S04]  /*cc40*/  IMAD.WIDE.U32 R6, R6, -0x2daee0ad, RZ ;  /* 0xd2511f5306067825 */ /* 0x000fc800078e00ff */
[----:B------:R-:W-:-:S03]  /*cc50*/  IMAD.WIDE.U32 R10, R5, -0x2daee0ad, RZ ;  /* 0xd2511f53050a7825 */ /* 0x000fc600078e00ff */
[----:B------:R-:W-:Y:S01]  /*cc60*/  LOP3.LUT R0, R10, UR28, R7, 0x96, !PT ;  /* 0x0000001c0a007c12 */ /* 0x000fe2000f8e9607 */
[----:B--2---:R-:W-:Y:S02]  /*cc70*/  FFMA.FTZ R7, R218, R2, R9 ;  /* 0x00000002da077223 */ /* 0x004fe40000010009 */
[----:B------:R-:W2:Y:S01]  /*cc80*/  LDL.LU R218, [R1+0x164] ;  /* 0x0001640001da7983 */ /* 0x000ea20000300800 */
[----:B------:R-:W-:Y:S01]  /*cc90*/  LOP3.LUT R5, R248, UR30, R11, 0x96, !PT ;  /* 0x0000001ef8057c12 */ /* 0x000fe2000f8e960b */
[----:B------:R-:W3:Y:S01]  /*cca0*/  MUFU.EX2 R19, R12 ;  /* 0x0000000c00137308 */ /* 0x000ee20000000800 */
[----:B------:R-:W-:-:S07]  /*ccb0*/  IMAD.WIDE.U32 R10, R0, -0x326172a9, RZ ;  /* 0xcd9e8d57000a7825 */ /* 0x000fce00078e00ff */
[----:B------:R4:W1:Y:S01]  /*ccc0*/  MUFU.EX2 R24, R13 ;  /* 0x0000000d00187308 */ /* 0x0008620000000800 */
[----:B------:R-:W-:-:S07]  /*ccd0*/  @P3 HADD2 R58, -R230.H0_H0, -RZ.H0_H0 ;  /* 0xa00000ffe63a3230 */ /* 0x000fce0000000900 */
[----:B------:R-:W1:Y:S01]  /*cce0*/  MUFU.EX2 R18, R18 ;  /* 0x0000001200127308 */ /* 0x000e620000000800 */
[----:B----4-:R-:W-:-:S05]  /*ccf0*/  IMAD.WIDE.U32 R12, R5, -0x326172a9, RZ ;  /* 0xcd9e8d57050c7825 */ /* 0x010fca00078e00ff */
[----:B------:R-:W-:Y:S02]  /*cd00*/  LOP3.LUT R5, R238, UR29, R13, 0x96, !PT ;  /* 0x0000001dee057c12 */ /* 0x000fe4000f8e960d */
[----:B------:R-:W-:-:S03]  /*cd10*/  LOP3.LUT R0, R12, UR24, R11, 0x96, !PT ;  /* 0x000000180c007c12 */ /* 0x000fc6000f8e960b */
[----:B------:R-:W-:-:S04]  /*cd20*/  IMAD.WIDE.U32 R12, R5, -0x2daee0ad, RZ ;  /* 0xd2511f53050c7825 */ /* 0x000fc800078e00ff */
[----:B------:R-:W-:-:S04]  /*cd30*/  IMAD.WIDE.U32 R36, R0, -0x2daee0ad, RZ ;  /* 0xd2511f5300247825 */ /* 0x000fc800078e00ff */
[----:B---3--:R-:W-:Y:S01]  /*cd40*/  FADD.FTZ R7, R19, R7 ;  /* 0x0000000713077221 */ /* 0x008fe20000010000 */
[----:B------:R-:W-:Y:S02]  /*cd50*/  PRMT R16, R231, 0x5410, R230 ;  /* 0x00005410e7107816 */ /* 0x000fe400000000e6 */
[----:B------:R-:W-:Y:S01]  /*cd60*/  LOP3.LUT R0, R12, UR5, R37, 0x96, !PT ;  /* 0x000000050c007c12 */ /* 0x000fe2000f8e9625 */
[----:B------:R-:W-:Y:S01]  /*cd70*/  @!P4 HADD2 R59, -R231.H0_H0, -RZ.H0_H0 ;  /* 0xa00000ffe73bc230 */ /* 0x000fe20000000900 */
[----:B------:R-:W-:Y:S01]  /*cd80*/  @P3 PRMT R230, R58, 0x5410, RZ ;  /* 0x000054103ae63816 */ /* 0x000fe200000000ff */
[----:B-1----:R-:W-:Y:S01]  /*cd90*/  FADD.FTZ R5, R24, R7 ;  /* 0x0000000718057221 */ /* 0x002fe20000010000 */
[----:B------:R1:W-:Y:S02]  /*cda0*/  MUFU.EX2 R58, R60 ;  /* 0x0000003c003a7308 */ /* 0x0003e40000000800 */
[----:B------:R-:W-:Y:S01]  /*cdb0*/  @!P4 PRMT R231, R59, 0x5410, RZ ;  /* 0x000054103be7c816 */ /* 0x000fe200000000ff */
[----:B------:R-:W-:-:S05]  /*cdc0*/  FADD.FTZ R12, R18, R5 ;  /* 0x00000005120c7221 */ /* 0x000fca0000010000 */
[----:B------:R-:W3:Y:S01]  /*cdd0*/  MUFU.EX2 R59, R172 ;  /* 0x000000ac003b7308 */ /* 0x000ee20000000800 */
[----:B-1----:R-:W-:Y:S01]  /*cde0*/  IMAD.WIDE.U32 R60, R0, -0x326172a9, RZ ;  /* 0xcd9e8d57003c7825 */ /* 0x002fe200078e00ff */
[----:B------:R-:W-:Y:S02]  /*cdf0*/  FSEL R0, R48, RZ, P5 ;  /* 0x000000ff30007208 */ /* 0x000fe40002800000 */
[----:B------:R-:W-:Y:S01]  /*ce00*/  PRMT R5, R60, 0x7772, RZ ;  /* 0x000077723c057816 */ /* 0x000fe200000000ff */
[----:B------:R-:W-:-:S03]  /*ce10*/  FADD.FTZ R8, R47, R8 ;  /* 0x000000082f087221 */ /* 0x000fc60000010000 */
[----:B------:R-:W-:Y:S01]  /*ce20*/  ISETP.GT.U32.AND P3, PT, R5, UR6, PT ;  /* 0x0000000605007c0c */ /* 0x000fe2000bf64070 */
[----:B------:R-:W-:Y:S01]  /*ce30*/  FADD.FTZ R5, R102, -R0 ;  /* 0x8000000066057221 */ /* 0x000fe20000010000 */
[----:B------:R-:W-:Y:S01]  /*ce40*/  PRMT R0, R14, 0x7772, RZ ;  /* 0x000077720e007816 */ /* 0x000fe200000000ff */
[----:B------:R-:W-:Y:S01]  /*ce50*/  FADD.FTZ R8, R54, R8 ;  /* 0x0000000836087221 */ /* 0x000fe20000010000 */
[----:B------:R-:W-:Y:S01]  /*ce60*/  LOP3.LUT R6, R6, UR19, R13, 0x96, !PT ;  /* 0x0000001306067c12 */ /* 0x000fe2000f8e960d */
[----:B------:R-:W-:Y:S01]  /*ce70*/  MUFU.EX2 R11, R205 ;  /* 0x000000cd000b7308 */ /* 0x000fe20000000800 */
[----:B------:R-:W-:Y:S02]  /*ce80*/  ISETP.GT.U32.AND P5, PT, R0, UR6, PT ;  /* 0x0000000600007c0c */ /* 0x000fe4000bfa4070 */
[----:B------:R-:W-:Y:S01]  /*ce90*/  PRMT R0, R14, 0x7773, RZ ;  /* 0x000077730e007816 */ /* 0x000fe200000000ff */
[----:B------:R-:W-:-:S04]  /*cea0*/  IMAD.WIDE.U32 R6, R6, -0x326172a9, RZ ;  /* 0xcd9e8d5706067825 */ /* 0x000fc800078e00ff */
[----:B------:R-:W1:Y:S01]  /*ceb0*/  MUFU.EX2 R54, R190 ;  /* 0x000000be00367308 */ /* 0x000e620000000800 */
[----:B------:R-:W-:Y:S02]  /*cec0*/  F2FP.F16.F32.PACK_AB R24, R18, R24 ;  /* 0x000000181218723e */ /* 0x000fe400000000ff */
[----:B------:R-:W-:Y:S01]  /*ced0*/  ISETP.GT.U32.AND P4, PT, R0, UR6, PT ;  /* 0x0000000600007c0c */ /* 0x000fe2000bf84070 */
[----:B------:R-:W-:Y:S01]  /*cee0*/  FADD.FTZ R8, R15, R8 ;  /* 0x000000080f087221 */ /* 0x000fe20000010000 */
[----:B---3--:R-:W-:Y:S02]  /*cef0*/  F2FP.F16.F32.PACK_AB R0, R59, R58 ;  /* 0x0000003a3b00723e */ /* 0x008fe400000000ff */
[----:B------:R-:W-:Y:S01]  /*cf00*/  LOP3.LUT R15, R6, UR14, R61, 0x96, !PT ;  /* 0x0000000e060f7c12 */ /* 0x000fe2000f8e963d */
[----:B------:R-:W-:Y:S01]  /*cf10*/  @P3 HADD2 R100, -R24.H0_H0, -RZ.H0_H0 ;  /* 0xa00000ff18643230 */ /* 0x000fe20000000900 */
[C---:B------:R-:W-:Y:S02]  /*cf20*/  PRMT R229, R0.reuse, 0x7610, R229 ;  /* 0x0000761000e57816 */ /* 0x040fe400000000e5 */
[----:B------:R-:W-:Y:S01]  /*cf30*/  PRMT R228, R0, 0x7632, R228 ;  /* 0x0000763200e47816 */ /* 0x000fe200000000e4 */
[----:B------:R-:W-:Y:S01]  /*cf40*/  FMUL.FTZ R0, R5, UR32 ;  /* 0x0000002005007c20 */ /* 0x000fe20008410000 */
[----:B------:R-:W-:-:S02]  /*cf50*/  LOP3.LUT R5, R15, 0xff, RZ, 0xc0, !PT ;  /* 0x000000ff0f057812 */ /* 0x000fc400078ec0ff */
[----:B------:R-:W-:Y:S02]  /*cf60*/  PRMT R198, R24, 0x7610, R198 ;  /* 0x0000761018c67816 */ /* 0x000fe400000000c6 */
[----:B------:R-:W-:Y:S02]  /*cf70*/  @P3 PRMT R198, R100, 0x5410, RZ ;  /* 0x0000541064c63816 */ /* 0x000fe400000000ff */
[----:B------:R-:W-:Y:S02]  /*cf80*/  ISETP.LE.U32.AND P3, PT, R5, UR6, PT ;  /* 0x0000000605007c0c */ /* 0x000fe4000bf63070 */
[----:B-1----:R-:W-:Y:S01]  /*cf90*/  F2FP.F16.F32.PACK_AB R5, R54, R11 ;  /* 0x0000000b3605723e */ /* 0x002fe200000000ff */
[----:B------:R-:W-:-:S03]  /*cfa0*/  FADD.FTZ R8, R17, R8 ;  /* 0x0000000811087221 */ /* 0x000fc60000010000 */
[C---:B------:R-:W-:Y:S02]  /*cfb0*/  PRMT R20, R5.reuse, 0x7610, R20 ;  /* 0x0000761005147816 */ /* 0x040fe40000000014 */
[----:B------:R-:W-:Y:S02]  /*cfc0*/  PRMT R17, R5, 0x7632, R17 ;  /* 0x0000763205117816 */ /* 0x000fe40000000011 */
[----:B------:R-:W-:Y:S01]  /*cfd0*/  LOP3.LUT R5, R15, 0xffff, RZ, 0xc0, !PT ;  /* 0x0000ffff0f057812 */ /* 0x000fe200078ec0ff */
[----:B------:R-:W1:Y:S01]  /*cfe0*/  MUFU.EX2 R64, R64 ;  /* 0x0000004000407308 */ /* 0x000e620000000800 */
[----:B------:R-:W-:Y:S02]  /*cff0*/  @P4 HADD2 R103, -R228.H0_H0, -RZ.H0_H0 ;  /* 0xa00000ffe4674230 */ /* 0x000fe40000000900 */
[----:B------:R-:W-:Y:S02]  /*d000*/  SHF.R.U32.HI R5, RZ, 0x8, R5 ;  /* 0x00000008ff057819 */ /* 0x000fe40000011605 */
[----:B------:R-:W-:-:S02]  /*d010*/  PRMT R221, R229, 0x5410, R228 ;  /* 0x00005410e5dd7816 */ /* 0x000fc400000000e4 */
[----:B------:R-:W-:Y:S01]  /*d020*/  LOP3.LUT R5, R5, 0xffff, RZ, 0xc0, !PT ;  /* 0x0000ffff05057812 */ /* 0x000fe200078ec0ff */
[----:B------:R-:W3:Y:S01]  /*d030*/  MUFU.EX2 R13, R21 ;  /* 0x00000015000d7308 */ /* 0x000ee20000000800 */
[----:B------:R-:W-:Y:S02]  /*d040*/  @P4 PRMT R228, R103, 0x5410, RZ ;  /* 0x0000541067e44816 */ /* 0x000fe400000000ff */
[----:B------:R-:W-:Y:S02]  /*d050*/  ISETP.LE.U32.AND P4, PT, R5, UR6, PT ;  /* 0x0000000605007c0c */ /* 0x000fe4000bf83070 */
[----:B------:R-:W-:Y:S01]  /*d060*/  PRMT R5, R15, 0x7632, R5 ;  /* 0x000076320f057816 */ /* 0x000fe20000000005 */
[----:B------:R-:W-:Y:S01]  /*d070*/  @!P3 HADD2 R102, -R20.H0_H0, -RZ.H0_H0 ;  /* 0xa00000ff1466b230 */ /* 0x000fe20000000900 */
[----:B------:R-:W-:Y:S02]  /*d080*/  PRMT R67, R20, 0x5410, R17 ;  /* 0x0000541014437816 */ /* 0x000fe40000000011 */
[----:B------:R-:W-:-:S02]  /*d090*/  LOP3.LUT R5, R5, 0xff, RZ, 0xc0, !PT ;  /* 0x000000ff05057812 */ /* 0x000fc400078ec0ff */
[----:B------:R-:W-:Y:S02]  /*d0a0*/  @!P3 PRMT R20, R102, 0x5410, RZ ;  /* 0x000054106614b816 */ /* 0x000fe400000000ff */
[----:B------:R-:W-:Y:S01]  /*d0b0*/  ISETP.LE.U32.AND P3, PT, R5, UR6, PT ;  /* 0x0000000605007c0c */ /* 0x000fe2000bf63070 */
[----:B-1----:R-:W-:Y:S02]  /*d0c0*/  FADD.FTZ R5, R64, R8 ;  /* 0x0000000840057221 */ /* 0x002fe40000010000 */
[----:B------:R-:W-:Y:S02]  /*d0d0*/  @!P4 HADD2 R174, -R17.H0_H0, -RZ.H0_H0 ;  /* 0xa00000ff11aec230 */ /* 0x000fe40000000900 */
[----:B---3--:R-:W-:Y:S01]  /*d0e0*/  FADD.FTZ R6, R13, R5 ;  /* 0x000000050d067221 */ /* 0x008fe20000010000 */
[----:B------:R-:W-:Y:S02]  /*d0f0*/  SHF.R.U32.HI R5, RZ, 0x18, R15 ;  /* 0x00000018ff057819 */ /* 0x000fe4000001160f */
[----:B------:R-:W-:-:S02]  /*d100*/  @!P4 PRMT R17, R174, 0x5410, RZ ;  /* 0x00005410ae11c816 */ /* 0x000fc400000000ff */
[----:B------:R-:W-:Y:S01]  /*d110*/  ISETP.LE.U32.AND P4, PT, R5, UR6, PT ;  /* 0x0000000605007c0c */ /* 0x000fe2000bf83070 */
[----:B------:R-:W-:Y:S01]  /*d120*/  IMAD.MOV.U32 R5, RZ, RZ, R60 ;  /* 0x000000ffff057224 */ /* 0x000fe200078e003c */
[----:B------:R-:W-:Y:S01]  /*d130*/  F2FP.F16.F32.PACK_AB R19, R19, R9 ;  /* 0x000000091313723e */ /* 0x000fe200000000ff */
[----:B------:R-:W-:-:S03]  /*d140*/  @P5 HADD2 R101, -R229.H0_H0, -RZ.H0_H0 ;  /* 0xa00000ffe5655230 */ /* 0x000fc60000000900 */
[----:B------:R-:W-:Y:S01]  /*d150*/  LOP3.LUT R5, R5, 0xff, RZ, 0xc0, !PT ;  /* 0x000000ff05057812 */ /* 0x000fe200078ec0ff */
[----:B------:R-:W-:Y:S01]  /*d160*/  @!P3 HADD2 R107, -R19.H0_H0, -RZ.H0_H0 ;  /* 0xa00000ff136bb230 */ /* 0x000fe20000000900 */
[----:B------:R-:W-:Y:S02]  /*d170*/  @P5 PRMT R229, R101, 0x5410, RZ ;  /* 0x0000541065e55816 */ /* 0x000fe400000000ff */
[----:B------:R-:W-:Y:S02]  /*d180*/  PRMT R18, R19, 0x7632, R18 ;  /* 0x0000763213127816 */ /* 0x000fe40000000012 */
[----:B------:R-:W-:Y:S02]  /*d190*/  ISETP.LE.U32.AND P5, PT, R5, UR6, PT ;  /* 0x0000000605007c0c */ /* 0x000fe4000bfa3070 */
[----:B------:R-:W-:Y:S02]  /*d1a0*/  PRMT R5, R60, 0x7773, RZ ;  /* 0x000077733c057816 */ /* 0x000fe400000000ff */
[----:B------:R-:W-:-:S02]  /*d1b0*/  F2FP.F16.F32.PACK_AB R13, R13, R64 ;  /* 0x000000400d0d723e */ /* 0x000fc400000000ff */
[----:B------:R-:W-:Y:S02]  /*d1c0*/  PRMT R64, R19, 0x5410, R18 ;  /* 0x0000541013407816 */ /* 0x000fe40000000012 */
[----:B------:R-:W-:Y:S02]  /*d1d0*/  @!P3 PRMT R19, R107, 0x5410, RZ ;  /* 0x000054106b13b816 */ /* 0x000fe400000000ff */
[----:B------:R-:W-:Y:S02]  /*d1e0*/  ISETP.GT.U32.AND P3, PT, R5, UR6, PT ;  /* 0x0000000605007c0c */ /* 0x000fe4000bf64070 */
[----:B------:R-:W-:Y:S01]  /*d1f0*/  LOP3.LUT R7, R10, UR15, R7, 0x96, !PT ;  /* 0x0000000f0a077c12 */ /* 0x000fe2000f8e9607 */
[----:B------:R1:W-:Y:S01]  /*d200*/  MUFU.EX2 R40, R173 ;  /* 0x000000ad00287308 */ /* 0x0003e20000000800 */
[----:B------:R-:W-:-:S07]  /*d210*/  PRMT R250, R24, 0x7632, R250 ;  /* 0x0000763218fa7816 */ /* 0x000fce00000000fa */
[----:B------:R-:W3:Y:S02]  /*d220*/  MUFU.EX2 R8, R55 ;  /* 0x0000003700087308 */ /* 0x000ee40000000800 */
[----:B------:R-:W-:Y:S02]  /*d230*/  @P3 HADD2 R176, -R24.H1_H1, -RZ.H0_H0 ;  /* 0xa00000ff18b03230 */ /* 0x000fe40000000d00 */
[----:B-1----:R-:W-:-:S05]  /*d240*/  IMAD.WIDE.U32 R172, R7, -0x2daee0ad, RZ ;  /* 0xd2511f5307ac7825 */ /* 0x002fca00078e00ff */
[----:B------:R-:W-:Y:S01]  /*d250*/  LOP3.LUT R29, R36, UR4, R173, 0x96, !PT ;  /* 0x00000004241d7c12 */ /* 0x000fe2000f8e96ad */
[----:B------:R-:W1:Y:S03]  /*d260*/  MUFU.EX2 R21, R46 ;  /* 0x0000002e00157308 */ /* 0x000e660000000800 */
[----:B------:R-:W-:Y:S02]  /*d270*/  LOP3.LUT R5, R29, 0xff, RZ, 0xc0, !PT ;  /* 0x000000ff1d057812 */ /* 0x000fe400078ec0ff */
[----:B------:R-:W-:Y:S02]  /*d280*/  @P3 PRMT R250, R176, 0x5410, RZ ;  /* 0x00005410b0fa3816 */ /* 0x000fe400000000ff */
[----:B------:R-:W-:Y:S01]  /*d290*/  ISETP.LE.U32.AND P3, PT, R5, UR6, PT ;  /* 0x0000000605007c0c */ /* 0x000fe2000bf63070 */
[----:B------:R-:W4:Y:S01]  /*d2a0*/  MUFU.EX2 R27, R27 ;  /* 0x0000001b001b7308 */ /* 0x000f220000000800 */
[----:B------:R-:W-:Y:S01]  /*d2b0*/  LOP3.LUT R5, R29, 0xffff, RZ, 0xc0, !PT ;  /* 0x0000ffff1d057812 */ /* 0x000fe200078ec0ff */
[----:B------:R-:W-:-:S03]  /*d2c0*/  @!P4 HADD2 R178, -R18.H0_H0, -RZ.H0_H0 ;  /* 0xa00000ff12b2c230 */ /* 0x000fc60000000900 */
[----:B------:R-:W-:-:S03]  /*d2d0*/  SHF.R.U32.HI R5, RZ, 0x8, R5 ;  /* 0x00000008ff057819 */ /* 0x000fc60000011605 */
[----:B------:R-:W4:Y:S01]  /*d2e0*/  MUFU.EX2 R7, R32 ;  /* 0x0000002000077308 */ /* 0x000f220000000800 */
[----:B------:R-:W-:Y:S01]  /*d2f0*/  LOP3.LUT R5, R5, 0xffff, RZ, 0xc0, !PT ;  /* 0x0000ffff05057812 */ /* 0x000fe200078ec0ff */
[----:B---3--:R-:W-:-:S06]  /*d300*/  FADD.FTZ R6, R8, R6 ;  /* 0x0000000608067221 */ /* 0x008fcc0000010000 */
[----:B------:R-:W3:Y:S01]  /*d310*/  MUFU.EX2 R47, R105 ;  /* 0x00000069002f7308 */ /* 0x000ee20000000800 */
[----:B------:R-:W-:-:S07]  /*d320*/  @!P4 PRMT R18, R178, 0x5410, RZ ;  /* 0x00005410b212c816 */ /* 0x000fce00000000ff */
[----:B------:R-:W-:Y:S01]  /*d330*/  MUFU.EX2 R0, R0 ;  /* 0x0000000000007308 */ /* 0x000fe20000000800 */
[----:B------:R-:W-:Y:S01]  /*d340*/  ISETP.LE.U32.AND P4, PT, R5, UR6, PT ;  /* 0x0000000605007c0c */ /* 0x000fe2000bf83070 */
[----:B-1----:R-:W-:-:S04]  /*d350*/  FADD.FTZ R5, R21, R6 ;  /* 0x0000000615057221 */ /* 0x002fc80000010000 */
[----:B----4-:R-:W-:Y:S02]  /*d360*/  FADD.FTZ R5, R27, R5 ;  /* 0x000000051b057221 */ /* 0x010fe40000010000 */
[----:B------:R-:W1:Y:S01]  /*d370*/  MUFU.EX2 R10, R34 ;  /* 0x00000022000a7308 */ /* 0x000e620000000800 */
[C---:B------:R-:W-:Y:S01]  /*d380*/  F2FP.F16.F32.PACK_AB R27, R7.reuse, R27 ;  /* 0x0000001b071b723e */ /* 0x040fe200000000ff */
[--C-:B------:R-:W-:Y:S01]  /*d390*/  FADD.FTZ R6, R7, R5.reuse ;  /* 0x0000000507067221 */ /* 0x100fe20000010000 */
[----:B---3--:R-:W-:Y:S02]  /*d3a0*/  F2FP.F16.F32.PACK_AB R174, R47, R40 ;  /* 0x000000282fae723e */ /* 0x008fe400000000ff */
[----:B------:R-:W-:-:S03]  /*d3b0*/  PRMT R5, R29, 0x7632, R5 ;  /* 0x000076321d057816 */ /* 0x000fc60000000005 */
[----:B------:R-:W3:Y:S01]  /*d3c0*/  MUFU.EX2 R7, R38 ;  /* 0x0000002600077308 */ /* 0x000ee20000000800 */
[----:B------:R-:W-:Y:S01]  /*d3d0*/  @!P3 HADD2 R179, -R174.H0_H0, -RZ.H0_H0 ;  /* 0xa00000ffaeb3b230 */ /* 0x000fe20000000900 */
[----:B------:R-:W-:-:S06]  /*d3e0*/  LOP3.LUT R5, R5, 0xff, RZ, 0xc0, !PT ;  /* 0x000000ff05057812 */ /* 0x000fcc00078ec0ff */
[----:B------:R-:W-:Y:S01]  /*d3f0*/  MUFU.EX2 R38, R106 ;  /* 0x0000006a00267308 */ /* 0x000fe20000000800 */
[----:B------:R-:W-:Y:S02]  /*d400*/  PRMT R222, R174, 0x7610, R222 ;  /* 0x00007610aede7816 */ /* 0x000fe400000000de */
[----:B------:R-:W-:-:S05]  /*d410*/  @!P3 PRMT R222, R179, 0x5410, RZ ;  /* 0x00005410b3deb816 */ /* 0x000fca00000000ff */
[----:B------:R-:W4:Y:S01]  /*d420*/  MUFU.EX2 R3, R3 ;  /* 0x0000000300037308 */ /* 0x000f220000000800 */
[----:B------:R-:W-:Y:S01]  /*d430*/  ISETP.LE.U32.AND P3, PT, R5, UR6, PT ;  /* 0x0000000605007c0c */ /* 0x000fe2000bf63070 */
[----:B-1----:R-:W-:Y:S01]  /*d440*/  FADD.FTZ R5, R10, R6 ;  /* 0x000000060a057221 */ /* 0x002fe20000010000 */
[----:B---3--:R-:W-:-:S03]  /*d450*/  F2FP.F16.F32.PACK_AB R37, R7, R10 ;  /* 0x0000000a0725723e */ /* 0x008fc600000000ff */
[----:B------:R-:W-:Y:S02]  /*d460*/  FADD.FTZ R5, R7, R5 ;  /* 0x0000000507057221 */ /* 0x000fe40000010000 */
[----:B------:R-:W-:Y:S01]  /*d470*/  MUFU.EX2 R6, R180 ;  /* 0x000000b400067308 */ /* 0x000fe20000000800 */
[----:B------:R-:W-:Y:S01]  /*d480*/  F2FP.F16.F32.PACK_AB R21, R21, R8 ;  /* 0x000000081515723e */ /* 0x000fe200000000ff */
[----:B------:R-:W-:-:S06]  /*d490*/  IMAD.MOV.U32 R34, RZ, RZ, R44 ;  /* 0x000000ffff227224 */ /* 0x000fcc00078e002c */
[----:B------:R-:W-:Y:S01]  /*d4a0*/  MUFU.EX2 R7, R181 ;  /* 0x000000b500077308 */ /* 0x000fe20000000800 */
[----:B--2---:R-:W-:-:S07]  /*d4b0*/  FFMA.FTZ R9, R218, R0, R11 ;  /* 0x00000000da097223 */ /* 0x004fce000001000b */
[----:B------:R-:W1:Y:S01]  /*d4c0*/  MUFU.EX2 R11, R175 ;  /* 0x000000af000b7308 */ /* 0x000e620000000800 */
[----:B----4-:R-:W-:Y:S01]  /*d4d0*/  FFMA.FTZ R22, R219, R3, R193 ;  /* 0x00000003db167223 */ /* 0x010fe200000100c1 */
[-C--:B------:R-:W-:Y:S01]  /*d4e0*/  FMUL.FTZ R101, R169, R0.reuse ;  /* 0x00000000a9657220 */ /* 0x080fe20000410000 */
[-C--:B------:R-:W-:Y:S01]  /*d4f0*/  FMUL.FTZ R204, R164, R0.reuse ;  /* 0x00000000a4cc7220 */ /* 0x080fe20000410000 */
[-C--:B------:R-:W-:Y:S01]  /*d500*/  FMUL.FTZ R205, R165, R0.reuse ;  /* 0x00000000a5cd7220 */ /* 0x080fe20000410000 */
[-C--:B------:R-:W-:Y:S01]  /*d510*/  FMUL.FTZ R252, R157, R0.reuse ;  /* 0x000000009dfc7220 */ /* 0x080fe20000410000 */
[----:B------:R-:W-:Y:S01]  /*d520*/  IMAD.MOV.U32 R55, RZ, RZ, R43 ;  /* 0x000000ffff377224 */ /* 0x000fe200078e002b */
[----:B------:R-:W-:Y:S01]  /*d530*/  MOV R36, R35 ;  /* 0x0000002300247202 */ /* 0x000fe20000000f00 */
[----:B------:R-:W-:Y:S02]  /*d540*/  IMAD.MOV.U32 R218, RZ, RZ, R216 ;  /* 0x000000ffffda7224 */ /* 0x000fe400078e00d8 */
[----:B------:R-:W-:Y:S01]  /*d550*/  FMUL.FTZ R100, R168, R0 ;  /* 0x00000000a8647220 */ /* 0x000fe20000410000 */
[----:B------:R-:W-:-:S02]  /*d560*/  IMAD.MOV.U32 R219, RZ, RZ, R217 ;  /* 0x000000ffffdb7224 */ /* 0x000fc400078e00d9 */
[-C--:B------:R-:W-:Y:S01]  /*d570*/  FMUL.FTZ R212, R160, R0.reuse ;  /* 0x00000000a0d47220 */ /* 0x080fe20000410000 */
[----:B-1----:R-:W-:Y:S01]  /*d580*/  F2FP.F16.F32.PACK_AB R173, R38, R11 ;  /* 0x0000000b26ad723e */ /* 0x002fe200000000ff */
[-C--:B------:R-:W-:Y:S01]  /*d590*/  FMUL.FTZ R211, R161, R0.reuse ;  /* 0x00000000a1d37220 */ /* 0x080fe20000410000 */
[-C--:B------:R-:W-:Y:S01]  /*d5a0*/  FMUL.FTZ R44, R156, R0.reuse ;  /* 0x000000009c2c7220 */ /* 0x080fe20000410000 */
[-C--:B------:R-:W-:Y:S01]  /*d5b0*/  FMUL.FTZ R152, R152, R0.reuse ;  /* 0x0000000098987220 */ /* 0x080fe20000410000 */
[-C--:B------:R-:W-:Y:S01]  /*d5c0*/  FMUL.FTZ R153, R153, R0.reuse ;  /* 0x0000000099997220 */ /* 0x080fe20000410000 */
[----:B------:R-:W-:Y:S02]  /*d5d0*/  @!P3 HADD2 R186, -R173.H0_H0, -RZ.H0_H0 ;  /* 0xa00000ffadbab230 */ /* 0x000fe40000000900 */
        /* <DEDUP_REMOVED lines=14> */
[----:B------:R-:W-:-:S02]  /*d6c0*/  SHF.R.U32.HI R0, RZ, 0x18, R29 ;  /* 0x00000018ff007819 */ /* 0x000fc4000001161d */
[----:B------:R-:W-:Y:S02]  /*d6d0*/  PRMT R191, R173, 0x7610, R191 ;  /* 0x00007610adbf7816 */ /* 0x000fe400000000bf */
[----:B------:R-:W-:Y:S02]  /*d6e0*/  @!P3 PRMT R191, R186, 0x5410, RZ ;  /* 0x00005410babfb816 */ /* 0x000fe400000000ff */
[----:B------:R-:W-:Y:S02]  /*d6f0*/  ISETP.LE.U32.AND P3, PT, R0, UR6, PT ;  /* 0x0000000600007c0c */ /* 0x000fe4000bf63070 */
[----:B------:R-:W-:-:S04]  /*d700*/  F2FP.F16.F32.PACK_AB R0, R7, R6 ;  /* 0x000000060700723e */ /* 0x000fc800000000ff */
[C---:B------:R-:W-:Y:S02]  /*d710*/  PRMT R227, R0.reuse, 0x7610, R227 ;  /* 0x0000761000e37816 */ /* 0x040fe400000000e3 */
[----:B------:R-:W-:Y:S01]  /*d720*/  PRMT R226, R0, 0x7632, R226 ;  /* 0x0000763200e27816 */ /* 0x000fe200000000e2 */
[----:B------:R-:W-:Y:S02]  /*d730*/  IMAD.MOV.U32 R0, RZ, RZ, R172 ;  /* 0x000000ffff007224 */ /* 0x000fe400078e00ac */
[----:B------:R-:W-:Y:S02]  /*d740*/  IMAD.MOV.U32 R148, RZ, RZ, R16 ;  /* 0x000000ffff947224 */ /* 0x000fe400078e0010 */
[----:B------:R-:W-:Y:S01]  /*d750*/  @!P3 HADD2 R63, -R173.H1_H1, -RZ.H0_H0 ;  /* 0xa00000ffad3fb230 */ /* 0x000fe20000000d00 */
[----:B------:R-:W-:Y:S01]  /*d760*/  LOP3.LUT R0, R0, 0xff, RZ, 0xc0, !PT ;  /* 0x000000ff00007812 */ /* 0x000fe200078ec0ff */
[----:B------:R-:W-:Y:S01]  /*d770*/  FMUL.FTZ R16, R142, R2 ;  /* 0x000000028e107220 */ /* 0x000fe20000410000 */
[----:B------:R-:W-:Y:S01]  /*d780*/  PRMT R142, R173, 0x7632, R142 ;  /* 0x00007632ad8e7816 */ /* 0x000fe2000000008e */
[----:B------:R-:W-:Y:S01]  /*d790*/  @!P5 HADD2 R66, -R227.H0_H0, -RZ.H0_H0 ;  /* 0xa00000ffe342d230 */ /* 0x000fe20000000900 */
[----:B------:R-:W-:-:S02]  /*d7a0*/  @!P3 PRMT R142, R63, 0x5410, RZ ;  /* 0x000054103f8eb816 */ /* 0x000fc400000000ff */
[----:B------:R-:W-:Y:S02]  /*d7b0*/  ISETP.LE.U32.AND P3, PT, R0, UR6, PT ;  /* 0x0000000600007c0c */ /* 0x000fe4000bf63070 */
[----:B------:R-:W-:Y:S02]  /*d7c0*/  PRMT R0, R60, 0x7771, RZ ;  /* 0x000077713c007816 */ /* 0x000fe400000000ff */
[----:B------:R-:W-:Y:S02]  /*d7d0*/  PRMT R61, R227, 0x5410, R226 ;  /* 0x00005410e33d7816 */ /* 0x000fe400000000e2 */
[----:B------:R-:W-:Y:S02]  /*d7e0*/  @!P5 PRMT R227, R66, 0x5410, RZ ;  /* 0x0000541042e3d816 */ /* 0x000fe400000000ff */
[----:B------:R-:W-:Y:S01]  /*d7f0*/  ISETP.GT.U32.AND P5, PT, R0, UR6, PT ;  /* 0x0000000600007c0c */ /* 0x000fe2000bfa4070 */
[-C--:B------:R-:W-:Y:S01]  /*d800*/  FMUL.FTZ R168, R91, R2.reuse ;  /* 0x000000025ba87220 */ /* 0x080fe20000410000 */
[----:B------:R-:W-:Y:S01]  /*d810*/  FMUL.FTZ R103, R171, R2 ;  /* 0x00000002ab677220 */ /* 0x000fe20000410000 */
[----:B------:R-:W-:-:S02]  /*d820*/  IMAD.MOV.U32 R156, RZ, RZ, R208 ;  /* 0x000000ffff9c7224 */ /* 0x000fc400078e00d0 */
        /* <DEDUP_REMOVED lines=24> */
[----:B------:R-:W-:-:S02]  /*d9b0*/  IMAD.MOV.U32 R123, RZ, RZ, R168 ;  /* 0x000000ffff7b7224 */ /* 0x000fc400078e00a8 */
[----:B------:R-:W-:Y:S01]  /*d9c0*/  FADD.FTZ R2, R54, R9 ;  /* 0x0000000936027221 */ /* 0x000fe20000010000 */
[----:B------:R-:W-:Y:S02]  /*d9d0*/  IMAD.MOV.U32 R122, RZ, RZ, R169 ;  /* 0x000000ffff7a7224 */ /* 0x000fe400078e00a9 */
[----:B------:R-:W-:Y:S02]  /*d9e0*/  IMAD.MOV.U32 R168, RZ, RZ, R223 ;  /* 0x000000ffffa87224 */ /* 0x000fe400078e00df */
[----:B------:R-:W-:Y:S02]  /*d9f0*/  IMAD.MOV.U32 R143, RZ, RZ, R222 ;  /* 0x000000ffff8f7224 */ /* 0x000fe400078e00de */
[----:B------:R-:W-:Y:S02]  /*da00*/  IMAD.MOV.U32 R169, RZ, RZ, R198 ;  /* 0x000000ffffa97224 */ /* 0x000fe400078e00c6 */
[----:B------:R-:W-:Y:S02]  /*da10*/  @P5 HADD2 R75, -R226.H0_H0, -RZ.H0_H0 ;  /* 0xa00000ffe24b5230 */ /* 0x000fe40000000900 */
[-C--:B------:R-:W-:Y:S01]  /*da20*/  FMUL.FTZ R150, R126, R3.reuse ;  /* 0x000000037e967220 */ /* 0x080fe20000410000 */
[----:B------:R-:W-:Y:S01]  /*da30*/  FADD.FTZ R2, R6, R2 ;  /* 0x0000000206027221 */ /* 0x000fe20000010000 */
[----:B------:R-:W-:Y:S01]  /*da40*/  IMAD.MOV.U32 R126, RZ, RZ, R143 ;  /* 0x000000ffff7e7224 */ /* 0x000fe200078e008f */
[----:B------:R-:W-:Y:S01]  /*da50*/  MOV R6, R168 ;  /* 0x000000a800067202 */ /* 0x000fe20000000f00 */
[----:B------:R-:W-:Y:S01]  /*da60*/  IMAD.MOV.U32 R143, RZ, RZ, R169 ;  /* 0x000000ffff8f7224 */ /* 0x000fe200078e00a9 */
[----:B------:R1:W-:Y:S01]  /*da70*/  STL [R1+0x160], R5 ;  /* 0x0001600501007387 */ /* 0x0003e20000100800 */
[-C--:B------:R-:W-:Y:S01]  /*da80*/  FMUL.FTZ R168, R120, R4.reuse ;  /* 0x0000000478a87220 */ /* 0x080fe20000410000 */
[----:B------:R-:W-:Y:S01]  /*da90*/  FMUL.FTZ R169, R121, R4 ;  /* 0x0000000479a97220 */ /* 0x000fe20000410000 */
[----:B------:R-:W-:Y:S01]  /*daa0*/  @P5 PRMT R226, R75, 0x5410, RZ ;  /* 0x000054104be25816 */ /* 0x000fe200000000ff */
[----:B------:R-:W2:Y:S01]  /*dab0*/  LDL.64 R120, [R1+0x138] ;  /* 0x0001380001787983 */ /* 0x000ea20000100a00 */
[----:B------:R-:W-:Y:S01]  /*dac0*/  FMUL.FTZ R75, R131, R3 ;  /* 0x00000003834b7220 */ /* 0x000fe20000410000 */
[----:B------:R-:W-:-:S02]  /*dad0*/  IMAD.MOV.U32 R131, RZ, RZ, R156 ;  /* 0x000000ffff837224 */ /* 0x000fc400078e009c */
[----:B------:R-:W-:Y:S02]  /*dae0*/  IMAD.MOV.U32 R156, RZ, RZ, R191 ;  /* 0x000000ffff9c7224 */ /* 0x000fe400078e00bf */
[----:B------:R-:W-:Y:S02]  /*daf0*/  FMUL.FTZ R158, R114, R3 ;  /* 0x00000003729e7220 */ /* 0x000fe40000410000 */
[----:B------:R-:W-:Y:S02]  /*db00*/  IMAD.MOV.U32 R114, RZ, RZ, R156 ;  /* 0x000000ffff727224 */ /* 0x000fe400078e009c */
[----:B------:R-:W-:Y:S01]  /*db10*/  FMUL.FTZ R156, R112, R4 ;  /* 0x00000004709c7220 */ /* 0x000fe20000410000 */
[----:B-1----:R-:W-:Y:S02]  /*db20*/  FADD.FTZ R5, R197, R22 ;  /* 0x00000016c5057221 */ /* 0x002fe40000010000 */
[----:B------:R1:W-:Y:S02]  /*db30*/  MUFU.EX2 R22, R104 ;  /* 0x0000006800167308 */ /* 0x0003e40000000800 */
[----:B-1----:R-:W-:-:S02]  /*db40*/  IMAD.MOV.U32 R104, RZ, RZ, R157 ;  /* 0x000000ffff687224 */ /* 0x002fc400078e009d */
[----:B------:R-:W-:Y:S02]  /*db50*/  FMUL.FTZ R157, R113, R4 ;  /* 0x00000004719d7220 */ /* 0x000fe40000410000 */
[----:B------:R-:W3:Y:S01]  /*db60*/  LDL.64 R112, [R1+0x108] ;  /* 0x0001080001707983 */ /* 0x000ee20000100a00 */
[----:B------:R-:W-:Y:S01]  /*db70*/  IMAD.MOV.U32 R66, RZ, RZ, R36 ;  /* 0x000000ffff427224 */ /* 0x000fe200078e0024 */
[----:B------:R-:W-:Y:S08]  /*db80*/  MUFU.EX2 R32, R183 ;  /* 0x000000b700207308 */ /* 0x000ff00000000800 */
[----:B------:R-:W1:Y:S01]  /*db90*/  MUFU.EX2 R36, R182 ;  /* 0x000000b600247308 */ /* 0x000e620000000800 */
[----:B------:R-:W-:-:S02]  /*dba0*/  PRMT R0, R172, 0x7771, RZ ;  /* 0x00007771ac007816 */ /* 0x000fc400000000ff */
[----:B-1----:R-:W-:-:S05]  /*dbb0*/  F2FP.F16.F32.PACK_AB R141, R36, R32 ;  /* 0x00000020248d723e */ /* 0x002fca00000000ff */
[----:B------:R-:W-:Y:S01]  /*dbc0*/  @!P3 HADD2 R72, -R141.H0_H0, -RZ.H0_H0 ;  /* 0xa00000ff8d48b230 */ /* 0x000fe20000000900 */
[----:B------:R-:W-:-:S04]  /*dbd0*/  PRMT R46, R141, 0x7610, R46 ;  /* 0x000076108d2e7816 */ /* 0x000fc8000000002e */
[----:B------:R-:W-:Y:S02]  /*dbe0*/  @!P3 PRMT R46, R72, 0x5410, RZ ;  /* 0x00005410482eb816 */ /* 0x000fe400000000ff */
[----:B------:R-:W-:Y:S01]  /*dbf0*/  ISETP.GT.U32.AND P3, PT, R0, UR6, PT ;  /* 0x0000000600007c0c */ /* 0x000fe2000bf64070 */
[----:B------:R-:W-:Y:S02]  /*dc00*/  IMAD.MOV.U32 R9, RZ, RZ, R144 ;  /* 0x000000ffff097224 */ /* 0x000fe400078e0090 */
[----:B------:R-:W-:Y:S02]  /*dc10*/  IMAD.MOV.U32 R144, RZ, RZ, R34 ;  /* 0x000000ffff907224 */ /* 0x000fe400078e0022 */
[----:B------:R-:W1:Y:S01]  /*dc20*/  MUFU.EX2 R34, R177 ;  /* 0x000000b100227308 */ /* 0x000e620000000800 */
[----:B------:R-:W-:Y:S02]  /*dc30*/  PRMT R0, R172, 0x7772, RZ ;  /* 0x00007772ac007816 */ /* 0x000fe400000000ff */
[----:B------:R-:W-:-:S05]  /*dc40*/  PRMT R51, R141, 0x7632, R51 ;  /* 0x000076328d337816 */ /* 0x000fca0000000033 */
[----:B------:R-:W-:-:S05]  /*dc50*/  @P3 HADD2 R73, -R141.H1_H1, -RZ.H0_H0 ;  /* 0xa00000ff8d493230 */ /* 0x000fca0000000d00 */
[----:B------:R-:W-:Y:S02]  /*dc60*/  @P3 PRMT R51, R73, 0x5410, RZ ;  /* 0x0000541049333816 */ /* 0x000fe400000000ff */
[----:B------:R-:W-:Y:S02]  /*dc70*/  ISETP.GT.U32.AND P3, PT, R0, UR6, PT ;  /* 0x0000000600007c0c */ /* 0x000fe4000bf64070 */
[----:B-1----:R-:W-:Y:S01]  /*dc80*/  F2FP.F16.F32.PACK_AB R140, R34, R22 ;  /* 0x00000016228c723e */ /* 0x002fe200000000ff */
[----:B------:R-:W-:Y:S01]  /*dc90*/  @!P4 HADD2 R77, -R174.H1_H1, -RZ.H0_H0 ;  /* 0xa00000ffae4dc230 */ /* 0x000fe20000000d00 */
[----:B------:R-:W-:Y:S01]  /*dca0*/  PRMT R0, R172, 0x7773, RZ ;  /* 0x00007773ac007816 */ /* 0x000fe200000000ff */
[----:B------:R-:W-:Y:S01]  /*dcb0*/  FADD.FTZ R5, R188, R5 ;  /* 0x00000005bc057221 */ /* 0x000fe20000010000 */
[----:B------:R-:W-:-:S07]  /*dcc0*/  PRMT R54, R140, 0x7610, R54 ;  /* 0x000076108c367816 */ /* 0x000fce0000000036 */
[----:B------:R-:W-:Y:S01]  /*dcd0*/  @P3 HADD2 R74, -R140.H0_H0, -RZ.H0_H0 ;  /* 0xa00000ff8c4a3230 */ /* 0x000fe20000000900 */
[----:B------:R-:W-:Y:S01]  /*dce0*/  PRMT R192, R174, 0x7632, R192 ;  /* 0x00007632aec07816 */ /* 0x000fe200000000c0 */
[----:B------:R-:W-:Y:S01]  /*dcf0*/  IMAD.MOV.U32 R197, RZ, RZ, R186 ;  /* 0x000000ffffc57224 */ /* 0x000fe200078e00ba */
[----:B------:R-:W-:Y:S02]  /*dd00*/  @!P4 PRMT R192, R77, 0x5410, RZ ;  /* 0x000054104dc0c816 */ /* 0x000fe400000000ff */
[----:B------:R-:W-:Y:S02]  /*dd10*/  @P3 PRMT R54, R74, 0x5410, RZ ;  /* 0x000054104a363816 */ /* 0x000fe400000000ff */
[----:B------:R-:W-:Y:S01]  /*dd20*/  ISETP.GT.U32.AND P3, PT, R0, UR6, PT ;  /* 0x0000000600007c0c */ /* 0x000fe2000bf64070 */
[----:B------:R-:W-:Y:S01]  /*dd30*/  FADD.FTZ R0, R189, R5 ;  /* 0x00000005bd007221 */ /* 0x000fe20000010000 */
[----:B------:R-:W-:Y:S02]  /*dd40*/  IMAD.MOV.U32 R77, RZ, RZ, R144 ;  /* 0x000000ffff4d7224 */ /* 0x000fe400078e0090 */
[----:B------:R-:W-:Y:S01]  /*dd50*/  FMUL.FTZ R146, R118, R3 ;  /* 0x0000000376927220 */ /* 0x000fe20000410000 */
[----:B------:R-:W-:Y:S01]  /*dd60*/  FADD.FTZ R2, R7, R2 ;  /* 0x0000000207027221 */ /* 0x000fe20000010000 */
        /* <DEDUP_REMOVED lines=24> */
[----:B------:R-:W-:Y:S01]  /*def0*/  FADD.FTZ R3, R194, R0 ;  /* 0x00000000c2037221 */ /* 0x000fe20000010000 */
[----:B------:R-:W-:Y:S01]  /*df00*/  UIADD3 UR27, UPT, UPT, UR25, -0x1, URZ ;  /* 0xffffffff191b7890 */ /* 0x000fe2000fffe0ff */
[----:B------:R-:W-:-:S02]  /*df10*/  IMAD.MOV.U32 R124, RZ, RZ, R149 ;  /* 0x000000ffff7c7224 */ /* 0x000fc400078e0095 */
[----:B------:R-:W-:Y:S01]  /*df20*/  FMUL.FTZ R149, R125, R4 ;  /* 0x000000047d957220 */ /* 0x000fe20000410000 */
[----:B------:R-:W-:Y:S02]  /*df30*/  IMAD.U32 R0, RZ, RZ, UR23 ;  /* 0x00000017ff007e24 */ /* 0x000fe4000f8e00ff */
[----:B------:R-:W-:Y:S02]  /*df40*/  IMAD.MOV.U32 R125, RZ, RZ, R197 ;  /* 0x000000ffff7d7224 */ /* 0x000fe400078e00c5 */
[----:B------:R-:W-:Y:S01]  /*df50*/  FADD.FTZ R2, R40, R2 ;  /* 0x0000000228027221 */ /* 0x000fe20000010000 */
[----:B------:R-:W-:-:S03]  /*df60*/  FADD.FTZ R12, R11, R12 ;  /* 0x0000000c0b0c7221 */ /* 0x000fc60000010000 */
[----:B------:R-:W-:Y:S01]  /*df70*/  FADD.FTZ R11, R47, R2 ;  /* 0x000000022f0b7221 */ /* 0x000fe20000010000 */
[----:B--2---:R-:W-:Y:S01]  /*df80*/  LOP3.LUT R0, R0, UR27, R121, 0x96, !PT ;  /* 0x0000001b00007c12 */ /* 0x004fe2000f8e9679 */
[----:B------:R-:W-:Y:S02]  /*df90*/  IMAD.MOV.U32 R120, RZ, RZ, R125 ;  /* 0x000000ffff787224 */ /* 0x000fe400078e007d */
[----:B------:R-:W-:Y:S02]  /*dfa0*/  IMAD.MOV.U32 R121, RZ, RZ, R123 ;  /* 0x000000ffff797224 */ /* 0x000fe400078e007b */
[----:B------:R-:W-:Y:S02]  /*dfb0*/  IMAD.MOV.U32 R125, RZ, RZ, R118 ;  /* 0x000000ffff7d7224 */ /* 0x000fe400078e0076 */
[----:B------:R-:W-:Y:S02]  /*dfc0*/  IMAD.MOV.U32 R123, RZ, RZ, R7 ;  /* 0x000000ffff7b7224 */ /* 0x000fe400078e0007 */
[----:B------:R-:W-:Y:S01]  /*dfd0*/  IMAD.MOV.U32 R118, RZ, RZ, R131 ;  /* 0x000000ffff767224 */ /* 0x000fe200078e0083 */
[----:B------:R-:W-:Y:S01]  /*dfe0*/  MOV R131, R9 ;  /* 0x0000000900837202 */ /* 0x000fe20000000f00 */
[----:B------:R-:W-:-:S02]  /*dff0*/  IMAD.MOV.U32 R7, RZ, RZ, R66 ;  /* 0x000000ffff077224 */ /* 0x000fc400078e0042 */
[----:B------:R-:W-:Y:S02]  /*e000*/  IMAD.MOV.U32 R66, RZ, RZ, R8 ;  /* 0x000000ffff427224 */ /* 0x000fe400078e0008 */
[----:B------:R-:W-:-:S05]  /*e010*/  IMAD.WIDE.U32 R8, R0, -0x326172a9, RZ ;  /* 0xcd9e8d5700087825 */ /* 0x000fca00078e00ff */
[----:B---3--:R-:W-:Y:S02]  /*e020*/  LOP3.LUT R2, R112, UR16, R9, 0x96, !PT ;  /* 0x0000001070027c12 */ /* 0x008fe4000f8e9609 */
[----:B------:R-:W2:Y:S01]  /*e030*/  LDL.64 R112, [R1+0x148] ;  /* 0x0001480001707983 */ /* 0x000ea20000100a00 */
[----:B------:R-:W-:Y:S02]  /*e040*/  IMAD.MOV.U32 R110, RZ, RZ, R144 ;  /* 0x000000ffff6e7224 */ /* 0x000fe400078e0090 */
[----:B------:R-:W-:Y:S01]  /*e050*/  FMUL.FTZ R144, R116, R4 ;  /* 0x0000000474907220 */ /* 0x000fe20000410000 */
[----:B------:R-:W-:Y:S02]  /*e060*/  IMAD.MOV.U32 R116, RZ, RZ, R122 ;  /* 0x000000ffff747224 */ /* 0x000fe400078e007a */
[----:B------:R-:W-:Y:S02]  /*e070*/  IMAD.MOV.U32 R122, RZ, RZ, R77 ;  /* 0x000000ffff7a7224 */ /* 0x000fe400078e004d */
[----:B------:R-:W-:-:S02]  /*e080*/  IMAD.MOV.U32 R77, RZ, RZ, R10 ;  /* 0x000000ffff4d7224 */ /* 0x000fc400078e000a */
[----:B------:R-:W-:Y:S01]  /*e090*/  FADD.FTZ R10, R195, R3 ;  /* 0x00000003c30a7221 */ /* 0x000fe20000010000 */
[----:B------:R-:W-:-:S04]  /*e0a0*/  IMAD.WIDE.U32 R2, R2, -0x2daee0ad, RZ ;  /* 0xd2511f5302027825 */ /* 0x000fc800078e00ff */
[----:B------:R-:W-:Y:S02]  /*e0b0*/  @P3 HADD2 R76, -R140.H1_H1, -RZ.H0_H0 ;  /* 0xa00000ff8c4c3230 */ /* 0x000fe40000000d00 */
[----:B------:R-:W-:Y:S02]  /*e0c0*/  IMAD.MOV.U32 R111, RZ, RZ, R145 ;  /* 0x000000ffff6f7224 */ /* 0x000fe400078e0091 */
[-C--:B------:R-:W-:Y:S01]  /*e0d0*/  FMUL.FTZ R145, R117, R4.reuse ;  /* 0x0000000475917220 */ /* 0x080fe20000410000 */
[----:B------:R-:W-:Y:S01]  /*e0e0*/  IMAD.MOV.U32 R5, RZ, RZ, R46 ;  /* 0x000000ffff057224 */ /* 0x000fe200078e002e */
[----:B------:R-:W-:Y:S01]  /*e0f0*/  PRMT R50, R140, 0x7632, R50 ;  /* 0x000076328c327816 */ /* 0x000fe20000000032 */
[----:B------:R-:W-:Y:S01]  /*e100*/  IMAD.MOV.U32 R117, RZ, RZ, R6 ;  /* 0x000000ffff757224 */ /* 0x000fe200078e0006 */
[----:B------:R-:W-:Y:S01]  /*e110*/  @P3 PRMT R50, R76, 0x5410, RZ ;  /* 0x000054104c323816 */ /* 0x000fe200000000ff */
[----:B------:R-:W-:Y:S02]  /*e120*/  IMAD.MOV.U32 R115, RZ, RZ, R54 ;  /* 0x000000ffff737224 */ /* 0x000fe400078e0036 */
[----:B------:R-:W-:Y:S01]  /*e130*/  FMUL.FTZ R136, R136, R4 ;  /* 0x0000000488887220 */ /* 0x000fe20000410000 */
        /* <DEDUP_REMOVED lines=22> */
[----:B--2---:R-:W-:Y:S01]  /*e2a0*/  LOP3.LUT R0, R112, UR30, R3, 0x96, !PT ;  /* 0x0000001e70007c12 */ /* 0x004fe2000f8e9603 */
[----:B------:R-:W-:-:S02]  /*e2b0*/  IMAD.MOV.U32 R112, RZ, RZ, R116 ;  /* 0x000000ffff707224 */ /* 0x000fc400078e0074 */
[----:B------:R-:W-:Y:S01]  /*e2c0*/  IMAD.MOV.U32 R116, RZ, RZ, R122 ;  /* 0x000000ffff747224 */ /* 0x000fe200078e007a */
[----:B------:R-:W-:Y:S01]  /*e2d0*/  LOP3.LUT R3, R8, UR31, R225, 0x96, !PT ;  /* 0x0000001f08037c12 */ /* 0x000fe2000f8e96e1 */
[----:B------:R-:W-:Y:S02]  /*e2e0*/  IMAD.MOV.U32 R122, RZ, RZ, R131 ;  /* 0x000000ffff7a7224 */ /* 0x000fe400078e0083 */
[----:B------:R-:W-:Y:S02]  /*e2f0*/  IMAD.MOV.U32 R131, RZ, RZ, R7 ;  /* 0x000000ffff837224 */ /* 0x000fe400078e0007 */
[----:B------:R-:W-:-:S04]  /*e300*/  IMAD.WIDE.U32 R6, R0, -0x326172a9, RZ ;  /* 0xcd9e8d5700067825 */ /* 0x000fc800078e00ff */
[----:B------:R-:W-:Y:S02]  /*e310*/  IMAD.MOV.U32 R113, RZ, RZ, R118 ;  /* 0x000000ffff717224 */ /* 0x000fe400078e0076 */
[----:B------:R-:W-:Y:S02]  /*e320*/  IMAD.MOV.U32 R118, RZ, RZ, R5 ;  /* 0x000000ffff767224 */ /* 0x000fe400078e0005 */
[----:B------:R-:W-:Y:S01]  /*e330*/  IMAD.WIDE.U32 R4, R3, -0x2daee0ad, RZ ;  /* 0xd2511f5303047825 */ /* 0x000fe200078e00ff */
[----:B------:R-:W-:Y:S02]  /*e340*/  LOP3.LUT R3, R224, UR29, R7, 0x96, !PT ;  /* 0x0000001de0037c12 */ /* 0x000fe4000f8e9607 */
[----:B------:R-:W2:Y:S02]  /*e350*/  LDL.LU.64 R224, [R1+0x218] ;  /* 0x0002180001e07983 */ /* 0x000ea40000300a00 */
[----:B------:R-:W-:Y:S01]  /*e360*/  LOP3.LUT R0, R2, UR28, R5, 0x96, !PT ;  /* 0x0000001c02007c12 */ /* 0x000fe2000f8e9605 */
[----:B------:R-:W-:-:S05]  /*e370*/  IMAD.WIDE.U32 R2, R3, -0x2daee0ad, RZ ;  /* 0xd2511f5303027825 */ /* 0x000fca00078e00ff */
[----:B------:R-:W-:Y:S01]  /*e380*/  LOP3.LUT R3, R4, UR19, R3, 0x96, !PT ;  /* 0x0000001304037c12 */ /* 0x000fe2000f8e9603 */
[----:B------:R-:W-:-:S05]  /*e390*/  IMAD.WIDE.U32 R4, R0, -0x326172a9, RZ ;  /* 0xcd9e8d5700047825 */ /* 0x000fca00078e00ff */
[----:B------:R-:W-:-:S05]  /*e3a0*/  LOP3.LUT R0, R6, UR24, R5, 0x96, !PT ;  /* 0x0000001806007c12 */ /* 0x000fca000f8e9605 */
[----:B------:R-:W-:-:S05]  /*e3b0*/  IMAD.WIDE.U32 R6, R0, -0x2daee0ad, RZ ;  /* 0xd2511f5300067825 */ /* 0x000fca00078e00ff */
[----:B------:R-:W-:Y:S01]  /*e3c0*/  LOP3.LUT R0, R2, UR5, R7, 0x96, !PT ;  /* 0x0000000502007c12 */ /* 0x000fe2000f8e9607 */
[----:B------:R-:W-:Y:S02]  /*e3d0*/  IMAD.MOV.U32 R40, RZ, RZ, R46 ;  /* 0x000000ffff287224 */ /* 0x000fe400078e002e */
[----:B------:R-:W-:-:S04]  /*e3e0*/  IMAD.WIDE.U32 R2, R3, -0x326172a9, RZ ;  /* 0xcd9e8d5703027825 */ /* 0x000fc800078e00ff */
[----:B------:R-:W-:-:S04]  /*e3f0*/  IMAD.WIDE.U32 R46, R0, -0x326172a9, RZ ;  /* 0xcd9e8d57002e7825 */ /* 0x000fc800078e00ff */
[----:B------:R-:W-:Y:S01]  /*e400*/  IMAD.MOV.U32 R109, RZ, RZ, R54 ;  /* 0x000000ffff6d7224 */ /* 0x000fe200078e0036 */
[----:B------:R-:W-:-:S04]  /*e410*/  LOP3.LUT R54, R2, UR14, R47, 0x96, !PT ;  /* 0x0000000e02367c12 */ /* 0x000fc8000f8e962f */
[----:B------:R-:W-:Y:S02]  /*e420*/  LOP3.LUT R0, R54, 0xff, RZ, 0xc0, !PT ;  /* 0x000000ff36007812 */ /* 0x000fe400078ec0ff */
[----:B------:R-:W-:Y:S01]  /*e430*/  LOP3.LUT R5, R4, UR15, R3, 0x96, !PT ;  /* 0x0000000f04057c12 */ /* 0x000fe2000f8e9603 */
[----:B------:R-:W-:Y:S01]  /*e440*/  FADD.FTZ R4, R58, R10 ;  /* 0x0000000a3a047221 */ /* 0x000fe20000010000 */
[----:B------:R-:W-:Y:S01]  /*e450*/  ISETP.LE.U32.AND P4, PT, R0, UR6, PT ;  /* 0x0000000600007c0c */ /* 0x000fe2000bf83070 */
[----:B------:R-:W-:Y:S01]  /*e460*/  FADD.FTZ R3, R32, R11 ;  /* 0x0000000b20037221 */ /* 0x000fe20000010000 */
[----:B------:R-:W-:Y:S01]  /*e470*/  LOP3.LUT R0, R54, 0xffff, RZ, 0xc0, !PT ;  /* 0x0000ffff36007812 */ /* 0x000fe200078ec0ff */
[----:B------:R-:W-:Y:S02]  /*e480*/  IMAD.MOV.U32 R10, RZ, RZ, R238 ;  /* 0x000000ffff0a7224 */ /* 0x000fe400078e00ee */
[----:B------:R-:W-:Y:S02]  /*e490*/  IMAD.MOV.U32 R11, RZ, RZ, R239 ;  /* 0x000000ffff0b7224 */ /* 0x000fe400078e00ef */
[----:B------:R-:W3:Y:S01]  /*e4a0*/  LDL.LU.64 R238, [R1+0x210] ;  /* 0x0002100001ee7983 */ /* 0x000ee20000300a00 */
[----:B------:R-:W-:-:S04]  /*e4b0*/  SHF.R.U32.HI R0, RZ, 0x8, R0 ;  /* 0x00000008ff007819 */ /* 0x000fc80000011600 */
[----:B------:R-:W-:-:S04]  /*e4c0*/  LOP3.LUT R0, R0, 0xffff, RZ, 0xc0, !PT ;  /* 0x0000ffff00007812 */ /* 0x000fc800078ec0ff */
[----:B------:R-:W-:Y:S02]  /*e4d0*/  ISETP.LE.U32.AND P5, PT, R0, UR6, PT ;  /* 0x0000000600007c0c */ /* 0x000fe4000bfa3070 */
[----:B------:R-:W-:Y:S01]  /*e4e0*/  PRMT R0, R54, 0x7632, R0 ;  /* 0x0000763236007816 */ /* 0x000fe20000000000 */
[----:B------:R-:W-:Y:S03]  /*e4f0*/  MUFU.EX2 R7, R203 ;  /* 0x000000cb00077308 */ /* 0x000fe60000000800 */
[----:B------:R-:W-:-:S04]  /*e500*/  LOP3.LUT R0, R0, 0xff, RZ, 0xc0, !PT ;  /* 0x000000ff00007812 */ /* 0x000fc800078ec0ff */
[----:B------:R-:W-:Y:S01]  /*e510*/  ISETP.LE.U32.AND P3, PT, R0, UR6, PT ;  /* 0x0000000600007c0c */ /* 0x000fe2000bf63070 */
[----:B------:R-:W-:Y:S02]  /*e520*/  IMAD.MOV.U32 R0, RZ, RZ, R46 ;  /* 0x000000ffff007224 */ /* 0x000fe400078e002e */
[----:B------:R-:W-:-:S03]  /*e530*/  IMAD.MOV.U32 R108, RZ, RZ, R117 ;  /* 0x000000ffff6c7224 */ /* 0x000fc600078e0075 */
[----:B------:R-:W-:Y:S01]  /*e540*/  LOP3.LUT R0, R0, 0xff, RZ, 0xc0, !PT ;  /* 0x000000ff00007812 */ /* 0x000fe200078ec0ff */
[----:B------:R-:W-:Y:S01]  /*e550*/  FADD.FTZ R2, R38, R12 ;  /* 0x0000000c26027221 */ /* 0x000fe20000010000 */
[----:B------:R-:W-:Y:S01]  /*e560*/  IMAD.MOV.U32 R12, RZ, RZ, R116 ;  /* 0x000000ffff0c7224 */ /* 0x000fe200078e0074 */
[C---:B------:R-:W-:Y:S02]  /*e570*/  PRMT R209, R21.reuse, 0x7632, R209 ;  /* 0x0000763215d17816 */ /* 0x040fe400000000d1 */
[----:B------:R-:W-:Y:S02]  /*e580*/  PRMT R214, R21, 0x7610, R214 ;  /* 0x0000761015d67816 */ /* 0x000fe400000000d6 */
[----:B------:R-:W-:Y:S01]  /*e590*/  MOV R38, R122 ;  /* 0x0000007a00267202 */ /* 0x000fe20000000f00 */
[----:B------:R-:W-:Y:S01]  /*e5a0*/  IMAD.MOV.U32 R122, RZ, RZ, R131 ;  /* 0x000000ffff7a7224 */ /* 0x000fe200078e0083 */
[----:B------:R-:W-:-:S03]  /*e5b0*/  PRMT R131, R214, 0x5410, R209 ;  /* 0x00005410d6837816 */ /* 0x000fc600000000d1 */
[----:B------:R-:W-:Y:S02]  /*e5c0*/  IMAD.MOV.U32 R58, RZ, RZ, R38 ;  /* 0x000000ffff3a7224 */ /* 0x000fe400078e0026 */
[----:B------:R-:W-:Y:S02]  /*e5d0*/  IMAD.MOV.U32 R38, RZ, RZ, R110 ;  /* 0x000000ffff267224 */ /* 0x000fe400078e006e */
[----:B------:R-:W-:Y:S01]  /*e5e0*/  FADD.FTZ R2, R22, R2 ;  /* 0x0000000216027221 */ /* 0x000fe20000010000 */
[----:B------:R-:W-:Y:S02]  /*e5f0*/  IMAD.MOV.U32 R110, RZ, RZ, R127 ;  /* 0x000000ffff6e7224 */ /* 0x000fe400078e007f */
[----:B------:R-:W-:Y:S01]  /*e600*/  IMAD.MOV.U32 R127, RZ, RZ, R55 ;  /* 0x000000ffff7f7224 */ /* 0x000fe200078e0037 */
[C---:B--2---:R-:W-:Y:S02]  /*e610*/  PRMT R225, R13.reuse, 0x7610, R225 ;  /* 0x000076100de17816 */ /* 0x044fe400000000e1 */
[----:B------:R-:W-:-:S02]  /*e620*/  PRMT R224, R13, 0x7632, R224 ;  /* 0x000076320de07816 */ /* 0x000fc400000000e0 */
[----:B------:R-:W1:Y:S01]  /*e630*/  MUFU.EX2 R13, R213 ;  /* 0x000000d5000d7308 */ /* 0x000e620000000800 */
[----:B------:R-:W-:Y:S01]  /*e640*/  @!P4 HADD2 R45, -R225.H0_H0, -RZ.H0_H0 ;  /* 0xa00000ffe12dc230 */ /* 0x000fe20000000900 */
[----:B------:R-:W-:Y:S01]  /*e650*/  PRMT R117, R225, 0x5410, R224 ;  /* 0x00005410e1757816 */ /* 0x000fe200000000e0 */
[----:B------:R-:W-:-:S03]  /*e660*/  @!P5 HADD2 R39, -R224.H0_H0, -RZ.H0_H0 ;  /* 0xa00000ffe027d230 */ /* 0x000fc60000000900 */
[----:B------:R-:W-:Y:S02]  /*e670*/  @!P4 PRMT R225, R45, 0x5410, RZ ;  /* 0x000054102de1c816 */ /* 0x000fe400000000ff */
[----:B------:R-:W-:Y:S02]  /*e680*/  ISETP.LE.U32.AND P4, PT, R0, UR6, PT ;  /* 0x0000000600007c0c */ /* 0x000fe4000bf83070 */
[----:B------:R-:W-:Y:S02]  /*e690*/  SHF.R.U32.HI R0, RZ, 0x18, R54 ;  /* 0x00000018ff007819 */ /* 0x000fe40000011636 */
[----:B------:R-:W-:Y:S02]  /*e6a0*/  @!P5 PRMT R224, R39, 0x5410, RZ ;  /* 0x0000541027e0d816 */ /* 0x000fe400000000ff */
[----:B------:R-:W-:Y:S02]  /*e6b0*/  ISETP.LE.U32.AND P5, PT, R0, UR6, PT ;  /* 0x0000000600007c0c */ /* 0x000fe4000bfa3070 */
[----:B-1----:R-:W-:-:S04]  /*e6c0*/  F2FP.F16.F32.PACK_AB R0, R13, R7 ;  /* 0x000000070d00723e */ /* 0x002fc800000000ff */
[C---:B------:R-:W-:Y:S02]  /*e6d0*/  PRMT R213, R0.reuse, 0x7610, R213 ;  /* 0x0000761000d57816 */ /* 0x040fe400000000d5 */
[----:B------:R-:W-:-:S03]  /*e6e0*/  PRMT R195, R0, 0x7632, R195 ;  /* 0x0000763200c37816 */ /* 0x000fc600000000c3 */
[----:B------:R-:W-:Y:S01]  /*e6f0*/  @!P3 HADD2 R57, -R213.H0_H0, -RZ.H0_H0 ;  /* 0xa00000ffd539b230 */ /* 0x000fe20000000900 */
[----:B------:R-:W-:Y:S02]  /*e700*/  PRMT R0, R46, 0x7771, RZ ;  /* 0x000077712e007816 */ /* 0x000fe400000000ff */
[----:B------:R-:W-:Y:S02]  /*e710*/  PRMT R116, R213, 0x5410, R195 ;  /* 0x00005410d5747816 */ /* 0x000fe400000000c3 */
[----:B------:R-:W-:Y:S02]  /*e720*/  @!P3 PRMT R213, R57, 0x5410, RZ ;  /* 0x0000541039d5b816 */ /* 0x000fe400000000ff */
[----:B------:R-:W-:Y:S01]  /*e730*/  ISETP.GT.U32.AND P3, PT, R0, UR6, PT ;  /* 0x0000000600007c0c */ /* 0x000fe2000bf64070 */
[----:B------:R-:W-:Y:S02]  /*e740*/  @!P5 HADD2 R53, -R195.H0_H0, -RZ.H0_H0 ;  /* 0xa00000ffc335d230 */ /* 0x000fe40000000900 */
[----:B------:R-:W-:-:S03]  /*e750*/  @!P4 HADD2 R56, -R214.H0_H0, -RZ.H0_H0 ;  /* 0xa00000ffd638c230 */ /* 0x000fc60000000900 */
[----:B------:R-:W-:-:S07]  /*e760*/  @!P5 PRMT R195, R53, 0x5410, RZ ;  /* 0x0000541035c3d816 */ /* 0x000fce00000000ff */
[----:B------:R-:W-:-:S05]  /*e770*/  @P3 HADD2 R52, -R209.H0_H0, -RZ.H0_H0 ;  /* 0xa00000ffd1343230 */ /* 0x000fca0000000900 */
[----:B------:R-:W-:Y:S01]  /*e780*/  @P3 PRMT R209, R52, 0x5410, RZ ;  /* 0x0000541034d13816 */ /* 0x000fe200000000ff */
[----:B------:R-:W-:Y:S01]  /*e790*/  IMAD.WIDE.U32 R52, R5, -0x2daee0ad, RZ ;  /* 0xd2511f5305347825 */ /* 0x000fe200078e00ff */
[----:B------:R-:W-:-:S04]  /*e7a0*/  @!P4 PRMT R214, R56, 0x5410, RZ ;  /* 0x0000541038d6c816 */ /* 0x000fc800000000ff */
[----:B------:R-:W-:Y:S01]  /*e7b0*/  LOP3.LUT R55, R6, UR4, R53, 0x96, !PT ;  /* 0x0000000406377c12 */ /* 0x000fe2000f8e9635 */
[----:B------:R-:W-:Y:S02]  /*e7c0*/  IMAD.MOV.U32 R56, RZ, RZ, R10 ;  /* 0x000000ffff387224 */ /* 0x000fe400078e000a */
[----:B------:R-:W-:Y:S01]  /*e7d0*/  FADD.FTZ R10, R34, R2 ;  /* 0x00000002220a7221 */ /* 0x000fe20000010000 */
[----:B------:R-:W-:Y:S01]  /*e7e0*/  IMAD.MOV.U32 R57, RZ, RZ, R11 ;  /* 0x000000ffff397224 */ /* 0x000fe200078e000b */
[----:B------:R-:W-:-:S04]  /*e7f0*/  LOP3.LUT R2, R55, 0xff, RZ, 0xc0, !PT ;  /* 0x000000ff37027812 */ /* 0x000fc800078ec0ff */
[----:B------:R-:W-:Y:S02]  /*e800*/  ISETP.LE.U32.AND P4, PT, R2, UR6, PT ;  /* 0x0000000602007c0c */ /* 0x000fe4000bf83070 */
[----:B------:R-:W-:Y:S01]  /*e810*/  LOP3.LUT R2, R242, UR16, R9, 0x96, !PT ;  /* 0x00000010f2027c12 */ /* 0x000fe2000f8e9609 */
[----:B------:R-:W-:Y:S01]  /*e820*/  IMAD.MOV.U32 R9, RZ, RZ, R249 ;  /* 0x000000ffff097224 */ /* 0x000fe200078e00f9 */
[----:B------:R-:W-:Y:S01]  /*e830*/  LOP3.LUT R6, R8, UR31, R57, 0x96, !PT ;  /* 0x0000001f08067c12 */ /* 0x000fe2000f8e9639 */
[----:B------:R-:W2:Y:S01]  /*e840*/  LDL.LU.64 R242, [R1+0x208] ;  /* 0x0002080001f27983 */ /* 0x000ea20000300a00 */
[----:B------:R-:W-:-:S03]  /*e850*/  IMAD.MOV.U32 R8, RZ, RZ, R248 ;  /* 0x000000ffff087224 */ /* 0x000fc600078e00f8 */
[----:B------:R-:W4:Y:S01]  /*e860*/  LDL.LU.64 R248, [R1+0x200] ;  /* 0x0002000001f87983 */ /* 0x000f220000300a00 */
[----:B---3--:R-:W-:Y:S08]  /*e870*/  MUFU.EX2 R21, R239 ;  /* 0x000000ef00157308 */ /* 0x008ff00000000800 */
[----:B------:R-:W1:Y:S01]  /*e880*/  MUFU.EX2 R22, R240 ;  /* 0x000000f000167308 */ /* 0x000e620000000800 */
[----:B------:R-:W-:Y:S01]  /*e890*/  PRMT R0, R46, 0x7772, RZ ;  /* 0x000077722e007816 */ /* 0x000fe200000000ff */
[----:B------:R-:W-:-:S03]  /*e8a0*/  FADD.FTZ R11, R36, R3 ;  /* 0x00000003240b7221 */ /* 0x000fc60000010000 */
[----:B------:R-:W-:Y:S02]  /*e8b0*/  ISETP.GT.U32.AND P3, PT, R0, UR6, PT ;  /* 0x0000000600007c0c */ /* 0x000fe4000bf64070 */
[----:B------:R-:W-:Y:S01]  /*e8c0*/  PRMT R0, R46, 0x7773, RZ ;  /* 0x000077732e007816 */ /* 0x000fe200000000ff */
[----:B------:R-:W-:-:S03]  /*e8d0*/  IMAD.MOV.U32 R203, RZ, RZ, R40 ;  /* 0x000000ffffcb7224 */ /* 0x000fc600078e0028 */
[----:B------:R-:W-:Y:S01]  /*e8e0*/  ISETP.GT.U32.AND P5, PT, R0, UR6, PT ;  /* 0x0000000600007c0c */ /* 0x000fe2000bfa4070 */
[----:B------:R-:W-:Y:S01]  /*e8f0*/  IMAD.MOV.U32 R40, RZ, RZ, R109 ;  /* 0x000000ffff287224 */ /* 0x000fe200078e006d */
[----:B------:R-:W-:Y:S02]  /*e900*/  LOP3.LUT R0, R55, 0xffff, RZ, 0xc0, !PT ;  /* 0x0000ffff37007812 */ /* 0x000fe400078ec0ff */
[----:B-1----:R-:W-:Y:S01]  /*e910*/  F2FP.F16.F32.PACK_AB R3, R22, R21 ;  /* 0x000000151603723e */ /* 0x002fe200000000ff */
[----:B------:R-:W-:-:S03]  /*e920*/  IMAD.MOV.U32 R109, RZ, RZ, R108 ;  /* 0x000000ffff6d7224 */ /* 0x000fc600078e006c */
[C---:B------:R-:W-:Y:S01]  /*e930*/  PRMT R194, R3.reuse, 0x7610, R194 ;  /* 0x0000761003c27816 */ /* 0x040fe200000000c2 */
[----:B------:R-:W-:Y:S01]  /*e940*/  IMAD.MOV.U32 R108, RZ, RZ, R113 ;  /* 0x000000ffff6c7224 */ /* 0x000fe200078e0071 */
[----:B------:R-:W-:Y:S01]  /*e950*/  SHF.R.U32.HI R0, RZ, 0x8, R0 ;  /* 0x00000008ff007819 */ /* 0x000fe20000011600 */
[----:B------:R-:W-:Y:S01]  /*e960*/  IMAD.MOV.U32 R113, RZ, RZ, R112 ;  /* 0x000000ffff717224 */ /* 0x000fe200078e0070 */
[----:B------:R-:W-:Y:S01]  /*e970*/  PRMT R193, R3, 0x7632, R193 ;  /* 0x0000763203c17816 */ /* 0x000fe200000000c1 */
[----:B------:R-:W-:Y:S01]  /*e980*/  IMAD.MOV.U32 R112, RZ, RZ, R121 ;  /* 0x000000ffff707224 */ /* 0x000fe200078e0079 */
[----:B------:R-:W-:Y:S01]  /*e990*/  MOV R121, R120 ;  /* 0x0000007800797202 */ /* 0x000fe20000000f00 */
[----:B------:R-:W-:Y:S02]  /*e9a0*/  @P3 HADD2 R62, -R194.H0_H0, -RZ.H0_H0 ;  /* 0xa00000ffc23e3230 */ /* 0x000fe40000000900 */
[----:B------:R-:W-:Y:S01]  /*e9b0*/  IMAD.MOV.U32 R120, RZ, RZ, R124 ;  /* 0x000000ffff787224 */ /* 0x000fe200078e007c */
[----:B------:R-:W-:Y:S01]  /*e9c0*/  LOP3.LUT R0, R0, 0xffff, RZ, 0xc0, !PT ;  /* 0x0000ffff00007812 */ /* 0x000fe200078ec0ff */
[----:B------:R-:W-:-:S02]  /*e9d0*/  IMAD.MOV.U32 R124, RZ, RZ, R115 ;  /* 0x000000ffff7c7224 */ /* 0x000fc400078e0073 */
[----:B------:R-:W-:Y:S01]  /*e9e0*/  IMAD.MOV.U32 R115, RZ, RZ, R130 ;  /* 0x000000ffff737224 */ /* 0x000fe200078e0082 */
[----:B------:R-:W-:Y:S02]  /*e9f0*/  PRMT R130, R194, 0x5410, R193 ;  /* 0x00005410c2827816 */ /* 0x000fe400000000c1 */
[----:B------:R-:W-:Y:S02]  /*ea00*/  @P3 PRMT R194, R62, 0x5410, RZ ;  /* 0x000054103ec23816 */ /* 0x000fe400000000ff */
[----:B------:R-:W-:Y:S01]  /*ea10*/  ISETP.LE.U32.AND P3, PT, R0, UR6, PT ;  /* 0x0000000600007c0c */ /* 0x000fe2000bf63070 */
[----:B------:R-:W-:Y:S01]  /*ea20*/  IMAD.MOV.U32 R45, RZ, RZ, R12 ;  /* 0x000000ffff2d7224 */ /* 0x000fe200078e000c */
[----:B------:R-:W-:Y:S01]  /*ea30*/  PRMT R0, R55, 0x7632, R0 ;  /* 0x0000763237007816 */ /* 0x000fe20000000000 */
[----:B------:R-:W-:Y:S01]  /*ea40*/  FADD.FTZ R4, R59, R4 ;  /* 0x000000043b047221 */ /* 0x000fe20000010000 */
[----:B------:R-:W-:Y:S01]  /*ea50*/  @P5 HADD2 R65, -R193.H0_H0, -RZ.H0_H0 ;  /* 0xa00000ffc1415230 */ /* 0x000fe20000000900 */
[----:B------:R-:W1:Y:S01]  /*ea60*/  MUFU.EX2 R12, R237 ;  /* 0x000000ed000c7308 */ /* 0x000e620000000800 */
[----:B------:R-:W-:Y:S01]  /*ea70*/  LOP3.LUT R0, R0, 0xff, RZ, 0xc0, !PT ;  /* 0x000000ff00007812 */ /* 0x000fe200078ec0ff */
[----:B------:R-:W-:Y:S01]  /*ea80*/  FADD.FTZ R3, R7, R4 ;  /* 0x0000000407037221 */ /* 0x000fe20000010000 */
[----:B------:R-:W-:-:S02]  /*ea90*/  PRMT R183, R27, 0x7610, R183 ;  /* 0x000076101bb77816 */ /* 0x000fc400000000b7 */
[----:B------:R-:W-:-:S03]  /*eaa0*/  @P5 PRMT R193, R65, 0x5410, RZ ;  /* 0x0000541041c15816 */ /* 0x000fc600000000ff */
[----:B------:R-:W3:Y:S01]  /*eab0*/  MUFU.EX2 R5, R238 ;  /* 0x000000ee00057308 */ /* 0x000ee20000000800 */
[----:B------:R-:W-:Y:S01]  /*eac0*/  ISETP.LE.U32.AND P5, PT, R0, UR6, PT ;  /* 0x0000000600007c0c */ /* 0x000fe2000bfa3070 */
[----:B------:R-:W-:Y:S01]  /*ead0*/  IMAD.MOV.U32 R0, RZ, RZ, R52 ;  /* 0x000000ffff007224 */ /* 0x000fe200078e0034 */
[----:B------:R-:W-:-:S05]  /*eae0*/  PRMT R182, R27, 0x7632, R182 ;  /* 0x000076321bb67816 */ /* 0x000fca00000000b6 */
[----:B------:R-:W3:Y:S01]  /*eaf0*/  MUFU.EX2 R7, R201 ;  /* 0x000000c900077308 */ /* 0x000ee20000000800 */
[----:B------:R-:W-:Y:S02]  /*eb00*/  @!P4 HADD2 R68, -R183.H0_H0, -RZ.H0_H0 ;  /* 0xa00000ffb744c230 */ /* 0x000fe40000000900 */
[----:B------:R-:W-:Y:S01]  /*eb10*/  IMAD.MOV.U32 R39, RZ, RZ, R111 ;  /* 0x000000ffff277224 */ /* 0x000fe200078e006f */
[----:B------:R-:W-:Y:S01]  /*eb20*/  LOP3.LUT R0, R0, 0xff, RZ, 0xc0, !PT ;  /* 0x000000ff00007812 */ /* 0x000fe200078ec0ff */
[----:B------:R-:W-:-:S03]  /*eb30*/  IMAD.MOV.U32 R111, RZ, RZ, R114 ;  /* 0x000000ffff6f7224 */ /* 0x000fc600078e0072 */
[----:B------:R-:W3:Y:S01]  /*eb40*/  MUFU.EX2 R4, R202 ;  /* 0x000000ca00047308 */ /* 0x000ee20000000800 */
[----:B------:R-:W-:Y:S01]  /*eb50*/  IMAD.MOV.U32 R114, RZ, RZ, R119 ;  /* 0x000000ffff727224 */ /* 0x000fe200078e0077 */
[----:B------:R-:W-:Y:S01]  /*eb60*/  PRMT R119, R183, 0x5410, R182 ;  /* 0x00005410b7777816 */ /* 0x000fe200000000b6 */
[----:B------:R-:W-:Y:S01]  /*eb70*/  @!P3 HADD2 R69, -R182.H0_H0, -RZ.H0_H0 ;  /* 0xa00000ffb645b230 */ /* 0x000fe20000000900 */
[----:B------:R-:W-:Y:S02]  /*eb80*/  @!P4 PRMT R183, R68, 0x5410, RZ ;  /* 0x0000541044b7c816 */ /* 0x000fe400000000ff */
[----:B------:R-:W-:Y:S01]  /*eb90*/  ISETP.LE.U32.AND P4, PT, R0, UR6, PT ;  /* 0x0000000600007c0c */ /* 0x000fe2000bf83070 */
[----:B-1----:R-:W-:Y:S01]  /*eba0*/  FADD.FTZ R0, R12, R11 ;  /* 0x0000000b0c007221 */ /* 0x002fe20000010000 */
[----:B------:R-:W-:Y:S01]  /*ebb0*/  @!P3 PRMT R182, R69, 0x5410, RZ ;  /* 0x0000541045b6b816 */ /* 0x000fe200000000ff */
[----:B------:R-:W-:Y:S01]  /*ebc0*/  IMAD.MOV.U32 R68, RZ, RZ, R8 ;  /* 0x000000ffff447224 */ /* 0x000fe200078e0008 */
[----:B---3--:R-:W-:Y:S01]  /*ebd0*/  F2FP.F16.F32.PACK_AB R128, R5, R12 ;  /* 0x0000000c0580723e */ /* 0x008fe200000000ff */
[----:B------:R-:W-:-:S02]  /*ebe0*/  IMAD.MOV.U32 R69, RZ, RZ, R9 ;  /* 0x000000ffff457224 */ /* 0x000fc400078e0009 */
[----:B------:R-:W-:Y:S01]  /*ebf0*/  FADD.FTZ R12, R5, R0 ;  /* 0x00000000050c7221 */ /* 0x000fe20000010000 */
[----:B------:R-:W-:Y:S01]  /*ec00*/  FADD.FTZ R0, R7, R10 ;  /* 0x0000000a07007221 */ /* 0x000fe20000010000 */
[----:B------:R-:W-:-:S04]  /*ec10*/  IMAD.WIDE.U32 R8, R2, -0x2daee0ad, RZ ;  /* 0xd2511f5302087825 */ /* 0x000fc800078e00ff */
[----:B------:R-:W-:Y:S01]  /*ec20*/  FADD.FTZ R10, R4, R0 ;  /* 0x00000000040a7221 */ /* 0x000fe20000010000 */
[----:B------:R-:W-:Y:S02]  /*ec30*/  LOP3.LUT R0, R68, UR30, R9, 0x96, !PT ;  /* 0x0000001e44007c12 */ /* 0x000fe4000f8e9609 */
[----:B------:R-:W-:Y:S01]  /*ec40*/  MOV R68, R56 ;  /* 0x0000003800447202 */ /* 0x000fe20000000f00 */
[----:B------:R-:W-:Y:S02]  /*ec50*/  IMAD.MOV.U32 R56, RZ, RZ, R38 ;  /* 0x000000ffff387224 */ /* 0x000fe400078e0026 */
[----:B------:R-:W-:Y:S02]  /*ec60*/  IMAD.MOV.U32 R38, RZ, RZ, R127 ;  /* 0x000000ffff267224 */ /* 0x000fe400078e007f */
[----:B------:R-:W-:Y:S02]  /*ec70*/  IMAD.MOV.U32 R127, RZ, RZ, R250 ;  /* 0x000000ffff7f7224 */ /* 0x000fe400078e00fa */
[----:B------:R-:W3:Y:S01]  /*ec80*/  LDL.LU R250, [R1+0x1fc] ;  /* 0x0001fc0001fa7983 */ /* 0x000ee20000300800 */
[----:B------:R-:W-:Y:S01]  /*ec90*/  F2FP.F16.F32.PACK_AB R129, R4, R7 ;  /* 0x000000070481723e */ /* 0x000fe200000000ff */
[----:B------:R-:W-:-:S04]  /*eca0*/  IMAD.WIDE.U32 R4, R0, -0x326172a9, RZ ;  /* 0xcd9e8d5700047825 */ /* 0x000fc800078e00ff */
[----:B------:R-:W-:Y:S01]  /*ecb0*/  FADD.FTZ R13, R13, R3 ;  /* 0x000000030d0d7221 */ /* 0x000fe20000010000 */
[----:B------:R-:W-:Y:S01]  /*ecc0*/  IMAD.WIDE.U32 R6, R6, -0x2daee0ad, RZ ;  /* 0xd2511f5306067825 */ /* 0x000fe200078e00ff */
[----:B------:R-:W-:-:S03]  /*ecd0*/  LOP3.LUT R2, R68, UR29, R5, 0x96, !PT ;  /* 0x0000001d44027c12 */ /* 0x000fc6000f8e9605 */
[----:B----4-:R-:W-:Y:S02]  /*ece0*/  IMAD.MOV.U32 R59, RZ, RZ, R249 ;  /* 0x000000ffff3b7224 */ /* 0x010fe400078e00f9 */
[----:B------:R-:W4:Y:S01]  /*ecf0*/  LDL.LU R249, [R1+0x1f8] ;  /* 0x0001f80001f97983 */ /* 0x000f220000300800 */
[----:B------:R-:W-:Y:S01]  /*ed00*/  IMAD.WIDE.U32 R2, R2, -0x2daee0ad, RZ ;  /* 0xd2511f5302027825 */ /* 0x000fe200078e00ff */
[----:B------:R-:W-:-:S04]  /*ed10*/  LOP3.LUT R0, R8, UR28, R7, 0x96, !PT ;  /* 0x0000001c08007c12 */ /* 0x000fc8000f8e9607 */
[----:B------:R-:W-:Y:S01]  /*ed20*/  LOP3.LUT R3, R6, UR19, R3, 0x96, !PT ;  /* 0x0000001306037c12 */ /* 0x000fe2000f8e9603 */
[----:B------:R-:W-:-:S05]  /*ed30*/  IMAD.WIDE.U32 R6, R0, -0x326172a9, RZ ;  /* 0xcd9e8d5700067825 */ /* 0x000fca00078e00ff */
[----:B------:R-:W-:-:S05]  /*ed40*/  LOP3.LUT R0, R4, UR24, R7, 0x96, !PT ;  /* 0x0000001804007c12 */ /* 0x000fca000f8e9607 */
[----:B------:R-:W-:-:S05]  /*ed50*/  IMAD.WIDE.U32 R8, R0, -0x2daee0ad, RZ ;  /* 0xd2511f5300087825 */ /* 0x000fca00078e00ff */
[----:B------:R-:W-:Y:S01]  /*ed60*/  LOP3.LUT R0, R2, UR5, R9, 0x96, !PT ;  /* 0x0000000502007c12 */ /* 0x000fe2000f8e9609 */
[----:B------:R-:W-:Y:S02]  /*ed70*/  IMAD.MOV.U32 R69, RZ, RZ, R57 ;  /* 0x000000ffff457224 */ /* 0x000fe400078e0039 */
[----:B------:R-:W-:Y:S02]  /*ed80*/  IMAD.MOV.U32 R57, RZ, RZ, R39 ;  /* 0x000000ffff397224 */ /* 0x000fe400078e0027 */
[----:B------:R-:W-:Y:S02]  /*ed90*/  IMAD.MOV.U32 R32, RZ, RZ, R38 ;  /* 0x000000ffff207224 */ /* 0x000fe400078e0026 */
[----:B------:R-:W-:-:S04]  /*eda0*/  IMAD.WIDE.U32 R2, R3, -0x326172a9, RZ ;  /* 0xcd9e8d5703027825 */ /* 0x000fc800078e00ff */
[----:B------:R-:W-:-:S05]  /*edb0*/  IMAD.WIDE.U32 R38, R0, -0x326172a9, RZ ;  /* 0xcd9e8d5700267825 */ /* 0x000fca00078e00ff */
[----:B------:R-:W-:-:S04]  /*edc0*/  LOP3.LUT R39, R2, UR14, R39, 0x96, !PT ;  /* 0x0000000e02277c12 */ /* 0x000fc8000f8e9627 */
[----:B------:R-:W-:-:S04]  /*edd0*/  LOP3.LUT R0, R39, 0xff, RZ, 0xc0, !PT ;  /* 0x000000ff27007812 */ /* 0x000fc800078ec0ff */
[----:B------:R-:W-:Y:S02]  /*ede0*/  ISETP.LE.U32.AND P3, PT, R0, UR6, PT ;  /* 0x0000000600007c0c */ /* 0x000fe4000bf63070 */
[----:B------:R-:W-:-:S04]  /*edf0*/  LOP3.LUT R0, R39, 0xffff, RZ, 0xc0, !PT ;  /* 0x0000ffff27007812 */ /* 0x000fc800078ec0ff */
[----:B------:R-:W-:Y:S02]  /*ee00*/  SHF.R.U32.HI R0, RZ, 0x8, R0 ;  /* 0x00000008ff007819 */ /* 0x000fe40000011600 */
[----:B------:R-:W-:Y:S02]  /*ee10*/  PRMT R201, R128, 0x7610, R201 ;  /* 0x0000761080c97816 */ /* 0x000fe400000000c9 */
[----:B------:R-:W-:-:S03]  /*ee20*/  LOP3.LUT R0, R0, 0xffff, RZ, 0xc0, !PT ;  /* 0x0000ffff00007812 */ /* 0x000fc600078ec0ff */
[----:B------:R-:W-:-:S05]  /*ee30*/  @!P3 HADD2 R71, -R128.H0_H0, -RZ.H0_H0 ;  /* 0xa00000ff8047b230 */ /* 0x000fca0000000900 */
[----:B------:R-:W-:Y:S02]  /*ee40*/  @!P3 PRMT R201, R71, 0x5410, RZ ;  /* 0x0000541047c9b816 */ /* 0x000fe400000000ff */
[----:B------:R-:W-:Y:S02]  /*ee50*/  ISETP.LE.U32.AND P3, PT, R0, UR6, PT ;  /* 0x0000000600007c0c */ /* 0x000fe4000bf63070 */
[----:B------:R-:W-:Y:S01]  /*ee60*/  PRMT R0, R39, 0x7632, R0 ;  /* 0x0000763227007816 */ /* 0x000fe20000000000 */
[----:B------:R-:W-:Y:S01]  /*ee70*/  IMAD.MOV.U32 R36, RZ, RZ, R108 ;  /* 0x000000ffff247224 */ /* 0x000fe200078e006c */
[----:B------:R-:W-:Y:S01]  /*ee80*/  PRMT R251, R128, 0x7632, R251 ;  /* 0x0000763280fb7816 */ /* 0x000fe200000000fb */
[----:B------:R-:W-:Y:S01]  /*ee90*/  IMAD.MOV.U32 R108, RZ, RZ, R112 ;  /* 0x000000ffff6c7224 */ /* 0x000fe200078e0070 */
[----:B------:R-:W-:Y:S01]  /*eea0*/  LOP3.LUT R0, R0, 0xff, RZ, 0xc0, !PT ;  /* 0x000000ff00007812 */ /* 0x000fe200078ec0ff */
[----:B------:R-:W-:Y:S02]  /*eeb0*/  IMAD.MOV.U32 R112, RZ, RZ, R247 ;  /* 0x000000ffff707224 */ /* 0x000fe400078e00f7 */
[----:B------:R-:W4:Y:S04]  /*eec0*/  LDL.LU R247, [R1+0x1f4] ;  /* 0x0001f40001f77983 */ /* 0x000f280000300800 */
[----:B------:R-:W-:-:S05]  /*eed0*/  @!P3 HADD2 R70, -R128.H1_H1, -RZ.H0_H0 ;  /* 0xa00000ff8046b230 */ /* 0x000fca0000000d00 */
[----:B------:R-:W-:Y:S02]  /*eee0*/  @!P3 PRMT R251, R70, 0x5410, RZ ;  /* 0x0000541046fbb816 */ /* 0x000fe400000000ff */
[----:B------:R-:W-:Y:S02]  /*eef0*/  ISETP.LE.U32.AND P3, PT, R0, UR6, PT ;  /* 0x0000000600007c0c */ /* 0x000fe4000bf63070 */
[----:B------:R-:W-:Y:S01]  /*ef00*/  SHF.R.U32.HI R0, RZ, 0x18, R39 ;  /* 0x00000018ff007819 */ /* 0x000fe20000011627 */
[----:B------:R-:W-:Y:S10]  /*ef10*/  MUFU.EX2 R4, R244 ;  /* 0x000000f400047308 */ /* 0x000ff40000000800 */
[----:B------:R-:W-:Y:S01]  /*ef20*/  @!P3 HADD2 R78, -R129.H0_H0, -RZ.H0_H0 ;  /* 0xa00000ff814eb230 */ /* 0x000fe20000000900 */
[----:B---3--:R-:W-:-:S04]  /*ef30*/  PRMT R250, R129, 0x7610, R250 ;  /* 0x0000761081fa7816 */ /* 0x008fc800000000fa */
[----:B------:R-:W-:Y:S02]  /*ef40*/  @!P3 PRMT R250, R78, 0x5410, RZ ;  /* 0x000054104efab816 */ /* 0x000fe400000000ff */
[----:B------:R-:W-:Y:S01]  /*ef50*/  ISETP.LE.U32.AND P3, PT, R0, UR6, PT ;  /* 0x0000000600007c0c */ /* 0x000fe2000bf63070 */
[----:B------:R-:W-:Y:S01]  /*ef60*/  MUFU.EX2 R7, R248 ;  /* 0x000000f800077308 */ /* 0x000fe20000000800 */
[----:B------:R-:W-:Y:S01]  /*ef70*/  LOP3.LUT R11, R6, UR15, R3, 0x96, !PT ;  /* 0x0000000f060b7c12 */ /* 0x000fe2000f8e9603 */
[----:B------:R-:W-:-:S06]  /*ef80*/  IMAD.MOV.U32 R0, RZ, RZ, R38 ;  /* 0x000000ffff007224 */ /* 0x000fcc00078e0026 */
[----:B--2---:R-:W1:Y:S01]  /*ef90*/  MUFU.EX2 R3, R243 ;  /* 0x000000f300037308 */ /* 0x004e620000000800 */
[----:B------:R-:W-:-:S07]  /*efa0*/  FADD.FTZ R2, R21, R13 ;  /* 0x0000000d15027221 */ /* 0x000fce0000010000 */
[----:B------:R-:W-:Y:S01]  /*efb0*/  MUFU.EX2 R6, R241 ;  /* 0x000000f100067308 */ /* 0x000fe20000000800 */
[----:B------:R-:W-:-:S07]  /*efc0*/  @!P3 HADD2 R79, -R129.H1_H1, -RZ.H0_H0 ;  /* 0xa00000ff814fb230 */ /* 0x000fce0000000d00 */
[----:B------:R-:W2:Y:S01]  /*efd0*/  MUFU.EX2 R5, R242 ;  /* 0x000000f200057308 */ /* 0x000ea20000000800 */
[----:B------:R-:W-:-:S07]  /*efe0*/  LOP3.LUT R0, R0, 0xff, RZ, 0xc0, !PT ;  /* 0x000000ff00007812 */ /* 0x000fce00078ec0ff */
[----:B------:R-:W3:Y:S01]  /*eff0*/  MUFU.EX2 R9, R59 ;  /* 0x0000003b00097308 */ /* 0x000ee20000000800 */
[----:B------:R-:W-:Y:S01]  /*f000*/  FADD.FTZ R2, R22, R2 ;  /* 0x0000000216027221 */ /* 0x000fe20000010000 */
[----:B-1----:R-:W-:-:S03]  /*f010*/  F2FP.F16.F32.PACK_AB R87, R3, R4 ;  /* 0x000000040357723e */ /* 0x002fc600000000ff */
[----:B------:R-:W-:Y:S01]  /*f020*/  FADD.FTZ R2, R7, R2 ;  /* 0x0000000207027221 */ /* 0x000fe20000010000 */
[----:B--2---:R-:W-:Y:S02]  /*f030*/  F2FP.F16.F32.PACK_AB R86, R5, R6 ;  /* 0x000000060556723e */ /* 0x004fe400000000ff */
[----:B----4-:R-:W-:Y:S02]  /*f040*/  PRMT R249, R129, 0x7632, R249 ;  /* 0x0000763281f97816 */ /* 0x010fe400000000f9 */
[----:B------:R-:W-:Y:S02]  /*f050*/  @!P3 PRMT R249, R79, 0x5410, RZ ;  /* 0x000054104ff9b816 */ /* 0x000fe400000000ff */
[----:B------:R-:W-:Y:S01]  /*f060*/  ISETP.LE.U32.AND P3, PT, R0, UR6, PT ;  /* 0x0000000600007c0c */ /* 0x000fe2000bf63070 */
[----:B------:R-:W-:-:S04]  /*f070*/  FADD.FTZ R0, R4, R12 ;  /* 0x0000000c04007221 */ /* 0x000fc80000010000 */
[----:B------:R-:W-:Y:S01]  /*f080*/  FADD.FTZ R3, R3, R0 ;  /* 0x0000000003037221 */ /* 0x000fe20000010000 */
[----:B------:R-:W-:Y:S01]  /*f090*/  FADD.FTZ R0, R6, R10 ;  /* 0x0000000a06007221 */ /* 0x000fe20000010000 */
[----:B---3--:R-:W-:Y:S02]  /*f0a0*/  FADD.FTZ R6, R9, R2 ;  /* 0x0000000209067221 */ /* 0x008fe40000010000 */
[----:B------:R1:W-:Y:S02]  /*f0b0*/  MUFU.EX2 R2, R36 ;  /* 0x0000002400027308 */ /* 0x0003e40000000800 */
[----:B-1----:R-:W2:Y:S01]  /*f0c0*/  LDL.LU R36, [R1+0xc4] ;  /* 0x0000c40001247983 */ /* 0x002ea20000300800 */
[----:B------:R-:W-:Y:S01]  /*f0d0*/  FADD.FTZ R4, R5, R0 ;  /* 0x0000000005047221 */ /* 0x000fe20000010000 */
[----:B------:R-:W-:Y:S01]  /*f0e0*/  F2FP.F16.F32.PACK_AB R0, R9, R7 ;  /* 0x000000070900723e */ /* 0x000fe200000000ff */
[----:B------:R-:W-:-:S03]  /*f0f0*/  @!P3 HADD2 R80, -R87.H0_H0, -RZ.H0_H0 ;  /* 0xa00000ff5750b230 */ /* 0x000fc60000000900 */
[C---:B------:R-:W-:Y:S02]  /*f100*/  PRMT R180, R0.reuse, 0x7610, R180 ;  /* 0x0000761000b47816 */ /* 0x040fe400000000b4 */
[----:B------:R-:W-:Y:S02]  /*f110*/  PRMT R179, R0, 0x7632, R179 ;  /* 0x0000763200b37816 */ /* 0x000fe400000000b3 */
[----:B------:R-:W-:Y:S02]  /*f120*/  PRMT R0, R38, 0x7771, RZ ;  /* 0x0000777126007816 */ /* 0x000fe400000000ff */
[----:B------:R-:W-:Y:S02]  /*f130*/  PRMT R248, R87, 0x7610, R248 ;  /* 0x0000761057f87816 */ /* 0x000fe400000000f8 */
[----:B------:R-:W-:Y:S02]  /*f140*/  @!P3 PRMT R248, R80, 0x5410, RZ ;  /* 0x0000541050f8b816 */ /* 0x000fe400000000ff */
[----:B------:R-:W-:Y:S01]  /*f150*/  ISETP.GT.U32.AND P3, PT, R0, UR6, PT ;  /* 0x0000000600007c0c */ /* 0x000fe2000bf64070 */
[----:B------:R-:W-:-:S02]  /*f160*/  IMAD.MOV.U32 R59, RZ, RZ, R32 ;  /* 0x000000ffff3b7224 */ /* 0x000fc400078e0020 */
[----:B------:R-:W-:Y:S02]  /*f170*/  @!P5 HADD2 R81, -R180.H0_H0, -RZ.H0_H0 ;  /* 0xa00000ffb451d230 */ /* 0x000fe40000000900 */
[----:B------:R-:W-:Y:S02]  /*f180*/  IMAD.MOV.U32 R32, RZ, RZ, R45 ;  /* 0x000000ffff207224 */ /* 0x000fe400078e002d */
[----:B------:R-:W-:Y:S01]  /*f190*/  IMAD.MOV.U32 R45, RZ, RZ, R40 ;  /* 0x000000ffff2d7224 */ /* 0x000fe200078e0028 */
[----:B------:R-:W-:Y:S01]  /*f1a0*/  SHF.R.U32.HI R0, RZ, 0x18, R55 ;  /* 0x00000018ff007819 */ /* 0x000fe20000011637 */
[----:B------:R-:W-:Y:S01]  /*f1b0*/  IMAD.MOV.U32 R40, RZ, RZ, R109 ;  /* 0x000000ffff287224 */ /* 0x000fe200078e006d */
[----:B------:R-:W-:Y:S01]  /*f1c0*/  MOV R109, R113 ;  /* 0x00000071006d7202 */ /* 0x000fe20000000f00 */
[----:B------:R-:W-:Y:S01]  /*f1d0*/  IMAD.MOV.U32 R113, RZ, RZ, R125 ;  /* 0x000000ffff717224 */ /* 0x000fe200078e007d */
[----:B------:R-:W-:Y:S02]  /*f1e0*/  PRMT R125, R180, 0x5410, R179 ;  /* 0x00005410b47d7816 */ /* 0x000fe400000000b3 */
[----:B------:R-:W-:Y:S01]  /*f1f0*/  @!P5 PRMT R180, R81, 0x5410, RZ ;  /* 0x0000541051b4d816 */ /* 0x000fe200000000ff */
[----:B------:R-:W-:Y:S01]  /*f200*/  @P3 HADD2 R82, -R87.H1_H1, -RZ.H0_H0 ;  /* 0xa00000ff57523230 */ /* 0x000fe20000000d00 */
[----:B------:R-:W-:-:S02]  /*f210*/  ISETP.LE.U32.AND P5, PT, R0, UR6, PT ;  /* 0x0000000600007c0c */ /* 0x000fc4000bfa3070 */
[----:B------:R-:W-:Y:S01]  /*f220*/  PRMT R0, R38, 0x7772, RZ ;  /* 0x0000777226007816 */ /* 0x000fe200000000ff */
[----:B------:R1:W3:Y:S08]  /*f230*/  MUFU.EX2 R7, R247 ;  /* 0x000000f700077308 */ /* 0x0002f00000000800 */
[----:B------:R-:W4:Y:S01]  /*f240*/  MUFU.EX2 R5, R245 ;  /* 0x000000f500057308 */ /* 0x000f220000000800 */
[----:B-1----:R-:W-:-:S02]  /*f250*/  PRMT R247, R87, 0x7632, R247 ;  /* 0x0000763257f77816 */ /* 0x002fc400000000f7 */
[----:B------:R-:W-:Y:S02]  /*f260*/  @P3 PRMT R247, R82, 0x5410, RZ ;  /* 0x0000541052f73816 */ /* 0x000fe400000000ff */
[----:B------:R-:W-:Y:S01]  /*f270*/  ISETP.GT.U32.AND P3, PT, R0, UR6, PT ;  /* 0x0000000600007c0c */ /* 0x000fe2000bf64070 */
[----:B---3--:R-:W-:Y:S01]  /*f280*/  FADD.FTZ R0, R7, R3 ;  /* 0x0000000307007221 */ /* 0x008fe20000010000 */
[----:B------:R-:W-:-:S03]  /*f290*/  F2FP.F16.F32.PACK_AB R181, R2, R7 ;  /* 0x0000000702b5723e */ /* 0x000fc600000000ff */
[----:B------:R-:W-:Y:S02]  /*f2a0*/  FADD.FTZ R7, R2, R0 ;  /* 0x0000000002077221 */ /* 0x000fe40000010000 */
[----:B------:R-:W1:Y:S01]  /*f2b0*/  MUFU.EX2 R2, R246 ;  /* 0x000000f600027308 */ /* 0x000e620000000800 */
[----:B----4-:R-:W-:Y:S01]  /*f2c0*/  FADD.FTZ R0, R5, R4 ;  /* 0x0000000405007221 */ /* 0x010fe20000010000 */
[----:B------:R-:W-:-:S04]  /*f2d0*/  PRMT R177, R37, 0x7610, R177 ;  /* 0x0000761025b17816 */ /* 0x000fc800000000b1 */
[----:B------:R-:W-:Y:S02]  /*f2e0*/  @P3 HADD2 R83, -R86.H0_H0, -RZ.H0_H0 ;  /* 0xa00000ff56533230 */ /* 0x000fe40000000900 */
[----:B------:R-:W-:Y:S02]  /*f2f0*/  IMAD.MOV.U32 R34, RZ, RZ, R59 ;  /* 0x000000ffff227224 */ /* 0x000fe400078e003b */
[----:B------:R-:W-:Y:S01]  /*f300*/  @!P5 HADD2 R85, -R179.H0_H0, -RZ.H0_H0 ;  /* 0xa00000ffb355d230 */ /* 0x000fe20000000900 */
[----:B------:R-:W-:Y:S01]  /*f310*/  PRMT R178, R37, 0x7632, R178 ;  /* 0x0000763225b27816 */ /* 0x000fe200000000b2 */
[----:B------:R-:W-:Y:S01]  /*f320*/  @!P4 HADD2 R84, -R177.H0_H0, -RZ.H0_H0 ;  /* 0xa00000ffb154c230 */ /* 0x000fe20000000900 */
[C---:B-1----:R-:W-:Y:S01]  /*f330*/  F2FP.F16.F32.PACK_AB R163, R2.reuse, R5 ;  /* 0x0000000502a3723e */ /* 0x042fe200000000ff */
[----:B------:R-:W-:Y:S01]  /*f340*/  FADD.FTZ R5, R2, R0 ;  /* 0x0000000002057221 */ /* 0x000fe20000010000 */
[----:B------:R-:W-:Y:S02]  /*f350*/  PRMT R0, R38, 0x7773, RZ ;  /* 0x0000777326007816 */ /* 0x000fe400000000ff */
[----:B------:R-:W-:-:S02]  /*f360*/  PRMT R246, R86, 0x7610, R246 ;  /* 0x0000761056f67816 */ /* 0x000fc400000000f6 */
[----:B------:R-:W-:Y:S02]  /*f370*/  @P3 PRMT R246, R83, 0x5410, RZ ;  /* 0x0000541053f63816 */ /* 0x000fe400000000ff */
[----:B------:R-:W-:Y:S01]  /*f380*/  ISETP.GT.U32.AND P3, PT, R0, UR6, PT ;  /* 0x0000000600007c0c */ /* 0x000fe2000bf64070 */
[----:B------:R-:W-:Y:S01]  /*f390*/  IMAD.MOV.U32 R59, RZ, RZ, R186 ;  /* 0x000000ffff3b7224 */ /* 0x000fe200078e00ba */
[----:B------:R-:W1:Y:S01]  /*f3a0*/  MUFU.EX2 R3, R34 ;  /* 0x0000002200037308 */ /* 0x000e620000000800 */
[----:B------:R-:W-:Y:S02]  /*f3b0*/  PRMT R186, R177, 0x5410, R178 ;  /* 0x00005410b1ba7816 */ /* 0x000fe400000000b2 */
[----:B------:R-:W-:Y:S02]  /*f3c0*/  @!P5 PRMT R179, R85, 0x5410, RZ ;  /* 0x0000541055b3d816 */ /* 0x000fe400000000ff */
[----:B------:R-:W-:Y:S01]  /*f3d0*/  @!P4 PRMT R177, R84, 0x5410, RZ ;  /* 0x0000541054b1c816 */ /* 0x000fe200000000ff */
[----:B------:R-:W-:Y:S01]  /*f3e0*/  IMAD.WIDE.U32 R84, R11, -0x2daee0ad, RZ ;  /* 0xd2511f530b547825 */ /* 0x000fe200078e00ff */
[----:B------:R-:W-:-:S03]  /*f3f0*/  PRMT R0, R52, 0x7771, RZ ;  /* 0x0000777134007816 */ /* 0x000fc600000000ff */
[----:B------:R-:W-:Y:S01]  /*f400*/  IMAD.MOV.U32 R69, RZ, RZ, R57 ;  /* 0x000000ffff457224 */ /* 0x000fe200078e0039 */
[----:B------:R-:W-:Y:S01]  /*f410*/  ISETP.GT.U32.AND P5, PT, R0, UR6, PT ;  /* 0x0000000600007c0c */ /* 0x000fe2000bfa4070 */
[----:B------:R-:W-:Y:S01]  /*f420*/  IMAD.MOV.U32 R57, RZ, RZ, R45 ;  /* 0x000000ffff397224 */ /* 0x000fe200078e002d */
[----:B------:R-:W-:Y:S02]  /*f430*/  PRMT R0, R52, 0x7772, RZ ;  /* 0x0000777234007816 */ /* 0x000fe400000000ff */
[----:B------:R-:W-:Y:S01]  /*f440*/  LOP3.LUT R45, R8, UR4, R85, 0x96, !PT ;  /* 0x00000004082d7c12 */ /* 0x000fe2000f8e9655 */
[----:B------:R-:W-:Y:S01]  /*f450*/  @P3 HADD2 R88, -R86.H1_H1, -RZ.H0_H0 ;  /* 0xa00000ff56583230 */ /* 0x000fe20000000d00 */
[----:B------:R-:W-:Y:S02]  /*f460*/  ISETP.GT.U32.AND P4, PT, R0, UR6, PT ;  /* 0x0000000600007c0c */ /* 0x000fe4000bf84070 */
[----:B------:R-:W-:Y:S02]  /*f470*/  LOP3.LUT R0, R45, 0xff, RZ, 0xc0, !PT ;  /* 0x000000ff2d007812 */ /* 0x000fe400078ec0ff */
[----:B------:R-:W-:-:S02]  /*f480*/  PRMT R245, R86, 0x7632, R245 ;  /* 0x0000763256f57816 */ /* 0x000fc400000000f5 */
[----:B------:R-:W-:Y:S01]  /*f490*/  @P3 PRMT R245, R88, 0x5410, RZ ;  /* 0x0000541058f53816 */ /* 0x000fe200000000ff */
[----:B------:R-:W-:Y:S01]  /*f4a0*/  IMAD.MOV.U32 R68, RZ, RZ, R56 ;  /* 0x000000ffff447224 */ /* 0x000fe200078e0038 */
[----:B------:R-:W-:Y:S01]  /*f4b0*/  ISETP.LE.U32.AND P3, PT, R0, UR6, PT ;  /* 0x0000000600007c0c */ /* 0x000fe2000bf63070 */
[----:B------:R-:W-:Y:S02]  /*f4c0*/  IMAD.MOV.U32 R56, RZ, RZ, R40 ;  /* 0x000000ffff387224 */ /* 0x000fe400078e0028 */
[----:B-1----:R-:W-:Y:S01]  /*f4d0*/  FADD.FTZ R2, R3, R6 ;  /* 0x0000000603027221 */ /* 0x002fe20000010000 */
[----:B------:R-:W-:Y:S02]  /*f4e0*/  IMAD.MOV.U32 R40, RZ, RZ, R109 ;  /* 0x000000ffff287224 */ /* 0x000fe400078e006d */
[----:B------:R-:W-:Y:S02]  /*f4f0*/  IMAD.MOV.U32 R109, RZ, RZ, R31 ;  /* 0x000000ffff6d7224 */ /* 0x000fe400078e001f */
[----:B------:R-:W3:Y:S01]  /*f500*/  LDL.LU R31, [R1+0x1f0] ;  /* 0x0001f000011f7983 */ /* 0x000ee20000300800 */
[----:B------:R-:W-:-:S04]  /*f510*/  PRMT R244, R181, 0x7610, R244 ;  /* 0x00007610b5f47816 */ /* 0x000fc800000000f4 */
[----:B------:R-:W-:-:S05]  /*f520*/  @!P3 HADD2 R89, -R181.H0_H0, -RZ.H0_H0 ;  /* 0xa00000ffb559b230 */ /* 0x000fca0000000900 */
[----:B------:R-:W-:Y:S01]  /*f530*/  @!P3 PRMT R244, R89, 0x5410, RZ ;  /* 0x0000541059f4b816 */ /* 0x000fe200000000ff */
[----:B------:R-:W-:Y:S01]  /*f540*/  @P5 HADD2 R91, -R178.H0_H0, -RZ.H0_H0 ;  /* 0xa00000ffb25b5230 */ /* 0x000fe20000000900 */
[----:B------:R-:W-:-:S04]  /*f550*/  PRMT R243, R163, 0x7610, R243 ;  /* 0x00007610a3f37816 */ /* 0x000fc800000000f3 */
[----:B------:R-:W-:Y:S02]  /*f560*/  @P5 PRMT R178, R91, 0x5410, RZ ;  /* 0x000054105bb25816 */ /* 0x000fe400000000ff */
[----:B------:R-:W-:Y:S01]  /*f570*/  PRMT R241, R163, 0x7632, R241 ;  /* 0x00007632a3f17816 */ /* 0x000fe200000000f1 */
[----:B--2---:R-:W1:Y:S02]  /*f580*/  MUFU.EX2 R4, R36 ;  /* 0x0000002400047308 */ /* 0x004e640000000800 */
[----:B-1----:R-:W-:Y:S01]  /*f590*/  F2FP.F16.F32.PACK_AB R0, R4, R3 ;  /* 0x000000030400723e */ /* 0x002fe200000000ff */
[----:B------:R-:W-:-:S03]  /*f5a0*/  IMAD.MOV.U32 R36, RZ, RZ, R56 ;  /* 0x000000ffff247224 */ /* 0x000fc600078e0038 */
[C---:B------:R-:W-:Y:S02]  /*f5b0*/  PRMT R176, R0.reuse, 0x7610, R176 ;  /* 0x0000761000b07816 */ /* 0x040fe400000000b0 */
[----:B------:R-:W-:Y:S01]  /*f5c0*/  PRMT R175, R0, 0x7632, R175 ;  /* 0x0000763200af7816 */ /* 0x000fe200000000af */
[----:B------:R-:W-:Y:S01]  /*f5d0*/  IMAD.MOV.U32 R56, RZ, RZ, R59 ;  /* 0x000000ffff387224 */ /* 0x000fe200078e003b */
[----:B------:R-:W-:Y:S01]  /*f5e0*/  LOP3.LUT R0, R45, 0xffff, RZ, 0xc0, !PT ;  /* 0x0000ffff2d007812 */ /* 0x000fe200078ec0ff */
[----:B------:R-:W-:Y:S01]  /*f5f0*/  FADD.FTZ R2, R4, R2 ;  /* 0x0000000204027221 */ /* 0x000fe20000010000 */
[----:B------:R1:W2:Y:S01]  /*f600*/  MUFU.EX2 R3, R36 ;  /* 0x0000002400037308 */ /* 0x0002a20000000800 */
[----:B------:R-:W-:Y:S01]  /*f610*/  @P4 HADD2 R90, -R176.H0_H0, -RZ.H0_H0 ;  /* 0xa00000ffb05a4230 */ /* 0x000fe20000000900 */
[----:B------:R-:W-:Y:S01]  /*f620*/  SHF.R.U32.HI R0, RZ, 0x8, R0 ;  /* 0x00000008ff007819 */ /* 0x000fe20000011600 */
[----:B------:R-:W4:Y:S01]  /*f630*/  LDC R4, c[0x0][0x448] ;  /* 0x00011200ff047b82 */ /* 0x000f220000000800 */
[----:B------:R2:W-:Y:S02]  /*f640*/  STL [R1+0x15c], R2 ;  /* 0x00015c0201007387 */ /* 0x0005e40000100800 */
[----:B------:R-:W-:-:S02]  /*f650*/  LOP3.LUT R0, R0, 0xffff, RZ, 0xc0, !PT ;  /* 0x0000ffff00007812 */ /* 0x000fc400078ec0ff */
[----:B------:R-:W-:Y:S02]  /*f660*/  PRMT R12, R176, 0x5410, R175 ;  /* 0x00005410b00c7816 */ /* 0x000fe400000000af */
[----:B------:R-:W-:Y:S01]  /*f670*/  @P4 PRMT R176, R90, 0x5410, RZ ;  /* 0x000054105ab04816 */ /* 0x000fe200000000ff */
[----:B-1----:R-:W-:Y:S01]  /*f680*/  IMAD.MOV.U32 R36, RZ, RZ, R56 ;  /* 0x000000ffff247224 */ /* 0x002fe200078e0038 */
[----:B------:R-:W-:Y:S02]  /*f690*/  ISETP.LE.U32.AND P4, PT, R0, UR6, PT ;  /* 0x0000000600007c0c */ /* 0x000fe4000bf83070 */
[----:B------:R-:W-:Y:S01]  /*f6a0*/  PRMT R0, R45, 0x7632, R0 ;  /* 0x000076322d007816 */ /* 0x000fe20000000000 */
[----:B--2---:R-:W1:Y:S03]  /*f6b0*/  MUFU.EX2 R2, R36 ;  /* 0x0000002400027308 */ /* 0x004e660000000800 */
[----:B------:R-:W-:-:S04]  /*f6c0*/  LOP3.LUT R0, R0, 0xff, RZ, 0xc0, !PT ;  /* 0x000000ff00007812 */ /* 0x000fc800078ec0ff */
[----:B------:R-:W-:Y:S01]  /*f6d0*/  ISETP.LE.U32.AND P3, PT, R0, UR6, PT ;  /* 0x0000000600007c0c */ /* 0x000fe2000bf63070 */
[----:B------:R-:W-:Y:S01]  /*f6e0*/  FADD.FTZ R0, R3, R7 ;  /* 0x0000000703007221 */ /* 0x000fe20000010000 */
[----:B------:R-:W-:Y:S01]  /*f6f0*/  MOV R59, R124 ;  /* 0x0000007c003b7202 */ /* 0x000fe20000000f00 */
[----:B------:R-:W-:Y:S02]  /*f700*/  IMAD.MOV.U32 R124, RZ, RZ, R111 ;  /* 0x000000ffff7c7224 */ /* 0x000fe400078e006f */
[----:B------:R-:W-:Y:S02]  /*f710*/  IMAD.MOV.U32 R56, RZ, RZ, R57 ;  /* 0x000000ffff387224 */ /* 0x000fe400078e0039 */
[----:B------:R-:W-:Y:S02]  /*f720*/  IMAD.MOV.U32 R111, RZ, RZ, R110 ;  /* 0x000000ffff6f7224 */ /* 0x000fe400078e006e */
[----:B------:R-:W-:Y:S02]  /*f730*/  IMAD.MOV.U32 R57, RZ, RZ, R58 ;  /* 0x000000ffff397224 */ /* 0x000fe400078e003a */
[----:B------:R-:W-:-:S02]  /*f740*/  IMAD.MOV.U32 R110, RZ, RZ, R115 ;  /* 0x000000ffff6e7224 */ /* 0x000fc400078e0073 */
[----:B-1----:R-:W-:Y:S01]  /*f750*/  FADD.FTZ R0, R2, R0 ;  /* 0x0000000002007221 */ /* 0x002fe20000010000 */
[----:B------:R-:W-:Y:S02]  /*f760*/  IMAD.MOV.U32 R58, RZ, RZ, R122 ;  /* 0x000000ffff3a7224 */ /* 0x000fe400078e007a */
[----:B------:R-:W-:Y:S02]  /*f770*/  IMAD.MOV.U32 R115, RZ, RZ, R16 ;  /* 0x000000ffff737224 */ /* 0x000fe400078e0010 */
[----:B------:R-:W-:Y:S01]  /*f780*/  IMAD.MOV.U32 R122, RZ, RZ, R66 ;  /* 0x000000ffff7a7224 */ /* 0x000fe200078e0042 */
[----:B------:R-:W2:Y:S01]  /*f790*/  LDL.LU R16, [R1+0x1ec] ;  /* 0x0001ec0001107983 */ /* 0x000ea20000300800 */
[----:B------:R-:W-:-:S03]  /*f7a0*/  IMAD.MOV.U32 R66, RZ, RZ, R33 ;  /* 0x000000ffff427224 */ /* 0x000fc600078e0021 */
[----:B------:R-:W3:Y:S04]  /*f7b0*/  LDL.LU R33, [R1+0x1e8] ;  /* 0x0001e80001217983 */ /* 0x000ee80000300800 */
[----:B------:R1:W-:Y:S01]  /*f7c0*/  STL [R1+0x164], R0 ;  /* 0x0001640001007387 */ /* 0x0003e20000100800 */
[----:B------:R-:W-:-:S05]  /*f7d0*/  @!P3 HADD2 R93, -R163.H0_H0, -RZ.H0_H0 ;  /* 0xa00000ffa35db230 */ /* 0x000fca0000000900 */
[----:B------:R-:W-:Y:S02]  /*f7e0*/  @!P3 PRMT R243, R93, 0x5410, RZ ;  /* 0x000054105df3b816 */ /* 0x000fe400000000ff */
[----:B-1----:R-:W-:-:S04]  /*f7f0*/  PRMT R0, R52, 0x7773, RZ ;  /* 0x0000777334007816 */ /* 0x002fc800000000ff */
[----:B------:R-:W-:Y:S02]  /*f800*/  ISETP.GT.U32.AND P5, PT, R0, UR6, PT ;  /* 0x0000000600007c0c */ /* 0x000fe4000bfa4070 */
[----:B------:R-:W-:-:S04]  /*f810*/  SHF.R.U32.HI R0, RZ, 0x18, R45 ;  /* 0x00000018ff007819 */ /* 0x000fc8000001162d */
[----:B------:R-:W-:Y:S01]  /*f820*/  ISETP.LE.U32.AND P3, PT, R0, UR6, PT ;  /* 0x0000000600007c0c */ /* 0x000fe2000bf63070 */
[----:B------:R-:W-:Y:S02]  /*f830*/  IMAD.MOV.U32 R0, RZ, RZ, R84 ;  /* 0x000000ffff007224 */ /* 0x000fe400078e0054 */
[----:B------:R-:W-:-:S03]  /*f840*/  IMAD.MOV.U32 R36, RZ, RZ, R56 ;  /* 0x000000ffff247224 */ /* 0x000fc600078e0038 */
[----:B------:R-:W-:Y:S01]  /*f850*/  LOP3.LUT R0, R0, 0xff, RZ, 0xc0, !PT ;  /* 0x000000ff00007812 */ /* 0x000fe200078ec0ff */
[----:B------:R-:W-:-:S06]  /*f860*/  IMAD.MOV.U32 R56, RZ, RZ, R58 ;  /* 0x000000ffff387224 */ /* 0x000fcc00078e003a */
[----:B------:R-:W-:Y:S01]  /*f870*/  @!P3 HADD2 R92, -R163.H1_H1, -RZ.H0_H0 ;  /* 0xa00000ffa35cb230 */ /* 0x000fe20000000d00 */
[----:B------:R-:W-:-:S04]  /*f880*/  F2FP.F16.F32.PACK_AB R162, R2, R3 ;  /* 0x0000000302a2723e */ /* 0x000fc800000000ff */
[----:B------:R-:W-:Y:S02]  /*f890*/  @!P3 PRMT R241, R92, 0x5410, RZ ;  /* 0x000054105cf1b816 */ /* 0x000fe400000000ff */
[----:B------:R-:W-:Y:S01]  /*f8a0*/  ISETP.LE.U32.AND P3, PT, R0, UR6, PT ;  /* 0x0000000600007c0c */ /* 0x000fe2000bf63070 */
[----:B------:R1:W4:Y:S01]  /*f8b0*/  MUFU.EX2 R3, R36 ;  /* 0x0000002400037308 */ /* 0x0003220000000800 */
[----:B------:R-:W-:Y:S02]  /*f8c0*/  PRMT R0, R84, 0x7771, RZ ;  /* 0x0000777154007816 */ /* 0x000fe400000000ff */
[----:B------:R-:W-:Y:S01]  /*f8d0*/  PRMT R242, R162, 0x7610, R242 ;  /* 0x00007610a2f27816 */ /* 0x000fe200000000f2 */
[----:B-1----:R-:W-:-:S04]  /*f8e0*/  IMAD.MOV.U32 R36, RZ, RZ, R56 ;  /* 0x000000ffff247224 */ /* 0x002fc800078e0038 */
[----:B------:R1:W1:Y:S04]  /*f8f0*/  MUFU.EX2 R2, R36 ;  /* 0x0000002400027308 */ /* 0x0002680000000800 */
[----:B------:R-:W-:Y:S02]  /*f900*/  @!P3 HADD2 R94, -R162.H0_H0, -RZ.H0_H0 ;  /* 0xa00000ffa25eb230 */ /* 0x000fe40000000900 */
[----:B------:R-:W-:Y:S02]  /*f910*/  IMAD.MOV.U32 R56, RZ, RZ, R59 ;  /* 0x000000ffff387224 */ /* 0x000fe400078e003b */
[----:B------:R-:W-:Y:S01]  /*f920*/  IMAD.MOV.U32 R59, RZ, RZ, R42 ;  /* 0x000000ffff3b7224 */ /* 0x000fe200078e002a */
[----:B------:R-:W-:Y:S02]  /*f930*/  @!P3 PRMT R242, R94, 0x5410, RZ ;  /* 0x000054105ef2b816 */ /* 0x000fe400000000ff */
[----:B------:R-:W-:Y:S01]  /*f940*/  ISETP.GT.U32.AND P3, PT, R0, UR6, PT ;  /* 0x0000000600007c0c */ /* 0x000fe2000bf64070 */
[----:B----4-:R-:W-:Y:S01]  /*f950*/  FADD.FTZ R0, R3, R5 ;  /* 0x0000000503007221 */ /* 0x010fe20000010000 */
[----:B------:R-:W-:Y:S01]  /*f960*/  IMAD.MOV.U32 R58, RZ, RZ, R40 ;  /* 0x000000ffff3a7224 */ /* 0x000fe200078e0028 */
[----:B------:R-:W-:-:S02]  /*f970*/  MOV R40, R35 ;  /* 0x0000002300287202 */ /* 0x000fc40000000f00 */
[----:B------:R-:W4:Y:S01]  /*f980*/  LDL.LU R35, [R1+0x1e4] ;  /* 0x0001e40001237983 */ /* 0x000f220000300800 */
[----:B-1----:R-:W-:Y:S02]  /*f990*/  IMAD.MOV.U32 R36, RZ, RZ, R56 ;  /* 0x000000ffff247224 */ /* 0x002fe400078e0038 */
[----:B------:R-:W-:Y:S01]  /*f9a0*/  FADD.FTZ R0, R2, R0 ;  /* 0x0000000002007221 */ /* 0x000fe20000010000 */
[----:B------:R-:W-:Y:S01]  /*f9b0*/  IMAD.MOV.U32 R56, RZ, RZ, R59 ;  /* 0x000000ffff387224 */ /* 0x000fe200078e003b */
[----:B------:R-:W2:Y:S01]  /*f9c0*/  LDL.LU R42, [R1+0x1e0] ;  /* 0x0001e000012a7983 */ /* 0x000ea20000300800 */
[----:B------:R-:W-:Y:S02]  /*f9d0*/  IMAD.MOV.U32 R59, RZ, RZ, R57 ;  /* 0x000000ffff3b7224 */ /* 0x000fe400078e0039 */
[----:B------:R-:W-:Y:S02]  /*f9e0*/  IMAD.MOV.U32 R57, RZ, RZ, R32 ;  /* 0x000000ffff397224 */ /* 0x000fe400078e0020 */
[----:B------:R-:W-:-:S02]  /*f9f0*/  IMAD.MOV.U32 R32, RZ, RZ, R203 ;  /* 0x000000ffff207224 */ /* 0x000fc400078e00cb */
[----:B------:R-:W-:Y:S01]  /*fa00*/  IMAD.MOV.U32 R203, RZ, RZ, R123 ;  /* 0x000000ffffcb7224 */ /* 0x000fe200078e007b */
[----:B------:R1:W-:Y:S01]  /*fa10*/  STL [R1+0x144], R0 ;  /* 0x0001440001007387 */ /* 0x0003e20000100800 */
[----:B------:R-:W-:Y:S02]  /*fa20*/  IMAD.MOV.U32 R123, RZ, RZ, R122 ;  /* 0x000000ffff7b7224 */ /* 0x000fe400078e007a */
[----:B------:R-:W-:Y:S02]  /*fa30*/  IMAD.MOV.U32 R122, RZ, RZ, R43 ;  /* 0x000000ffff7a7224 */ /* 0x000fe400078e002b */
[----:B------:R-:W2:Y:S04]  /*fa40*/  LDL.LU R43, [R1+0x1dc] ;  /* 0x0001dc00012b7983 */ /* 0x000ea80000300800 */
[----:B------:R-:W3:Y:S01]  /*fa50*/  LDL.LU R202, [R1+0xe8] ;  /* 0x0000e80001ca7983 */ /* 0x000ee20000300800 */
[----:B------:R-:W-:Y:S01]  /*fa60*/  @P3 HADD2 R96, -R162.H1_H1, -RZ.H0_H0 ;  /* 0xa00000ffa2603230 */ /* 0x000fe20000000d00 */
[----:B------:R-:W-:-:S02]  /*fa70*/  PRMT R240, R162, 0x7632, R240 ;  /* 0x00007632a2f07816 */ /* 0x000fc400000000f0 */
[----:B------:R-:W-:Y:S01]  /*fa80*/  F2FP.F16.F32.PACK_AB R161, R2, R3 ;  /* 0x0000000302a1723e */ /* 0x000fe200000000ff */
[----:B------:R-:W-:Y:S01]  /*fa90*/  IMAD.WIDE R2, R4, -0x70, R68 ;  /* 0xffffff9004027825 */ /* 0x000fe200078e0244 */
[----:B------:R-:W-:Y:S01]  /*faa0*/  @P3 PRMT R240, R96, 0x5410, RZ ;  /* 0x0000541060f03816 */ /* 0x000fe200000000ff */
[----:B------:R-:W3:Y:S02]  /*fab0*/  LDL R68, [R1+0x118] ;  /* 0x0001180001447983 */ /* 0x000ee40000100800 */
[----:B------:R-:W-:Y:S01]  /*fac0*/  IMAD.MOV.U32 R27, RZ, RZ, R36 ;  /* 0x000000ffff1b7224 */ /* 0x000fe200078e0024 */
[----:B-1----:R-:W-:Y:S01]  /*fad0*/  PRMT R0, R84, 0x7772, RZ ;  /* 0x0000777254007816 */ /* 0x002fe200000000ff */
[----:B------:R-:W-:-:S03]  /*fae0*/  IMAD.SHL.U32 R36, R4, 0x8, RZ ;  /* 0x0000000804247824 */ /* 0x000fc600078e00ff */
[----:B------:R-:W-:Y:S01]  /*faf0*/  ISETP.GT.U32.AND P3, PT, R0, UR6, PT ;  /* 0x0000000600007c0c */ /* 0x000fe2000bf64070 */
[----:B------:R-:W-:Y:S02]  /*fb00*/  IMAD.MOV.U32 R34, RZ, RZ, R32 ;  /* 0x000000ffff227224 */ /* 0x000fe400078e0020 */
[----:B------:R-:W-:Y:S02]  /*fb10*/  IMAD.MOV.U32 R65, RZ, RZ, R59 ;  /* 0x000000ffff417224 */ /* 0x000fe400078e003b */
[----:B------:R-:W-:Y:S02]  /*fb20*/  IMAD.MOV.U32 R32, RZ, RZ, R58 ;  /* 0x000000ffff207224 */ /* 0x000fe400078e003a */
[----:B------:R-:W-:Y:S01]  /*fb30*/  IMAD.WIDE R58, R4, 0x70, R2 ;  /* 0x00000070043a7825 */ /* 0x000fe200078e0202 */
[----:B------:R-:W-:-:S05]  /*fb40*/  PRMT R0, R84, 0x7773, RZ ;  /* 0x0000777354007816 */ /* 0x000fca00000000ff */
[----:B------:R-:W-:Y:S01]  /*fb50*/  @P3 HADD2 R98, -R161.H0_H0, -RZ.H0_H0 ;  /* 0xa00000ffa1623230 */ /* 0x000fe20000000900 */
[----:B------:R-:W-:-:S04]  /*fb60*/  PRMT R239, R161, 0x7610, R239 ;  /* 0x00007610a1ef7816 */ /* 0x000fc800000000ef */
[----:B------:R-:W-:Y:S02]  /*fb70*/  @P3 PRMT R239, R98, 0x5410, RZ ;  /* 0x0000541062ef3816 */ /* 0x000fe400000000ff */
[----:B------:R-:W-:Y:S02]  /*fb80*/  ISETP.GT.U32.AND P3, PT, R0, UR6, PT ;  /* 0x0000000600007c0c */ /* 0x000fe4000bf64070 */
[----:B------:R-:W-:Y:S01]  /*fb90*/  PRMT R0, R184, 0x7772, RZ ;  /* 0x00007772b8007816 */ /* 0x000fe200000000ff */
[----:B------:R-:W-:Y:S01]  /*fba0*/  IMAD.MOV.U32 R62, RZ, RZ, R57 ;  /* 0x000000ffff3e7224 */ /* 0x000fe200078e0039 */
[----:B------:R-:W-:Y:S01]  /*fbb0*/  MOV R47, R56 ;  /* 0x00000038002f7202 */ /* 0x000fe20000000f00 */
[----:B------:R-:W-:-:S04]  /*fbc0*/  IMAD.WIDE R56, R4, -0x70, R58 ;  /* 0xffffff9004387825 */ /* 0x000fc800078e023a */
[----:B------:R-:W-:Y:S01]  /*fbd0*/  IMAD.MOV.U32 R5, RZ, RZ, R60 ;  /* 0x000000ffff057224 */ /* 0x000fe200078e003c */
[----:B------:R-:W-:-:S04]  /*fbe0*/  PRMT R8, R60, 0x7771, RZ ;  /* 0x000077713c087816 */ /* 0x000fc800000000ff */
[----:B------:R-:W-:-:S04]  /*fbf0*/  LOP3.LUT R5, R5, 0xff, RZ, 0xc0, !PT ;  /* 0x000000ff05057812 */ /* 0x000fc800078ec0ff */
[----:B------:R-:W-:Y:S01]  /*fc00*/  PRMT R5, R5, 0x5410, R8 ;  /* 0x0000541005057816 */ /* 0x000fe20000000008 */
[----:B--2---:R-:W-:-:S04]  /*fc10*/  IMAD.WIDE R2, R36, 0x2, R42 ;  /* 0x0000000224027825 */ /* 0x004fc800078e022a */
[----:B------:R-:W-:-:S04]  /*fc20*/  IMAD.WIDE R2, R4, 0x70, R2 ;  /* 0x0000007004027825 */ /* 0x000fc800078e0202 */
[----:B------:R-:W-:Y:S01]  /*fc30*/  IMAD.WIDE R36, R36, 0x2, R2 ;  /* 0x0000000224247825 */ /* 0x000fe200078e0202 */
[----:B------:R-:W-:-:S04]  /*fc40*/  PRMT R2, R184, 0x7773, RZ ;  /* 0x00007773b8027816 */ /* 0x000fc800000000ff */
[----:B------:R-:W-:Y:S02]  /*fc50*/  PRMT R11, R0, 0x5410, R2 ;  /* 0x00005410000b7816 */ /* 0x000fe40000000002 */
[C---:B------:R-:W-:Y:S02]  /*fc60*/  PRMT R2, R14.reuse, 0x7773, RZ ;  /* 0x000077730e027816 */ /* 0x040fe400000000ff */
[----:B------:R-:W-:Y:S01]  /*fc70*/  PRMT R0, R14, 0x7772, RZ ;  /* 0x000077720e007816 */ /* 0x000fe200000000ff */
[----:B------:R-:W-:-:S03]  /*fc80*/  IMAD.MOV.U32 R3, RZ, RZ, R184 ;  /* 0x000000ffff037224 */ /* 0x000fc600078e00b8 */
[----:B------:R-:W-:Y:S02]  /*fc90*/  PRMT R85, R0, 0x5410, R2 ;  /* 0x0000541000557816 */ /* 0x000fe40000000002 */
[----:B------:R-:W-:Y:S02]  /*fca0*/  LOP3.LUT R0, R16, 0xffff, RZ, 0xc0, !PT ;  /* 0x0000ffff10007812 */ /* 0x000fe400078ec0ff */
[----:B------:R-:W-:Y:S02]  /*fcb0*/  LOP3.LUT R3, R3, 0xff, RZ, 0xc0, !PT ;  /* 0x000000ff03037812 */ /* 0x000fe400078ec0ff */
[----:B------:R-:W-:Y:S02]  /*fcc0*/  PRMT R4, R184, 0x7771, RZ ;  /* 0x00007771b8047816 */ /* 0x000fe400000000ff */
[----:B------:R-:W-:Y:S02]  /*fcd0*/  SHF.R.U32.HI R0, RZ, 0x8, R0 ;  /* 0x00000008ff007819 */ /* 0x000fe40000011600 */
[----:B------:R-:W-:-:S02]  /*fce0*/  LOP3.LUT R2, R16, 0xff, RZ, 0xc0, !PT ;  /* 0x000000ff10027812 */ /* 0x000fc400078ec0ff */
[----:B------:R-:W-:Y:S02]  /*fcf0*/  PRMT R9, R3, 0x5410, R4 ;  /* 0x0000541003097816 */ /* 0x000fe40000000004 */
[--C-:B------:R-:W-:Y:S01]  /*fd00*/  PRMT R7, R2, 0x5410, R0.reuse ;  /* 0x0000541002077816 */ /* 0x100fe20000000000 */
[----:B------:R-:W1:Y:S01]  /*fd10*/  LDC R3, c[0x0][0x4f8] ;  /* 0x00013e00ff037b82 */ /* 0x000e620000000800 */
[----:B------:R-:W-:Y:S02]  /*fd20*/  PRMT R0, R16, 0x7632, R0 ;  /* 0x0000763210007816 */ /* 0x000fe40000000000 */
[----:B------:R-:W-:Y:S02]  /*fd30*/  SHF.R.U32.HI R2, RZ, 0x18, R16 ;  /* 0x00000018ff027819 */ /* 0x000fe40000011610 */
[----:B------:R-:W-:-:S04]  /*fd40*/  LOP3.LUT R0, R0, 0xff, RZ, 0xc0, !PT ;  /* 0x000000ff00007812 */ /* 0x000fc800078ec0ff */
[----:B------:R-:W-:Y:S02]  /*fd50*/  PRMT R6, R0, 0x5410, R2 ;  /* 0x0000541000067816 */ /* 0x000fe40000000002 */
[C---:B------:R-:W-:Y:S02]  /*fd60*/  PRMT R2, R60.reuse, 0x7773, RZ ;  /* 0x000077733c027816 */ /* 0x040fe400000000ff */
[----:B------:R-:W-:-:S04]  /*fd70*/  PRMT R0, R60, 0x7772, RZ ;  /* 0x000077723c007816 */ /* 0x000fc800000000ff */
[----:B------:R-:W-:Y:S02]  /*fd80*/  PRMT R4, R0, 0x5410, R2 ;  /* 0x0000541000047816 */ /* 0x000fe40000000002 */
[C---:B------:R-:W-:Y:S01]  /*fd90*/  LOP3.LUT R0, R15.reuse, 0xffff, RZ, 0xc0, !PT ;  /* 0x0000ffff0f007812 */ /* 0x040fe200078ec0ff */
[----:B----4-:R-:W-:Y:S01]  /*fda0*/  STG.E.U16 desc[UR20][R42.64+-0x80], R35 ;  /* 0xffff80232a007986 */ /* 0x010fe2000c101514 */
[----:B------:R-:W-:Y:S02]  /*fdb0*/  LOP3.LUT R2, R15, 0xff, RZ, 0xc0, !PT ;  /* 0x000000ff0f027812 */ /* 0x000fe400078ec0ff */
[----:B------:R-:W-:Y:S01]  /*fdc0*/  SHF.R.U32.HI R0, RZ, 0x8, R0 ;  /* 0x00000008ff007819 */ /* 0x000fe20000011600 */
[----:B---3--:R-:W-:Y:S04]  /*fdd0*/  STG.E.U16 desc[UR20][R42.64+-0x7e], R33 ;  /* 0xffff82212a007986 */ /* 0x008fe8000c101514 */
[----:B------:R-:W-:Y:S04]  /*fde0*/  STG.E.U16 desc[UR20][R56.64+-0x80], R31 ;  /* 0xffff801f38007986 */ /* 0x000fe8000c101514 */
[----:B------:R-:W-:Y:S04]  /*fdf0*/  STG.E.U16 desc[UR20][R56.64+-0x7e], R30 ;  /* 0xffff821e38007986 */ /* 0x000fe8000c101514 */
[----:B------:R2:W-:Y:S02]  /*fe00*/  STG.E.U16 desc[UR20][R58.64+-0x7e], R17 ;  /* 0xffff82113a007986 */ /* 0x0005e4000c101514 */
[----:B--2---:R-:W-:-:S02]  /*fe10*/  PRMT R17, R2, 0x5410, R0 ;  /* 0x0000541002117816 */ /* 0x004fc40000000000 */
[----:B-1----:R-:W-:Y:S02]  /*fe20*/  LOP3.LUT R2, R3, 0xff, RZ, 0xc0, !PT ;  /* 0x000000ff03027812 */ /* 0x002fe400078ec0ff */
[----:B------:R-:W-:Y:S02]  /*fe30*/  PRMT R0, R15, 0x7632, R0 ;  /* 0x000076320f007816 */ /* 0x000fe40000000000 */
[----:B------:R-:W-:Y:S01]  /*fe40*/  SHF.R.U32.HI R3, RZ, 0x18, R15 ;  /* 0x00000018ff037819 */ /* 0x000fe2000001160f */
[----:B------:R-:W-:Y:S01]  /*fe50*/  IMAD R2, R2, 0x10000, R2 ;  /* 0x0001000002027824 */ /* 0x000fe200078e0202 */
[----:B------:R-:W-:-:S04]  /*fe60*/  LOP3.LUT R0, R0, 0xff, RZ, 0xc0, !PT ;  /* 0x000000ff00007812 */ /* 0x000fc800078ec0ff */
[----:B------:R-:W-:Y:S02]  /*fe70*/  PRMT R16, R0, 0x5410, R3 ;  /* 0x0000541000107816 */ /* 0x000fe40000000003 */
[----:B------:R-:W-:-:S05]  /*fe80*/  HSET2.LE.AND R3, R7, R2, PT ;  /* 0x0000000207037233 */ /* 0x000fca0003803000 */
[----:B------:R-:W-:Y:S02]  /*fe90*/  LOP3.LUT R8, R202, R3, RZ, 0xc0, !PT ;  /* 0x00000003ca087212 */ /* 0x000fe400078ec0ff */
[----:B------:R-:W2:Y:S01]  /*fea0*/  LDL.LU R202, [R1+0x104] ;  /* 0x0001040001ca7983 */ /* 0x000ea20000300800 */
[----:B------:R-:W-:-:S05]  /*feb0*/  LOP3.LUT R4, R4, 0xff00ff, RZ, 0xc0, !PT ;  /* 0x00ff00ff04047812 */ /* 0x000fca00078ec0ff */
[----:B------:R-:W-:Y:S01]  /*fec0*/  HSET2.LE.AND R0, R4, R2, PT ;  /* 0x0000000204007233 */ /* 0x000fe20003803000 */
[----:B------:R-:W-:Y:S01]  /*fed0*/  IMAD.MOV.U32 R79, RZ, RZ, R41 ;  /* 0x000000ffff4f7224 */ /* 0x000fe200078e0029 */
[----:B------:R-:W-:Y:S01]  /*fee0*/  MOV R78, R49 ;  /* 0x00000031004e7202 */ /* 0x000fe20000000f00 */
[----:B------:R-:W-:Y:S02]  /*fef0*/  IMAD.MOV.U32 R80, RZ, RZ, R44 ;  /* 0x000000ffff507224 */ /* 0x000fe400078e002c */
[----:B------:R-:W-:Y:S02]  /*ff00*/  IMAD.MOV.U32 R81, RZ, RZ, R252 ;  /* 0x000000ffff517224 */ /* 0x000fe400078e00fc */
[----:B------:R-:W-:Y:S02]  /*ff10*/  IMAD.MOV.U32 R82, RZ, RZ, R215 ;  /* 0x000000ffff527224 */ /* 0x000fe400078e00d7 */
[----:B------:R-:W-:Y:S01]  /*ff20*/  IMAD.MOV.U32 R83, RZ, RZ, R160 ;  /* 0x000000ffff537224 */ /* 0x000fe200078e00a0 */
[----:B--2---:R-:W-:Y:S01]  /*ff30*/  LOP3.LUT R4, R202, 0x120, R68, 0xf8, !PT ;  /* 0x00000120ca047812 */ /* 0x004fe200078ef844 */
[----:B------:R-:W-:Y:S01]  /*ff40*/  IMAD.MOV.U32 R68, RZ, RZ, R62 ;  /* 0x000000ffff447224 */ /* 0x000fe200078e003e */
[----:B------:R-:W-:Y:S01]  /*ff50*/  MOV R62, R32 ;  /* 0x00000020003e7202 */ /* 0x000fe20000000f00 */
        /* <DEDUP_REMOVED lines=15> */
[----:B------:R-:W-:Y:S02]  /*10050*/  IMAD.MOV.U32 R63, RZ, RZ, R234 ;  /* 0x000000ffff3f7224 */ /* 0x000fe400078e00ea */
[----:B------:R-:W-:Y:S01]  /*10060*/  IMAD.MOV.U32 R71, RZ, RZ, R115 ;  /* 0x000000ffff477224 */ /* 0x000fe200078e0073 */
[----:B------:R-:W2:Y:S01]  /*10070*/  LDL.LU R234, [R1+0x1d8] ;  /* 0x0001d80001ea7983 */ /* 0x000ea20000300800 */
        /* <DEDUP_REMOVED lines=9> */
[----:B------:R-:W3:Y:S01]  /*10110*/  LDL.LU R235, [R1+0x1d4] ;  /* 0x0001d40001eb7983 */ /* 0x000ee20000300800 */
[----:B------:R-:W-:-:S02]  /*10120*/  IMAD.MOV.U32 R76, RZ, RZ, R236 ;  /* 0x000000ffff4c7224 */ /* 0x000fc400078e00ec */
[----:B------:R-:W-:Y:S01]  /*10130*/  IMAD.MOV.U32 R77, RZ, RZ, R200 ;  /* 0x000000ffff4d7224 */ /* 0x000fe200078e00c8 */
[----:B------:R-:W4:Y:S04]  /*10140*/  LDL.LU R236, [R1+0x1d0] ;  /* 0x0001d00001ec7983 */ /* 0x000f280000300800 */
[----:B------:R-:W2:Y:S04]  /*10150*/  LDL.LU R200, [R1+0x1cc] ;  /* 0x0001cc0001c87983 */ /* 0x000ea80000300800 */
[----:B------:R-:W3:Y:S04]  /*10160*/  LDL.LU R49, [R1+0x1c8] ;  /* 0x0001c80001317983 */ /* 0x000ee80000300800 */
[----:B------:R-:W3:Y:S04]  /*10170*/  LDL.LU R41, [R1+0x1c4] ;  /* 0x0001c40001297983 */ /* 0x000ee80000300800 */
[----:B------:R-:W3:Y:S04]  /*10180*/  LDL.LU R44, [R1+0x1c0] ;  /* 0x0001c000012c7983 */ /* 0x000ee80000300800 */
[----:B------:R1:W5:Y:S04]  /*10190*/  LDL.LU R252, [R1+0x1bc] ;  /* 0x0001bc0001fc7983 */ /* 0x0003680000300800 */
[----:B------:R1:W5:Y:S04]  /*101a0*/  LDL.LU R215, [R1+0x1b8] ;  /* 0x0001b80001d77983 */ /* 0x0003680000300800 */
[----:B------:R-:W4:Y:S01]  /*101b0*/  LDL.LU R160, [R1+0xf8] ;  /* 0x0000f80001a07983 */ /* 0x000f220000300800 */
[----:B------:R-:W-:-:S02]  /*101c0*/  IMAD.MOV.U32 R202, RZ, RZ, R65 ;  /* 0x000000ffffca7224 */ /* 0x000fc400078e0041 */
[----:B------:R-:W-:Y:S02]  /*101d0*/  IMAD.MOV.U32 R65, RZ, RZ, R34 ;  /* 0x000000ffff417224 */ /* 0x000fe400078e0022 */
[----:B------:R-:W-:Y:S01]  /*101e0*/  IMAD.MOV.U32 R34, RZ, RZ, R40 ;  /* 0x000000ffff227224 */ /* 0x000fe200078e0028 */
[----:B------:R-:W-:Y:S01]  /*101f0*/  LEA R40, R4, UR13, 0x1 ;  /* 0x0000000d04287c11 */ /* 0x000fe2000f8e08ff */
[----:B------:R-:W-:Y:S01]  /*10200*/  IMAD.MOV.U32 R30, RZ, RZ, R14 ;  /* 0x000000ffff1e7224 */ /* 0x000fe200078e000e */
[----:B------:R-:W-:Y:S01]  /*10210*/  PRMT R31, R14, 0x7771, RZ ;  /* 0x000077710e1f7816 */ /* 0x000fe200000000ff */
[----:B------:R-:W-:Y:S02]  /*10220*/  IMAD.MOV.U32 R185, RZ, RZ, R12 ;  /* 0x000000ffffb97224 */ /* 0x000fe400078e000c */
[----:B------:R-:W1:Y:S01]  /*10230*/  LDSM.16.MT88.4 R12, [R40+0x9000] ;  /* 0x00900000280c783b */ /* 0x000e620000004200 */
[----:B------:R-:W-:-:S05]  /*10240*/  IMAD.MOV.U32 R7, RZ, RZ, R24 ;  /* 0x000000ffff077224 */ /* 0x000fca00078e0018 */
[----:B------:R-:W-:Y:S02]  /*10250*/  LOP3.LUT R7, R7, R0, RZ, 0xc0, !PT ;  /* 0x0000000007077212 */ /* 0x000fe400078ec0ff */
[--C-:B------:R-:W-:Y:S02]  /*10260*/  HSET2.LE.AND R0, R6, R2.reuse, PT ;  /* 0x0000000206007233 */ /* 0x100fe40003803000 */
[----:B------:R-:W-:-:S03]  /*10270*/  HSET2.LE.AND R3, R9, R2, PT ;  /* 0x0000000209037233 */ /* 0x000fc60003803000 */
[----:B------:R-:W-:Y:S02]  /*10280*/  LOP3.LUT R9, R68, R0, RZ, 0xc0, !PT ;  /* 0x0000000044097212 */ /* 0x000fe400078ec0ff */
[----:B------:R-:W-:-:S05]  /*10290*/  LOP3.LUT R0, R11, 0xff00ff, RZ, 0xc0, !PT ;  /* 0x00ff00ff0b007812 */ /* 0x000fca00078ec0ff */
[--C-:B------:R-:W-:Y:S02]  /*102a0*/  HSET2.LE.AND R0, R0, R2.reuse, PT ;  /* 0x0000000200007233 */ /* 0x100fe40003803000 */
[----:B------:R-:W-:Y:S02]  /*102b0*/  LOP3.LUT R10, R202, R3, RZ, 0xc0, !PT ;  /* 0x00000003ca0a7212 */ /* 0x000fe400078ec0ff */
[--C-:B------:R-:W-:Y:S02]  /*102c0*/  HSET2.LE.AND R3, R16, R2.reuse, PT ;  /* 0x0000000210037233 */ /* 0x100fe40003803000 */
[----:B------:R-:W-:-:S03]  /*102d0*/  HSET2.LE.AND R6, R5, R2, PT ;  /* 0x0000000205067233 */ /* 0x000fc60003803000 */
[----:B------:R-:W-:Y:S02]  /*102e0*/  LOP3.LUT R5, R64, R3, RZ, 0xc0, !PT ;  /* 0x0000000340057212 */ /* 0x000fe400078ec0ff */
[----:B------:R-:W-:Y:S01]  /*102f0*/  LOP3.LUT R6, R61, R6, RZ, 0xc0, !PT ;  /* 0x000000063d067212 */ /* 0x000fe200078ec0ff */
[----:B------:R-:W-:Y:S01]  /*10300*/  IMAD.MOV.U32 R88, RZ, RZ, R62 ;  /* 0x000000ffff587224 */ /* 0x000fe200078e003e */
[----:B------:R-:W-:Y:S01]  /*10310*/  MOV R35, R121 ;  /* 0x0000007900237202 */ /* 0x000fe20000000f00 */
[----:B------:R-:W-:Y:S01]  /*10320*/  IMAD.MOV.U32 R68, RZ, RZ, R120 ;  /* 0x000000ffff447224 */ /* 0x000fe200078e0078 */
[----:B------:R-:W-:Y:S01]  /*10330*/  MOV R61, R123 ;  /* 0x0000007b003d7202 */ /* 0x000fe20000000f00 */
[----:B------:R-:W-:Y:S02]  /*10340*/  IMAD.MOV.U32 R62, RZ, RZ, R122 ;  /* 0x000000ffff3e7224 */ /* 0x000fe400078e007a */
[----:B------:R-:W-:Y:S02]  /*10350*/  IMAD.MOV.U32 R89, RZ, RZ, R34 ;  /* 0x000000ffff597224 */ /* 0x000fe400078e0022 */
[----:B------:R-:W-:-:S02]  /*10360*/  IMAD.MOV.U32 R33, RZ, RZ, R113 ;  /* 0x000000ffff217224 */ /* 0x000fc400078e0071 */
[----:B------:R-:W-:Y:S02]  /*10370*/  IMAD.MOV.U32 R34, RZ, RZ, R112 ;  /* 0x000000ffff227224 */ /* 0x000fe400078e0070 */
[----:B------:R-:W-:Y:S02]  /*10380*/  IMAD.MOV.U32 R60, RZ, RZ, R114 ;  /* 0x000000ffff3c7224 */ /* 0x000fe400078e0072 */
[----:B------:R-:W-:Y:S02]  /*10390*/  @P5 HADD2 R95, -R175.H0_H0, -RZ.H0_H0 ;  /* 0xa00000ffaf5f5230 */ /* 0x000fe40000000900 */
[----:B------:R-:W-:Y:S02]  /*103a0*/  IMAD.MOV.U32 R92, RZ, RZ, R212 ;  /* 0x000000ffff5c7224 */ /* 0x000fe400078e00d4 */
[----:B------:R-:W-:Y:S02]  /*103b0*/  @!P4 HADD2 R97, -R181.H1_H1, -RZ.H0_H0 ;  /* 0xa00000ffb561c230 */ /* 0x000fe40000000d00 */
[----:B------:R-:W-:-:S02]  /*103c0*/  IMAD.MOV.U32 R93, RZ, RZ, R211 ;  /* 0x000000ffff5d7224 */ /* 0x000fc400078e00d3 */
[----:B------:R-:W-:Y:S01]  /*103d0*/  @P3 HADD2 R99, -R161.H1_H1, -RZ.H0_H0 ;  /* 0xa00000ffa1633230 */ /* 0x000fe20000000d00 */
[----:B------:R-:W-:Y:S01]  /*103e0*/  @P5 PRMT R175, R95, 0x5410, RZ ;  /* 0x000054105faf5816 */ /* 0x000fe200000000ff */
[----:B------:R-:W-:Y:S01]  /*103f0*/  IMAD.MOV.U32 R94, RZ, RZ, R210 ;  /* 0x000000ffff5e7224 */ /* 0x000fe200078e00d2 */
[----:B------:R-:W-:Y:S01]  /*10400*/  PRMT R237, R181, 0x7632, R237 ;  /* 0x00007632b5ed7816 */ /* 0x000fe200000000ed */
[----:B------:R-:W-:Y:S01]  /*10410*/  IMAD.MOV.U32 R95, RZ, RZ, R208 ;  /* 0x000000ffff5f7224 */ /* 0x000fe200078e00d0 */
[----:B------:R-:W-:Y:S01]  /*10420*/  PRMT R238, R161, 0x7632, R238 ;  /* 0x00007632a1ee7816 */ /* 0x000fe200000000ee */
[----:B------:R-:W-:Y:S01]  /*10430*/  STG.E.U16 desc[UR20][R58.64+-0x80], R20 ;  /* 0xffff80143a007986 */ /* 0x000fe2000c101514 */
[----:B------:R-:W-:Y:S01]  /*10440*/  @!P4 PRMT R237, R97, 0x5410, RZ ;  /* 0x0000541061edc816 */ /* 0x000fe200000000ff */
[----:B------:R-:W-:Y:S01]  /*10450*/  IMAD.MOV.U32 R202, RZ, RZ, R65 ;  /* 0x000000ffffca7224 */ /* 0x000fe200078e0041 */
[----:B------:R-:W-:Y:S01]  /*10460*/  @P3 PRMT R238, R99, 0x5410, RZ ;  /* 0x0000541063ee3816 */ /* 0x000fe200000000ff */
[----:B------:R-:W-:Y:S01]  /*10470*/  STG.E.U16 desc[UR20][R36.64+-0x80], R19 ;  /* 0xffff801324007986 */ /* 0x000fe2000c101514 */
[----:B------:R-:W-:-:S02]  /*10480*/  IMAD.MOV.U32 R90, RZ, RZ, R32 ;  /* 0x000000ffff5a7224 */ /* 0x000fc400078e0020 */
[----:B------:R-:W-:Y:S01]  /*10490*/  IMAD.MOV.U32 R91, RZ, RZ, R109 ;  /* 0x000000ffff5b7224 */ /* 0x000fe200078e006d */
[----:B------:R-:W-:Y:S01]  /*104a0*/  STG.E.U16 desc[UR20][R36.64+-0x7e], R18 ;  /* 0xffff821224007986 */ /* 0x000fe2000c101514 */
[----:B------:R-:W-:Y:S02]  /*104b0*/  IMAD.MOV.U32 R32, RZ, RZ, R108 ;  /* 0x000000ffff207224 */ /* 0x000fe400078e006c */
[----:B------:R-:W-:Y:S01]  /*104c0*/  IMAD.MOV.U32 R64, RZ, RZ, R111 ;  /* 0x000000ffff407224 */ /* 0x000fe200078e006f */
[----:B------:R-:W-:Y:S01]  /*104d0*/  STG.E.U16 desc[UR20][R42.64+-0x70], R26 ;  /* 0xffff901a2a007986 */ /* 0x000fe2000c101514 */
[----:B------:R-:W-:Y:S02]  /*104e0*/  IMAD.MOV.U32 R65, RZ, RZ, R110 ;  /* 0x000000ffff417224 */ /* 0x000fe400078e006e */
[----:B------:R-:W-:Y:S01]  /*104f0*/  IMAD.MOV.U32 R53, RZ, RZ, R27 ;  /* 0x000000ffff357224 */ /* 0x000fe200078e001b */
[----:B------:R-:W-:Y:S04]  /*10500*/  STG.E.U16 desc[UR20][R42.64+-0x6e], R25 ;  /* 0xffff92192a007986 */ /* 0x000fe8000c101514 */
[----:B------:R-:W-:Y:S04]  /*10510*/  STG.E.U16 desc[UR20][R56.64+-0x70], R23 ;  /* 0xffff901738007986 */ /* 0x000fe8000c101514 */
[----:B------:R-:W-:Y:S01]  /*10520*/  LDSM.16.MT88.4 R24, [R40+0xa000] ;  /* 0x00a000002818783b */ /* 0x000fe20000004200 */
[----:B------:R-:W-:-:S02]  /*10530*/  IMAD.MOV.U32 R3, RZ, RZ, R172 ;  /* 0x000000ffff037224 */ /* 0x000fc400078e00ac */
[----:B------:R-:W-:Y:S01]  /*10540*/  IMAD.MOV.U32 R184, RZ, RZ, R53 ;  /* 0x000000ffffb87224 */ /* 0x000fe200078e0035 */
[----:B------:R1:W5:Y:S02]  /*10550*/  LDL.LU R212, [R1+0x1b4] ;  /* 0x0001b40001d47983 */ /* 0x0003640000300800 */
[----:B------:R-:W-:Y:S02]  /*10560*/  LOP3.LUT R3, R3, 0xff, RZ, 0xc0, !PT ;  /* 0x000000ff03037812 */ /* 0x000fe400078ec0ff */
[----:B------:R1:W5:Y:S04]  /*10570*/  LDL.LU R211, [R1+0x1b0] ;  /* 0x0001b00001d37983 */ /* 0x0003680000300800 */
[----:B------:R1:W5:Y:S04]  /*10580*/  LDL.LU R210, [R1+0x1ac] ;  /* 0x0001ac0001d27983 */ /* 0x0003680000300800 */
[----:B------:R1:W5:Y:S01]  /*10590*/  LDL.LU R208, [R1+0x1a8] ;  /* 0x0001a80001d07983 */ /* 0x0003620000300800 */
[----:B--2---:R-:W-:-:S02]  /*105a0*/  LOP3.LUT R11, R200, R0, RZ, 0xc0, !PT ;  /* 0x00000000c80b7212 */ /* 0x004fc400078ec0ff */
[----:B------:R-:W-:Y:S02]  /*105b0*/  HSET2.LE.AND R0, R17, R2, PT ;  /* 0x0000000211007233 */ /* 0x000fe40003803000 */
[----:B------:R-:W-:Y:S03]  /*105c0*/  LDSM.16.MT88.4 R16, [R40+0xb000] ;  /* 0x00b000002810783b */ /* 0x000fe60000004200 */
[----:B------:R-:W-:Y:S01]  /*105d0*/  LOP3.LUT R4, R67, R0, RZ, 0xc0, !PT ;  /* 0x0000000043047212 */ /* 0x000fe200078ec0ff */
[----:B-1----:R-:W-:Y:S01]  /*105e0*/  HMMA.16816.F32 R120, R8, R12, R136 ;  /* 0x0000000c0878723c */ /* 0x002fe20000001888 */
[----:B------:R-:W-:Y:S02]  /*105f0*/  IMAD.MOV.U32 R136, RZ, RZ, R104 ;  /* 0x000000ffff887224 */ /* 0x000fe400078e0068 */
[----:B------:R-:W-:Y:S02]  /*10600*/  IMAD.MOV.U32 R137, RZ, RZ, R107 ;  /* 0x000000ffff897224 */ /* 0x000fe400078e006b */
[----:B------:R-:W-:-:S02]  /*10610*/  IMAD.MOV.U32 R138, RZ, RZ, R106 ;  /* 0x000000ffff8a7224 */ /* 0x000fc400078e006a */
[----:B------:R-:W-:Y:S02]  /*10620*/  IMAD.MOV.U32 R139, RZ, RZ, R105 ;  /* 0x000000ffff8b7224 */ /* 0x000fe400078e0069 */
[----:B------:R-:W-:Y:S01]  /*10630*/  IMAD.MOV.U32 R67, RZ, RZ, R115 ;  /* 0x000000ffff437224 */ /* 0x000fe200078e0073 */
[----:B------:R-:W-:Y:S01]  /*10640*/  HMMA.16816.F32 R104, R4, R12, R100 ;  /* 0x0000000c0468723c */ /* 0x000fe20000001864 */
[----:B----4-:R-:W-:-:S07]  /*10650*/  IMAD.IADD R160, R160, 0x1, R40 ;  /* 0x00000001a0a07824 */ /* 0x010fce00078e0228 */
[-C--:B------:R-:W-:Y:S01]  /*10660*/  HMMA.16816.F32 R100, R4, R14.reuse, R204 ;  /* 0x0000000e0464723c */ /* 0x080fe200000018cc */
[----:B------:R-:W-:Y:S07]  /*10670*/  LDSM.16.MT88.4 R20, [R160+0xa000] ;  /* 0x00a00000a014783b */ /* 0x000fee0000004200 */
[----:B------:R-:W-:Y:S01]  /*10680*/  HMMA.16816.F32 R112, R8, R14, R132 ;  /* 0x0000000e0870723c */ /* 0x000fe20000001884 */
[----:B------:R-:W1:Y:S01]  /*10690*/  LDSM.16.MT88.4 R12, [R160+0x9000] ;  /* 0x00900000a00c783b */ /* 0x000e620000004200 */
[----:B------:R-:W-:-:S06]  /*106a0*/  LOP3.LUT R0, R30, 0xff, RZ, 0xc0, !PT ;  /* 0x000000ff1e007812 */ /* 0x000fcc00078ec0ff */
[-C--:B-1----:R-:W-:Y:S08]  /*106b0*/  HMMA.16816.F32 R96, R4, R12.reuse, R92 ;  /* 0x0000000c0460723c */ /* 0x082ff0000000185c */
[----:B------:R-:W-:Y:S08]  /*106c0*/  HMMA.16816.F32 R108, R8, R12, R72 ;  /* 0x0000000c086c723c */ /* 0x000ff00000001848 */
[-C--:B------:R-:W-:Y:S08]  /*106d0*/  HMMA.16816.F32 R92, R4, R14.reuse, R80 ;  /* 0x0000000e045c723c */ /* 0x080ff00000001850 */
[----:B------:R-:W-:Y:S01]  /*106e0*/  HMMA.16816.F32 R148, R8, R14, R148 ;  /* 0x0000000e0894723c */ /* 0x000fe20000001894 */
[----:B------:R-:W1:Y:S01]  /*106f0*/  LDSM.16.MT88.4 R12, [R160+0xb000] ;  /* 0x00b00000a00c783b */ /* 0x000e620000004200 */
[----:B------:R-:W-:-:S02]  /*10700*/  PRMT R53, R0, 0x5410, R31 ;  /* 0x0000541000357816 */ /* 0x000fc4000000001f */
[----:B------:R-:W-:-:S04]  /*10710*/  LOP3.LUT R0, R28, 0xffff, RZ, 0xc0, !PT ;  /* 0x0000ffff1c007812 */ /* 0x000fc800078ec0ff */
[----:B------:R-:W-:Y:S01]  /*10720*/  HMMA.16816.F32 R80, R4, R24, R152 ;  /* 0x000000180450723c */ /* 0x000fe20000001898 */
[----:B------:R-:W-:-:S07]  /*10730*/  SHF.R.U32.HI R0, RZ, 0x8, R0 ;  /* 0x00000008ff007819 */ /* 0x000fce0000011600 */
[C---:B------:R-:W-:Y:S08]  /*10740*/  HMMA.16816.F32 R76, R4.reuse, R26, R76 ;  /* 0x0000001a044c723c */ /* 0x040ff0000000184c */
[C---:B------:R-:W-:Y:S08]  /*10750*/  HMMA.16816.F32 R72, R4.reuse, R20, R136 ;  /* 0x000000140448723c */ /* 0x040ff00000001888 */
[C---:B------:R-:W-:Y:S08]  /*10760*/  HMMA.16816.F32 R68, R4.reuse, R22, R68 ;  /* 0x000000160444723c */ /* 0x040ff00000001844 */
[C---:B------:R-:W-:Y:S08]  /*10770*/  HMMA.16816.F32 R64, R4.reuse, R16, R64 ;  /* 0x000000100440723c */ /* 0x040ff00000001840 */
[C---:B------:R-:W-:Y:S08]  /*10780*/  HMMA.16816.F32 R32, R4.reuse, R18, R32 ;  /* 0x000000120420723c */ /* 0x040ff00000001820 */
[C---:B-1----:R-:W-:Y:S08]  /*10790*/  HMMA.16816.F32 R88, R4.reuse, R12, R88 ;  /* 0x0000000c0458723c */ /* 0x042ff00000001858 */
[----:B------:R-:W-:Y:S01]  /*107a0*/  HMMA.16816.F32 R60, R4, R14, R60 ;  /* 0x0000000e043c723c */ /* 0x000fe2000000183c */
[----:B------:R-:W-:-:S07]  /*107b0*/  PRMT R6, R172, 0x7771, RZ ;  /* 0x00007771ac067816 */ /* 0x000fce00000000ff */
[----:B------:R-:W-:Y:S01]  /*107c0*/  HMMA.16816.F32 R168, R8, R24, R168 ;  /* 0x0000001808a8723c */ /* 0x000fe200000018a8 */
[----:B------:R-:W-:-:S07]  /*107d0*/  PRMT R5, R172, 0x7773, RZ ;  /* 0x00007773ac057816 */ /* 0x000fce00000000ff */
[----:B------:R-:W-:Y:S01]  /*107e0*/  HMMA.16816.F32 R144, R8, R26, R144 ;  /* 0x0000001a0890723c */ /* 0x000fe20000001890 */
[----:B------:R-:W-:Y:S01]  /*107f0*/  PRMT R4, R172, 0x7772, RZ ;  /* 0x00007772ac047816 */ /* 0x000fe200000000ff */
[----:B------:R-:W-:-:S06]  /*10800*/  IMAD.MOV.U32 R200, RZ, RZ, R47 ;  /* 0x000000ffffc87224 */ /* 0x000fcc00078e002f */
[C---:B------:R-:W-:Y:S08]  /*10810*/  HMMA.16816.F32 R156, R8.reuse, R20, R156 ;  /* 0x00000014089c723c */ /* 0x040ff0000000189c */
[C---:B------:R-:W-:Y:S08]  /*10820*/  HMMA.16816.F32 R164, R8.reuse, R22, R164 ;  /* 0x0000001608a4723c */ /* 0x040ff000000018a4 */
[C---:B------:R-:W-:Y:S08]  /*10830*/  HMMA.16816.F32 R188, R8.reuse, R16, R188 ;  /* 0x0000001008bc723c */ /* 0x040ff000000018bc */
[C---:B------:R-:W-:Y:S08]  /*10840*/  HMMA.16816.F32 R196, R8.reuse, R18, R196 ;  /* 0x0000001208c4723c */ /* 0x040ff000000018c4 */
[C---:B------:R-:W-:Y:S08]  /*10850*/  HMMA.16816.F32 R216, R8.reuse, R12, R216 ;  /* 0x0000000c08d8723c */ /* 0x040ff000000018d8 */
[----:B------:R-:W-:Y:S01]  /*10860*/  HMMA.16816.F32 R220, R8, R14, R220 ;  /* 0x0000000e08dc723c */ /* 0x000fe200000018dc */
[----:B------:R-:W-:Y:S01]  /*10870*/  PRMT R10, R3, 0x5410, R6 ;  /* 0x00005410030a7816 */ /* 0x000fe20000000006 */
[----:B------:R-:W-:Y:S01]  /*10880*/  LDSM.16.MT88.4 R12, [R40+0xb400] ;  /* 0x00b40000280c783b */ /* 0x000fe20000004200 */
[----:B------:R-:W-:-:S02]  /*10890*/  LOP3.LUT R3, R28, 0xff, RZ, 0xc0, !PT ;  /* 0x000000ff1c037812 */ /* 0x000fc400078ec0ff */
[----:B------:R-:W-:Y:S01]  /*108a0*/  LOP3.LUT R7, R29, 0xff, RZ, 0xc0, !PT ;  /* 0x000000ff1d077812 */ /* 0x000fe200078ec0ff */
[----:B------:R-:W-:Y:S01]  /*108b0*/  LDSM.16.MT88.4 R24, [R160+0x9400] ;  /* 0x00940000a018783b */ /* 0x000fe20000004200 */
[--C-:B------:R-:W-:Y:S02]  /*108c0*/  PRMT R9, R3, 0x5410, R0.reuse ;  /* 0x0000541003097816 */ /* 0x100fe40000000000 */
[----:B------:R-:W-:Y:S01]  /*108d0*/  PRMT R0, R28, 0x7632, R0 ;  /* 0x000076321c007816 */ /* 0x000fe20000000000 */
[----:B------:R-:W-:Y:S01]  /*108e0*/  LDSM.16.MT88.4 R20, [R40+0xa400] ;  /* 0x00a400002814783b */ /* 0x000fe20000004200 */
[----:B------:R-:W-:Y:S02]  /*108f0*/  LOP3.LUT R3, R29, 0xffff, RZ, 0xc0, !PT ;  /* 0x0000ffff1d037812 */ /* 0x000fe400078ec0ff */
[----:B------:R-:W-:Y:S01]  /*10900*/  PRMT R11, R4, 0x5410, R5 ;  /* 0x00005410040b7816 */ /* 0x000fe20000000005 */
[----:B------:R-:W-:Y:S01]  /*10910*/  LDSM.16.MT88.4 R16, [R160+0xa400] ;  /* 0x00a40000a010783b */ /* 0x000fe20000004200 */
[----:B------:R-:W-:-:S02]  /*10920*/  SHF.R.U32.HI R6, RZ, 0x18, R28 ;  /* 0x00000018ff067819 */ /* 0x000fc4000001161c */
[----:B------:R-:W-:Y:S02]  /*10930*/  PRMT R5, R29, 0x7632, R5 ;  /* 0x000076321d057816 */ /* 0x000fe40000000005 */
[----:B------:R-:W-:Y:S02]  /*10940*/  SHF.R.U32.HI R8, RZ, 0x18, R29 ;  /* 0x00000018ff087819 */ /* 0x000fe4000001161d */
[----:B------:R-:W-:Y:S01]  /*10950*/  LOP3.LUT R4, R0, 0xff, RZ, 0xc0, !PT ;  /* 0x000000ff00047812 */ /* 0x000fe200078ec0ff */
[----:B------:R-:W1:Y:S01]  /*10960*/  LDSM.16.MT88.4 R28, [R40+0x9400] ;  /* 0x00940000281c783b */ /* 0x000e620000004200 */
[----:B------:R-:W-:Y:S02]  /*10970*/  SHF.R.U32.HI R3, RZ, 0x8, R3 ;  /* 0x00000008ff037819 */ /* 0x000fe40000011603 */
[----:B------:R-:W-:Y:S02]  /*10980*/  PRMT R47, R4, 0x5410, R6 ;  /* 0x00005410042f7816 */ /* 0x000fe40000000006 */
[----:B------:R-:W-:-:S02]  /*10990*/  LOP3.LUT R0, R5, 0xff, RZ, 0xc0, !PT ;  /* 0x000000ff05007812 */ /* 0x000fc400078ec0ff */
[----:B------:R-:W-:Y:S02]  /*109a0*/  PRMT R4, R7, 0x5410, R3 ;  /* 0x0000541007047816 */ /* 0x000fe40000000003 */
[----:B------:R-:W-:-:S03]  /*109b0*/  PRMT R3, R0, 0x5410, R8 ;  /* 0x0000541000037816 */ /* 0x000fc60000000008 */
[--C-:B------:R-:W-:Y:S01]  /*109c0*/  HSET2.LE.AND R0, R4, R2.reuse, PT ;  /* 0x0000000204007233 */ /* 0x100fe20003803000 */
[----:B------:R-:W-:Y:S01]  /*109d0*/  IMAD.MOV.U32 R4, RZ, RZ, R174 ;  /* 0x000000ffff047224 */ /* 0x000fe200078e00ae */
[----:B------:R-:W-:-:S04]  /*109e0*/  HSET2.LE.AND R3, R3, R2, PT ;  /* 0x0000000203037233 */ /* 0x000fc80003803000 */
[----:B------:R-:W-:Y:S01]  /*109f0*/  LOP3.LUT R4, R4, R0, RZ, 0xc0, !PT ;  /* 0x0000000004047212 */ /* 0x000fe200078ec0ff */
[----:B------:R-:W-:Y:S02]  /*10a00*/  IMAD.MOV.U32 R0, RZ, RZ, R173 ;  /* 0x000000ffff007224 */ /* 0x000fe400078e00ad */
[----:B------:R-:W-:-:S03]  /*10a10*/  IMAD.MOV.U32 R6, RZ, RZ, R141 ;  /* 0x000000ffff067224 */ /* 0x000fc600078e008d */
[----:B------:R-:W-:Y:S02]  /*10a20*/  LOP3.LUT R5, R0, R3, RZ, 0xc0, !PT ;  /* 0x0000000300057212 */ /* 0x000fe400078ec0ff */
[----:B------:R-:W-:Y:S02]  /*10a30*/  HSET2.LE.AND R0, R10, R2, PT ;  /* 0x000000020a007233 */ /* 0x000fe40003803000 */
[----:B------:R-:W-:-:S03]  /*10a40*/  LOP3.LUT R3, R11, 0xff00ff, RZ, 0xc0, !PT ;  /* 0x00ff00ff0b037812 */ /* 0x000fc600078ec0ff */
[----:B------:R-:W-:Y:S01]  /*10a50*/  LOP3.LUT R6, R6, R0, RZ, 0xc0, !PT ;  /* 0x0000000006067212 */ /* 0x000fe200078ec0ff */
[----:B------:R-:W-:Y:S01]  /*10a60*/  IMAD.MOV.U32 R0, RZ, RZ, R140 ;  /* 0x000000ffff007224 */ /* 0x000fe200078e008c */
[----:B------:R-:W-:-:S05]  /*10a70*/  HSET2.LE.AND R3, R3, R2, PT ;  /* 0x0000000203037233 */ /* 0x000fca0003803000 */
[----:B------:R-:W-:-:S07]  /*10a80*/  LOP3.LUT R7, R0, R3, RZ, 0xc0, !PT ;  /* 0x0000000300077212 */ /* 0x000fce00078ec0ff */
[C---:B-1----:R-:W-:Y:S08]  /*10a90*/  HMMA.16816.F32 R204, R4.reuse, R28, R104 ;  /* 0x0000001c04cc723c */ /* 0x042ff00000001868 */
[----:B------:R-:W-:Y:S01]  /*10aa0*/  HMMA.16816.F32 R104, R4, R14, R32 ;  /* 0x0000000e0468723c */ /* 0x000fe20000001820 */
[----:B------:R-:W1:Y:S01]  /*10ab0*/  LDSM.16.MT88.4 R32, [R160+0xb400] ;  /* 0x00b40000a020783b */ /* 0x000e620000004200 */
[----:B------:R-:W-:Y:S01]  /*10ac0*/  HSET2.LE.AND R8, R9, R2, PT ;  /* 0x0000000209087233 */ /* 0x000fe20003803000 */
[----:B------:R-:W-:-:S02]  /*10ad0*/  IMAD.MOV.U32 R11, RZ, RZ, R202 ;  /* 0x000000ffff0b7224 */ /* 0x000fc400078e00ca */
[----:B------:R-:W-:Y:S02]  /*10ae0*/  IMAD.MOV.U32 R10, RZ, RZ, R203 ;  /* 0x000000ffff0a7224 */ /* 0x000fe400078e00cb */
[----:B------:R-:W-:Y:S01]  /*10af0*/  LOP3.LUT R8, R200, R8, RZ, 0xc0, !PT ;  /* 0x00000008c8087212 */ /* 0x000fe200078ec0ff */
[----:B------:R-:W-:Y:S01]  /*10b00*/  IMAD.MOV.U32 R174, RZ, RZ, R201 ;  /* 0x000000ffffae7224 */ /* 0x000fe200078e00c9 */
[----:B------:R-:W-:Y:S01]  /*10b10*/  MOV R172, R184 ;  /* 0x000000b800ac7202 */ /* 0x000fe20000000f00 */
[----:B------:R-:W-:Y:S01]  /*10b20*/  HMMA.16816.F32 R200, R4, R30, R100 ;  /* 0x0000001e04c8723c */ /* 0x000fe20000001864 */
[----:B------:R-:W-:Y:S02]  /*10b30*/  IMAD.MOV.U32 R173, RZ, RZ, R185 ;  /* 0x000000ffffad7224 */ /* 0x000fe400078e00b9 */
[----:B------:R-:W-:Y:S02]  /*10b40*/  IMAD.MOV.U32 R9, RZ, RZ, R187 ;  /* 0x000000ffff097224 */ /* 0x000fe400078e00bb */
        /* <DEDUP_REMOVED lines=8> */
[----:B------:R-:W-:Y:S01]  /*10bd0*/  IMAD.MOV.U32 R103, RZ, RZ, R126 ;  /* 0x000000ffff677224 */ /* 0x000fe200078e007e */
[----:B------:R-:W-:Y:S01]  /*10be0*/  MOV R93, R117 ;  /* 0x00000075005d7202 */ /* 0x000fe20000000f00 */
[----:B------:R-:W-:-:S02]  /*10bf0*/  IMAD.MOV.U32 R98, RZ, RZ, R143 ;  /* 0x000000ffff627224 */ /* 0x000fc400078e008f */
        /* <DEDUP_REMOVED lines=17> */
[----:B------:R-:W-:Y:S01]  /*10d10*/  MOV R0, R38 ;  /* 0x0000002600007202 */ /* 0x000fe20000000f00 */
[----:B------:R-:W-:-:S04]  /*10d20*/  IMAD.MOV.U32 R4, RZ, RZ, R95 ;  /* 0x000000ffff047224 */ /* 0x000fc800078e005f */
[----:B------:R-:W-:Y:S01]  /*10d30*/  HMMA.16816.F32 R112, R8, R30, R112 ;  /* 0x0000001e0870723c */ /* 0x000fe20000001870 */
[----:B------:R-:W-:Y:S02]  /*10d40*/  IMAD.MOV.U32 R31, RZ, RZ, R100 ;  /* 0x000000ffff1f7224 */ /* 0x000fe400078e0064 */
[----:B------:R-:W-:-:S05]  /*10d50*/  IMAD.MOV.U32 R30, RZ, RZ, R101 ;  /* 0x000000ffff1e7224 */ /* 0x000fca00078e0065 */
        /* <DEDUP_REMOVED lines=8> */
[----:B------:R-:W-:-:S07]  /*10de0*/  IMAD.MOV.U32 R151, RZ, RZ, R98 ;  /* 0x000000ffff977224 */ /* 0x000fce00078e0062 */
[----:B------:R-:W-:Y:S01]  /*10df0*/  HMMA.16816.F32 R68, R8, R14, R196 ;  /* 0x0000000e0844723c */ /* 0x000fe200000018c4 */
[----:B------:R-:W-:Y:S02]  /*10e00*/  IMAD.MOV.U32 R199, RZ, RZ, R99 ;  /* 0x000000ffffc77224 */ /* 0x000fe400078e0063 */
[----:B------:R-:W-:Y:S01]  /*10e10*/  IMAD.MOV.U32 R198, RZ, RZ, R4 ;  /* 0x000000ffffc67224 */ /* 0x000fe200078e0004 */
[----:B------:R-:W-:-:S04]  /*10e20*/  LOP3.LUT R4, R0, 0xff, RZ, 0xc0, !PT ;  /* 0x000000ff00047812 */ /* 0x000fc800078ec0ff */
[C---:B------:R-:W-:Y:S01]  /*10e30*/  HMMA.16816.F32 R96, R8.reuse, R32, R216 ;  /* 0x000000200860723c */ /* 0x040fe200000018d8 */
[----:B------:R-:W-:Y:S01]  /*10e40*/  IMAD.MOV.U32 R218, RZ, RZ, R3 ;  /* 0x000000ffffda7224 */ /* 0x000fe200078e0003 */
[C---:B------:R-:W-:Y:S02]  /*10e50*/  LOP3.LUT R3, R39.reuse, 0xffff, RZ, 0xc0, !PT ;  /* 0x0000ffff27037812 */ /* 0x040fe400078ec0ff */
[----:B------:R-:W-:Y:S01]  /*10e60*/  PRMT R0, R39, 0x7632, R0 ;  /* 0x0000763227007816 */ /* 0x000fe20000000000 */
[----:B------:R-:W-:Y:S01]  /*10e70*/  IMAD.MOV.U32 R217, RZ, RZ, R5 ;  /* 0x000000ffffd97224 */ /* 0x000fe200078e0005 */
[C---:B------:R-:W-:Y:S02]  /*10e80*/  PRMT R7, R38.reuse, 0x7773, RZ ;  /* 0x0000777326077816 */ /* 0x040fe400000000ff */
[----:B------:R-:W-:Y:S01]  /*10e90*/  HMMA.16816.F32 R64, R8, R12, R188 ;  /* 0x0000000c0840723c */ /* 0x000fe200000018bc */
[C---:B------:R-:W-:Y:S02]  /*10ea0*/  PRMT R12, R38.reuse, 0x7771, RZ ;  /* 0x00007771260c7816 */ /* 0x040fe400000000ff */
[----:B------:R-:W-:-:S02]  /*10eb0*/  PRMT R6, R38, 0x7772, RZ ;  /* 0x0000777226067816 */ /* 0x000fc400000000ff */
[----:B------:R-:W-:Y:S02]  /*10ec0*/  LOP3.LUT R5, R39, 0xff, RZ, 0xc0, !PT ;  /* 0x000000ff27057812 */ /* 0x000fe400078ec0ff */
[----:B------:R-:W-:Y:S02]  /*10ed0*/  SHF.R.U32.HI R13, RZ, 0x18, R39 ;  /* 0x00000018ff0d7819 */ /* 0x000fe40000011627 */
[----:B------:R-:W-:Y:S02]  /*10ee0*/  SHF.R.U32.HI R3, RZ, 0x8, R3 ;  /* 0x00000008ff037819 */ /* 0x000fe40000011603 */
[----:B------:R-:W-:Y:S01]  /*10ef0*/  LOP3.LUT R0, R0, 0xff, RZ, 0xc0, !PT ;  /* 0x000000ff00007812 */ /* 0x000fe200078ec0ff */
[C---:B------:R-:W-:Y:S01]  /*10f00*/  HMMA.16816.F32 R92, R8.reuse, R20, R168 ;  /* 0x00000014085c723c */ /* 0x040fe200000018a8 */
[----:B------:R-:W-:Y:S02]  /*10f10*/  PRMT R7, R6, 0x5410, R7 ;  /* 0x0000541006077816 */ /* 0x000fe40000000007 */
[----:B------:R-:W-:Y:S01]  /*10f20*/  PRMT R3, R5, 0x5410, R3 ;  /* 0x0000541005037816 */ /* 0x000fe20000000003 */
[----:B------:R-:W-:Y:S01]  /*10f30*/  IMAD.MOV.U32 R38, RZ, RZ, R24 ;  /* 0x000000ffff267224 */ /* 0x000fe200078e0018 */
[----:B------:R-:W-:Y:S01]  /*10f40*/  PRMT R6, R4, 0x5410, R12 ;  /* 0x0000541004067816 */ /* 0x000fe2000000000c */
[----:B------:R-:W-:Y:S01]  /*10f50*/  IMAD.MOV.U32 R196, RZ, RZ, R25 ;  /* 0x000000ffffc47224 */ /* 0x000fe200078e0019 */
[----:B------:R-:W-:Y:S01]  /*10f60*/  PRMT R5, R0, 0x5410, R13 ;  /* 0x0000541000057816 */ /* 0x000fe2000000000d */
[----:B------:R-:W-:Y:S01]  /*10f70*/  HMMA.16816.F32 R80, R8, R22, R144 ;  /* 0x000000160850723c */ /* 0x000fe20000001890 */
[----:B------:R-:W1:Y:S01]  /*10f80*/  LDSM.16.MT88.4 R20, [R160+0x9800] ;  /* 0x00980000a014783b */ /* 0x000e620000004200 */
[----:B------:R-:W-:-:S03]  /*10f90*/  HSET2.LE.AND R0, R3, R2, PT ;  /* 0x0000000203007233 */ /* 0x000fc60003803000 */
[----:B------:R-:W2:Y:S03]  /*10fa0*/  LDSM.16.MT88.4 R12, [R40+0xa800] ;  /* 0x00a80000280c783b */ /* 0x000ea60000004200 */
[----:B------:R-:W-:Y:S01]  /*10fb0*/  HMMA.16816.F32 R76, R8, R16, R156 ;  /* 0x00000010084c723c */ /* 0x000fe2000000189c */
[----:B------:R-:W4:Y:S01]  /*10fc0*/  LDSM.16.MT88.4 R24, [R40+0x9800] ;  /* 0x009800002818783b */ /* 0x000f220000004200 */
[----:B------:R-:W-:-:S06]  /*10fd0*/  IMAD.MOV.U32 R3, RZ, RZ, R128 ;  /* 0x000000ffff037224 */ /* 0x000fcc00078e0080 */
[C---:B------:R-:W-:Y:S01]  /*10fe0*/  HMMA.16816.F32 R72, R8.reuse, R18, R164 ;  /* 0x000000120848723c */ /* 0x040fe200000018a4 */
[----:B------:R-:W-:Y:S07]  /*10ff0*/  LDSM.16.MT88.4 R16, [R40+0xb800] ;  /* 0x00b800002810783b */ /* 0x000fee0000004200 */
[----:B------:R-:W-:Y:S01]  /*11000*/  HMMA.16816.F32 R220, R8, R34, R220 ;  /* 0x0000002208dc723c */ /* 0x000fe200000018dc */
[----:B------:R-:W3:Y:S04]  /*11010*/  LDSM.16.MT88.4 R8, [R160+0xa800] ;  /* 0x00a80000a008783b */ /* 0x000ee80000004200 */
[----:B------:R-:W3:Y:S01]  /*11020*/  LDSM.16.MT88.4 R32, [R160+0xb800] ;  /* 0x00b80000a020783b */ /* 0x000ee20000004200 */
[----:B------:R-:W-:Y:S01]  /*11030*/  LOP3.LUT R4, R3, R0, RZ, 0xc0, !PT ;  /* 0x0000000003047212 */ /* 0x000fe200078ec0ff */
[----:B------:R-:W-:Y:S01]  /*11040*/  IMAD.MOV.U32 R3, RZ, RZ, R129 ;  /* 0x000000ffff037224 */ /* 0x000fe200078e0081 */
[----:B------:R-:W-:-:S05]  /*11050*/  HSET2.LE.AND R0, R5, R2, PT ;  /* 0x0000000205007233 */ /* 0x000fca0003803000 */
[----:B------:R-:W-:Y:S02]  /*11060*/  LOP3.LUT R5, R3, R0, RZ, 0xc0, !PT ;  /* 0x0000000003057212 */ /* 0x000fe400078ec0ff */
[----:B------:R-:W-:Y:S01]  /*11070*/  HSET2.LE.AND R0, R6, R2, PT ;  /* 0x0000000206007233 */ /* 0x000fe20003803000 */
[----:B------:R-:W-:Y:S01]  /*11080*/  IMAD.MOV.U32 R6, RZ, RZ, R87 ;  /* 0x000000ffff067224 */ /* 0x000fe200078e0057 */
[----:B------:R-:W-:-:S04]  /*11090*/  LOP3.LUT R3, R7, 0xff00ff, RZ, 0xc0, !PT ;  /* 0x00ff00ff07037812 */ /* 0x000fc800078ec0ff */
[----:B------:R-:W-:Y:S01]  /*110a0*/  LOP3.LUT R6, R6, R0, RZ, 0xc0, !PT ;  /* 0x0000000006067212 */ /* 0x000fe200078ec0ff */
[----:B------:R-:W-:Y:S01]  /*110b0*/  IMAD.MOV.U32 R0, RZ, RZ, R86 ;  /* 0x000000ffff007224 */ /* 0x000fe200078e0056 */
[----:B------:R-:W-:Y:S01]  /*110c0*/  HSET2.LE.AND R3, R3, R2, PT ;  /* 0x0000000203037233 */ /* 0x000fe20003803000 */
[----:B------:R-:W-:-:S04]  /*110d0*/  IMAD.MOV.U32 R197, RZ, RZ, R28 ;  /* 0x000000ffffc57224 */ /* 0x000fc800078e001c */
[----:B------:R-:W-:Y:S02]  /*110e0*/  LOP3.LUT R7, R0, R3, RZ, 0xc0, !PT ;  /* 0x0000000300077212 */ /* 0x000fe400078ec0ff */
[C---:B------:R-:W-:Y:S02]  /*110f0*/  PRMT R3, R46.reuse, 0x7773, RZ ;  /* 0x000077732e037816 */ /* 0x040fe400000000ff */
[----:B------:R-:W-:-:S04]  /*11100*/  PRMT R0, R46, 0x7772, RZ ;  /* 0x000077722e007816 */ /* 0x000fc800000000ff */
[----:B------:R-:W-:Y:S02]  /*11110*/  PRMT R28, R0, 0x5410, R3 ;  /* 0x00005410001c7816 */ /* 0x000fe40000000003 */
[C---:B------:R-:W-:Y:S01]  /*11120*/  LOP3.LUT R0, R54.reuse, 0xffff, RZ, 0xc0, !PT ;  /* 0x0000ffff36007812 */ /* 0x040fe200078ec0ff */
[----:B-1----:R-:W-:Y:S01]  /*11130*/  HMMA.16816.F32 R156, R4, R22, R152 ;  /* 0x00000016049c723c */ /* 0x002fe20000001898 */
[----:B------:R-:W-:Y:S02]  /*11140*/  LOP3.LUT R3, R54, 0xff, RZ, 0xc0, !PT ;  /* 0x000000ff36037812 */ /* 0x000fe400078ec0ff */
[----:B------:R-:W-:Y:S01]  /*11150*/  SHF.R.U32.HI R0, RZ, 0x8, R0 ;  /* 0x00000008ff007819 */ /* 0x000fe20000011600 */
[----:B------:R-:W-:-:S04]  /*11160*/  IMAD.MOV.U32 R219, RZ, RZ, R151 ;  /* 0x000000ffffdb7224 */ /* 0x000fc800078e0097 */
[C---:B--2---:R-:W-:Y:S08]  /*11170*/  HMMA.16816.F32 R152, R4.reuse, R12, R140 ;  /* 0x0000000c0498723c */ /* 0x044ff0000000188c */
[C---:B----4-:R-:W-:Y:S08]  /*11180*/  HMMA.16816.F32 R168, R4.reuse, R24, R204 ;  /* 0x0000001804a8723c */ /* 0x050ff000000018cc */
[C---:B------:R-:W-:Y:S08]  /*11190*/  HMMA.16816.F32 R164, R4.reuse, R26, R200 ;  /* 0x0000001a04a4723c */ /* 0x040ff000000018c8 */
[C---:B------:R-:W-:Y:S08]  /*111a0*/  HMMA.16816.F32 R184, R4.reuse, R20, R184 ;  /* 0x0000001404b8723c */ /* 0x040ff000000018b8 */
[C---:B------:R-:W-:Y:S08]  /*111b0*/  HMMA.16816.F32 R148, R4.reuse, R14, R136 ;  /* 0x0000000e0494723c */ /* 0x040ff00000001888 */
[C---:B---3--:R-:W-:Y:S01]  /*111c0*/  HMMA.16816.F32 R144, R4.reuse, R8, R132 ;  /* 0x000000080490723c */ /* 0x048fe20000001884 */
[----:B------:R-:W-:Y:S01]  /*111d0*/  IMAD.MOV.U32 R216, RZ, RZ, R29 ;  /* 0x000000ffffd87224 */ /* 0x000fe200078e001d */
[----:B------:R-:W-:Y:S06]  /*111e0*/  STG.E.U16 desc[UR20][R56.64+-0x6e], R236 ;  /* 0xffff92ec38007986 */ /* 0x000fec000c101514 */
[C---:B------:R-:W-:Y:S01]  /*111f0*/  HMMA.16816.F32 R140, R4.reuse, R10, R124 ;  /* 0x0000000a048c723c */ /* 0x040fe2000000187c */
[----:B------:R-:W1:Y:S07]  /*11200*/  LDSM.16.MT88.4 R124, [R160+0x9c00] ;  /* 0x009c0000a07c783b */ /* 0x000e6e0000004200 */
[C---:B------:R-:W-:Y:S08]  /*11210*/  HMMA.16816.F32 R188, R4.reuse, R16, R116 ;  /* 0x0000001004bc723c */ /* 0x040ff00000001874 */
[C---:B------:R-:W-:Y:S08]  /*11220*/  HMMA.16816.F32 R104, R4.reuse, R18, R104 ;  /* 0x000000120468723c */ /* 0x040ff00000001868 */
[C---:B------:R-:W-:Y:S08]  /*11230*/  HMMA.16816.F32 R88, R4.reuse, R32, R88 ;  /* 0x000000200458723c */ /* 0x040ff00000001858 */
[----:B------:R-:W-:Y:S01]  /*11240*/  HMMA.16816.F32 R60, R4, R34, R60 ;  /* 0x00000022043c723c */ /* 0x000fe2000000183c */
[----:B------:R-:W-:Y:S01]  /*11250*/  IMAD.MOV.U32 R5, RZ, RZ, R46 ;  /* 0x000000ffff057224 */ /* 0x000fe200078e002e */
[--C-:B------:R-:W-:Y:S01]  /*11260*/  PRMT R4, R3, 0x5410, R0.reuse ;  /* 0x0000541003047816 */ /* 0x100fe20000000000 */
[----:B------:R-:W-:Y:S01]  /*11270*/  STG.E.U16 desc[UR20][R58.64+-0x70], R227 ;  /* 0xffff90e33a007986 */ /* 0x000fe2000c101514 */
[----:B------:R-:W-:-:S02]  /*11280*/  PRMT R0, R54, 0x7632, R0 ;  /* 0x0000763236007816 */ /* 0x000fc40000000000 */
[----:B------:R-:W-:Y:S01]  /*11290*/  PRMT R7, R46, 0x7771, RZ ;  /* 0x000077712e077816 */ /* 0x000fe200000000ff */
[----:B------:R-:W-:Y:S01]  /*112a0*/  STG.E.U16 desc[UR20][R58.64+-0x6e], R226 ;  /* 0xffff92e23a007986 */ /* 0x000fe2000c101514 */
[----:B------:R-:W-:Y:S02]  /*112b0*/  LOP3.LUT R5, R5, 0xff, RZ, 0xc0, !PT ;  /* 0x000000ff05057812 */ /* 0x000fe400078ec0ff */
[----:B------:R-:W-:Y:S01]  /*112c0*/  SHF.R.U32.HI R6, RZ, 0x18, R54 ;  /* 0x00000018ff067819 */ /* 0x000fe20000011636 */
[----:B------:R-:W-:Y:S01]  /*112d0*/  LDSM.16.MT88.4 R132, [R40+0x9c00] ;  /* 0x009c00002884783b */ /* 0x000fe20000004200 */
[----:B------:R-:W-:Y:S02]  /*112e0*/  LOP3.LUT R3, R0, 0xff, RZ, 0xc0, !PT ;  /* 0x000000ff00037812 */ /* 0x000fe400078ec0ff */
[----:B------:R-:W-:Y:S01]  /*112f0*/  HSET2.LE.AND R0, R4, R2, PT ;  /* 0x0000000204007233 */ /* 0x000fe20003803000 */
[----:B------:R-:W-:Y:S01]  /*11300*/  LDSM.16.MT88.4 R116, [R40+0xac00] ;  /* 0x00ac00002874783b */ /* 0x000fe20000004200 */
[----:B------:R-:W-:-:S02]  /*11310*/  PRMT R5, R5, 0x5410, R7 ;  /* 0x0000541005057816 */ /* 0x000fc40000000007 */
[----:B------:R-:W-:Y:S02]  /*11320*/  PRMT R3, R3, 0x5410, R6 ;  /* 0x0000541003037816 */ /* 0x000fe40000000006 */
[----:B------:R-:W-:Y:S02]  /*11330*/  LOP3.LUT R7, R28, 0xff00ff, RZ, 0xc0, !PT ;  /* 0x00ff00ff1c077812 */ /* 0x000fe400078ec0ff */
[----:B------:R-:W-:Y:S02]  /*11340*/  LOP3.LUT R4, R217, R0, RZ, 0xc0, !PT ;  /* 0x00000000d9047212 */ /* 0x000fe400078ec0ff */
[--C-:B------:R-:W-:Y:S02]  /*11350*/  HSET2.LE.AND R0, R3, R2.reuse, PT ;  /* 0x0000000203007233 */ /* 0x100fe40003803000 */
[--C-:B------:R-:W-:Y:S02]  /*11360*/  HSET2.LE.AND R3, R5, R2.reuse, PT ;  /* 0x0000000205037233 */ /* 0x100fe40003803000 */
[----:B------:R-:W-:-:S02]  /*11370*/  HSET2.LE.AND R7, R7, R2, PT ;  /* 0x0000000207077233 */ /* 0x000fc40003803000 */
[----:B------:R-:W-:Y:S02]  /*11380*/  LOP3.LUT R5, R218, R0, RZ, 0xc0, !PT ;  /* 0x00000000da057212 */ /* 0x000fe400078ec0ff */
[----:B------:R-:W-:Y:S02]  /*11390*/  LOP3.LUT R6, R131, R3, RZ, 0xc0, !PT ;  /* 0x0000000383067212 */ /* 0x000fe400078ec0ff */
[----:B------:R-:W-:Y:S01]  /*113a0*/  LOP3.LUT R7, R130, R7, RZ, 0xc0, !PT ;  /* 0x0000000782077212 */ /* 0x000fe200078ec0ff */
[----:B------:R-:W-:Y:S01]  /*113b0*/  IMAD.MOV.U32 R0, RZ, RZ, R84 ;  /* 0x000000ffff007224 */ /* 0x000fe200078e0054 */
[----:B------:R-:W-:Y:S01]  /*113c0*/  MOV R217, R31 ;  /* 0x0000001f00d97202 */ /* 0x000fe20000000f00 */
[----:B------:R-:W-:Y:S01]  /*113d0*/  IMAD.MOV.U32 R218, RZ, RZ, R30 ;  /* 0x000000ffffda7224 */ /* 0x000fe200078e001e */
[----:B------:R-:W-:Y:S02]  /*113e0*/  PRMT R3, R84, 0x7772, RZ ;  /* 0x0000777254037816 */ /* 0x000fe400000000ff */
[----:B------:R-:W-:Y:S01]  /*113f0*/  LOP3.LUT R0, R0, 0xff, RZ, 0xc0, !PT ;  /* 0x000000ff00007812 */ /* 0x000fe200078ec0ff */
[----:B------:R-:W-:Y:S01]  /*11400*/  HMMA.16816.F32 R28, R4, R8, R76 ;  /* 0x00000008041c723c */ /* 0x000fe2000000184c */
[----:B------:R-:W-:-:S02]  /*11410*/  PRMT R9, R84, 0x7771, RZ ;  /* 0x0000777154097816 */ /* 0x000fc400000000ff */
[----:B------:R-:W-:-:S05]  /*11420*/  PRMT R8, R84, 0x7773, RZ ;  /* 0x0000777354087816 */ /* 0x000fca00000000ff */
[C---:B------:R-:W-:Y:S08]  /*11430*/  HMMA.16816.F32 R136, R4.reuse, R24, R120 ;  /* 0x000000180488723c */ /* 0x040ff00000001878 */
[C---:B------:R-:W-:Y:S08]  /*11440*/  HMMA.16816.F32 R112, R4.reuse, R26, R112 ;  /* 0x0000001a0470723c */ /* 0x040ff00000001870 */
[----:B------:R-:W-:Y:S01]  /*11450*/  HMMA.16816.F32 R24, R4, R10, R72 ;  /* 0x0000000a0418723c */ /* 0x000fe20000001848 */
[----:B------:R-:W-:-:S02]  /*11460*/  PRMT R10, R0, 0x5410, R9 ;  /* 0x00005410000a7816 */ /* 0x000fc40000000009 */
[----:B------:R-:W-:Y:S02]  /*11470*/  PRMT R11, R3, 0x5410, R8 ;  /* 0x00005410030b7816 */ /* 0x000fe40000000008 */
[C---:B------:R-:W-:Y:S02]  /*11480*/  PRMT R0, R45.reuse, 0x7632, R0 ;  /* 0x000076322d007816 */ /* 0x040fe40000000000 */
[C---:B------:R-:W-:Y:S02]  /*11490*/  LOP3.LUT R3, R45.reuse, 0xffff, RZ, 0xc0, !PT ;  /* 0x0000ffff2d037812 */ /* 0x040fe400078ec0ff */
[----:B------:R-:W-:Y:S02]  /*114a0*/  SHF.R.U32.HI R9, RZ, 0x18, R45 ;  /* 0x00000018ff097819 */ /* 0x000fe4000001162d */
[----:B------:R-:W-:Y:S02]  /*114b0*/  LOP3.LUT R0, R0, 0xff, RZ, 0xc0, !PT ;  /* 0x000000ff00007812 */ /* 0x000fe400078ec0ff */
[----:B------:R-:W-:-:S02]  /*114c0*/  LOP3.LUT R8, R45, 0xff, RZ, 0xc0, !PT ;  /* 0x000000ff2d087812 */ /* 0x000fc400078ec0ff */
[----:B------:R-:W-:Y:S02]  /*114d0*/  SHF.R.U32.HI R3, RZ, 0x8, R3 ;  /* 0x00000008ff037819 */ /* 0x000fe40000011603 */
[----:B------:R-:W-:Y:S02]  /*114e0*/  PRMT R0, R0, 0x5410, R9 ;  /* 0x0000541000007816 */ /* 0x000fe40000000009 */
[----:B------:R-:W-:Y:S01]  /*114f0*/  PRMT R3, R8, 0x5410, R3 ;  /* 0x0000541008037816 */ /* 0x000fe20000000003 */
[----:B------:R-:W-:Y:S01]  /*11500*/  HMMA.16816.F32 R120, R4, R12, R92 ;  /* 0x0000000c0478723c */ /* 0x000fe2000000185c */
[----:B------:R-:W-:Y:S01]  /*11510*/  IMAD.MOV.U32 R12, RZ, RZ, R163 ;  /* 0x000000ffff0c7224 */ /* 0x000fe200078e00a3 */
[--C-:B------:R-:W-:Y:S01]  /*11520*/  HSET2.LE.AND R0, R0, R2.reuse, PT ;  /* 0x0000000200007233 */ /* 0x100fe20003803000 */
[----:B------:R-:W-:Y:S01]  /*11530*/  IMAD.MOV.U32 R9, RZ, RZ, R181 ;  /* 0x000000ffff097224 */ /* 0x000fe200078e00b5 */
[----:B------:R-:W-:Y:S02]  /*11540*/  HSET2.LE.AND R3, R3, R2, PT ;  /* 0x0000000203037233 */ /* 0x000fe40003803000 */
[----:B------:R-:W-:-:S02]  /*11550*/  LOP3.LUT R8, R11, 0xff00ff, RZ, 0xc0, !PT ;  /* 0x00ff00ff0b087812 */ /* 0x000fc400078ec0ff */
[----:B------:R-:W-:Y:S02]  /*11560*/  LOP3.LUT R93, R12, R0, RZ, 0xc0, !PT ;  /* 0x000000000c5d7212 */ /* 0x000fe400078ec0ff */
[----:B------:R-:W-:Y:S02]  /*11570*/  LOP3.LUT R92, R9, R3, RZ, 0xc0, !PT ;  /* 0x00000003095c7212 */ /* 0x000fe400078ec0ff */
[--C-:B------:R-:W-:Y:S01]  /*11580*/  HSET2.LE.AND R0, R8, R2.reuse, PT ;  /* 0x0000000208007233 */ /* 0x100fe20003803000 */
[----:B------:R-:W-:Y:S01]  /*11590*/  IMAD.MOV.U32 R8, RZ, RZ, R162 ;  /* 0x000000ffff087224 */ /* 0x000fe200078e00a2 */
[----:B------:R-:W-:-:S05]  /*115a0*/  HSET2.LE.AND R3, R10, R2, PT ;  /* 0x000000020a037233 */ /* 0x000fca0003803000 */
[----:B------:R-:W-:Y:S01]  /*115b0*/  LOP3.LUT R94, R8, R3, RZ, 0xc0, !PT ;  /* 0x00000003085e7212 */ /* 0x000fe200078ec0ff */
[----:B------:R-:W-:Y:S01]  /*115c0*/  IMAD.MOV.U32 R3, RZ, RZ, R161 ;  /* 0x000000ffff037224 */ /* 0x000fe200078e00a1 */
[C---:B------:R-:W-:Y:S01]  /*115d0*/  HMMA.16816.F32 R128, R4.reuse, R20, R108 ;  /* 0x000000140480723c */ /* 0x040fe2000000186c */
[----:B------:R-:W-:Y:S01]  /*115e0*/  PRMT R8, R52, 0x7771, RZ ;  /* 0x0000777134087816 */ /* 0x000fe200000000ff */
[----:B------:R-:W-:Y:S02]  /*115f0*/  STG.E.U16 desc[UR20][R36.64+-0x70], R219 ;  /* 0xffff90db24007986 */ /* 0x000fe4000c101514 */
[----:B------:R-:W-:Y:S01]  /*11600*/  LOP3.LUT R95, R3, R0, RZ, 0xc0, !PT ;  /* 0x00000000035f7212 */ /* 0x000fe200078ec0ff */
[----:B------:R-:W-:Y:S01]  /*11610*/  IMAD.MOV.U32 R0, RZ, RZ, R52 ;  /* 0x000000ffff007224 */ /* 0x000fe200078e0034 */
[----:B------:R-:W-:Y:S01]  /*11620*/  LOP3.LUT R3, R55, 0xffff, RZ, 0xc0, !PT ;  /* 0x0000ffff37037812 */ /* 0x000fe200078ec0ff */
[----:B------:R-:W-:Y:S01]  /*11630*/  STG.E.U16 desc[UR20][R36.64+-0x6e], R38 ;  /* 0xffff922624007986 */ /* 0x000fe2000c101514 */
[----:B------:R-:W-:Y:S01]  /*11640*/  HMMA.16816.F32 R100, R4, R22, R100 ;  /* 0x000000160464723c */ /* 0x000fe20000001864 */
[----:B------:R-:W-:-:S07]  /*11650*/  SHF.R.U32.HI R9, RZ, 0x18, R55 ;  /* 0x00000018ff097819 */ /* 0x000fce0000011637 */
[C---:B------:R-:W-:Y:S01]  /*11660*/  HMMA.16816.F32 R64, R4.reuse, R16, R64 ;  /* 0x000000100440723c */ /* 0x040fe20000001840 */
[----:B------:R-:W-:Y:S01]  /*11670*/  SHF.R.U32.HI R3, RZ, 0x8, R3 ;  /* 0x00000008ff037819 */ /* 0x000fe20000011603 */
[----:B------:R-:W-:Y:S06]  /*11680*/  LDSM.16.MT88.4 R108, [R160+0xac00] ;  /* 0x00ac0000a06c783b */ /* 0x000fec0000004200 */
[C---:B------:R-:W-:Y:S08]  /*11690*/  HMMA.16816.F32 R84, R4.reuse, R32, R96 ;  /* 0x000000200454723c */ /* 0x040ff00000001860 */
[C---:B------:R-:W-:Y:S01]  /*116a0*/  HMMA.16816.F32 R20, R4.reuse, R14, R80 ;  /* 0x0000000e0414723c */ /* 0x040fe20000001850 */
[----:B------:R-:W2:Y:S04]  /*116b0*/  LDSM.16.MT88.4 R80, [R40+0xbc00] ;  /* 0x00bc00002850783b */ /* 0x000ea80000004200 */
[----:B------:R-:W-:Y:S03]  /*116c0*/  STG.E.U16 desc[UR20][R42.64+-0x60], R235 ;  /* 0xffffa0eb2a007986 */ /* 0x000fe6000c101514 */
[C---:B------:R-:W-:Y:S01]  /*116d0*/  HMMA.16816.F32 R16, R4.reuse, R18, R68 ;  /* 0x000000120410723c */ /* 0x040fe20000001844 */
[----:B------:R-:W-:Y:S07]  /*116e0*/  STG.E.U16 desc[UR20][R42.64+-0x5e], R234 ;  /* 0xffffa2ea2a007986 */ /* 0x000fee000c101514 */
[----:B------:R-:W-:Y:S01]  /*116f0*/  HMMA.16816.F32 R32, R4, R34, R220 ;  /* 0x000000220420723c */ /* 0x000fe200000018dc */
[----:B------:R-:W-:Y:S01]  /*11700*/  LOP3.LUT R6, R0, 0xff, RZ, 0xc0, !PT ;  /* 0x000000ff00067812 */ /* 0x000fe200078ec0ff */
[----:B------:R1:W3:Y:S01]  /*11710*/  LDSM.16.MT88.4 R12, [R160+0xbc00] ;  /* 0x00bc0000a00c783b */ /* 0x0002e20000004200 */
[----:B------:R-:W-:-:S02]  /*11720*/  PRMT R0, R55, 0x7632, R0 ;  /* 0x0000763237007816 */ /* 0x000fc40000000000 */
[C---:B------:R-:W-:Y:S02]  /*11730*/  PRMT R5, R52.reuse, 0x7773, RZ ;  /* 0x0000777334057816 */ /* 0x040fe400000000ff */
[----:B------:R-:W-:Y:S02]  /*11740*/  PRMT R4, R52, 0x7772, RZ ;  /* 0x0000777234047816 */ /* 0x000fe400000000ff */
[----:B------:R-:W-:Y:S02]  /*11750*/  LOP3.LUT R7, R55, 0xff, RZ, 0xc0, !PT ;  /* 0x000000ff37077812 */ /* 0x000fe400078ec0ff */
[----:B------:R-:W-:Y:S02]  /*11760*/  LOP3.LUT R0, R0, 0xff, RZ, 0xc0, !PT ;  /* 0x000000ff00007812 */ /* 0x000fe400078ec0ff */
[----:B------:R-:W-:Y:S02]  /*11770*/  PRMT R4, R4, 0x5410, R5 ;  /* 0x0000541004047816 */ /* 0x000fe40000000005 */
[----:B------:R-:W-:-:S02]  /*11780*/  PRMT R3, R7, 0x5410, R3 ;  /* 0x0000541007037816 */ /* 0x000fc40000000003 */
[----:B------:R-:W-:Y:S02]  /*11790*/  PRMT R8, R6, 0x5410, R8 ;  /* 0x0000541006087816 */ /* 0x000fe40000000008 */
[----:B------:R-:W-:Y:S02]  /*117a0*/  PRMT R5, R0, 0x5410, R9 ;  /* 0x0000541000057816 */ /* 0x000fe40000000009 */
[----:B------:R-:W-:Y:S02]  /*117b0*/  LOP3.LUT R6, R4, 0xff00ff, RZ, 0xc0, !PT ;  /* 0x00ff00ff04067812 */ /* 0x000fe400078ec0ff */
[--C-:B------:R-:W-:Y:S02]  /*117c0*/  HSET2.LE.AND R0, R3, R2.reuse, PT ;  /* 0x0000000203007233 */ /* 0x100fe40003803000 */
[--C-:B------:R-:W-:Y:S02]  /*117d0*/  HSET2.LE.AND R3, R5, R2.reuse, PT ;  /* 0x0000000205037233 */ /* 0x100fe40003803000 */
[----:B------:R-:W-:-:S02]  /*117e0*/  HSET2.LE.AND R4, R8, R2, PT ;  /* 0x0000000208047233 */ /* 0x000fc40003803000 */
[----:B------:R-:W-:-:S05]  /*117f0*/  HSET2.LE.AND R2, R6, R2, PT ;  /* 0x0000000206027233 */ /* 0x000fca0003803000 */
[----:B------:R-:W-:Y:S01]  /*11800*/  LOP3.LUT R99, R173, R2, RZ, 0xc0, !PT ;  /* 0x00000002ad637212 */ /* 0x000fe200078ec0ff */
[----:B------:R-:W-:Y:S02]  /*11810*/  IMAD.MOV.U32 R173, RZ, RZ, R172 ;  /* 0x000000ffffad7224 */ /* 0x000fe400078e00ac */
[----:B------:R-:W4:Y:S01]  /*11820*/  LDC R172, c[0x0][0x448] ;  /* 0x00011200ffac7b82 */ /* 0x000f220000000800 */
[----:B------:R-:W-:Y:S02]  /*11830*/  LOP3.LUT R97, R217, R3, RZ, 0xc0, !PT ;  /* 0x00000003d9617212 */ /* 0x000fe400078ec0ff */
[----:B------:R-:W-:Y:S01]  /*11840*/  LOP3.LUT R98, R218, R4, RZ, 0xc0, !PT ;  /* 0x00000004da627212 */ /* 0x000fe200078ec0ff */
[----:B------:R-:W-:Y:S01]  /*11850*/  STG.E.U16 desc[UR20][R56.64+-0x60], R232 ;  /* 0xffffa0e838007986 */ /* 0x000fe2000c101514 */
[----:B------:R-:W-:-:S03]  /*11860*/  LOP3.LUT R96, R216, R0, RZ, 0xc0, !PT ;  /* 0x00000000d8607212 */ /* 0x000fc600078ec0ff */
[----:B------:R-:W-:Y:S01]  /*11870*/  STG.E.U16 desc[UR20][R56.64+-0x5e], R233 ;  /* 0xffffa2e938007986 */ /* 0x000fe2000c101514 */
[----:B----4-:R-:W-:-:S04]  /*11880*/  IMAD.WIDE R2, R172, 0x70, R56 ;  /* 0x00000070ac027825 */ /* 0x010fc800078e0238 */
[C---:B------:R-:W-:Y:S01]  /*11890*/  IMAD.WIDE R4, R172.reuse, -0x70, R2 ;  /* 0xffffff90ac047825 */ /* 0x040fe200078e0202 */
[----:B------:R-:W-:Y:S04]  /*118a0*/  STG.E.U16 desc[UR20][R2.64+-0x60], R196 ;  /* 0xffffa0c402007986 */ /* 0x000fe8000c101514 */
[----:B------:R4:W-:Y:S01]  /*118b0*/  STG.E.U16 desc[UR20][R2.64+-0x5e], R192 ;  /* 0xffffa2c002007986 */ /* 0x0009e2000c101514 */
[C---:B-1----:R-:W-:Y:S03]  /*118c0*/  HMMA.16816.F32 R160, R92.reuse, R124, R184 ;  /* 0x0000007c5ca0723c */ /* 0x042fe600000018b8 */
[----:B------:R-:W-:Y:S04]  /*118d0*/  STG.E.U16 desc[UR20][R36.64+-0x60], R197 ;  /* 0xffffa0c524007986 */ /* 0x000fe8000c101514 */
[----:B------:R-:W-:Y:S01]  /*118e0*/  STG.E.U16 desc[UR20][R36.64+-0x5e], R198 ;  /* 0xffffa2c624007986 */ /* 0x000fe2000c101514 */
[----:B------:R-:W-:Y:S03]  /*118f0*/  HMMA.16816.F32 R156, R92, R126, R156 ;  /* 0x0000007e5c9c723c */ /* 0x000fe6000000189c */
[----:B------:R-:W-:Y:S04]  /*11900*/  STG.E.U16 desc[UR20][R42.64+-0x50], R231 ;  /* 0xffffb0e72a007986 */ /* 0x000fe8000c101514 */
[----:B------:R-:W-:Y:S01]  /*11910*/  STG.E.U16 desc[UR20][R42.64+-0x4e], R230 ;  /* 0xffffb2e62a007986 */ /* 0x000fe2000c101514 */
[----:B------:R-:W-:Y:S03]  /*11920*/  HMMA.16816.F32 R128, R96, R124, R128 ;  /* 0x0000007c6080723c */ /* 0x000fe60000001880 */
[----:B------:R-:W-:Y:S01]  /*11930*/  STG.E.U16 desc[UR20][R4.64+-0x50], R229 ;  /* 0xffffb0e504007986 */ /* 0x000fe2000c101514 */
[----:B----4-:R-:W-:-:S03]  /*11940*/  IMAD.WIDE R2, R172, 0x70, R4 ;  /* 0x00000070ac027825 */ /* 0x010fc600078e0204 */
[----:B------:R-:W-:Y:S01]  /*11950*/  STG.E.U16 desc[UR20][R4.64+-0x4e], R228 ;  /* 0xffffb2e404007986 */ /* 0x000fe2000c101514 */
[----:B------:R-:W-:Y:S03]  /*11960*/  HMMA.16816.F32 R124, R96, R126, R100 ;  /* 0x0000007e607c723c */ /* 0x000fe60000001864 */
[----:B------:R1:W5:Y:S01]  /*11970*/  LDL.LU R192, [R1+0x1a4] ;  /* 0x0001a40001c07983 */ /* 0x0003620000300800 */
[----:B------:R-:W-:-:S03]  /*11980*/  IMAD.MOV.U32 R101, RZ, RZ, R49 ;  /* 0x000000ffff657224 */ /* 0x000fc600078e0031 */
[----:B------:R-:W-:Y:S01]  /*11990*/  STG.E.U16 desc[UR20][R2.64+-0x50], R199 ;  /* 0xffffb0c702007986 */ /* 0x000fe2000c101514 */
[----:B------:R-:W-:-:S03]  /*119a0*/  IMAD.MOV.U32 R102, RZ, RZ, R48 ;  /* 0x000000ffff667224 */ /* 0x000fc600078e0030 */
[----:B------:R4:W-:Y:S01]  /*119b0*/  STG.E.U16 desc[UR20][R2.64+-0x4e], R51 ;  /* 0xffffb23302007986 */ /* 0x0009e2000c101514 */
[----:B--2---:R-:W-:Y:S03]  /*119c0*/  HMMA.16816.F32 R76, R92, R82, R104 ;  /* 0x000000525c4c723c */ /* 0x004fe60000001868 */
[----:B------:R2:W-:Y:S01]  /*119d0*/  STG.E.U16 desc[UR20][R36.64+-0x4e], R50 ;  /* 0xffffb23224007986 */ /* 0x0005e2000c101514 */
[----:B------:R-:W-:Y:S02]  /*119e0*/  IMAD.MOV.U32 R103, RZ, RZ, R44 ;  /* 0x000000ffff677224 */ /* 0x000fe400078e002c */
[----:B------:R-:W-:Y:S01]  /*119f0*/  IMAD.MOV.U32 R104, RZ, RZ, R41 ;  /* 0x000000ffff687224 */ /* 0x000fe200078e0029 */
[----:B----4-:R1:W5:Y:S04]  /*11a00*/  LDL.LU R51, [R1+0x1a0] ;  /* 0x0001a00001337983 */ /* 0x0103680000300800 */
[----:B--2---:R1:W5:Y:S04]  /*11a10*/  LDL.LU R50, [R1+0x19c] ;  /* 0x00019c0001327983 */ /* 0x0043680000300800 */
[----:B------:R1:W5:Y:S04]  /*11a20*/  LDL.LU R49, [R1+0x198] ;  /* 0x0001980001317983 */ /* 0x0003680000300800 */
[----:B------:R1:W5:Y:S04]  /*11a30*/  LDL.LU R48, [R1+0x194] ;  /* 0x0001940001307983 */ /* 0x0003680000300800 */
[----:B------:R1:W5:Y:S04]  /*11a40*/  LDL.LU R44, [R1+0x190] ;  /* 0x00019000012c7983 */ /* 0x0003680000300800 */
[----:B------:R1:W5:Y:S01]  /*11a50*/  LDL.LU R41, [R1+0x18c] ;  /* 0x00018c0001297983 */ /* 0x0003620000300800 */
[----:B------:R-:W-:-:S04]  /*11a60*/  IMAD.WIDE R6, R172, -0x70, R2 ;  /* 0xffffff90ac067825 */ /* 0x000fc800078e0202 */
[C---:B------:R-:W-:Y:S01]  /*11a70*/  IMAD.WIDE R2, R172.reuse, 0x70, R6 ;  /* 0x00000070ac027825 */ /* 0x040fe200078e0206 */
[----:B------:R-:W-:Y:S03]  /*11a80*/  STG.E.U16 desc[UR20][R36.64+-0x50], R173 ;  /* 0xffffb0ad24007986 */ /* 0x000fe6000c101514 */
[C---:B------:R-:W-:Y:S01]  /*11a90*/  IMAD.WIDE R4, R172.reuse, -0x70, R2 ;  /* 0xffffff90ac047825 */ /* 0x040fe200078e0202 */
        /* <DEDUP_REMOVED lines=11> */
[----:B--2---:R-:W-:-:S03]  /*11b50*/  IMAD.WIDE R2, R172, 0x70, R4 ;  /* 0x00000070ac027825 */ /* 0x004fc600078e0204 */
[----:B------:R2:W-:Y:S04]  /*11b60*/  STG.E.U16 desc[UR20][R4.64+-0x2e], R193 ;  /* 0xffffd2c104007986 */ /* 0x0005e8000c101514 */
[----:B------:R-:W-:Y:S04]  /*11b70*/  STG.E.U16 desc[UR20][R2.64+-0x30], R248 ;  /* 0xffffd0f802007986 */ /* 0x000fe8000c101514 */
[----:B------:R4:W-:Y:S04]  /*11b80*/  STG.E.U16 desc[UR20][R2.64+-0x2e], R247 ;  /* 0xffffd2f702007986 */ /* 0x0009e8000c101514 */
[----:B------:R-:W-:Y:S04]  /*11b90*/  STG.E.U16 desc[UR20][R36.64+-0x30], R246 ;  /* 0xffffd0f624007986 */ /* 0x000fe8000c101514 */
[----:B------:R-:W-:Y:S01]  /*11ba0*/  STG.E.U16 desc[UR20][R36.64+-0x2e], R245 ;  /* 0xffffd2f524007986 */ /* 0x000fe2000c101514 */
[----:B--2---:R-:W-:-:S03]  /*11bb0*/  IMAD.WIDE R4, R172, -0x70, R2 ;  /* 0xffffff90ac047825 */ /* 0x004fc600078e0202 */
[----:B------:R-:W-:Y:S01]  /*11bc0*/  STG.E.U16 desc[UR20][R42.64+-0x20], R183 ;  /* 0xffffe0b72a007986 */ /* 0x000fe2000c101514 */
[----:B----4-:R-:W-:-:S03]  /*11bd0*/  IMAD.WIDE R2, R172, 0x70, R4 ;  /* 0x00000070ac027825 */ /* 0x010fc600078e0204 */
[----:B------:R-:W-:Y:S04]  /*11be0*/  STG.E.U16 desc[UR20][R42.64+-0x1e], R182 ;  /* 0xffffe2b62a007986 */ /* 0x000fe8000c101514 */
[----:B------:R-:W-:Y:S04]  /*11bf0*/  STG.E.U16 desc[UR20][R4.64+-0x20], R180 ;  /* 0xffffe0b404007986 */ /* 0x000fe8000c101514 */
[----:B------:R2:W-:Y:S04]  /*11c00*/  STG.E.U16 desc[UR20][R4.64+-0x1e], R179 ;  /* 0xffffe2b304007986 */ /* 0x0005e8000c101514 */
[----:B------:R-:W-:Y:S04]  /*11c10*/  STG.E.U16 desc[UR20][R2.64+-0x20], R244 ;  /* 0xffffe0f402007986 */ /* 0x000fe8000c101514 */
[----:B------:R4:W-:Y:S01]  /*11c20*/  STG.E.U16 desc[UR20][R2.64+-0x1e], R237 ;  /* 0xffffe2ed02007986 */ /* 0x0009e2000c101514 */
[C---:B------:R-:W-:Y:S03]  /*11c30*/  HMMA.16816.F32 R168, R92.reuse, R132, R168 ;  /* 0x000000845ca8723c */ /* 0x040fe600000018a8 */
[----:B------:R1:W-:Y:S04]  /*11c40*/  STG.E.U16 desc[UR20][R36.64+-0x20], R243 ;  /* 0xffffe0f324007986 */ /* 0x0003e8000c101514 */
[----:B------:R1:W-:Y:S01]  /*11c50*/  STG.E.U16 desc[UR20][R36.64+-0x1e], R241 ;  /* 0xffffe2f124007986 */ /* 0x0003e2000c101514 */
[----:B------:R-:W-:Y:S01]  /*11c60*/  HMMA.16816.F32 R164, R92, R134, R164 ;  /* 0x000000865ca4723c */ /* 0x000fe200000018a4 */
[----:B--2---:R-:W-:-:S02]  /*11c70*/  IMAD.WIDE R4, R172, -0x70, R2 ;  /* 0xffffff90ac047825 */ /* 0x004fc400078e0202 */
[----:B------:R1:W-:Y:S05]  /*11c80*/  STG.E.U16 desc[UR20][R42.64+-0x10], R177 ;  /* 0xfffff0b12a007986 */ /* 0x0003ea000c101514 */
[----:B------:R-:W-:Y:S01]  /*11c90*/  HMMA.16816.F32 R136, R96, R132, R136 ;  /* 0x000000846088723c */ /* 0x000fe20000001888 */
[----:B------:R1:W-:Y:S01]  /*11ca0*/  STG.E.U16 desc[UR20][R42.64+-0xe], R178 ;  /* 0xfffff2b22a007986 */ /* 0x0003e2000c101514 */
[----:B----4-:R-:W-:-:S03]  /*11cb0*/  IMAD.WIDE R2, R172, 0x70, R4 ;  /* 0x00000070ac027825 */ /* 0x010fc600078e0204 */
[----:B------:R1:W-:Y:S03]  /*11cc0*/  STG.E.U16 desc[UR20][R4.64+-0x10], R176 ;  /* 0xfffff0b004007986 */ /* 0x0003e6000c101514 */
[----:B------:R-:W-:Y:S01]  /*11cd0*/  HMMA.16816.F32 R132, R96, R134, R112 ;  /* 0x000000866084723c */ /* 0x000fe20000001870 */
[----:B------:R1:W-:Y:S04]  /*11ce0*/  STG.E.U16 desc[UR20][R4.64+-0xe], R175 ;  /* 0xfffff2af04007986 */ /* 0x0003e8000c101514 */
[----:B------:R1:W-:Y:S03]  /*11cf0*/  STG.E.U16 desc[UR20][R2.64+-0x10], R242 ;  /* 0xfffff0f202007986 */ /* 0x0003e6000c101514 */
[C---:B------:R-:W-:Y:S01]  /*11d00*/  HMMA.16816.F32 R152, R92.reuse, R116, R152 ;  /* 0x000000745c98723c */ /* 0x040fe20000001898 */
[----:B------:R1:W-:Y:S04]  /*11d10*/  STG.E.U16 desc[UR20][R2.64+-0xe], R240 ;  /* 0xfffff2f002007986 */ /* 0x0003e8000c101514 */
[----:B------:R1:W-:Y:S03]  /*11d20*/  STG.E.U16 desc[UR20][R36.64+-0x10], R239 ;  /* 0xfffff0ef24007986 */ /* 0x0003e6000c101514 */
[C---:B------:R-:W-:Y:S01]  /*11d30*/  HMMA.16816.F32 R148, R92.reuse, R118, R148 ;  /* 0x000000765c94723c */ /* 0x040fe20000001894 */
[----:B------:R1:W-:Y:S07]  /*11d40*/  STG.E.U16 desc[UR20][R36.64+-0xe], R238 ;  /* 0xfffff2ee24007986 */ /* 0x0003ee000c101514 */
[C---:B------:R-:W-:Y:S08]  /*11d50*/  HMMA.16816.F32 R144, R92.reuse, R108, R144 ;  /* 0x0000006c5c90723c */ /* 0x040ff00000001890 */
[C---:B------:R-:W-:Y:S08]  /*11d60*/  HMMA.16816.F32 R140, R92.reuse, R110, R140 ;  /* 0x0000006e5c8c723c */ /* 0x040ff0000000188c */
[----:B------:R-:W-:Y:S08]  /*11d70*/  HMMA.16816.F32 R72, R92, R80, R188 ;  /* 0x000000505c48723c */ /* 0x000ff000000018bc */
[C---:B------:R-:W-:Y:S08]  /*11d80*/  HMMA.16816.F32 R120, R96.reuse, R116, R120 ;  /* 0x000000746078723c */ /* 0x040ff00000001878 */
[C---:B------:R-:W-:Y:S08]  /*11d90*/  HMMA.16816.F32 R112, R96.reuse, R108, R28 ;  /* 0x0000006c6070723c */ /* 0x040ff0000000181c */
[----:B------:R-:W-:Y:S08]  /*11da0*/  HMMA.16816.F32 R68, R96, R80, R64 ;  /* 0x000000506044723c */ /* 0x000ff00000001840 */
[----:B---3--:R-:W-:Y:S08]  /*11db0*/  HMMA.16816.F32 R88, R92, R12, R88 ;  /* 0x0000000c5c58723c */ /* 0x008ff00000001858 */
[C---:B------:R-:W-:Y:S08]  /*11dc0*/  HMMA.16816.F32 R116, R96.reuse, R118, R20 ;  /* 0x000000766074723c */ /* 0x040ff00000001814 */
[C---:B------:R-:W-:Y:S08]  /*11dd0*/  HMMA.16816.F32 R108, R96.reuse, R110, R24 ;  /* 0x0000006e606c723c */ /* 0x040ff00000001818 */
[C---:B------:R-:W-:Y:S08]  /*11de0*/  HMMA.16816.F32 R80, R96.reuse, R82, R16 ;  /* 0x000000526050723c */ /* 0x040ff00000001810 */
[----:B------:R-:W-:Y:S08]  /*11df0*/  HMMA.16816.F32 R84, R96, R12, R84 ;  /* 0x0000000c6054723c */ /* 0x000ff00000001854 */
[-C--:B------:R-:W-:Y:S08]  /*11e00*/  HMMA.16816.F32 R92, R92, R14.reuse, R60 ;  /* 0x0000000e5c5c723c */ /* 0x080ff0000000183c */
[----:B------:R-:W-:Y:S01]  /*11e10*/  HMMA.16816.F32 R96, R96, R14, R32 ;  /* 0x0000000e6060723c */ /* 0x000fe20000001820 */
[----:B------:R-:W-:-:S04]  /*11e20*/  IADD3 R251, P3, PT, R42, -0x100, RZ ;  /* 0xffffff002afb7810 */ /* 0x000fc80007f7e0ff */
[----:B------:R-:W-:Y:S01]  /*11e30*/  IADD3.X R250, PT, PT, R43, -0x1, RZ, P3, !PT ;  /* 0xffffffff2bfa7810 */ /* 0x000fe20001ffe4ff */
[----:B-1----:R-:W-:-:S14]  /*11e40*/  BRA.U !UP1, `(.L_x_785) ;  /* 0x0000007d099c7547 */ /* 0x002fdc000b800000 */
[----:B------:R-:W2:Y:S04]  /*11e50*/  LDL R174, [R1+0x188] ;  /* 0x0001880001ae7983 */ /* 0x000ea80000100800 */
[----:B------:R-:W3:Y:S01]  /*11e60*/  LDL R172, [R1+0x184] ;  /* 0x0001840001ac7983 */ /* 0x000ee20000100800 */
[----:B------:R-:W-:Y:S01]  /*11e70*/  UIADD3 UR27, UPT, UPT, UR26, -0x3, URZ ;  /* 0xfffffffd1a1b7890 */ /* 0x000fe2000fffe0ff */
[----:B------:R-:W-:-:S04]  /*11e80*/  DEPBAR.LE SB0, 0x0 ;  /* 0x000080000000791a */ /* 0x000fc80000000000 */
[----:B------:R-:W4:Y:S01]  /*11e90*/  LDL.LU R47, [R1+0x11c] ;  /* 0x00011c00012f7983 */ /* 0x000f220000300800 */
[----:B------:R-:W-:-:S04]  /*11ea0*/  UIMAD.WIDE.U32 UR34, UR27, UR8, URZ ;  /* 0x000000081b2272a5 */ /* 0x000fc8000f8e00ff */
        /* <DEDUP_REMOVED lines=18> */
[----:B------:R-:W-:-:S03]  /*11fd0*/  LEA.HI.X R3, R3, R172, R0, 0x1, P3 ;  /* 0x000000ac03037211 */ /* 0x000fc600018f0c00 */
        /* <DEDUP_REMOVED lines=29> */
[----:B------:R-:W2:Y:S04]  /*121b0*/  LDSM.16.M88.4 R28, [R41+0x6400] ;  /* 0x00640000291c783b */ /* 0x000ea80000000200 */
[----:B------:R-:W2:Y:S04]  /*121c0*/  LDSM.16.M88.4 R20, [R41+0x6c00] ;  /* 0x006c00002914783b */ /* 0x000ea80000000200 */
[----:B-1----:R-:W-:Y:S04]  /*121d0*/  LDSM.16.M88.4 R4, [R252] ;  /* 0x00000000fc04783b */ /* 0x002fe80000000200 */
[----:B------:R-:W-:Y:S04]  /*121e0*/  LDSM.16.M88.4 R64, [R44+0x6000] ;  /* 0x006000002c40783b */ /* 0x000fe80000000200 */
[----:B------:R-:W1:Y:S04]  /*121f0*/  LDSM.16.M88.4 R52, [R44+0x6800] ;  /* 0x006800002c34783b */ /* 0x000e680000000200 */
[----:B------:R-:W1:Y:S04]  /*12200*/  LDSM.16.M88.4 R8, [R208+0x1000] ;  /* 0x00100000d008783b */ /* 0x000e680000000200 */
[----:B------:R-:W1:Y:S04]  /*12210*/  LDSM.16.M88.4 R56, [R44+0x6400] ;  /* 0x006400002c38783b */ /* 0x000e680000000200 */
[----:B------:R-:W1:Y:S01]  /*12220*/  LDSM.16.M88.4 R36, [R44+0x6c00] ;  /* 0x006c00002c24783b */ /* 0x000e620000000200 */
[C---:B---3--:R-:W-:Y:S03]  /*12230*/  HMMA.16816.F32 R180, R12.reuse, R34, RZ ;  /* 0x000000220cb4723c */ /* 0x048fe600000018ff */
[----:B------:R-:W3:Y:S04]  /*12240*/  LDSM.16.M88.4 R16, [R252+0x1000] ;  /* 0x00100000fc10783b */ /* 0x000ee80000000200 */
[----:B------:R-:W0:Y:S01]  /*12250*/  LDGDEPBAR ;  /* 0x00000000000079af */ /* 0x000e220000000000 */
[C---:B----4-:R-:W-:Y:S08]  /*12260*/  HMMA.16816.F32 R104, R12.reuse, R24, RZ ;  /* 0x000000180c68723c */ /* 0x050ff000000018ff */
[C---:B------:R-:W-:Y:S08]  /*12270*/  HMMA.16816.F32 R184, R12.reuse, R32, RZ ;  /* 0x000000200cb8723c */ /* 0x040ff000000018ff */
[C---:B--2---:R-:W-:Y:S08]  /*12280*/  HMMA.16816.F32 R176, R12.reuse, R28, RZ ;  /* 0x0000001c0cb0723c */ /* 0x044ff000000018ff */
[C---:B------:R-:W-:Y:S08]  /*12290*/  HMMA.16816.F32 R60, R12.reuse, R20, RZ ;  /* 0x000000140c3c723c */ /* 0x040ff000000018ff */
[C---:B------:R-:W-:Y:S08]  /*122a0*/  HMMA.16816.F32 R172, R12.reuse, R30, RZ ;  /* 0x0000001e0cac723c */ /* 0x040ff000000018ff */
[C---:B------:R-:W-:Y:S08]  /*122b0*/  HMMA.16816.F32 R100, R12.reuse, R26, RZ ;  /* 0x0000001a0c64723c */ /* 0x040ff000000018ff */
[----:B------:R-:W-:Y:S08]  /*122c0*/  HMMA.16816.F32 R12, R12, R22, RZ ;  /* 0x000000160c0c723c */ /* 0x000ff000000018ff */
[C---:B-1----:R-:W-:Y:S08]  /*122d0*/  HMMA.16816.F32 R228, R4.reuse, R52, R104 ;  /* 0x0000003404e4723c */ /* 0x042ff00000001868 */
[----:B------:R-:W-:Y:S08]  /*122e0*/  HMMA.16816.F32 R216, R4, R66, R180 ;  /* 0x0000004204d8723c */ /* 0x000ff000000018b4 */
[C---:B------:R-:W-:Y:S08]  /*122f0*/  HMMA.16816.F32 R200, R8.reuse, R28, RZ ;  /* 0x0000001c08c8723c */ /* 0x040ff000000018ff */
[C---:B------:R-:W-:Y:S08]  /*12300*/  HMMA.16816.F32 R196, R8.reuse, R24, RZ ;  /* 0x0000001808c4723c */ /* 0x040ff000000018ff */
[----:B------:R-:W-:Y:S08]  /*12310*/  HMMA.16816.F32 R188, R8, R20, RZ ;  /* 0x0000001408bc723c */ /* 0x000ff000000018ff */
[C---:B------:R-:W-:Y:S08]  /*12320*/  HMMA.16816.F32 R236, R4.reuse, R64, R184 ;  /* 0x0000004004ec723c */ /* 0x040ff000000018b8 */
[----:B------:R-:W-:Y:S08]  /*12330*/  HMMA.16816.F32 R180, R4, R54, R100 ;  /* 0x0000003604b4723c */ /* 0x000ff00000001864 */
[C---:B------:R-:W-:Y:S08]  /*12340*/  HMMA.16816.F32 R104, R8.reuse, R26, RZ ;  /* 0x0000001a0868723c */ /* 0x040ff000000018ff */
[----:B------:R-:W-:Y:S08]  /*12350*/  HMMA.16816.F32 R204, R8, R32, RZ ;  /* 0x0000002008cc723c */ /* 0x000ff000000018ff */
[C---:B------:R-:W-:Y:S08]  /*12360*/  HMMA.16816.F32 R232, R4.reuse, R56, R176 ;  /* 0x0000003804e8723c */ /* 0x040ff000000018b0 */
[C---:B------:R-:W-:Y:S01]  /*12370*/  HMMA.16816.F32 R224, R4.reuse, R36, R60 ;  /* 0x0000002404e0723c */ /* 0x040fe2000000183c */
[----:B------:R-:W-:Y:S07]  /*12380*/  LDSM.16.M88.4 R60, [R41+0x7800] ;  /* 0x00780000293c783b */ /* 0x000fee0000000200 */
[C---:B------:R-:W-:Y:S08]  /*12390*/  HMMA.16816.F32 R184, R4.reuse, R58, R172 ;  /* 0x0000003a04b8723c */ /* 0x040ff000000018ac */
[----:B------:R-:W-:Y:S01]  /*123a0*/  HMMA.16816.F32 R220, R4, R38, R12 ;  /* 0x0000002604dc723c */ /* 0x000fe2000000180c */
[----:B------:R-:W-:Y:S04]  /*123b0*/  LDSM.16.M88.4 R4, [R208+0x2000] ;  /* 0x00200000d004783b */ /* 0x000fe80000000200 */
[----:B------:R-:W-:Y:S03]  /*123c0*/  LDSM.16.M88.4 R12, [R208+0x3000] ;  /* 0x00300000d00c783b */ /* 0x000fe60000000200 */
[C---:B------:R-:W-:Y:S01]  /*123d0*/  HMMA.16816.F32 R100, R8.reuse, R34, RZ ;  /* 0x000000220864723c */ /* 0x040fe200000018ff */
[----:B------:R-:W-:Y:S07]  /*123e0*/  LDSM.16.M88.4 R32, [R41+0x7c00] ;  /* 0x007c00002920783b */ /* 0x000fee0000000200 */
[C---:B------:R-:W-:Y:S08]  /*123f0*/  HMMA.16816.F32 R28, R8.reuse, R30, RZ ;  /* 0x0000001e081c723c */ /* 0x040ff000000018ff */
[----:B------:R-:W-:Y:S01]  /*12400*/  HMMA.16816.F32 R24, R8, R22, RZ ;  /* 0x000000160818723c */ /* 0x000fe200000018ff */
[----:B------:R-:W1:Y:S04]  /*12410*/  LDSM.16.M88.4 R8, [R41+0x7400] ;  /* 0x007400002908783b */ /* 0x000e680000000200 */
[----:B------:R-:W2:Y:S03]  /*12420*/  LDSM.16.M88.4 R20, [R41+0x7000] ;  /* 0x007000002914783b */ /* 0x000ea60000000200 */
[C---:B---3--:R-:W-:Y:S08]  /*12430*/  HMMA.16816.F32 R240, R16.reuse, R36, R188 ;  /* 0x0000002410f0723c */ /* 0x048ff000000018bc */
[C---:B------:R-:W-:Y:S08]  /*12440*/  HMMA.16816.F32 R204, R16.reuse, R64, R204 ;  /* 0x0000004010cc723c */ /* 0x040ff000000018cc */
[----:B------:R-:W-:Y:S03]  /*12450*/  HMMA.16816.F32 R64, R16, R66, R100 ;  /* 0x000000421040723c */ /* 0x000fe60000001864 */
[----:B------:R-:W-:-:S02]  /*12460*/  IMAD.MOV.U32 R36, RZ, RZ, R240 ;  /* 0x000000ffff247224 */ /* 0x000fc400078e00f0 */
[----:B------:R-:W-:Y:S02]  /*12470*/  IMAD.MOV.U32 R3, RZ, RZ, R241 ;  /* 0x000000ffff037224 */ /* 0x000fe400078e00f1 */
[----:B------:R-:W-:Y:S01]  /*12480*/  IMAD.MOV.U32 R2, RZ, RZ, R242 ;  /* 0x000000ffff027224 */ /* 0x000fe200078e00f2 */
[----:B------:R-:W-:Y:S01]  /*12490*/  HMMA.16816.F32 R248, R16, R52, R196 ;  /* 0x0000003410f8723c */ /* 0x000fe200000018c4 */
[----:B------:R-:W-:-:S07]  /*124a0*/  IMAD.MOV.U32 R0, RZ, RZ, R243 ;  /* 0x000000ffff007224 */ /* 0x000fce00078e00f3 */
[----:B------:R-:W-:Y:S08]  /*124b0*/  HMMA.16816.F32 R200, R16, R56, R200 ;  /* 0x0000003810c8723c */ /* 0x000ff000000018c8 */
[----:B-1----:R-:W-:Y:S01]  /*124c0*/  HMMA.16816.F32 R100, R4, R8, R232 ;  /* 0x000000080464723c */ /* 0x002fe200000018e8 */
[----:B------:R-:W-:Y:S02]  /*124d0*/  IMAD.MOV.U32 R232, RZ, RZ, R36 ;  /* 0x000000ffffe87224 */ /* 0x000fe400078e0024 */
[----:B------:R-:W-:-:S02]  /*124e0*/  IMAD.MOV.U32 R233, RZ, RZ, R3 ;  /* 0x000000ffffe97224 */ /* 0x000fc400078e0003 */
[----:B------:R-:W-:Y:S02]  /*124f0*/  IMAD.MOV.U32 R234, RZ, RZ, R2 ;  /* 0x000000ffffea7224 */ /* 0x000fe400078e0002 */
[----:B------:R-:W-:Y:S01]  /*12500*/  IMAD.MOV.U32 R235, RZ, RZ, R0 ;  /* 0x000000ffffeb7224 */ /* 0x000fe200078e0000 */
[C---:B------:R-:W-:Y:S08]  /*12510*/  HMMA.16816.F32 R196, R16.reuse, R54, R104 ;  /* 0x0000003610c4723c */ /* 0x040ff00000001868 */
[C---:B------:R-:W-:Y:S01]  /*12520*/  HMMA.16816.F32 R176, R16.reuse, R38, R24 ;  /* 0x0000002610b0723c */ /* 0x040fe20000001818 */
[----:B------:R-:W-:Y:S07]  /*12530*/  LDSM.16.M88.4 R24, [R44+0x7800] ;  /* 0x007800002c18783b */ /* 0x000fee0000000200 */
        /* <DEDUP_REMOVED lines=19> */
[----:B------:R-:W-:Y:S08]  /*12670*/  HMMA.16816.F32 R232, R12, R32, R232 ;  /* 0x000000200ce8723c */ /* 0x000ff000000018e8 */
[----:B-1----:R-:W-:Y:S08]  /*12680*/  HMMA.16816.F32 R200, R4, R28, R100 ;  /* 0x0000001c04c8723c */ /* 0x002ff00000001864 */
[----:B------:R-:W-:Y:S01]  /*12690*/  HMMA.16816.F32 R12, R12, R34, R176 ;  /* 0x000000220c0c723c */ /* 0x000fe200000018b0 */
[----:B------:R-:W-:Y:S07]  /*126a0*/  LDSM.16.M88.4 R32, [R41+0x8800] ;  /* 0x008800002920783b */ /* 0x000fee0000000200 */
[C---:B------:R-:W-:Y:S08]  /*126b0*/  HMMA.16816.F32 R216, R4.reuse, R16, R172 ;  /* 0x0000001004d8723c */ /* 0x040ff000000018ac */
[C---:B------:R-:W-:Y:S08]  /*126c0*/  HMMA.16816.F32 R204, R4.reuse, R18, R104 ;  /* 0x0000001204cc723c */ /* 0x040ff00000001868 */
[C---:B------:R-:W-:Y:S01]  /*126d0*/  HMMA.16816.F32 R196, R4.reuse, R30, R52 ;  /* 0x0000001e04c4723c */ /* 0x040fe20000001834 */
[----:B------:R-:W-:Y:S07]  /*126e0*/  LDSM.16.M88.4 R52, [R41+0x8000] ;  /* 0x008000002934783b */ /* 0x000fee0000000200 */
[C---:B------:R-:W-:Y:S01]  /*126f0*/  HMMA.16816.F32 R100, R4.reuse, R24, R36 ;  /* 0x000000180464723c */ /* 0x040fe20000001824 */
[----:B------:R-:W-:Y:S07]  /*12700*/  LDSM.16.M88.4 R36, [R41+0x8400] ;  /* 0x008400002924783b */ /* 0x000fee0000000200 */
[C---:B------:R-:W-:Y:S08]  /*12710*/  HMMA.16816.F32 R64, R4.reuse, R26, R180 ;  /* 0x0000001a0440723c */ /* 0x040ff000000018b4 */
[C---:B--2---:R-:W-:Y:S08]  /*12720*/  HMMA.16816.F32 R60, R4.reuse, R20, R244 ;  /* 0x00000014043c723c */ /* 0x044ff000000018f4 */
[----:B------:R-:W-:Y:S01]  /*12730*/  HMMA.16816.F32 R56, R4, R22, R220 ;  /* 0x000000160438723c */ /* 0x000fe200000018dc */
[----:B------:R-:W1:Y:S04]  /*12740*/  LDSM.16.M88.4 R4, [R208+0x4000] ;  /* 0x00400000d004783b */ /* 0x000e680000000200 */
[----:B------:R-:W2:Y:S03]  /*12750*/  LDSM.16.M88.4 R220, [R41+0x8c00] ;  /* 0x008c000029dc783b */ /* 0x000ea60000000200 */
[C---:B---3--:R-:W-:Y:S08]  /*12760*/  HMMA.16816.F32 R180, R8.reuse, R28, R240 ;  /* 0x0000001c08b4723c */ /* 0x048ff000000018f0 */
[C---:B------:R-:W-:Y:S01]  /*12770*/  HMMA.16816.F32 R240, R8.reuse, R22, R12 ;  /* 0x0000001608f0723c */ /* 0x040fe2000000180c */
[----:B------:R-:W3:Y:S07]  /*12780*/  LDSM.16.M88.4 R12, [R208+0x5000] ;  /* 0x00500000d00c783b */ /* 0x000eee0000000200 */
[C---:B------:R-:W-:Y:S08]  /*12790*/  HMMA.16816.F32 R176, R8.reuse, R18, R184 ;  /* 0x0000001208b0723c */ /* 0x040ff000000018b8 */
[C---:B------:R-:W-:Y:S08]  /*127a0*/  HMMA.16816.F32 R184, R8.reuse, R30, R228 ;  /* 0x0000001e08b8723c */ /* 0x040ff000000018e4 */
[C---:B------:R-:W-:Y:S01]  /*127b0*/  HMMA.16816.F32 R172, R8.reuse, R16, R188 ;  /* 0x0000001008ac723c */ /* 0x040fe200000018bc */
[----:B------:R-:W-:Y:S07]  /*127c0*/  LDSM.16.M88.4 R16, [R44+0x8000] ;  /* 0x008000002c10783b */ /* 0x000fee0000000200 */
[C---:B------:R-:W-:Y:S08]  /*127d0*/  HMMA.16816.F32 R104, R8.reuse, R24, R236 ;  /* 0x000000180868723c */ /* 0x040ff000000018ec */
[C---:B------:R-:W-:Y:S08]  /*127e0*/  HMMA.16816.F32 R28, R8.reuse, R26, R224 ;  /* 0x0000001a081c723c */ /* 0x040ff000000018e0 */
[----:B------:R-:W-:Y:S01]  /*127f0*/  HMMA.16816.F32 R232, R8, R20, R232 ;  /* 0x0000001408e8723c */ /* 0x000fe200000018e8 */
[----:B------:R-:W4:Y:S07]  /*12800*/  LDSM.16.M88.4 R8, [R252+0x4000] ;  /* 0x00400000fc08783b */ /* 0x000f2e0000000200 */
        /* <DEDUP_REMOVED lines=8> */
[----:B------:R-:W1:Y:S07]  /*12890*/  LDSM.16.M88.4 R4, [R252+0x5000] ;  /* 0x00500000fc04783b */ /* 0x000e6e0000000200 */
[----:B---3--:R-:W-:Y:S01]  /*128a0*/  HMMA.16816.F32 R20, R12, R52, R172 ;  /* 0x000000340c14723c */ /* 0x008fe200000018ac */
[----:B------:R-:W-:Y:S01]  /*128b0*/  LOP3.LUT R2, R47, 0x6, RZ, 0xc0, !PT ;  /* 0x000000062f027812 */ /* 0x000fe200078ec0ff */
[----:B------:R-:W-:-:S06]  /*128c0*/  IMAD.U32 R0, RZ, RZ, UR26 ;  /* 0x0000001aff007e24 */ /* 0x000fcc000f8e00ff */
[----:B----4-:R-:W-:Y:S01]  /*128d0*/  HMMA.16816.F32 R24, R8, R16, R24 ;  /* 0x000000100818723c */ /* 0x010fe20000001818 */
[----:B------:R-:W-:Y:S01]  /*128e0*/  IMAD R0, R0, 0x40, R2 ;  /* 0x0000004000007824 */ /* 0x000fe200078e0202 */
[----:B------:R2:W-:Y:S06]  /*128f0*/  STL [R1+0x178], R2 ;  /* 0x0001780201007387 */ /* 0x0005ec0000100800 */
[C---:B------:R-:W-:Y:S08]  /*12900*/  HMMA.16816.F32 R52, R12.reuse, R54, R176 ;  /* 0x000000360c34723c */ /* 0x040ff000000018b0 */
[----:B------:R-:W-:Y:S01]  /*12910*/  HMMA.16816.F32 R216, R12, R34, R28 ;  /* 0x000000220cd8723c */ /* 0x000fe2000000181c */
[----:B--2---:R-:W-:-:S07]  /*12920*/  VIADD R2, R0, 0xffffff40 ;  /* 0xffffff4000027836 */ /* 0x004fce0000000000 */
[----:B-1----:R-:W-:Y:S01]  /*12930*/  HMMA.16816.F32 R28, R4, R16, R20 ;  /* 0x00000010041c723c */ /* 0x002fe20000001814 */
[----:B------:R-:W1:Y:S01]  /*12940*/  LDSM.16.M88.4 R20, [R44+0x8400] ;  /* 0x008400002c14783b */ /* 0x000e620000000200 */
[----:B------:R-:W-:Y:S01]  /*12950*/  I2FP.F32.U32 R3, R2 ;  /* 0x0000000200037245 */ /* 0x000fe20000201000 */
[----:B------:R-:W-:Y:S01]  /*12960*/  VIADD R16, R0, 0xffffff41 ;  /* 0xffffff4100107836 */ /* 0x000fe20000000000 */
[----:B------:R-:W-:-:S03]  /*12970*/  ISETP.GE.AND P3, PT, R2, R48, PT ;  /* 0x000000300200720c */ /* 0x000fc60003f66270 */
[----:B------:R-:W-:Y:S01]  /*12980*/  FFMA.FTZ R17, R3, UR7, R24 ;  /* 0x0000000703117c23 */ /* 0x000fe20008010018 */
[----:B------:R-:W-:Y:S01]  /*12990*/  HMMA.16816.F32 R56, R12, R36, R180 ;  /* 0x000000240c38723c */ /* 0x000fe200000018b4 */
[C---:B------:R-:W-:Y:S02]  /*129a0*/  ISETP.GE.AND P5, PT, R2.reuse, R51, PT ;  /* 0x000000330200720c */ /* 0x040fe40003fa6270 */
[----:B------:R-:W-:Y:S02]  /*129b0*/  ISETP.GE.AND P4, PT, R2, R50, PT ;  /* 0x000000320200720c */ /* 0x000fe40003f86270 */
[----:B------:R-:W-:-:S03]  /*129c0*/  FSEL R206, R17, -INF , !P3 ;  /* 0xff80000011ce7808 */ /* 0x000fc60005800000 */
[----:B------:R-:W-:Y:S01]  /*129d0*/  HMMA.16816.F32 R184, R12, R38, R184 ;  /* 0x000000260cb8723c */ /* 0x000fe200000018b8 */
[----:B------:R-:W-:Y:S02]  /*129e0*/  ISETP.GE.AND P3, PT, R2, R49, PT ;  /* 0x000000310200720c */ /* 0x000fe40003f66270 */
[----:B------:R-:W-:-:S05]  /*129f0*/  I2FP.F32.U32 R2, R16 ;  /* 0x0000001000027245 */ /* 0x000fca0000201000 */
[----:B------:R-:W-:Y:S01]  /*12a00*/  HMMA.16816.F32 R52, R4, R18, R52 ;  /* 0x000000120434723c */ /* 0x000fe20000001834 */
[----:B------:R-:W-:-:S07]  /*12a10*/  FFMA.FTZ R17, R3, UR7, R30 ;  /* 0x0000000703117c23 */ /* 0x000fce000801001e */
[----:B------:R-:W-:Y:S01]  /*12a20*/  HMMA.16816.F32 R36, R8, R18, R188 ;  /* 0x000000120824723c */ /* 0x000fe200000018bc */
[C---:B------:R-:W-:Y:S01]  /*12a30*/  FFMA.FTZ R18, R3.reuse, UR7, R26 ;  /* 0x0000000703127c23 */ /* 0x040fe2000801001a */
[----:B------:R-:W-:Y:S01]  /*12a40*/  FFMA.FTZ R19, R3, UR7, R28 ;  /* 0x0000000703137c23 */ /* 0x000fe2000801001c */
[----:B------:R-:W-:-:S03]  /*12a50*/  VIADD R3, R0, 0xffffff48 ;  /* 0xffffff4800037836 */ /* 0x000fc60000000000 */
[----:B------:R-:W-:Y:S01]  /*12a60*/  FSEL R191, R18, -INF , !P5 ;  /* 0xff80000012bf7808 */ /* 0x000fe20006800000 */
[----:B------:R-:W-:Y:S01]  /*12a70*/  FFMA.FTZ R18, R2, UR7, R25 ;  /* 0x0000000702127c23 */ /* 0x000fe20008010019 */
[----:B------:R-:W-:Y:S02]  /*12a80*/  ISETP.GE.AND P5, PT, R16, R48, PT ;  /* 0x000000301000720c */ /* 0x000fe40003fa6270 */
[----:B------:R-:W-:Y:S02]  /*12a90*/  FSEL R205, R19, -INF , !P4 ;  /* 0xff80000013cd7808 */ /* 0x000fe40006000000 */
[----:B------:R-:W-:Y:S02]  /*12aa0*/  FSEL R207, R17, -INF , !P3 ;  /* 0xff80000011cf7808 */ /* 0x000fe40005800000 */
[----:B------:R-:W-:Y:S01]  /*12ab0*/  FSEL R195, R18, -INF , !P5 ;  /* 0xff80000012c37808 */ /* 0x000fe20006800000 */
[----:B------:R-:W-:Y:S01]  /*12ac0*/  FFMA.FTZ R18, R2, UR7, R27 ;  /* 0x0000000702127c23 */ /* 0x000fe2000801001b */
[----:B------:R-:W-:-:S02]  /*12ad0*/  ISETP.GE.AND P4, PT, R16, R51, PT ;  /* 0x000000331000720c */ /* 0x000fc40003f86270 */
        /* <DEDUP_REMOVED lines=11> */
[----:B------:R-:W2:Y:S01]  /*12b90*/  LDSM.16.M88.4 R24, [R44+0x8800] ;  /* 0x008800002c18783b */ /* 0x000ea20000000200 */
[----:B------:R-:W-:Y:S01]  /*12ba0*/  FSEL R204, R17, -INF , !P5 ;  /* 0xff80000011cc7808 */ /* 0x000fe20006800000 */
[----:B------:R-:W-:Y:S01]  /*12bb0*/  FFMA.FTZ R17, R16, UR7, R38 ;  /* 0x0000000710117c23 */ /* 0x000fe20008010026 */
[----:B------:R-:W-:Y:S01]  /*12bc0*/  FSEL R208, R18, -INF , !P4 ;  /* 0xff80000012d07808 */ /* 0x000fe20006000000 */
[----:B-1----:R-:W-:Y:S01]  /*12bd0*/  HMMA.16816.F32 R32, R8, R20, R200 ;  /* 0x000000140820723c */ /* 0x002fe200000018c8 */
[C---:B------:R-:W-:Y:S01]  /*12be0*/  ISETP.GE.AND P3, PT, R3.reuse, R51, PT ;  /* 0x000000330300720c */ /* 0x040fe20003f66270 */
[----:B------:R-:W1:Y:S01]  /*12bf0*/  LDSM.16.M88.4 R44, [R44+0x8c00] ;  /* 0x008c00002c2c783b */ /* 0x000e620000000200 */
[----:B------:R-:W-:-:S02]  /*12c00*/  ISETP.GE.AND P5, PT, R3, R50, PT ;  /* 0x000000320300720c */ /* 0x000fc40003fa6270 */
[----:B------:R-:W-:Y:S01]  /*12c10*/  ISETP.GE.AND P4, PT, R3, R49, PT ;  /* 0x000000310300720c */ /* 0x000fe20003f86270 */
[C---:B------:R-:W-:Y:S01]  /*12c20*/  FFMA.FTZ R18, R16.reuse, UR7, R52 ;  /* 0x0000000710127c23 */ /* 0x040fe20008010034 */
[----:B------:R-:W-:Y:S01]  /*12c30*/  I2FP.F32.U32 R3, R2 ;  /* 0x0000000200037245 */ /* 0x000fe20000201000 */
[----:B------:R-:W-:Y:S01]  /*12c40*/  FFMA.FTZ R16, R16, UR7, R54 ;  /* 0x0000000710107c23 */ /* 0x000fe20008010036 */
[----:B------:R-:W-:Y:S01]  /*12c50*/  FSEL R188, R17, -INF , !P3 ;  /* 0xff80000011bc7808 */ /* 0x000fe20005800000 */
[----:B------:R-:W-:Y:S01]  /*12c60*/  HMMA.16816.F32 R28, R4, R20, R56 ;  /* 0x00000014041c723c */ /* 0x000fe20000001838 */
[----:B------:R-:W-:Y:S01]  /*12c70*/  ISETP.GE.AND P3, PT, R2, R48, PT ;  /* 0x000000300200720c */ /* 0x000fe20003f66270 */
[----:B------:R-:W-:Y:S01]  /*12c80*/  FFMA.FTZ R17, R3, UR7, R37 ;  /* 0x0000000703117c23 */ /* 0x000fe20008010025 */
[----:B------:R-:W-:Y:S01]  /*12c90*/  FSEL R189, R18, -INF , !P5 ;  /* 0xff80000012bd7808 */ /* 0x000fe20006800000 */
[----:B------:R-:W-:-:S04]  /*12ca0*/  DEPBAR.LE SB0, 0x0 ;  /* 0x000080000000791a */ /* 0x000fc80000000000 */
[----:B------:R-:W-:Y:S02]  /*12cb0*/  FSEL R194, R16, -INF , !P4 ;  /* 0xff80000010c27808 */ /* 0x000fe40006000000 */
[----:B------:R-:W-:Y:S02]  /*12cc0*/  FSEL R200, R17, -INF , !P3 ;  /* 0xff80000011c87808 */ /* 0x000fe40005800000 */
[C---:B------:R-:W-:Y:S01]  /*12cd0*/  ISETP.GE.AND P5, PT, R2.reuse, R51, PT ;  /* 0x000000330200720c */ /* 0x040fe20003fa6270 */
[----:B------:R-:W-:Y:S01]  /*12ce0*/  BAR.SYNC.DEFER_BLOCKING 0x0 ;  /* 0x0000000000007b1d */ /* 0x000fe20000010000 */
[C---:B------:R-:W-:Y:S02]  /*12cf0*/  ISETP.GE.AND P4, PT, R2.reuse, R50, PT ;  /* 0x000000320200720c */ /* 0x040fe40003f86270 */
[----:B------:R-:W-:Y:S01]  /*12d00*/  ISETP.GE.AND P3, PT, R2, R49, PT ;  /* 0x000000310200720c */ /* 0x000fe20003f66270 */
[----:B------:R-:W-:Y:S02]  /*12d10*/  VIADD R2, R0, 0xffffff50 ;  /* 0xffffff5000027836 */ /* 0x000fe40000000000 */
[C---:B------:R-:W-:Y:S01]  /*12d20*/  FFMA.FTZ R17, R3.reuse, UR7, R39 ;  /* 0x0000000703117c23 */ /* 0x040fe20008010027 */
[C---:B------:R-:W-:Y:S01]  /*12d30*/  FFMA.FTZ R18, R3.reuse, UR7, R53 ;  /* 0x0000000703127c23 */ /* 0x040fe20008010035 */
[----:B------:R-:W-:Y:S01]  /*12d40*/  FFMA.FTZ R16, R3, UR7, R55 ;  /* 0x0000000703107c23 */ /* 0x000fe20008010037 */
[----:B------:R-:W-:-:S02]  /*12d50*/  I2FP.F32.U32 R3, R2 ;  /* 0x0000000200037245 */ /* 0x000fc40000201000 */
[----:B------:R-:W-:Y:S02]  /*12d60*/  FSEL R177, R17, -INF , !P5 ;  /* 0xff80000011b17808 */ /* 0x000fe40006800000 */
[----:B------:R-:W-:Y:S01]  /*12d70*/  ISETP.GE.AND P5, PT, R2, R48, PT ;  /* 0x000000300200720c */ /* 0x000fe20003fa6270 */
[----:B------:R-:W-:Y:S01]  /*12d80*/  FFMA.FTZ R17, R3, UR7, R32 ;  /* 0x0000000703117c23 */ /* 0x000fe20008010020 */
[----:B------:R-:W-:Y:S02]  /*12d90*/  FSEL R180, R18, -INF , !P4 ;  /* 0xff80000012b47808 */ /* 0x000fe40006000000 */
[----:B------:R-:W-:Y:S02]  /*12da0*/  FSEL R182, R16, -INF , !P3 ;  /* 0xff80000010b67808 */ /* 0x000fe40005800000 */
[----:B------:R-:W-:Y:S02]  /*12db0*/  FSEL R190, R17, -INF , !P5 ;  /* 0xff80000011be7808 */ /* 0x000fe40006800000 */
[----:B------:R-:W-:-:S02]  /*12dc0*/  ISETP.GE.AND P4, PT, R2, R51, PT ;  /* 0x000000330200720c */ /* 0x000fc40003f86270 */
[C---:B------:R-:W-:Y:S02]  /*12dd0*/  ISETP.GE.AND P3, PT, R2.reuse, R50, PT ;  /* 0x000000320200720c */ /* 0x040fe40003f66270 */
[----:B------:R-:W-:Y:S01]  /*12de0*/  ISETP.GE.AND P5, PT, R2, R49, PT ;  /* 0x000000310200720c */ /* 0x000fe20003fa6270 */
[----:B------:R-:W-:Y:S01]  /*12df0*/  VIADD R2, R0, 0xffffff51 ;  /* 0xffffff5100027836 */ /* 0x000fe20000000000 */
[----:B------:R-:W-:Y:S01]  /*12e00*/  HMMA.16816.F32 R36, R8, R22, R196 ;  /* 0x000000160824723c */ /* 0x000fe200000018c4 */
[C---:B------:R-:W-:Y:S01]  /*12e10*/  FFMA.FTZ R17, R3.reuse, UR7, R34 ;  /* 0x0000000703117c23 */ /* 0x040fe20008010022 */
[C---:B------:R-:W-:Y:S01]  /*12e20*/  FFMA.FTZ R18, R3.reuse, UR7, R28 ;  /* 0x0000000703127c23 */ /* 0x040fe2000801001c */
[----:B------:R-:W-:Y:S01]  /*12e30*/  FFMA.FTZ R3, R3, UR7, R30 ;  /* 0x0000000703037c23 */ /* 0x000fe2000801001e */
[----:B------:R-:W-:Y:S02]  /*12e40*/  I2FP.F32.U32 R16, R2 ;  /* 0x0000000200107245 */ /* 0x000fe40000201000 */
[----:B------:R-:W-:-:S02]  /*12e50*/  FSEL R174, R17, -INF , !P4 ;  /* 0xff80000011ae7808 */ /* 0x000fc40006000000 */
[----:B------:R-:W-:Y:S01]  /*12e60*/  HMMA.16816.F32 R20, R4, R22, R184 ;  /* 0x000000160414723c */ /* 0x000fe200000018b8 */
[----:B------:R-:W-:Y:S01]  /*12e70*/  FFMA.FTZ R17, R16, UR7, R33 ;  /* 0x0000000710117c23 */ /* 0x000fe20008010021 */
[----:B------:R-:W-:Y:S02]  /*12e80*/  ISETP.GE.AND P4, PT, R2, R48, PT ;  /* 0x000000300200720c */ /* 0x000fe40003f86270 */
[----:B------:R-:W-:Y:S01]  /*12e90*/  FSEL R179, R3, -INF , !P5 ;  /* 0xff80000003b37808 */ /* 0x000fe20006800000 */
[----:B------:R-:W-:Y:S01]  /*12ea0*/  VIADD R3, R0, 0xffffff58 ;  /* 0xffffff5800037836 */ /* 0x000fe20000000000 */
[----:B------:R-:W-:Y:S01]  /*12eb0*/  FSEL R176, R18, -INF , !P3 ;  /* 0xff80000012b07808 */ /* 0x000fe20005800000 */
[C---:B------:R-:W-:Y:S01]  /*12ec0*/  FFMA.FTZ R18, R16.reuse, UR7, R35 ;  /* 0x0000000710127c23 */ /* 0x040fe20008010023 */
[----:B------:R-:W-:Y:S01]  /*12ed0*/  FSEL R181, R17, -INF , !P4 ;  /* 0xff80000011b57808 */ /* 0x000fe20006000000 */
[C---:B------:R-:W-:Y:S01]  /*12ee0*/  FFMA.FTZ R19, R16.reuse, UR7, R29 ;  /* 0x0000000710137c23 */ /* 0x040fe2000801001d */
[----:B------:R-:W-:Y:S01]  /*12ef0*/  FFMA.FTZ R17, R16, UR7, R31 ;  /* 0x0000000710117c23 */ /* 0x000fe2000801001f */
[----:B------:R-:W-:-:S02]  /*12f00*/  ISETP.GE.AND P3, PT, R2, R51, PT ;  /* 0x000000330200720c */ /* 0x000fc40003f66270 */
[----:B------:R-:W-:Y:S02]  /*12f10*/  I2FP.F32.U32 R16, R3 ;  /* 0x0000000300107245 */ /* 0x000fe40000201000 */
[----:B------:R-:W-:Y:S02]  /*12f20*/  FSEL R105, R18, -INF , !P3 ;  /* 0xff80000012697808 */ /* 0x000fe40005800000 */
[----:B------:R-:W-:Y:S01]  /*12f30*/  ISETP.GE.AND P5, PT, R2, R50, PT ;  /* 0x000000320200720c */ /* 0x000fe20003fa6270 */
[----:B------:R-:W-:Y:S01]  /*12f40*/  FFMA.FTZ R18, R16, UR7, R36 ;  /* 0x0000000710127c23 */ /* 0x000fe20008010024 */
[----:B------:R-:W-:Y:S01]  /*12f50*/  ISETP.GE.AND P4, PT, R2, R49, PT ;  /* 0x000000310200720c */ /* 0x000fe20003f86270 */
[----:B------:R-:W-:Y:S01]  /*12f60*/  VIADD R2, R0, 0xffffff59 ;  /* 0xffffff5900027836 */ /* 0x000fe20000000000 */
[----:B------:R-:W-:Y:S01]  /*12f70*/  ISETP.GE.AND P3, PT, R3, R48, PT ;  /* 0x000000300300720c */ /* 0x000fe20003f66270 */
[----:B--2---:R-:W-:Y:S01]  /*12f80*/  HMMA.16816.F32 R56, R8, R24, R100 ;  /* 0x000000180838723c */ /* 0x004fe20000001864 */
[----:B------:R-:W-:-:S02]  /*12f90*/  FSEL R172, R19, -INF , !P5 ;  /* 0xff80000013ac7808 */ /* 0x000fc40006800000 */
[----:B------:R-:W-:Y:S02]  /*12fa0*/  FSEL R175, R17, -INF , !P4 ;  /* 0xff80000011af7808 */ /* 0x000fe40006000000 */
[----:B------:R-:W-:Y:S01]  /*12fb0*/  FSEL R178, R18, -INF , !P3 ;  /* 0xff80000012b27808 */ /* 0x000fe20005800000 */
[C---:B------:R-:W-:Y:S01]  /*12fc0*/  FFMA.FTZ R19, R16.reuse, UR7, R38 ;  /* 0x0000000710137c23 */ /* 0x040fe20008010026 */
[C---:B------:R-:W-:Y:S02]  /*12fd0*/  ISETP.GE.AND P5, PT, R3.reuse, R51, PT ;  /* 0x000000330300720c */ /* 0x040fe40003fa6270 */
[C---:B------:R-:W-:Y:S02]  /*12fe0*/  ISETP.GE.AND P4, PT, R3.reuse, R50, PT ;  /* 0x000000320300720c */ /* 0x040fe40003f86270 */
[----:B------:R-:W-:Y:S01]  /*12ff0*/  ISETP.GE.AND P3, PT, R3, R49, PT ;  /* 0x000000310300720c */ /* 0x000fe20003f66270 */
[C---:B------:R-:W-:Y:S01]  /*13000*/  FFMA.FTZ R3, R16.reuse, UR7, R22 ;  /* 0x0000000710037c23 */ /* 0x040fe20008010016 */
[----:B------:R-:W-:Y:S01]  /*13010*/  I2FP.F32.U32 R17, R2 ;  /* 0x0000000200117245 */ /* 0x000fe20000201000 */
[----:B------:R-:W-:Y:S01]  /*13020*/  FFMA.FTZ R18, R16, UR7, R20 ;  /* 0x0000000710127c23 */ /* 0x000fe20008010014 */
[----:B------:R-:W-:-:S02]  /*13030*/  FSEL R65, R19, -INF , !P5 ;  /* 0xff80000013417808 */ /* 0x000fc40006800000 */
[----:B------:R-:W-:Y:S01]  /*13040*/  FSEL R106, R3, -INF , !P3 ;  /* 0xff800000036a7808 */ /* 0x000fe20005800000 */
[C---:B------:R-:W-:Y:S01]  /*13050*/  FFMA.FTZ R16, R17.reuse, UR7, R37 ;  /* 0x0000000711107c23 */ /* 0x040fe20008010025 */
[----:B------:R-:W-:Y:S01]  /*13060*/  ISETP.GE.AND P5, PT, R2, R48, PT ;  /* 0x000000300200720c */ /* 0x000fe20003fa6270 */
[----:B------:R-:W-:Y:S01]  /*13070*/  VIADD R3, R0, 0xffffff60 ;  /* 0xffffff6000037836 */ /* 0x000fe20000000000 */
[----:B------:R-:W-:Y:S01]  /*13080*/  HMMA.16816.F32 R32, R4, R24, R60 ;  /* 0x000000180420723c */ /* 0x000fe2000000183c */
[----:B------:R-:W-:Y:S01]  /*13090*/  FSEL R100, R18, -INF , !P4 ;  /* 0xff80000012647808 */ /* 0x000fe20006000000 */
[C---:B------:R-:W-:Y:S01]  /*130a0*/  FFMA.FTZ R18, R17.reuse, UR7, R39 ;  /* 0x0000000711127c23 */ /* 0x040fe20008010027 */
[----:B------:R-:W-:Y:S02]  /*130b0*/  FSEL R173, R16, -INF , !P5 ;  /* 0xff80000010ad7808 */ /* 0x000fe40006800000 */
[----:B------:R-:W-:Y:S02]  /*130c0*/  ISETP.GE.AND P4, PT, R2, R51, PT ;  /* 0x000000330200720c */ /* 0x000fe40003f86270 */
[----:B------:R-:W-:Y:S01]  /*130d0*/  I2FP.F32.U32 R16, R3 ;  /* 0x0000000300107245 */ /* 0x000fe20000201000 */
[C---:B------:R-:W-:Y:S01]  /*130e0*/  FFMA.FTZ R19, R17.reuse, UR7, R21 ;  /* 0x0000000711137c23 */ /* 0x040fe20008010015 */
[----:B------:R-:W-:Y:S01]  /*130f0*/  FSEL R61, R18, -INF , !P4 ;  /* 0xff800000123d7808 */ /* 0x000fe20006000000 */
[----:B------:R-:W-:Y:S01]  /*13100*/  FFMA.FTZ R17, R17, UR7, R23 ;  /* 0x0000000711117c23 */ /* 0x000fe20008010017 */
[----:B------:R-:W-:Y:S01]  /*13110*/  ISETP.GE.AND P3, PT, R2, R50, PT ;  /* 0x000000320200720c */ /* 0x000fe20003f66270 */
[----:B------:R-:W-:Y:S01]  /*13120*/  FFMA.FTZ R18, R16, UR7, R56 ;  /* 0x0000000710127c23 */ /* 0x000fe20008010038 */
[----:B------:R-:W-:Y:S01]  /*13130*/  ISETP.GE.AND P5, PT, R2, R49, PT ;  /* 0x000000310200720c */ /* 0x000fe20003fa6270 */
[----:B------:R-:W-:Y:S01]  /*13140*/  VIADD R2, R0, 0xffffff61 ;  /* 0xffffff6100027836 */ /* 0x000fe20000000000 */
[----:B------:R-:W-:-:S02]  /*13150*/  ISETP.GE.AND P4, PT, R3, R48, PT ;  /* 0x000000300300720c */ /* 0x000fc40003f86270 */
[----:B------:R-:W-:Y:S02]  /*13160*/  FSEL R64, R19, -INF , !P3 ;  /* 0xff80000013407808 */ /* 0x000fe40005800000 */
[----:B------:R-:W-:Y:S01]  /*13170*/  FSEL R67, R17, -INF , !P5 ;  /* 0xff80000011437808 */ /* 0x000fe20006800000 */
[----:B------:R-:W-:Y:S01]  /*13180*/  FFMA.FTZ R17, R16, UR7, R58 ;  /* 0x0000000710117c23 */ /* 0x000fe2000801003a */
[----:B------:R-:W-:Y:S02]  /*13190*/  FSEL R107, R18, -INF , !P4 ;  /* 0xff800000126b7808 */ /* 0x000fe40006000000 */
[C---:B------:R-:W-:Y:S02]  /*131a0*/  ISETP.GE.AND P3, PT, R3.reuse, R51, PT ;  /* 0x000000330300720c */ /* 0x040fe40003f66270 */
[C---:B------:R-:W-:Y:S02]  /*131b0*/  ISETP.GE.AND P5, PT, R3.reuse, R50, PT ;  /* 0x000000320300720c */ /* 0x040fe40003fa6270 */
[----:B------:R-:W-:-:S02]  /*131c0*/  ISETP.GE.AND P4, PT, R3, R49, PT ;  /* 0x000000310300720c */ /* 0x000fc40003f86270 */
[----:B------:R-:W-:Y:S01]  /*131d0*/  I2FP.F32.U32 R3, R2 ;  /* 0x0000000200037245 */ /* 0x000fe20000201000 */
[----:B------:R-:W-:Y:S01]  /*131e0*/  HMMA.16816.F32 R28, R8, R26, R224 ;  /* 0x0000001a081c723c */ /* 0x000fe200000018e0 */
[C---:B------:R-:W-:Y:S01]  /*131f0*/  FFMA.FTZ R18, R16.reuse, UR7, R32 ;  /* 0x0000000710127c23 */ /* 0x040fe20008010020 */
[----:B------:R-:W-:Y:S01]  /*13200*/  FSEL R58, R17, -INF , !P3 ;  /* 0xff800000113a7808 */ /* 0x000fe20005800000 */
[----:B------:R-:W-:Y:S01]  /*13210*/  FFMA.FTZ R16, R16, UR7, R34 ;  /* 0x0000000710107c23 */ /* 0x000fe20008010022 */
[----:B------:R-:W-:Y:S01]  /*13220*/  FFMA.FTZ R17, R3, UR7, R57 ;  /* 0x0000000703117c23 */ /* 0x000fe20008010039 */
[----:B------:R-:W-:Y:S02]  /*13230*/  ISETP.GE.AND P3, PT, R2, R48, PT ;  /* 0x000000300200720c */ /* 0x000fe40003f66270 */
[----:B------:R-:W-:Y:S02]  /*13240*/  FSEL R60, R18, -INF , !P5 ;  /* 0xff800000123c7808 */ /* 0x000fe40006800000 */
[----:B------:R-:W-:-:S02]  /*13250*/  FSEL R63, R16, -INF , !P4 ;  /* 0xff800000103f7808 */ /* 0x000fc40006000000 */
[----:B------:R-:W-:Y:S01]  /*13260*/  FSEL R66, R17, -INF , !P3 ;  /* 0xff80000011427808 */ /* 0x000fe20005800000 */
[----:B------:R-:W-:Y:S01]  /*13270*/  HMMA.16816.F32 R52, R12, R220, R232 ;  /* 0x000000dc0c34723c */ /* 0x000fe200000018e8 */
[C---:B------:R-:W-:Y:S02]  /*13280*/  ISETP.GE.AND P5, PT, R2.reuse, R51, PT ;  /* 0x000000330200720c */ /* 0x040fe40003fa6270 */
[C---:B------:R-:W-:Y:S02]  /*13290*/  ISETP.GE.AND P4, PT, R2.reuse, R50, PT ;  /* 0x000000320200720c */ /* 0x040fe40003f86270 */
[----:B------:R-:W-:Y:S01]  /*132a0*/  ISETP.GE.AND P3, PT, R2, R49, PT ;  /* 0x000000310200720c */ /* 0x000fe20003f66270 */
[----:B------:R-:W-:Y:S02]  /*132b0*/  VIADD R2, R0, 0xffffff68 ;  /* 0xffffff6800027836 */ /* 0x000fe40000000000 */
[----:B------:R-:W-:Y:S01]  /*132c0*/  HMMA.16816.F32 R24, R4, R26, R216 ;  /* 0x0000001a0418723c */ /* 0x000fe200000018d8 */
[----:B------:R-:W-:-:S02]  /*132d0*/  FFMA.FTZ R18, R3, UR7, R59 ;  /* 0x0000000703127c23 */ /* 0x000fc4000801003b */
[----:B------:R-:W-:Y:S01]  /*132e0*/  I2FP.F32.U32 R16, R2 ;  /* 0x0000000200107245 */ /* 0x000fe20000201000 */
[C---:B------:R-:W-:Y:S02]  /*132f0*/  FFMA.FTZ R19, R3.reuse, UR7, R33 ;  /* 0x0000000703137c23 */ /* 0x040fe40008010021 */
[----:B------:R-:W-:Y:S01]  /*13300*/  FSEL R56, R18, -INF , !P5 ;  /* 0xff80000012387808 */ /* 0x000fe20006800000 */
[----:B------:R-:W-:Y:S01]  /*13310*/  FFMA.FTZ R17, R3, UR7, R35 ;  /* 0x0000000703117c23 */ /* 0x000fe20008010023 */
[----:B------:R-:W-:Y:S01]  /*13320*/  FFMA.FTZ R18, R16, UR7, R28 ;  /* 0x0000000710127c23 */ /* 0x000fe2000801001c */
[----:B------:R-:W-:Y:S01]  /*13330*/  ISETP.GE.AND P5, PT, R2, R48, PT ;  /* 0x000000300200720c */ /* 0x000fe20003fa6270 */
[----:B------:R-:W-:Y:S01]  /*13340*/  VIADD R3, R0, 0xffffff69 ;  /* 0xffffff6900037836 */ /* 0x000fe20000000000 */
[----:B-1----:R-:W-:Y:S01]  /*13350*/  HMMA.16816.F32 R36, R8, R44, R228 ;  /* 0x0000002c0824723c */ /* 0x002fe200000018e4 */
[----:B------:R-:W-:Y:S02]  /*13360*/  FSEL R57, R19, -INF , !P4 ;  /* 0xff80000013397808 */ /* 0x000fe40006000000 */
[----:B------:R-:W-:Y:S01]  /*13370*/  FSEL R62, R18, -INF , !P5 ;  /* 0xff800000123e7808 */ /* 0x000fe20006800000 */
[----:B------:R-:W-:Y:S01]  /*13380*/  FFMA.FTZ R18, R16, UR7, R30 ;  /* 0x0000000710127c23 */ /* 0x000fe2000801001e */
[----:B------:R-:W-:-:S02]  /*13390*/  FSEL R59, R17, -INF , !P3 ;  /* 0xff800000113b7808 */ /* 0x000fc40005800000 */
[----:B------:R-:W-:Y:S02]  /*133a0*/  ISETP.GE.AND P4, PT, R2, R51, PT ;  /* 0x000000330200720c */ /* 0x000fe40003f86270 */
[----:B------:R-:W-:Y:S01]  /*133b0*/  I2FP.F32.U32 R17, R3 ;  /* 0x0000000300117245 */ /* 0x000fe20000201000 */
[----:B------:R-:W-:Y:S01]  /*133c0*/  HMMA.16816.F32 R32, R4, R44, R52 ;  /* 0x0000002c0420723c */ /* 0x000fe20000001834 */
[----:B------:R-:W-:Y:S01]  /*133d0*/  FFMA.FTZ R19, R16, UR7, R24 ;  /* 0x0000000710137c23 */ /* 0x000fe20008010018 */
[----:B------:R-:W-:Y:S01]  /*133e0*/  FSEL R41, R18, -INF , !P4 ;  /* 0xff80000012297808 */ /* 0x000fe20006000000 */
[----:B------:R-:W-:Y:S01]  /*133f0*/  FFMA.FTZ R16, R16, UR7, R26 ;  /* 0x0000000710107c23 */ /* 0x000fe2000801001a */
[C---:B------:R-:W-:Y:S01]  /*13400*/  ISETP.GE.AND P3, PT, R2.reuse, R50, PT ;  /* 0x000000320200720c */ /* 0x040fe20003f66270 */
[----:B------:R-:W-:Y:S01]  /*13410*/  FFMA.FTZ R18, R17, UR7, R29 ;  /* 0x0000000711127c23 */ /* 0x000fe2000801001d */
[----:B------:R-:W-:Y:S01]  /*13420*/  ISETP.GE.AND P5, PT, R2, R49, PT ;  /* 0x000000310200720c */ /* 0x000fe20003fa6270 */
[----:B------:R-:W-:Y:S01]  /*13430*/  VIADD R2, R0, 0xffffff70 ;  /* 0xffffff7000027836 */ /* 0x000fe20000000000 */
[----:B------:R-:W-:Y:S01]  /*13440*/  ISETP.GE.AND P4, PT, R3, R48, PT ;  /* 0x000000300300720c */ /* 0x000fe20003f86270 */
[----:B------:R-:W-:Y:S01]  /*13450*/  HMMA.16816.F32 R20, R12, R222, R240 ;  /* 0x000000de0c14723c */ /* 0x000fe200000018f0 */
[----:B------:R-:W-:Y:S01]  /*13460*/  FSEL R52, R19, -INF , !P3 ;  /* 0xff80000013347808 */ /* 0x000fe20005800000 */
[C---:B------:R-:W-:Y:S01]  /*13470*/  FFMA.FTZ R14, R17.reuse, UR7, R31 ;  /* 0x00000007110e7c23 */ /* 0x040fe2000801001f */
[----:B------:R-:W-:Y:S01]  /*13480*/  FSEL R54, R16, -INF , !P5 ;  /* 0xff80000010367808 */ /* 0x000fe20006800000 */
[----:B------:R-:W-:Y:S01]  /*13490*/  FFMA.FTZ R15, R17, UR7, R25 ;  /* 0x00000007110f7c23 */ /* 0x000fe20008010019 */
[----:B------:R-:W-:-:S02]  /*134a0*/  FSEL R55, R18, -INF , !P4 ;  /* 0xff80000012377808 */ /* 0x000fc40006000000 */
[C---:B------:R-:W-:Y:S02]  /*134b0*/  ISETP.GE.AND P3, PT, R3.reuse, R51, PT ;  /* 0x000000330300720c */ /* 0x040fe40003f66270 */
[C---:B------:R-:W-:Y:S02]  /*134c0*/  ISETP.GE.AND P5, PT, R3.reuse, R50, PT ;  /* 0x000000320300720c */ /* 0x040fe40003fa6270 */
[----:B------:R-:W-:Y:S01]  /*134d0*/  ISETP.GE.AND P4, PT, R3, R49, PT ;  /* 0x000000310300720c */ /* 0x000fe20003f86270 */
[----:B------:R-:W-:Y:S01]  /*134e0*/  VIADD R3, R0, 0xffffff71 ;  /* 0xffffff7100037836 */ /* 0x000fe20000000000 */
[----:B------:R-:W-:Y:S01]  /*134f0*/  I2FP.F32.U32 R12, R2 ;  /* 0x00000002000c7245 */ /* 0x000fe20000201000 */
[----:B------:R-:W-:Y:S01]  /*13500*/  FFMA.FTZ R13, R17, UR7, R27 ;  /* 0x00000007110d7c23 */ /* 0x000fe2000801001b */
[----:B------:R-:W-:Y:S01]  /*13510*/  FSEL R27, R14, -INF , !P3 ;  /* 0xff8000000e1b7808 */ /* 0x000fe20005800000 */
[----:B------:R-:W-:Y:S01]  /*13520*/  HMMA.16816.F32 R16, R8, R46, R236 ;  /* 0x0000002e0810723c */ /* 0x000fe200000018ec */
[----:B------:R-:W-:Y:S01]  /*13530*/  FSEL R30, R15, -INF , !P5 ;  /* 0xff8000000f1e7808 */ /* 0x000fe20006800000 */
[C---:B------:R-:W-:Y:S01]  /*13540*/  FFMA.FTZ R10, R12.reuse, UR7, R38 ;  /* 0x000000070c0a7c23 */ /* 0x040fe20008010026 */
[----:B------:R-:W-:Y:S01]  /*13550*/  FFMA.FTZ R14, R12, UR7, R36 ;  /* 0x000000070c0e7c23 */ /* 0x000fe20008010024 */
[----:B------:R-:W-:-:S02]  /*13560*/  ISETP.GE.AND P5, PT, R2, R51, PT ;  /* 0x000000330200720c */ /* 0x000fc40003fa6270 */
[----:B------:R-:W-:Y:S02]  /*13570*/  I2FP.F32.U32 R8, R3 ;  /* 0x0000000300087245 */ /* 0x000fe40000201000 */
[----:B------:R-:W-:Y:S01]  /*13580*/  ISETP.GE.AND P3, PT, R2, R48, PT ;  /* 0x000000300200720c */ /* 0x000fe20003f66270 */
[----:B------:R-:W-:Y:S01]  /*13590*/  FFMA.FTZ R11, R12, UR7, R32 ;  /* 0x000000070c0b7c23 */ /* 0x000fe20008010020 */
[----:B------:R-:W-:Y:S01]  /*135a0*/  FSEL R24, R10, -INF , !P5 ;  /* 0xff8000000a187808 */ /* 0x000fe20006800000 */
[----:B------:R-:W-:Y:S01]  /*135b0*/  FFMA.FTZ R9, R12, UR7, R34 ;  /* 0x000000070c097c23 */ /* 0x000fe20008010022 */
[----:B------:R-:W-:Y:S01]  /*135c0*/  FSEL R36, R13, -INF , !P4 ;  /* 0xff8000000d247808 */ /* 0x000fe20006000000 */
[----:B------:R-:W-:Y:S01]  /*135d0*/  FFMA.FTZ R10, R8, UR7, R37 ;  /* 0x00000007080a7c23 */ /* 0x000fe20008010025 */
[----:B------:R-:W-:Y:S02]  /*135e0*/  FSEL R53, R14, -INF , !P3 ;  /* 0xff8000000e357808 */ /* 0x000fe40005800000 */
[----:B------:R-:W-:-:S02]  /*135f0*/  ISETP.GE.AND P4, PT, R2, R50, PT ;  /* 0x000000320200720c */ /* 0x000fc40003f86270 */
[----:B------:R-:W-:Y:S01]  /*13600*/  ISETP.GE.AND P3, PT, R2, R49, PT ;  /* 0x000000310200720c */ /* 0x000fe20003f66270 */
[----:B------:R-:W-:Y:S01]  /*13610*/  VIADD R2, R0, 0xffffff78 ;  /* 0xffffff7800027836 */ /* 0x000fe20000000000 */
[----:B------:R-:W-:Y:S01]  /*13620*/  ISETP.GE.AND P5, PT, R3, R48, PT ;  /* 0x000000300300720c */ /* 0x000fe20003fa6270 */
[----:B------:R-:W-:Y:S01]  /*13630*/  HMMA.16816.F32 R44, R4, R46, R20 ;  /* 0x0000002e042c723c */ /* 0x000fe20000001814 */
[----:B------:R-:W-:Y:S02]  /*13640*/  FSEL R26, R11, -INF , !P4 ;  /* 0xff8000000b1a7808 */ /* 0x000fe40006000000 */
[----:B------:R-:W-:Y:S02]  /*13650*/  FSEL R28, R9, -INF , !P3 ;  /* 0xff800000091c7808 */ /* 0x000fe40005800000 */
[----:B------:R-:W-:Y:S02]  /*13660*/  FSEL R31, R10, -INF , !P5 ;  /* 0xff8000000a1f7808 */ /* 0x000fe40006800000 */
[----:B------:R-:W-:-:S02]  /*13670*/  ISETP.GE.AND P4, PT, R3, R51, PT ;  /* 0x000000330300720c */ /* 0x000fc40003f86270 */
[C---:B------:R-:W-:Y:S02]  /*13680*/  ISETP.GE.AND P3, PT, R3.reuse, R50, PT ;  /* 0x000000320300720c */ /* 0x040fe40003f66270 */
[----:B------:R-:W-:Y:S01]  /*13690*/  ISETP.GE.AND P5, PT, R3, R49, PT ;  /* 0x000000310300720c */ /* 0x000fe20003fa6270 */
[----:B------:R-:W-:Y:S01]  /*136a0*/  FFMA.FTZ R3, R8, UR7, R39 ;  /* 0x0000000708037c23 */ /* 0x000fe20008010027 */
[----:B------:R-:W-:Y:S01]  /*136b0*/  I2FP.F32.U32 R4, R2 ;  /* 0x0000000200047245 */ /* 0x000fe20000201000 */
[----:B------:R-:W-:Y:S02]  /*136c0*/  VIADD R0, R0, 0xffffff79 ;  /* 0xffffff7900007836 */ /* 0x000fe40000000000 */
[----:B------:R-:W-:Y:S01]  /*136d0*/  FFMA.FTZ R7, R8, UR7, R33 ;  /* 0x0000000708077c23 */ /* 0x000fe20008010021 */
[----:B------:R-:W-:Y:S01]  /*136e0*/  FSEL R20, R3, -INF , !P4 ;  /* 0xff80000003147808 */ /* 0x000fe20006000000 */
[----:B------:R-:W-:Y:S01]  /*136f0*/  FFMA.FTZ R5, R4, UR7, R16 ;  /* 0x0000000704057c23 */ /* 0x000fe20008010010 */
[----:B------:R-:W-:-:S02]  /*13700*/  ISETP.GE.AND P4, PT, R2, R48, PT ;  /* 0x000000300200720c */ /* 0x000fc40003f86270 */
[----:B------:R-:W-:Y:S02]  /*13710*/  I2FP.F32.U32 R3, R0 ;  /* 0x0000000000037245 */ /* 0x000fe40000201000 */
[----:B------:R-:W-:Y:S01]  /*13720*/  FSEL R25, R5, -INF , !P4 ;  /* 0xff80000005197808 */ /* 0x000fe20006000000 */
[----:B------:R-:W-:Y:S01]  /*13730*/  FFMA.FTZ R6, R8, UR7, R35 ;  /* 0x0000000708067c23 */ /* 0x000fe20008010023 */
[----:B------:R-:W-:Y:S01]  /*13740*/  FSEL R21, R7, -INF , !P3 ;  /* 0xff80000007157808 */ /* 0x000fe20005800000 */
[----:B------:R-:W-:Y:S01]  /*13750*/  FFMA.FTZ R5, R3, UR7, R17 ;  /* 0x0000000703057c23 */ /* 0x000fe20008010011 */
[----:B------:R-:W-:Y:S01]  /*13760*/  ISETP.GE.AND P3, PT, R0, R48, PT ;  /* 0x000000300000720c */ /* 0x000fe20003f66270 */
[----:B------:R-:W-:Y:S01]  /*13770*/  FFMA.FTZ R7, R4, UR7, R18 ;  /* 0x0000000704077c23 */ /* 0x000fe20008010012 */
[----:B------:R-:W-:Y:S02]  /*13780*/  FSEL R22, R6, -INF , !P5 ;  /* 0xff80000006167808 */ /* 0x000fe40006800000 */
[----:B------:R-:W-:Y:S01]  /*13790*/  FSEL R23, R5, -INF , !P3 ;  /* 0xff80000005177808 */ /* 0x000fe20005800000 */
[----:B------:R-:W-:Y:S01]  /*137a0*/  FFMA.FTZ R5, R4, UR7, R44 ;  /* 0x0000000704057c23 */ /* 0x000fe2000801002c */
[CC--:B------:R-:W-:Y:S01]  /*137b0*/  ISETP.GE.AND P5, PT, R2.reuse, R51.reuse, PT ;  /* 0x000000330200720c */ /* 0x0c0fe20003fa6270 */
[----:B------:R-:W-:Y:S01]  /*137c0*/  UISETP.NE.AND UP0, UPT, UR26, 0x3, UPT ;  /* 0x000000031a00788c */ /* 0x000fe2000bf05270 */
[----:B------:R-:W-:Y:S01]  /*137d0*/  ISETP.GE.AND P3, PT, R2, R50, PT ;  /* 0x000000320200720c */ /* 0x000fe20003f66270 */
[----:B------:R-:W-:Y:S01]  /*137e0*/  FFMA.FTZ R6, R3, UR7, R19 ;  /* 0x0000000703067c23 */ /* 0x000fe20008010013 */
[----:B------:R-:W-:-:S02]  /*137f0*/  ISETP.GE.AND P4, PT, R0, R51, PT ;  /* 0x000000330000720c */ /* 0x000fc40003f86270 */
[----:B------:R-:W-:Y:S02]  /*13800*/  FSEL R16, R7, -INF , !P5 ;  /* 0xff80000007107808 */ /* 0x000fe40006800000 */
[----:B------:R-:W-:Y:S02]  /*13810*/  FSEL R19, R5, -INF , !P3 ;  /* 0xff80000005137808 */ /* 0x000fe40005800000 */
[C---:B------:R-:W-:Y:S02]  /*13820*/  ISETP.GE.AND P5, PT, R0.reuse, R50, PT ;  /* 0x000000320000720c */ /* 0x040fe40003fa6270 */
[-C--:B------:R-:W-:Y:S01]  /*13830*/  ISETP.GE.AND P3, PT, R0, R49.reuse, PT ;  /* 0x000000310000720c */ /* 0x080fe20003f66270 */
[C---:B------:R-:W-:Y:S01]  /*13840*/  FFMA.FTZ R0, R3.reuse, UR7, R45 ;  /* 0x0000000703007c23 */ /* 0x040fe2000801002d */
[----:B------:R-:W-:Y:S01]  /*13850*/  FSEL R13, R6, -INF , !P4 ;  /* 0xff800000060d7808 */ /* 0x000fe20006000000 */
[----:B------:R-:W-:Y:S01]  /*13860*/  FFMA.FTZ R4, R4, UR7, R46 ;  /* 0x0000000704047c23 */ /* 0x000fe2000801002e */
[----:B------:R-:W-:Y:S01]  /*13870*/  FFMA.FTZ R3, R3, UR7, R47 ;  /* 0x0000000703037c23 */ /* 0x000fe2000801002f */
[----:B------:R-:W-:-:S02]  /*13880*/  ISETP.GE.AND P4, PT, R2, R49, PT ;  /* 0x000000310200720c */ /* 0x000fc40003f86270 */
        /* <DEDUP_REMOVED lines=55> */
.L_x_792:
[----:B------:R3:W-:Y:S02]  /*13c00*/  STS.128 [R215+0x8800], RZ ;  /* 0x008800ffd7007388 */ /* 0x0007e40000000c00 */
.L_x_793:
[----:B------:R-:W-:Y:S05]  /*13c10*/  BSYNC.RECONVERGENT B0 ;  /* 0x0000000000007941 */ /* 0x000fea0003800200 */
.L_x_791:
[----:B------:R-:W0:Y:S02]  /*13c20*/  LDGDEPBAR ;  /* 0x00000000000079af */ /* 0x000e240000000000 */
.L_x_790:
[----:B------:R-:W4:Y:S04]  /*13c30*/  LDL.LU R0, [R1+0x8] ;  /* 0x0000080001007983 */ /* 0x000f280000300800 */
[----:B------:R1:W-:Y:S04]  /*13c40*/  STL.64 [R1+0x1d8], R72 ;  /* 0x0001d84801007387 */ /* 0x0003e80000100a00 */
[----:B-1----:R-:W4:Y:S04]  /*13c50*/  LDL.64 R72, [R1+0x138] ;  /* 0x0001380001487983 */ /* 0x002f280000100a00 */
[----:B------:R1:W-:Y:S04]  /*13c60*/  STL [R1+0x1d4], R252 ;  /* 0x0001d4fc01007387 */ /* 0x0003e80000100800 */
[----:B-1----:R-:W4:Y:S04]  /*13c70*/  LDL.LU R252, [R1] ;  /* 0x0000000001fc7983 */ /* 0x002f280000300800 */
[----:B------:R1:W-:Y:S04]  /*13c80*/  STL [R1+0x1d0], R251 ;  /* 0x0001d0fb01007387 */ /* 0x0003e80000100800 */
[----:B-1----:R-:W4:Y:S04]  /*13c90*/  LDL.LU R251, [R1+0x4] ;  /* 0x0000040001fb7983 */ /* 0x002f280000300800 */
[----:B------:R-:W-:Y:S04]  /*13ca0*/  STL.64 [R1+0x1c8], R76 ;  /* 0x0001c84c01007387 */ /* 0x000fe80000100a00 */
[----:B------:R-:W-:Y:S04]  /*13cb0*/  STL [R1+0x1c0], R40 ;  /* 0x0001c02801007387 */ /* 0x000fe80000100800 */
[----:B------:R1:W-:Y:S04]  /*13cc0*/  STL.64 [R1+0x1b8], R88 ;  /* 0x0001b85801007387 */ /* 0x0003e80000100a00 */
[----:B-1----:R-:W4:Y:S04]  /*13cd0*/  LDL.LU.64 R88, [R1+0x10] ;  /* 0x0000100001587983 */ /* 0x002f280000300a00 */
[----:B------:R1:W-:Y:S04]  /*13ce0*/  STL.64 [R1+0x1b0], R92 ;  /* 0x0001b05c01007387 */ /* 0x0003e80000100a00 */
[----:B-1----:R-:W4:Y:S04]  /*13cf0*/  LDL.64 R92, [R1+0x108] ;  /* 0x00010800015c7983 */ /* 0x002f280000100a00 */
[----:B------:R2:W-:Y:S04]  /*13d00*/  STL [R1+0x1a8], R215 ;  /* 0x0001a8d701007387 */ /* 0x0005e80000100800 */
[----:B--23--:R-:W2:Y:S04]  /*13d10*/  LDL.LU R215, [R1+0xc] ;  /* 0x00000c0001d77983 */ /* 0x00cea80000300800 */
[----:B------:R4:W-:Y:S04]  /*13d20*/  STL.64 [R1+0x1a0], R42 ;  /* 0x0001a02a01007387 */ /* 0x0009e80000100a00 */
[----:B------:R-:W3:Y:S01]  /*13d30*/  LDL.64 R76, [R1+0x148] ;  /* 0x00014800014c7983 */ /* 0x000ee20000100a00 */
[----:B------:R-:W-:Y:S01]  /*13d40*/  UIADD3 UR8, UPT, UPT, UR25, -0x4, URZ ;  /* 0xfffffffc19087890 */ /* 0x000fe2000fffe0ff */
[----:B----4-:R-:W-:Y:S01]  /*13d50*/  IMAD.MOV.U32 R43, RZ, RZ, R0 ;  /* 0x000000ffff2b7224 */ /* 0x010fe200078e0000 */
[----:B------:R-:W-:-:S04]  /*13d60*/  FMNMX3.FTZ R0, R252, R191, R183, !PT ;  /* 0x000000bffc007276 */ /* 0x000fc800078100b7 */
[----:B------:R-:W-:-:S04]  /*13d70*/  FMNMX3.FTZ R0, R0, R188, R177, !PT ;  /* 0x000000bc00007276 */ /* 0x000fc800078100b1 */
[----:B------:R-:W-:-:S04]  /*13d80*/  FMNMX3.FTZ R3, R0, R174, R105, !PT ;  /* 0x000000ae00037276 */ /* 0x000fc80007810069 */
[----:B------:R-:W-:Y:S01]  /*13d90*/  FMNMX3.FTZ R4, R3, R65, R61, !PT ;  /* 0x0000004103047276 */ /* 0x000fe2000781003d */
[----:B------:R-:W-:-:S05]  /*13da0*/  IMAD.U32 R0, RZ, RZ, UR23 ;  /* 0x00000017ff007e24 */ /* 0x000fca000f8e00ff */
[----:B------:R-:W-:Y:S02]  /*13db0*/  LOP3.LUT R0, R0, UR8, R73, 0x96, !PT ;  /* 0x0000000800007c12 */ /* 0x000fe4000f8e9649 */
[----:B------:R-:W-:-:S04]  /*13dc0*/  FMNMX3.FTZ R5, R251, R206, R195, !PT ;  /* 0x000000cefb057276 */ /* 0x000fc800078100c3 */
[----:B------:R-:W-:Y:S01]  /*13dd0*/  FMNMX3.FTZ R5, R5, R208, R200, !PT ;  /* 0x000000d005057276 */ /* 0x000fe200078100c8 */
[----:B------:R-:W-:-:S03]  /*13de0*/  IMAD.WIDE.U32 R8, R0, -0x326172a9, RZ ;  /* 0xcd9e8d5700087825 */ /* 0x000fc600078e00ff */
[----:B------:R-:W-:Y:S02]  /*13df0*/  FMNMX3.FTZ R5, R5, R190, R181, !PT ;  /* 0x000000be05057276 */ /* 0x000fe400078100b5 */
[----:B--2---:R-:W-:-:S04]  /*13e00*/  FMNMX3.FTZ R2, R215, R205, R193, !PT ;  /* 0x000000cdd7027276 */ /* 0x004fc800078100c1 */
[----:B------:R-:W-:Y:S02]  /*13e10*/  FMNMX3.FTZ R3, R2, R189, R180, !PT ;  /* 0x000000bd02037276 */ /* 0x000fe400078100b4 */
[----:B------:R-:W-:-:S04]  /*13e20*/  FMNMX3.FTZ R2, R4, R58, R56, !PT ;  /* 0x0000003a04027276 */ /* 0x000fc80007810038 */
[----:B------:R-:W-:Y:S02]  /*13e30*/  FMNMX3.FTZ R2, R2, R41, R27, !PT ;  /* 0x0000002902027276 */ /* 0x000fe4000781001b */
[----:B------:R-:W-:Y:S02]  /*13e40*/  FMNMX3.FTZ R3, R3, R176, R172, !PT ;  /* 0x000000b003037276 */ /* 0x000fe400078100ac */
[----:B------:R-:W-:Y:S02]  /*13e50*/  FMNMX3.FTZ R6, R2, R24, R20, !PT ;  /* 0x0000001802067276 */ /* 0x000fe40007810014 */
[----:B------:R-:W-:Y:S02]  /*13e60*/  FMNMX3.FTZ R0, R3, R100, R64, !PT ;  /* 0x0000006403007276 */ /* 0x000fe40007810040 */
[----:B------:R-:W-:Y:S02]  /*13e70*/  FMNMX3.FTZ R6, R6, R16, R13, !PT ;  /* 0x0000001006067276 */ /* 0x000fe4000781000d */
[----:B------:R-:W-:-:S02]  /*13e80*/  FMNMX3.FTZ R3, R5, R178, R173, !PT ;  /* 0x000000b205037276 */ /* 0x000fc400078100ad */
[----:B------:R-:W-:Y:S01]  /*13e90*/  LOP3.LUT R4, R92, UR16, R9, 0x96, !PT ;  /* 0x000000105c047c12 */ /* 0x000fe2000f8e9609 */
[----:B------:R-:W1:Y:S01]  /*13ea0*/  SHFL.BFLY PT, R11, R6, 0x2, 0x1f ;  /* 0x0c401f00060b7f89 */ /* 0x000e6200000e0000 */
[----:B------:R-:W-:Y:S02]  /*13eb0*/  FMNMX3.FTZ R3, R3, R107, R66, !PT ;  /* 0x0000006b03037276 */ /* 0x000fe40007810042 */
[----:B------:R-:W-:Y:S01]  /*13ec0*/  LOP3.LUT R2, R8, UR31, R89, 0x96, !PT ;  /* 0x0000001f08027c12 */ /* 0x000fe2000f8e9659 */
[----:B------:R-:W-:Y:S01]  /*13ed0*/  IMAD.WIDE.U32 R4, R4, -0x2daee0ad, RZ ;  /* 0xd2511f5304047825 */ /* 0x000fe200078e00ff */
[----:B------:R-:W-:-:S03]  /*13ee0*/  FMNMX3.FTZ R7, R3, R62, R55, !PT ;  /* 0x0000003e03077276 */ /* 0x000fc60007810037 */
[----:B------:R-:W-:Y:S01]  /*13ef0*/  IMAD.WIDE.U32 R2, R2, -0x2daee0ad, RZ ;  /* 0xd2511f5302027825 */ /* 0x000fe200078e00ff */
[----:B------:R-:W-:Y:S02]  /*13f00*/  FMNMX3.FTZ R7, R7, R53, R31, !PT ;  /* 0x0000003507077276 */ /* 0x000fe4000781001f */
[----:B---3--:R-:W-:Y:S02]  /*13f10*/  LOP3.LUT R10, R76, UR30, R5, 0x96, !PT ;  /* 0x0000001e4c0a7c12 */ /* 0x008fe4000f8e9605 */
[----:B------:R-:W-:Y:S02]  /*13f20*/  LOP3.LUT R5, R4, UR28, R3, 0x96, !PT ;  /* 0x0000001c04057c12 */ /* 0x000fe4000f8e9603 */
[----:B------:R-:W-:Y:S02]  /*13f30*/  FMNMX3.FTZ R4, R43, R207, R204, !PT ;  /* 0x000000cf2b047276 */ /* 0x000fe400078100cc */
[----:B------:R-:W-:Y:S02]  /*13f40*/  FMNMX3.FTZ R3, R7, R25, R23, !PT ;  /* 0x0000001907037276 */ /* 0x000fe40007810017 */
[----:B------:R-:W-:-:S03]  /*13f50*/  FMNMX3.FTZ R4, R4, R194, R182, !PT ;  /* 0x000000c204047276 */ /* 0x000fc600078100b6 */
[----:B------:R-:W2:Y:S01]  /*13f60*/  SHFL.BFLY PT, R14, R3, 0x2, 0x1f ;  /* 0x0c401f00030e7f89 */ /* 0x000ea200000e0000 */
[----:B------:R-:W-:Y:S02]  /*13f70*/  FMNMX3.FTZ R4, R4, R179, R175, !PT ;  /* 0x000000b304047276 */ /* 0x000fe400078100af */
[----:B-1----:R-:W-:Y:S02]  /*13f80*/  FMNMX.FTZ R6, R6, R11, !PT ;  /* 0x0000000b06067209 */ /* 0x002fe40007810000 */
[----:B------:R-:W-:Y:S01]  /*13f90*/  FMNMX3.FTZ R7, R4, R106, R67, !PT ;  /* 0x0000006a04077276 */ /* 0x000fe20007810043 */
[----:B------:R-:W-:Y:S01]  /*13fa0*/  IMAD.WIDE.U32 R10, R10, -0x326172a9, RZ ;  /* 0xcd9e8d570a0a7825 */ /* 0x000fe200078e00ff */
[----:B------:R-:W-:-:S03]  /*13fb0*/  FMNMX3.FTZ R0, R0, R60, R57, !PT ;  /* 0x0000003c00007276 */ /* 0x000fc60007810039 */
[----:B------:R-:W-:Y:S01]  /*13fc0*/  IMAD.WIDE.U32 R4, R5, -0x326172a9, RZ ;  /* 0xcd9e8d5705047825 */ /* 0x000fe200078e00ff */
[----:B------:R-:W-:Y:S02]  /*13fd0*/  FMNMX3.FTZ R7, R7, R63, R59, !PT ;  /* 0x0000003f07077276 */ /* 0x000fe4000781003b */
[----:B------:R-:W-:Y:S02]  /*13fe0*/  FMNMX3.FTZ R0, R0, R52, R30, !PT ;  /* 0x0000003400007276 */ /* 0x000fe4000781001e */
[----:B------:R-:W-:Y:S02]  /*13ff0*/  LOP3.LUT R10, R10, UR24, R5, 0x96, !PT ;  /* 0x000000180a0a7c12 */ /* 0x000fe4000f8e9605 */
[----:B------:R-:W-:Y:S02]  /*14000*/  FMNMX3.FTZ R5, R7, R54, R36, !PT ;  /* 0x0000003607057276 */ /* 0x000fe40007810024 */
[----:B------:R-:W-:Y:S02]  /*14010*/  LOP3.LUT R11, R88, UR29, R11, 0x96, !PT ;  /* 0x0000001d580b7c12 */ /* 0x000fe4000f8e960b */
[----:B------:R-:W-:-:S02]  /*14020*/  FMNMX3.FTZ R0, R0, R26, R21, !PT ;  /* 0x0000001a00007276 */ /* 0x000fc40007810015 */
[----:B------:R-:W-:Y:S01]  /*14030*/  FMNMX3.FTZ R5, R5, R28, R22, !PT ;  /* 0x0000001c05057276 */ /* 0x000fe20007810016 */
[----:B------:R-:W-:Y:S01]  /*14040*/  IMAD.WIDE.U32 R32, R11, -0x2daee0ad, RZ ;  /* 0xd2511f530b207825 */ /* 0x000fe200078e00ff */
[----:B------:R-:W-:Y:S02]  /*14050*/  FMNMX3.FTZ R0, R0, R19, R12, !PT ;  /* 0x0000001300007276 */ /* 0x000fe4000781000c */
[----:B------:R-:W-:Y:S02]  /*14060*/  FMNMX3.FTZ R101, R5, R18, R17, !PT ;  /* 0x0000001205657276 */ /* 0x000fe40007810011 */
[----:B--2---:R-:W-:Y:S01]  /*14070*/  FMNMX.FTZ R3, R3, R14, !PT ;  /* 0x0000000e03037209 */ /* 0x004fe20007810000 */
[----:B------:R-:W1:Y:S01]  /*14080*/  SHFL.BFLY PT, R102, R0, 0x2, 0x1f ;  /* 0x0c401f0000667f89 */ /* 0x000e6200000e0000 */
[----:B------:R-:W-:-:S03]  /*14090*/  LOP3.LUT R14, R2, UR19, R33, 0x96, !PT ;  /* 0x00000013020e7c12 */ /* 0x000fc6000f8e9621 */
[----:B------:R-:W2:Y:S04]  /*140a0*/  SHFL.BFLY PT, R2, R101, 0x2, 0x1f ;  /* 0x0c401f0065027f89 */ /* 0x000ea800000e0000 */
[----:B------:R-:W3:Y:S01]  /*140b0*/  SHFL.BFLY PT, R103, R6, 0x1, 0x1f ;  /* 0x0c201f0006677f89 */ /* 0x000ee200000e0000 */
[----:B------:R-:W-:-:S04]  /*140c0*/  IMAD.WIDE.U32 R44, R10, -0x2daee0ad, RZ ;  /* 0xd2511f530a2c7825 */ /* 0x000fc800078e00ff */
[----:B------:R-:W-:Y:S01]  /*140d0*/  IMAD.WIDE.U32 R14, R14, -0x326172a9, RZ ;  /* 0xcd9e8d570e0e7825 */ /* 0x000fe200078e00ff */
[----:B------:R-:W4:Y:S04]  /*140e0*/  SHFL.BFLY PT, R104, R3, 0x1, 0x1f ;  /* 0x0c201f0003687f89 */ /* 0x000f2800000e0000 */
[----:B------:R-:W-:Y:S02]  /*140f0*/  LOP3.LUT R10, R4, UR15, R15, 0x96, !PT ;  /* 0x0000000f040a7c12 */ /* 0x000fe4000f8e960f */
[----:B-1----:R-:W-:Y:S02]  /*14100*/  FMNMX.FTZ R102, R0, R102, !PT ;  /* 0x0000006600667209 */ /* 0x002fe40007810000 */
[----:B------:R-:W-:Y:S02]  /*14110*/  LOP3.LUT R0, R32, UR5, R45, 0x96, !PT ;  /* 0x0000000520007c12 */ /* 0x000fe4000f8e962d */
[----:B--2---:R-:W-:Y:S01]  /*14120*/  FMNMX.FTZ R101, R101, R2, !PT ;  /* 0x0000000265657209 */ /* 0x004fe20007810000 */
[----:B------:R-:W1:Y:S02]  /*14130*/  SHFL.BFLY PT, R4, R102, 0x1, 0x1f ;  /* 0x0c201f0066047f89 */ /* 0x000e6400000e0000 */
[----:B------:R-:W-:-:S02]  /*14140*/  IMAD.WIDE.U32 R220, R0, -0x326172a9, RZ ;  /* 0xcd9e8d5700dc7825 */ /* 0x000fc400078e00ff */
[----:B------:R-:W2:Y:S02]  /*14150*/  SHFL.BFLY PT, R2, R101, 0x1, 0x1f ;  /* 0x0c201f0065027f89 */ /* 0x000ea400000e0000 */
[----:B------:R-:W-:Y:S01]  /*14160*/  IMAD.MOV.U32 R0, RZ, RZ, R220 ;  /* 0x000000ffff007224 */ /* 0x000fe200078e00dc */
[----:B---3--:R-:W-:-:S04]  /*14170*/  FMNMX.FTZ R103, R6, R103, !PT ;  /* 0x0000006706677209 */ /* 0x008fc80007810000 */
[----:B------:R-:W-:Y:S02]  /*14180*/  LOP3.LUT R0, R0, 0xff, RZ, 0xc0, !PT ;  /* 0x000000ff00007812 */ /* 0x000fe400078ec0ff */
[C---:B------:R-:W-:Y:S02]  /*14190*/  FSETP.NEU.FTZ.AND P0, PT, R103.reuse, -INF , PT ;  /* 0xff8000006700780b */ /* 0x040fe40003f1d000 */
[----:B------:R-:W-:Y:S01]  /*141a0*/  ISETP.LE.U32.AND P5, PT, R0, UR6, PT ;  /* 0x0000000600007c0c */ /* 0x000fe2000bfa3070 */
[----:B------:R-:W-:Y:S01]  /*141b0*/  FMUL.FTZ R0, R103, UR32 ;  /* 0x0000002067007c20 */ /* 0x000fe20008410000 */
[----:B----4-:R-:W-:-:S04]  /*141c0*/  FMNMX.FTZ R104, R3, R104, !PT ;  /* 0x0000006803687209 */ /* 0x010fc80007810000 */
[----:B------:R-:W-:Y:S02]  /*141d0*/  FSEL R0, R0, RZ, P0 ;  /* 0x000000ff00007208 */ /* 0x000fe40000000000 */
[----:B-1----:R-:W-:Y:S02]  /*141e0*/  FMNMX.FTZ R102, R102, R4, !PT ;  /* 0x0000000466667209 */ /* 0x002fe40007810000 */
[----:B------:R-:W-:Y:S02]  /*141f0*/  LOP3.LUT R14, R14, UR14, R221, 0x96, !PT ;  /* 0x0000000e0e0e7c12 */ /* 0x000fe4000f8e96dd */
[----:B--2---:R-:W-:Y:S01]  /*14200*/  FMNMX.FTZ R101, R101, R2, !PT ;  /* 0x0000000265657209 */ /* 0x004fe20007810000 */
[----:B------:R-:W-:Y:S01]  /*14210*/  FMUL.FTZ R2, R104, UR32 ;  /* 0x0000002068027c20 */ /* 0x000fe20008410000 */
[--C-:B------:R-:W-:Y:S01]  /*14220*/  FFMA.FTZ R6, R183, UR32, -R0.reuse ;  /* 0x00000020b7067c23 */ /* 0x100fe20008010800 */
[--C-:B------:R-:W-:Y:S01]  /*14230*/  FFMA.FTZ R29, R177, UR32, -R0.reuse ;  /* 0x00000020b11d7c23 */ /* 0x100fe20008010800 */
[--C-:B------:R-:W-:Y:S01]  /*14240*/  FFMA.FTZ R32, R174, UR32, -R0.reuse ;  /* 0x00000020ae207c23 */ /* 0x100fe20008010800 */
[--C-:B------:R-:W-:Y:S01]  /*14250*/  FFMA.FTZ R33, R105, UR32, -R0.reuse ;  /* 0x0000002069217c23 */ /* 0x100fe20008010800 */
[----:B------:R-:W-:Y:S01]  /*14260*/  FSETP.NEU.FTZ.AND P2, PT, R104, -INF , PT ;  /* 0xff8000006800780b */ /* 0x000fe20003f5d000 */
        /* <DEDUP_REMOVED lines=12> */
[C---:B------:R-:W-:Y:S01]  /*14330*/  FMUL.FTZ R0, R102.reuse, UR32 ;  /* 0x0000002066007c20 */ /* 0x040fe20008410000 */
[----:B------:R-:W-:-:S02]  /*14340*/  FSETP.NEU.FTZ.AND P3, PT, R102, -INF , PT ;  /* 0xff8000006600780b */ /* 0x000fc40003f7d000 */
[----:B------:R-:W-:Y:S02]  /*14350*/  FSEL R2, R2, RZ, P2 ;  /* 0x000000ff02027208 */ /* 0x000fe40001000000 */
[----:B------:R-:W-:Y:S02]  /*14360*/  LOP3.LUT R3, R14, 0xffff, RZ, 0xc0, !PT ;  /* 0x0000ffff0e037812 */ /* 0x000fe400078ec0ff */
[----:B------:R-:W-:Y:S02]  /*14370*/  FSEL R0, R0, RZ, P3 ;  /* 0x000000ff00007208 */ /* 0x000fe40001800000 */
[----:B------:R-:W-:Y:S01]  /*14380*/  SHF.R.U32.HI R4, RZ, 0x8, R3 ;  /* 0x00000008ff047819 */ /* 0x000fe20000011603 */
[----:B------:R-:W-:Y:S02]  /*14390*/  FFMA.FTZ R3, R206, UR32, -R2 ;  /* 0x00000020ce037c23 */ /* 0x000fe40008010802 */
[--C-:B------:R-:W-:Y:S02]  /*143a0*/  FFMA.FTZ R188, R180, UR32, -R0.reuse ;  /* 0x00000020b4bc7c23 */ /* 0x100fe40008010800 */
[----:B------:R1:W-:Y:S01]  /*143b0*/  MUFU.EX2 R180, R3 ;  /* 0x0000000300b47308 */ /* 0x0003e20000000800 */
[--C-:B------:R-:W-:Y:S01]  /*143c0*/  FFMA.FTZ R196, R172, UR32, -R0.reuse ;  /* 0x00000020acc47c23 */ /* 0x100fe20008010800 */
[--C-:B------:R-:W-:Y:S01]  /*143d0*/  FFMA.FTZ R205, R205, UR32, -R0.reuse ;  /* 0x00000020cdcd7c23 */ /* 0x100fe20008010800 */
[--C-:B------:R-:W-:Y:S01]  /*143e0*/  FFMA.FTZ R193, R193, UR32, -R0.reuse ;  /* 0x00000020c1c17c23 */ /* 0x100fe20008010800 */
[--C-:B------:R-:W-:Y:S01]  /*143f0*/  FFMA.FTZ R189, R189, UR32, -R0.reuse ;  /* 0x00000020bdbd7c23 */ /* 0x100fe20008010800 */
[----:B------:R-:W-:Y:S01]  /*14400*/  FFMA.FTZ R191, R176, UR32, -R0 ;  /* 0x00000020b0bf7c23 */ /* 0x000fe20008010800 */
[----:B-1----:R-:W-:-:S04]  /*14410*/  FFMA.FTZ R3, R195, UR32, -R2 ;  /* 0x00000020c3037c23 */ /* 0x002fc80008010802 */
[----:B------:R1:W2:Y:S01]  /*14420*/  MUFU.EX2 R172, R3 ;  /* 0x0000000300ac7308 */ /* 0x0002a20000000800 */
        /* <DEDUP_REMOVED lines=11> */
[----:B-1----:R-:W-:Y:S02]  /*144e0*/  LOP3.LUT R3, R4, 0xffff, RZ, 0xc0, !PT ;  /* 0x0000ffff04037812 */ /* 0x002fe400078ec0ff */
[----:B------:R-:W-:Y:S02]  /*144f0*/  FSETP.NEU.FTZ.AND P4, PT, R101, -INF , PT ;  /* 0xff8000006500780b */ /* 0x000fe40003f9d000 */
[----:B------:R-:W-:Y:S01]  /*14500*/  ISETP.LE.U32.AND P1, PT, R3, UR6, PT ;  /* 0x0000000603007c0c */ /* 0x000fe2000bf23070 */
[----:B------:R-:W-:Y:S01]  /*14510*/  FMUL.FTZ R3, R101, UR32 ;  /* 0x0000002065037c20 */ /* 0x000fe20008410000 */
[----:B------:R-:W-:Y:S02]  /*14520*/  FSEL R7, R103, RZ, P0 ;  /* 0x000000ff67077208 */ /* 0x000fe40000000000 */
[----:B------:R-:W-:Y:S02]  /*14530*/  ISETP.LE.U32.AND P0, PT, R0, UR6, PT ;  /* 0x0000000600007c0c */ /* 0x000fe4000bf03070 */
[----:B------:R-:W-:-:S02]  /*14540*/  FSEL R0, R3, RZ, P4 ;  /* 0x000000ff03007208 */ /* 0x000fc40002000000 */
[----:B--2---:R-:W-:-:S04]  /*14550*/  F2FP.F16.F32.PACK_AB R3, R172, R180 ;  /* 0x000000b4ac03723e */ /* 0x004fc800000000ff */
[C---:B------:R-:W-:Y:S02]  /*14560*/  PRMT R30, R3.reuse, 0x7610, R30 ;  /* 0x00007610031e7816 */ /* 0x040fe4000000001e */
[----:B------:R-:W-:-:S03]  /*14570*/  PRMT R27, R3, 0x7632, R27 ;  /* 0x00007632031b7816 */ /* 0x000fc6000000001b */
[----:B------:R-:W-:Y:S02]  /*14580*/  @!P0 HADD2 R13, -R30.H0_H0, -RZ.H0_H0 ;  /* 0xa00000ff1e0d8230 */ /* 0x000fe40000000900 */
        /* <DEDUP_REMOVED lines=16> */
[----:B------:R-:W-:-:S02]  /*14690*/  PRMT R0, R14, 0x7632, R0 ;  /* 0x000076320e007816 */ /* 0x000fc40000000000 */
[----:B------:R-:W-:Y:S01]  /*146a0*/  PRMT R42, R30, 0x5410, R27 ;  /* 0x000054101e2a7816 */ /* 0x000fe2000000001b */
[----:B------:R-:W-:Y:S01]  /*146b0*/  MUFU.EX2 R45, R6 ;  /* 0x00000006002d7308 */ /* 0x000fe20000000800 */
[----:B------:R-:W-:Y:S02]  /*146c0*/  @!P0 PRMT R30, R13, 0x5410, RZ ;  /* 0x000054100d1e8816 */ /* 0x000fe400000000ff */
[----:B------:R-:W-:-:S05]  /*146d0*/  LOP3.LUT R0, R0, 0xff, RZ, 0xc0, !PT ;  /* 0x000000ff00007812 */ /* 0x000fca00078ec0ff */
[----:B------:R1:W2:Y:S01]  /*146e0*/  MUFU.EX2 R13, R5 ;  /* 0x00000005000d7308 */ /* 0x0002a20000000800 */
[----:B------:R-:W-:Y:S01]  /*146f0*/  @!P1 HADD2 R12, -R27.H0_H0, -RZ.H0_H0 ;  /* 0xa00000ff1b0c9230 */ /* 0x000fe20000000900 */
[----:B------:R-:W-:Y:S02]  /*14700*/  ISETP.LE.U32.AND P0, PT, R0, UR6, PT ;  /* 0x0000000600007c0c */ /* 0x000fe4000bf03070 */
[----:B------:R-:W-:Y:S02]  /*14710*/  SHF.R.U32.HI R0, RZ, 0x18, R14 ;  /* 0x00000018ff007819 */ /* 0x000fe4000001160e */
[----:B------:R-:W-:Y:S02]  /*14720*/  @!P1 PRMT R27, R12, 0x5410, RZ ;  /* 0x000054100c1b9816 */ /* 0x000fe400000000ff */
[----:B------:R-:W-:Y:S01]  /*14730*/  ISETP.LE.U32.AND P1, PT, R0, UR6, PT ;  /* 0x0000000600007c0c */ /* 0x000fe2000bf23070 */
[--C-:B------:R-:W-:Y:S01]  /*14740*/  FFMA.FTZ R0, R208, UR32, -R2.reuse ;  /* 0x00000020d0007c23 */ /* 0x100fe20008010802 */
[----:B------:R-:W-:-:S03]  /*14750*/  FFMA.FTZ R4, R190, UR32, -R2 ;  /* 0x00000020be047c23 */ /* 0x000fc60008010802 */
[----:B------:R2:W-:Y:S01]  /*14760*/  MUFU.EX2 R50, R0 ;  /* 0x0000000000327308 */ /* 0x0005e20000000800 */
[--C-:B------:R-:W-:Y:S01]  /*14770*/  FFMA.FTZ R190, R25, UR32, -R2.reuse ;  /* 0x0000002019be7c23 */ /* 0x100fe20008010802 */
[--C-:B------:R-:W-:Y:S01]  /*14780*/  FFMA.FTZ R195, R23, UR32, -R2.reuse ;  /* 0x0000002017c37c23 */ /* 0x100fe20008010802 */
[--C-:B------:R-:W-:Y:S01]  /*14790*/  FFMA.FTZ R3, R200, UR32, -R2.reuse ;  /* 0x00000020c8037c23 */ /* 0x100fe20008010802 */
[--C-:B-1----:R-:W-:Y:S01]  /*147a0*/  FFMA.FTZ R5, R181, UR32, -R2.reuse ;  /* 0x00000020b5057c23 */ /* 0x102fe20008010802 */
[--C-:B------:R-:W-:Y:S01]  /*147b0*/  FFMA.FTZ R6, R178, UR32, -R2.reuse ;  /* 0x00000020b2067c23 */ /* 0x100fe20008010802 */
[--C-:B------:R-:W-:Y:S01]  /*147c0*/  FFMA.FTZ R12, R173, UR32, -R2.reuse ;  /* 0x00000020ad0c7c23 */ /* 0x100fe20008010802 */
[--C-:B------:R-:W-:Y:S01]  /*147d0*/  FFMA.FTZ R34, R107, UR32, -R2.reuse ;  /* 0x000000206b227c23 */ /* 0x100fe20008010802 */
[----:B------:R-:W-:Y:S01]  /*147e0*/  FFMA.FTZ R35, R66, UR32, -R2 ;  /* 0x0000002042237c23 */ /* 0x000fe20008010802 */
[----:B--2---:R-:W-:-:S04]  /*147f0*/  F2FP.F16.F32.PACK_AB R0, R45, R13 ;  /* 0x0000000d2d00723e */ /* 0x004fc800000000ff */
[----:B------:R-:W-:Y:S01]  /*14800*/  PRMT R25, R0, 0x7610, R25 ;  /* 0x0000761000197816 */ /* 0x000fe20000000019 */
[--C-:B------:R-:W-:Y:S01]  /*14810*/  FFMA.FTZ R62, R62, UR32, -R2.reuse ;  /* 0x000000203e3e7c23 */ /* 0x100fe20008010802 */
[--C-:B------:R-:W-:Y:S01]  /*14820*/  FFMA.FTZ R55, R55, UR32, -R2.reuse ;  /* 0x0000002037377c23 */ /* 0x100fe20008010802 */
[--C-:B------:R-:W-:Y:S01]  /*14830*/  FFMA.FTZ R53, R53, UR32, -R2.reuse ;  /* 0x0000002035357c23 */ /* 0x100fe20008010802 */
[----:B------:R-:W-:Y:S01]  /*14840*/  FFMA.FTZ R48, R31, UR32, -R2 ;  /* 0x000000201f307c23 */ /* 0x000fe20008010802 */
[----:B------:R-:W-:Y:S01]  /*14850*/  PRMT R23, R0, 0x7632, R23 ;  /* 0x0000763200177816 */ /* 0x000fe20000000017 */
[----:B------:R-:W-:Y:S01]  /*14860*/  @!P0 HADD2 R17, -R25.H0_H0, -RZ.H0_H0 ;  /* 0xa00000ff19118230 */ /* 0x000fe20000000900 */
[----:B------:R-:W-:Y:S01]  /*14870*/  PRMT R2, R220, 0x7771, RZ ;  /* 0x00007771dc027816 */ /* 0x000fe200000000ff */
[----:B------:R1:W-:Y:S01]  /*14880*/  STL [R1+0x198], R212 ;  /* 0x000198d401007387 */ /* 0x0003e20000100800 */
[----:B------:R-:W-:Y:S01]  /*14890*/  PRMT R244, R25, 0x5410, R23 ;  /* 0x0000541019f47816 */ /* 0x000fe20000000017 */
[----:B------:R2:W3:Y:S01]  /*148a0*/  MUFU.EX2 R46, R3 ;  /* 0x00000003002e7308 */ /* 0x0004e20000000800 */
[----:B------:R-:W-:Y:S01]  /*148b0*/  @!P0 PRMT R25, R17, 0x5410, RZ ;  /* 0x0000541011198816 */ /* 0x000fe200000000ff */
[----:B------:R4:W-:Y:S01]  /*148c0*/  STL [R1+0x194], R211 ;  /* 0x000194d301007387 */ /* 0x0009e20000100800 */
[----:B------:R-:W-:-:S03]  /*148d0*/  ISETP.GT.U32.AND P0, PT, R2, UR6, PT ;  /* 0x0000000602007c0c */ /* 0x000fc6000bf04070 */
[----:B------:R4:W-:Y:S04]  /*148e0*/  STL [R1+0x190], R210 ;  /* 0x000190d201007387 */ /* 0x0009e80000100800 */
[----:B------:R4:W-:Y:S04]  /*148f0*/  STL [R1+0x18c], R192 ;  /* 0x00018cc001007387 */ /* 0x0009e80000100800 */
[----:B--2---:R-:W2:Y:S01]  /*14900*/  LDL.64 R2, [R1+0x110] ;  /* 0x0001100001027983 */ /* 0x004ea20000100a00 */
[----:B------:R-:W-:-:S04]  /*14910*/  IMAD.WIDE.U32 R10, R10, -0x2daee0ad, RZ ;  /* 0xd2511f530a0a7825 */ /* 0x000fc800078e00ff */
[----:B------:R-:W-:Y:S02]  /*14920*/  @!P1 HADD2 R16, -R23.H0_H0, -RZ.H0_H0 ;  /* 0xa00000ff17109230 */ /* 0x000fe40000000900 */
[----:B------:R-:W-:-:S03]  /*14930*/  IMAD.MOV.U32 R0, RZ, RZ, R10 ;  /* 0x000000ffff007224 */ /* 0x000fc600078e000a */
[----:B------:R-:W-:Y:S02]  /*14940*/  @!P1 PRMT R23, R16, 0x5410, RZ ;  /* 0x0000541010179816 */ /* 0x000fe400000000ff */
[----:B------:R-:W-:-:S04]  /*14950*/  LOP3.LUT R0, R0, 0xff, RZ, 0xc0, !PT ;  /* 0x000000ff00007812 */ /* 0x000fc800078ec0ff */
[----:B------:R-:W-:Y:S02]  /*14960*/  ISETP.LE.U32.AND P1, PT, R0, UR6, PT ;  /* 0x0000000600007c0c */ /* 0x000fe4000bf23070 */
[----:B---3--:R-:W-:Y:S02]  /*14970*/  F2FP.F16.F32.PACK_AB R0, R46, R50 ;  /* 0x000000322e00723e */ /* 0x008fe400000000ff */
[----:B------:R-:W-:Y:S02]  /*14980*/  LOP3.LUT R28, R44, UR4, R11, 0x96, !PT ;  /* 0x000000042c1c7c12 */ /* 0x000fe4000f8e960b */
[C---:B------:R-:W-:Y:S02]  /*14990*/  PRMT R26, R0.reuse, 0x7610, R26 ;  /* 0x00007610001a7816 */ /* 0x040fe4000000001a */
[----:B------:R-:W-:Y:S02]  /*149a0*/  PRMT R24, R0, 0x7632, R24 ;  /* 0x0000763200187816 */ /* 0x000fe40000000018 */
[----:B------:R-:W-:Y:S01]  /*149b0*/  PRMT R0, R28, 0x7632, R0 ;  /* 0x000076321c007816 */ /* 0x000fe20000000000 */
[----:B------:R-:W-:Y:S01]  /*149c0*/  MUFU.EX2 R15, R15 ;  /* 0x0000000f000f7308 */ /* 0x000fe20000000800 */
[----:B------:R-:W-:-:S02]  /*149d0*/  @!P5 HADD2 R19, -R26.H0_H0, -RZ.H0_H0 ;  /* 0xa00000ff1a13d230 */ /* 0x000fc40000000900 */
[----:B------:R-:W-:Y:S01]  /*149e0*/  IMAD.MOV.U32 R44, RZ, RZ, R42 ;  /* 0x000000ffff2c7224 */ /* 0x000fe200078e002a */
[----:B------:R-:W-:Y:S01]  /*149f0*/  LOP3.LUT R0, R0, 0xff, RZ, 0xc0, !PT ;  /* 0x000000ff00007812 */ /* 0x000fe200078ec0ff */
[----:B------:R-:W-:-:S03]  /*14a00*/  @P0 HADD2 R18, -R24.H0_H0, -RZ.H0_H0 ;  /* 0xa00000ff18120230 */ /* 0x000fc60000000900 */
[----:B------:R-:W3:Y:S01]  /*14a10*/  MUFU.EX2 R29, R29 ;  /* 0x0000001d001d7308 */ /* 0x000ee20000000800 */
[----:B------:R-:W-:Y:S02]  /*14a20*/  PRMT R42, R26, 0x5410, R24 ;  /* 0x000054101a2a7816 */ /* 0x000fe40000000018 */
[----:B------:R-:W-:Y:S02]  /*14a30*/  @!P5 PRMT R26, R19, 0x5410, RZ ;  /* 0x00005410131ad816 */ /* 0x000fe400000000ff */
[----:B------:R-:W-:Y:S02]  /*14a40*/  ISETP.LE.U32.AND P5, PT, R0, UR6, PT ;  /* 0x0000000600007c0c */ /* 0x000fe4000bfa3070 */
[----:B------:R-:W-:Y:S02]  /*14a50*/  PRMT R0, R220, 0x7772, RZ ;  /* 0x00007772dc007816 */ /* 0x000fe400000000ff */
[----:B------:R-:W-:Y:S01]  /*14a60*/  @P0 PRMT R24, R18, 0x5410, RZ ;  /* 0x0000541012180816 */ /* 0x000fe200000000ff */
[----:B------:R-:W-:Y:S01]  /*14a70*/  MUFU.EX2 R11, R4 ;  /* 0x00000004000b7308 */ /* 0x000fe20000000800 */
[----:B------:R-:W-:-:S02]  /*14a80*/  IMAD.MOV.U32 R16, RZ, RZ, R72 ;  /* 0x000000ffff107224 */ /* 0x000fc400078e0048 */
[----:B------:R-:W-:Y:S02]  /*14a90*/  IMAD.MOV.U32 R17, RZ, RZ, R73 ;  /* 0x000000ffff117224 */ /* 0x000fe400078e0049 */
[----:B------:R-:W4:Y:S03]  /*14aa0*/  LDL.LU.64 R72, [R1+0x1d8] ;  /* 0x0001d80001487983 */ /* 0x000f260000300a00 */
[----:B------:R1:W1:Y:S01]  /*14ab0*/  MUFU.EX2 R67, R5 ;  /* 0x0000000500437308 */ /* 0x0002620000000800 */
[----:B--2---:R-:W-:Y:S01]  /*14ac0*/  IMAD.MOV.U32 R19, RZ, RZ, R3 ;  /* 0x000000ffff137224 */ /* 0x004fe200078e0003 */
[----:B------:R-:W-:Y:S01]  /*14ad0*/  PRMT R3, R220, 0x7773, RZ ;  /* 0x00007773dc037816 */ /* 0x000fe200000000ff */
[----:B------:R-:W-:Y:S01]  /*14ae0*/  IMAD.MOV.U32 R18, RZ, RZ, R2 ;  /* 0x000000ffff127224 */ /* 0x000fe200078e0002 */
[----:B------:R-:W-:Y:S02]  /*14af0*/  FSEL R2, R104, RZ, P2 ;  /* 0x000000ff68027208 */ /* 0x000fe40001000000 */
[----:B------:R-:W-:Y:S01]  /*14b00*/  ISETP.GT.U32.AND P2, PT, R0, UR6, PT ;  /* 0x0000000600007c0c */ /* 0x000fe2000bf44070 */
[----:B------:R-:W-:Y:S01]  /*14b10*/  FADD.FTZ R0, R252, -R7 ;  /* 0x80000007fc007221 */ /* 0x000fe20000010000 */
[----:B------:R-:W-:Y:S01]  /*14b20*/  ISETP.GT.U32.AND P0, PT, R3, UR6, PT ;  /* 0x0000000603007c0c */ /* 0x000fe2000bf04070 */
[----:B------:R-:W-:Y:S01]  /*14b30*/  FADD.FTZ R2, R251, -R2 ;  /* 0x80000002fb027221 */ /* 0x000fe20000010000 */
[----:B------:R-:W2:Y:S01]  /*14b40*/  LDL.LU R252, [R1+0x1d4] ;  /* 0x0001d40001fc7983 */ /* 0x000ea20000300800 */
[----:B------:R-:W-:Y:S01]  /*14b50*/  FMUL.FTZ R3, R0, UR32 ;  /* 0x0000002000037c20 */ /* 0x000fe20008410000 */
[----:B---3--:R-:W-:Y:S01]  /*14b60*/  F2FP.F16.F32.PACK_AB R0, R29, R15 ;  /* 0x0000000f1d00723e */ /* 0x008fe200000000ff */
[----:B------:R-:W-:Y:S01]  /*14b70*/  FMUL.FTZ R2, R2, UR32 ;  /* 0x0000002002027c20 */ /* 0x000fe20008410000 */
[----:B------:R-:W-:Y:S01]  /*14b80*/  IMAD.MOV.U32 R7, RZ, RZ, R40 ;  /* 0x000000ffff077224 */ /* 0x000fe200078e0028 */
[----:B-1----:R-:W3:Y:S01]  /*14b90*/  LDL.LU R5, [R1+0x160] ;  /* 0x0001600001057983 */ /* 0x002ee20000300800 */
[----:B------:R-:W-:-:S02]  /*14ba0*/  PRMT R22, R0, 0x7610, R22 ;  /* 0x0000761000167816 */ /* 0x000fc40000000016 */
[----:B------:R-:W-:Y:S01]  /*14bb0*/  PRMT R238, R0, 0x7632, R238 ;  /* 0x0000763200ee7816 */ /* 0x000fe200000000ee */
[----:B------:R1:W3:Y:S01]  /*14bc0*/  MUFU.EX2 R4, R2 ;  /* 0x0000000200047308 */ /* 0x0002e20000000800 */
[----:B------:R-:W2:Y:S01]  /*14bd0*/  LDL.LU R251, [R1+0x1d0] ;  /* 0x0001d00001fb7983 */ /* 0x000ea20000300800 */
[----:B------:R-:W-:Y:S02]  /*14be0*/  @P2 HADD2 R21, -R22.H0_H0, -RZ.H0_H0 ;  /* 0xa00000ff16152230 */ /* 0x000fe40000000900 */
[----:B------:R-:W-:Y:S01]  /*14bf0*/  @P0 HADD2 R20, -R238.H0_H0, -RZ.H0_H0 ;  /* 0xa00000ffee140230 */ /* 0x000fe20000000900 */
[----:B------:R-:W-:Y:S02]  /*14c00*/  PRMT R40, R22, 0x5410, R238 ;  /* 0x0000541016287816 */ /* 0x000fe400000000ee */
[----:B------:R-:W-:Y:S01]  /*14c10*/  @P2 PRMT R22, R21, 0x5410, RZ ;  /* 0x0000541015162816 */ /* 0x000fe200000000ff */
[----:B------:R-:W-:Y:S01]  /*14c20*/  IMAD.MOV.U32 R21, RZ, RZ, R77 ;  /* 0x000000ffff157224 */ /* 0x000fe200078e004d */
[----:B------:R-:W-:Y:S01]  /*14c30*/  @P0 PRMT R238, R20, 0x5410, RZ ;  /* 0x0000541014ee0816 */ /* 0x000fe200000000ff */
[----:B------:R-:W-:-:S02]  /*14c40*/  IMAD.MOV.U32 R20, RZ, RZ, R76 ;  /* 0x000000ffff147224 */ /* 0x000fc400078e004c */
[----:B------:R-:W2:Y:S01]  /*14c50*/  LDL.LU.64 R76, [R1+0x1c8] ;  /* 0x0001c800014c7983 */ /* 0x000ea20000300a00 */
[----:B-1----:R-:W-:-:S04]  /*14c60*/  LOP3.LUT R2, R28, 0xff, RZ, 0xc0, !PT ;  /* 0x000000ff1c027812 */ /* 0x002fc800078ec0ff */
[----:B------:R-:W-:Y:S02]  /*14c70*/  ISETP.LE.U32.AND P2, PT, R2, UR6, PT ;  /* 0x0000000602007c0c */ /* 0x000fe4000bf43070 */
[----:B------:R-:W4:Y:S01]  /*14c80*/  LDL.LU R2, [R1+0x15c] ;  /* 0x00015c0001027983 */ /* 0x000f220000300800 */
[----:B------:R-:W-:Y:S01]  /*14c90*/  LOP3.LUT R0, R28, 0xffff, RZ, 0xc0, !PT ;  /* 0x0000ffff1c007812 */ /* 0x000fe200078ec0ff */
[----:B------:R-:W4:Y:S03]  /*14ca0*/  MUFU.EX2 R3, R3 ;  /* 0x0000000300037308 */ /* 0x000f260000000800 */
[----:B------:R-:W-:-:S04]  /*14cb0*/  SHF.R.U32.HI R0, RZ, 0x8, R0 ;  /* 0x00000008ff007819 */ /* 0x000fc80000011600 */
[----:B------:R-:W-:-:S04]  /*14cc0*/  LOP3.LUT R0, R0, 0xffff, RZ, 0xc0, !PT ;  /* 0x0000ffff00007812 */ /* 0x000fc800078ec0ff */
[----:B------:R-:W-:Y:S02]  /*14cd0*/  ISETP.LE.U32.AND P0, PT, R0, UR6, PT ;  /* 0x0000000600007c0c */ /* 0x000fe4000bf03070 */
[----:B------:R-:W-:-:S04]  /*14ce0*/  F2FP.F16.F32.PACK_AB R0, R67, R11 ;  /* 0x0000000b4300723e */ /* 0x000fc800000000ff */
[C---:B------:R-:W-:Y:S02]  /*14cf0*/  PRMT R236, R0.reuse, 0x7632, R236 ;  /* 0x0000763200ec7816 */ /* 0x040fe400000000ec */
[----:B------:R-:W-:-:S05]  /*14d00*/  PRMT R237, R0, 0x7610, R237 ;  /* 0x0000761000ed7816 */ /* 0x000fca00000000ed */
[----:B------:R-:W-:Y:S01]  /*14d10*/  @!P0 HADD2 R31, -R236.H0_H0, -RZ.H0_H0 ;  /* 0xa00000ffec1f8230 */ /* 0x000fe20000000900 */
[----:B------:R-:W-:Y:S01]  /*14d20*/  PRMT R0, R10, 0x7771, RZ ;  /* 0x000077710a007816 */ /* 0x000fe200000000ff */
[----:B------:R-:W-:Y:S01]  /*14d30*/  MUFU.EX2 R32, R32 ;  /* 0x0000002000207308 */ /* 0x000fe20000000800 */
[----:B------:R-:W-:Y:S01]  /*14d40*/  @!P2 HADD2 R36, -R237.H0_H0, -RZ.H0_H0 ;  /* 0xa00000ffed24a230 */ /* 0x000fe20000000900 */
[----:B------:R-:W-:Y:S01]  /*14d50*/  UIADD3 UR25, UPT, UPT, UR25, -0x3, URZ ;  /* 0xfffffffd19197890 */ /* 0x000fe2000fffe0ff */
[----:B---3--:R-:W-:-:S04]  /*14d60*/  FFMA.FTZ R5, R5, R4, R180 ;  /* 0x0000000405057223 */ /* 0x008fc800000100b4 */
[----:B------:R-:W-:Y:S01]  /*14d70*/  FADD.FTZ R5, R172, R5 ;  /* 0x00000005ac057221 */ /* 0x000fe20000010000 */
[----:B------:R-:W-:Y:S02]  /*14d80*/  PRMT R172, R237, 0x5410, R236 ;  /* 0x00005410edac7816 */ /* 0x000fe400000000ec */
[----:B------:R-:W-:Y:S02]  /*14d90*/  @!P0 PRMT R236, R31, 0x5410, RZ ;  /* 0x000054101fec8816 */ /* 0x000fe400000000ff */
[----:B------:R-:W-:Y:S01]  /*14da0*/  MUFU.EX2 R31, R12 ;  /* 0x0000000c001f7308 */ /* 0x000fe20000000800 */
[----:B----4-:R-:W-:-:S04]  /*14db0*/  FFMA.FTZ R2, R2, R3, R13 ;  /* 0x0000000302027223 */ /* 0x010fc8000001000d */
[----:B------:R-:W-:-:S03]  /*14dc0*/  FADD.FTZ R2, R45, R2 ;  /* 0x000000022d027221 */ /* 0x000fc60000010000 */
[----:B------:R1:W3:Y:S01]  /*14dd0*/  MUFU.EX2 R45, R33 ;  /* 0x00000021002d7308 */ /* 0x0002e20000000800 */
[----:B------:R-:W-:Y:S02]  /*14de0*/  ISETP.GT.U32.AND P0, PT, R0, UR6, PT ;  /* 0x0000000600007c0c */ /* 0x000fe4000bf04070 */
[----:B------:R-:W-:Y:S01]  /*14df0*/  SHF.R.U32.HI R0, RZ, 0x18, R28 ;  /* 0x00000018ff007819 */ /* 0x000fe2000001161c */
[----:B-1----:R-:W-:Y:S02]  /*14e00*/  IMAD.MOV.U32 R33, RZ, RZ, R7 ;  /* 0x000000ffff217224 */ /* 0x002fe400078e0007 */
[----:B------:R-:W-:Y:S02]  /*14e10*/  FADD.FTZ R7, R15, R2 ;  /* 0x000000020f077221 */ /* 0x000fe40000010000 */
[----:B------:R-:W1:Y:S01]  /*14e20*/  MUFU.EX2 R15, R6 ;  /* 0x00000006000f7308 */ /* 0x000e620000000800 */
[----:B------:R-:W-:Y:S02]  /*14e30*/  @!P2 PRMT R237, R36, 0x5410, RZ ;  /* 0x0000541024eda816 */ /* 0x000fe400000000ff */
[----:B------:R-:W-:-:S02]  /*14e40*/  ISETP.LE.U32.AND P2, PT, R0, UR6, PT ;  /* 0x0000000600007c0c */ /* 0x000fc4000bf43070 */
[----:B---3--:R-:W-:Y:S02]  /*14e50*/  F2FP.F16.F32.PACK_AB R2, R45, R32 ;  /* 0x000000202d02723e */ /* 0x008fe400000000ff */
[----:B-1----:R-:W-:-:S04]  /*14e60*/  F2FP.F16.F32.PACK_AB R0, R31, R15 ;  /* 0x0000000f1f00723e */ /* 0x002fc800000000ff */
[C---:B------:R-:W-:Y:S02]  /*14e70*/  PRMT R230, R0.reuse, 0x7610, R230 ;  /* 0x0000761000e67816 */ /* 0x040fe400000000e6 */
[----:B------:R-:W-:Y:S01]  /*14e80*/  PRMT R228, R0, 0x7632, R228 ;  /* 0x0000763200e47816 */ /* 0x000fe200000000e4 */
[----:B------:R-:W-:Y:S01]  /*14e90*/  IMAD.U32 R0, RZ, RZ, UR23 ;  /* 0x00000017ff007e24 */ /* 0x000fe2000f8e00ff */
[----:B------:R-:W-:-:S04]  /*14ea0*/  PRMT R231, R2, 0x7610, R231 ;  /* 0x0000761002e77816 */ /* 0x000fc800000000e7 */
[----:B------:R-:W-:Y:S02]  /*14eb0*/  LOP3.LUT R0, R0, UR25, R17, 0x96, !PT ;  /* 0x0000001900007c12 */ /* 0x000fe4000f8e9611 */
[----:B------:R-:W-:Y:S01]  /*14ec0*/  PRMT R229, R2, 0x7632, R229 ;  /* 0x0000763202e57816 */ /* 0x000fe200000000e5 */
[----:B------:R-:W-:Y:S02]  /*14ed0*/  FADD.FTZ R2, R29, R7 ;  /* 0x000000071d027221 */ /* 0x000fe40000010000 */
[----:B------:R-:W-:-:S04]  /*14ee0*/  IMAD.WIDE.U32 R6, R0, -0x326172a9, RZ ;  /* 0xcd9e8d5700067825 */ /* 0x000fc800078e00ff */
[----:B------:R-:W-:Y:S02]  /*14ef0*/  @!P5 HADD2 R41, -R231.H0_H0, -RZ.H0_H0 ;  /* 0xa00000ffe729d230 */ /* 0x000fe40000000900 */
[----:B------:R-:W-:Y:S01]  /*14f00*/  IMAD.MOV.U32 R13, RZ, RZ, R40 ;  /* 0x000000ffff0d7224 */ /* 0x000fe200078e0028 */
[----:B------:R-:W-:Y:S01]  /*14f10*/  LOP3.LUT R16, R92, UR16, R7, 0x96, !PT ;  /* 0x000000105c107c12 */ /* 0x000fe2000f8e9607 */
[----:B------:R-:W-:Y:S02]  /*14f20*/  @P0 HADD2 R37, -R228.H0_H0, -RZ.H0_H0 ;  /* 0xa00000ffe4250230 */ /* 0x000fe40000000900 */
[----:B------:R-:W-:Y:S01]  /*14f30*/  FADD.FTZ R5, R50, R5 ;  /* 0x0000000532057221 */ /* 0x000fe20000010000 */
[----:B------:R-:W-:Y:S01]  /*14f40*/  IMAD.MOV.U32 R180, RZ, RZ, R13 ;  /* 0x000000ffffb47224 */ /* 0x000fe200078e000d */
[----:B------:R-:W-:Y:S01]  /*14f50*/  PRMT R13, R231, 0x5410, R229 ;  /* 0x00005410e70d7816 */ /* 0x000fe200000000e5 */
[----:B------:R-:W-:Y:S01]  /*14f60*/  IMAD.WIDE.U32 R16, R16, -0x2daee0ad, RZ ;  /* 0xd2511f5310107825 */ /* 0x000fe200078e00ff */
[----:B------:R-:W-:Y:S01]  /*14f70*/  @!P5 PRMT R231, R41, 0x5410, RZ ;  /* 0x0000541029e7d816 */ /* 0x000fe200000000ff */
[----:B------:R-:W3:Y:S01]  /*14f80*/  LDL.LU R40, [R1+0x1c0] ;  /* 0x0001c00001287983 */ /* 0x000ee20000300800 */
[----:B------:R-:W-:-:S02]  /*14f90*/  PRMT R41, R230, 0x5410, R228 ;  /* 0x00005410e6297816 */ /* 0x000fc400000000e4 */
[----:B------:R-:W-:Y:S01]  /*14fa0*/  @P0 PRMT R228, R37, 0x5410, RZ ;  /* 0x0000541025e40816 */ /* 0x000fe200000000ff */
[----:B------:R-:W-:Y:S01]  /*14fb0*/  IMAD.MOV.U32 R37, RZ, RZ, R89 ;  /* 0x000000ffff257224 */ /* 0x000fe200078e0059 */
[----:B------:R-:W-:Y:S01]  /*14fc0*/  LOP3.LUT R20, R20, UR30, R17, 0x96, !PT ;  /* 0x0000001e14147c12 */ /* 0x000fe2000f8e9611 */
[----:B------:R-:W-:-:S03]  /*14fd0*/  FADD.FTZ R5, R46, R5 ;  /* 0x000000052e057221 */ /* 0x000fc60000010000 */
[----:B------:R-:W-:Y:S01]  /*14fe0*/  LOP3.LUT R12, R6, UR31, R37, 0x96, !PT ;  /* 0x0000001f060c7c12 */ /* 0x000fe2000f8e9625 */
[----:B------:R-:W-:Y:S02]  /*14ff0*/  IMAD.MOV.U32 R36, RZ, RZ, R88 ;  /* 0x000000ffff247224 */ /* 0x000fe400078e0058 */
[----:B------:R-:W-:Y:S01]  /*15000*/  FADD.FTZ R5, R11, R5 ;  /* 0x000000050b057221 */ /* 0x000fe20000010000 */
[----:B------:R-:W-:Y:S01]  /*15010*/  IMAD.WIDE.U32 R20, R20, -0x326172a9, RZ ;  /* 0xcd9e8d5714147825 */ /* 0x000fe200078e00ff */
[----:B------:R-:W4:Y:S03]  /*15020*/  LDL.LU.64 R88, [R1+0x1b8] ;  /* 0x0001b80001587983 */ /* 0x000f260000300a00 */
[----:B------:R-:W-:Y:S01]  /*15030*/  IMAD.MOV.U32 R11, RZ, RZ, R13 ;  /* 0x000000ffff0b7224 */ /* 0x000fe200078e000d */
[----:B------:R-:W-:Y:S01]  /*15040*/  LOP3.LUT R0, R36, UR29, R21, 0x96, !PT ;  /* 0x0000001d24007c12 */ /* 0x000fe2000f8e9615 */
[----:B------:R-:W-:Y:S01]  /*15050*/  IMAD.WIDE.U32 R12, R12, -0x2daee0ad, RZ ;  /* 0xd2511f530c0c7825 */ /* 0x000fe200078e00ff */
[----:B------:R-:W3:Y:S03]  /*15060*/  LDL.LU.64 R92, [R1+0x1b0] ;  /* 0x0001b000015c7983 */ /* 0x000ee60000300a00 */
[----:B------:R-:W-:Y:S01]  /*15070*/  IMAD.MOV.U32 R36, RZ, RZ, R18 ;  /* 0x000000ffff247224 */ /* 0x000fe200078e0012 */
[----:B------:R-:W-:Y:S01]  /*15080*/  LOP3.LUT R18, R16, UR28, R13, 0x96, !PT ;  /* 0x0000001c10127c12 */ /* 0x000fe2000f8e960d */
[----:B------:R-:W-:-:S04]  /*15090*/  IMAD.MOV.U32 R37, RZ, RZ, R19 ;  /* 0x000000ffff257224 */ /* 0x000fc800078e0013 */
[----:B------:R-:W-:-:S04]  /*150a0*/  IMAD.WIDE.U32 R18, R18, -0x326172a9, RZ ;  /* 0xcd9e8d5712127825 */ /* 0x000fc800078e00ff */
[----:B------:R-:W-:Y:S01]  /*150b0*/  IMAD.MOV.U32 R29, RZ, RZ, R206 ;  /* 0x000000ffff1d7224 */ /* 0x000fe200078e00ce */
[----:B------:R-:W-:Y:S01]  /*150c0*/  LOP3.LUT R16, R20, UR24, R19, 0x96, !PT ;  /* 0x0000001814107c12 */ /* 0x000fe2000f8e9613 */
[----:B------:R-:W-:Y:S02]  /*150d0*/  IMAD.MOV.U32 R50, RZ, RZ, R42 ;  /* 0x000000ffff327224 */ /* 0x000fe400078e002a */
[----:B------:R-:W-:Y:S02]  /*150e0*/  IMAD.MOV.U32 R206, RZ, RZ, R43 ;  /* 0x000000ffffce7224 */ /* 0x000fe400078e002b */
[----:B------:R-:W2:Y:S04]  /*150f0*/  LDL.LU.64 R42, [R1+0x18] ;  /* 0x00001800012a7983 */ /* 0x000ea80000300a00 */
[----:B------:R-:W4:Y:S01]  /*15100*/  LDL.LU.64 R20, [R1+0xd8] ;  /* 0x0000d80001147983 */ /* 0x000f220000300a00 */
[----:B------:R-:W-:-:S02]  /*15110*/  @!P2 HADD2 R39, -R229.H0_H0, -RZ.H0_H0 ;  /* 0xa00000ffe527a230 */ /* 0x000fc40000000900 */
[----:B------:R-:W-:-:S03]  /*15120*/  FADD.FTZ R2, R32, R2 ;  /* 0x0000000220027221 */ /* 0x000fc60000010000 */
[----:B------:R-:W-:Y:S01]  /*15130*/  @!P2 PRMT R229, R39, 0x5410, RZ ;  /* 0x0000541027e5a816 */ /* 0x000fe200000000ff */
[----:B------:R-:W-:Y:S02]  /*15140*/  IMAD.MOV.U32 R39, RZ, RZ, R33 ;  /* 0x000000ffff277224 */ /* 0x000fe400078e0021 */
[----:B------:R-:W-:-:S04]  /*15150*/  IMAD.WIDE.U32 R32, R0, -0x2daee0ad, RZ ;  /* 0xd2511f5300207825 */ /* 0x000fc800078e00ff */
[----:B------:R-:W-:Y:S01]  /*15160*/  @!P1 HADD2 R38, -R230.H0_H0, -RZ.H0_H0 ;  /* 0xa00000ffe6269230 */ /* 0x000fe20000000900 */
[----:B------:R-:W-:Y:S01]  /*15170*/  LOP3.LUT R12, R12, UR19, R33, 0x96, !PT ;  /* 0x000000130c0c7c12 */ /* 0x000fe2000f8e9621 */
[----:B------:R-:W-:-:S03]  /*15180*/  IMAD.WIDE.U32 R16, R16, -0x2daee0ad, RZ ;  /* 0xd2511f5310107825 */ /* 0x000fc600078e00ff */
[----:B------:R-:W-:Y:S01]  /*15190*/  @!P1 PRMT R230, R38, 0x5410, RZ ;  /* 0x0000541026e69816 */ /* 0x000fe200000000ff */
[----:B------:R-:W-:Y:S01]  /*151a0*/  IMAD.WIDE.U32 R12, R12, -0x326172a9, RZ ;  /* 0xcd9e8d570c0c7825 */ /* 0x000fe200078e00ff */
[----:B------:R-:W-:-:S03]  /*151b0*/  LOP3.LUT R0, R32, UR5, R17, 0x96, !PT ;  /* 0x0000000520007c12 */ /* 0x000fc6000f8e9611 */
[----:B------:R-:W-:Y:S02]  /*151c0*/  IMAD.MOV.U32 R38, RZ, RZ, R180 ;  /* 0x000000ffff267224 */ /* 0x000fe400078e00b4 */
[----:B------:R-:W-:Y:S01]  /*151d0*/  IMAD.MOV.U32 R180, RZ, RZ, R44 ;  /* 0x000000ffffb47224 */ /* 0x000fe200078e002c */
[----:B------:R-:W-:Y:S01]  /*151e0*/  LOP3.LUT R44, R18, UR15, R13, 0x96, !PT ;  /* 0x0000000f122c7c12 */ /* 0x000fe2000f8e960d */
[----:B------:R-:W-:Y:S02]  /*151f0*/  IMAD.MOV.U32 R13, RZ, RZ, R11 ;  /* 0x000000ffff0d7224 */ /* 0x000fe400078e000b */
[----:B------:R-:W-:Y:S01]  /*15200*/  MUFU.EX2 R11, R61 ;  /* 0x0000003d000b7308 */ /* 0x000fe20000000800 */
[----:B------:R-:W-:-:S07]  /*15210*/  FADD.FTZ R2, R45, R2 ;  /* 0x000000022d027221 */ /* 0x000fce0000010000 */
[----:B------:R-:W-:Y:S08]  /*15220*/  MUFU.EX2 R34, R34 ;  /* 0x0000002200227308 */ /* 0x000ff00000000800 */
[----:B------:R-:W-:Y:S01]  /*15230*/  MUFU.EX2 R35, R35 ;  /* 0x0000002300237308 */ /* 0x000fe20000000800 */
[----:B------:R-:W-:-:S07]  /*15240*/  IMAD.MOV.U32 R33, RZ, RZ, R244 ;  /* 0x000000ffff217224 */ /* 0x000fce00078e00f4 */
[----:B------:R-:W-:Y:S08]  /*15250*/  MUFU.EX2 R62, R62 ;  /* 0x0000003e003e7308 */ /* 0x000ff00000000800 */
[----:B------:R-:W-:Y:S01]  /*15260*/  MUFU.EX2 R55, R55 ;  /* 0x0000003700377308 */ /* 0x000fe20000000800 */
[----:B------:R-:W-:-:S04]  /*15270*/  FADD.FTZ R5, R67, R5 ;  /* 0x0000000543057221 */ /* 0x000fc80000010000 */
[----:B------:R-:W-:Y:S01]  /*15280*/  FADD.FTZ R5, R15, R5 ;  /* 0x000000050f057221 */ /* 0x000fe20000010000 */
[----:B------:R-:W-:-:S04]  /*15290*/  IMAD.WIDE.U32 R44, R44, -0x2daee0ad, RZ ;  /* 0xd2511f532c2c7825 */ /* 0x000fc800078e00ff */
[----:B------:R-:W-:Y:S01]  /*152a0*/  FADD.FTZ R5, R31, R5 ;  /* 0x000000051f057221 */ /* 0x000fe20000010000 */
[----:B------:R-:W-:Y:S02]  /*152b0*/  IMAD.MOV.U32 R31, RZ, RZ, R206 ;  /* 0x000000ffff1f7224 */ /* 0x000fe400078e00ce */
[----:B------:R-:W-:Y:S02]  /*152c0*/  IMAD.MOV.U32 R32, RZ, RZ, R50 ;  /* 0x000000ffff207224 */ /* 0x000fe400078e0032 */
[----:B----4-:R-:W-:Y:S02]  /*152d0*/  IMAD.MOV.U32 R18, RZ, RZ, R20 ;  /* 0x000000ffff127224 */ /* 0x010fe400078e0014 */
[----:B------:R-:W-:Y:S02]  /*152e0*/  IMAD.MOV.U32 R19, RZ, RZ, R21 ;  /* 0x000000ffff137224 */ /* 0x000fe400078e0015 */
[----:B------:R-:W-:Y:S02]  /*152f0*/  IMAD.MOV.U32 R21, RZ, RZ, R38 ;  /* 0x000000ffff157224 */ /* 0x000fe400078e0026 */
[----:B------:R-:W-:-:S02]  /*15300*/  IMAD.MOV.U32 R20, RZ, RZ, R39 ;  /* 0x000000ffff147224 */ /* 0x000fc400078e0027 */
[----:B------:R-:W-:-:S05]  /*15310*/  IMAD.WIDE.U32 R38, R0, -0x326172a9, RZ ;  /* 0xcd9e8d5700267825 */ /* 0x000fca00078e00ff */
[----:B------:R-:W-:-:S04]  /*15320*/  LOP3.LUT R46, R12, UR14, R39, 0x96, !PT ;  /* 0x0000000e0c2e7c12 */ /* 0x000fc8000f8e9627 */
[----:B------:R-:W-:Y:S01]  /*15330*/  LOP3.LUT R0, R46, 0xffff, RZ, 0xc0, !PT ;  /* 0x0000ffff2e007812 */ /* 0x000fe200078ec0ff */
[----:B------:R-:W1:Y:S03]  /*15340*/  MUFU.EX2 R12, R65 ;  /* 0x00000041000c7308 */ /* 0x000e660000000800 */
[----:B------:R-:W-:-:S04]  /*15350*/  SHF.R.U32.HI R0, RZ, 0x8, R0 ;  /* 0x00000008ff007819 */ /* 0x000fc80000011600 */
[----:B------:R-:W-:-:S04]  /*15360*/  LOP3.LUT R0, R0, 0xffff, RZ, 0xc0, !PT ;  /* 0x0000ffff00007812 */ /* 0x000fc800078ec0ff */
[----:B------:R-:W-:Y:S02]  /*15370*/  ISETP.LE.U32.AND P0, PT, R0, UR6, PT ;  /* 0x0000000600007c0c */ /* 0x000fe4000bf03070 */
[----:B------:R-:W-:-:S04]  /*15380*/  PRMT R0, R10, 0x7772, RZ ;  /* 0x000077720a007816 */ /* 0x000fc800000000ff */
[----:B------:R-:W-:Y:S02]  /*15390*/  ISETP.GT.U32.AND P2, PT, R0, UR6, PT ;  /* 0x0000000600007c0c */ /* 0x000fe4000bf44070 */
[----:B------:R-:W-:-:S04]  /*153a0*/  PRMT R0, R10, 0x7773, RZ ;  /* 0x000077730a007816 */ /* 0x000fc800000000ff */
[----:B------:R-:W-:Y:S02]  /*153b0*/  ISETP.GT.U32.AND P1, PT, R0, UR6, PT ;  /* 0x0000000600007c0c */ /* 0x000fe4000bf24070 */
[----:B-1----:R-:W-:-:S04]  /*153c0*/  F2FP.F16.F32.PACK_AB R0, R11, R12 ;  /* 0x0000000c0b00723e */ /* 0x002fc800000000ff */
[C---:B------:R-:W-:Y:S02]  /*153d0*/  PRMT R226, R0.reuse, 0x7610, R226 ;  /* 0x0000761000e27816 */ /* 0x040fe400000000e2 */
[----:B------:R-:W-:Y:S02]  /*153e0*/  PRMT R227, R0, 0x7632, R227 ;  /* 0x0000763200e37816 */ /* 0x000fe400000000e3 */
[----:B------:R-:W-:-:S04]  /*153f0*/  PRMT R0, R46, 0x7632, R0 ;  /* 0x000076322e007816 */ /* 0x000fc80000000000 */
[----:B------:R-:W-:-:S04]  /*15400*/  LOP3.LUT R0, R0, 0xff, RZ, 0xc0, !PT ;  /* 0x000000ff00007812 */ /* 0x000fc800078ec0ff */
[----:B------:R-:W-:Y:S01]  /*15410*/  ISETP.LE.U32.AND P5, PT, R0, UR6, PT ;  /* 0x0000000600007c0c */ /* 0x000fe2000bfa3070 */
[----:B------:R-:W-:Y:S01]  /*15420*/  FADD.FTZ R0, R12, R2 ;  /* 0x000000020c007221 */ /* 0x000fe20000010000 */
[----:B------:R-:W-:-:S03]  /*15430*/  @P1 HADD2 R47, -R227.H0_H0, -RZ.H0_H0 ;  /* 0xa00000ffe32f1230 */ /* 0x000fc60000000900 */
[----:B------:R-:W-:Y:S01]  /*15440*/  FADD.FTZ R2, R11, R0 ;  /* 0x000000000b027221 */ /* 0x000fe20000010000 */
[----:B------:R-:W-:Y:S02]  /*15450*/  LOP3.LUT R0, R46, 0xff, RZ, 0xc0, !PT ;  /* 0x000000ff2e007812 */ /* 0x000fe400078ec0ff */
[----:B------:R-:W-:Y:S02]  /*15460*/  PRMT R244, R226, 0x5410, R227 ;  /* 0x00005410e2f47816 */ /* 0x000fe400000000e3 */
[----:B------:R-:W-:Y:S02]  /*15470*/  @P1 PRMT R227, R47, 0x5410, RZ ;  /* 0x000054102fe31816 */ /* 0x000fe400000000ff */
[----:B------:R-:W-:Y:S02]  /*15480*/  ISETP.LE.U32.AND P1, PT, R0, UR6, PT ;  /* 0x0000000600007c0c */ /* 0x000fe4000bf23070 */
[----:B------:R-:W-:Y:S01]  /*15490*/  F2FP.F16.F32.PACK_AB R0, R35, R34 ;  /* 0x000000222300723e */ /* 0x000fe200000000ff */
[----:B------:R-:W-:Y:S01]  /*154a0*/  @P2 HADD2 R49, -R226.H0_H0, -RZ.H0_H0 ;  /* 0xa00000ffe2312230 */ /* 0x000fe20000000900 */
[----:B------:R-:W1:Y:S02]  /*154b0*/  MUFU.EX2 R11, R58 ;  /* 0x0000003a000b7308 */ /* 0x000e640000000800 */
[----:B------:R-:W-:-:S02]  /*154c0*/  PRMT R225, R0, 0x7610, R225 ;  /* 0x0000761000e17816 */ /* 0x000fc400000000e1 */
[----:B------:R-:W-:Y:S02]  /*154d0*/  PRMT R224, R0, 0x7632, R224 ;  /* 0x0000763200e07816 */ /* 0x000fe400000000e0 */
[----:B------:R-:W-:Y:S02]  /*154e0*/  SHF.R.U32.HI R0, RZ, 0x18, R46 ;  /* 0x00000018ff007819 */ /* 0x000fe4000001162e */
[----:B------:R4:W3:Y:S01]  /*154f0*/  MUFU.EX2 R12, R105 ;  /* 0x00000069000c7308 */ /* 0x0008e20000000800 */
[----:B------:R-:W-:Y:S02]  /*15500*/  @P2 PRMT R226, R49, 0x5410, RZ ;  /* 0x0000541031e22816 */ /* 0x000fe400000000ff */
[----:B------:R-:W-:Y:S01]  /*15510*/  ISETP.LE.U32.AND P2, PT, R0, UR6, PT ;  /* 0x0000000600007c0c */ /* 0x000fe2000bf43070 */
[----:B------:R-:W-:Y:S02]  /*15520*/  IMAD.MOV.U32 R0, RZ, RZ, R38 ;  /* 0x000000ffff007224 */ /* 0x000fe400078e0026 */
[----:B------:R-:W-:Y:S01]  /*15530*/  @!P1 HADD2 R51, -R225.H0_H0, -RZ.H0_H0 ;  /* 0xa00000ffe1339230 */ /* 0x000fe20000000900 */
[----:B------:R-:W-:-:S02]  /*15540*/  PRMT R65, R225, 0x5410, R224 ;  /* 0x00005410e1417816 */ /* 0x000fc400000000e0 */
[----:B------:R-:W-:Y:S02]  /*15550*/  LOP3.LUT R0, R0, 0xff, RZ, 0xc0, !PT ;  /* 0x000000ff00007812 */ /* 0x000fe400078ec0ff */
[----:B------:R-:W-:Y:S02]  /*15560*/  @!P1 PRMT R225, R51, 0x5410, RZ ;  /* 0x0000541033e19816 */ /* 0x000fe400000000ff */
[----:B------:R-:W-:Y:S01]  /*15570*/  ISETP.LE.U32.AND P1, PT, R0, UR6, PT ;  /* 0x0000000600007c0c */ /* 0x000fe2000bf23070 */
[----:B------:R-:W-:Y:S02]  /*15580*/  @!P0 HADD2 R52, -R224.H0_H0, -RZ.H0_H0 ;  /* 0xa00000ffe0348230 */ /* 0x000fe40000000900 */
[----:B-1----:R-:W-:Y:S01]  /*15590*/  FADD.FTZ R2, R11, R2 ;  /* 0x000000020b027221 */ /* 0x002fe20000010000 */
[----:B------:R-:W-:Y:S01]  /*155a0*/  LOP3.LUT R47, R16, UR4, R45, 0x96, !PT ;  /* 0x00000004102f7c12 */ /* 0x000fe2000f8e962d */
[----:B----4-:R-:W-:Y:S01]  /*155b0*/  IMAD.MOV.U32 R105, RZ, RZ, R13 ;  /* 0x000000ffff697224 */ /* 0x010fe200078e000d */
[----:B---3--:R-:W-:Y:S01]  /*155c0*/  F2FP.F16.F32.PACK_AB R0, R12, R11 ;  /* 0x0000000b0c00723e */ /* 0x008fe200000000ff */
[----:B------:R-:W3:Y:S03]  /*155d0*/  LDL.64 R50, [R1+0x150] ;  /* 0x0001500001327983 */ /* 0x000ee60000100a00 */
[----:B------:R-:W-:-:S02]  /*155e0*/  PRMT R223, R0, 0x7610, R223 ;  /* 0x0000761000df7816 */ /* 0x000fc400000000df */
[----:B------:R-:W-:Y:S02]  /*155f0*/  PRMT R222, R0, 0x7632, R222 ;  /* 0x0000763200de7816 */ /* 0x000fe400000000de */
[----:B------:R-:W-:Y:S02]  /*15600*/  PRMT R0, R38, 0x7771, RZ ;  /* 0x0000777126007816 */ /* 0x000fe400000000ff */
[----:B------:R-:W-:Y:S02]  /*15610*/  @!P0 PRMT R224, R52, 0x5410, RZ ;  /* 0x0000541034e08816 */ /* 0x000fe400000000ff */
[----:B------:R-:W-:Y:S02]  /*15620*/  ISETP.GT.U32.AND P0, PT, R0, UR6, PT ;  /* 0x0000000600007c0c */ /* 0x000fe4000bf04070 */
[----:B------:R-:W-:Y:S01]  /*15630*/  F2FP.F16.F32.PACK_AB R0, R55, R62 ;  /* 0x0000003e3700723e */ /* 0x000fe200000000ff */
[----:B------:R-:W-:-:S03]  /*15640*/  @!P5 HADD2 R56, -R223.H0_H0, -RZ.H0_H0 ;  /* 0xa00000ffdf38d230 */ /* 0x000fc60000000900 */
[C---:B------:R-:W-:Y:S02]  /*15650*/  PRMT R221, R0.reuse, 0x7610, R221 ;  /* 0x0000761000dd7816 */ /* 0x040fe400000000dd */
[----:B------:R-:W-:Y:S02]  /*15660*/  PRMT R219, R0, 0x7632, R219 ;  /* 0x0000763200db7816 */ /* 0x000fe400000000db */
[----:B------:R-:W-:Y:S01]  /*15670*/  PRMT R0, R38, 0x7772, RZ ;  /* 0x0000777226007816 */ /* 0x000fe200000000ff */
[----:B------:R-:W-:Y:S01]  /*15680*/  @!P2 HADD2 R54, -R222.H0_H0, -RZ.H0_H0 ;  /* 0xa00000ffde36a230 */ /* 0x000fe20000000900 */
[----:B------:R-:W-:Y:S01]  /*15690*/  PRMT R206, R223, 0x5410, R222 ;  /* 0x00005410dfce7816 */ /* 0x000fe200000000de */
[----:B------:R-:W-:Y:S01]  /*156a0*/  FADD.FTZ R11, R34, R5 ;  /* 0x00000005220b7221 */ /* 0x000fe20000010000 */
[----:B------:R-:W-:Y:S01]  /*156b0*/  @!P5 PRMT R223, R56, 0x5410, RZ ;  /* 0x0000541038dfd816 */ /* 0x000fe200000000ff */
[----:B------:R-:W-:Y:S01]  /*156c0*/  FADD.FTZ R5, R12, R2 ;  /* 0x000000020c057221 */ /* 0x000fe20000010000 */
[----:B------:R-:W-:Y:S01]  /*156d0*/  ISETP.GT.U32.AND P5, PT, R0, UR6, PT ;  /* 0x0000000600007c0c */ /* 0x000fe2000bfa4070 */
[----:B------:R-:W-:Y:S01]  /*156e0*/  MUFU.EX2 R13, R174 ;  /* 0x000000ae000d7308 */ /* 0x000fe20000000800 */
[----:B------:R-:W-:-:S02]  /*156f0*/  PRMT R0, R38, 0x7773, RZ ;  /* 0x0000777326007816 */ /* 0x000fc400000000ff */
[----:B------:R-:W-:Y:S02]  /*15700*/  @!P2 PRMT R222, R54, 0x5410, RZ ;  /* 0x0000541036dea816 */ /* 0x000fe400000000ff */
[----:B------:R-:W-:Y:S01]  /*15710*/  ISETP.GT.U32.AND P2, PT, R0, UR6, PT ;  /* 0x0000000600007c0c */ /* 0x000fe2000bf44070 */
[----:B------:R-:W-:Y:S02]  /*15720*/  @P0 HADD2 R57, -R219.H0_H0, -RZ.H0_H0 ;  /* 0xa00000ffdb390230 */ /* 0x000fe40000000900 */
[----:B------:R-:W1:Y:S01]  /*15730*/  MUFU.EX2 R12, R177 ;  /* 0x000000b1000c7308 */ /* 0x000e620000000800 */
[C---:B------:R-:W-:Y:S01]  /*15740*/  PRMT R2, R47.reuse, 0x7632, R2 ;  /* 0x000076322f027816 */ /* 0x040fe20000000002 */
[----:B------:R-:W-:Y:S01]  /*15750*/  @!P1 HADD2 R59, -R221.H0_H0, -RZ.H0_H0 ;  /* 0xa00000ffdd3b9230 */ /* 0x000fe20000000900 */
[----:B------:R-:W-:Y:S01]  /*15760*/  LOP3.LUT R0, R47, 0xffff, RZ, 0xc0, !PT ;  /* 0x0000ffff2f007812 */ /* 0x000fe200078ec0ff */
[----:B------:R-:W4:Y:S01]  /*15770*/  LDL.LU R54, [R1+0x144] ;  /* 0x0001440001367983 */ /* 0x000f220000300800 */
[----:B------:R-:W-:-:S02]  /*15780*/  LOP3.LUT R2, R2, 0xff, RZ, 0xc0, !PT ;  /* 0x000000ff02027812 */ /* 0x000fc400078ec0ff */
[----:B------:R-:W-:Y:S02]  /*15790*/  SHF.R.U32.HI R0, RZ, 0x8, R0 ;  /* 0x00000008ff007819 */ /* 0x000fe40000011600 */
[----:B------:R-:W-:Y:S02]  /*157a0*/  PRMT R56, R221, 0x5410, R219 ;  /* 0x00005410dd387816 */ /* 0x000fe400000000db */
[----:B------:R-:W-:Y:S02]  /*157b0*/  @P0 PRMT R219, R57, 0x5410, RZ ;  /* 0x0000541039db0816 */ /* 0x000fe400000000ff */
[----:B------:R-:W-:Y:S01]  /*157c0*/  ISETP.LE.U32.AND P0, PT, R2, UR6, PT ;  /* 0x0000000602007c0c */ /* 0x000fe2000bf03070 */
[----:B------:R-:W-:Y:S01]  /*157d0*/  FADD.FTZ R2, R35, R11 ;  /* 0x0000000b23027221 */ /* 0x000fe20000010000 */
[----:B------:R-:W-:Y:S02]  /*157e0*/  LOP3.LUT R0, R0, 0xffff, RZ, 0xc0, !PT ;  /* 0x0000ffff00007812 */ /* 0x000fe400078ec0ff */
[----:B------:R-:W-:Y:S01]  /*157f0*/  @!P1 PRMT R221, R59, 0x5410, RZ ;  /* 0x000054103bdd9816 */ /* 0x000fe200000000ff */
[----:B------:R-:W-:Y:S01]  /*15800*/  FADD.FTZ R11, R62, R2 ;  /* 0x000000023e0b7221 */ /* 0x000fe20000010000 */
[----:B------:R-:W-:Y:S01]  /*15810*/  ISETP.LE.U32.AND P1, PT, R0, UR6, PT ;  /* 0x0000000600007c0c */ /* 0x000fe2000bf23070 */
[----:B------:R-:W-:Y:S01]  /*15820*/  IMAD.MOV.U32 R2, RZ, RZ, R44 ;  /* 0x000000ffff027224 */ /* 0x000fe200078e002c */
[----:B-1----:R-:W-:-:S04]  /*15830*/  F2FP.F16.F32.PACK_AB R0, R12, R13 ;  /* 0x0000000d0c00723e */ /* 0x002fc800000000ff */
[C---:B------:R-:W-:Y:S02]  /*15840*/  PRMT R218, R0.reuse, 0x7610, R218 ;  /* 0x0000761000da7816 */ /* 0x040fe400000000da */
[----:B------:R-:W-:Y:S01]  /*15850*/  PRMT R217, R0, 0x7632, R217 ;  /* 0x0000763200d97816 */ /* 0x000fe200000000d9 */
[----:B------:R-:W-:Y:S01]  /*15860*/  FADD.FTZ R0, R13, R5 ;  /* 0x000000050d007221 */ /* 0x000fe20000010000 */
[----:B------:R-:W-:Y:S02]  /*15870*/  LOP3.LUT R5, R2, 0xff, RZ, 0xc0, !PT ;  /* 0x000000ff02057812 */ /* 0x000fe400078ec0ff */
[----:B------:R-:W-:-:S05]  /*15880*/  FSEL R2, R101, RZ, P4 ;  /* 0x000000ff65027208 */ /* 0x000fca0002000000 */
[----:B------:R-:W-:Y:S02]  /*15890*/  FADD.FTZ R2, R31, -R2 ;  /* 0x800000021f027221 */ /* 0x000fe40000010000 */
[----:B------:R-:W3:Y:S01]  /*158a0*/  LDL.LU R31, [R1+0x164] ;  /* 0x00016400011f7983 */ /* 0x000ee20000300800 */
[----:B------:R-:W-:Y:S01]  /*158b0*/  IMAD.MOV.U32 R58, RZ, RZ, R20 ;  /* 0x000000ffff3a7224 */ /* 0x000fe200078e0014 */
[----:B------:R-:W-:Y:S08]  /*158c0*/  MUFU.EX2 R15, R53 ;  /* 0x00000035000f7308 */ /* 0x000ff00000000800 */
[----:B------:R-:W1:Y:S01]  /*158d0*/  MUFU.EX2 R20, R48 ;  /* 0x0000003000147308 */ /* 0x000e620000000800 */
[----:B------:R-:W-:-:S02]  /*158e0*/  @P2 HADD2 R60, -R217.H0_H0, -RZ.H0_H0 ;  /* 0xa00000ffd93c2230 */ /* 0x000fc40000000900 */
[----:B------:R-:W-:Y:S01]  /*158f0*/  FADD.FTZ R49, R12, R0 ;  /* 0x000000000c317221 */ /* 0x000fe20000010000 */
[----:B------:R-:W-:Y:S01]  /*15900*/  LOP3.LUT R0, R47, 0xff, RZ, 0xc0, !PT ;  /* 0x000000ff2f007812 */ /* 0x000fe200078ec0ff */
[----:B------:R-:W-:Y:S01]  /*15910*/  IMAD.MOV.U32 R67, RZ, RZ, R21 ;  /* 0x000000ffff437224 */ /* 0x000fe200078e0015 */
[----:B------:R-:W-:Y:S01]  /*15920*/  PRMT R57, R218, 0x5410, R217 ;  /* 0x00005410da397816 */ /* 0x000fe200000000d9 */
[----:B------:R-:W-:Y:S01]  /*15930*/  IMAD.MOV.U32 R21, RZ, RZ, R29 ;  /* 0x000000ffff157224 */ /* 0x000fe200078e001d */
[----:B------:R-:W-:Y:S01]  /*15940*/  @P2 PRMT R217, R60, 0x5410, RZ ;  /* 0x000054103cd92816 */ /* 0x000fe200000000ff */
[----:B------:R-:W-:Y:S01]  /*15950*/  IMAD.MOV.U32 R29, RZ, RZ, R41 ;  /* 0x000000ffff1d7224 */ /* 0x000fe200078e0029 */
[----:B------:R-:W-:Y:S01]  /*15960*/  ISETP.LE.U32.AND P2, PT, R0, UR6, PT ;  /* 0x0000000600007c0c */ /* 0x000fe2000bf43070 */
[----:B------:R-:W-:Y:S01]  /*15970*/  IMAD.MOV.U32 R41, RZ, RZ, R172 ;  /* 0x000000ffff297224 */ /* 0x000fe200078e00ac */
[----:B------:R2:W-:Y:S01]  /*15980*/  MUFU.EX2 R174, R184 ;  /* 0x000000b800ae7308 */ /* 0x0005e20000000800 */
[----:B------:R-:W-:Y:S01]  /*15990*/  @P5 HADD2 R63, -R218.H0_H0, -RZ.H0_H0 ;  /* 0xa00000ffda3f5230 */ /* 0x000fe20000000900 */
[----:B-1----:R-:W-:-:S06]  /*159a0*/  F2FP.F16.F32.PACK_AB R0, R20, R15 ;  /* 0x0000000f1400723e */ /* 0x002fcc00000000ff */
[----:B------:R-:W1:Y:S01]  /*159b0*/  MUFU.EX2 R172, R183 ;  /* 0x000000b700ac7308 */ /* 0x000e620000000800 */
[C---:B------:R-:W-:Y:S02]  /*159c0*/  PRMT R216, R0.reuse, 0x7610, R216 ;  /* 0x0000761000d87816 */ /* 0x040fe400000000d8 */
[----:B------:R-:W-:Y:S01]  /*159d0*/  PRMT R214, R0, 0x7632, R214 ;  /* 0x0000763200d67816 */ /* 0x000fe200000000d6 */
[----:B------:R-:W-:Y:S01]  /*159e0*/  FADD.FTZ R0, R55, R11 ;  /* 0x0000000b37007221 */ /* 0x000fe20000010000 */
[----:B------:R-:W-:Y:S01]  /*159f0*/  FMUL.FTZ R2, R2, UR32 ;  /* 0x0000002002027c20 */ /* 0x000fe20008410000 */
[----:B------:R-:W-:Y:S02]  /*15a00*/  @P5 PRMT R218, R63, 0x5410, RZ ;  /* 0x000054103fda5816 */ /* 0x000fe400000000ff */
[----:B--2---:R-:W-:Y:S01]  /*15a10*/  LOP3.LUT R16, R8, UR31, R43, 0x96, !PT ;  /* 0x0000001f08107c12 */ /* 0x004fe2000f8e962b */
[----:B------:R-:W-:Y:S01]  /*15a20*/  FADD.FTZ R8, R15, R0 ;  /* 0x000000000f087221 */ /* 0x000fe20000010000 */
[----:B------:R-:W-:Y:S01]  /*15a30*/  ISETP.LE.U32.AND P5, PT, R5, UR6, PT ;  /* 0x0000000605007c0c */ /* 0x000fe2000bfa3070 */
[----:B------:R-:W-:Y:S01]  /*15a40*/  MUFU.EX2 R207, R207 ;  /* 0x000000cf00cf7308 */ /* 0x000fe20000000800 */
[----:B------:R-:W-:Y:S01]  /*15a50*/  @!P1 HADD2 R64, -R214.H0_H0, -RZ.H0_H0 ;  /* 0xa00000ffd6409230 */ /* 0x000fe20000000900 */
[----:B------:R-:W-:-:S02]  /*15a60*/  FSEL R5, R102, RZ, P3 ;  /* 0x000000ff66057208 */ /* 0x000fc40001800000 */
[----:B------:R-:W-:-:S04]  /*15a70*/  PRMT R184, R216, 0x5410, R214 ;  /* 0x00005410d8b87816 */ /* 0x000fc800000000d6 */
[----:B------:R2:W-:Y:S01]  /*15a80*/  MUFU.EX2 R0, R2 ;  /* 0x0000000200007308 */ /* 0x0005e20000000800 */
[----:B------:R-:W-:Y:S01]  /*15a90*/  @!P1 PRMT R214, R64, 0x5410, RZ ;  /* 0x0000541040d69816 */ /* 0x000fe200000000ff */
[----:B------:R-:W-:-:S06]  /*15aa0*/  FADD.FTZ R5, R215, -R5 ;  /* 0x80000005d7057221 */ /* 0x000fcc0000010000 */
[----:B------:R-:W-:Y:S01]  /*15ab0*/  MUFU.EX2 R204, R204 ;  /* 0x000000cc00cc7308 */ /* 0x000fe20000000800 */
[----:B------:R-:W-:-:S07]  /*15ac0*/  FMUL.FTZ R5, R5, UR32 ;  /* 0x0000002005057c20 */ /* 0x000fce0008410000 */
[----:B------:R-:W-:Y:S01]  /*15ad0*/  MUFU.EX2 R194, R194 ;  /* 0x000000c200c27308 */ /* 0x000fe20000000800 */
[----:B--2---:R-:W-:-:S07]  /*15ae0*/  SHF.R.U32.HI R2, RZ, 0x18, R47 ;  /* 0x00000018ff027819 */ /* 0x004fce000001162f */
[----:B------:R2:W-:Y:S01]  /*15af0*/  MUFU.EX2 R17, R205 ;  /* 0x000000cd00117308 */ /* 0x0005e20000000800 */
[----:B------:R-:W-:-:S07]  /*15b00*/  ISETP.LE.U32.AND P1, PT, R2, UR6, PT ;  /* 0x0000000602007c0c */ /* 0x000fce000bf23070 */
[----:B------:R-:W-:Y:S01]  /*15b10*/  MUFU.EX2 R35, R182 ;  /* 0x000000b600237308 */ /* 0x000fe20000000800 */
[----:B-1----:R-:W-:-:S07]  /*15b20*/  F2FP.F16.F32.PACK_AB R2, R174, R172 ;  /* 0x000000acae02723e */ /* 0x002fce00000000ff */
[----:B------:R-:W1:Y:S01]  /*15b30*/  MUFU.EX2 R12, R193 ;  /* 0x000000c1000c7308 */ /* 0x000e620000000800 */
[----:B------:R-:W-:Y:S02]  /*15b40*/  PRMT R213, R2, 0x7610, R213 ;  /* 0x0000761002d57816 */ /* 0x000fe400000000d5 */
[----:B------:R-:W-:-:S05]  /*15b50*/  LOP3.LUT R9, R36, UR16, R9, 0x96, !PT ;  /* 0x0000001024097c12 */ /* 0x000fca000f8e9609 */
[----:B------:R-:W4:Y:S01]  /*15b60*/  MUFU.EX2 R100, R100 ;  /* 0x0000006400647308 */ /* 0x000f220000000800 */
[----:B--2---:R-:W-:Y:S01]  /*15b70*/  PRMT R205, R2, 0x7632, R205 ;  /* 0x0000763202cd7816 */ /* 0x004fe200000000cd */
[----:B------:R-:W-:Y:S01]  /*15b80*/  FADD.FTZ R20, R20, R8 ;  /* 0x0000000814147221 */ /* 0x000fe20000010000 */
[----:B------:R-:W-:Y:S02]  /*15b90*/  IMAD.MOV.U32 R34, RZ, RZ, R58 ;  /* 0x000000ffff227224 */ /* 0x000fe400078e003a */
[----:B------:R-:W-:Y:S02]  /*15ba0*/  IMAD.MOV.U32 R59, RZ, RZ, R19 ;  /* 0x000000ffff3b7224 */ /* 0x000fe400078e0013 */
[----:B------:R-:W-:Y:S02]  /*15bb0*/  @!P2 HADD2 R66, -R216.H0_H0, -RZ.H0_H0 ;  /* 0xa00000ffd842a230 */ /* 0x000fe40000000900 */
[----:B------:R-:W-:Y:S01]  /*15bc0*/  IMAD.MOV.U32 R183, RZ, RZ, R29 ;  /* 0x000000ffffb77224 */ /* 0x000fe200078e001d */
[----:B------:R4:W-:Y:S01]  /*15bd0*/  MUFU.EX2 R2, R5 ;  /* 0x0000000500027308 */ /* 0x0009e20000000800 */
[----:B------:R-:W-:Y:S01]  /*15be0*/  IMAD.MOV.U32 R58, RZ, RZ, R18 ;  /* 0x000000ffff3a7224 */ /* 0x000fe200078e0012 */
[----:B------:R2:W5:Y:S01]  /*15bf0*/  LDL.LU R215, [R1+0x1a8] ;  /* 0x0001a80001d77983 */ /* 0x0005620000300800 */
[----:B------:R-:W-:-:S05]  /*15c00*/  IMAD.WIDE.U32 R18, R9, -0x2daee0ad, RZ ;  /* 0xd2511f5309127825 */ /* 0x000fca00078e00ff */
[----:B------:R-:W2:Y:S01]  /*15c10*/  MUFU.EX2 R11, R175 ;  /* 0x000000af000b7308 */ /* 0x000ea20000000800 */
[----:B-1----:R-:W-:Y:S02]  /*15c20*/  F2FP.F16.F32.PACK_AB R48, R12, R17 ;  /* 0x000000110c30723e */ /* 0x002fe400000000ff */
[----:B------:R-:W-:Y:S01]  /*15c30*/  @!P2 PRMT R216, R66, 0x5410, RZ ;  /* 0x0000541042d8a816 */ /* 0x000fe200000000ff */
[----:B------:R-:W-:Y:S01]  /*15c40*/  @!P1 HADD2 R106, -R205.H0_H0, -RZ.H0_H0 ;  /* 0xa00000ffcd6a9230 */ /* 0x000fe20000000900 */
[----:B------:R-:W-:-:S04]  /*15c50*/  PRMT R53, R213, 0x5410, R205 ;  /* 0x00005410d5357816 */ /* 0x000fc800000000cd */
[----:B------:R-:W-:Y:S01]  /*15c60*/  @!P1 PRMT R205, R106, 0x5410, RZ ;  /* 0x000054106acd9816 */ /* 0x000fe200000000ff */
[----:B------:R-:W-:-:S05]  /*15c70*/  @!P0 HADD2 R107, -R213.H0_H0, -RZ.H0_H0 ;  /* 0xa00000ffd56b8230 */ /* 0x000fca0000000900 */
[----:B------:R-:W-:Y:S01]  /*15c80*/  @!P0 PRMT R213, R107, 0x5410, RZ ;  /* 0x000054106bd58816 */ /* 0x000fe200000000ff */
[----:B----4-:R-:W-:-:S04]  /*15c90*/  FFMA.FTZ R5, R54, R0, R207 ;  /* 0x0000000036057223 */ /* 0x010fc800000100cf */
[----:B------:R-:W-:-:S04]  /*15ca0*/  FADD.FTZ R5, R204, R5 ;  /* 0x00000005cc057221 */ /* 0x000fc80000010000 */
[----:B------:R-:W-:Y:S01]  /*15cb0*/  FADD.FTZ R5, R194, R5 ;  /* 0x00000005c2057221 */ /* 0x000fe20000010000 */
[----:B------:R-:W-:-:S03]  /*15cc0*/  IMAD.MOV.U32 R54, RZ, RZ, R105 ;  /* 0x000000ffff367224 */ /* 0x000fc600078e0069 */
[----:B------:R-:W-:Y:S01]  /*15cd0*/  FADD.FTZ R8, R35, R5 ;  /* 0x0000000523087221 */ /* 0x000fe20000010000 */
[----:B------:R-:W-:-:S03]  /*15ce0*/  IMAD.MOV.U32 R105, RZ, RZ, R21 ;  /* 0x000000ffff697224 */ /* 0x000fc600078e0015 */
[----:B------:R-:W-:-:S04]  /*15cf0*/  FADD.FTZ R8, R100, R8 ;  /* 0x0000000864087221 */ /* 0x000fc80000010000 */
[----:B--2---:R-:W-:Y:S01]  /*15d00*/  FADD.FTZ R15, R11, R8 ;  /* 0x000000080b0f7221 */ /* 0x004fe20000010000 */
[----:B---3--:R-:W-:-:S04]  /*15d10*/  FFMA.FTZ R5, R31, R2, R17 ;  /* 0x000000021f057223 */ /* 0x008fc80000010011 */
[----:B------:R-:W-:Y:S01]  /*15d20*/  FADD.FTZ R21, R12, R5 ;  /* 0x000000050c157221 */ /* 0x000fe20000010000 */
[----:B------:R-:W-:Y:S01]  /*15d30*/  LOP3.LUT R12, R50, UR30, R19, 0x96, !PT ;  /* 0x0000001e320c7c12 */ /* 0x000fe2000f8e9613 */
[----:B------:R-:W-:-:S04]  /*15d40*/  IMAD.WIDE.U32 R16, R16, -0x2daee0ad, RZ ;  /* 0xd2511f5310107825 */ /* 0x000fc800078e00ff */
[----:B------:R-:W-:Y:S01]  /*15d50*/  IMAD.WIDE.U32 R12, R12, -0x326172a9, RZ ;  /* 0xcd9e8d570c0c7825 */ /* 0x000fe200078e00ff */
[----:B------:R-:W-:-:S04]  /*15d60*/  LOP3.LUT R5, R18, UR28, R17, 0x96, !PT ;  /* 0x0000001c12057c12 */ /* 0x000fc8000f8e9611 */
[----:B------:R-:W-:Y:S01]  /*15d70*/  LOP3.LUT R8, R42, UR29, R13, 0x96, !PT ;  /* 0x0000001d2a087c12 */ /* 0x000fe2000f8e960d */
[----:B------:R-:W-:Y:S02]  /*15d80*/  IMAD.MOV.U32 R18, RZ, RZ, R50 ;  /* 0x000000ffff127224 */ /* 0x000fe400078e0032 */
[----:B------:R-:W-:Y:S02]  /*15d90*/  IMAD.MOV.U32 R19, RZ, RZ, R51 ;  /* 0x000000ffff137224 */ /* 0x000fe400078e0033 */
[----:B------:R-:W-:-:S04]  /*15da0*/  IMAD.WIDE.U32 R8, R8, -0x2daee0ad, RZ ;  /* 0xd2511f5308087825 */ /* 0x000fc800078e00ff */
[----:B------:R-:W-:Y:S01]  /*15db0*/  IMAD.WIDE.U32 R50, R5, -0x326172a9, RZ ;  /* 0xcd9e8d5705327825 */ /* 0x000fe200078e00ff */
[----:B------:R-:W-:-:S04]  /*15dc0*/  LOP3.LUT R9, R16, UR19, R9, 0x96, !PT ;  /* 0x0000001310097c12 */ /* 0x000fc8000f8e9609 */
[----:B------:R-:W-:-:S05]  /*15dd0*/  LOP3.LUT R16, R12, UR24, R51, 0x96, !PT ;  /* 0x000000180c107c12 */ /* 0x000fca000f8e9633 */
[----:B------:R-:W-:-:S05]  /*15de0*/  IMAD.WIDE.U32 R16, R16, -0x2daee0ad, RZ ;  /* 0xd2511f5310107825 */ /* 0x000fca00078e00ff */
[----:B------:R-:W-:Y:S01]  /*15df0*/  LOP3.LUT R12, R8, UR5, R17, 0x96, !PT ;  /* 0x00000005080c7c12 */ /* 0x000fe2000f8e9611 */
[----:B------:R-:W-:-:S04]  /*15e00*/  IMAD.WIDE.U32 R8, R9, -0x326172a9, RZ ;  /* 0xcd9e8d5709087825 */ /* 0x000fc800078e00ff */
[----:B------:R-:W-:Y:S01]  /*15e10*/  IMAD.WIDE.U32 R12, R12, -0x326172a9, RZ ;  /* 0xcd9e8d570c0c7825 */ /* 0x000fe200078e00ff */
[----:B------:R-:W-:-:S04]  /*15e20*/  F2FP.F16.F32.PACK_AB R100, R11, R100 ;  /* 0x000000640b64723e */ /* 0x000fc800000000ff */
[----:B------:R-:W-:-:S04]  /*15e30*/  LOP3.LUT R11, R8, UR14, R13, 0x96, !PT ;  /* 0x0000000e080b7c12 */ /* 0x000fc8000f8e960d */
[----:B------:R-:W-:-:S04]  /*15e40*/  LOP3.LUT R5, R11, 0xffff, RZ, 0xc0, !PT ;  /* 0x0000ffff0b057812 */ /* 0x000fc800078ec0ff */
[----:B------:R-:W-:-:S04]  /*15e50*/  SHF.R.U32.HI R5, RZ, 0x8, R5 ;  /* 0x00000008ff057819 */ /* 0x000fc80000011605 */
[----:B------:R-:W-:-:S04]  /*15e60*/  LOP3.LUT R5, R5, 0xffff, RZ, 0xc0, !PT ;  /* 0x0000ffff05057812 */ /* 0x000fc800078ec0ff */
[----:B------:R-:W-:Y:S02]  /*15e70*/  ISETP.LE.U32.AND P4, PT, R5, UR6, PT ;  /* 0x0000000605007c0c */ /* 0x000fe4000bf83070 */
[----:B------:R-:W-:Y:S02]  /*15e80*/  PRMT R5, R11, 0x7632, R5 ;  /* 0x000076320b057816 */ /* 0x000fe40000000005 */
[----:B------:R-:W-:Y:S02]  /*15e90*/  LOP3.LUT R50, R50, UR15, R9, 0x96, !PT ;  /* 0x0000000f32327c12 */ /* 0x000fe4000f8e9609 */
[----:B------:R-:W-:-:S04]  /*15ea0*/  LOP3.LUT R5, R5, 0xff, RZ, 0xc0, !PT ;  /* 0x000000ff05057812 */ /* 0x000fc800078ec0ff */
[----:B------:R-:W-:Y:S01]  /*15eb0*/  ISETP.LE.U32.AND P3, PT, R5, UR6, PT ;  /* 0x0000000605007c0c */ /* 0x000fe2000bf63070 */
[----:B------:R-:W-:Y:S02]  /*15ec0*/  IMAD.MOV.U32 R5, RZ, RZ, R12 ;  /* 0x000000ffff057224 */ /* 0x000fe400078e000c */
[----:B------:R-:W-:-:S03]  /*15ed0*/  IMAD.WIDE.U32 R50, R50, -0x2daee0ad, RZ ;  /* 0xd2511f5332327825 */ /* 0x000fc600078e00ff */
[----:B------:R-:W-:Y:S02]  /*15ee0*/  LOP3.LUT R5, R5, 0xff, RZ, 0xc0, !PT ;  /* 0x000000ff05057812 */ /* 0x000fe400078ec0ff */
[----:B------:R-:W-:Y:S01]  /*15ef0*/  LOP3.LUT R29, R16, UR4, R51, 0x96, !PT ;  /* 0x00000004101d7c12 */ /* 0x000fe2000f8e9633 */
[----:B------:R1:W2:Y:S01]  /*15f00*/  MUFU.EX2 R17, R189 ;  /* 0x000000bd00117308 */ /* 0x0002a20000000800 */
[----:B------:R-:W-:Y:S02]  /*15f10*/  ISETP.LE.U32.AND P2, PT, R5, UR6, PT ;  /* 0x0000000605007c0c */ /* 0x000fe4000bf43070 */
[----:B------:R-:W-:-:S05]  /*15f20*/  LOP3.LUT R5, R29, 0xffff, RZ, 0xc0, !PT ;  /* 0x0000ffff1d057812 */ /* 0x000fca00078ec0ff */
[----:B------:R3:W4:Y:S01]  /*15f30*/  MUFU.EX2 R31, R188 ;  /* 0x000000bc001f7308 */ /* 0x0007220000000800 */
[----:B------:R-:W-:-:S04]  /*15f40*/  SHF.R.U32.HI R5, RZ, 0x8, R5 ;  /* 0x00000008ff057819 */ /* 0x000fc80000011605 */
[----:B------:R-:W-:Y:S01]  /*15f50*/  LOP3.LUT R5, R5, 0xffff, RZ, 0xc0, !PT ;  /* 0x0000ffff05057812 */ /* 0x000fe200078ec0ff */
[----:B-1----:R-:W-:Y:S02]  /*15f60*/  IMAD.MOV.U32 R189, RZ, RZ, R37 ;  /* 0x000000ffffbd7224 */ /* 0x002fe400078e0025 */
[----:B------:R-:W1:Y:S01]  /*15f70*/  MUFU.EX2 R37, R191 ;  /* 0x000000bf00257308 */ /* 0x000e620000000800 */
[----:B------:R-:W-:Y:S01]  /*15f80*/  ISETP.LE.U32.AND P1, PT, R5, UR6, PT ;  /* 0x0000000605007c0c */ /* 0x000fe2000bf23070 */
[----:B---3--:R-:W-:-:S06]  /*15f90*/  IMAD.MOV.U32 R188, RZ, RZ, R36 ;  /* 0x000000ffffbc7224 */ /* 0x008fcc00078e0024 */
[----:B------:R-:W3:Y:S01]  /*15fa0*/  MUFU.EX2 R36, R196 ;  /* 0x000000c400247308 */ /* 0x000ee20000000800 */
[----:B------:R-:W-:Y:S01]  /*15fb0*/  PRMT R5, R29, 0x7632, R5 ;  /* 0x000076321d057816 */ /* 0x000fe20000000005 */
[----:B--2---:R-:W-:-:S03]  /*15fc0*/  FADD.FTZ R8, R17, R21 ;  /* 0x0000001511087221 */ /* 0x004fc60000010000 */
[----:B------:R-:W-:-:S03]  /*15fd0*/  LOP3.LUT R5, R5, 0xff, RZ, 0xc0, !PT ;  /* 0x000000ff05057812 */ /* 0x000fc600078ec0ff */
[----:B------:R-:W2:Y:S01]  /*15fe0*/  MUFU.EX2 R9, R197 ;  /* 0x000000c500097308 */ /* 0x000ea20000000800 */
[----:B----4-:R-:W-:Y:S01]  /*15ff0*/  FADD.FTZ R8, R31, R8 ;  /* 0x000000081f087221 */ /* 0x010fe20000010000 */
[----:B------:R-:W-:-:S06]  /*16000*/  ISETP.LE.U32.AND P0, PT, R5, UR6, PT ;  /* 0x0000000605007c0c */ /* 0x000fcc000bf03070 */
[----:B------:R-:W4:Y:S01]  /*16010*/  MUFU.EX2 R51, R198 ;  /* 0x000000c600337308 */ /* 0x000f220000000800 */
[----:B-1----:R-:W-:-:S04]  /*16020*/  FADD.FTZ R5, R37, R8 ;  /* 0x0000000825057221 */ /* 0x002fc80000010000 */
[----:B---3--:R-:W-:-:S04]  /*16030*/  FADD.FTZ R5, R36, R5 ;  /* 0x0000000524057221 */ /* 0x008fc80000010000 */
[----:B--2---:R-:W-:Y:S01]  /*16040*/  FADD.FTZ R5, R9, R5 ;  /* 0x0000000509057221 */ /* 0x004fe20000010000 */
[----:B------:R-:W-:Y:S01]  /*16050*/  @!P0 HADD2 R173, -R100.H0_H0, -RZ.H0_H0 ;  /* 0xa00000ff64ad8230 */ /* 0x000fe20000000900 */
[C---:B------:R-:W-:Y:S02]  /*16060*/  PRMT R52, R100.reuse, 0x7610, R52 ;  /* 0x0000761064347816 */ /* 0x040fe40000000034 */
[----:B----4-:R-:W-:Y:S01]  /*16070*/  FADD.FTZ R8, R51, R5 ;  /* 0x0000000533087221 */ /* 0x010fe20000010000 */
[----:B------:R-:W-:Y:S02]  /*16080*/  SHF.R.U32.HI R5, RZ, 0x18, R29 ;  /* 0x00000018ff057819 */ /* 0x000fe4000001161d */
[----:B------:R-:W-:Y:S02]  /*16090*/  @!P0 PRMT R52, R173, 0x5410, RZ ;  /* 0x00005410ad348816 */ /* 0x000fe400000000ff */
[----:B------:R-:W-:Y:S01]  /*160a0*/  ISETP.LE.U32.AND P0, PT, R5, UR6, PT ;  /* 0x0000000605007c0c */ /* 0x000fe2000bf03070 */
[----:B------:R-:W-:Y:S01]  /*160b0*/  IMAD.MOV.U32 R5, RZ, RZ, R50 ;  /* 0x000000ffff057224 */ /* 0x000fe200078e0032 */
[----:B------:R-:W1:Y:S01]  /*160c0*/  MUFU.EX2 R13, R185 ;  /* 0x000000b9000d7308 */ /* 0x000e620000000800 */
[----:B------:R-:W-:Y:S01]  /*160d0*/  IMAD.MOV.U32 R60, RZ, RZ, R41 ;  /* 0x000000ffff3c7224 */ /* 0x000fe200078e0029 */
[----:B------:R-:W-:-:S02]  /*160e0*/  PRMT R63, R100, 0x7632, R63 ;  /* 0x00007632643f7816 */ /* 0x000fc4000000003f */
[----:B------:R-:W-:-:S04]  /*160f0*/  LOP3.LUT R5, R5, 0xff, RZ, 0xc0, !PT ;  /* 0x000000ff05057812 */ /* 0x000fc800078ec0ff */
[----:B------:R-:W2:Y:S03]  /*16100*/  MUFU.EX2 R41, R186 ;  /* 0x000000ba00297308 */ /* 0x000ea60000000800 */
[----:B------:R-:W-:-:S05]  /*16110*/  @!P0 HADD2 R176, -R100.H1_H1, -RZ.H0_H0 ;  /* 0xa00000ff64b08230 */ /* 0x000fca0000000d00 */
[----:B------:R-:W-:Y:S02]  /*16120*/  @!P0 PRMT R63, R176, 0x5410, RZ ;  /* 0x00005410b03f8816 */ /* 0x000fe400000000ff */
[----:B------:R-:W-:Y:S02]  /*16130*/  ISETP.LE.U32.AND P0, PT, R5, UR6, PT ;  /* 0x0000000605007c0c */ /* 0x000fe4000bf03070 */
[----:B------:R-:W-:Y:S01]  /*16140*/  F2FP.F16.F32.PACK_AB R51, R51, R9 ;  /* 0x000000093333723e */ /* 0x000fe200000000ff */
[----:B-1----:R-:W-:-:S04]  /*16150*/  FADD.FTZ R5, R13, R15 ;  /* 0x0000000f0d057221 */ /* 0x002fc80000010000 */
[----:B--2---:R-:W-:Y:S01]  /*16160*/  FADD.FTZ R9, R41, R5 ;  /* 0x0000000529097221 */ /* 0x004fe20000010000 */
[----:B------:R-:W-:-:S05]  /*16170*/  PRMT R5, R50, 0x7771, RZ ;  /* 0x0000777132057816 */ /* 0x000fca00000000ff */
[----:B------:R-:W-:Y:S01]  /*16180*/  @!P0 HADD2 R179, -R51.H0_H0, -RZ.H0_H0 ;  /* 0xa00000ff33b38230 */ /* 0x000fe20000000900 */
[----:B------:R-:W-:-:S04]  /*16190*/  PRMT R106, R51, 0x7610, R106 ;  /* 0x00007610336a7816 */ /* 0x000fc8000000006a */
[----:B------:R-:W-:Y:S02]  /*161a0*/  @!P0 PRMT R106, R179, 0x5410, RZ ;  /* 0x00005410b36a8816 */ /* 0x000fe400000000ff */
[----:B------:R-:W-:Y:S02]  /*161b0*/  ISETP.GT.U32.AND P0, PT, R5, UR6, PT ;  /* 0x0000000605007c0c */ /* 0x000fe4000bf04070 */
[----:B------:R-:W-:Y:S02]  /*161c0*/  PRMT R5, R50, 0x7772, RZ ;  /* 0x0000777232057816 */ /* 0x000fe400000000ff */
[----:B------:R-:W-:-:S09]  /*161d0*/  PRMT R212, R51, 0x7632, R212 ;  /* 0x0000763233d47816 */ /* 0x000fd200000000d4 */
[----:B------:R-:W-:-:S05]  /*161e0*/  @P0 HADD2 R178, -R51.H1_H1, -RZ.H0_H0 ;  /* 0xa00000ff33b20230 */ /* 0x000fca0000000d00 */
[----:B------:R-:W-:Y:S02]  /*161f0*/  @P0 PRMT R212, R178, 0x5410, RZ ;  /* 0x00005410b2d40816 */ /* 0x000fe400000000ff */
[----:B------:R-:W-:Y:S02]  /*16200*/  ISETP.GT.U32.AND P0, PT, R5, UR6, PT ;  /* 0x0000000605007c0c */ /* 0x000fe4000bf04070 */
[----:B------:R-:W-:Y:S02]  /*16210*/  F2FP.F16.F32.PACK_AB R41, R41, R13 ;  /* 0x0000000d2929723e */ /* 0x000fe400000000ff */
[----:B------:R-:W-:Y:S02]  /*16220*/  PRMT R5, R50, 0x7773, RZ ;  /* 0x0000777332057816 */ /* 0x000fe400000000ff */
[----:B------:R-:W-:-:S07]  /*16230*/  PRMT R66, R41, 0x7610, R66 ;  /* 0x0000761029427816 */ /* 0x000fce0000000042 */
[----:B------:R-:W-:Y:S02]  /*16240*/  @P0 HADD2 R187, -R41.H0_H0, -RZ.H0_H0 ;  /* 0xa00000ff29bb0230 */ /* 0x000fe40000000900 */
[----:B------:R-:W-:-:S03]  /*16250*/  IMAD.MOV.U32 R197, RZ, RZ, R43 ;  /* 0x000000ffffc57224 */ /* 0x000fc600078e002b */
[----:B------:R-:W-:Y:S02]  /*16260*/  @P0 PRMT R66, R187, 0x5410, RZ ;  /* 0x00005410bb420816 */ /* 0x000fe400000000ff */
[----:B------:R-:W-:Y:S02]  /*16270*/  ISETP.GT.U32.AND P0, PT, R5, UR6, PT ;  /* 0x0000000605007c0c */ /* 0x000fe4000bf04070 */
[----:B------:R-:W-:Y:S02]  /*16280*/  LOP3.LUT R5, R188, UR16, R7, 0x96, !PT ;  /* 0x00000010bc057c12 */ /* 0x000fe4000f8e9607 */
[----:B------:R-:W-:Y:S02]  /*16290*/  F2FP.F16.F32.PACK_AB R31, R31, R17 ;  /* 0x000000111f1f723e */ /* 0x000fe400000000ff */
[----:B------:R-:W-:Y:S01]  /*162a0*/  LOP3.LUT R6, R6, UR31, R197, 0x96, !PT ;  /* 0x0000001f06067c12 */ /* 0x000fe2000f8e96c5 */
[----:B------:R-:W-:-:S04]  /*162b0*/  IMAD.WIDE.U32 R16, R5, -0x2daee0ad, RZ ;  /* 0xd2511f5305107825 */ /* 0x000fc800078e00ff */
[----:B------:R-:W-:Y:S01]  /*162c0*/  IMAD.WIDE.U32 R6, R6, -0x2daee0ad, RZ ;  /* 0xd2511f5306067825 */ /* 0x000fe200078e00ff */
[----:B------:R-:W-:-:S03]  /*162d0*/  LOP3.LUT R5, R18, UR30, R17, 0x96, !PT ;  /* 0x0000001e12057c12 */ /* 0x000fc6000f8e9611 */
[----:B------:R-:W-:Y:S01]  /*162e0*/  IMAD.MOV.U32 R196, RZ, RZ, R42 ;  /* 0x000000ffffc47224 */ /* 0x000fe200078e002a */
[----:B------:R-:W-:Y:S01]  /*162f0*/  LOP3.LUT R7, R16, UR28, R7, 0x96, !PT ;  /* 0x0000001c10077c12 */ /* 0x000fe2000f8e9607 */
[----:B------:R-:W-:-:S04]  /*16300*/  IMAD.WIDE.U32 R18, R5, -0x326172a9, RZ ;  /* 0xcd9e8d5705127825 */ /* 0x000fc800078e00ff */
[----:B------:R-:W-:Y:S01]  /*16310*/  IMAD.MOV.U32 R189, RZ, RZ, R53 ;  /* 0x000000ffffbd7224 */ /* 0x000fe200078e0035 */
[----:B------:R-:W-:Y:S01]  /*16320*/  LOP3.LUT R5, R196, UR29, R19, 0x96, !PT ;  /* 0x0000001dc4057c12 */ /* 0x000fe2000f8e9613 */
[----:B------:R-:W-:-:S04]  /*16330*/  IMAD.WIDE.U32 R16, R7, -0x326172a9, RZ ;  /* 0xcd9e8d5707107825 */ /* 0x000fc800078e00ff */
[----:B------:R-:W-:Y:S01]  /*16340*/  IMAD.MOV.U32 R62, RZ, RZ, R54 ;  /* 0x000000ffff3e7224 */ /* 0x000fe200078e0036 */
[----:B------:R-:W-:Y:S01]  /*16350*/  MUFU.EX2 R21, R190 ;  /* 0x000000be00157308 */ /* 0x000fe20000000800 */
[----:B------:R-:W-:Y:S02]  /*16360*/  IMAD.MOV.U32 R54, RZ, RZ, R32 ;  /* 0x000000ffff367224 */ /* 0x000fe400078e0020 */
[----:B------:R-:W-:Y:S01]  /*16370*/  IMAD.MOV.U32 R182, RZ, RZ, R244 ;  /* 0x000000ffffb67224 */ /* 0x000fe200078e00f4 */
[----:B------:R-:W-:Y:S01]  /*16380*/  F2FP.F16.F32.PACK_AB R15, R204, R207 ;  /* 0x000000cfcc0f723e */ /* 0x000fe200000000ff */
[----:B------:R-:W-:Y:S02]  /*16390*/  IMAD.MOV.U32 R53, RZ, RZ, R33 ;  /* 0x000000ffff357224 */ /* 0x000fe400078e0021 */
[----:B------:R-:W-:Y:S02]  /*163a0*/  IMAD.MOV.U32 R107, RZ, RZ, R206 ;  /* 0x000000ffff6b7224 */ /* 0x000fe400078e00ce */
[----:B------:R-:W-:-:S02]  /*163b0*/  @P0 HADD2 R181, -R41.H1_H1, -RZ.H0_H0 ;  /* 0xa00000ff29b50230 */ /* 0x000fc40000000d00 */
[----:B------:R-:W-:Y:S01]  /*163c0*/  IMAD.WIDE.U32 R32, R5, -0x2daee0ad, RZ ;  /* 0xd2511f5305207825 */ /* 0x000fe200078e00ff */
[----:B------:R-:W-:Y:S01]  /*163d0*/  LOP3.LUT R5, R18, UR24, R17, 0x96, !PT ;  /* 0x0000001812057c12 */ /* 0x000fe2000f8e9611 */
[----:B------:R-:W2:Y:S04]  /*163e0*/  LDL.LU.64 R42, [R1+0x1a0] ;  /* 0x0001a000012a7983 */ /* 0x000ea80000300a00 */
[----:B------:R-:W-:Y:S01]  /*163f0*/  IMAD.WIDE.U32 R18, R5, -0x2daee0ad, RZ ;  /* 0xd2511f5305127825 */ /* 0x000fe200078e00ff */
[----:B------:R-:W-:Y:S01]  /*16400*/  LOP3.LUT R6, R6, UR19, R33, 0x96, !PT ;  /* 0x0000001306067c12 */ /* 0x000fe2000f8e9621 */
[----:B------:R-:W1:Y:S03]  /*16410*/  MUFU.EX2 R244, R195 ;  /* 0x000000c300f47308 */ /* 0x000e660000000800 */
[----:B------:R-:W-:Y:S01]  /*16420*/  LOP3.LUT R5, R32, UR5, R19, 0x96, !PT ;  /* 0x0000000520057c12 */ /* 0x000fe2000f8e9613 */
[----:B------:R-:W-:-:S04]  /*16430*/  IMAD.WIDE.U32 R6, R6, -0x326172a9, RZ ;  /* 0xcd9e8d5706067825 */ /* 0x000fc800078e00ff */
[----:B------:R-:W-:Y:S02]  /*16440*/  IMAD.MOV.U32 R188, RZ, RZ, R60 ;  /* 0x000000ffffbc7224 */ /* 0x000fe400078e003c */
[----:B------:R-:W-:Y:S01]  /*16450*/  IMAD.WIDE.U32 R206, R5, -0x326172a9, RZ ;  /* 0xcd9e8d5705ce7825 */ /* 0x000fe200078e00ff */
[----:B------:R-:W-:-:S03]  /*16460*/  LOP3.LUT R13, R16, UR15, R7, 0x96, !PT ;  /* 0x0000000f100d7c12 */ /* 0x000fc6000f8e9607 */
[----:B------:R-:W-:Y:S02]  /*16470*/  IMAD.MOV.U32 R60, RZ, RZ, R34 ;  /* 0x000000ffff3c7224 */ /* 0x000fe400078e0022 */
[----:B------:R-:W3:Y:S01]  /*16480*/  MUFU.EX2 R34, R203 ;  /* 0x000000cb00227308 */ /* 0x000ee20000000800 */
[----:B------:R-:W-:-:S07]  /*16490*/  LOP3.LUT R33, R6, UR14, R207, 0x96, !PT ;  /* 0x0000000e06217c12 */ /* 0x000fce000f8e96cf */
[----:B------:R-:W4:Y:S01]  /*164a0*/  MUFU.EX2 R7, R234 ;  /* 0x000000ea00077308 */ /* 0x000f220000000800 */
[----:B------:R-:W-:Y:S02]  /*164b0*/  LOP3.LUT R5, R33, 0xff, RZ, 0xc0, !PT ;  /* 0x000000ff21057812 */ /* 0x000fe400078ec0ff */
[----:B------:R-:W-:Y:S02]  /*164c0*/  PRMT R55, R41, 0x7632, R55 ;  /* 0x0000763229377816 */ /* 0x000fe40000000037 */
[----:B------:R-:W-:Y:S02]  /*164d0*/  @P0 PRMT R55, R181, 0x5410, RZ ;  /* 0x00005410b5370816 */ /* 0x000fe400000000ff */
[----:B------:R-:W-:Y:S01]  /*164e0*/  ISETP.LE.U32.AND P0, PT, R5, UR6, PT ;  /* 0x0000000605007c0c */ /* 0x000fe2000bf03070 */
[----:B------:R-:W4:Y:S01]  /*164f0*/  MUFU.EX2 R16, R233 ;  /* 0x000000e900107308 */ /* 0x000f220000000800 */
[----:B-1----:R-:W-:Y:S01]  /*16500*/  F2FP.F16.F32.PACK_AB R5, R244, R21 ;  /* 0x00000015f405723e */ /* 0x002fe200000000ff */
[----:B---3--:R-:W-:-:S03]  /*16510*/  FADD.FTZ R6, R34, R8 ;  /* 0x0000000822067221 */ /* 0x008fc60000010000 */
[C---:B------:R-:W-:Y:S02]  /*16520*/  PRMT R203, R5.reuse, 0x7610, R203 ;  /* 0x0000761005cb7816 */ /* 0x040fe400000000cb */
[----:B------:R-:W-:Y:S01]  /*16530*/  PRMT R204, R5, 0x7632, R204 ;  /* 0x0000763205cc7816 */ /* 0x000fe200000000cc */
[----:B------:R-:W1:Y:S01]  /*16540*/  MUFU.EX2 R8, R232 ;  /* 0x000000e800087308 */ /* 0x000e620000000800 */
[----:B------:R-:W-:Y:S02]  /*16550*/  LOP3.LUT R5, R33, 0xffff, RZ, 0xc0, !PT ;  /* 0x0000ffff21057812 */ /* 0x000fe400078ec0ff */
[----:B----4-:R-:W-:Y:S02]  /*16560*/  F2FP.F16.F32.PACK_AB R176, R7, R34 ;  /* 0x0000002207b0723e */ /* 0x010fe400000000ff */
[----:B------:R-:W-:-:S03]  /*16570*/  SHF.R.U32.HI R5, RZ, 0x8, R5 ;  /* 0x00000008ff057819 */ /* 0x000fc60000011605 */
[----:B------:R-:W-:Y:S01]  /*16580*/  @!P0 HADD2 R199, -R176.H0_H0, -RZ.H0_H0 ;  /* 0xa00000ffb0c78230 */ /* 0x000fe20000000900 */
[----:B------:R-:W-:Y:S02]  /*16590*/  LOP3.LUT R5, R5, 0xffff, RZ, 0xc0, !PT ;  /* 0x0000ffff05057812 */ /* 0x000fe400078ec0ff */
[----:B------:R-:W-:Y:S02]  /*165a0*/  F2FP.F16.F32.PACK_AB R17, R36, R37 ;  /* 0x000000252411723e */ /* 0x000fe400000000ff */
[----:B------:R-:W-:Y:S02]  /*165b0*/  PRMT R36, R176, 0x7610, R36 ;  /* 0x00007610b0247816 */ /* 0x000fe40000000024 */
[----:B------:R-:W-:Y:S02]  /*165c0*/  @!P0 PRMT R36, R199, 0x5410, RZ ;  /* 0x00005410c7248816 */ /* 0x000fe400000000ff */
[----:B------:R-:W-:Y:S01]  /*165d0*/  ISETP.LE.U32.AND P0, PT, R5, UR6, PT ;  /* 0x0000000605007c0c */ /* 0x000fe2000bf03070 */
[----:B------:R-:W-:Y:S01]  /*165e0*/  FADD.FTZ R5, R16, R9 ;  /* 0x0000000910057221 */ /* 0x000fe20000010000 */
[----:B------:R-:W-:Y:S01]  /*165f0*/  FADD.FTZ R6, R7, R6 ;  /* 0x0000000607067221 */ /* 0x000fe20000010000 */
[----:B------:R-:W-:-:S02]  /*16600*/  @!P5 HADD2 R200, -R203.H0_H0, -RZ.H0_H0 ;  /* 0xa00000ffcbc8d230 */ /* 0x000fc40000000900 */
[----:B-1----:R-:W-:Y:S01]  /*16610*/  FADD.FTZ R7, R8, R5 ;  /* 0x0000000508077221 */ /* 0x002fe20000010000 */
[----:B------:R-:W-:Y:S02]  /*16620*/  PRMT R5, R44, 0x7771, RZ ;  /* 0x000077712c057816 */ /* 0x000fe400000000ff */
[----:B------:R-:W-:Y:S02]  /*16630*/  PRMT R37, R203, 0x5410, R204 ;  /* 0x00005410cb257816 */ /* 0x000fe400000000cc */
[----:B------:R-:W-:Y:S02]  /*16640*/  @!P5 PRMT R203, R200, 0x5410, RZ ;  /* 0x00005410c8cbd816 */ /* 0x000fe400000000ff */
[----:B------:R-:W-:Y:S02]  /*16650*/  ISETP.GT.U32.AND P5, PT, R5, UR6, PT ;  /* 0x0000000605007c0c */ /* 0x000fe4000bfa4070 */
[----:B------:R-:W-:Y:S01]  /*16660*/  PRMT R5, R33, 0x7632, R5 ;  /* 0x0000763221057816 */ /* 0x000fe20000000005 */
[----:B------:R-:W-:Y:S01]  /*16670*/  @!P0 HADD2 R202, -R176.H1_H1, -RZ.H0_H0 ;  /* 0xa00000ffb0ca8230 */ /* 0x000fe20000000d00 */
[----:B------:R-:W-:-:S02]  /*16680*/  PRMT R211, R176, 0x7632, R211 ;  /* 0x00007632b0d37816 */ /* 0x000fc400000000d3 */
[----:B------:R-:W-:Y:S02]  /*16690*/  LOP3.LUT R5, R5, 0xff, RZ, 0xc0, !PT ;  /* 0x000000ff05057812 */ /* 0x000fe400078ec0ff */
[----:B------:R-:W-:Y:S02]  /*166a0*/  @!P0 PRMT R211, R202, 0x5410, RZ ;  /* 0x00005410cad38816 */ /* 0x000fe400000000ff */
[----:B------:R-:W-:Y:S02]  /*166b0*/  ISETP.LE.U32.AND P0, PT, R5, UR6, PT ;  /* 0x0000000605007c0c */ /* 0x000fe4000bf03070 */
[----:B------:R-:W-:Y:S02]  /*166c0*/  F2FP.F16.F32.PACK_AB R179, R8, R16 ;  /* 0x0000001008b3723e */ /* 0x000fe400000000ff */
[----:B------:R-:W-:Y:S02]  /*166d0*/  SHF.R.U32.HI R5, RZ, 0x18, R33 ;  /* 0x00000018ff057819 */ /* 0x000fe40000011621 */
[----:B------:R-:W-:-:S07]  /*166e0*/  PRMT R61, R179, 0x7610, R61 ;  /* 0x00007610b33d7816 */ /* 0x000fce000000003d */
[----:B------:R-:W-:-:S05]  /*166f0*/  @!P0 HADD2 R201, -R179.H0_H0, -RZ.H0_H0 ;  /* 0xa00000ffb3c98230 */ /* 0x000fca0000000900 */
[----:B------:R-:W-:Y:S02]  /*16700*/  @!P0 PRMT R61, R201, 0x5410, RZ ;  /* 0x00005410c93d8816 */ /* 0x000fe400000000ff */
[----:B------:R-:W-:Y:S01]  /*16710*/  ISETP.LE.U32.AND P0, PT, R5, UR6, PT ;  /* 0x0000000605007c0c */ /* 0x000fe2000bf03070 */
[----:B------:R-:W-:Y:S02]  /*16720*/  FADD.FTZ R32, R21, R20 ;  /* 0x0000001415207221 */ /* 0x000fe40000010000 */
[----:B------:R-:W1:Y:S01]  /*16730*/  MUFU.EX2 R20, R239 ;  /* 0x000000ef00147308 */ /* 0x000e620000000800 */
[----:B------:R-:W-:-:S07]  /*16740*/  IMAD.MOV.U32 R5, RZ, RZ, R206 ;  /* 0x000000ffff057224 */ /* 0x000fce00078e00ce */
[----:B------:R3:W-:Y:S02]  /*16750*/  MUFU.EX2 R19, R235 ;  /* 0x000000eb00137308 */ /* 0x0007e40000000800 */
[----:B------:R-:W-:Y:S01]  /*16760*/  @!P0 HADD2 R208, -R179.H1_H1, -RZ.H0_H0 ;  /* 0xa00000ffb3d08230 */ /* 0x000fe20000000d00 */
[----:B------:R-:W-:-:S05]  /*16770*/  LOP3.LUT R5, R5, 0xff, RZ, 0xc0, !PT ;  /* 0x000000ff05057812 */ /* 0x000fca00078ec0ff */
[----:B------:R-:W-:Y:S01]  /*16780*/  MUFU.EX2 R9, R241 ;  /* 0x000000f100097308 */ /* 0x000fe20000000800 */
[----:B------:R-:W-:-:S07]  /*16790*/  PRMT R64, R179, 0x7632, R64 ;  /* 0x00007632b3407816 */ /* 0x000fce0000000040 */
[----:B------:R-:W4:Y:S01]  /*167a0*/  MUFU.EX2 R8, R240 ;  /* 0x000000f000087308 */ /* 0x000f220000000800 */
[----:B---3--:R-:W-:Y:S02]  /*167b0*/  IMAD.MOV.U32 R235, RZ, RZ, R36 ;  /* 0x000000ffffeb7224 */ /* 0x008fe400078e0024 */
[----:B------:R-:W-:-:S05]  /*167c0*/  IMAD.MOV.U32 R36, RZ, RZ, R105 ;  /* 0x000000ffff247224 */ /* 0x000fca00078e0069 */
[----:B------:R-:W-:Y:S01]  /*167d0*/  MUFU.EX2 R34, R243 ;  /* 0x000000f300227308 */ /* 0x000fe20000000800 */
[----:B------:R-:W-:-:S07]  /*167e0*/  @!P0 PRMT R64, R208, 0x5410, RZ ;  /* 0x00005410d0408816 */ /* 0x000fce00000000ff */
[----:B------:R-:W3:Y:S01]  /*167f0*/  MUFU.EX2 R105, R242 ;  /* 0x000000f200697308 */ /* 0x000ee20000000800 */
[----:B------:R-:W-:Y:S01]  /*16800*/  ISETP.LE.U32.AND P0, PT, R5, UR6, PT ;  /* 0x0000000605007c0c */ /* 0x000fe2000bf03070 */
[----:B------:R-:W-:Y:S02]  /*16810*/  @P5 HADD2 R209, -R204.H0_H0, -RZ.H0_H0 ;  /* 0xa00000ffccd15230 */ /* 0x000fe40000000900 */
[----:B-1----:R-:W-:Y:S01]  /*16820*/  FADD.FTZ R5, R20, R7 ;  /* 0x0000000714057221 */ /* 0x002fe20000010000 */
[----:B------:R-:W-:Y:S01]  /*16830*/  IMAD.MOV.U32 R234, RZ, RZ, R188 ;  /* 0x000000ffffea7224 */ /* 0x000fe200078e00bc */
[----:B----4-:R-:W-:Y:S01]  /*16840*/  F2FP.F16.F32.PACK_AB R178, R8, R9 ;  /* 0x0000000908b2723e */ /* 0x010fe200000000ff */
        /* <DEDUP_REMOVED lines=11> */
[----:B------:R-:W-:Y:S01]  /*16900*/  FADD.FTZ R16, R19, R5 ;  /* 0x0000000513107221 */ /* 0x000fe20000010000 */
        /* <DEDUP_REMOVED lines=18> */
[----:B------:R-:W-:-:S02]  /*16a30*/  PRMT R5, R44, 0x7772, RZ ;  /* 0x000077722c057816 */ /* 0x000fc400000000ff */
[----:B---3--:R-:W-:Y:S01]  /*16a40*/  F2FP.F16.F32.PACK_AB R4, R105, R34 ;  /* 0x000000226904723e */ /* 0x008fe200000000ff */
[----:B------:R-:W-:Y:S01]  /*16a50*/  FADD.FTZ R6, R9, R6 ;  /* 0x0000000609067221 */ /* 0x000fe20000010000 */
[----:B------:R-:W-:Y:S01]  /*16a60*/  @!P0 HADD2 R68, -R178.H0_H0, -RZ.H0_H0 ;  /* 0xa00000ffb2448230 */ /* 0x000fe20000000900 */
[----:B------:R-:W-:Y:S02]  /*16a70*/  ISETP.GT.U32.AND P5, PT, R5, UR6, PT ;  /* 0x0000000605007c0c */ /* 0x000fe4000bfa4070 */
[C---:B------:R-:W-:Y:S02]  /*16a80*/  PRMT R201, R4.reuse, 0x7610, R201 ;  /* 0x0000761004c97816 */ /* 0x040fe400000000c9 */
[----:B------:R-:W-:Y:S01]  /*16a90*/  PRMT R200, R4, 0x7632, R200 ;  /* 0x0000763204c87816 */ /* 0x000fe200000000c8 */
[----:B------:R-:W-:Y:S01]  /*16aa0*/  FADD.FTZ R6, R8, R6 ;  /* 0x0000000608067221 */ /* 0x000fe20000010000 */
[----:B------:R-:W-:Y:S02]  /*16ab0*/  PRMT R4, R206, 0x7771, RZ ;  /* 0x00007771ce047816 */ /* 0x000fe400000000ff */
[----:B------:R-:W-:-:S02]  /*16ac0*/  PRMT R8, R178, 0x7610, R8 ;  /* 0x00007610b2087816 */ /* 0x000fc40000000008 */
[----:B------:R-:W-:Y:S02]  /*16ad0*/  @!P0 PRMT R8, R68, 0x5410, RZ ;  /* 0x0000541044088816 */ /* 0x000fe400000000ff */
[----:B------:R-:W-:Y:S01]  /*16ae0*/  ISETP.GT.U32.AND P0, PT, R4, UR6, PT ;  /* 0x0000000604007c0c */ /* 0x000fe2000bf04070 */
[----:B------:R-:W-:Y:S02]  /*16af0*/  IMAD.MOV.U32 R7, RZ, RZ, R61 ;  /* 0x000000ffff077224 */ /* 0x000fe400078e003d */
[-C--:B------:R-:W-:Y:S01]  /*16b00*/  FMUL.FTZ R190, R122, R3.reuse ;  /* 0x000000037abe7220 */ /* 0x080fe20000410000 */
[-C--:B------:R-:W-:Y:S01]  /*16b10*/  FMUL.FTZ R187, R127, R3.reuse ;  /* 0x000000037fbb7220 */ /* 0x080fe20000410000 */
[-C--:B------:R-:W-:Y:S01]  /*16b20*/  FMUL.FTZ R122, R114, R3.reuse ;  /* 0x00000003727a7220 */ /* 0x080fe20000410000 */
[----:B------:R-:W-:Y:S02]  /*16b30*/  IMAD.MOV.U32 R114, RZ, RZ, R7 ;  /* 0x000000ffff727224 */ /* 0x000fe400078e0007 */
[----:B------:R-:W-:Y:S01]  /*16b40*/  FMUL.FTZ R127, R111, R3 ;  /* 0x000000036f7f7220 */ /* 0x000fe20000410000 */
[----:B------:R-:W-:-:S02]  /*16b50*/  @P5 HADD2 R69, -R201.H0_H0, -RZ.H0_H0 ;  /* 0xa00000ffc9455230 */ /* 0x000fc40000000900 */
[-C--:B------:R-:W-:Y:S01]  /*16b60*/  FMUL.FTZ R198, R130, R3.reuse ;  /* 0x0000000382c67220 */ /* 0x080fe20000410000 */
[-C--:B------:R-:W-:Y:S01]  /*16b70*/  FMUL.FTZ R199, R131, R3.reuse ;  /* 0x0000000383c77220 */ /* 0x080fe20000410000 */
[-C--:B------:R-:W-:Y:S01]  /*16b80*/  FMUL.FTZ R186, R126, R3.reuse ;  /* 0x000000037eba7220 */ /* 0x080fe20000410000 */
        /* <DEDUP_REMOVED lines=21> */
[----:B------:R-:W-:Y:S01]  /*16ce0*/  PRMT R3, R44, 0x7773, RZ ;  /* 0x000077732c037816 */ /* 0x000fe200000000ff */
[----:B------:R-:W-:Y:S01]  /*16cf0*/  @P0 HADD2 R71, -R178.H1_H1, -RZ.H0_H0 ;  /* 0xa00000ffb2470230 */ /* 0x000fe20000000d00 */
[----:B------:R-:W-:-:S02]  /*16d00*/  PRMT R61, R201, 0x5410, R200 ;  /* 0x00005410c93d7816 */ /* 0x000fc400000000c8 */
[----:B------:R-:W-:Y:S02]  /*16d10*/  @P5 PRMT R201, R69, 0x5410, RZ ;  /* 0x0000541045c95816 */ /* 0x000fe400000000ff */
[----:B------:R-:W-:Y:S02]  /*16d20*/  ISETP.GT.U32.AND P5, PT, R3, UR6, PT ;  /* 0x0000000603007c0c */ /* 0x000fe4000bfa4070 */
[----:B------:R-:W-:Y:S02]  /*16d30*/  PRMT R3, R206, 0x7772, RZ ;  /* 0x00007772ce037816 */ /* 0x000fe400000000ff */
[----:B------:R-:W-:Y:S02]  /*16d40*/  PRMT R210, R178, 0x7632, R210 ;  /* 0x00007632b2d27816 */ /* 0x000fe400000000d2 */
[----:B------:R-:W-:Y:S02]  /*16d50*/  @P0 PRMT R210, R71, 0x5410, RZ ;  /* 0x0000541047d20816 */ /* 0x000fe400000000ff */
[----:B------:R-:W-:-:S02]  /*16d60*/  ISETP.GT.U32.AND P0, PT, R3, UR6, PT ;  /* 0x0000000603007c0c */ /* 0x000fc4000bf04070 */
[----:B------:R-:W-:Y:S02]  /*16d70*/  F2FP.F16.F32.PACK_AB R177, R19, R20 ;  /* 0x0000001413b1723e */ /* 0x000fe400000000ff */
[----:B------:R-:W-:Y:S02]  /*16d80*/  PRMT R3, R206, 0x7773, RZ ;  /* 0x00007773ce037816 */ /* 0x000fe400000000ff */
[----:B------:R-:W-:-:S07]  /*16d90*/  PRMT R192, R177, 0x7610, R192 ;  /* 0x00007610b1c07816 */ /* 0x000fce00000000c0 */
[----:B------:R-:W-:-:S05]  /*16da0*/  @P0 HADD2 R70, -R177.H0_H0, -RZ.H0_H0 ;  /* 0xa00000ffb1460230 */ /* 0x000fca0000000900 */
[----:B------:R-:W-:Y:S02]  /*16db0*/  @P0 PRMT R192, R70, 0x5410, RZ ;  /* 0x0000541046c00816 */ /* 0x000fe400000000ff */
[----:B------:R-:W-:Y:S01]  /*16dc0*/  ISETP.GT.U32.AND P0, PT, R3, UR6, PT ;  /* 0x0000000603007c0c */ /* 0x000fe2000bf04070 */
[----:B------:R-:W-:Y:S02]  /*16dd0*/  IMAD.MOV.U32 R5, RZ, RZ, R208 ;  /* 0x000000ffff057224 */ /* 0x000fe400078e00d0 */
[----:B------:R-:W-:Y:S02]  /*16de0*/  IMAD.MOV.U32 R109, RZ, RZ, R107 ;  /* 0x000000ffff6d7224 */ /* 0x000fe400078e006b */
[----:B------:R-:W-:Y:S02]  /*16df0*/  IMAD.MOV.U32 R208, RZ, RZ, R106 ;  /* 0x000000ffffd07224 */ /* 0x000fe400078e006a */
[----:B------:R-:W-:Y:S01]  /*16e00*/  IMAD.WIDE.U32 R106, R13, -0x2daee0ad, RZ ;  /* 0xd2511f530d6a7825 */ /* 0x000fe200078e00ff */
[----:B------:R-:W-:Y:S01]  /*16e10*/  MUFU.EX2 R3, R246 ;  /* 0x000000f600037308 */ /* 0x000fe20000000800 */
[----:B------:R-:W-:-:S04]  /*16e20*/  PRMT R112, R177, 0x7632, R112 ;  /* 0x00007632b1707816 */ /* 0x000fc80000000070 */
[----:B------:R-:W-:Y:S02]  /*16e30*/  @P0 HADD2 R80, -R177.H1_H1, -RZ.H0_H0 ;  /* 0xa00000ffb1500230 */ /* 0x000fe40000000d00 */
[----:B------:R-:W-:Y:S01]  /*16e40*/  IMAD.MOV.U32 R113, RZ, RZ, R21 ;  /* 0x000000ffff717224 */ /* 0x000fe200078e0015 */
[----:B------:R-:W-:Y:S01]  /*16e50*/  LOP3.LUT R45, R18, UR4, R107, 0x96, !PT ;  /* 0x00000004122d7c12 */ /* 0x000fe2000f8e966b */
[----:B------:R-:W1:Y:S01]  /*16e60*/  MUFU.EX2 R9, R245 ;  /* 0x000000f500097308 */ /* 0x000e620000000800 */
[----:B------:R-:W-:Y:S01]  /*16e70*/  IMAD.MOV.U32 R20, RZ, RZ, R209 ;  /* 0x000000ffff147224 */ /* 0x000fe200078e00d1 */
[----:B------:R-:W-:Y:S01]  /*16e80*/  @P0 PRMT R112, R80, 0x5410, RZ ;  /* 0x0000541050700816 */ /* 0x000fe200000000ff */
[----:B------:R-:W-:Y:S02]  /*16e90*/  IMAD.MOV.U32 R21, RZ, RZ, R60 ;  /* 0x000000ffff157224 */ /* 0x000fe400078e003c */
[----:B------:R-:W-:Y:S02]  /*16ea0*/  IMAD.MOV.U32 R207, RZ, RZ, R53 ;  /* 0x000000ffffcf7224 */ /* 0x000fe400078e0035 */
        /* <DEDUP_REMOVED lines=35> */
[----:B------:R-:W-:-:S04]  /*170e0*/  LOP3.LUT R0, R45, 0xff, RZ, 0xc0, !PT ;  /* 0x000000ff2d007812 */ /* 0x000fc800078ec0ff */
[----:B------:R-:W-:Y:S01]  /*170f0*/  ISETP.LE.U32.AND P0, PT, R0, UR6, PT ;  /* 0x0000000600007c0c */ /* 0x000fe2000bf03070 */
[----:B------:R-:W-:Y:S02]  /*17100*/  @P5 HADD2 R81, -R200.H0_H0, -RZ.H0_H0 ;  /* 0xa00000ffc8515230 */ /* 0x000fe40000000900 */
[----:B------:R-:W-:Y:S01]  /*17110*/  IMAD.MOV.U32 R155, RZ, RZ, R5 ;  /* 0x000000ffff9b7224 */ /* 0x000fe200078e0005 */
[----:B------:R-:W-:Y:S01]  /*17120*/  LOP3.LUT R5, R45, 0xffff, RZ, 0xc0, !PT ;  /* 0x0000ffff2d057812 */ /* 0x000fe200078ec0ff */
[----:B------:R-:W-:Y:S01]  /*17130*/  IMAD.MOV.U32 R154, RZ, RZ, R108 ;  /* 0x000000ffff9a7224 */ /* 0x000fe200078e006c */
[----:B-1----:R-:W-:Y:S01]  /*17140*/  F2FP.F16.F32.PACK_AB R202, R9, R3 ;  /* 0x0000000309ca723e */ /* 0x002fe200000000ff */
[----:B------:R-:W-:Y:S02]  /*17150*/  IMAD.MOV.U32 R108, RZ, RZ, R56 ;  /* 0x000000ffff6c7224 */ /* 0x000fe400078e0038 */
[-C--:B------:R-:W-:Y:S01]  /*17160*/  FMUL.FTZ R56, R140, R2.reuse ;  /* 0x000000028c387220 */ /* 0x080fe20000410000 */
[----:B------:R-:W-:Y:S01]  /*17170*/  @P5 PRMT R200, R81, 0x5410, RZ ;  /* 0x0000541051c85816 */ /* 0x000fe200000000ff */
[----:B------:R-:W-:Y:S01]  /*17180*/  FMUL.FTZ R68, R152, R2 ;  /* 0x0000000298447220 */ /* 0x000fe20000410000 */
[----:B------:R-:W-:Y:S01]  /*17190*/  IMAD.MOV.U32 R151, RZ, RZ, R60 ;  /* 0x000000ffff977224 */ /* 0x000fe200078e003c */
[----:B------:R-:W-:Y:S01]  /*171a0*/  SHF.R.U32.HI R5, RZ, 0x8, R5 ;  /* 0x00000008ff057819 */ /* 0x000fe20000011605 */
[----:B------:R-:W-:-:S02]  /*171b0*/  IMAD.MOV.U32 R140, RZ, RZ, R52 ;  /* 0x000000ffff8c7224 */ /* 0x000fc400078e0034 */
[-C--:B------:R-:W-:Y:S01]  /*171c0*/  FMUL.FTZ R60, R144, R2.reuse ;  /* 0x00000002903c7220 */ /* 0x080fe20000410000 */
[----:B------:R-:W-:Y:S02]  /*171d0*/  IMAD.MOV.U32 R85, RZ, RZ, R64 ;  /* 0x000000ffff557224 */ /* 0x000fe400078e0040 */
[----:B------:R-:W-:Y:S01]  /*171e0*/  FMUL.FTZ R52, R72, R2 ;  /* 0x0000000248347220 */ /* 0x000fe20000410000 */
[----:B------:R-:W-:Y:S01]  /*171f0*/  IMAD.MOV.U32 R81, RZ, RZ, R65 ;  /* 0x000000ffff517224 */ /* 0x000fe200078e0041 */
[----:B------:R-:W-:Y:S01]  /*17200*/  LOP3.LUT R0, R11, 0xff, RZ, 0xc0, !PT ;  /* 0x000000ff0b007812 */ /* 0x000fe200078ec0ff */
[----:B------:R-:W-:Y:S02]  /*17210*/  IMAD.MOV.U32 R152, RZ, RZ, R109 ;  /* 0x000000ffff987224 */ /* 0x000fe400078e006d */
[----:B------:R-:W-:Y:S02]  /*17220*/  @!P0 HADD2 R72, -R202.H0_H0, -RZ.H0_H0 ;  /* 0xa00000ffca488230 */ /* 0x000fe40000000900 */
[----:B------:R-:W-:-:S02]  /*17230*/  IMAD.MOV.U32 R144, RZ, RZ, R207 ;  /* 0x000000ffff907224 */ /* 0x000fc400078e00cf */
[-C--:B------:R-:W-:Y:S01]  /*17240*/  FMUL.FTZ R64, R148, R2.reuse ;  /* 0x0000000294407220 */ /* 0x080fe20000410000 */
[----:B------:R-:W-:Y:S01]  /*17250*/  IMAD.MOV.U32 R109, RZ, RZ, R113 ;  /* 0x000000ffff6d7224 */ /* 0x000fe200078e0071 */
[----:B------:R-:W-:Y:S01]  /*17260*/  LOP3.LUT R5, R5, 0xffff, RZ, 0xc0, !PT ;  /* 0x0000ffff05057812 */ /* 0x000fe200078ec0ff */
[----:B------:R-:W-:Y:S02]  /*17270*/  IMAD.MOV.U32 R207, RZ, RZ, R99 ;  /* 0x000000ffffcf7224 */ /* 0x000fe400078e0063 */
[----:B------:R-:W-:Y:S02]  /*17280*/  IMAD.MOV.U32 R142, RZ, RZ, R98 ;  /* 0x000000ffff8e7224 */ /* 0x000fe400078e0062 */
[----:B------:R-:W-:Y:S02]  /*17290*/  IMAD.MOV.U32 R143, RZ, RZ, R61 ;  /* 0x000000ffff8f7224 */ /* 0x000fe400078e003d */
[----:B------:R-:W-:Y:S01]  /*172a0*/  FMUL.FTZ R61, R145, R2 ;  /* 0x00000002913d7220 */ /* 0x000fe20000410000 */
[----:B------:R-:W-:-:S02]  /*172b0*/  IMAD.MOV.U32 R113, RZ, RZ, R57 ;  /* 0x000000ffff717224 */ /* 0x000fc400078e0039 */
[-C--:B------:R-:W-:Y:S01]  /*172c0*/  FMUL.FTZ R57, R141, R2.reuse ;  /* 0x000000028d397220 */ /* 0x080fe20000410000 */
[----:B------:R-:W-:Y:S02]  /*172d0*/  IMAD.MOV.U32 R148, RZ, RZ, R18 ;  /* 0x000000ffff947224 */ /* 0x000fe400078e0012 */
[----:B------:R-:W-:Y:S01]  /*172e0*/  FADD.FTZ R6, R3, R6 ;  /* 0x0000000603067221 */ /* 0x000fe20000010000 */
[----:B------:R-:W-:Y:S02]  /*172f0*/  IMAD.MOV.U32 R99, RZ, RZ, R111 ;  /* 0x000000ffff637224 */ /* 0x000fe400078e006f */
        /* <DEDUP_REMOVED lines=25> */
[----:B------:R-:W-:-:S02]  /*17490*/  ISETP.LE.U32.AND P5, PT, R0, UR6, PT ;  /* 0x0000000600007c0c */ /* 0x000fc4000bfa3070 */
[----:B------:R-:W-:Y:S02]  /*174a0*/  PRMT R252, R202, 0x7610, R252 ;  /* 0x00007610cafc7816 */ /* 0x000fe400000000fc */
[----:B------:R-:W-:Y:S01]  /*174b0*/  PRMT R3, R48, 0x7632, R3 ;  /* 0x0000763230037816 */ /* 0x000fe20000000003 */
[----:B------:R-:W-:Y:S01]  /*174c0*/  MUFU.EX2 R13, R247 ;  /* 0x000000f7000d7308 */ /* 0x000fe20000000800 */
[----:B------:R-:W-:Y:S02]  /*174d0*/  @!P0 PRMT R252, R72, 0x5410, RZ ;  /* 0x0000541048fc8816 */ /* 0x000fe400000000ff */
[C---:B------:R-:W-:Y:S02]  /*174e0*/  PRMT R2, R15.reuse, 0x7610, R2 ;  /* 0x000076100f027816 */ /* 0x040fe40000000002 */
[----:B------:R-:W-:Y:S02]  /*174f0*/  PRMT R0, R15, 0x7632, R0 ;  /* 0x000076320f007816 */ /* 0x000fe40000000000 */
[----:B------:R-:W-:Y:S01]  /*17500*/  ISETP.LE.U32.AND P0, PT, R5, UR6, PT ;  /* 0x0000000605007c0c */ /* 0x000fe2000bf03070 */
[----:B------:R-:W1:Y:S01]  /*17510*/  MUFU.EX2 R15, R248 ;  /* 0x000000f8000f7308 */ /* 0x000e620000000800 */
[----:B------:R-:W-:Y:S01]  /*17520*/  PRMT R5, R45, 0x7632, R5 ;  /* 0x000076322d057816 */ /* 0x000fe20000000005 */
[----:B------:R-:W-:Y:S01]  /*17530*/  @!P4 HADD2 R73, -R3.H0_H0, -RZ.H0_H0 ;  /* 0xa00000ff0349c230 */ /* 0x000fe20000000900 */
[----:B------:R-:W-:Y:S01]  /*17540*/  PRMT R4, R48, 0x7610, R4 ;  /* 0x0000761030047816 */ /* 0x000fe20000000004 */
[----:B------:R-:W-:Y:S01]  /*17550*/  IMAD.MOV.U32 R146, RZ, RZ, R20 ;  /* 0x000000ffff927224 */ /* 0x000fe200078e0014 */
[----:B------:R-:W-:-:S02]  /*17560*/  LOP3.LUT R5, R5, 0xff, RZ, 0xc0, !PT ;  /* 0x000000ff05057812 */ /* 0x000fc400078ec0ff */
[----:B------:R-:W-:Y:S02]  /*17570*/  PRMT R20, R4, 0x5410, R3 ;  /* 0x0000541004147816 */ /* 0x000fe40000000003 */
[----:B------:R-:W-:Y:S02]  /*17580*/  @!P4 PRMT R3, R73, 0x5410, RZ ;  /* 0x000054104903c816 */ /* 0x000fe400000000ff */
[----:B------:R-:W-:Y:S01]  /*17590*/  ISETP.LE.U32.AND P4, PT, R5, UR6, PT ;  /* 0x0000000605007c0c */ /* 0x000fe2000bf83070 */
[----:B------:R-:W-:Y:S01]  /*175a0*/  @!P5 HADD2 R74, -R4.H0_H0, -RZ.H0_H0 ;  /* 0xa00000ff044ad230 */ /* 0x000fe20000000900 */
[----:B------:R-:W-:Y:S01]  /*175b0*/  SHF.R.U32.HI R5, RZ, 0x18, R11 ;  /* 0x00000018ff057819 */ /* 0x000fe2000001160b */
[----:B------:R-:W-:Y:S02]  /*175c0*/  @!P3 HADD2 R75, -R2.H0_H0, -RZ.H0_H0 ;  /* 0xa00000ff024bb230 */ /* 0x000fe40000000900 */
[----:B------:R-:W-:Y:S01]  /*175d0*/  IMAD.MOV.U32 R153, RZ, RZ, R7 ;  /* 0x000000ffff997224 */ /* 0x000fe200078e0007 */
[----:B------:R-:W-:-:S02]  /*175e0*/  @!P5 PRMT R4, R74, 0x5410, RZ ;  /* 0x000054104a04d816 */ /* 0x000fc400000000ff */
[----:B-1----:R-:W-:Y:S01]  /*175f0*/  F2FP.F16.F32.PACK_AB R195, R15, R13 ;  /* 0x0000000d0fc3723e */ /* 0x002fe200000000ff */
[----:B------:R-:W-:Y:S01]  /*17600*/  FADD.FTZ R7, R172, R49 ;  /* 0x00000031ac077221 */ /* 0x000fe20000010000 */
[----:B------:R-:W-:Y:S01]  /*17610*/  ISETP.LE.U32.AND P5, PT, R5, UR6, PT ;  /* 0x0000000605007c0c */ /* 0x000fe2000bfa3070 */
[----:B------:R-:W-:Y:S01]  /*17620*/  IMAD.MOV.U32 R49, RZ, RZ, R21 ;  /* 0x000000ffff317224 */ /* 0x000fe200078e0015 */
[----:B------:R-:W-:Y:S01]  /*17630*/  SHF.R.U32.HI R5, RZ, 0x18, R45 ;  /* 0x00000018ff057819 */ /* 0x000fe2000001162d */
[----:B------:R-:W-:Y:S01]  /*17640*/  @!P4 HADD2 R76, -R195.H0_H0, -RZ.H0_H0 ;  /* 0xa00000ffc34cc230 */ /* 0x000fe20000000900 */
[----:B------:R-:W-:Y:S02]  /*17650*/  PRMT R21, R2, 0x5410, R0 ;  /* 0x0000541002157816 */ /* 0x000fe40000000000 */
[----:B------:R-:W-:Y:S02]  /*17660*/  @!P3 PRMT R2, R75, 0x5410, RZ ;  /* 0x000054104b02b816 */ /* 0x000fe400000000ff */
[----:B------:R-:W-:-:S02]  /*17670*/  ISETP.LE.U32.AND P3, PT, R5, UR6, PT ;  /* 0x0000000605007c0c */ /* 0x000fc4000bf63070 */
[----:B------:R-:W-:Y:S01]  /*17680*/  PRMT R5, R12, 0x7771, RZ ;  /* 0x000077710c057816 */ /* 0x000fe200000000ff */
[----:B------:R-:W-:Y:S01]  /*17690*/  FADD.FTZ R9, R9, R6 ;  /* 0x0000000609097221 */ /* 0x000fe20000010000 */
[----:B------:R-:W-:Y:S01]  /*176a0*/  PRMT R251, R195, 0x7610, R251 ;  /* 0x00007610c3fb7816 */ /* 0x000fe200000000fb */
[----:B------:R-:W-:Y:S01]  /*176b0*/  FADD.FTZ R6, R13, R16 ;  /* 0x000000100d067221 */ /* 0x000fe20000010000 */
[----:B------:R-:W-:Y:S02]  /*176c0*/  @!P4 PRMT R251, R76, 0x5410, RZ ;  /* 0x000054104cfbc816 */ /* 0x000fe400000000ff */
[----:B------:R-:W-:Y:S01]  /*176d0*/  PRMT R175, R31, 0x7610, R175 ;  /* 0x000076101faf7816 */ /* 0x000fe200000000af */
[----:B------:R-:W-:Y:S01]  /*176e0*/  MUFU.EX2 R13, R249 ;  /* 0x000000f9000d7308 */ /* 0x000fe20000000800 */
[----:B------:R-:W-:Y:S01]  /*176f0*/  ISETP.GT.U32.AND P4, PT, R5, UR6, PT ;  /* 0x0000000605007c0c */ /* 0x000fe2000bf84070 */
[----:B------:R-:W-:Y:S02]  /*17700*/  IMAD.MOV.U32 R5, RZ, RZ, R106 ;  /* 0x000000ffff057224 */ /* 0x000fe400078e006a */
[----:B------:R-:W-:-:S02]  /*17710*/  IMAD.MOV.U32 R147, RZ, RZ, R8 ;  /* 0x000000ffff937224 */ /* 0x000fc400078e0008 */
[----:B------:R-:W-:Y:S02]  /*17720*/  FADD.FTZ R8, R174, R7 ;  /* 0x00000007ae087221 */ /* 0x000fe40000010000 */
[----:B------:R-:W1:Y:S01]  /*17730*/  MUFU.EX2 R16, R250 ;  /* 0x000000fa00107308 */ /* 0x000e620000000800 */
[----:B------:R-:W-:Y:S01]  /*17740*/  @!P2 HADD2 R79, -R175.H0_H0, -RZ.H0_H0 ;  /* 0xa00000ffaf4fa230 */ /* 0x000fe20000000900 */
[----:B------:R-:W-:Y:S01]  /*17750*/  PRMT R174, R31, 0x7632, R174 ;  /* 0x000076321fae7816 */ /* 0x000fe200000000ae */
[----:B------:R-:W-:Y:S01]  /*17760*/  IMAD.MOV.U32 R149, RZ, RZ, R19 ;  /* 0x000000ffff957224 */ /* 0x000fe200078e0013 */
[----:B------:R-:W-:Y:S02]  /*17770*/  LOP3.LUT R5, R5, 0xff, RZ, 0xc0, !PT ;  /* 0x000000ff05057812 */ /* 0x000fe400078ec0ff */
[----:B------:R-:W-:Y:S02]  /*17780*/  PRMT R19, R175, 0x5410, R174 ;  /* 0x00005410af137816 */ /* 0x000fe400000000ae */
[----:B------:R-:W-:-:S02]  /*17790*/  @!P2 PRMT R175, R79, 0x5410, RZ ;  /* 0x000054104fafa816 */ /* 0x000fc400000000ff */
[----:B------:R-:W-:Y:S02]  /*177a0*/  ISETP.LE.U32.AND P2, PT, R5, UR6, PT ;  /* 0x0000000605007c0c */ /* 0x000fe4000bf43070 */
[----:B-1----:R-:W-:Y:S02]  /*177b0*/  F2FP.F16.F32.PACK_AB R193, R16, R13 ;  /* 0x0000000d10c1723e */ /* 0x002fe400000000ff */
[----:B------:R-:W-:-:S09]  /*177c0*/  PRMT R5, R106, 0x7771, RZ ;  /* 0x000077716a057816 */ /* 0x000fd200000000ff */
[----:B------:R-:W-:Y:S01]  /*177d0*/  @!P2 HADD2 R88, -R193.H0_H0, -RZ.H0_H0 ;  /* 0xa00000ffc158a230 */ /* 0x000fe20000000900 */
[----:B------:R-:W-:Y:S01]  /*177e0*/  PRMT R250, R193, 0x7610, R250 ;  /* 0x00007610c1fa7816 */ /* 0x000fe200000000fa */
[----:B------:R-:W-:-:S03]  /*177f0*/  @!P5 HADD2 R78, -R0.H0_H0, -RZ.H0_H0 ;  /* 0xa00000ff004ed230 */ /* 0x000fc60000000900 */
[----:B------:R-:W-:Y:S02]  /*17800*/  @!P2 PRMT R250, R88, 0x5410, RZ ;  /* 0x0000541058faa816 */ /* 0x000fe400000000ff */
[----:B------:R-:W-:Y:S02]  /*17810*/  ISETP.GT.U32.AND P2, PT, R5, UR6, PT ;  /* 0x0000000605007c0c */ /* 0x000fe4000bf44070 */
[----:B------:R-:W-:Y:S01]  /*17820*/  PRMT R5, R12, 0x7772, RZ ;  /* 0x000077720c057816 */ /* 0x000fe200000000ff */
[----:B------:R-:W-:Y:S01]  /*17830*/  @P4 HADD2 R89, -R174.H0_H0, -RZ.H0_H0 ;  /* 0xa00000ffae594230 */ /* 0x000fe20000000900 */
[----:B------:R-:W-:Y:S02]  /*17840*/  @!P5 PRMT R0, R78, 0x5410, RZ ;  /* 0x000054104e00d816 */ /* 0x000fe400000000ff */
[----:B------:R-:W-:Y:S02]  /*17850*/  ISETP.GT.U32.AND P5, PT, R5, UR6, PT ;  /* 0x0000000605007c0c */ /* 0x000fe4000bfa4070 */
[----:B------:R-:W-:Y:S01]  /*17860*/  PRMT R5, R12, 0x7773, RZ ;  /* 0x000077730c057816 */ /* 0x000fe200000000ff */
[----:B------:R-:W-:Y:S01]  /*17870*/  @!P3 HADD2 R77, -R195.H1_H1, -RZ.H0_H0 ;  /* 0xa00000ffc34db230 */ /* 0x000fe20000000d00 */
[----:B------:R-:W-:Y:S01]  /*17880*/  @P4 PRMT R174, R89, 0x5410, RZ ;  /* 0x0000541059ae4816 */ /* 0x000fe200000000ff */
[----:B------:R-:W-:Y:S01]  /*17890*/  FADD.FTZ R8, R34, R8 ;  /* 0x0000000822087221 */ /* 0x000fe20000010000 */
[----:B------:R-:W-:-:S02]  /*178a0*/  ISETP.GT.U32.AND P4, PT, R5, UR6, PT ;  /* 0x0000000605007c0c */ /* 0x000fc4000bf84070 */
[----:B------:R-:W-:Y:S02]  /*178b0*/  LOP3.LUT R5, R29, 0xff, RZ, 0xc0, !PT ;  /* 0x000000ff1d057812 */ /* 0x000fe400078ec0ff */
[----:B------:R-:W-:Y:S02]  /*178c0*/  PRMT R249, R195, 0x7632, R249 ;  /* 0x00007632c3f97816 */ /* 0x000fe400000000f9 */
[----:B------:R-:W-:Y:S02]  /*178d0*/  @!P3 PRMT R249, R77, 0x5410, RZ ;  /* 0x000054104df9b816 */ /* 0x000fe400000000ff */
[----:B------:R-:W-:Y:S01]  /*178e0*/  ISETP.LE.U32.AND P3, PT, R5, UR6, PT ;  /* 0x0000000605007c0c */ /* 0x000fe2000bf63070 */
[----:B------:R-:W-:Y:S02]  /*178f0*/  FADD.FTZ R5, R105, R8 ;  /* 0x0000000869057221 */ /* 0x000fe40000010000 */
[----:B------:R-:W1:Y:S01]  /*17900*/  MUFU.EX2 R8, R49 ;  /* 0x0000003100087308 */ /* 0x000e620000000800 */
[----:B------:R-:W-:-:S02]  /*17910*/  IMAD.MOV.U32 R76, RZ, RZ, R140 ;  /* 0x000000ffff4c7224 */ /* 0x000fc400078e008c */
[----:B------:R-:W-:Y:S02]  /*17920*/  @P2 HADD2 R90, -R193.H1_H1, -RZ.H0_H0 ;  /* 0xa00000ffc15a2230 */ /* 0x000fe40000000d00 */
[----:B------:R-:W-:Y:S01]  /*17930*/  IMAD.MOV.U32 R140, RZ, RZ, R145 ;  /* 0x000000ffff8c7224 */ /* 0x000fe200078e0091 */
[----:B------:R3:W-:Y:S01]  /*17940*/  STL [R1+0x15c], R5 ;  /* 0x00015c0501007387 */ /* 0x0007e20000100800 */
[----:B------:R-:W-:Y:S02]  /*17950*/  IMAD.MOV.U32 R145, RZ, RZ, R144 ;  /* 0x000000ffff917224 */ /* 0x000fe400078e0090 */
[----:B------:R-:W-:Y:S01]  /*17960*/  FADD.FTZ R7, R15, R6 ;  /* 0x000000060f077221 */ /* 0x000fe20000010000 */
[----:B------:R-:W-:Y:S01]  /*17970*/  IMAD.MOV.U32 R144, RZ, RZ, R151 ;  /* 0x000000ffff907224 */ /* 0x000fe200078e0097 */
[----:B------:R-:W-:Y:S01]  /*17980*/  PRMT R107, R17, 0x7632, R107 ;  /* 0x00007632116b7816 */ /* 0x000fe2000000006b */
[----:B------:R-:W-:Y:S01]  /*17990*/  FADD.FTZ R6, R13, R9 ;  /* 0x000000090d067221 */ /* 0x000fe20000010000 */
[----:B------:R-:W-:Y:S01]  /*179a0*/  IMAD.MOV.U32 R151, RZ, RZ, R150 ;  /* 0x000000ffff977224 */ /* 0x000fe200078e0096 */
[----:B------:R-:W-:Y:S01]  /*179b0*/  PRMT R248, R193, 0x7632, R248 ;  /* 0x00007632c1f87816 */ /* 0x000fe200000000f8 */
[----:B------:R4:W2:Y:S01]  /*179c0*/  MUFU.EX2 R9, R140 ;  /* 0x0000008c00097308 */ /* 0x0008a20000000800 */
[----:B------:R-:W-:Y:S01]  /*179d0*/  @P2 PRMT R248, R90, 0x5410, RZ ;  /* 0x000054105af82816 */ /* 0x000fe200000000ff */
[----:B------:R-:W-:Y:S01]  /*179e0*/  @!P1 HADD2 R95, -R107.H0_H0, -RZ.H0_H0 ;  /* 0xa00000ff6b5f9230 */ /* 0x000fe20000000900 */
[----:B------:R-:W-:-:S02]  /*179f0*/  PRMT R172, R17, 0x7610, R172 ;  /* 0x0000761011ac7816 */ /* 0x000fc400000000ac */
[----:B---3--:R-:W-:Y:S01]  /*17a00*/  PRMT R5, R106, 0x7772, RZ ;  /* 0x000077726a057816 */ /* 0x008fe200000000ff */
[----:B----4-:R-:W-:Y:S02]  /*17a10*/  IMAD.MOV.U32 R140, RZ, RZ, R145 ;  /* 0x000000ffff8c7224 */ /* 0x010fe400078e0091 */
[----:B------:R-:W-:Y:S01]  /*17a20*/  IMAD.MOV.U32 R145, RZ, RZ, R144 ;  /* 0x000000ffff917224 */ /* 0x000fe200078e0090 */
[----:B------:R-:W-:Y:S01]  /*17a30*/  ISETP.GT.U32.AND P2, PT, R5, UR6, PT ;  /* 0x0000000605007c0c */ /* 0x000fe2000bf44070 */
[----:B------:R-:W-:Y:S02]  /*17a40*/  IMAD.MOV.U32 R144, RZ, RZ, R151 ;  /* 0x000000ffff907224 */ /* 0x000fe400078e0097 */
[----:B-1----:R-:W-:Y:S01]  /*17a50*/  FADD.FTZ R5, R8, R7 ;  /* 0x0000000708057221 */ /* 0x002fe20000010000 */
[----:B------:R-:W-:Y:S01]  /*17a60*/  IMAD.MOV.U32 R151, RZ, RZ, R110 ;  /* 0x000000ffff977224 */ /* 0x000fe200078e006e */
[----:B------:R-:W-:Y:S01]  /*17a70*/  PRMT R7, R106, 0x7773, RZ ;  /* 0x000077736a077816 */ /* 0x000fe200000000ff */
[----:B------:R-:W-:-:S02]  /*17a80*/  IMAD.MOV.U32 R110, RZ, RZ, R114 ;  /* 0x000000ffff6e7224 */ /* 0x000fc400078e0072 */
[----:B------:R-:W-:Y:S01]  /*17a90*/  IMAD.MOV.U32 R114, RZ, RZ, R108 ;  /* 0x000000ffff727224 */ /* 0x000fe200078e006c */
[----:B------:R-:W-:Y:S02]  /*17aa0*/  PRMT R108, R172, 0x5410, R107 ;  /* 0x00005410ac6c7816 */ /* 0x000fe4000000006b */
[----:B------:R-:W-:Y:S02]  /*17ab0*/  @!P1 PRMT R107, R95, 0x5410, RZ ;  /* 0x000054105f6b9816 */ /* 0x000fe400000000ff */
[----:B------:R-:W-:Y:S02]  /*17ac0*/  ISETP.GT.U32.AND P1, PT, R7, UR6, PT ;  /* 0x0000000607007c0c */ /* 0x000fe4000bf24070 */
[----:B------:R-:W1:Y:S01]  /*17ad0*/  LDC R7, c[0x0][0x448] ;  /* 0x00011200ff077b82 */ /* 0x000e620000000800 */
[----:B------:R-:W-:Y:S01]  /*17ae0*/  FADD.FTZ R6, R16, R6 ;  /* 0x0000000610067221 */ /* 0x000fe20000010000 */
[----:B------:R-:W-:Y:S02]  /*17af0*/  IMAD.MOV.U32 R77, RZ, RZ, R141 ;  /* 0x000000ffff4d7224 */ /* 0x000fe400078e008d */
[----:B------:R-:W-:-:S02]  /*17b00*/  IMAD.MOV.U32 R141, RZ, RZ, R144 ;  /* 0x000000ffff8d7224 */ /* 0x000fc400078e0090 */
[----:B------:R2:W-:Y:S01]  /*17b10*/  STL [R1+0x164], R6 ;  /* 0x0001640601007387 */ /* 0x0005e20000100800 */
        /* <DEDUP_REMOVED lines=9> */
[----:B--2---:R-:W-:Y:S01]  /*17bb0*/  FADD.FTZ R6, R9, R5 ;  /* 0x0000000509067221 */ /* 0x004fe20000010000 */
[----:B------:R-:W-:Y:S01]  /*17bc0*/  FADD.FTZ R5, R244, R32 ;  /* 0x00000020f4057221 */ /* 0x000fe20000010000 */
[----:B-1----:R-:W-:-:S04]  /*17bd0*/  IMAD.WIDE R244, R7, -0x70, R76 ;  /* 0xffffff9007f47825 */ /* 0x002fc800078e024c */
[C---:B------:R-:W-:Y:S01]  /*17be0*/  IMAD.WIDE R208, R7.reuse, 0x70, R244 ;  /* 0x0000007007d07825 */ /* 0x040fe200078e02f4 */
[----:B------:R-:W-:Y:S04]  /*17bf0*/  STL [R1+0x144], R6 ;  /* 0x0001440601007387 */ /* 0x000fe80000100800 */
[----:B------:R1:W-:Y:S01]  /*17c00*/  STL [R1+0x160], R5 ;  /* 0x0001600501007387 */ /* 0x0003e20000100800 */
[----:B------:R-:W-:-:S03]  /*17c10*/  IMAD.WIDE R48, R7, -0x70, R208 ;  /* 0xffffff9007307825 */ /* 0x000fc600078e02d0 */
[----:B------:R-:W-:Y:S01]  /*17c20*/  STG.E.U16 desc[UR20][R42.64+-0x100], R30 ;  /* 0xffff001e2a007986 */ /* 0x000fe2000c101514 */
[----:B------:R-:W-:Y:S02]  /*17c30*/  IMAD.SHL.U32 R34, R7, 0x8, RZ ;  /* 0x0000000807227824 */ /* 0x000fe400078e00ff */
[C---:B------:R-:W-:Y:S01]  /*17c40*/  VIADD R32, R40.reuse, 0x9020 ;  /* 0x0000902028207836 */ /* 0x040fe20000000000 */
[----:B------:R-:W-:Y:S04]  /*17c50*/  STG.E.U16 desc[UR20][R42.64+-0xfe], R27 ;  /* 0xffff021b2a007986 */ /* 0x000fe8000c101514 */
[----:B------:R-:W-:Y:S04]  /*17c60*/  STG.E.U16 desc[UR20][R48.64+-0x100], R25 ;  /* 0xffff001930007986 */ /* 0x000fe8000c101514 */
[----:B------:R-:W-:Y:S04]  /*17c70*/  STG.E.U16 desc[UR20][R48.64+-0xfe], R23 ;  /* 0xffff021730007986 */ /* 0x000fe8000c101514 */
[----:B------:R2:W-:Y:S01]  /*17c80*/  STG.E.U16 desc[UR20][R208.64+-0x100], R4 ;  /* 0xffff0004d0007986 */ /* 0x0005e2000c101514 */
[----:B-1----:R-:W-:-:S04]  /*17c90*/  VIADD R5, R40, 0x9000 ;  /* 0x0000900028057836 */ /* 0x002fc80000000000 */
[----:B------:R-:W-:Y:S01]  /*17ca0*/  @P6 VIADD R32, R5, 0xffffffe0 ;  /* 0xffffffe005206836 */ /* 0x000fe20000000000 */
[----:B------:R-:W-:-:S04]  /*17cb0*/  F2FP.F16.F32.PACK_AB R35, R35, R194 ;  /* 0x000000c22323723e */ /* 0x000fc800000000ff */
[C---:B------:R-:W-:Y:S02]  /*17cc0*/  PRMT R173, R35.reuse, 0x7610, R173 ;  /* 0x0000761023ad7816 */ /* 0x040fe400000000ad */
[----:B------:R-:W-:Y:S01]  /*17cd0*/  PRMT R105, R35, 0x7632, R105 ;  /* 0x0000763223697816 */ /* 0x000fe20000000069 */
[----:B--2---:R-:W-:-:S04]  /*17ce0*/  IMAD.WIDE R4, R34, 0x2, R42 ;  /* 0x0000000222047825 */ /* 0x004fc800078e022a */
[----:B------:R-:W-:Y:S01]  /*17cf0*/  IMAD.WIDE R4, R7, 0x70, R4 ;  /* 0x0000007007047825 */ /* 0x000fe200078e0204 */
[----:B------:R-:W-:Y:S03]  /*17d00*/  STG.E.U16 desc[UR20][R76.64+-0xfe], R3 ;  /* 0xffff02034c007986 */ /* 0x000fe6000c101514 */
[----:B------:R-:W-:-:S04]  /*17d10*/  IMAD.WIDE R34, R34, 0x2, R4 ;  /* 0x0000000222227825 */ /* 0x000fc800078e0204 */
[----:B------:R-:W-:Y:S01]  /*17d20*/  IMAD.MOV.U32 R73, RZ, RZ, R207 ;  /* 0x000000ffff497224 */ /* 0x000fe200078e00cf */
[----:B------:R1:W-:Y:S01]  /*17d30*/  STG.E.U16 desc[UR20][R34.64+-0x100], R2 ;  /* 0xffff000222007986 */ /* 0x0003e2000c101514 */
[----:B------:R-:W-:Y:S01]  /*17d40*/  F2FP.F16.F32.PACK_AB R194, R9, R8 ;  /* 0x0000000809c2723e */ /* 0x000fe200000000ff */
[----:B------:R-:W2:Y:S02]  /*17d50*/  LDC R5, c[0x0][0x4f8] ;  /* 0x00013e00ff057b82 */ /* 0x000ea40000000800 */
[----:B------:R3:W-:Y:S01]  /*17d60*/  STG.E.U16 desc[UR20][R34.64+-0xfe], R0 ;  /* 0xffff020022007986 */ /* 0x0007e2000c101514 */
[C---:B-1----:R-:W-:Y:S02]  /*17d70*/  PRMT R2, R220.reuse, 0x7773, RZ ;  /* 0x00007773dc027816 */ /* 0x042fe400000000ff */
[----:B---3--:R-:W-:-:S04]  /*17d80*/  PRMT R0, R220, 0x7772, RZ ;  /* 0x00007772dc007816 */ /* 0x008fc800000000ff */
[----:B------:R-:W-:Y:S02]  /*17d90*/  PRMT R13, R0, 0x5410, R2 ;  /* 0x00005410000d7816 */ /* 0x000fe40000000002 */
[C---:B------:R-:W-:Y:S02]  /*17da0*/  PRMT R2, R10.reuse, 0x7773, RZ ;  /* 0x000077730a027816 */ /* 0x040fe400000000ff */
[----:B------:R-:W-:-:S04]  /*17db0*/  PRMT R0, R10, 0x7772, RZ ;  /* 0x000077720a007816 */ /* 0x000fc800000000ff */
[----:B------:R-:W-:Y:S02]  /*17dc0*/  PRMT R207, R0, 0x5410, R2 ;  /* 0x0000541000cf7816 */ /* 0x000fe40000000002 */
[C---:B------:R-:W-:Y:S02]  /*17dd0*/  LOP3.LUT R0, R14.reuse, 0xffff, RZ, 0xc0, !PT ;  /* 0x0000ffff0e007812 */ /* 0x040fe400078ec0ff */
[----:B------:R-:W-:Y:S02]  /*17de0*/  LOP3.LUT R2, R14, 0xff, RZ, 0xc0, !PT ;  /* 0x000000ff0e027812 */ /* 0x000fe400078ec0ff */
[----:B------:R-:W-:-:S04]  /*17df0*/  SHF.R.U32.HI R0, RZ, 0x8, R0 ;  /* 0x00000008ff007819 */ /* 0x000fc80000011600 */
[--C-:B------:R-:W-:Y:S02]  /*17e00*/  PRMT R8, R2, 0x5410, R0.reuse ;  /* 0x0000541002087816 */ /* 0x100fe40000000000 */
[----:B------:R-:W-:Y:S01]  /*17e10*/  PRMT R0, R14, 0x7632, R0 ;  /* 0x000076320e007816 */ /* 0x000fe20000000000 */
[----:B------:R-:W-:Y:S01]  /*17e20*/  IMAD.MOV.U32 R3, RZ, RZ, R220 ;  /* 0x000000ffff037224 */ /* 0x000fe200078e00dc */
[----:B------:R-:W-:Y:S02]  /*17e30*/  SHF.R.U32.HI R2, RZ, 0x18, R14 ;  /* 0x00000018ff027819 */ /* 0x000fe4000001160e */
[----:B------:R-:W-:Y:S02]  /*17e40*/  LOP3.LUT R0, R0, 0xff, RZ, 0xc0, !PT ;  /* 0x000000ff00007812 */ /* 0x000fe400078ec0ff */
[----:B------:R-:W-:Y:S02]  /*17e50*/  PRMT R4, R220, 0x7771, RZ ;  /* 0x00007771dc047816 */ /* 0x000fe400000000ff */
[----:B------:R-:W-:-:S02]  /*17e60*/  PRMT R7, R0, 0x5410, R2 ;  /* 0x0000541000077816 */ /* 0x000fc40000000002 */
[----:B------:R-:W-:Y:S02]  /*17e70*/  LOP3.LUT R0, R3, 0xff, RZ, 0xc0, !PT ;  /* 0x000000ff03007812 */ /* 0x000fe400078ec0ff */
[----:B------:R-:W-:Y:S02]  /*17e80*/  PRMT R2, R12, 0x7773, RZ ;  /* 0x000077730c027816 */ /* 0x000fe400000000ff */
[----:B------:R-:W-:Y:S02]  /*17e90*/  PRMT R9, R0, 0x5410, R4 ;  /* 0x0000541000097816 */ /* 0x000fe40000000004 */
[----:B------:R-:W-:-:S04]  /*17ea0*/  PRMT R0, R12, 0x7772, RZ ;  /* 0x000077720c007816 */ /* 0x000fc800000000ff */
[----:B------:R-:W-:Y:S02]  /*17eb0*/  PRMT R17, R0, 0x5410, R2 ;  /* 0x0000541000117816 */ /* 0x000fe40000000002 */
[C---:B------:R-:W-:Y:S02]  /*17ec0*/  LOP3.LUT R0, R11.reuse, 0xffff, RZ, 0xc0, !PT ;  /* 0x0000ffff0b007812 */ /* 0x040fe400078ec0ff */
[----:B------:R-:W-:Y:S02]  /*17ed0*/  LOP3.LUT R2, R11, 0xff, RZ, 0xc0, !PT ;  /* 0x000000ff0b027812 */ /* 0x000fe400078ec0ff */
[----:B------:R-:W-:Y:S02]  /*17ee0*/  SHF.R.U32.HI R0, RZ, 0x8, R0 ;  /* 0x00000008ff007819 */ /* 0x000fe40000011600 */
[----:B--2---:R-:W-:Y:S02]  /*17ef0*/  LOP3.LUT R4, R5, 0xff, RZ, 0xc0, !PT ;  /* 0x000000ff05047812 */ /* 0x004fe400078ec0ff */
[----:B------:R-:W-:-:S02]  /*17f00*/  PRMT R16, R2, 0x5410, R0 ;  /* 0x0000541002107816 */ /* 0x000fc40000000000 */
[----:B------:R-:W-:Y:S01]  /*17f10*/  PRMT R2, R11, 0x7632, R2 ;  /* 0x000076320b027816 */ /* 0x000fe20000000002 */
[----:B------:R-:W-:Y:S01]  /*17f20*/  IMAD R0, R4, 0x10000, R4 ;  /* 0x0001000004007824 */ /* 0x000fe200078e0204 */
[----:B------:R-:W-:Y:S02]  /*17f30*/  SHF.R.U32.HI R5, RZ, 0x18, R11 ;  /* 0x00000018ff057819 */ /* 0x000fe4000001160b */
[----:B------:R-:W-:Y:S01]  /*17f40*/  LOP3.LUT R4, R2, 0xff, RZ, 0xc0, !PT ;  /* 0x000000ff02047812 */ /* 0x000fe200078ec0ff */
[----:B------:R-:W-:Y:S01]  /*17f50*/  IMAD.MOV.U32 R3, RZ, RZ, R12 ;  /* 0x000000ffff037224 */ /* 0x000fe200078e000c */
[----:B------:R-:W-:Y:S02]  /*17f60*/  PRMT R6, R12, 0x7771, RZ ;  /* 0x000077710c067816 */ /* 0x000fe400000000ff */
[----:B------:R-:W-:Y:S02]  /*17f70*/  PRMT R5, R4, 0x5410, R5 ;  /* 0x0000541004057816 */ /* 0x000fe40000000005 */
[----:B------:R-:W-:-:S02]  /*17f80*/  LOP3.LUT R4, R13, 0xff00ff, RZ, 0xc0, !PT ;  /* 0x00ff00ff0d047812 */ /* 0x000fc400078ec0ff */
[----:B------:R-:W1:Y:S01]  /*17f90*/  LDSM.16.MT88.4 R12, [R40+0x9000] ;  /* 0x00900000280c783b */ /* 0x000e620000004200 */
[----:B------:R-:W-:Y:S02]  /*17fa0*/  HSET2.LE.AND R2, R8, R0, PT ;  /* 0x0000000008027233 */ /* 0x000fe40003803000 */
[----:B------:R-:W-:-:S03]  /*17fb0*/  LOP3.LUT R3, R3, 0xff, RZ, 0xc0, !PT ;  /* 0x000000ff03037812 */ /* 0x000fc600078ec0ff */
[----:B------:R-:W-:Y:S02]  /*17fc0*/  LOP3.LUT R8, R73, R2, RZ, 0xc0, !PT ;  /* 0x0000000249087212 */ /* 0x000fe400078ec0ff */
[--C-:B------:R-:W-:Y:S02]  /*17fd0*/  HSET2.LE.AND R2, R7, R0.reuse, PT ;  /* 0x0000000007027233 */ /* 0x100fe40003803000 */
[----:B------:R-:W-:Y:S02]  /*17fe0*/  PRMT R6, R3, 0x5410, R6 ;  /* 0x0000541003067816 */ /* 0x000fe40000000006 */
[--C-:B------:R-:W-:Y:S02]  /*17ff0*/  HSET2.LE.AND R3, R9, R0.reuse, PT ;  /* 0x0000000009037233 */ /* 0x100fe40003803000 */
[----:B------:R-:W-:Y:S02]  /*18000*/  HSET2.LE.AND R4, R4, R0, PT ;  /* 0x0000000004047233 */ /* 0x000fe40003803000 */
[----:B------:R-:W-:-:S02]  /*18010*/  LOP3.LUT R9, R74, R2, RZ, 0xc0, !PT ;  /* 0x000000024a097212 */ /* 0x000fc400078ec0ff */
[----:B------:R-:W-:Y:S02]  /*18020*/  HSET2.LE.AND R2, R16, R0, PT ;  /* 0x0000000010027233 */ /* 0x000fe40003803000 */
[----:B------:R-:W-:Y:S01]  /*18030*/  LOP3.LUT R7, R17, 0xff00ff, RZ, 0xc0, !PT ;  /* 0x00ff00ff11077812 */ /* 0x000fe200078ec0ff */
[----:B------:R-:W-:Y:S01]  /*18040*/  IMAD.MOV.U32 R30, RZ, RZ, R10 ;  /* 0x000000ffff1e7224 */ /* 0x000fe200078e000a */
[----:B------:R-:W-:Y:S02]  /*18050*/  PRMT R31, R10, 0x7771, RZ ;  /* 0x000077710a1f7816 */ /* 0x000fe400000000ff */
[----:B------:R-:W-:Y:S01]  /*18060*/  LOP3.LUT R11, R141, R4, RZ, 0xc0, !PT ;  /* 0x000000048d0b7212 */ /* 0x000fe200078ec0ff */
[----:B------:R-:W-:Y:S01]  /*18070*/  IMAD.MOV.U32 R150, RZ, RZ, R18 ;  /* 0x000000ffff967224 */ /* 0x000fe200078e0012 */
[----:B------:R-:W-:Y:S02]  /*18080*/  LOP3.LUT R10, R72, R3, RZ, 0xc0, !PT ;  /* 0x00000003480a7212 */ /* 0x000fe400078ec0ff */
[----:B------:R-:W-:-:S02]  /*18090*/  LOP3.LUT R4, R20, R2, RZ, 0xc0, !PT ;  /* 0x0000000214047212 */ /* 0x000fc400078ec0ff */
[--C-:B------:R-:W-:Y:S02]  /*180a0*/  HSET2.LE.AND R2, R5, R0.reuse, PT ;  /* 0x0000000005027233 */ /* 0x100fe40003803000 */
[--C-:B------:R-:W-:Y:S02]  /*180b0*/  HSET2.LE.AND R3, R6, R0.reuse, PT ;  /* 0x0000000006037233 */ /* 0x100fe40003803000 */
[----:B------:R-:W-:Y:S02]  /*180c0*/  HSET2.LE.AND R7, R7, R0, PT ;  /* 0x0000000007077233 */ /* 0x000fe40003803000 */
[----:B------:R-:W-:Y:S01]  /*180d0*/  PRMT R18, R173, 0x5410, R105 ;  /* 0x00005410ad127816 */ /* 0x000fe20000000069 */
[----:B------:R-:W-:Y:S01]  /*180e0*/  @P5 HADD2 R91, -R173.H0_H0, -RZ.H0_H0 ;  /* 0xa00000ffad5b5230 */ /* 0x000fe20000000900 */
[----:B------:R-:W-:Y:S01]  /*180f0*/  LOP3.LUT R5, R21, R2, RZ, 0xc0, !PT ;  /* 0x0000000215057212 */ /* 0x000fe200078ec0ff */
[----:B------:R-:W-:Y:S01]  /*18100*/  @P4 HADD2 R92, -R105.H0_H0, -RZ.H0_H0 ;  /* 0xa00000ff695c4230 */ /* 0x000fe20000000900 */
[----:B------:R-:W-:Y:S01]  /*18110*/  LOP3.LUT R6, R19, R3, RZ, 0xc0, !PT ;  /* 0x0000000313067212 */ /* 0x000fe200078ec0ff */
[----:B------:R-:W-:Y:S01]  /*18120*/  @!P3 HADD2 R93, -R172.H0_H0, -RZ.H0_H0 ;  /* 0xa00000ffac5db230 */ /* 0x000fe20000000900 */
[----:B------:R-:W-:Y:S01]  /*18130*/  LOP3.LUT R7, R18, R7, RZ, 0xc0, !PT ;  /* 0x0000000712077212 */ /* 0x000fe200078ec0ff */
[----:B------:R-:W-:-:S02]  /*18140*/  @P2 HADD2 R94, -R194.H0_H0, -RZ.H0_H0 ;  /* 0xa00000ffc25e2230 */ /* 0x000fc40000000900 */
[----:B------:R-:W-:Y:S02]  /*18150*/  IMAD.MOV.U32 R73, RZ, RZ, R140 ;  /* 0x000000ffff497224 */ /* 0x000fe400078e008c */
[----:B------:R-:W-:Y:S02]  /*18160*/  @P1 HADD2 R96, -R194.H1_H1, -RZ.H0_H0 ;  /* 0xa00000ffc2601230 */ /* 0x000fe40000000d00 */
[----:B------:R-:W-:Y:S02]  /*18170*/  @!P0 HADD2 R97, -R202.H1_H1, -RZ.H0_H0 ;  /* 0xa00000ffca618230 */ /* 0x000fe40000000d00 */
[----:B------:R-:W-:Y:S02]  /*18180*/  IMAD.MOV.U32 R74, RZ, RZ, R145 ;  /* 0x000000ffff4a7224 */ /* 0x000fe400078e0091 */
[----:B------:R-:W-:Y:S02]  /*18190*/  IMAD.MOV.U32 R72, RZ, RZ, R144 ;  /* 0x000000ffff487224 */ /* 0x000fe400078e0090 */
[----:B------:R-:W-:Y:S01]  /*181a0*/  IMAD.MOV.U32 R141, RZ, RZ, R153 ;  /* 0x000000ffff8d7224 */ /* 0x000fe200078e0099 */
[C---:B------:R-:W-:Y:S01]  /*181b0*/  PRMT R247, R194.reuse, 0x7610, R247 ;  /* 0x00007610c2f77816 */ /* 0x040fe200000000f7 */
[----:B------:R-:W-:Y:S01]  /*181c0*/  IMAD.MOV.U32 R140, RZ, RZ, R152 ;  /* 0x000000ffff8c7224 */ /* 0x000fe200078e0098 */
[----:B------:R-:W-:Y:S01]  /*181d0*/  PRMT R246, R194, 0x7632, R246 ;  /* 0x00007632c2f67816 */ /* 0x000fe200000000f6 */
[----:B------:R-:W-:Y:S01]  /*181e0*/  IMAD.MOV.U32 R152, RZ, RZ, R115 ;  /* 0x000000ffff987224 */ /* 0x000fe200078e0073 */
[----:B------:R-:W-:Y:S01]  /*181f0*/  PRMT R239, R202, 0x7632, R239 ;  /* 0x00007632caef7816 */ /* 0x000fe200000000ef */
[----:B------:R-:W-:Y:S01]  /*18200*/  IMAD.MOV.U32 R153, RZ, RZ, R114 ;  /* 0x000000ffff997224 */ /* 0x000fe200078e0072 */
[----:B------:R-:W-:Y:S01]  /*18210*/  @P5 PRMT R173, R91, 0x5410, RZ ;  /* 0x000054105bad5816 */ /* 0x000fe200000000ff */
[----:B------:R-:W-:Y:S01]  /*18220*/  IMAD.MOV.U32 R144, RZ, RZ, R113 ;  /* 0x000000ffff907224 */ /* 0x000fe200078e0071 */
[----:B------:R-:W-:Y:S01]  /*18230*/  @P4 PRMT R105, R92, 0x5410, RZ ;  /* 0x000054105c694816 */ /* 0x000fe200000000ff */
[----:B------:R-:W-:Y:S01]  /*18240*/  IMAD.MOV.U32 R145, RZ, RZ, R112 ;  /* 0x000000ffff917224 */ /* 0x000fe200078e0070 */
[----:B------:R-:W-:Y:S01]  /*18250*/  @!P3 PRMT R172, R93, 0x5410, RZ ;  /* 0x000054105dacb816 */ /* 0x000fe200000000ff */
[-C--:B-1----:R-:W-:Y:S01]  /*18260*/  HMMA.16816.F32 R112, R8, R12.reuse, R136 ;  /* 0x0000000c0870723c */ /* 0x082fe20000001888 */
[----:B------:R-:W-:Y:S01]  /*18270*/  @P2 PRMT R247, R94, 0x5410, RZ ;  /* 0x000054105ef72816 */ /* 0x000fe200000000ff */
[----:B------:R-:W-:Y:S01]  /*18280*/  IMAD.MOV.U32 R137, RZ, RZ, R99 ;  /* 0x000000ffff897224 */ /* 0x000fe200078e0063 */
[----:B------:R-:W-:Y:S01]  /*18290*/  @P1 PRMT R246, R96, 0x5410, RZ ;  /* 0x0000541060f61816 */ /* 0x000fe200000000ff */
[----:B------:R-:W-:Y:S01]  /*182a0*/  IMAD.MOV.U32 R136, RZ, RZ, R98 ;  /* 0x000000ffff887224 */ /* 0x000fe200078e0062 */
[----:B------:R-:W-:Y:S01]  /*182b0*/  @!P0 PRMT R239, R97, 0x5410, RZ ;  /* 0x0000541061ef8816 */ /* 0x000fe200000000ff */
[----:B------:R-:W-:Y:S02]  /*182c0*/  STG.E.U16 desc[UR20][R42.64+-0xf0], R26 ;  /* 0xffff101a2a007986 */ /* 0x000fe4000c101514 */
[C---:B------:R-:W-:Y:S02]  /*182d0*/  HMMA.16816.F32 R92, R4.reuse, R12, R168 ;  /* 0x0000000c045c723c */ /* 0x040fe400000018a8 */
[----:B------:R-:W-:Y:S04]  /*182e0*/  STG.E.U16 desc[UR20][R42.64+-0xee], R24 ;  /* 0xffff12182a007986 */ /* 0x000fe8000c101514 */
[----:B------:R-:W-:Y:S02]  /*182f0*/  LDSM.16.MT88.4 R16, [R40+0xb000] ;  /* 0x00b000002810783b */ /* 0x000fe40000004200 */
[-C--:B------:R-:W-:Y:S02]  /*18300*/  HMMA.16816.F32 R88, R4, R14.reuse, R164 ;  /* 0x0000000e0458723c */ /* 0x080fe400000018a4 */
[----:B------:R-:W-:Y:S06]  /*18310*/  LDSM.16.MT88.4 R24, [R40+0xa000] ;  /* 0x00a000002818783b */ /* 0x000fec0000004200 */
[----:B------:R-:W-:Y:S01]  /*18320*/  HMMA.16816.F32 R96, R8, R14, R132 ;  /* 0x0000000e0860723c */ /* 0x000fe20000001884 */
[----:B------:R-:W1:Y:S01]  /*18330*/  LDSM.16.MT88.4 R12, [R32] ;  /* 0x00000000200c783b */ /* 0x000e620000004200 */
[----:B------:R-:W-:-:S02]  /*18340*/  IMAD.MOV.U32 R138, RZ, RZ, R76 ;  /* 0x000000ffff8a7224 */ /* 0x000fc400078e004c */
[----:B------:R-:W-:Y:S01]  /*18350*/  IMAD.MOV.U32 R139, RZ, RZ, R77 ;  /* 0x000000ffff8b7224 */ /* 0x000fe200078e004d */
[----:B------:R-:W-:Y:S01]  /*18360*/  STG.E.U16 desc[UR20][R48.64+-0xf0], R22 ;  /* 0xffff101630007986 */ /* 0x000fe2000c101514 */
[----:B------:R-:W-:Y:S02]  /*18370*/  IMAD.MOV.U32 R135, RZ, RZ, R73 ;  /* 0x000000ffff877224 */ /* 0x000fe400078e0049 */
[----:B------:R-:W-:Y:S01]  /*18380*/  IMAD.MOV.U32 R134, RZ, RZ, R74 ;  /* 0x000000ffff867224 */ /* 0x000fe200078e004a */
[----:B------:R-:W2:Y:S01]  /*18390*/  LDSM.16.MT88.4 R20, [R32+0x1000] ;  /* 0x001000002014783b */ /* 0x000ea20000004200 */
[----:B------:R-:W-:Y:S01]  /*183a0*/  IMAD.MOV.U32 R133, RZ, RZ, R72 ;  /* 0x000000ffff857224 */ /* 0x000fe200078e0048 */
[-C--:B-1----:R-:W-:Y:S08]  /*183b0*/  HMMA.16816.F32 R196, R8, R12.reuse, R196 ;  /* 0x0000000c08c4723c */ /* 0x082ff000000018c4 */
[C---:B------:R-:W-:Y:S08]  /*183c0*/  HMMA.16816.F32 R76, R4.reuse, R12, R160 ;  /* 0x0000000c044c723c */ /* 0x040ff000000018a0 */
[-C--:B------:R-:W-:Y:S08]  /*183d0*/  HMMA.16816.F32 R72, R4, R14.reuse, R156 ;  /* 0x0000000e0448723c */ /* 0x080ff0000000189c */
[----:B------:R-:W-:Y:S01]  /*183e0*/  HMMA.16816.F32 R184, R8, R14, R184 ;  /* 0x0000000e08b8723c */ /* 0x000fe200000018b8 */
[----:B------:R-:W1:Y:S01]  /*183f0*/  LDSM.16.MT88.4 R12, [R32+0x2000] ;  /* 0x00200000200c783b */ /* 0x000e620000004200 */
[----:B------:R-:W-:Y:S01]  /*18400*/  IMAD.MOV.U32 R220, RZ, RZ, R141 ;  /* 0x000000ffffdc7224 */ /* 0x000fe200078e008d */
[----:B------:R-:W-:Y:S01]  /*18410*/  LOP3.LUT R2, R30, 0xff, RZ, 0xc0, !PT ;  /* 0x000000ff1e027812 */ /* 0x000fe200078ec0ff */
[----:B------:R-:W-:-:S04]  /*18420*/  IMAD.MOV.U32 R132, RZ, RZ, R140 ;  /* 0x000000ffff847224 */ /* 0x000fc800078e008c */
[----:B------:R-:W-:Y:S01]  /*18430*/  HMMA.16816.F32 R188, R8, R24, R188 ;  /* 0x0000001808bc723c */ /* 0x000fe200000018bc */
[----:B------:R-:W-:Y:S02]  /*18440*/  IMAD.MOV.U32 R163, RZ, RZ, R145 ;  /* 0x000000ffffa37224 */ /* 0x000fe400078e0091 */
[----:B------:R-:W-:Y:S02]  /*18450*/  IMAD.MOV.U32 R162, RZ, RZ, R144 ;  /* 0x000000ffffa27224 */ /* 0x000fe400078e0090 */
[----:B------:R-:W-:-:S03]  /*18460*/  IMAD.MOV.U32 R161, RZ, RZ, R153 ;  /* 0x000000ffffa17224 */ /* 0x000fc600078e0099 */
        /* <DEDUP_REMOVED lines=10> */
[----:B------:R-:W-:-:S07]  /*18510*/  PRMT R3, R50, 0x7772, RZ ;  /* 0x0000777232037816 */ /* 0x000fce00000000ff */
[C---:B------:R-:W-:Y:S08]  /*18520*/  HMMA.16816.F32 R64, R4.reuse, R26, R64 ;  /* 0x0000001a0440723c */ /* 0x040ff00000001840 */
[C---:B--2---:R-:W-:Y:S08]  /*18530*/  HMMA.16816.F32 R60, R4.reuse, R20, R60 ;  /* 0x00000014043c723c */ /* 0x044ff0000000183c */
[C---:B------:R-:W-:Y:S08]  /*18540*/  HMMA.16816.F32 R56, R4.reuse, R22, R56 ;  /* 0x000000160438723c */ /* 0x040ff00000001838 */
[C---:B------:R-:W-:Y:S08]  /*18550*/  HMMA.16816.F32 R52, R4.reuse, R16, R52 ;  /* 0x000000100434723c */ /* 0x040ff00000001834 */
[C---:B------:R-:W-:Y:S08]  /*18560*/  HMMA.16816.F32 R36, R4.reuse, R18, R36 ;  /* 0x000000120424723c */ /* 0x040ff00000001824 */
[C---:B-1----:R-:W-:Y:S08]  /*18570*/  HMMA.16816.F32 R84, R4.reuse, R12, R84 ;  /* 0x0000000c0454723c */ /* 0x042ff00000001854 */
[----:B------:R-:W-:Y:S01]  /*18580*/  HMMA.16816.F32 R80, R4, R14, R80 ;  /* 0x0000000e0450723c */ /* 0x000fe20000001850 */
[----:B------:R-:W-:Y:S01]  /*18590*/  PRMT R4, R50, 0x7773, RZ ;  /* 0x0000777332047816 */ /* 0x000fe200000000ff */
[----:B------:R-:W-:-:S06]  /*185a0*/  IMAD.MOV.U32 R6, RZ, RZ, R50 ;  /* 0x000000ffff067224 */ /* 0x000fcc00078e0032 */
[C---:B------:R-:W-:Y:S08]  /*185b0*/  HMMA.16816.F32 R144, R8.reuse, R20, R120 ;  /* 0x000000140890723c */ /* 0x040ff00000001878 */
[C---:B------:R-:W-:Y:S08]  /*185c0*/  HMMA.16816.F32 R152, R8.reuse, R22, R124 ;  /* 0x000000160898723c */ /* 0x040ff0000000187c */
[C---:B------:R-:W-:Y:S08]  /*185d0*/  HMMA.16816.F32 R156, R8.reuse, R16, R128 ;  /* 0x00000010089c723c */ /* 0x040ff00000001880 */
[C---:B------:R-:W-:Y:S08]  /*185e0*/  HMMA.16816.F32 R168, R8.reuse, R12, R232 ;  /* 0x0000000c08a8723c */ /* 0x040ff000000018e8 */
[----:B------:R-:W-:Y:S01]  /*185f0*/  HMMA.16816.F32 R180, R8, R14, R240 ;  /* 0x0000000e08b4723c */ /* 0x000fe200000018f0 */
[----:B------:R-:W-:-:S02]  /*18600*/  PRMT R10, R2, 0x5410, R31 ;  /* 0x00005410020a7816 */ /* 0x000fc4000000001f */
[----:B------:R-:W-:Y:S02]  /*18610*/  PRMT R7, R50, 0x7771, RZ ;  /* 0x0000777132077816 */ /* 0x000fe400000000ff */
[----:B------:R-:W-:Y:S02]  /*18620*/  LOP3.LUT R6, R6, 0xff, RZ, 0xc0, !PT ;  /* 0x000000ff06067812 */ /* 0x000fe400078ec0ff */
[C---:B------:R-:W-:Y:S01]  /*18630*/  LOP3.LUT R5, R28.reuse, 0xff, RZ, 0xc0, !PT ;  /* 0x000000ff1c057812 */ /* 0x040fe200078ec0ff */
[----:B------:R-:W-:Y:S01]  /*18640*/  IMAD.MOV.U32 R126, RZ, RZ, R24 ;  /* 0x000000ffff7e7224 */ /* 0x000fe200078e0018 */
[C---:B------:R-:W-:Y:S01]  /*18650*/  PRMT R2, R28.reuse, 0x7632, R2 ;  /* 0x000076321c027816 */ /* 0x040fe20000000002 */
[----:B------:R-:W-:Y:S01]  /*18660*/  IMAD.MOV.U32 R127, RZ, RZ, R25 ;  /* 0x000000ffff7f7224 */ /* 0x000fe200078e0019 */
[----:B------:R-:W-:Y:S01]  /*18670*/  PRMT R8, R3, 0x5410, R4 ;  /* 0x0000541003087816 */ /* 0x000fe20000000004 */
[----:B------:R-:W1:Y:S01]  /*18680*/  LDSM.16.MT88.4 R24, [R40+0x9400] ;  /* 0x009400002818783b */ /* 0x000e620000004200 */
[----:B------:R-:W-:-:S02]  /*18690*/  LOP3.LUT R3, R28, 0xffff, RZ, 0xc0, !PT ;  /* 0x0000ffff1c037812 */ /* 0x000fc400078ec0ff */
[----:B------:R-:W-:Y:S01]  /*186a0*/  SHF.R.U32.HI R4, RZ, 0x18, R28 ;  /* 0x00000018ff047819 */ /* 0x000fe2000001161c */
[----:B------:R-:W2:Y:S01]  /*186b0*/  LDSM.16.MT88.4 R16, [R40+0xa400] ;  /* 0x00a400002810783b */ /* 0x000ea20000004200 */
[----:B------:R-:W-:Y:S02]  /*186c0*/  LOP3.LUT R2, R2, 0xff, RZ, 0xc0, !PT ;  /* 0x000000ff02027812 */ /* 0x000fe400078ec0ff */
[----:B------:R-:W-:Y:S01]  /*186d0*/  SHF.R.U32.HI R3, RZ, 0x8, R3 ;  /* 0x00000008ff037819 */ /* 0x000fe20000011603 */
[----:B------:R-:W-:Y:S01]  /*186e0*/  IMAD.MOV.U32 R124, RZ, RZ, R118 ;  /* 0x000000ffff7c7224 */ /* 0x000fe200078e0076 */
[----:B------:R-:W-:Y:S01]  /*186f0*/  PRMT R9, R2, 0x5410, R4 ;  /* 0x0000541002097816 */ /* 0x000fe20000000004 */
[----:B------:R-:W-:Y:S01]  /*18700*/  IMAD.MOV.U32 R125, RZ, RZ, R119 ;  /* 0x000000ffff7d7224 */ /* 0x000fe200078e0077 */
[----:B------:R-:W-:Y:S01]  /*18710*/  PRMT R2, R29, 0x7632, R2 ;  /* 0x000076321d027816 */ /* 0x000fe20000000002 */
[----:B------:R-:W-:Y:S01]  /*18720*/  IMAD.MOV.U32 R120, RZ, RZ, R160 ;  /* 0x000000ffff787224 */ /* 0x000fe200078e00a0 */
[----:B------:R-:W-:Y:S01]  /*18730*/  PRMT R6, R6, 0x5410, R7 ;  /* 0x0000541006067816 */ /* 0x000fe20000000007 */
[----:B------:R-:W-:Y:S01]  /*18740*/  IMAD.MOV.U32 R121, RZ, RZ, R161 ;  /* 0x000000ffff797224 */ /* 0x000fe200078e00a1 */
[----:B------:R-:W-:Y:S01]  /*18750*/  PRMT R7, R5, 0x5410, R3 ;  /* 0x0000541005077816 */ /* 0x000fe20000000003 */
[----:B------:R-:W-:Y:S01]  /*18760*/  IMAD.MOV.U32 R122, RZ, RZ, R162 ;  /* 0x000000ffff7a7224 */ /* 0x000fe200078e00a2 */
[----:B------:R-:W-:Y:S01]  /*18770*/  LOP3.LUT R3, R2, 0xff, RZ, 0xc0, !PT ;  /* 0x000000ff02037812 */ /* 0x000fe200078ec0ff */
[----:B------:R-:W-:Y:S01]  /*18780*/  IMAD.MOV.U32 R123, RZ, RZ, R163 ;  /* 0x000000ffff7b7224 */ /* 0x000fe200078e00a3 */
[----:B------:R-:W-:Y:S01]  /*18790*/  SHF.R.U32.HI R2, RZ, 0x18, R29 ;  /* 0x00000018ff027819 */ /* 0x000fe2000001161d */
[----:B------:R-:W-:Y:S01]  /*187a0*/  LDSM.16.MT88.4 R20, [R32+0x400] ;  /* 0x000400002014783b */ /* 0x000fe20000004200 */
[----:B------:R-:W-:-:S02]  /*187b0*/  LOP3.LUT R5, R29, 0xff, RZ, 0xc0, !PT ;  /* 0x000000ff1d057812 */ /* 0x000fc400078ec0ff */
[----:B------:R-:W-:Y:S01]  /*187c0*/  PRMT R4, R3, 0x5410, R2 ;  /* 0x0000541003047816 */ /* 0x000fe20000000002 */
[----:B------:R-:W-:Y:S01]  /*187d0*/  LDSM.16.MT88.4 R12, [R32+0x1400] ;  /* 0x00140000200c783b */ /* 0x000fe20000004200 */
[----:B------:R-:W-:-:S03]  /*187e0*/  LOP3.LUT R2, R29, 0xffff, RZ, 0xc0, !PT ;  /* 0x0000ffff1d027812 */ /* 0x000fc600078ec0ff */
[----:B------:R-:W3:Y:S01]  /*187f0*/  LDSM.16.MT88.4 R28, [R40+0xb400] ;  /* 0x00b40000281c783b */ /* 0x000ee20000004200 */
[----:B------:R-:W-:Y:S02]  /*18800*/  SHF.R.U32.HI R3, RZ, 0x8, R2 ;  /* 0x00000008ff037819 */ /* 0x000fe40000011602 */
[----:B------:R-:W-:Y:S02]  /*18810*/  HSET2.LE.AND R2, R4, R0, PT ;  /* 0x0000000004027233 */ /* 0x000fe40003803000 */
[----:B------:R-:W-:Y:S01]  /*18820*/  PRMT R4, R5, 0x5410, R3 ;  /* 0x0000541005047816 */ /* 0x000fe20000000003 */
[----:B------:R-:W-:-:S05]  /*18830*/  IMAD.MOV.U32 R3, RZ, RZ, R100 ;  /* 0x000000ffff037224 */ /* 0x000fca00078e0064 */
[----:B------:R-:W-:Y:S02]  /*18840*/  LOP3.LUT R5, R3, R2, RZ, 0xc0, !PT ;  /* 0x0000000203057212 */ /* 0x000fe400078ec0ff */
[----:B------:R-:W-:Y:S01]  /*18850*/  HSET2.LE.AND R2, R6, R0, PT ;  /* 0x0000000006027233 */ /* 0x000fe20003803000 */
[----:B------:R-:W-:Y:S01]  /*18860*/  IMAD.MOV.U32 R6, RZ, RZ, R51 ;  /* 0x000000ffff067224 */ /* 0x000fe200078e0033 */
[----:B------:R-:W-:-:S04]  /*18870*/  LOP3.LUT R3, R8, 0xff00ff, RZ, 0xc0, !PT ;  /* 0x00ff00ff08037812 */ /* 0x000fc800078ec0ff */
[----:B------:R-:W-:Y:S02]  /*18880*/  LOP3.LUT R6, R6, R2, RZ, 0xc0, !PT ;  /* 0x0000000206067212 */ /* 0x000fe400078ec0ff */
[--C-:B------:R-:W-:Y:S02]  /*18890*/  HSET2.LE.AND R2, R3, R0.reuse, PT ;  /* 0x0000000003027233 */ /* 0x100fe40003803000 */
[--C-:B------:R-:W-:Y:S01]  /*188a0*/  HSET2.LE.AND R3, R7, R0.reuse, PT ;  /* 0x0000000007037233 */ /* 0x100fe20003803000 */
[----:B------:R-:W-:Y:S01]  /*188b0*/  IMAD.MOV.U32 R7, RZ, RZ, R41 ;  /* 0x000000ffff077224 */ /* 0x000fe200078e0029 */
[----:B------:R-:W-:-:S04]  /*188c0*/  HSET2.LE.AND R4, R4, R0, PT ;  /* 0x0000000004047233 */ /* 0x000fc80003803000 */
[----:B------:R-:W-:Y:S02]  /*188d0*/  LOP3.LUT R7, R7, R2, RZ, 0xc0, !PT ;  /* 0x0000000207077212 */ /* 0x000fe400078ec0ff */
[----:B------:R-:W-:Y:S01]  /*188e0*/  LOP3.LUT R4, R108, R4, RZ, 0xc0, !PT ;  /* 0x000000046c047212 */ /* 0x000fe200078ec0ff */
[----:B------:R-:W-:Y:S02]  /*188f0*/  IMAD.MOV.U32 R100, RZ, RZ, R151 ;  /* 0x000000ffff647224 */ /* 0x000fe400078e0097 */
[----:B------:R-:W-:-:S04]  /*18900*/  IMAD.MOV.U32 R50, RZ, RZ, R124 ;  /* 0x000000ffff327224 */ /* 0x000fc800078e007c */
[C---:B-1----:R-:W-:Y:S01]  /*18910*/  HMMA.16816.F32 R160, R4.reuse, R24, R92 ;  /* 0x0000001804a0723c */ /* 0x042fe2000000185c */
[----:B------:R-:W-:Y:S02]  /*18920*/  IMAD.MOV.U32 R92, RZ, RZ, R148 ;  /* 0x000000ffff5c7224 */ /* 0x000fe400078e0094 */
[----:B------:R-:W-:Y:S02]  /*18930*/  IMAD.MOV.U32 R93, RZ, RZ, R149 ;  /* 0x000000ffff5d7224 */ /* 0x000fe400078e0095 */
[----:B------:R-:W-:Y:S02]  /*18940*/  IMAD.MOV.U32 R94, RZ, RZ, R150 ;  /* 0x000000ffff5e7224 */ /* 0x000fe400078e0096 */
[----:B------:R-:W-:Y:S01]  /*18950*/  IMAD.MOV.U32 R234, RZ, RZ, R125 ;  /* 0x000000ffffea7224 */ /* 0x000fe200078e007d */
[----:B------:R-:W-:Y:S01]  /*18960*/  HMMA.16816.F32 R148, R4, R26, R88 ;  /* 0x0000001a0494723c */ /* 0x000fe20000001858 */
[----:B------:R-:W-:Y:S02]  /*18970*/  IMAD.MOV.U32 R90, RZ, RZ, R126 ;  /* 0x000000ffff5a7224 */ /* 0x000fe400078e007e */
[----:B------:R-:W-:-:S05]  /*18980*/  IMAD.MOV.U32 R91, RZ, RZ, R127 ;  /* 0x000000ffff5b7224 */ /* 0x000fca00078e007f */
[C---:B--2---:R-:W-:Y:S08]  /*18990*/  HMMA.16816.F32 R124, R4.reuse, R18, R64 ;  /* 0x00000012047c723c */ /* 0x044ff00000001840 */
[----:B---3--:R-:W-:Y:S01]  /*189a0*/  HMMA.16816.F32 R64, R4, R30, R36 ;  /* 0x0000001e0440723c */ /* 0x008fe20000001824 */
[----:B------:R-:W1:Y:S01]  /*189b0*/  LDSM.16.MT88.4 R36, [R32+0x2400] ;  /* 0x002400002024783b */ /* 0x000e620000004200 */
[----:B------:R-:W-:Y:S01]  /*189c0*/  LOP3.LUT R8, R116, R3, RZ, 0xc0, !PT ;  /* 0x0000000374087212 */ /* 0x000fe200078ec0ff */
        /* <DEDUP_REMOVED lines=9> */
[----:B------:R-:W-:Y:S01]  /*18a60*/  HMMA.16816.F32 R136, R4, R20, R76 ;  /* 0x000000140488723c */ /* 0x000fe2000000184c */
[----:B------:R-:W-:Y:S02]  /*18a70*/  IMAD.MOV.U32 R241, RZ, RZ, R132 ;  /* 0x000000fffff17224 */ /* 0x000fe400078e0084 */
[----:B------:R-:W-:Y:S02]  /*18a80*/  IMAD.MOV.U32 R243, RZ, RZ, R133 ;  /* 0x000000fffff37224 */ /* 0x000fe400078e0085 */
[----:B------:R-:W-:Y:S02]  /*18a90*/  IMAD.MOV.U32 R76, RZ, RZ, R134 ;  /* 0x000000ffff4c7224 */ /* 0x000fe400078e0086 */
[----:B------:R-:W-:-:S02]  /*18aa0*/  IMAD.MOV.U32 R77, RZ, RZ, R135 ;  /* 0x000000ffff4d7224 */ /* 0x000fc400078e0087 */
[C---:B------:R-:W-:Y:S01]  /*18ab0*/  HMMA.16816.F32 R132, R4.reuse, R22, R72 ;  /* 0x000000160484723c */ /* 0x040fe20000001848 */
[----:B------:R-:W-:Y:S02]  /*18ac0*/  IMAD.MOV.U32 R11, RZ, RZ, R120 ;  /* 0x000000ffff0b7224 */ /* 0x000fe400078e0078 */
        /* <DEDUP_REMOVED lines=11> */
[----:B------:R-:W-:Y:S02]  /*18b80*/  IMAD.MOV.U32 R240, RZ, RZ, R118 ;  /* 0x000000fffff07224 */ /* 0x000fe400078e0076 */
[----:B------:R-:W-:-:S03]  /*18b90*/  IMAD.MOV.U32 R242, RZ, RZ, R119 ;  /* 0x000000fffff27224 */ /* 0x000fc600078e0077 */
[----:B------:R-:W-:Y:S01]  /*18ba0*/  HMMA.16816.F32 R128, R4, R16, R68 ;  /* 0x000000100480723c */ /* 0x000fe20000001844 */
[----:B------:R-:W-:-:S07]  /*18bb0*/  HSET2.LE.AND R2, R9, R0, PT ;  /* 0x0000000009027233 */ /* 0x000fce0003803000 */
[----:B------:R-:W-:Y:S01]  /*18bc0*/  HMMA.16816.F32 R116, R4, R14, R56 ;  /* 0x0000000e0474723c */ /* 0x000fe20000001838 */
[----:B------:R-:W-:-:S07]  /*18bd0*/  HSET2.LE.AND R3, R10, R0, PT ;  /* 0x000000000a037233 */ /* 0x000fce0003803000 */
        /* <DEDUP_REMOVED lines=8> */
[C---:B------:R-:W-:Y:S02]  /*18c60*/  PRMT R6, R206.reuse, 0x7773, RZ ;  /* 0x00007773ce067816 */ /* 0x040fe400000000ff */
[----:B------:R-:W-:-:S03]  /*18c70*/  PRMT R5, R206, 0x7772, RZ ;  /* 0x00007772ce057816 */ /* 0x000fc600000000ff */
[----:B------:R-:W-:Y:S01]  /*18c80*/  HMMA.16816.F32 R88, R8, R20, R196 ;  /* 0x000000140858723c */ /* 0x000fe200000018c4 */
[----:B------:R-:W-:Y:S01]  /*18c90*/  IMAD.MOV.U32 R197, RZ, RZ, R75 ;  /* 0x000000ffffc57224 */ /* 0x000fe200078e004b */
[----:B------:R-:W-:-:S06]  /*18ca0*/  LOP3.LUT R2, R33, 0xffff, RZ, 0xc0, !PT ;  /* 0x0000ffff21027812 */ /* 0x000fcc00078ec0ff */
[----:B------:R-:W-:Y:S01]  /*18cb0*/  HMMA.16816.F32 R72, R8, R12, R144 ;  /* 0x0000000c0848723c */ /* 0x000fe20000001890 */
[----:B------:R-:W-:Y:S01]  /*18cc0*/  PRMT R12, R206, 0x7771, RZ ;  /* 0x00007771ce0c7816 */ /* 0x000fe200000000ff */
[----:B------:R-:W-:Y:S01]  /*18cd0*/  IMAD.MOV.U32 R206, RZ, RZ, R41 ;  /* 0x000000ffffce7224 */ /* 0x000fe200078e0029 */
[----:B------:R-:W-:Y:S02]  /*18ce0*/  PRMT R41, R5, 0x5410, R6 ;  /* 0x0000541005297816 */ /* 0x000fe40000000006 */
[----:B------:R-:W-:-:S03]  /*18cf0*/  LOP3.LUT R6, R7, 0xff, RZ, 0xc0, !PT ;  /* 0x000000ff07067812 */ /* 0x000fc600078ec0ff */
[----:B------:R-:W-:Y:S01]  /*18d00*/  HMMA.16816.F32 R112, R8, R24, R112 ;  /* 0x000000180870723c */ /* 0x000fe20000001870 */
[----:B------:R-:W-:Y:S02]  /*18d10*/  IMAD.MOV.U32 R24, RZ, RZ, R79 ;  /* 0x000000ffff187224 */ /* 0x000fe400078e004f */
[----:B------:R-:W-:-:S05]  /*18d20*/  IMAD.MOV.U32 R25, RZ, RZ, R94 ;  /* 0x000000ffff197224 */ /* 0x000fca00078e005e */
[----:B------:R-:W-:Y:S01]  /*18d30*/  HMMA.16816.F32 R96, R8, R26, R96 ;  /* 0x0000001a0860723c */ /* 0x000fe20000001860 */
[----:B------:R-:W-:Y:S01]  /*18d40*/  IMAD.MOV.U32 R27, RZ, RZ, R78 ;  /* 0x000000ffff1b7224 */ /* 0x000fe200078e004e */
[----:B------:R-:W-:Y:S01]  /*18d50*/  LOP3.LUT R4, R33, 0xff, RZ, 0xc0, !PT ;  /* 0x000000ff21047812 */ /* 0x000fe200078ec0ff */
[----:B------:R-:W-:Y:S01]  /*18d60*/  IMAD.MOV.U32 R198, RZ, RZ, R76 ;  /* 0x000000ffffc67224 */ /* 0x000fe200078e004c */
[----:B------:R-:W-:Y:S01]  /*18d70*/  SHF.R.U32.HI R2, RZ, 0x8, R2 ;  /* 0x00000008ff027819 */ /* 0x000fe20000011602 */
[----:B------:R-:W-:-:S03]  /*18d80*/  IMAD.MOV.U32 R199, RZ, RZ, R77 ;  /* 0x000000ffffc77224 */ /* 0x000fc600078e004d */
[C---:B------:R-:W-:Y:S01]  /*18d90*/  HMMA.16816.F32 R84, R8.reuse, R22, R184 ;  /* 0x000000160854723c */ /* 0x040fe200000018b8 */
[----:B------:R-:W-:Y:S01]  /*18da0*/  IMAD.MOV.U32 R207, RZ, RZ, R95 ;  /* 0x000000ffffcf7224 */ /* 0x000fe200078e005f */
[----:B------:R-:W-:Y:S01]  /*18db0*/  PRMT R6, R6, 0x5410, R12 ;  /* 0x0000541006067816 */ /* 0x000fe2000000000c */
[----:B------:R-:W-:Y:S01]  /*18dc0*/  IMAD.MOV.U32 R196, RZ, RZ, R24 ;  /* 0x000000ffffc47224 */ /* 0x000fe200078e0018 */
[----:B------:R-:W-:Y:S01]  /*18dd0*/  PRMT R3, R33, 0x7632, R3 ;  /* 0x0000763221037816 */ /* 0x000fe20000000003 */
[----:B------:R-:W-:Y:S03]  /*18de0*/  LDSM.16.MT88.4 R20, [R32+0x800] ;  /* 0x000800002014783b */ /* 0x000fe60000004200 */
[----:B------:R-:W-:Y:S01]  /*18df0*/  HMMA.16816.F32 R80, R8, R16, R188 ;  /* 0x000000100850723c */ /* 0x000fe200000018bc */
[----:B------:R-:W-:Y:S02]  /*18e00*/  IMAD.MOV.U32 R190, RZ, RZ, R92 ;  /* 0x000000ffffbe7224 */ /* 0x000fe400078e005c */
[----:B------:R-:W-:-:S05]  /*18e10*/  IMAD.MOV.U32 R191, RZ, RZ, R93 ;  /* 0x000000ffffbf7224 */ /* 0x000fca00078e005d */
[C---:B------:R-:W-:Y:S01]  /*18e20*/  HMMA.16816.F32 R184, R8.reuse, R36, R168 ;  /* 0x0000002408b8723c */ /* 0x040fe200000018a8 */
[----:B------:R-:W-:Y:S02]  /*18e30*/  IMAD.MOV.U32 R37, RZ, RZ, R27 ;  /* 0x000000ffff257224 */ /* 0x000fe400078e001b */
[----:B------:R-:W-:Y:S02]  /*18e40*/  IMAD.MOV.U32 R36, RZ, RZ, R25 ;  /* 0x000000ffff247224 */ /* 0x000fe400078e0019 */
[----:B------:R-:W1:Y:S03]  /*18e50*/  LDSM.16.MT88.4 R24, [R40+0x9800] ;  /* 0x009800002818783b */ /* 0x000e660000004200 */
[----:B------:R-:W-:Y:S01]  /*18e60*/  HMMA.16816.F32 R76, R8, R18, R140 ;  /* 0x00000012084c723c */ /* 0x000fe2000000188c */
[----:B------:R-:W-:Y:S01]  /*18e70*/  LDSM.16.MT88.4 R16, [R40+0xb800] ;  /* 0x00b800002810783b */ /* 0x000fe20000004200 */
[----:B------:R-:W-:-:S06]  /*18e80*/  PRMT R2, R4, 0x5410, R2 ;  /* 0x0000541004027816 */ /* 0x000fcc0000000002 */
[----:B------:R-:W-:Y:S01]  /*18e90*/  HMMA.16816.F32 R56, R8, R14, R152 ;  /* 0x0000000e0838723c */ /* 0x000fe20000001898 */
[----:B------:R-:W2:Y:S01]  /*18ea0*/  LDSM.16.MT88.4 R12, [R40+0xa800] ;  /* 0x00a80000280c783b */ /* 0x000ea20000004200 */
[----:B------:R-:W-:-:S06]  /*18eb0*/  SHF.R.U32.HI R5, RZ, 0x18, R33 ;  /* 0x00000018ff057819 */ /* 0x000fcc0000011621 */
[----:B------:R-:W-:Y:S01]  /*18ec0*/  HMMA.16816.F32 R68, R8, R28, R156 ;  /* 0x0000001c0844723c */ /* 0x000fe2000000189c */
[----:B------:R-:W-:-:S07]  /*18ed0*/  LOP3.LUT R3, R3, 0xff, RZ, 0xc0, !PT ;  /* 0x000000ff03037812 */ /* 0x000fce00078ec0ff */
[C---:B------:R-:W-:Y:S01]  /*18ee0*/  HMMA.16816.F32 R92, R8.reuse, R30, R164 ;  /* 0x0000001e085c723c */ /* 0x040fe200000018a4 */
[----:B------:R-:W-:Y:S07]  /*18ef0*/  LDSM.16.MT88.4 R28, [R32+0x2800] ;  /* 0x00280000201c783b */ /* 0x000fee0000004200 */
[----:B------:R-:W-:Y:S01]  /*18f00*/  HMMA.16816.F32 R180, R8, R38, R180 ;  /* 0x0000002608b4723c */ /* 0x000fe200000018b4 */
[----:B------:R-:W3:Y:S01]  /*18f10*/  LDSM.16.MT88.4 R8, [R32+0x1800] ;  /* 0x001800002008783b */ /* 0x000ee20000004200 */
[----:B------:R-:W-:Y:S01]  /*18f20*/  HSET2.LE.AND R2, R2, R0, PT ;  /* 0x0000000002027233 */ /* 0x000fe20003803000 */
[----:B------:R-:W-:Y:S01]  /*18f30*/  IMAD.MOV.U32 R4, RZ, RZ, R176 ;  /* 0x000000ffff047224 */ /* 0x000fe200078e00b0 */
[----:B------:R-:W-:-:S04]  /*18f40*/  PRMT R3, R3, 0x5410, R5 ;  /* 0x0000541003037816 */ /* 0x000fc80000000005 */
[----:B------:R-:W-:Y:S02]  /*18f50*/  LOP3.LUT R4, R4, R2, RZ, 0xc0, !PT ;  /* 0x0000000204047212 */ /* 0x000fe400078ec0ff */
[----:B------:R-:W-:Y:S01]  /*18f60*/  HSET2.LE.AND R2, R3, R0, PT ;  /* 0x0000000003027233 */ /* 0x000fe20003803000 */
[----:B------:R-:W-:-:S05]  /*18f70*/  IMAD.MOV.U32 R3, RZ, RZ, R179 ;  /* 0x000000ffff037224 */ /* 0x000fca00078e00b3 */
        /* <DEDUP_REMOVED lines=10> */
[C---:B------:R-:W-:Y:S01]  /*19020*/  PRMT R2, R38.reuse, 0x7772, RZ ;  /* 0x0000777226027816 */ /* 0x040fe200000000ff */
[----:B------:R-:W-:Y:S02]  /*19030*/  IMAD.MOV.U32 R39, RZ, RZ, R191 ;  /* 0x000000ffff277224 */ /* 0x000fe400078e00bf */
[C---:B-1----:R-:W-:Y:S08]  /*19040*/  HMMA.16816.F32 R168, R4.reuse, R24, R160 ;  /* 0x0000001804a8723c */ /* 0x042ff000000018a0 */
[C---:B------:R-:W-:Y:S08]  /*19050*/  HMMA.16816.F32 R164, R4.reuse, R26, R148 ;  /* 0x0000001a04a4723c */ /* 0x040ff00000001894 */
[C---:B------:R-:W-:Y:S08]  /*19060*/  HMMA.16816.F32 R160, R4.reuse, R20, R136 ;  /* 0x0000001404a0723c */ /* 0x040ff00000001888 */
[C---:B------:R-:W-:Y:S01]  /*19070*/  HMMA.16816.F32 R156, R4.reuse, R22, R132 ;  /* 0x00000016049c723c */ /* 0x040fe20000001884 */
[----:B------:R-:W-:Y:S01]  /*19080*/  PRMT R33, R38, 0x7771, RZ ;  /* 0x0000777126217816 */ /* 0x000fe200000000ff */
[----:B------:R-:W-:Y:S06]  /*19090*/  STG.E.U16 desc[UR20][R48.64+-0xee], R238 ;  /* 0xffff12ee30007986 */ /* 0x000fec000c101514 */
[C---:B--2---:R-:W-:Y:S08]  /*190a0*/  HMMA.16816.F32 R152, R4.reuse, R12, R128 ;  /* 0x0000000c0498723c */ /* 0x044ff00000001880 */
[C---:B------:R-:W-:Y:S08]  /*190b0*/  HMMA.16816.F32 R148, R4.reuse, R14, R124 ;  /* 0x0000000e0494723c */ /* 0x040ff0000000187c */
[C---:B---3--:R-:W-:Y:S08]  /*190c0*/  HMMA.16816.F32 R144, R4.reuse, R8, R120 ;  /* 0x000000080490723c */ /* 0x048ff00000001878 */
[C---:B------:R-:W-:Y:S08]  /*190d0*/  HMMA.16816.F32 R140, R4.reuse, R10, R116 ;  /* 0x0000000a048c723c */ /* 0x040ff00000001874 */
[C---:B------:R-:W-:Y:S08]  /*190e0*/  HMMA.16816.F32 R176, R4.reuse, R16, R108 ;  /* 0x0000001004b0723c */ /* 0x040ff0000000186c */
[C---:B------:R-:W-:Y:S08]  /*190f0*/  HMMA.16816.F32 R64, R4.reuse, R18, R64 ;  /* 0x000000120440723c */ /* 0x040ff00000001840 */
[C---:B------:R-:W-:Y:S08]  /*19100*/  HMMA.16816.F32 R60, R4.reuse, R28, R60 ;  /* 0x0000001c043c723c */ /* 0x040ff0000000183c */
[----:B------:R-:W-:Y:S01]  /*19110*/  HMMA.16816.F32 R188, R4, R30, R52 ;  /* 0x0000001e04bc723c */ /* 0x000fe20000001834 */
[----:B------:R-:W-:Y:S01]  /*19120*/  PRMT R7, R2, 0x5410, R3 ;  /* 0x0000541002077816 */ /* 0x000fe20000000003 */
[----:B------:R-:W-:Y:S01]  /*19130*/  STG.E.U16 desc[UR20][R198.64+-0xf0], R175 ;  /* 0xffff10afc6007986 */ /* 0x000fe2000c101514 */
[----:B------:R-:W-:-:S02]  /*19140*/  LOP3.LUT R2, R46, 0xffff, RZ, 0xc0, !PT ;  /* 0x0000ffff2e027812 */ /* 0x000fc400078ec0ff */
[C---:B------:R-:W-:Y:S01]  /*19150*/  LOP3.LUT R3, R46.reuse, 0xff, RZ, 0xc0, !PT ;  /* 0x000000ff2e037812 */ /* 0x040fe200078ec0ff */
[----:B------:R-:W1:Y:S01]  /*19160*/  LDSM.16.MT88.4 R132, [R40+0x9c00] ;  /* 0x009c00002884783b */ /* 0x000e620000004200 */
[----:B------:R-:W-:Y:S01]  /*19170*/  SHF.R.U32.HI R2, RZ, 0x8, R2 ;  /* 0x00000008ff027819 */ /* 0x000fe20000011602 */
[----:B------:R-:W-:Y:S02]  /*19180*/  IMAD.MOV.U32 R6, RZ, RZ, R38 ;  /* 0x000000ffff067224 */ /* 0x000fe400078e0026 */
[----:B------:R-:W2:Y:S01]  /*19190*/  LDSM.16.MT88.4 R124, [R32+0xc00] ;  /* 0x000c0000207c783b */ /* 0x000ea20000004200 */
[--C-:B------:R-:W-:Y:S02]  /*191a0*/  PRMT R4, R3, 0x5410, R2.reuse ;  /* 0x0000541003047816 */ /* 0x100fe40000000002 */
[----:B------:R-:W-:Y:S01]  /*191b0*/  PRMT R2, R46, 0x7632, R2 ;  /* 0x000076322e027816 */ /* 0x000fe20000000002 */
[----:B------:R-:W3:Y:S01]  /*191c0*/  LDSM.16.MT88.4 R116, [R40+0xac00] ;  /* 0x00ac00002874783b */ /* 0x000ee20000004200 */
[----:B------:R-:W-:-:S02]  /*191d0*/  SHF.R.U32.HI R5, RZ, 0x18, R46 ;  /* 0x00000018ff057819 */ /* 0x000fc4000001162e */
[----:B------:R-:W-:Y:S01]  /*191e0*/  LOP3.LUT R3, R2, 0xff, RZ, 0xc0, !PT ;  /* 0x000000ff02037812 */ /* 0x000fe200078ec0ff */
[----:B------:R-:W4:Y:S01]  /*191f0*/  LDSM.16.MT88.4 R108, [R32+0x1c00] ;  /* 0x001c0000206c783b */ /* 0x000f220000004200 */
[----:B------:R-:W-:Y:S02]  /*19200*/  LOP3.LUT R6, R6, 0xff, RZ, 0xc0, !PT ;  /* 0x000000ff06067812 */ /* 0x000fe400078ec0ff */
[----:B------:R-:W-:Y:S02]  /*19210*/  HSET2.LE.AND R2, R4, R0, PT ;  /* 0x0000000004027233 */ /* 0x000fe40003803000 */
[----:B------:R-:W-:Y:S02]  /*19220*/  PRMT R3, R3, 0x5410, R5 ;  /* 0x0000541003037816 */ /* 0x000fe40000000005 */
[----:B------:R-:W-:Y:S02]  /*19230*/  PRMT R6, R6, 0x5410, R33 ;  /* 0x0000541006067816 */ /* 0x000fe40000000021 */
[----:B------:R-:W-:-:S02]  /*19240*/  LOP3.LUT R7, R7, 0xff00ff, RZ, 0xc0, !PT ;  /* 0x00ff00ff07077812 */ /* 0x000fc400078ec0ff */
[----:B------:R-:W-:Y:S02]  /*19250*/  LOP3.LUT R4, R36, R2, RZ, 0xc0, !PT ;  /* 0x0000000224047212 */ /* 0x000fe400078ec0ff */
[--C-:B------:R-:W-:Y:S02]  /*19260*/  HSET2.LE.AND R2, R3, R0.reuse, PT ;  /* 0x0000000003027233 */ /* 0x100fe40003803000 */
[--C-:B------:R-:W-:Y:S02]  /*19270*/  HSET2.LE.AND R3, R6, R0.reuse, PT ;  /* 0x0000000006037233 */ /* 0x100fe40003803000 */
[----:B------:R-:W-:Y:S02]  /*19280*/  HSET2.LE.AND R7, R7, R0, PT ;  /* 0x0000000007077233 */ /* 0x000fe40003803000 */
[----:B------:R-:W-:Y:S02]  /*19290*/  LOP3.LUT R5, R37, R2, RZ, 0xc0, !PT ;  /* 0x0000000225057212 */ /* 0x000fe400078ec0ff */
[----:B------:R-:W-:-:S02]  /*192a0*/  LOP3.LUT R6, R206, R3, RZ, 0xc0, !PT ;  /* 0x00000003ce067212 */ /* 0x000fc400078ec0ff */
[----:B------:R-:W-:Y:S01]  /*192b0*/  LOP3.LUT R7, R207, R7, RZ, 0xc0, !PT ;  /* 0x00000007cf077212 */ /* 0x000fe200078ec0ff */
[----:B------:R-:W-:Y:S01]  /*192c0*/  IMAD.MOV.U32 R2, RZ, RZ, R106 ;  /* 0x000000ffff027224 */ /* 0x000fe200078e006a */
[----:B------:R-:W-:-:S05]  /*192d0*/  PRMT R3, R106, 0x7772, RZ ;  /* 0x000077726a037816 */ /* 0x000fca00000000ff */
[----:B------:R-:W-:Y:S01]  /*192e0*/  HMMA.16816.F32 R136, R4, R24, R112 ;  /* 0x000000180488723c */ /* 0x000fe20000001870 */
[----:B------:R-:W-:-:S07]  /*192f0*/  LOP3.LUT R2, R2, 0xff, RZ, 0xc0, !PT ;  /* 0x000000ff02027812 */ /* 0x000fce00078ec0ff */
[----:B------:R-:W-:Y:S01]  /*19300*/  HMMA.16816.F32 R112, R4, R8, R72 ;  /* 0x000000080470723c */ /* 0x000fe20000001848 */
[C---:B------:R-:W-:Y:S02]  /*19310*/  PRMT R9, R106.reuse, 0x7771, RZ ;  /* 0x000077716a097816 */ /* 0x040fe400000000ff */
[----:B------:R-:W-:-:S05]  /*19320*/  PRMT R8, R106, 0x7773, RZ ;  /* 0x000077736a087816 */ /* 0x000fca00000000ff */
[----:B------:R-:W-:Y:S01]  /*19330*/  HMMA.16816.F32 R120, R4, R12, R80 ;  /* 0x0000000c0478723c */ /* 0x000fe20000001850 */
[----:B------:R-:W-:-:S07]  /*19340*/  PRMT R12, R2, 0x5410, R9 ;  /* 0x00005410020c7816 */ /* 0x000fce0000000009 */
[----:B------:R-:W-:Y:S01]  /*19350*/  HMMA.16816.F32 R56, R4, R10, R56 ;  /* 0x0000000a0438723c */ /* 0x000fe20000001838 */
[----:B------:R-:W-:-:S07]  /*19360*/  PRMT R11, R3, 0x5410, R8 ;  /* 0x00005410030b7816 */ /* 0x000fce0000000008 */
[----:B------:R-:W-:Y:S01]  /*19370*/  HMMA.16816.F32 R52, R4, R26, R96 ;  /* 0x0000001a0434723c */ /* 0x000fe20000001860 */
[----:B------:R-:W-:-:S07]  /*19380*/  LOP3.LUT R2, R45, 0xffff, RZ, 0xc0, !PT ;  /* 0x0000ffff2d027812 */ /* 0x000fce00078ec0ff */
[----:B------:R-:W-:Y:S01]  /*19390*/  HMMA.16816.F32 R128, R4, R20, R88 ;  /* 0x000000140480723c */ /* 0x000fe20000001858 */
[----:B------:R-:W-:-:S07]  /*193a0*/  PRMT R8, R45, 0x7632, R8 ;  /* 0x000076322d087816 */ /* 0x000fce0000000008 */
[C---:B------:R-:W-:Y:S01]  /*193b0*/  HMMA.16816.F32 R36, R4.reuse, R18, R92 ;  /* 0x000000120424723c */ /* 0x040fe2000000185c */
[----:B------:R-:W-:Y:S01]  /*193c0*/  LOP3.LUT R9, R45, 0xff, RZ, 0xc0, !PT ;  /* 0x000000ff2d097812 */ /* 0x000fe200078ec0ff */
[----:B------:R-:W-:Y:S01]  /*193d0*/  IMAD.MOV.U32 R13, RZ, RZ, R193 ;  /* 0x000000ffff0d7224 */ /* 0x000fe200078e00c1 */
[----:B------:R-:W-:Y:S01]  /*193e0*/  SHF.R.U32.HI R3, RZ, 0x8, R2 ;  /* 0x00000008ff037819 */ /* 0x000fe20000011602 */
[----:B------:R-:W-:Y:S01]  /*193f0*/  STG.E.U16 desc[UR20][R198.64+-0xee], R174 ;  /* 0xffff12aec6007986 */ /* 0x000fe2000c101514 */
[----:B------:R-:W-:Y:S02]  /*19400*/  SHF.R.U32.HI R10, RZ, 0x18, R45 ;  /* 0x00000018ff0a7819 */ /* 0x000fe4000001162d */
[----:B------:R-:W-:Y:S01]  /*19410*/  LOP3.LUT R2, R8, 0xff, RZ, 0xc0, !PT ;  /* 0x000000ff08027812 */ /* 0x000fe200078ec0ff */
[----:B------:R-:W-:Y:S01]  /*19420*/  HMMA.16816.F32 R68, R4, R16, R68 ;  /* 0x000000100444723c */ /* 0x000fe20000001844 */
[----:B------:R-:W-:Y:S01]  /*19430*/  PRMT R8, R9, 0x5410, R3 ;  /* 0x0000541009087816 */ /* 0x000fe20000000003 */
[----:B------:R-:W4:Y:S01]  /*19440*/  LDSM.16.MT88.4 R80, [R40+0xbc00] ;  /* 0x00bc00002850783b */ /* 0x000f220000004200 */
[----:B------:R-:W-:Y:S01]  /*19450*/  PRMT R3, R2, 0x5410, R10 ;  /* 0x0000541002037816 */ /* 0x000fe2000000000a */
[----:B------:R-:W-:Y:S01]  /*19460*/  IMAD.MOV.U32 R10, RZ, RZ, R202 ;  /* 0x000000ffff0a7224 */ /* 0x000fe200078e00ca */
[----:B------:R-:W-:-:S03]  /*19470*/  LOP3.LUT R9, R11, 0xff00ff, RZ, 0xc0, !PT ;  /* 0x00ff00ff0b097812 */ /* 0x000fc600078ec0ff */
[----:B------:R-:W-:Y:S01]  /*19480*/  HMMA.16816.F32 R24, R4, R22, R84 ;  /* 0x000000160418723c */ /* 0x000fe20000001854 */
[--C-:B------:R-:W-:Y:S01]  /*19490*/  HSET2.LE.AND R2, R8, R0.reuse, PT ;  /* 0x0000000008027233 */ /* 0x100fe20003803000 */
[----:B------:R-:W-:Y:S01]  /*194a0*/  STG.E.U16 desc[UR20][R34.64+-0xf0], R173 ;  /* 0xffff10ad22007986 */ /* 0x000fe2000c101514 */
[----:B------:R-:W-:-:S03]  /*194b0*/  HSET2.LE.AND R3, R3, R0, PT ;  /* 0x0000000003037233 */ /* 0x000fc60003803000 */
[----:B------:R-:W-:Y:S02]  /*194c0*/  STG.E.U16 desc[UR20][R34.64+-0xee], R105 ;  /* 0xffff126922007986 */ /* 0x000fe4000c101514 */
[C---:B------:R-:W-:Y:S01]  /*194d0*/  HMMA.16816.F32 R20, R4.reuse, R14, R76 ;  /* 0x0000000e0414723c */ /* 0x040fe2000000184c */
[----:B------:R-:W-:Y:S01]  /*194e0*/  IMAD.MOV.U32 R14, RZ, RZ, R195 ;  /* 0x000000ffff0e7224 */ /* 0x000fe200078e00c3 */
[----:B------:R-:W-:Y:S01]  /*194f0*/  LOP3.LUT R92, R10, R2, RZ, 0xc0, !PT ;  /* 0x000000020a5c7212 */ /* 0x000fe200078ec0ff */
[----:B------:R-:W4:Y:S01]  /*19500*/  LDSM.16.MT88.4 R16, [R32+0x2c00] ;  /* 0x002c00002010783b */ /* 0x000f220000004200 */
[--C-:B------:R-:W-:Y:S02]  /*19510*/  HSET2.LE.AND R2, R9, R0.reuse, PT ;  /* 0x0000000009027233 */ /* 0x100fe40003803000 */
[----:B------:R-:W-:Y:S01]  /*19520*/  LOP3.LUT R93, R14, R3, RZ, 0xc0, !PT ;  /* 0x000000030e5d7212 */ /* 0x000fe200078ec0ff */
[----:B------:R-:W-:Y:S01]  /*19530*/  IMAD.MOV.U32 R3, RZ, RZ, R194 ;  /* 0x000000ffff037224 */ /* 0x000fe200078e00c2 */
[----:B------:R-:W-:Y:S04]  /*19540*/  HMMA.16816.F32 R84, R4, R28, R184 ;  /* 0x0000001c0454723c */ /* 0x000fe800000018b8 */
[----:B------:R-:W-:Y:S01]  /*19550*/  LOP3.LUT R95, R3, R2, RZ, 0xc0, !PT ;  /* 0x00000002035f7212 */ /* 0x000fe200078ec0ff */
[----:B------:R-:W-:Y:S01]  /*19560*/  IMAD.MOV.U32 R2, RZ, RZ, R44 ;  /* 0x000000ffff027224 */ /* 0x000fe200078e002c */
[----:B------:R-:W-:-:S02]  /*19570*/  HSET2.LE.AND R8, R12, R0, PT ;  /* 0x000000000c087233 */ /* 0x000fc40003803000 */
[----:B------:R-:W-:Y:S01]  /*19580*/  HMMA.16816.F32 R28, R4, R30, R180 ;  /* 0x0000001e041c723c */ /* 0x000fe200000018b4 */
[C---:B------:R-:W-:Y:S02]  /*19590*/  LOP3.LUT R3, R47.reuse, 0xffff, RZ, 0xc0, !PT ;  /* 0x0000ffff2f037812 */ /* 0x040fe400078ec0ff */
[----:B------:R-:W-:Y:S02]  /*195a0*/  LOP3.LUT R6, R2, 0xff, RZ, 0xc0, !PT ;  /* 0x000000ff02067812 */ /* 0x000fe400078ec0ff */
[----:B------:R-:W-:Y:S02]  /*195b0*/  PRMT R2, R47, 0x7632, R2 ;  /* 0x000076322f027816 */ /* 0x000fe40000000002 */
[C---:B------:R-:W-:Y:S02]  /*195c0*/  PRMT R5, R44.reuse, 0x7773, RZ ;  /* 0x000077732c057816 */ /* 0x040fe400000000ff */
[----:B------:R-:W-:Y:S02]  /*195d0*/  PRMT R4, R44, 0x7772, RZ ;  /* 0x000077722c047816 */ /* 0x000fe400000000ff */
[----:B------:R-:W-:-:S02]  /*195e0*/  LOP3.LUT R94, R13, R8, RZ, 0xc0, !PT ;  /* 0x000000080d5e7212 */ /* 0x000fc400078ec0ff */
[----:B------:R-:W-:Y:S02]  /*195f0*/  LOP3.LUT R7, R47, 0xff, RZ, 0xc0, !PT ;  /* 0x000000ff2f077812 */ /* 0x000fe400078ec0ff */
[----:B------:R-:W-:Y:S02]  /*19600*/  SHF.R.U32.HI R3, RZ, 0x8, R3 ;  /* 0x00000008ff037819 */ /* 0x000fe40000011603 */
[----:B------:R-:W-:Y:S02]  /*19610*/  PRMT R8, R44, 0x7771, RZ ;  /* 0x000077712c087816 */ /* 0x000fe400000000ff */
[----:B------:R-:W-:Y:S02]  /*19620*/  SHF.R.U32.HI R9, RZ, 0x18, R47 ;  /* 0x00000018ff097819 */ /* 0x000fe4000001162f */
[----:B------:R-:W-:Y:S02]  /*19630*/  LOP3.LUT R2, R2, 0xff, RZ, 0xc0, !PT ;  /* 0x000000ff02027812 */ /* 0x000fe400078ec0ff */
[----:B------:R-:W-:-:S02]  /*19640*/  PRMT R4, R4, 0x5410, R5 ;  /* 0x0000541004047816 */ /* 0x000fc40000000005 */
[----:B------:R-:W-:Y:S02]  /*19650*/  PRMT R3, R7, 0x5410, R3 ;  /* 0x0000541007037816 */ /* 0x000fe40000000003 */
[----:B------:R-:W-:Y:S02]  /*19660*/  PRMT R8, R6, 0x5410, R8 ;  /* 0x0000541006087816 */ /* 0x000fe40000000008 */
[----:B------:R-:W-:Y:S02]  /*19670*/  PRMT R5, R2, 0x5410, R9 ;  /* 0x0000541002057816 */ /* 0x000fe40000000009 */
[----:B------:R-:W-:Y:S02]  /*19680*/  LOP3.LUT R6, R4, 0xff00ff, RZ, 0xc0, !PT ;  /* 0x00ff00ff04067812 */ /* 0x000fe400078ec0ff */
[--C-:B------:R-:W-:Y:S02]  /*19690*/  HSET2.LE.AND R2, R3, R0.reuse, PT ;  /* 0x0000000003027233 */ /* 0x100fe40003803000 */
[----:B------:R-:W-:-:S02]  /*196a0*/  HSET2.LE.AND R3, R5, R0, PT ;  /* 0x0000000005037233 */ /* 0x000fc40003803000 */
[--C-:B------:R-:W-:Y:S02]  /*196b0*/  HSET2.LE.AND R4, R8, R0.reuse, PT ;  /* 0x0000000008047233 */ /* 0x100fe40003803000 */
[----:B------:R-:W-:-:S05]  /*196c0*/  HSET2.LE.AND R0, R6, R0, PT ;  /* 0x0000000006007233 */ /* 0x000fca0003803000 */
[----:B------:R-:W-:Y:S01]  /*196d0*/  LOP3.LUT R99, R240, R0, RZ, 0xc0, !PT ;  /* 0x00000000f0637212 */ /* 0x000fe200078ec0ff */
[----:B------:R-:W-:Y:S02]  /*196e0*/  IMAD.MOV.U32 R240, RZ, RZ, R243 ;  /* 0x000000fffff07224 */ /* 0x000fe400078e00f3 */
[----:B------:R-:W-:Y:S02]  /*196f0*/  IMAD.MOV.U32 R243, RZ, RZ, R220 ;  /* 0x000000fffff37224 */ /* 0x000fe400078e00dc */
[----:B------:R-:W1:Y:S01]  /*19700*/  LDC R220, c[0x0][0x448] ;  /* 0x00011200ffdc7b82 */ /* 0x000e620000000800 */
[----:B------:R-:W-:Y:S02]  /*19710*/  LOP3.LUT R96, R196, R2, RZ, 0xc0, !PT ;  /* 0x00000002c4607212 */ /* 0x000fe400078ec0ff */
[----:B------:R-:W-:Y:S01]  /*19720*/  LOP3.LUT R97, R197, R3, RZ, 0xc0, !PT ;  /* 0x00000003c5617212 */ /* 0x000fe200078ec0ff */
[----:B------:R-:W-:Y:S01]  /*19730*/  STG.E.U16 desc[UR20][R42.64+-0xe0], R237 ;  /* 0xffff20ed2a007986 */ /* 0x000fe2000c101514 */
[----:B------:R-:W-:-:S03]  /*19740*/  LOP3.LUT R98, R51, R4, RZ, 0xc0, !PT ;  /* 0x0000000433627212 */ /* 0x000fc600078ec0ff */
[----:B------:R-:W-:Y:S04]  /*19750*/  STG.E.U16 desc[UR20][R42.64+-0xde], R236 ;  /* 0xffff22ec2a007986 */ /* 0x000fe8000c101514 */
[----:B------:R-:W-:Y:S04]  /*19760*/  STG.E.U16 desc[UR20][R244.64+-0xe0], R231 ;  /* 0xffff20e7f4007986 */ /* 0x000fe8000c101514 */
[----:B------:R-:W-:Y:S01]  /*19770*/  STG.E.U16 desc[UR20][R244.64+-0xde], R229 ;  /* 0xffff22e5f4007986 */ /* 0x000fe2000c101514 */
[----:B-1----:R-:W-:-:S03]  /*19780*/  IMAD.WIDE R2, R220, 0x70, R48 ;  /* 0x00000070dc027825 */ /* 0x002fc600078e0230 */
[----:B------:R-:W-:Y:S04]  /*19790*/  STG.E.U16 desc[UR20][R208.64+-0xe0], R172 ;  /* 0xffff20acd0007986 */ /* 0x000fe8000c101514 */
        /* <DEDUP_REMOVED lines=16> */
[----:B------:R1:W-:Y:S04]  /*198a0*/  STG.E.U16 desc[UR20][R4.64+-0xbe], R222 ;  /* 0xffff42de04007986 */ /* 0x0003e8000c101514 */
[----:B------:R-:W-:Y:S04]  /*198b0*/  STG.E.U16 desc[UR20][R2.64+-0xc0], R243 ;  /* 0xffff40f302007986 */ /* 0x000fe8000c101514 */
[----:B------:R2:W-:Y:S04]  /*198c0*/  STG.E.U16 desc[UR20][R2.64+-0xbe], R211 ;  /* 0xffff42d302007986 */ /* 0x0005e8000c101514 */
[----:B------:R-:W-:Y:S04]  /*198d0*/  STG.E.U16 desc[UR20][R34.64+-0xc0], R232 ;  /* 0xffff40e822007986 */ /* 0x000fe8000c101514 */
[----:B------:R-:W-:Y:S04]  /*198e0*/  STG.E.U16 desc[UR20][R34.64+-0xbe], R233 ;  /* 0xffff42e922007986 */ /* 0x000fe8000c101514 */
[----:B------:R3:W5:Y:S01]  /*198f0*/  LDL.LU R212, [R1+0x198] ;  /* 0x0001980001d47983 */ /* 0x0007620000300800 */
[----:B-1----:R-:W-:-:S03]  /*19900*/  IMAD.WIDE R4, R220, -0x70, R2 ;  /* 0xffffff90dc047825 */ /* 0x002fc600078e0202 */
[----:B------:R-:W-:Y:S04]  /*19910*/  STG.E.U16 desc[UR20][R42.64+-0xb0], R221 ;  /* 0xffff50dd2a007986 */ /* 0x000fe8000c101514 */
[----:B------:R-:W-:Y:S01]  /*19920*/  STG.E.U16 desc[UR20][R42.64+-0xae], R219 ;  /* 0xffff52db2a007986 */ /* 0x000fe2000c101514 */
[----:B--2---:R-:W-:-:S03]  /*19930*/  IMAD.WIDE R2, R220, 0x70, R4 ;  /* 0x00000070dc027825 */ /* 0x004fc600078e0204 */
[----:B------:R-:W-:Y:S04]  /*19940*/  STG.E.U16 desc[UR20][R4.64+-0xb0], R218 ;  /* 0xffff50da04007986 */ /* 0x000fe8000c101514 */
[----:B------:R-:W-:Y:S04]  /*19950*/  STG.E.U16 desc[UR20][R4.64+-0xae], R217 ;  /* 0xffff52d904007986 */ /* 0x000fe8000c101514 */
[----:B------:R1:W5:Y:S04]  /*19960*/  LDL.LU R211, [R1+0x194] ;  /* 0x0001940001d37983 */ /* 0x0003680000300800 */
[----:B------:R-:W-:Y:S04]  /*19970*/  STG.E.U16 desc[UR20][R2.64+-0xb0], R234 ;  /* 0xffff50ea02007986 */ /* 0x000fe8000c101514 */
[----:B------:R2:W-:Y:S04]  /*19980*/  STG.E.U16 desc[UR20][R2.64+-0xae], R210 ;  /* 0xffff52d202007986 */ /* 0x0005e8000c101514 */
[----:B------:R4:W-:Y:S04]  /*19990*/  STG.E.U16 desc[UR20][R34.64+-0xb0], R192 ;  /* 0xffff50c022007986 */ /* 0x0009e8000c101514 */
[----:B--2---:R1:W5:Y:S04]  /*199a0*/  LDL.LU R210, [R1+0x190] ;  /* 0x0001900001d27983 */ /* 0x0043680000300800 */
[----:B----4-:R1:W5:Y:S01]  /*199b0*/  LDL.LU R192, [R1+0x18c] ;  /* 0x00018c0001c07983 */ /* 0x0103620000300800 */
[----:B------:R-:W-:-:S03]  /*199c0*/  IMAD.WIDE R4, R220, -0x70, R2 ;  /* 0xffffff90dc047825 */ /* 0x000fc600078e0202 */
[----:B------:R-:W-:Y:S01]  /*199d0*/  STG.E.U16 desc[UR20][R34.64+-0xae], R235 ;  /* 0xffff52eb22007986 */ /* 0x000fe2000c101514 */
[----:B------:R-:W-:-:S03]  /*199e0*/  IMAD.WIDE R2, R220, 0x70, R4 ;  /* 0x00000070dc027825 */ /* 0x000fc600078e0204 */
[----:B------:R-:W-:Y:S04]  /*199f0*/  STG.E.U16 desc[UR20][R42.64+-0xa0], R216 ;  /* 0xffff60d82a007986 */ /* 0x000fe8000c101514 */
[----:B------:R-:W-:Y:S04]  /*19a00*/  STG.E.U16 desc[UR20][R42.64+-0x9e], R214 ;  /* 0xffff62d62a007986 */ /* 0x000fe8000c101514 */
[----:B------:R-:W-:Y:S04]  /*19a10*/  STG.E.U16 desc[UR20][R4.64+-0xa0], R213 ;  /* 0xffff60d504007986 */ /* 0x000fe8000c101514 */
[----:B------:R2:W-:Y:S04]  /*19a20*/  STG.E.U16 desc[UR20][R4.64+-0x9e], R205 ;  /* 0xffff62cd04007986 */ /* 0x0005e8000c101514 */
[----:B------:R-:W-:Y:S04]  /*19a30*/  STG.E.U16 desc[UR20][R2.64+-0xa0], R252 ;  /* 0xffff60fc02007986 */ /* 0x000fe8000c101514 */
[----:B------:R4:W-:Y:S04]  /*19a40*/  STG.E.U16 desc[UR20][R2.64+-0x9e], R239 ;  /* 0xffff62ef02007986 */ /* 0x0009e8000c101514 */
[----:B------:R1:W-:Y:S04]  /*19a50*/  STG.E.U16 desc[UR20][R34.64+-0xa0], R251 ;  /* 0xffff60fb22007986 */ /* 0x0003e8000c101514 */
[----:B------:R-:W-:Y:S01]  /*19a60*/  STG.E.U16 desc[UR20][R34.64+-0x9e], R249 ;  /* 0xffff62f922007986 */ /* 0x000fe2000c101514 */
[----:B--2---:R-:W-:-:S03]  /*19a70*/  IMAD.WIDE R4, R220, -0x70, R2 ;  /* 0xffffff90dc047825 */ /* 0x004fc600078e0202 */
[----:B------:R-:W-:Y:S01]  /*19a80*/  STG.E.U16 desc[UR20][R42.64+-0x90], R203 ;  /* 0xffff70cb2a007986 */ /* 0x000fe2000c101514 */
[----:B------:R-:W-:Y:S03]  /*19a90*/  HMMA.16816.F32 R168, R92, R132, R168 ;  /* 0x000000845ca8723c */ /* 0x000fe600000018a8 */
[----:B------:R-:W-:Y:S01]  /*19aa0*/  STG.E.U16 desc[UR20][R42.64+-0x8e], R204 ;  /* 0xffff72cc2a007986 */ /* 0x000fe2000c101514 */
[----:B----4-:R-:W-:-:S03]  /*19ab0*/  IMAD.WIDE R2, R220, 0x70, R4 ;  /* 0x00000070dc027825 */ /* 0x010fc600078e0204 */
[----:B------:R-:W-:Y:S01]  /*19ac0*/  STG.E.U16 desc[UR20][R4.64+-0x90], R201 ;  /* 0xffff70c904007986 */ /* 0x000fe2000c101514 */
[C---:B------:R-:W-:Y:S03]  /*19ad0*/  HMMA.16816.F32 R164, R92.reuse, R134, R164 ;  /* 0x000000865ca4723c */ /* 0x040fe600000018a4 */
[----:B------:R-:W-:Y:S04]  /*19ae0*/  STG.E.U16 desc[UR20][R4.64+-0x8e], R200 ;  /* 0xffff72c804007986 */ /* 0x000fe8000c101514 */
[----:B------:R2:W-:Y:S01]  /*19af0*/  STG.E.U16 desc[UR20][R2.64+-0x90], R250 ;  /* 0xffff70fa02007986 */ /* 0x0005e2000c101514 */
[C---:B------:R-:W-:Y:S03]  /*19b00*/  HMMA.16816.F32 R160, R92.reuse, R124, R160 ;  /* 0x0000007c5ca0723c */ /* 0x040fe600000018a0 */
[----:B------:R4:W-:Y:S04]  /*19b10*/  STG.E.U16 desc[UR20][R2.64+-0x8e], R248 ;  /* 0xffff72f802007986 */ /* 0x0009e8000c101514 */
[----:B------:R4:W-:Y:S01]  /*19b20*/  STG.E.U16 desc[UR20][R34.64+-0x90], R247 ;  /* 0xffff70f722007986 */ /* 0x0009e2000c101514 */
[C---:B------:R-:W-:Y:S03]  /*19b30*/  HMMA.16816.F32 R156, R92.reuse, R126, R156 ;  /* 0x0000007e5c9c723c */ /* 0x040fe6000000189c */
[----:B------:R4:W-:Y:S05]  /*19b40*/  STG.E.U16 desc[UR20][R34.64+-0x8e], R246 ;  /* 0xffff72f622007986 */ /* 0x0009ea000c101514 */
[C---:B---3--:R-:W-:Y:S08]  /*19b50*/  HMMA.16816.F32 R152, R92.reuse, R116, R152 ;  /* 0x000000745c98723c */ /* 0x048ff00000001898 */
        /* <DEDUP_REMOVED lines=19> */
[----:B-1----:R-:W-:Y:S01]  /*19c90*/  IADD3 R251, P0, PT, R42, -0x180, RZ ;  /* 0xfffffe802afb7810 */ /* 0x002fe20007f1e0ff */
[----:B------:R-:W-:-:S03]  /*19ca0*/  UIADD3 UR17, UPT, UPT, UR26, -0x4, URZ ;  /* 0xfffffffc1a117890 */ /* 0x000fc6000fffe0ff */
[----:B--2-4-:R-:W-:-:S15]  /*19cb0*/  IADD3.X R250, PT, PT, R43, -0x1, RZ, P0, !PT ;  /* 0xffffffff2bfa7810 */ /* 0x014fde00007fe4ff */
.L_x_785:
[----:B------:R-:W-:-:S09]  /*19cc0*/  UISETP.GE.AND UP0, UPT, UR17, URZ, UPT ;  /* 0x000000ff1100728c */ /* 0x000fd2000bf06270 */
[----:B------:R-:W-:Y:S05]  /*19cd0*/  BRA.U !UP0, `(.L_x_794) ;  /* 0x0000007908747547 */ /* 0x000fea000b800000 */
[----:B---3--:R-:W2:Y:S01]  /*19ce0*/  LDL.LU R0, [R1+0x120] ;  /* 0x0001200001007983 */ /* 0x008ea20000300800 */
[----:B------:R-:W1:Y:S01]  /*19cf0*/  S2UR UR5, SR_CgaCtaId ;  /* 0x00000000000579c3 */ /* 0x000e620000008800 */
[----:B------:R-:W3:Y:S02]  /*19d00*/  LDCU UR10, c[0x0][0x440] ;  /* 0x00008800ff0a77ac */ /* 0x000ee40008000800 */
[----:B------:R-:W4:Y:S01]  /*19d10*/  LDL.LU.64 R6, [R1+0x108] ;  /* 0x0001080001067983 */ /* 0x000f220000300a00 */
[----:B------:R-:W-:Y:S01]  /*19d20*/  UMOV UR6, 0x400 ;  /* 0x0000040000067882 */ /* 0x000fe20000000000 */
[----:B------:R-:W3:Y:S02]  /*19d30*/  LDCU UR25, c[0x0][0x448] ;  /* 0x00008900ff1977ac */ /* 0x000ee40008000800 */
[----:B------:R-:W4:Y:S01]  /*19d40*/  LDL.LU.64 R4, [R1+0x110] ;  /* 0x0001100001047983 */ /* 0x000f220000300a00 */
[----:B------:R-:W3:Y:S01]  /*19d50*/  LDC R214, c[0x0][0x4f8] ;  /* 0x00013e00ffd67b82 */ /* 0x000ee20000000800 */
[----:B------:R-:W-:Y:S01]  /*19d60*/  IMAD.MOV.U32 R106, RZ, RZ, R101 ;  /* 0x000000ffff6a7224 */ /* 0x000fe200078e0065 */
[----:B------:R-:W2:Y:S01]  /*19d70*/  LDCU UR8, c[0x0][0x440] ;  /* 0x00008800ff0877ac */ /* 0x000ea20008000800 */
[----:B------:R-:W4:Y:S01]  /*19d80*/  LDL.LU R3, [R1+0x118] ;  /* 0x0001180001037983 */ /* 0x000f220000300800 */
[----:B------:R-:W2:Y:S03]  /*19d90*/  LDCU UR4, c[0x0][0x45c] ;  /* 0x00008b80ff0477ac */ /* 0x000ea60008000800 */
[----:B------:R-:W4:Y:S01]  /*19da0*/  LDL R2, [R1+0x158] ;  /* 0x0001580001027983 */ /* 0x000f220000100800 */
[----:B------:R-:W-:-:S02]  /*19db0*/  IMAD.MOV.U32 R105, RZ, RZ, R102 ;  /* 0x000000ffff697224 */ /* 0x000fc400078e0066 */
[----:B------:R-:W-:Y:S01]  /*19dc0*/  IMAD.MOV.U32 R213, RZ, RZ, 0x20 ;  /* 0x00000020ffd57424 */ /* 0x000fe200078e00ff */
[----:B------:R-:W2:Y:S01]  /*19dd0*/  LDCU.U8 UR9, c[0x0][0x4f8] ;  /* 0x00009f00ff0977ac */ /* 0x000ea20008000000 */
[----:B-1----:R-:W-:Y:S02]  /*19de0*/  ULEA UR5, UR5, UR6, 0x18 ;  /* 0x0000000605057291 */ /* 0x002fe4000f8ec0ff */
[----:B---3--:R-:W-:Y:S01]  /*19df0*/  USHF.L.U32 UR25, UR25, 0x3, URZ ;  /* 0x0000000319197899 */ /* 0x008fe200080006ff */
[----:B------:R-:W-:-:S05]  /*19e00*/  LOP3.LUT R214, R214, 0xff, RZ, 0xc0, !PT ;  /* 0x000000ffd6d67812 */ /* 0x000fca00078ec0ff */
[----:B------:R-:W-:Y:S01]  /*19e10*/  IMAD R214, R214, 0x10000, R214 ;  /* 0x00010000d6d67824 */ /* 0x000fe200078e02d6 */
[----:B--2--5:R-:W-:Y:S02]  /*19e20*/  LOP3.LUT R211, R0, 0x18, R211, 0xf8, !PT ;  /* 0x0000001800d37812 */ /* 0x024fe400078ef8d3 */
[----:B------:R-:W-:Y:S02]  /*19e30*/  SHF.R.U32.HI R0, RZ, 0x1, R192 ;  /* 0x00000001ff007819 */ /* 0x000fe400000116c0 */
[----:B----4-:R-:W-:Y:S02]  /*19e40*/  LOP3.LUT R6, R6, UR16, RZ, 0x3c, !PT ;  /* 0x0000001006067c12 */ /* 0x010fe4000f8e3cff */
[----:B------:R-:W-:Y:S02]  /*19e50*/  LOP3.LUT R0, R211, 0x8, R0, 0x78, !PT ;  /* 0x00000008d3007812 */ /* 0x000fe400078e7800 */
[----:B------:R-:W-:Y:S01]  /*19e60*/  LOP3.LUT R4, R4, UR16, RZ, 0x3c, !PT ;  /* 0x0000001004047c12 */ /* 0x000fe2000f8e3cff */
[----:B------:R1:W-:Y:S01]  /*19e70*/  STL [R1+0x134], R6 ;  /* 0x0001340601007387 */ /* 0x0003e20000100800 */
[----:B------:R-:W-:Y:S01]  /*19e80*/  LOP3.LUT R209, R0, 0x120, R3, 0xf8, !PT ;  /* 0x0000012000d17812 */ /* 0x000fe200078ef803 */
[----:B------:R-:W-:-:S02]  /*19e90*/  IMAD.MOV.U32 R3, RZ, RZ, R103 ;  /* 0x000000ffff037224 */ /* 0x000fc400078e0067 */
[----:B------:R-:W-:Y:S01]  /*19ea0*/  IMAD.MOV.U32 R0, RZ, RZ, R104 ;  /* 0x000000ffff007224 */ /* 0x000fe200078e0068 */
[----:B------:R-:W-:Y:S02]  /*19eb0*/  LEA R209, R209, UR5, 0x1 ;  /* 0x00000005d1d17c11 */ /* 0x000fe4000f8e08ff */
[----:B------:R-:W-:-:S03]  /*19ec0*/  ISETP.GE.AND P2, PT, R2, UR10, PT ;  /* 0x0000000a02007c0c */ /* 0x000fc6000bf46270 */
[C---:B------:R-:W-:Y:S01]  /*19ed0*/  VIADD R2, R209.reuse, 0x9020 ;  /* 0x00009020d1027836 */ /* 0x040fe20000000000 */
[----:B-1----:R-:W1:Y:S02]  /*19ee0*/  LDC.64 R6, c[0x0][0x3c0] ;  /* 0x0000f000ff067b82 */ /* 0x002e640000000a00 */
[----:B-1----:R-:W-:Y:S04]  /*19ef0*/  STL.64 [R1+0xa0], R6 ;  /* 0x0000a00601007387 */ /* 0x002fe80000100a00 */
[----:B------:R1:W-:Y:S04]  /*19f00*/  STL [R1+0x140], R4 ;  /* 0x0001400401007387 */ /* 0x0003e80000100800 */
[----:B------:R2:W-:Y:S01]  /*19f10*/  STL [R1+0x168], R2 ;  /* 0x0001680201007387 */ /* 0x0005e20000100800 */
[----:B-1----:R-:W-:-:S05]  /*19f20*/  VIADD R4, R209, 0x9000 ;  /* 0x00009000d1047836 */ /* 0x002fca0000000000 */
[----:B------:R2:W-:Y:S01]  /*19f30*/  STL [R1+0x16c], R4 ;  /* 0x00016c0401007387 */ /* 0x0005e20000100800 */
[----:B------:R-:W-:Y:S05]  /*19f40*/  BRA `(.L_x_795) ;  /* 0x0000000000b87947 */ /* 0x000fea0003800000 */
.L_x_797:
        /* <DEDUP_REMOVED lines=10> */
[C---:B--2---:R-:W-:Y:S04]  /*19ff0*/  LEA R102, P4, R100.reuse, R222, 0x7 ;  /* 0x000000de64667211 */ /* 0x044fe800078838ff */
[----:B---3--:R-:W-:Y:S02]  /*1a000*/  LEA.HI.X R103, R100, R208, R101, 0x7, P4 ;  /* 0x000000d064677211 */ /* 0x008fe400020f3c65 */
        /* <DEDUP_REMOVED lines=34> */
.L_x_795:
[----:B------:R-:W2:Y:S01]  /*1a230*/  LDL R9, [R1+0xa0] ;  /* 0x0000a00001097983 */ /* 0x000ea20000100800 */
[----:B------:R-:W-:Y:S04]  /*1a240*/  DEPBAR.LE SB0, 0x0 ;  /* 0x000080000000791a */ /* 0x000fe80000000000 */
[----:B------:R-:W3:Y:S01]  /*1a250*/  LDL R15, [R1+0xa4] ;  /* 0x0000a400010f7983 */ /* 0x000ee20000100800 */
[----:B------:R-:W-:Y:S01]  /*1a260*/  IMAD.SHL.U32 R211, R192, 0x4, RZ ;  /* 0x00000004c0d37824 */ /* 0x000fe200078e00ff */
[----:B------:R-:W-:Y:S01]  /*1a270*/  SHF.R.U32.HI R210, RZ, 0x1, R192 ;  /* 0x00000001ffd27819 */ /* 0x000fe200000116c0 */
[----:B------:R-:W-:Y:S01]  /*1a280*/  UIADD3 UR24, UPT, UPT, UR23, 0x76cf5d0a, URZ ;  /* 0x76cf5d0a17187890 */ /* 0x000fe2000fffe0ff */
[----:B------:R-:W4:Y:S01]  /*1a290*/  LDL R14, [R1+0x188] ;  /* 0x00018800010e7983 */ /* 0x000f220000100800 */
[----:B------:R-:W-:Y:S02]  /*1a2a0*/  UIADD3 UR19, UPT, UPT, UR23, 0x32370b8f, URZ ;  /* 0x32370b8f17137890 */ /* 0x000fe4000fffe0ff */
[----:B------:R-:W-:Y:S01]  /*1a2b0*/  UIADD3 UR10, UPT, UPT, UR23, -0x4498517b, URZ ;  /* 0xbb67ae85170a7890 */ /* 0x000fe2000fffe0ff */
[----:B------:R-:W5:Y:S01]  /*1a2c0*/  LDL R12, [R1+0x184] ;  /* 0x00018400010c7983 */ /* 0x000f620000100800 */
[----:B------:R-:W-:Y:S02]  /*1a2d0*/  USHF.L.U32 UR26, UR17, 0x1, URZ ;  /* 0x00000001111a7899 */ /* 0x000fe400080006ff */
[----:B------:R-:W-:Y:S01]  /*1a2e0*/  UIADD3 UR6, UPT, UPT, UR22, 0x3c6ef372, URZ ;  /* 0x3c6ef37216067890 */ /* 0x000fe2000fffe0ff */
[----:B------:R-:W2:Y:S01]  /*1a2f0*/  LDL R13, [R1+0x158] ;  /* 0x00015800010d7983 */ /* 0x000ea20000100800 */
[----:B------:R-:W-:Y:S02]  /*1a300*/  UIADD3 UR16, UPT, UPT, UR23, -0x126145ec, URZ ;  /* 0xed9eba1417107890 */ /* 0x000fe4000fffe0ff */
[----:B------:R-:W-:Y:S01]  /*1a310*/  UISETP.NE.AND UP0, UPT, UR17, URZ, UPT ;  /* 0x000000ff1100728c */ /* 0x000fe2000bf05270 */
[----:B------:R-:W-:Y:S01]  /*1a320*/  BAR.SYNC.DEFER_BLOCKING 0x0 ;  /* 0x0000000000007b1d */ /* 0x000fe20000010000 */
[----:B------:R-:W-:Y:S01]  /*1a330*/  UIADD3 UR13, UPT, UPT, UR23, -0x56f99767, URZ ;  /* 0xa9066899170d7890 */ /* 0x000fe2000fffe0ff */
[----:B--2---:R-:W-:Y:S01]  /*1a340*/  LOP3.LUT R16, R13, 0x20, RZ, 0xfc, !PT ;  /* 0x000000200d107812 */ /* 0x004fe200078efcff */
[----:B------:R-:W-:Y:S01]  /*1a350*/  IMAD.WIDE.U32 R4, R9, UR17, RZ ;  /* 0x0000001109047c25 */ /* 0x000fe2000f8e00ff */
[----:B------:R-:W-:Y:S02]  /*1a360*/  LOP3.LUT R6, R13, 0x40, RZ, 0xfc, !PT ;  /* 0x000000400d067812 */ /* 0x000fe400078efcff */
[----:B------:R-:W-:Y:S01]  /*1a370*/  ISETP.GE.AND P3, PT, R16, UR8, PT ;  /* 0x0000000810007c0c */ /* 0x000fe2000bf66270 */
[----:B---3--:R-:W-:Y:S01]  /*1a380*/  IMAD R2, R15, UR17, R5 ;  /* 0x000000110f027c24 */ /* 0x008fe2000f8e0205 */
[C---:B----4-:R-:W-:Y:S01]  /*1a390*/  LEA R10, P0, R4.reuse, R14, 0x7 ;  /* 0x0000000e040a7211 */ /* 0x050fe200078038ff */
[----:B------:R-:W-:Y:S01]  /*1a3a0*/  IMAD.SHL.U32 R7, R4, 0x40, RZ ;  /* 0x0000004004077824 */ /* 0x000fe200078e00ff */
[----:B------:R-:W-:Y:S01]  /*1a3b0*/  ISETP.GE.AND P1, PT, R6, UR8, PT ;  /* 0x0000000806007c0c */ /* 0x000fe2000bf26270 */
[----:B------:R-:W-:Y:S01]  /*1a3c0*/  STL [R1+0x170], R16 ;  /* 0x0001701001007387 */ /* 0x000fe20000100800 */
[C-C-:B-----5:R-:W-:Y:S02]  /*1a3d0*/  LEA.HI.X R11, R4.reuse, R12, R2.reuse, 0x7, P0 ;  /* 0x0000000c040b7211 */ /* 0x160fe400000f3c02 */
[----:B------:R-:W-:Y:S01]  /*1a3e0*/  SHF.L.U64.HI R8, R4, 0x6, R2 ;  /* 0x0000000604087819 */ /* 0x000fe20000010202 */
[----:B------:R1:W-:Y:S01]  /*1a3f0*/  STL [R1+0x174], R6 ;  /* 0x0001740601007387 */ /* 0x0003e20000100800 */
[C---:B------:R-:W-:Y:S01]  /*1a400*/  LEA R7, P0, R9.reuse, R7, 0x5 ;  /* 0x0000000709077211 */ /* 0x040fe200078028ff */
[C---:B------:R-:W-:Y:S01]  /*1a410*/  IMAD.SHL.U32 R2, R192.reuse, 0x10, RZ ;  /* 0x00000010c0027824 */ /* 0x040fe200078e00ff */
[----:B------:R-:W-:Y:S01]  /*1a420*/  SHF.L.U32 R4, R192, 0x5, RZ ;  /* 0x00000005c0047819 */ /* 0x000fe200000006ff */
[----:B------:R-:W-:Y:S01]  /*1a430*/  @!PT LDS RZ, [RZ] ;  /* 0x00000000fffff984 */ /* 0x000fe20000000800 */
[----:B------:R-:W-:Y:S01]  /*1a440*/  @!PT LDS RZ, [RZ] ;  /* 0x00000000fffff984 */ /* 0x000fe20000000800 */
[----:B------:R-:W-:Y:S01]  /*1a450*/  @!PT LDS RZ, [RZ] ;  /* 0x00000000fffff984 */ /* 0x000fe20000000800 */
[----:B------:R-:W-:Y:S01]  /*1a460*/  @!P2 LDGSTS.E.BYPASS.LTC128B.128 [R215+0x9000], desc[UR20][R10.64] ;  /* 0x090000000ad7afae */ /* 0x000fe2000b981a14 */
[----:B------:R-:W-:Y:S02]  /*1a470*/  LEA.HI.X R9, R9, R8, R15, 0x5, P0 ;  /* 0x0000000809097211 */ /* 0x000fe400000f2c0f */
[C---:B------:R-:W-:Y:S02]  /*1a480*/  LEA R8, P0, R7.reuse, R14, 0x1 ;  /* 0x0000000e07087211 */ /* 0x040fe400078008ff */
[C---:B------:R-:W-:Y:S02]  /*1a490*/  LOP3.LUT R5, R2.reuse, 0x100, RZ, 0xc0, !PT ;  /* 0x0000010002057812 */ /* 0x040fe400078ec0ff */
[----:B------:R-:W-:Y:S01]  /*1a4a0*/  LEA.HI.X R9, R7, R12, R9, 0x1, P0 ;  /* 0x0000000c07097211 */ /* 0x000fe200000f0c09 */
[----:B------:R-:W-:Y:S01]  /*1a4b0*/  @P2 STS.128 [R215+0x9000], RZ ;  /* 0x009000ffd7002388 */ /* 0x000fe20000000c00 */
[----:B------:R-:W-:Y:S02]  /*1a4c0*/  ISETP.GE.AND P2, PT, R13, UR8, PT ;  /* 0x000000080d007c0c */ /* 0x000fe4000bf46270 */
[----:B------:R-:W-:Y:S02]  /*1a4d0*/  LOP3.LUT R212, R2, 0x3e00, RZ, 0xc0, !PT ;  /* 0x00003e0002d47812 */ /* 0x000fe400078ec0ff */
[----:B------:R-:W-:Y:S02]  /*1a4e0*/  LOP3.LUT R2, R211, 0x18, RZ, 0xc0, !PT ;  /* 0x00000018d3027812 */ /* 0x000fe400078ec0ff */
[--C-:B------:R-:W-:Y:S01]  /*1a4f0*/  LOP3.LUT R5, R5, 0x20, R4.reuse, 0xf8, !PT ;  /* 0x0000002005057812 */ /* 0x100fe200078ef804 */
[----:B------:R-:W-:Y:S01]  /*1a500*/  @!PT LDS RZ, [RZ] ;  /* 0x00000000fffff984 */ /* 0x000fe20000000800 */
[----:B------:R-:W-:Y:S01]  /*1a510*/  @!PT LDS RZ, [RZ] ;  /* 0x00000000fffff984 */ /* 0x000fe20000000800 */
[----:B------:R-:W-:Y:S01]  /*1a520*/  @!PT LDS RZ, [RZ] ;  /* 0x00000000fffff984 */ /* 0x000fe20000000800 */
[----:B------:R-:W-:Y:S01]  /*1a530*/  @!P3 LDGSTS.E.BYPASS.LTC128B.128 [R215+0xa000], desc[UR20][R10.64+0x40] ;  /* 0x0a0000400ad7bfae */ /* 0x000fe2000b981a14 */
[--C-:B------:R-:W-:Y:S02]  /*1a540*/  LOP3.LUT R2, R2, 0xc0, R4.reuse, 0xf8, !PT ;  /* 0x000000c002027812 */ /* 0x100fe400078ef804 */
[----:B------:R-:W-:Y:S02]  /*1a550*/  LOP3.LUT R107, R212, 0x120, R4, 0xf8, !PT ;  /* 0x00000120d46b7812 */ /* 0x000fe400078ef804 */
[----:B-1----:R-:W-:Y:S02]  /*1a560*/  LOP3.LUT R6, R210, 0x8, RZ, 0xc0, !PT ;  /* 0x00000008d2067812 */ /* 0x002fe400078ec0ff */
[----:B------:R-:W-:Y:S01]  /*1a570*/  LOP3.LUT R4, R2, 0x8, R192, 0x78, !PT ;  /* 0x0000000802047812 */ /* 0x000fe200078e78c0 */
[----:B------:R-:W-:Y:S01]  /*1a580*/  @P3 STS.128 [R215+0xa000], RZ ;  /* 0x00a000ffd7003388 */ /* 0x000fe20000000c00 */
[----:B------:R-:W-:Y:S02]  /*1a590*/  LOP3.LUT R107, R107, R2, R6, 0xf6, !PT ;  /* 0x000000026b6b7212 */ /* 0x000fe400078ef606 */
[----:B------:R-:W-:Y:S02]  /*1a5a0*/  LOP3.LUT R2, R5, R4, RZ, 0xfc, !PT ;  /* 0x0000000405027212 */ /* 0x000fe400078efcff */
[----:B------:R-:W-:Y:S02]  /*1a5b0*/  LEA R107, R107, UR5, 0x1 ;  /* 0x000000056b6b7c11 */ /* 0x000fe4000f8e08ff */
[----:B------:R-:W-:Y:S01]  /*1a5c0*/  LEA R2, R2, UR5, 0x1 ;  /* 0x0000000502027c11 */ /* 0x000fe2000f8e08ff */
[----:B------:R-:W-:Y:S01]  /*1a5d0*/  @!PT LDS RZ, [RZ] ;  /* 0x00000000fffff984 */ /* 0x000fe20000000800 */
[----:B------:R-:W-:Y:S01]  /*1a5e0*/  @!PT LDS RZ, [RZ] ;  /* 0x00000000fffff984 */ /* 0x000fe20000000800 */
[----:B------:R-:W-:Y:S01]  /*1a5f0*/  @!PT LDS RZ, [RZ] ;  /* 0x00000000fffff984 */ /* 0x000fe20000000800 */
[----:B------:R-:W-:Y:S01]  /*1a600*/  @!P1 LDGSTS.E.BYPASS.LTC128B.128 [R215+0xb000], desc[UR20][R10.64+0x80] ;  /* 0x0b0000800ad79fae */ /* 0x000fe2000b981a14 */
[----:B------:R-:W-:Y:S07]  /*1a610*/  LOP3.LUT P0, RZ, R192, 0x4, RZ, 0xc0, !PT ;  /* 0x00000004c0ff7812 */ /* 0x000fee000780c0ff */
        /* <DEDUP_REMOVED lines=17> */
[----:B------:R-:W2:Y:S01]  /*1a730*/  LDSM.16.M88.4 R16, [R2+0x6000] ;  /* 0x006000000210783b */ /* 0x000ea20000000200 */
[----:B-1----:R-:W-:Y:S07]  /*1a740*/  SEL R8, R213, 0xffffffe0, !P0 ;  /* 0xffffffe0d5087807 */ /* 0x002fee0004000000 */
[----:B------:R-:W1:Y:S01]  /*1a750*/  LDSM.16.M88.4 R60, [R107+0x1000] ;  /* 0x001000006b3c783b */ /* 0x000e620000000200 */
[C---:B------:R-:W-:Y:S02]  /*1a760*/  IMAD.IADD R208, R8.reuse, 0x1, R107 ;  /* 0x0000000108d07824 */ /* 0x040fe400078e026b */
[----:B------:R-:W-:Y:S05]  /*1a770*/  IMAD.IADD R104, R8, 0x1, R2 ;  /* 0x0000000108687824 */ /* 0x000fea00078e0202 */
        /* <DEDUP_REMOVED lines=23> */
[----:B------:R-:W4:Y:S01]  /*1a8f0*/  LDL.64 R218, [R1+0x138] ;  /* 0x0001380001da7983 */ /* 0x000f220000100a00 */
[-C--:B------:R-:W-:Y:S05]  /*1a900*/  HMMA.16816.F32 R44, R60, R50.reuse, RZ ;  /* 0x000000323c2c723c */ /* 0x080fea00000018ff */
[----:B------:R-:W4:Y:S03]  /*1a910*/  LDL.64 R220, [R1+0x148] ;  /* 0x0001480001dc7983 */ /* 0x000f260000100a00 */
[C---:B------:R-:W-:Y:S03]  /*1a920*/  HMMA.16816.F32 R48, R64.reuse, R50, RZ ;  /* 0x000000324030723c */ /* 0x040fe600000018ff */
[----:B------:R-:W4:Y:S06]  /*1a930*/  LDL.64 R246, [R1+0x150] ;  /* 0x0001500001f67983 */ /* 0x000f2c0000100a00 */
[----:B------:R-:W4:Y:S01]  /*1a940*/  LDL R217, [R1+0x134] ;  /* 0x0001340001d97983 */ /* 0x000f220000100800 */
[-C--:B-----5:R-:W-:Y:S03]  /*1a950*/  HMMA.16816.F32 R52, R64, R100.reuse, RZ ;  /* 0x000000644034723c */ /* 0x0a0fe600000018ff */
[----:B------:R-:W5:Y:S01]  /*1a960*/  LDL R234, [R1+0x140] ;  /* 0x0001400001ea7983 */ /* 0x000f620000100800 */
[----:B------:R-:W4:Y:S04]  /*1a970*/  S2R R222, SR_TID.X ;  /* 0x0000000000de7919 */ /* 0x000f280000002100 */
[C---:B------:R-:W-:Y:S08]  /*1a980*/  HMMA.16816.F32 R56, R60.reuse, R100, RZ ;  /* 0x000000643c38723c */ /* 0x040ff000000018ff */
[-C--:B------:R-:W-:Y:S08]  /*1a990*/  HMMA.16816.F32 R60, R60, R102.reuse, RZ ;  /* 0x000000663c3c723c */ /* 0x080ff000000018ff */
[----:B------:R-:W-:Y:S01]  /*1a9a0*/  HMMA.16816.F32 R64, R64, R102, RZ ;  /* 0x000000664040723c */ /* 0x000fe200000018ff */
[----:B------:R-:W3:Y:S07]  /*1a9b0*/  LDSM.16.M88.4 R100, [R107+0x2000] ;  /* 0x002000006b64783b */ /* 0x000eee0000000200 */
        /* <DEDUP_REMOVED lines=20> */
[----:B------:R-:W3:Y:S07]  /*1ab00*/  LDSM.16.M88.4 R172, [R208+0x2000] ;  /* 0x00200000d0ac783b */ /* 0x000eee0000000200 */
[-C--:B------:R-:W-:Y:S01]  /*1ab10*/  HMMA.16816.F32 R4, R100, R196.reuse, R4 ;  /* 0x000000c46404723c */ /* 0x080fe20000001804 */
[----:B------:R-:W4:Y:S07]  /*1ab20*/  LDSM.16.M88.4 R192, [R104+0x7400] ;  /* 0x0074000068c0783b */ /* 0x000f2e0000000200 */
[C---:B------:R-:W-:Y:S08]  /*1ab30*/  HMMA.16816.F32 R8, R200.reuse, R196, R8 ;  /* 0x000000c4c808723c */ /* 0x040ff00000001808 */
[-C--:B------:R-:W-:Y:S08]  /*1ab40*/  HMMA.16816.F32 R12, R200, R198.reuse, R12 ;  /* 0x000000c6c80c723c */ /* 0x080ff0000000180c */
[C---:B------:R-:W-:Y:S01]  /*1ab50*/  HMMA.16816.F32 R16, R100.reuse, R198, R16 ;  /* 0x000000c66410723c */ /* 0x040fe20000001810 */
[----:B------:R-:W4:Y:S07]  /*1ab60*/  LDSM.16.M88.4 R196, [R104+0x7800] ;  /* 0x0078000068c4783b */ /* 0x000f2e0000000200 */
        /* <DEDUP_REMOVED lines=14> */
[----:B------:R2:W-:Y:S07]  /*1ac50*/  LDSM.16.M88.4 R100, [R107+0x4000] ;  /* 0x004000006b64783b */ /* 0x0005ee0000000200 */
[-C--:B---3--:R-:W-:Y:S01]  /*1ac60*/  HMMA.16816.F32 R4, R172, R180.reuse, R4 ;  /* 0x000000b4ac04723c */ /* 0x088fe20000001804 */
[----:B------:R-:W3:Y:S07]  /*1ac70*/  LDSM.16.M88.4 R184, [R2+0x8000] ;  /* 0x0080000002b8783b */ /* 0x000eee0000000200 */
[C---:B------:R-:W-:Y:S08]  /*1ac80*/  HMMA.16816.F32 R8, R188.reuse, R180, R8 ;  /* 0x000000b4bc08723c */ /* 0x040ff00000001808 */
[-C--:B------:R-:W-:Y:S01]  /*1ac90*/  HMMA.16816.F32 R12, R188, R182.reuse, R12 ;  /* 0x000000b6bc0c723c */ /* 0x080fe2000000180c */
[----:B--2---:R-:W-:Y:S05]  /*1aca0*/  IMAD.U32 R107, RZ, RZ, UR23 ;  /* 0x00000017ff6b7e24 */ /* 0x004fea000f8e00ff */
[----:B----4-:R-:W-:Y:S02]  /*1acb0*/  LOP3.LUT R107, R219, UR26, R107, 0x96, !PT ;  /* 0x0000001adb6b7c12 */ /* 0x010fe4000f8e966b */
[C---:B------:R-:W-:Y:S01]  /*1acc0*/  HMMA.16816.F32 R16, R172.reuse, R182, R16 ;  /* 0x000000b6ac10723c */ /* 0x040fe20000001810 */
[----:B------:R-:W2:Y:S07]  /*1acd0*/  LDSM.16.M88.4 R180, [R2+0x8400] ;  /* 0x0084000002b4783b */ /* 0x000eae0000000200 */
[-C--:B------:R-:W-:Y:S08]  /*1ace0*/  HMMA.16816.F32 R20, R172, R192.reuse, R20 ;  /* 0x000000c0ac14723c */ /* 0x080ff00000001814 */
        /* <DEDUP_REMOVED lines=8> */
[----:B------:R5:W4:Y:S07]  /*1ad70*/  LDSM.16.M88.4 R196, [R2+0x8c00] ;  /* 0x008c000002c4783b */ /* 0x000b2e0000000200 */
[-C--:B-1----:R-:W-:Y:S08]  /*1ad80*/  HMMA.16816.F32 R52, R172, R176.reuse, R52 ;  /* 0x000000b0ac34723c */ /* 0x082ff00000001834 */
[C---:B------:R-:W-:Y:S08]  /*1ad90*/  HMMA.16816.F32 R56, R188.reuse, R176, R56 ;  /* 0x000000b0bc38723c */ /* 0x040ff00000001838 */
[-C--:B------:R-:W-:Y:S03]  /*1ada0*/  HMMA.16816.F32 R60, R188, R178.reuse, R60 ;  /* 0x000000b2bc3c723c */ /* 0x080fe6000000183c */
[----:B-----5:R-:W-:Y:S05]  /*1adb0*/  LOP3.LUT R2, R218, UR10, R221, 0x96, !PT ;  /* 0x0000000ada027c12 */ /* 0x020fea000f8e96dd */
[----:B------:R-:W-:Y:S01]  /*1adc0*/  HMMA.16816.F32 R64, R172, R178, R64 ;  /* 0x000000b2ac40723c */ /* 0x000fe20000001840 */
[----:B------:R-:W-:Y:S07]  /*1add0*/  LDSM.16.M88.4 R172, [R208+0x4000] ;  /* 0x00400000d0ac783b */ /* 0x000fee0000000200 */
[-C--:B---3--:R-:W-:Y:S01]  /*1ade0*/  HMMA.16816.F32 R4, R100, R184.reuse, R4 ;  /* 0x000000b86404723c */ /* 0x088fe20000001804 */
[----:B------:R-:W1:Y:S07]  /*1adf0*/  LDSM.16.M88.4 R176, [R104+0x8000] ;  /* 0x0080000068b0783b */ /* 0x000e6e0000000200 */
[C---:B------:R-:W-:Y:S08]  /*1ae00*/  HMMA.16816.F32 R8, R200.reuse, R184, R8 ;  /* 0x000000b8c808723c */ /* 0x040ff00000001808 */
[-C--:B------:R-:W-:Y:S08]  /*1ae10*/  HMMA.16816.F32 R12, R200, R186.reuse, R12 ;  /* 0x000000bac80c723c */ /* 0x080ff0000000180c */
[C---:B------:R-:W-:Y:S01]  /*1ae20*/  HMMA.16816.F32 R16, R100.reuse, R186, R16 ;  /* 0x000000ba6410723c */ /* 0x040fe20000001810 */
[----:B------:R-:W3:Y:S07]  /*1ae30*/  LDSM.16.M88.4 R184, [R208+0x5000] ;  /* 0x00500000d0b8783b */ /* 0x000eee0000000200 */
[-C--:B--2---:R-:W-:Y:S08]  /*1ae40*/  HMMA.16816.F32 R20, R100, R180.reuse, R20 ;  /* 0x000000b46414723c */ /* 0x084ff00000001814 */
[C---:B------:R-:W-:Y:S08]  /*1ae50*/  HMMA.16816.F32 R24, R200.reuse, R180, R24 ;  /* 0x000000b4c818723c */ /* 0x040ff00000001818 */
[-C--:B------:R-:W-:Y:S08]  /*1ae60*/  HMMA.16816.F32 R28, R200, R182.reuse, R28 ;  /* 0x000000b6c81c723c */ /* 0x080ff0000000181c */
[C---:B------:R-:W-:Y:S04]  /*1ae70*/  HMMA.16816.F32 R32, R100.reuse, R182, R32 ;  /* 0x000000b66420723c */ /* 0x040fe80000001820 */
[----:B------:R-:W-:Y:S04]  /*1ae80*/  IMAD.WIDE.U32 R182, R107, -0x326172a9, RZ ;  /* 0xcd9e8d576bb67825 */ /* 0x000fe800078e00ff */
[-C--:B----4-:R-:W-:Y:S08]  /*1ae90*/  HMMA.16816.F32 R36, R100, R192.reuse, R36 ;  /* 0x000000c06424723c */ /* 0x090ff00000001824 */
[C---:B------:R-:W-:Y:S04]  /*1aea0*/  HMMA.16816.F32 R40, R200.reuse, R192, R40 ;  /* 0x000000c0c828723c */ /* 0x040fe80000001828 */
[----:B------:R-:W-:Y:S04]  /*1aeb0*/  MOV R192, R222 ;  /* 0x000000de00c07202 */ /* 0x000fe80000000f00 */
[-C--:B------:R-:W-:Y:S08]  /*1aec0*/  HMMA.16816.F32 R44, R200, R194.reuse, R44 ;  /* 0x000000c2c82c723c */ /* 0x080ff0000000182c */
[C---:B------:R-:W-:Y:S04]  /*1aed0*/  HMMA.16816.F32 R48, R100.reuse, R194, R48 ;  /* 0x000000c26430723c */ /* 0x040fe80000001830 */
[----:B------:R-:W-:Y:S01]  /*1aee0*/  IMAD.WIDE.U32 R194, R2, -0x326172a9, RZ ;  /* 0xcd9e8d5702c27825 */ /* 0x000fe200078e00ff */
[----:B------:R-:W-:Y:S01]  /*1aef0*/  LOP3.LUT R2, R218, UR10, R247, 0x96, !PT ;  /* 0x0000000ada027c12 */ /* 0x000fe2000f8e96f7 */
[----:B------:R-:W-:Y:S02]  /*1af00*/  UIADD3 UR10, UPT, UPT, UR22, -0x255992d5, URZ ;  /* 0xdaa66d2b160a7890 */ /* 0x000fe4000fffe0ff */
[-C--:B------:R-:W-:Y:S03]  /*1af10*/  HMMA.16816.F32 R52, R100, R196.reuse, R52 ;  /* 0x000000c46434723c */ /* 0x080fe60000001834 */
[----:B------:R-:W-:Y:S01]  /*1af20*/  LOP3.LUT R216, R195, UR6, RZ, 0x3c, !PT ;  /* 0x00000006c3d87c12 */ /* 0x000fe2000f8e3cff */
[----:B------:R-:W-:Y:S01]  /*1af30*/  IMAD.WIDE.U32 R204, R2, -0x326172a9, RZ ;  /* 0xcd9e8d5702cc7825 */ /* 0x000fe200078e00ff */
[----:B------:R-:W-:Y:S02]  /*1af40*/  LOP3.LUT R2, R183, R217, RZ, 0x3c, !PT ;  /* 0x000000d9b7027212 */ /* 0x000fe400078e3cff */
[----:B------:R-:W-:Y:S01]  /*1af50*/  LOP3.LUT R180, R182, R216, RZ, 0x3c, !PT ;  /* 0x000000d8b6b47212 */ /* 0x000fe200078e3cff */
[C---:B------:R-:W-:Y:S04]  /*1af60*/  HMMA.16816.F32 R56, R200.reuse, R196, R56 ;  /* 0x000000c4c838723c */ /* 0x040fe80000001838 */
[----:B------:R-:W-:Y:S01]  /*1af70*/  IMAD.WIDE.U32 R180, R180, -0x2daee0ad, RZ ;  /* 0xd2511f53b4b47825 */ /* 0x000fe200078e00ff */
[----:B------:R-:W-:Y:S01]  /*1af80*/  LOP3.LUT R224, R205, UR6, RZ, 0x3c, !PT ;  /* 0x00000006cde07c12 */ /* 0x000fe2000f8e3cff */
[----:B------:R-:W-:Y:S02]  /*1af90*/  UIADD3 UR6, UPT, UPT, UR22, 0x78dde6e4, URZ ;  /* 0x78dde6e416067890 */ /* 0x000fe4000fffe0ff */
[-C--:B------:R-:W-:Y:S03]  /*1afa0*/  HMMA.16816.F32 R60, R200, R198.reuse, R60 ;  /* 0x000000c6c83c723c */ /* 0x080fe6000000183c */
[----:B------:R-:W-:Y:S05]  /*1afb0*/  LOP3.LUT R107, R182, R224, RZ, 0x3c, !PT ;  /* 0x000000e0b66b7212 */ /* 0x000fea00078e3cff */
[----:B------:R-:W-:Y:S01]  /*1afc0*/  HMMA.16816.F32 R64, R100, R198, R64 ;  /* 0x000000c66440723c */ /* 0x000fe20000001840 */
[----:B------:R-:W2:Y:S03]  /*1afd0*/  LDSM.16.M88.4 R100, [R104+0x8400] ;  /* 0x008400006864783b */ /* 0x000ea60000000200 */
[----:B------:R-:W-:Y:S04]  /*1afe0*/  IMAD.WIDE.U32 R200, R107, -0x2daee0ad, RZ ;  /* 0xd2511f536bc87825 */ /* 0x000fe800078e00ff */
[-C--:B-1----:R-:W-:Y:S05]  /*1aff0*/  HMMA.16816.F32 R4, R172, R176.reuse, R4 ;  /* 0x000000b0ac04723c */ /* 0x082fea0000001804 */
[----:B------:R-:W-:Y:S03]  /*1b000*/  IMAD.SHL.U32 R107, R192, 0x2, RZ ;  /* 0x00000002c06b7824 */ /* 0x000fe600078e00ff */
[C---:B---3--:R-:W-:Y:S04]  /*1b010*/  HMMA.16816.F32 R8, R184.reuse, R176, R8 ;  /* 0x000000b0b808723c */ /* 0x048fe80000001808 */
[----:B------:R-:W-:Y:S01]  /*1b020*/  LOP3.LUT R202, R107, 0x6, RZ, 0xc0, !PT ;  /* 0x000000066bca7812 */ /* 0x000fe200078ec0ff */
[----:B------:R-:W-:Y:S01]  /*1b030*/  IMAD.WIDE.U32 R176, R2, -0x2daee0ad, RZ ;  /* 0xd2511f5302b07825 */ /* 0x000fe200078e00ff */
[----:B------:R-:W-:Y:S02]  /*1b040*/  LOP3.LUT R2, R183, R234, RZ, 0x3c, !PT ;  /* 0x000000eab7027212 */ /* 0x000fe400078e3cff */
[-C--:B------:R-:W-:Y:S01]  /*1b050*/  HMMA.16816.F32 R12, R184, R178.reuse, R12 ;  /* 0x000000b2b80c723c */ /* 0x080fe2000000180c */
[----:B------:R1:W-:Y:S02]  /*1b060*/  STL [R1+0x178], R202 ;  /* 0x000178ca01007387 */ /* 0x0003e40000100800 */
[----:B------:R-:W-:Y:S01]  /*1b070*/  LOP3.LUT R177, R220, UR24, R177, 0x96, !PT ;  /* 0x00000018dcb17c12 */ /* 0x000fe2000f8e96b1 */
[----:B------:R-:W-:Y:S01]  /*1b080*/  IMAD.WIDE.U32 R188, R2, -0x2daee0ad, RZ ;  /* 0xd2511f5302bc7825 */ /* 0x000fe200078e00ff */
[----:B------:R-:W-:Y:S03]  /*1b090*/  LOP3.LUT R176, R176, UR19, R181, 0x96, !PT ;  /* 0x00000013b0b07c12 */ /* 0x000fe6000f8e96b5 */
[----:B------:R-:W-:Y:S01]  /*1b0a0*/  IMAD.WIDE.U32 R190, R177, -0x326172a9, RZ ;  /* 0xcd9e8d57b1be7825 */ /* 0x000fe200078e00ff */
[----:B------:R-:W-:Y:S01]  /*1b0b0*/  LOP3.LUT R182, R246, UR24, R189, 0x96, !PT ;  /* 0x00000018f6b67c12 */ /* 0x000fe2000f8e96bd */
[C---:B------:R-:W-:Y:S04]  /*1b0c0*/  HMMA.16816.F32 R16, R172.reuse, R178, R16 ;  /* 0x000000b2ac10723c */ /* 0x040fe80000001810 */
[----:B------:R-:W-:Y:S01]  /*1b0d0*/  LOP3.LUT R2, R194, UR10, R191, 0x96, !PT ;  /* 0x0000000ac2027c12 */ /* 0x000fe2000f8e96bf */
[----:B------:R-:W-:Y:S01]  /*1b0e0*/  IMAD.WIDE.U32 R198, R176, -0x326172a9, RZ ;  /* 0xcd9e8d57b0c67825 */ /* 0x000fe200078e00ff */
[----:B------:R-:W-:Y:S01]  /*1b0f0*/  LOP3.LUT R181, R188, UR19, R201, 0x96, !PT ;  /* 0x00000013bcb57c12 */ /* 0x000fe2000f8e96c9 */
[----:B------:R-:W3:Y:S01]  /*1b100*/  LDSM.16.M88.4 R176, [R104+0x8800] ;  /* 0x0088000068b0783b */ /* 0x000ee20000000200 */
[-C--:B--2---:R-:W-:Y:S03]  /*1b110*/  HMMA.16816.F32 R20, R172, R100.reuse, R20 ;  /* 0x00000064ac14723c */ /* 0x084fe60000001814 */
[----:B------:R-:W-:Y:S01]  /*1b120*/  LOP3.LUT R183, R190, UR6, R199, 0x96, !PT ;  /* 0x00000006beb77c12 */ /* 0x000fe2000f8e96c7 */
[----:B------:R-:W-:Y:S04]  /*1b130*/  IMAD.WIDE.U32 R206, R2, -0x2daee0ad, RZ ;  /* 0xd2511f5302ce7825 */ /* 0x000fe800078e00ff */
[C---:B------:R-:W-:Y:S01]  /*1b140*/  HMMA.16816.F32 R24, R184.reuse, R100, R24 ;  /* 0x00000064b818723c */ /* 0x040fe20000001818 */
[----:B------:R-:W-:Y:S03]  /*1b150*/  IMAD.U32 R2, RZ, RZ, UR17 ;  /* 0x00000011ff027e24 */ /* 0x000fe6000f8e00ff */
[----:B------:R-:W-:Y:S01]  /*1b160*/  LOP3.LUT R193, R180, UR16, R207, 0x96, !PT ;  /* 0x00000010b4c17c12 */ /* 0x000fe2000f8e96cf */
[----:B------:R-:W-:Y:S02]  /*1b170*/  IMAD R2, R2, 0x40, R202 ;  /* 0x0000004002027824 */ /* 0x000fe400078e02ca */
[----:B------:R-:W-:Y:S01]  /*1b180*/  IMAD.WIDE.U32 R188, R182, -0x326172a9, RZ ;  /* 0xcd9e8d57b6bc7825 */ /* 0x000fe200078e00ff */
[-C--:B------:R-:W-:Y:S03]  /*1b190*/  HMMA.16816.F32 R28, R184, R102.reuse, R28 ;  /* 0x00000066b81c723c */ /* 0x080fe6000000181c */
[----:B------:R-:W-:Y:S01]  /*1b1a0*/  I2FP.F32.U32 R100, R2 ;  /* 0x0000000200647245 */ /* 0x000fe20000201000 */
[----:B------:R-:W-:Y:S01]  /*1b1b0*/  IMAD.WIDE.U32 R196, R181, -0x326172a9, RZ ;  /* 0xcd9e8d57b5c47825 */ /* 0x000fe200078e00ff */
[----:B------:R-:W-:Y:S02]  /*1b1c0*/  LOP3.LUT R107, R204, UR10, R189, 0x96, !PT ;  /* 0x0000000acc6b7c12 */ /* 0x000fe4000f8e96bd */
[----:B------:R-:W-:Y:S01]  /*1b1d0*/  IADD3 R181, PT, PT, R2, 0x1, RZ ;  /* 0x0000000102b57810 */ /* 0x000fe20007ffe0ff */
[----:B------:R-:W-:Y:S01]  /*1b1e0*/  FFMA.FTZ R4, R100, UR7, R4 ;  /* 0x0000000764047c23 */ /* 0x000fe20008010004 */
[----:B------:R-:W-:Y:S01]  /*1b1f0*/  LOP3.LUT R182, R188, UR6, R197, 0x96, !PT ;  /* 0x00000006bcb67c12 */ /* 0x000fe2000f8e96c5 */
[C---:B------:R-:W-:Y:S01]  /*1b200*/  FFMA.FTZ R6, R100.reuse, UR7, R6 ;  /* 0x0000000764067c23 */ /* 0x040fe20008010006 */
[----:B------:R-:W-:Y:S01]  /*1b210*/  I2FP.F32.U32 R181, R181 ;  /* 0x000000b500b57245 */ /* 0x000fe20000201000 */
[C---:B------:R-:W-:Y:S01]  /*1b220*/  FFMA.FTZ R8, R100.reuse, UR7, R8 ;  /* 0x0000000764087c23 */ /* 0x040fe20008010008 */
[----:B------:R-:W-:Y:S01]  /*1b230*/  FFMA.FTZ R10, R100, UR7, R10 ;  /* 0x00000007640a7c23 */ /* 0x000fe2000801000a */
[C---:B------:R-:W-:Y:S01]  /*1b240*/  HMMA.16816.F32 R32, R172.reuse, R102, R32 ;  /* 0x00000066ac20723c */ /* 0x040fe20000001820 */
[----:B------:R2:W4:Y:S01]  /*1b250*/  LDSM.16.M88.4 R100, [R104+0x8c00] ;  /* 0x008c00006864783b */ /* 0x0005220000000200 */
[----:B------:R-:W-:Y:S04]  /*1b260*/  DEPBAR.LE SB0, 0x0 ;  /* 0x000080000000791a */ /* 0x000fe80000000000 */
[----:B------:R-:W-:Y:S01]  /*1b270*/  FFMA.FTZ R5, R181, UR7, R5 ;  /* 0x00000007b5057c23 */ /* 0x000fe20008010005 */
[----:B-1----:R-:W-:Y:S04]  /*1b280*/  IMAD.WIDE.U32 R202, R107, -0x2daee0ad, RZ ;  /* 0xd2511f536bca7825 */ /* 0x002fe800078e00ff */
[C---:B------:R-:W-:Y:S01]  /*1b290*/  FFMA.FTZ R7, R181.reuse, UR7, R7 ;  /* 0x00000007b5077c23 */ /* 0x040fe20008010007 */
[-C--:B---3--:R-:W-:Y:S01]  /*1b2a0*/  HMMA.16816.F32 R36, R172, R176.reuse, R36 ;  /* 0x000000b0ac24723c */ /* 0x088fe20000001824 */
[----:B------:R-:W-:Y:S04]  /*1b2b0*/  BAR.SYNC.DEFER_BLOCKING 0x0 ;  /* 0x0000000000007b1d */ /* 0x000fe80000010000 */
[----:B------:R-:W-:Y:S01]  /*1b2c0*/  LOP3.LUT R200, R200, UR16, R203, 0x96, !PT ;  /* 0x00000010c8c87c12 */ /* 0x000fe2000f8e96cb */
[C---:B------:R-:W-:Y:S02]  /*1b2d0*/  VIADD R107, R2.reuse, 0x8 ;  /* 0x00000008026b7836 */ /* 0x040fe40000000000 */
[C---:B------:R-:W-:Y:S01]  /*1b2e0*/  FFMA.FTZ R9, R181.reuse, UR7, R9 ;  /* 0x00000007b5097c23 */ /* 0x040fe20008010009 */
[C---:B------:R-:W-:Y:S04]  /*1b2f0*/  HMMA.16816.F32 R40, R184.reuse, R176, R40 ;  /* 0x000000b0b828723c */ /* 0x040fe80000001828 */
[----:B------:R-:W-:Y:S01]  /*1b300*/  I2FP.F32.U32 R107, R107 ;  /* 0x0000006b006b7245 */ /* 0x000fe20000201000 */
[----:B------:R-:W-:Y:S01]  /*1b310*/  FFMA.FTZ R11, R181, UR7, R11 ;  /* 0x00000007b50b7c23 */ /* 0x000fe2000801000b */
[C---:B------:R-:W-:Y:S01]  /*1b320*/  IADD3 R181, PT, PT, R2.reuse, 0x11, RZ ;  /* 0x0000001102b57810 */ /* 0x040fe20007ffe0ff */
[----:B--2---:R-:W-:Y:S01]  /*1b330*/  VIADD R104, R2, 0x10 ;  /* 0x0000001002687836 */ /* 0x004fe20000000000 */
[-C--:B------:R-:W-:Y:S03]  /*1b340*/  HMMA.16816.F32 R44, R184, R178.reuse, R44 ;  /* 0x000000b2b82c723c */ /* 0x080fe6000000182c */
[C---:B------:R-:W-:Y:S01]  /*1b350*/  FFMA.FTZ R12, R107.reuse, UR7, R12 ;  /* 0x000000076b0c7c23 */ /* 0x040fe2000801000c */
[----:B------:R-:W-:Y:S01]  /*1b360*/  I2FP.F32.U32 R104, R104 ;  /* 0x0000006800687245 */ /* 0x000fe20000201000 */
[C---:B------:R-:W-:Y:S01]  /*1b370*/  FFMA.FTZ R14, R107.reuse, UR7, R14 ;  /* 0x000000076b0e7c23 */ /* 0x040fe2000801000e */
[C---:B------:R-:W-:Y:S01]  /*1b380*/  FFMA.FTZ R16, R107.reuse, UR7, R16 ;  /* 0x000000076b107c23 */ /* 0x040fe20008010010 */
[----:B------:R-:W-:Y:S01]  /*1b390*/  FFMA.FTZ R18, R107, UR7, R18 ;  /* 0x000000076b127c23 */ /* 0x000fe20008010012 */
[----:B------:R-:W-:Y:S01]  /*1b3a0*/  I2FP.F32.U32 R107, R181 ;  /* 0x000000b5006b7245 */ /* 0x000fe20000201000 */
[C---:B------:R-:W-:Y:S04]  /*1b3b0*/  HMMA.16816.F32 R48, R172.reuse, R178, R48 ;  /* 0x000000b2ac30723c */ /* 0x040fe80000001830 */
[C---:B------:R-:W-:Y:S01]  /*1b3c0*/  FFMA.FTZ R20, R104.reuse, UR7, R20 ;  /* 0x0000000768147c23 */ /* 0x040fe20008010014 */
[C---:B------:R-:W-:Y:S01]  /*1b3d0*/  FFMA.FTZ R22, R104.reuse, UR7, R22 ;  /* 0x0000000768167c23 */ /* 0x040fe20008010016 */
[C---:B------:R-:W-:Y:S01]  /*1b3e0*/  FFMA.FTZ R24, R104.reuse, UR7, R24 ;  /* 0x0000000768187c23 */ /* 0x040fe20008010018 */
[----:B------:R-:W-:Y:S01]  /*1b3f0*/  FFMA.FTZ R26, R104, UR7, R26 ;  /* 0x00000007681a7c23 */ /* 0x000fe2000801001a */
[C---:B------:R-:W-:Y:S01]  /*1b400*/  IADD3 R104, PT, PT, R2.reuse, 0x20, RZ ;  /* 0x0000002002687810 */ /* 0x040fe20007ffe0ff */
[-C--:B----4-:R-:W-:Y:S03]  /*1b410*/  HMMA.16816.F32 R52, R172, R100.reuse, R52 ;  /* 0x00000064ac34723c */ /* 0x090fe60000001834 */
[----:B------:R-:W-:Y:S01]  /*1b420*/  I2FP.F32.U32 R104, R104 ;  /* 0x0000006800687245 */ /* 0x000fe20000201000 */
[C---:B------:R-:W-:Y:S01]  /*1b430*/  FFMA.FTZ R21, R107.reuse, UR7, R21 ;  /* 0x000000076b157c23 */ /* 0x040fe20008010015 */
[C---:B------:R-:W-:Y:S01]  /*1b440*/  FFMA.FTZ R23, R107.reuse, UR7, R23 ;  /* 0x000000076b177c23 */ /* 0x040fe20008010017 */
[C---:B------:R-:W-:Y:S01]  /*1b450*/  FFMA.FTZ R25, R107.reuse, UR7, R25 ;  /* 0x000000076b197c23 */ /* 0x040fe20008010019 */
[----:B------:R-:W-:Y:S01]  /*1b460*/  FFMA.FTZ R27, R107, UR7, R27 ;  /* 0x000000076b1b7c23 */ /* 0x000fe2000801001b */
[C---:B------:R-:W-:Y:S04]  /*1b470*/  HMMA.16816.F32 R56, R184.reuse, R100, R56 ;  /* 0x00000064b838723c */ /* 0x040fe80000001838 */
[C---:B------:R-:W-:Y:S01]  /*1b480*/  IADD3 R100, PT, PT, R2.reuse, 0x29, RZ ;  /* 0x0000002902647810 */ /* 0x040fe20007ffe0ff */
[----:B------:R-:W-:Y:S02]  /*1b490*/  VIADD R101, R2, 0x28 ;  /* 0x0000002802657836 */ /* 0x000fe40000000000 */
[C---:B------:R-:W-:Y:S01]  /*1b4a0*/  FFMA.FTZ R36, R104.reuse, UR7, R36 ;  /* 0x0000000768247c23 */ /* 0x040fe20008010024 */
[C---:B------:R-:W-:Y:S01]  /*1b4b0*/  FFMA.FTZ R38, R104.reuse, UR7, R38 ;  /* 0x0000000768267c23 */ /* 0x040fe20008010026 */
[----:B------:R-:W-:Y:S01]  /*1b4c0*/  I2FP.F32.U32 R100, R100 ;  /* 0x0000006400647245 */ /* 0x000fe20000201000 */
[-C--:B------:R-:W-:Y:S03]  /*1b4d0*/  HMMA.16816.F32 R60, R184, R102.reuse, R60 ;  /* 0x00000066b83c723c */ /* 0x080fe6000000183c */
[----:B------:R-:W-:Y:S01]  /*1b4e0*/  I2FP.F32.U32 R101, R101 ;  /* 0x0000006500657245 */ /* 0x000fe20000201000 */
[C---:B------:R-:W-:Y:S01]  /*1b4f0*/  FFMA.FTZ R40, R104.reuse, UR7, R40 ;  /* 0x0000000768287c23 */ /* 0x040fe20008010028 */
[----:B------:R-:W-:Y:S01]  /*1b500*/  FFMA.FTZ R42, R104, UR7, R42 ;  /* 0x00000007682a7c23 */ /* 0x000fe2000801002a */
[C---:B------:R-:W-:Y:S01]  /*1b510*/  FFMA.FTZ R45, R100.reuse, UR7, R45 ;  /* 0x00000007642d7c23 */ /* 0x040fe2000801002d */
[C---:B------:R-:W-:Y:S01]  /*1b520*/  FFMA.FTZ R47, R100.reuse, UR7, R47 ;  /* 0x00000007642f7c23 */ /* 0x040fe2000801002f */
[----:B------:R-:W-:Y:S04]  /*1b530*/  HMMA.16816.F32 R64, R172, R102, R64 ;  /* 0x00000066ac40723c */ /* 0x000fe80000001840 */
[C---:B------:R-:W-:Y:S01]  /*1b540*/  FFMA.FTZ R44, R101.reuse, UR7, R44 ;  /* 0x00000007652c7c23 */ /* 0x040fe2000801002c */
[C---:B------:R-:W-:Y:S01]  /*1b550*/  FFMA.FTZ R46, R101.reuse, UR7, R46 ;  /* 0x00000007652e7c23 */ /* 0x040fe2000801002e */
[C---:B------:R-:W-:Y:S01]  /*1b560*/  FFMA.FTZ R48, R101.reuse, UR7, R48 ;  /* 0x0000000765307c23 */ /* 0x040fe20008010030 */
[----:B------:R-:W-:Y:S01]  /*1b570*/  FFMA.FTZ R50, R101, UR7, R50 ;  /* 0x0000000765327c23 */ /* 0x000fe20008010032 */
[C---:B------:R-:W-:Y:S01]  /*1b580*/  FFMA.FTZ R49, R100.reuse, UR7, R49 ;  /* 0x0000000764317c23 */ /* 0x040fe20008010031 */
[----:B------:R-:W-:Y:S01]  /*1b590*/  FFMA.FTZ R51, R100, UR7, R51 ;  /* 0x0000000764337c23 */ /* 0x000fe20008010033 */
[C---:B------:R-:W-:Y:S01]  /*1b5a0*/  IADD3 R100, PT, PT, R2.reuse, 0x38, RZ ;  /* 0x0000003802647810 */ /* 0x040fe20007ffe0ff */
[C---:B------:R-:W-:Y:S02]  /*1b5b0*/  VIADD R180, R2.reuse, 0x9 ;  /* 0x0000000902b47836 */ /* 0x040fe40000000000 */
[C---:B------:R-:W-:Y:S01]  /*1b5c0*/  VIADD R177, R2.reuse, 0x18 ;  /* 0x0000001802b17836 */ /* 0x040fe20000000000 */
[----:B------:R-:W-:Y:S01]  /*1b5d0*/  I2FP.F32.U32 R100, R100 ;  /* 0x0000006400647245 */ /* 0x000fe20000201000 */
        /* <DEDUP_REMOVED lines=8> */
[----:B------:R-:W-:Y:S01]  /*1b660*/  VIADD R2, R2, 0x39 ;  /* 0x0000003902027836 */ /* 0x000fe20000000000 */
[----:B------:R-:W-:Y:S01]  /*1b670*/  I2FP.F32.U32 R102, R101 ;  /* 0x0000006500667245 */ /* 0x000fe20000201000 */
[----:B------:R-:W-:Y:S01]  /*1b680*/  FFMA.FTZ R13, R180, UR7, R13 ;  /* 0x00000007b40d7c23 */ /* 0x000fe2000801000d */
[----:B------:R-:W-:Y:S01]  /*1b690*/  I2FP.F32.U32 R101, R104 ;  /* 0x0000006800657245 */ /* 0x000fe20000201000 */
[C---:B------:R-:W-:Y:S01]  /*1b6a0*/  FFMA.FTZ R60, R100.reuse, UR7, R60 ;  /* 0x00000007643c7c23 */ /* 0x040fe2000801003c */
[----:B------:R-:W-:Y:S01]  /*1b6b0*/  I2FP.F32.U32 R2, R2 ;  /* 0x0000000200027245 */ /* 0x000fe20000201000 */
[C---:B------:R-:W-:Y:S01]  /*1b6c0*/  FFMA.FTZ R62, R100.reuse, UR7, R62 ;  /* 0x00000007643e7c23 */ /* 0x040fe2000801003e */
[C---:B------:R-:W-:Y:S01]  /*1b6d0*/  FFMA.FTZ R64, R100.reuse, UR7, R64 ;  /* 0x0000000764407c23 */ /* 0x040fe20008010040 */
[----:B------:R-:W-:Y:S01]  /*1b6e0*/  FFMA.FTZ R66, R100, UR7, R66 ;  /* 0x0000000764427c23 */ /* 0x000fe20008010042 */
[----:B------:R-:W-:Y:S01]  /*1b6f0*/  FMNMX3.FTZ R100, R105, R8, R9, !PT ;  /* 0x0000000869647276 */ /* 0x000fe20007810009 */
[C---:B------:R-:W-:Y:S01]  /*1b700*/  FFMA.FTZ R15, R180.reuse, UR7, R15 ;  /* 0x00000007b40f7c23 */ /* 0x040fe2000801000f */
[C---:B------:R-:W-:Y:S01]  /*1b710*/  FFMA.FTZ R17, R180.reuse, UR7, R17 ;  /* 0x00000007b4117c23 */ /* 0x040fe20008010011 */
[----:B------:R-:W-:Y:S01]  /*1b720*/  FFMA.FTZ R19, R180, UR7, R19 ;  /* 0x00000007b4137c23 */ /* 0x000fe20008010013 */
[----:B------:R-:W-:Y:S01]  /*1b730*/  FMNMX3.FTZ R100, R100, R12, R13, !PT ;  /* 0x0000000c64647276 */ /* 0x000fe2000781000d */
[C---:B------:R-:W-:Y:S01]  /*1b740*/  FFMA.FTZ R52, R102.reuse, UR7, R52 ;  /* 0x0000000766347c23 */ /* 0x040fe20008010034 */
[C---:B------:R-:W-:Y:S01]  /*1b750*/  FFMA.FTZ R53, R101.reuse, UR7, R53 ;  /* 0x0000000765357c23 */ /* 0x040fe20008010035 */
[C---:B------:R-:W-:Y:S01]  /*1b760*/  FFMA.FTZ R54, R102.reuse, UR7, R54 ;  /* 0x0000000766367c23 */ /* 0x040fe20008010036 */
[C---:B------:R-:W-:Y:S01]  /*1b770*/  FFMA.FTZ R55, R101.reuse, UR7, R55 ;  /* 0x0000000765377c23 */ /* 0x040fe20008010037 */
[C---:B------:R-:W-:Y:S01]  /*1b780*/  FFMA.FTZ R56, R102.reuse, UR7, R56 ;  /* 0x0000000766387c23 */ /* 0x040fe20008010038 */
[----:B------:R-:W-:Y:S01]  /*1b790*/  FFMA.FTZ R58, R102, UR7, R58 ;  /* 0x00000007663a7c23 */ /* 0x000fe2000801003a */
[----:B------:R-:W-:Y:S01]  /*1b7a0*/  FMNMX3.FTZ R102, R0, R4, R5, !PT ;  /* 0x0000000400667276 */ /* 0x000fe20007810005 */
[C---:B------:R-:W-:Y:S01]  /*1b7b0*/  FFMA.FTZ R57, R101.reuse, UR7, R57 ;  /* 0x0000000765397c23 */ /* 0x040fe20008010039 */
[----:B------:R-:W-:Y:S01]  /*1b7c0*/  FFMA.FTZ R59, R101, UR7, R59 ;  /* 0x00000007653b7c23 */ /* 0x000fe2000801003b */
[----:B------:R-:W-:Y:S01]  /*1b7d0*/  FMNMX3.FTZ R101, R3, R6, R7, !PT ;  /* 0x0000000603657276 */ /* 0x000fe20007810007 */
[----:B------:R-:W-:Y:S01]  /*1b7e0*/  FFMA.FTZ R61, R2, UR7, R61 ;  /* 0x00000007023d7c23 */ /* 0x000fe2000801003d */
        /* <DEDUP_REMOVED lines=29> */
[----:B------:R-:W-:Y:S01]  /*1b9c0*/  IMAD.WIDE.U32 R190, R183, -0x2daee0ad, RZ ;  /* 0xd2511f53b7be7825 */ /* 0x000fe200078e00ff */
[----:B------:R-:W-:Y:S02]  /*1b9d0*/  FMNMX3.FTZ R176, R176, R40, R41, !PT ;  /* 0x00000028b0b07276 */ /* 0x000fe40007810029 */
        /* <DEDUP_REMOVED lines=9> */
[----:B------:R-:W-:Y:S02]  /*1ba70*/  FMNMX3.FTZ R2, R2, R58, R59, !PT ;  /* 0x0000003a02027276 */ /* 0x000fe4000781003b */
[----:B------:R-:W-:Y:S02]  /*1ba80*/  FMNMX3.FTZ R104, R104, R52, R53, !PT ;  /* 0x0000003468687276 */ /* 0x000fe40007810035 */
[----:B------:R-:W-:Y:S02]  /*1ba90*/  FMNMX3.FTZ R100, R100, R54, R55, !PT ;  /* 0x0000003664647276 */ /* 0x000fe40007810037 */
[----:B------:R-:W-:Y:S02]  /*1baa0*/  LOP3.LUT R206, R206, UR13, R191, 0x96, !PT ;  /* 0x0000000dcece7c12 */ /* 0x000fe4000f8e96bf */
[----:B------:R-:W-:Y:S02]  /*1bab0*/  LOP3.LUT R202, R202, UR13, R189, 0x96, !PT ;  /* 0x0000000dcaca7c12 */ /* 0x000fe4000f8e96bd */
[----:B------:R-:W-:Y:S02]  /*1bac0*/  FMNMX3.FTZ R176, R176, R60, R61, !PT ;  /* 0x0000003cb0b07276 */ /* 0x000fe4000781003d */
[----:B------:R-:W-:Y:S02]  /*1bad0*/  FMNMX3.FTZ R177, R2, R62, R63, !PT ;  /* 0x0000003e02b17276 */ /* 0x000fe4000781003f */
[----:B------:R-:W-:Y:S02]  /*1bae0*/  FMNMX3.FTZ R104, R104, R64, R65, !PT ;  /* 0x0000004068687276 */ /* 0x000fe40007810041 */
[----:B------:R-:W-:Y:S01]  /*1baf0*/  FMNMX3.FTZ R107, R100, R66, R67, !PT ;  /* 0x00000042646b7276 */ /* 0x000fe20007810043 */
[----:B------:R-:W-:Y:S06]  /*1bb00*/  BRA.U.ANY UP0, `(.L_x_797) ;  /* 0xffffffe500107547 */ /* 0x000fec000b93ffff */
.L_x_796:
[----:B------:R-:W-:Y:S01]  /*1bb10*/  LOP3.LUT R175, R198, UR15, R175, 0x96, !PT ;  /* 0x0000000fc6af7c12 */ /* 0x000fe2000f8e96af */
[----:B------:R-:W2:Y:S01]  /*1bb20*/  SHFL.BFLY PT, R178, R104, 0x2, 0x1f ;  /* 0x0c401f0068b27f89 */ /* 0x000ea200000e0000 */
[----:B------:R-:W-:Y:S01]  /*1bb30*/  LOP3.LUT R2, R196, UR15, R173, 0x96, !PT ;  /* 0x0000000fc4027c12 */ /* 0x000fe2000f8e96ad */
[----:B-1----:R-:W-:Y:S01]  /*1bb40*/  IMAD.WIDE.U32 R100, R202, -0x326172a9, RZ ;  /* 0xcd9e8d57ca647825 */ /* 0x002fe200078e00ff */
[----:B------:R-:W-:Y:S05]  /*1bb50*/  UIADD3 UR11, UPT, UPT, UR23, 0x646e171e, URZ ;  /* 0x646e171e170b7890 */ /* 0x000fea000fffe0ff */
[----:B------:R-:W1:Y:S01]  /*1bb60*/  SHFL.BFLY PT, R179, R107, 0x2, 0x1f ;  /* 0x0c401f006bb37f89 */ /* 0x000e6200000e0000 */
[----:B------:R-:W-:Y:S01]  /*1bb70*/  UIADD3 UR26, UPT, UPT, UR26, 0x1, URZ ;  /* 0x000000011a1a7890 */ /* 0x000fe2000fffe0ff */
[----:B------:R-:W-:Y:S01]  /*1bb80*/  IMAD.WIDE.U32 R102, R206, -0x326172a9, RZ ;  /* 0xcd9e8d57ce667825 */ /* 0x000fe200078e00ff */
[----:B------:R-:W-:Y:S05]  /*1bb90*/  LOP3.LUT R193, R172, UR14, R101, 0x96, !PT ;  /* 0x0000000eacc17c12 */ /* 0x000fea000f8e9665 */
[----:B------:R-:W3:Y:S01]  /*1bba0*/  SHFL.BFLY PT, R180, R176, 0x2, 0x1f ;  /* 0x0c401f00b0b47f89 */ /* 0x000ee200000e0000 */
[----:B------:R-:W-:Y:S01]  /*1bbb0*/  PRMT R200, R100, 0x7772, RZ ;  /* 0x0000777264c87816 */ /* 0x000fe200000000ff */
[----:B------:R-:W-:Y:S01]  /*1bbc0*/  IMAD.WIDE.U32 R172, R175, -0x2daee0ad, RZ ;  /* 0xd2511f53afac7825 */ /* 0x000fe200078e00ff */
[----:B------:R-:W-:Y:S05]  /*1bbd0*/  LOP3.LUT R189, R174, UR14, R103, 0x96, !PT ;  /* 0x0000000eaebd7c12 */ /* 0x000fea000f8e9667 */
[----:B------:R-:W4:Y:S01]  /*1bbe0*/  SHFL.BFLY PT, R181, R177, 0x2, 0x1f ;  /* 0x0c401f00b1b57f89 */ /* 0x000f2200000e0000 */
[----:B------:R-:W-:Y:S01]  /*1bbf0*/  PRMT R203, R102, 0x7771, RZ ;  /* 0x0000777166cb7816 */ /* 0x000fe200000000ff */
[----:B------:R-:W-:Y:S01]  /*1bc00*/  IMAD.WIDE.U32 R182, R2, -0x2daee0ad, RZ ;  /* 0xd2511f5302b67825 */ /* 0x000fe200078e00ff */
[----:B------:R-:W-:Y:S01]  /*1bc10*/  LOP3.LUT R198, R190, UR11, R173, 0x96, !PT ;  /* 0x0000000bbec67c12 */ /* 0x000fe2000f8e96ad */
[----:B------:R-:W-:Y:S01]  /*1bc20*/  UISETP.NE.AND UP0, UPT, UR17, URZ, UPT ;  /* 0x000000ff1100728c */ /* 0x000fe2000bf05270 */
[----:B------:R-:W-:Y:S01]  /*1bc30*/  LOP3.LUT R2, R189, 0xffff, RZ, 0xc0, !PT ;  /* 0x0000ffffbd027812 */ /* 0x000fe200078ec0ff */
[----:B------:R-:W-:Y:S01]  /*1bc40*/  IMAD.MOV.U32 R184, RZ, RZ, R100 ;  /* 0x000000ffffb87224 */ /* 0x000fe200078e0064 */
[----:B------:R-:W-:Y:S01]  /*1bc50*/  LOP3.LUT R199, R188, UR11, R183, 0x96, !PT ;  /* 0x0000000bbcc77c12 */ /* 0x000fe2000f8e96b7 */
[----:B------:R-:W-:Y:S01]  /*1bc60*/  IMAD.MOV.U32 R240, RZ, RZ, R102 ;  /* 0x000000fffff07224 */ /* 0x000fe200078e0066 */
[----:B------:R-:W-:Y:S01]  /*1bc70*/  SHF.R.U32.HI R196, RZ, 0x8, R2 ;  /* 0x00000008ffc47819 */ /* 0x000fe20000011602 */
[----:B------:R-:W-:Y:S01]  /*1bc80*/  IMAD.MOV.U32 R236, RZ, RZ, R172 ;  /* 0x000000ffffec7224 */ /* 0x000fe200078e00ac */
[----:B------:R-:W-:Y:S01]  /*1bc90*/  LOP3.LUT R2, R198, 0xffff, RZ, 0xc0, !PT ;  /* 0x0000ffffc6027812 */ /* 0x000fe200078ec0ff */
[----:B------:R-:W-:Y:S01]  /*1bca0*/  UIADD3 UR17, UPT, UPT, UR17, -0x1, URZ ;  /* 0xffffffff11117890 */ /* 0x000fe2000fffe0ff */
[----:B--2---:R-:W-:Y:S01]  /*1bcb0*/  FMNMX.FTZ R104, R104, R178, !PT ;  /* 0x000000b268687209 */ /* 0x004fe20007810000 */
[----:B------:R-:W-:Y:S01]  /*1bcc0*/  IMAD.MOV.U32 R178, RZ, RZ, R246 ;  /* 0x000000ffffb27224 */ /* 0x000fe200078e00f6 */
[----:B------:R-:W-:Y:S02]  /*1bcd0*/  SHF.R.U32.HI R229, RZ, 0x8, R2 ;  /* 0x00000008ffe57819 */ /* 0x000fe40000011602 */
[----:B------:R-:W-:Y:S01]  /*1bce0*/  LOP3.LUT R2, R199, 0xffff, RZ, 0xc0, !PT ;  /* 0x0000ffffc7027812 */ /* 0x000fe200078ec0ff */
[----:B------:R-:W2:Y:S01]  /*1bcf0*/  SHFL.BFLY PT, R173, R104, 0x1, 0x1f ;  /* 0x0c201f0068ad7f89 */ /* 0x000ea200000e0000 */
[----:B-1----:R-:W-:Y:S01]  /*1bd00*/  FMNMX.FTZ R103, R107, R179, !PT ;  /* 0x000000b36b677209 */ /* 0x002fe20007810000 */
[----:B------:R-:W-:Y:S01]  /*1bd10*/  IMAD.MOV.U32 R179, RZ, RZ, R247 ;  /* 0x000000ffffb37224 */ /* 0x000fe200078e00f7 */
[----:B------:R-:W-:Y:S02]  /*1bd20*/  SHF.R.U32.HI R238, RZ, 0x8, R2 ;  /* 0x00000008ffee7819 */ /* 0x000fe40000011602 */
[C---:B------:R-:W-:Y:S03]  /*1bd30*/  PRMT R185, R102.reuse, 0x7772, RZ ;  /* 0x0000777266b97816 */ /* 0x040fe600000000ff */
[----:B------:R-:W1:Y:S01]  /*1bd40*/  SHFL.BFLY PT, R174, R103, 0x1, 0x1f ;  /* 0x0c201f0067ae7f89 */ /* 0x000e6200000e0000 */
[----:B------:R-:W-:Y:S02]  /*1bd50*/  PRMT R186, R102, 0x7773, RZ ;  /* 0x0000777366ba7816 */ /* 0x000fe400000000ff */
[----:B---3--:R-:W-:Y:S02]  /*1bd60*/  FMNMX.FTZ R102, R176, R180, !PT ;  /* 0x000000b4b0667209 */ /* 0x008fe40007810000 */
[----:B------:R-:W-:Y:S02]  /*1bd70*/  LOP3.LUT R2, R238, 0xffff, RZ, 0xc0, !PT ;  /* 0x0000ffffee027812 */ /* 0x000fe400078ec0ff */
[----:B------:R-:W-:Y:S01]  /*1bd80*/  PRMT R231, R100, 0x7773, RZ ;  /* 0x0000777364e77816 */ /* 0x000fe200000000ff */
[----:B------:R-:W3:Y:S01]  /*1bd90*/  SHFL.BFLY PT, R175, R102, 0x1, 0x1f ;  /* 0x0c201f0066af7f89 */ /* 0x000ee200000e0000 */
[----:B------:R-:W-:Y:S01]  /*1bda0*/  ISETP.LE.U32.AND P3, PT, R2, UR9, PT ;  /* 0x0000000902007c0c */ /* 0x000fe2000bf63070 */
[----:B------:R-:W-:Y:S01]  /*1bdb0*/  IMAD.U32 R2, RZ, RZ, UR26 ;  /* 0x0000001aff027e24 */ /* 0x000fe2000f8e00ff */
[----:B------:R-:W-:Y:S02]  /*1bdc0*/  PRMT R197, R100, 0x7771, RZ ;  /* 0x0000777164c57816 */ /* 0x000fe400000000ff */
[----:B------:R-:W-:Y:S02]  /*1bdd0*/  LOP3.LUT R100, R193, 0xffff, RZ, 0xc0, !PT ;  /* 0x0000ffffc1647812 */ /* 0x000fe400078ec0ff */
[----:B----4-:R-:W-:Y:S01]  /*1bde0*/  FMNMX.FTZ R101, R177, R181, !PT ;  /* 0x000000b5b1657209 */ /* 0x010fe20007810000 */
[----:B------:R-:W-:Y:S01]  /*1bdf0*/  IMAD.MOV.U32 R177, RZ, RZ, R182 ;  /* 0x000000ffffb17224 */ /* 0x000fe200078e00b6 */
[----:B------:R-:W-:Y:S02]  /*1be00*/  SHF.R.U32.HI R208, RZ, 0x8, R100 ;  /* 0x00000008ffd07819 */ /* 0x000fe40000011664 */
[----:B--2---:R-:W-:Y:S01]  /*1be10*/  FMNMX.FTZ R104, R104, R173, !PT ;  /* 0x000000ad68687209 */ /* 0x004fe20007810000 */
[----:B------:R-:W2:Y:S01]  /*1be20*/  SHFL.BFLY PT, R176, R101, 0x1, 0x1f ;  /* 0x0c201f0065b07f89 */ /* 0x000ea200000e0000 */
[----:B------:R-:W-:Y:S02]  /*1be30*/  LOP3.LUT R2, R219, UR23, R2, 0x96, !PT ;  /* 0x00000017db027c12 */ /* 0x000fe4000f8e9602 */
[----:B------:R-:W-:Y:S01]  /*1be40*/  LOP3.LUT R100, R208, 0xffff, RZ, 0xc0, !PT ;  /* 0x0000ffffd0647812 */ /* 0x000fe200078ec0ff */
[----:B------:R-:W-:Y:S01]  /*1be50*/  FADD.FTZ R0, -R104, R0 ;  /* 0x0000000068007221 */ /* 0x000fe20000010100 */
[----:B------:R-:W-:Y:S01]  /*1be60*/  PRMT R230, R172, 0x7772, RZ ;  /* 0x00007772ace67816 */ /* 0x000fe200000000ff */
[----:B------:R-:W-:Y:S01]  /*1be70*/  IMAD.WIDE.U32 R232, R2, -0x326172a9, RZ ;  /* 0xcd9e8d5702e87825 */ /* 0x000fe200078e00ff */
[----:B------:R-:W-:Y:S02]  /*1be80*/  ISETP.LE.U32.AND P4, PT, R100, UR9, PT ;  /* 0x0000000964007c0c */ /* 0x000fe4000bf83070 */
[----:B------:R-:W-:Y:S01]  /*1be90*/  PRMT R228, R172, 0x7773, RZ ;  /* 0x00007773ace47816 */ /* 0x000fe200000000ff */
[----:B------:R-:W-:Y:S01]  /*1bea0*/  FMUL.FTZ R2, R0, UR4 ;  /* 0x0000000400027c20 */ /* 0x000fe20008410000 */
[----:B------:R-:W-:Y:S01]  /*1beb0*/  PRMT R187, R172, 0x7771, RZ ;  /* 0x00007771acbb7816 */ /* 0x000fe200000000ff */
[----:B------:R-:W-:Y:S01]  /*1bec0*/  FMUL.FTZ R173, R104, UR4 ;  /* 0x0000000468ad7c20 */ /* 0x000fe20008410000 */
[----:B------:R-:W-:Y:S01]  /*1bed0*/  LOP3.LUT R172, R196, 0xffff, RZ, 0xc0, !PT ;  /* 0x0000ffffc4ac7812 */ /* 0x000fe200078ec0ff */
[----:B------:R4:W5:Y:S01]  /*1bee0*/  MUFU.EX2 R100, R2 ;  /* 0x0000000200647308 */ /* 0x0009620000000800 */
[----:B-1----:R-:W-:Y:S02]  /*1bef0*/  FMNMX.FTZ R103, R103, R174, !PT ;  /* 0x000000ae67677209 */ /* 0x002fe40007810000 */
[----:B------:R-:W-:Y:S02]  /*1bf00*/  FSETP.NEU.FTZ.AND P1, PT, R104, -INF , PT ;  /* 0xff8000006800780b */ /* 0x000fe40003f3d000 */
[----:B------:R-:W-:Y:S01]  /*1bf10*/  ISETP.LE.U32.AND P6, PT, R172, UR9, PT ;  /* 0x00000009ac007c0c */ /* 0x000fe2000bfc3070 */
[----:B------:R-:W-:Y:S01]  /*1bf20*/  FMUL.FTZ R172, R103, UR4 ;  /* 0x0000000467ac7c20 */ /* 0x000fe20008410000 */
[----:B------:R-:W-:Y:S01]  /*1bf30*/  FSEL R173, R173, RZ, P1 ;  /* 0x000000ffadad7208 */ /* 0x000fe20000800000 */
[----:B------:R-:W-:Y:S01]  /*1bf40*/  FADD.FTZ R0, -R103, R3 ;  /* 0x0000000367007221 */ /* 0x000fe20000010100 */
[----:B------:R-:W-:Y:S02]  /*1bf50*/  LOP3.LUT R107, R229, 0xffff, RZ, 0xc0, !PT ;  /* 0x0000ffffe56b7812 */ /* 0x000fe400078ec0ff */
[----:B---3--:R-:W-:Y:S01]  /*1bf60*/  FMNMX.FTZ R102, R102, R175, !PT ;  /* 0x000000af66667209 */ /* 0x008fe20007810000 */
[----:B------:R-:W-:Y:S01]  /*1bf70*/  FMUL.FTZ R3, R0, UR4 ;  /* 0x0000000400037c20 */ /* 0x000fe20008410000 */
[----:B------:R-:W-:Y:S01]  /*1bf80*/  FSETP.NEU.FTZ.AND P1, PT, R103, -INF , PT ;  /* 0xff8000006700780b */ /* 0x000fe20003f3d000 */
[----:B------:R-:W-:Y:S01]  /*1bf90*/  FFMA.FTZ R5, R5, UR4, -R173 ;  /* 0x0000000405057c23 */ /* 0x000fe200080108ad */
[----:B------:R-:W-:Y:S01]  /*1bfa0*/  ISETP.LE.U32.AND P5, PT, R107, UR9, PT ;  /* 0x000000096b007c0c */ /* 0x000fe2000bfa3070 */
[----:B------:R-:W-:Y:S01]  /*1bfb0*/  FMUL.FTZ R107, R102, UR4 ;  /* 0x00000004666b7c20 */ /* 0x000fe20008410000 */
[----:B------:R-:W-:Y:S01]  /*1bfc0*/  FSEL R172, R172, RZ, P1 ;  /* 0x000000ffacac7208 */ /* 0x000fe20000800000 */
[C---:B----4-:R-:W-:Y:S01]  /*1bfd0*/  FADD.FTZ R2, -R102.reuse, R105 ;  /* 0x0000006966027221 */ /* 0x050fe20000010100 */
[----:B------:R-:W-:Y:S01]  /*1bfe0*/  FSETP.NEU.FTZ.AND P1, PT, R102, -INF , PT ;  /* 0xff8000006600780b */ /* 0x000fe20003f3d000 */
[----:B------:R-:W-:Y:S01]  /*1bff0*/  FFMA.FTZ R190, R16, UR4, -R173 ;  /* 0x0000000410be7c23 */ /* 0x000fe200080108ad */
[----:B--2---:R-:W-:Y:S01]  /*1c000*/  FMNMX.FTZ R101, R101, R176, !PT ;  /* 0x000000b065657209 */ /* 0x004fe20007810000 */
[--C-:B------:R-:W-:Y:S01]  /*1c010*/  FFMA.FTZ R6, R6, UR4, -R172.reuse ;  /* 0x0000000406067c23 */ /* 0x100fe200080108ac */
[----:B------:R-:W-:Y:S01]  /*1c020*/  FSEL R105, R107, RZ, P1 ;  /* 0x000000ff6b697208 */ /* 0x000fe20000800000 */
[----:B------:R-:W-:Y:S01]  /*1c030*/  FFMA.FTZ R7, R7, UR4, -R172 ;  /* 0x0000000407077c23 */ /* 0x000fe200080108ac */
[C---:B------:R-:W-:Y:S01]  /*1c040*/  FSETP.NEU.FTZ.AND P1, PT, R101.reuse, -INF , PT ;  /* 0xff8000006500780b */ /* 0x040fe20003f3d000 */
[----:B------:R1:W-:Y:S01]  /*1c050*/  MUFU.EX2 R249, R6 ;  /* 0x0000000600f97308 */ /* 0x0003e20000000800 */
[C---:B------:R-:W-:Y:S01]  /*1c060*/  FADD.FTZ R0, -R101.reuse, R106 ;  /* 0x0000006a65007221 */ /* 0x040fe20000010100 */
[----:B------:R-:W-:Y:S01]  /*1c070*/  FMUL.FTZ R106, R101, UR4 ;  /* 0x00000004656a7c20 */ /* 0x000fe20008410000 */
[----:B------:R-:W-:Y:S01]  /*1c080*/  FFMA.FTZ R176, R41, UR4, -R105 ;  /* 0x0000000429b07c23 */ /* 0x000fe20008010869 */
[----:B------:R-:W-:Y:S02]  /*1c090*/  IMAD.MOV.U32 R41, RZ, RZ, R228 ;  /* 0x000000ffff297224 */ /* 0x000fe400078e00e4 */
[--C-:B------:R-:W-:Y:S01]  /*1c0a0*/  FFMA.FTZ R107, R4, UR4, -R173.reuse ;  /* 0x00000004046b7c23 */ /* 0x100fe200080108ad */
[----:B------:R-:W-:Y:S01]  /*1c0b0*/  PRMT R188, R182, 0x7773, RZ ;  /* 0x00007773b6bc7816 */ /* 0x000fe200000000ff */
[----:B------:R-:W-:Y:S02]  /*1c0c0*/  IMAD.MOV.U32 R175, RZ, RZ, R186 ;  /* 0x000000ffffaf7224 */ /* 0x000fe400078e00ba */
[----:B------:R2:W-:Y:S01]  /*1c0d0*/  MUFU.EX2 R228, R7 ;  /* 0x0000000700e47308 */ /* 0x0005e20000000800 */
[----:B------:R-:W-:Y:S01]  /*1c0e0*/  FSEL R4, R106, RZ, P1 ;  /* 0x000000ff6a047208 */ /* 0x000fe20000800000 */
[--C-:B------:R-:W-:Y:S01]  /*1c0f0*/  FFMA.FTZ R225, R36, UR4, -R173.reuse ;  /* 0x0000000424e17c23 */ /* 0x100fe200080108ad */
[C---:B------:R-:W-:Y:S01]  /*1c100*/  PRMT R235, R182.reuse, 0x7772, RZ ;  /* 0x00007772b6eb7816 */ /* 0x040fe200000000ff */
[----:B------:R-:W-:Y:S01]  /*1c110*/  FFMA.FTZ R226, R37, UR4, -R173 ;  /* 0x0000000425e27c23 */ /* 0x000fe200080108ad */
[----:B------:R-:W-:Y:S01]  /*1c120*/  PRMT R237, R182, 0x7771, RZ ;  /* 0x00007771b6ed7816 */ /* 0x000fe200000000ff */
[----:B------:R-:W-:Y:S01]  /*1c130*/  IMAD.MOV.U32 R182, RZ, RZ, R203 ;  /* 0x000000ffffb67224 */ /* 0x000fe200078e00cb */
[----:B------:R-:W-:Y:S01]  /*1c140*/  LOP3.LUT R16, R233, R217, RZ, 0x3c, !PT ;  /* 0x000000d9e9107212 */ /* 0x000fe200078e3cff */
[----:B------:R-:W-:Y:S02]  /*1c150*/  IMAD.MOV.U32 R36, RZ, RZ, R220 ;  /* 0x000000ffff247224 */ /* 0x000fe400078e00dc */
[----:B------:R-:W-:Y:S01]  /*1c160*/  FFMA.FTZ R174, R40, UR4, -R105 ;  /* 0x0000000428ae7c23 */ /* 0x000fe20008010869 */
[----:B------:R-:W-:Y:S02]  /*1c170*/  IMAD.MOV.U32 R37, RZ, RZ, R221 ;  /* 0x000000ffff257224 */ /* 0x000fe400078e00dd */
        /* <DEDUP_REMOVED lines=12> */
[----:B------:R3:W-:Y:S01]  /*1c240*/  MUFU.EX2 R239, R5 ;  /* 0x0000000500ef7308 */ /* 0x0007e20000000800 */
[----:B------:R-:W-:Y:S02]  /*1c250*/  IMAD.MOV.U32 R32, RZ, RZ, R185 ;  /* 0x000000ffff207224 */ /* 0x000fe400078e00b9 */
[--C-:B------:R-:W-:Y:S01]  /*1c260*/  FFMA.FTZ R8, R8, UR4, -R105.reuse ;  /* 0x0000000408087c23 */ /* 0x100fe20008010869 */
[--C-:B------:R-:W-:Y:S01]  /*1c270*/  FFMA.FTZ R18, R18, UR4, -R172.reuse ;  /* 0x0000000412127c23 */ /* 0x100fe200080108ac */
[----:B------:R-:W-:Y:S01]  /*1c280*/  FFMA.FTZ R19, R19, UR4, -R172 ;  /* 0x0000000413137c23 */ /* 0x000fe200080108ac */
[----:B------:R-:W-:Y:S01]  /*1c290*/  FFMA.FTZ R9, R9, UR4, -R105 ;  /* 0x0000000409097c23 */ /* 0x000fe20008010869 */
[----:B------:R-:W-:Y:S02]  /*1c2a0*/  IMAD.MOV.U32 R22, RZ, RZ, R175 ;  /* 0x000000ffff167224 */ /* 0x000fe400078e00af */
[--C-:B------:R-:W-:Y:S01]  /*1c2b0*/  FFMA.FTZ R191, R17, UR4, -R173.reuse ;  /* 0x0000000411bf7c23 */ /* 0x100fe200080108ad */
[----:B------:R-:W-:Y:S02]  /*1c2c0*/  IMAD.MOV.U32 R23, RZ, RZ, R182 ;  /* 0x000000ffff177224 */ /* 0x000fe400078e00b6 */
        /* <DEDUP_REMOVED lines=10> */
[----:B------:R-:W-:Y:S01]  /*1c370*/  FFMA.FTZ R64, R64, UR4, -R173 ;  /* 0x0000000440407c23 */ /* 0x000fe200080108ad */
[----:B------:R-:W-:Y:S02]  /*1c380*/  IMAD.MOV.U32 R29, RZ, RZ, R187 ;  /* 0x000000ffff1d7224 */ /* 0x000fe400078e00bb */
[----:B------:R-:W-:Y:S01]  /*1c390*/  FFMA.FTZ R65, R65, UR4, -R173 ;  /* 0x0000000441417c23 */ /* 0x000fe200080108ad */
[----:B------:R-:W-:Y:S02]  /*1c3a0*/  IMAD.MOV.U32 R25, RZ, RZ, R184 ;  /* 0x000000ffff197224 */ /* 0x000fe400078e00b8 */
[--C-:B------:R-:W-:Y:S01]  /*1c3b0*/  FFMA.FTZ R227, R39, UR4, -R172.reuse ;  /* 0x0000000427e37c23 */ /* 0x100fe200080108ac */
[--C-:B------:R-:W-:Y:S01]  /*1c3c0*/  FFMA.FTZ R246, R54, UR4, -R172.reuse ;  /* 0x0000000436f67c23 */ /* 0x100fe200080108ac */
[--C-:B------:R-:W-:Y:S01]  /*1c3d0*/  FFMA.FTZ R248, R55, UR4, -R172.reuse ;  /* 0x0000000437f87c23 */ /* 0x100fe200080108ac */
[--C-:B------:R-:W-:Y:S01]  /*1c3e0*/  FFMA.FTZ R21, R66, UR4, -R172.reuse ;  /* 0x0000000442157c23 */ /* 0x100fe200080108ac */
[----:B------:R-:W-:Y:S01]  /*1c3f0*/  FFMA.FTZ R20, R67, UR4, -R172 ;  /* 0x0000000443147c23 */ /* 0x000fe200080108ac */
[----:B------:R-:W-:Y:S01]  /*1c400*/  FFMA.FTZ R10, R10, UR4, -R4 ;  /* 0x000000040a0a7c23 */ /* 0x000fe20008010804 */
[----:B------:R-:W-:Y:S02]  /*1c410*/  IMAD.MOV.U32 R40, RZ, RZ, R200 ;  /* 0x000000ffff287224 */ /* 0x000fe400078e00c8 */
        /* <DEDUP_REMOVED lines=11> */
[----:B------:R-:W-:Y:S04]  /*1c4d0*/  IMAD.WIDE.U32 R16, R16, -0x2daee0ad, RZ ;  /* 0xd2511f5310107825 */ /* 0x000fe800078e00ff */
[--C-:B------:R-:W-:Y:S01]  /*1c4e0*/  FFMA.FTZ R14, R14, UR4, -R4.reuse ;  /* 0x000000040e0e7c23 */ /* 0x100fe20008010804 */
[----:B------:R-:W-:Y:S01]  /*1c4f0*/  MUFU.EX2 R252, R8 ;  /* 0x0000000800fc7308 */ /* 0x000fe20000000800 */
[--C-:B------:R-:W-:Y:S01]  /*1c500*/  FFMA.FTZ R15, R15, UR4, -R4.reuse ;  /* 0x000000040f0f7c23 */ /* 0x100fe20008010804 */
[--C-:B------:R-:W-:Y:S01]  /*1c510*/  FFMA.FTZ R200, R27, UR4, -R4.reuse ;  /* 0x000000041bc87c23 */ /* 0x100fe20008010804 */
[--C-:B------:R-:W-:Y:S01]  /*1c520*/  FFMA.FTZ R175, R42, UR4, -R4.reuse ;  /* 0x000000042aaf7c23 */ /* 0x100fe20008010804 */
[----:B------:R-:W-:Y:S01]  /*1c530*/  FFMA.FTZ R178, R47, UR4, -R4 ;  /* 0x000000042fb27c23 */ /* 0x000fe20008010804 */
[----:B------:R-:W-:Y:S01]  /*1c540*/  LOP3.LUT R4, R232, R216, RZ, 0x3c, !PT ;  /* 0x000000d8e8047212 */ /* 0x000fe200078e3cff */
[----:B------:R-:W-:Y:S01]  /*1c550*/  IMAD.MOV.U32 R57, RZ, RZ, R234 ;  /* 0x000000ffff397224 */ /* 0x000fe200078e00ea */
[----:B-1----:R-:W-:Y:S03]  /*1c560*/  LOP3.LUT R6, R36, UR24, R17, 0x96, !PT ;  /* 0x0000001824067c12 */ /* 0x002fe6000f8e9611 */
[----:B------:R1:W-:Y:S01]  /*1c570*/  MUFU.EX2 R234, R9 ;  /* 0x0000000900ea7308 */ /* 0x0003e20000000800 */
[----:B------:R-:W-:Y:S01]  /*1c580*/  FFMA.FTZ R186, R60, UR4, -R105 ;  /* 0x000000043cba7c23 */ /* 0x000fe20008010869 */
[----:B------:R-:W-:Y:S02]  /*1c590*/  IMAD.MOV.U32 R55, RZ, RZ, R237 ;  /* 0x000000ffff377224 */ /* 0x000fe400078e00ed */
[--C-:B------:R-:W-:Y:S01]  /*1c5a0*/  FFMA.FTZ R181, R44, UR4, -R105.reuse ;  /* 0x000000042cb57c23 */ /* 0x100fe20008010869 */
[----:B--2---:R-:W-:Y:S04]  /*1c5b0*/  IMAD.WIDE.U32 R6, R6, -0x326172a9, RZ ;  /* 0xcd9e8d5706067825 */ /* 0x004fe800078e00ff */
[----:B------:R-:W-:Y:S01]  /*1c5c0*/  FFMA.FTZ R183, R56, UR4, -R105 ;  /* 0x0000000438b77c23 */ /* 0x000fe20008010869 */
[----:B-----5:R-:W-:Y:S01]  /*1c5d0*/  FMUL.FTZ R48, R100, R116 ;  /* 0x0000007464307220 */ /* 0x020fe20000410000 */
[----:B------:R-:W-:Y:S01]  /*1c5e0*/  MUFU.EX2 R245, R10 ;  /* 0x0000000a00f57308 */ /* 0x000fe20000000800 */
[----:B---3--:R-:W-:Y:S01]  /*1c5f0*/  LOP3.LUT R5, R194, UR10, R7, 0x96, !PT ;  /* 0x0000000ac2057c12 */ /* 0x008fe2000f8e9607 */
[----:B------:R-:W-:Y:S02]  /*1c600*/  IMAD.MOV.U32 R66, RZ, RZ, R236 ;  /* 0x000000ffff427224 */ /* 0x000fe400078e00ec */
[----:B------:R-:W-:Y:S01]  /*1c610*/  FMUL.FTZ R2, R2, UR4 ;  /* 0x0000000402027c20 */ /* 0x000fe20008410000 */
[----:B------:R-:W-:Y:S02]  /*1c620*/  IMAD.MOV.U32 R60, RZ, RZ, R235 ;  /* 0x000000ffff3c7224 */ /* 0x000fe400078e00eb */
[--C-:B------:R-:W-:Y:S01]  /*1c630*/  FFMA.FTZ R12, R12, UR4, -R105.reuse ;  /* 0x000000040c0c7c23 */ /* 0x100fe20008010869 */
[----:B------:R-:W-:Y:S02]  /*1c640*/  IMAD.MOV.U32 R106, RZ, RZ, R32 ;  /* 0x000000ffff6a7224 */ /* 0x000fe400078e0020 */
[--C-:B------:R-:W-:Y:S01]  /*1c650*/  FFMA.FTZ R13, R13, UR4, -R105.reuse ;  /* 0x000000040d0d7c23 */ /* 0x100fe20008010869 */
[----:B------:R2:W-:Y:S01]  /*1c660*/  MUFU.EX2 R216, R11 ;  /* 0x0000000b00d87308 */ /* 0x0005e20000000800 */
[----:B-1----:R-:W-:Y:S04]  /*1c670*/  IMAD.WIDE.U32 R8, R4, -0x2daee0ad, RZ ;  /* 0xd2511f5304087825 */ /* 0x002fe800078e00ff */
[----:B------:R-:W-:Y:S01]  /*1c680*/  FMUL.FTZ R36, R100, R120 ;  /* 0x0000007864247220 */ /* 0x000fe20000410000 */
[----:B------:R-:W-:Y:S01]  /*1c690*/  FFMA.FTZ R203, R24, UR4, -R105 ;  /* 0x0000000418cb7c23 */ /* 0x000fe20008010869 */
[----:B------:R-:W-:Y:S01]  /*1c6a0*/  IMAD.MOV.U32 R39, RZ, RZ, R240 ;  /* 0x000000ffff277224 */ /* 0x000fe200078e00f0 */
[----:B------:R-:W-:Y:S01]  /*1c6b0*/  LOP3.LUT R4, R16, UR19, R9, 0x96, !PT ;  /* 0x0000001310047c12 */ /* 0x000fe2000f8e9609 */
[----:B------:R-:W-:Y:S01]  /*1c6c0*/  IMAD.MOV.U32 R54, RZ, RZ, R52 ;  /* 0x000000ffff367224 */ /* 0x000fe200078e0034 */
[----:B------:R1:W-:Y:S01]  /*1c6d0*/  MUFU.EX2 R247, R107 ;  /* 0x0000006b00f77308 */ /* 0x0003e20000000800 */
[----:B------:R-:W-:Y:S02]  /*1c6e0*/  IMAD.MOV.U32 R67, RZ, RZ, R64 ;  /* 0x000000ffff437224 */ /* 0x000fe400078e0040 */
[----:B------:R-:W-:Y:S01]  /*1c6f0*/  FFMA.FTZ R180, R45, UR4, -R105 ;  /* 0x000000042db47c23 */ /* 0x000fe20008010869 */
[----:B------:R-:W-:Y:S02]  /*1c700*/  IMAD.MOV.U32 R9, RZ, RZ, R66 ;  /* 0x000000ffff097224 */ /* 0x000fe400078e0042 */
[C---:B------:R-:W-:Y:S01]  /*1c710*/  FMUL.FTZ R33, R100.reuse, R125 ;  /* 0x0000007d64217220 */ /* 0x040fe20000410000 */
[----:B------:R-:W-:Y:S02]  /*1c720*/  IMAD.MOV.U32 R194, RZ, RZ, R55 ;  /* 0x000000ffffc27224 */ /* 0x000fe400078e0037 */
[C---:B------:R-:W-:Y:S01]  /*1c730*/  FMUL.FTZ R16, R100.reuse, R132 ;  /* 0x0000008464107220 */ /* 0x040fe20000410000 */
[----:B------:R-:W-:Y:S01]  /*1c740*/  IMAD.MOV.U32 R195, RZ, RZ, R54 ;  /* 0x000000ffffc37224 */ /* 0x000fe200078e0036 */
[----:B------:R-:W3:Y:S01]  /*1c750*/  MUFU.EX2 R3, R3 ;  /* 0x0000000300037308 */ /* 0x000ee20000000800 */
[----:B--2---:R-:W-:Y:S04]  /*1c760*/  IMAD.WIDE.U32 R10, R5, -0x2daee0ad, RZ ;  /* 0xd2511f53050a7825 */ /* 0x004fe800078e00ff */
[C---:B------:R-:W-:Y:S01]  /*1c770*/  FMUL.FTZ R17, R100.reuse, R133 ;  /* 0x0000008564117220 */ /* 0x040fe20000410000 */
[----:B------:R-:W-:Y:S01]  /*1c780*/  FMUL.FTZ R37, R100, R121 ;  /* 0x0000007964257220 */ /* 0x000fe20000410000 */
[----:B------:R-:W-:Y:S01]  /*1c790*/  IMAD.MOV.U32 R62, RZ, RZ, R50 ;  /* 0x000000ffff3e7224 */ /* 0x000fe200078e0032 */
[----:B------:R-:W-:Y:S01]  /*1c7a0*/  LOP3.LUT R7, R8, UR16, R11, 0x96, !PT ;  /* 0x0000001008077c12 */ /* 0x000fe2000f8e960b */
[----:B------:R-:W-:Y:S01]  /*1c7b0*/  IMAD.MOV.U32 R63, RZ, RZ, R51 ;  /* 0x000000ffff3f7224 */ /* 0x000fe200078e0033 */
[----:B------:R-:W-:Y:S01]  /*1c7c0*/  MUFU.EX2 R202, R202 ;  /* 0x000000ca00ca7308 */ /* 0x000fe20000000800 */
[----:B-1----:R-:W2:Y:S01]  /*1c7d0*/  LDL.LU R107, [R1+0x160] ;  /* 0x00016000016b7983 */ /* 0x002ea20000300800 */
[----:B------:R-:W-:Y:S02]  /*1c7e0*/  IMAD.MOV.U32 R59, RZ, RZ, R39 ;  /* 0x000000ffff3b7224 */ /* 0x000fe400078e0027 */
[----:B------:R-:W-:Y:S01]  /*1c7f0*/  FMUL.FTZ R49, R100, R117 ;  /* 0x0000007564317220 */ /* 0x000fe20000410000 */
[----:B------:R-:W-:Y:S01]  /*1c800*/  IMAD.WIDE.U32 R26, R7, -0x326172a9, RZ ;  /* 0xcd9e8d57071a7825 */ /* 0x000fe200078e00ff */
[----:B------:R-:W4:Y:S03]  /*1c810*/  LDL.LU R8, [R1+0x15c] ;  /* 0x00015c0001087983 */ /* 0x000f260000300800 */
[----:B------:R-:W-:Y:S01]  /*1c820*/  FFMA.FTZ R217, R28, UR4, -R105 ;  /* 0x000000041cd97c23 */ /* 0x000fe20008010869 */
[----:B------:R1:W-:Y:S01]  /*1c830*/  MUFU.EX2 R237, R190 ;  /* 0x000000be00ed7308 */ /* 0x0003e20000000800 */
[----:B------:R-:W-:Y:S04]  /*1c840*/  IMAD.WIDE.U32 R4, R4, -0x326172a9, RZ ;  /* 0xcd9e8d5704047825 */ /* 0x000fe800078e00ff */
[C---:B---3--:R-:W-:Y:S01]  /*1c850*/  FMUL.FTZ R7, R3.reuse, R139 ;  /* 0x0000008b03077220 */ /* 0x048fe20000410000 */
[C---:B------:R-:W-:Y:S01]  /*1c860*/  FMUL.FTZ R39, R3.reuse, R123 ;  /* 0x0000007b03277220 */ /* 0x040fe20000410000 */
[----:B------:R-:W-:Y:S01]  /*1c870*/  IMAD.MOV.U32 R56, RZ, RZ, R231 ;  /* 0x000000ffff387224 */ /* 0x000fe200078e00e7 */
[----:B------:R-:W-:Y:S01]  /*1c880*/  LOP3.LUT R6, R6, UR6, R5, 0x96, !PT ;  /* 0x0000000606067c12 */ /* 0x000fe2000f8e9605 */
[----:B------:R-:W-:Y:S01]  /*1c890*/  IMAD.MOV.U32 R44, RZ, RZ, R230 ;  /* 0x000000ffff2c7224 */ /* 0x000fe200078e00e6 */
[----:B------:R3:W-:Y:S01]  /*1c8a0*/  MUFU.EX2 R236, R18 ;  /* 0x0000001200ec7308 */ /* 0x0007e20000000800 */
[----:B------:R-:W-:Y:S02]  /*1c8b0*/  IMAD.MOV.U32 R58, RZ, RZ, R38 ;  /* 0x000000ffff3a7224 */ /* 0x000fe400078e0026 */
[C---:B------:R-:W-:Y:S01]  /*1c8c0*/  FMUL.FTZ R38, R3.reuse, R122 ;  /* 0x0000007a03267220 */ /* 0x040fe20000410000 */
[----:B------:R-:W-:Y:S04]  /*1c8d0*/  IMAD.WIDE.U32 R230, R6, -0x2daee0ad, RZ ;  /* 0xd2511f5306e67825 */ /* 0x000fe800078e00ff */
[C---:B------:R-:W-:Y:S01]  /*1c8e0*/  FMUL.FTZ R6, R3.reuse, R138 ;  /* 0x0000008a03067220 */ /* 0x040fe20000410000 */
[C---:B------:R-:W-:Y:S01]  /*1c8f0*/  FMUL.FTZ R50, R3.reuse, R118 ;  /* 0x0000007603327220 */ /* 0x040fe20000410000 */
[----:B------:R-:W-:Y:S01]  /*1c900*/  IMAD.MOV.U32 R31, RZ, RZ, R35 ;  /* 0x000000ffff1f7224 */ /* 0x000fe200078e0023 */
[----:B------:R5:W-:Y:S01]  /*1c910*/  MUFU.EX2 R235, R19 ;  /* 0x0000001300eb7308 */ /* 0x000be20000000800 */
[----:B-1----:R-:W-:Y:S02]  /*1c920*/  IMAD.MOV.U32 R190, RZ, RZ, R67 ;  /* 0x000000ffffbe7224 */ /* 0x002fe400078e0043 */
        /* <DEDUP_REMOVED lines=8> */
[C---:B---3--:R-:W-:Y:S01]  /*1c9b0*/  FMUL.FTZ R18, R3.reuse, R134 ;  /* 0x0000008603127220 */ /* 0x048fe20000410000 */
[C---:B------:R-:W-:Y:S01]  /*1c9c0*/  FMUL.FTZ R51, R3.reuse, R119 ;  /* 0x0000007703337220 */ /* 0x040fe20000410000 */
[C---:B------:R-:W-:Y:S01]  /*1c9d0*/  FMUL.FTZ R54, R3.reuse, R114 ;  /* 0x0000007203367220 */ /* 0x040fe20000410000 */
[C---:B------:R-:W-:Y:S01]  /*1c9e0*/  FMUL.FTZ R55, R3.reuse, R115 ;  /* 0x0000007303377220 */ /* 0x040fe20000410000 */
[C---:B------:R-:W-:Y:S01]  /*1c9f0*/  FMUL.FTZ R66, R3.reuse, R110 ;  /* 0x0000006e03427220 */ /* 0x040fe20000410000 */
[C---:B------:R-:W-:Y:S01]  /*1ca00*/  FMUL.FTZ R67, R3.reuse, R111 ;  /* 0x0000006f03437220 */ /* 0x040fe20000410000 */
[C---:B------:R-:W-:Y:S01]  /*1ca10*/  FMUL.FTZ R70, R3.reuse, R70 ;  /* 0x0000004603467220 */ /* 0x040fe20000410000 */
[C---:B-----5:R-:W-:Y:S01]  /*1ca20*/  FMUL.FTZ R19, R3.reuse, R135 ;  /* 0x0000008703137220 */ /* 0x060fe20000410000 */
        /* <DEDUP_REMOVED lines=8> */
[----:B------:R-:W1:Y:S01]  /*1cab0*/  MUFU.EX2 R2, R2 ;  /* 0x0000000200027308 */ /* 0x000e620000000800 */
[----:B------:R-:W-:Y:S01]  /*1cac0*/  LOP3.LUT R10, R10, UR13, R231, 0x96, !PT ;  /* 0x0000000d0a0a7c12 */ /* 0x000fe2000f8e96e7 */
[----:B------:R-:W-:Y:S02]  /*1cad0*/  IMAD.MOV.U32 R120, RZ, RZ, R56 ;  /* 0x000000ffff787224 */ /* 0x000fe400078e0038 */
[----:B------:R-:W-:Y:S01]  /*1cae0*/  FFMA.FTZ R105, R61, UR4, -R105 ;  /* 0x000000043d697c23 */ /* 0x000fe20008010869 */
[----:B------:R-:W-:Y:S01]  /*1caf0*/  IMAD.MOV.U32 R115, RZ, RZ, R116 ;  /* 0x000000ffff737224 */ /* 0x000fe200078e0074 */
[----:B------:R-:W-:Y:S01]  /*1cb00*/  LOP3.LUT R30, R4, UR15, R27, 0x96, !PT ;  /* 0x0000000f041e7c12 */ /* 0x000fe2000f8e961b */
[----:B------:R-:W-:Y:S02]  /*1cb10*/  IMAD.MOV.U32 R116, RZ, RZ, R59 ;  /* 0x000000ffff747224 */ /* 0x000fe400078e003b */
[C---:B------:R-:W-:Y:S01]  /*1cb20*/  FMUL.FTZ R4, R100.reuse, R136 ;  /* 0x0000008864047220 */ /* 0x040fe20000410000 */
        /* <DEDUP_REMOVED lines=8> */
[----:B------:R5:W5:Y:S01]  /*1cbb0*/  MUFU.EX2 R240, R12 ;  /* 0x0000000c00f07308 */ /* 0x000b620000000800 */
[----:B------:R-:W-:Y:S02]  /*1cbc0*/  IMAD.MOV.U32 R24, RZ, RZ, R20 ;  /* 0x000000ffff187224 */ /* 0x000fe400078e0014 */
[C---:B------:R-:W-:Y:S01]  /*1cbd0*/  FMUL.FTZ R64, R100.reuse, R108 ;  /* 0x0000006c64407220 */ /* 0x040fe20000410000 */
[----:B------:R-:W-:Y:S02]  /*1cbe0*/  IMAD.MOV.U32 R125, RZ, RZ, R57 ;  /* 0x000000ffff7d7224 */ /* 0x000fe400078e0039 */
[----:B------:R-:W-:Y:S01]  /*1cbf0*/  FMUL.FTZ R65, R100, R109 ;  /* 0x0000006d64417220 */ /* 0x000fe20000410000 */
[----:B------:R-:W-:Y:S02]  /*1cc00*/  IMAD.MOV.U32 R131, RZ, RZ, R194 ;  /* 0x000000ffff837224 */ /* 0x000fe400078e00c2 */
[C---:B-1----:R-:W-:Y:S01]  /*1cc10*/  FMUL.FTZ R41, R2.reuse, R153 ;  /* 0x0000009902297220 */ /* 0x042fe20000410000 */
[----:B------:R-:W-:Y:S02]  /*1cc20*/  IMAD.MOV.U32 R111, RZ, RZ, R120 ;  /* 0x000000ffff6f7224 */ /* 0x000fe400078e0078 */
[C---:B------:R-:W-:Y:S01]  /*1cc30*/  FMUL.FTZ R56, R2.reuse, R144 ;  /* 0x0000009002387220 */ /* 0x040fe20000410000 */
[----:B------:R-:W-:Y:S02]  /*1cc40*/  IMAD.MOV.U32 R194, RZ, RZ, R251 ;  /* 0x000000ffffc27224 */ /* 0x000fe400078e00fb */
[C---:B---3--:R-:W-:Y:S01]  /*1cc50*/  FMUL.FTZ R13, R2.reuse, R165 ;  /* 0x000000a5020d7220 */ /* 0x048fe20000410000 */
[----:B------:R-:W-:Y:S02]  /*1cc60*/  IMAD.U32 R120, RZ, RZ, UR25 ;  /* 0x00000019ff787e24 */ /* 0x000fe4000f8e00ff */
[C---:B------:R-:W-:Y:S01]  /*1cc70*/  FMUL.FTZ R57, R2.reuse, R145 ;  /* 0x0000009102397220 */ /* 0x040fe20000410000 */
[----:B------:R-:W-:Y:S02]  /*1cc80*/  IMAD.MOV.U32 R136, RZ, RZ, R190 ;  /* 0x000000ffff887224 */ /* 0x000fe400078e00be */
[C---:B------:R-:W-:Y:S01]  /*1cc90*/  FMUL.FTZ R72, R2.reuse, R72 ;  /* 0x0000004802487220 */ /* 0x040fe20000410000 */
[----:B------:R-:W-:Y:S02]  /*1cca0*/  IMAD.MOV.U32 R132, RZ, RZ, R45 ;  /* 0x000000ffff847224 */ /* 0x000fe400078e002d */
[C---:B------:R-:W-:Y:S01]  /*1ccb0*/  FMUL.FTZ R45, R2.reuse, R149 ;  /* 0x00000095022d7220 */ /* 0x040fe20000410000 */
[----:B------:R-:W-:Y:S02]  /*1ccc0*/  IMAD.MOV.U32 R121, RZ, RZ, R44 ;  /* 0x000000ffff797224 */ /* 0x000fe400078e002c */
[C---:B-----5:R-:W-:Y:S01]  /*1ccd0*/  FMUL.FTZ R12, R2.reuse, R164 ;  /* 0x000000a4020c7220 */ /* 0x060fe20000410000 */
        /* <DEDUP_REMOVED lines=24> */
[----:B------:R-:W-:Y:S01]  /*1ce60*/  FMUL.FTZ R0, R0, UR4 ;  /* 0x0000000400007c20 */ /* 0x000fe20008410000 */
[----:B------:R-:W-:Y:S01]  /*1ce70*/  LEA R120, P1, R120, R194, 0x1 ;  /* 0x000000c278787211 */ /* 0x000fe200078208ff */
[C---:B------:R-:W-:Y:S01]  /*1ce80*/  FMUL.FTZ R32, R100.reuse, R124 ;  /* 0x0000007c64207220 */ /* 0x040fe20000410000 */
[----:B------:R-:W-:Y:S01]  /*1ce90*/  IMAD.MOV.U32 R134, RZ, RZ, R121 ;  /* 0x000000ffff867224 */ /* 0x000fe200078e0079 */
[----:B------:R-:W-:Y:S01]  /*1cea0*/  MUFU.EX2 R124, R14 ;  /* 0x0000000e007c7308 */ /* 0x000fe20000000800 */
[C---:B------:R-:W-:Y:S01]  /*1ceb0*/  FMUL.FTZ R20, R100.reuse, R128 ;  /* 0x0000008064147220 */ /* 0x040fe20000410000 */
[C---:B------:R-:W-:Y:S01]  /*1cec0*/  FMUL.FTZ R21, R100.reuse, R129 ;  /* 0x0000008164157220 */ /* 0x040fe20000410000 */
[C---:B------:R-:W-:Y:S01]  /*1ced0*/  FMUL.FTZ R68, R100.reuse, R68 ;  /* 0x0000004464447220 */ /* 0x040fe20000410000 */
[C---:B------:R-:W-:Y:S01]  /*1cee0*/  FMUL.FTZ R69, R100.reuse, R69 ;  /* 0x0000004564457220 */ /* 0x040fe20000410000 */
[C---:B------:R-:W-:Y:S01]  /*1cef0*/  FMUL.FTZ R80, R100.reuse, R80 ;  /* 0x0000005064507220 */ /* 0x040fe20000410000 */
[C---:B------:R-:W-:Y:S01]  /*1cf00*/  FMUL.FTZ R81, R100.reuse, R81 ;  /* 0x0000005164517220 */ /* 0x040fe20000410000 */
[C---:B------:R-:W-:Y:S03]  /*1cf10*/  FMUL.FTZ R84, R100.reuse, R84 ;  /* 0x0000005464547220 */ /* 0x040fe60000410000 */
[----:B------:R-:W1:Y:S01]  /*1cf20*/  MUFU.EX2 R0, R0 ;  /* 0x0000000000007308 */ /* 0x000e620000000800 */
[C---:B------:R-:W-:Y:S01]  /*1cf30*/  FMUL.FTZ R85, R100.reuse, R85 ;  /* 0x0000005564557220 */ /* 0x040fe20000410000 */
[C---:B------:R-:W-:Y:S01]  /*1cf40*/  FMUL.FTZ R96, R100.reuse, R96 ;  /* 0x0000006064607220 */ /* 0x040fe20000410000 */
[----:B------:R-:W-:Y:S01]  /*1cf50*/  FMUL.FTZ R97, R100, R97 ;  /* 0x0000006164617220 */ /* 0x000fe20000410000 */
[----:B------:R-:W-:Y:S01]  /*1cf60*/  IMAD.MOV.U32 R119, RZ, RZ, R112 ;  /* 0x000000ffff777224 */ /* 0x000fe200078e0070 */
[----:B------:R-:W-:Y:S01]  /*1cf70*/  F2FP.F16.F32.PACK_AB R129, R216, R245 ;  /* 0x000000f5d881723e */ /* 0x000fe200000000ff */
[----:B------:R-:W-:Y:S01]  /*1cf80*/  IMAD.MOV.U32 R114, RZ, RZ, R117 ;  /* 0x000000ffff727224 */ /* 0x000fe200078e0075 */
[----:B------:R-:W-:Y:S03]  /*1cf90*/  F2FP.F16.F32.PACK_AB R144, R235, R236 ;  /* 0x000000eceb90723e */ /* 0x000fe600000000ff */
[----:B------:R3:W-:Y:S01]  /*1cfa0*/  MUFU.EX2 R122, R15 ;  /* 0x0000000f007a7308 */ /* 0x0007e20000000800 */
[----:B------:R-:W-:Y:S01]  /*1cfb0*/  IMAD.MOV.U32 R127, RZ, RZ, R136 ;  /* 0x000000ffff7f7224 */ /* 0x000fe200078e0088 */
[----:B------:R-:W-:Y:S01]  /*1cfc0*/  PRMT R130, R129, 0x7632, R130 ;  /* 0x0000763281827816 */ /* 0x000fe20000000082 */
[----:B------:R-:W-:Y:S01]  /*1cfd0*/  IMAD.MOV.U32 R160, RZ, RZ, R62 ;  /* 0x000000ffffa07224 */ /* 0x000fe200078e003e */
[----:B------:R-:W-:Y:S01]  /*1cfe0*/  PRMT R141, R144, 0x7632, R141 ;  /* 0x00007632908d7816 */ /* 0x000fe2000000008d */
[----:B------:R-:W-:Y:S01]  /*1cff0*/  IMAD.MOV.U32 R135, RZ, RZ, R113 ;  /* 0x000000ffff877224 */ /* 0x000fe200078e0071 */
[----:B------:R-:W-:Y:S01]  /*1d000*/  F2FP.F16.F32.PACK_AB R145, R231, R240 ;  /* 0x000000f0e791723e */ /* 0x000fe200000000ff */
[----:B------:R-:W-:Y:S03]  /*1d010*/  IMAD.MOV.U32 R169, RZ, RZ, R137 ;  /* 0x000000ffffa97224 */ /* 0x000fe600078e0089 */
[----:B------:R-:W5:Y:S01]  /*1d020*/  MUFU.EX2 R191, R191 ;  /* 0x000000bf00bf7308 */ /* 0x000f620000000800 */
        /* <DEDUP_REMOVED lines=30> */
[----:B------:R-:W-:Y:S01]  /*1d210*/  MUFU.EX2 R205, R205 ;  /* 0x000000cd00cd7308 */ /* 0x000fe20000000800 */
[----:B------:R-:W-:Y:S01]  /*1d220*/  IMAD.MOV.U32 R160, RZ, RZ, R111 ;  /* 0x000000ffffa07224 */ /* 0x000fe200078e006f */
[----:B-----5:R-:W-:Y:S01]  /*1d230*/  F2FP.F16.F32.PACK_AB R138, R191, R237 ;  /* 0x000000edbf8a723e */ /* 0x020fe200000000ff */
[----:B------:R-:W-:Y:S01]  /*1d240*/  IMAD.MOV.U32 R118, RZ, RZ, R133 ;  /* 0x000000ffff767224 */ /* 0x000fe200078e0085 */
[----:B------:R-:W-:Y:S01]  /*1d250*/  F2FP.F16.F32.PACK_AB R153, R122, R124 ;  /* 0x0000007c7a99723e */ /* 0x000fe200000000ff */
[----:B------:R-:W-:Y:S01]  /*1d260*/  IMAD.MOV.U32 R166, RZ, RZ, R148 ;  /* 0x000000ffffa67224 */ /* 0x000fe200078e0094 */
[----:B------:R-:W-:Y:S01]  /*1d270*/  PRMT R140, R138, 0x7632, R140 ;  /* 0x000076328a8c7816 */ /* 0x000fe2000000008c */
[----:B------:R-:W-:Y:S03]  /*1d280*/  IMAD.MOV.U32 R149, RZ, RZ, R161 ;  /* 0x000000ffff957224 */ /* 0x000fe600078e00a1 */
[----:B------:R1:W3:Y:S01]  /*1d290*/  MUFU.EX2 R133, R201 ;  /* 0x000000c900857308 */ /* 0x0002e20000000800 */
[----:B------:R-:W-:Y:S01]  /*1d2a0*/  IMAD.MOV.U32 R148, RZ, RZ, R139 ;  /* 0x000000ffff947224 */ /* 0x000fe200078e008b */
[----:B------:R-:W-:Y:S01]  /*1d2b0*/  PRMT R146, R145, 0x7632, R146 ;  /* 0x0000763291927816 */ /* 0x000fe20000000092 */
[----:B------:R-:W-:Y:S01]  /*1d2c0*/  IMAD.MOV.U32 R167, RZ, RZ, R149 ;  /* 0x000000ffffa77224 */ /* 0x000fe200078e0095 */
[----:B------:R-:W-:Y:S01]  /*1d2d0*/  PRMT R155, R153, 0x7632, R155 ;  /* 0x00007632999b7816 */ /* 0x000fe2000000009b */
[----:B------:R-:W-:Y:S02]  /*1d2e0*/  IMAD.MOV.U32 R167, RZ, RZ, R148 ;  /* 0x000000ffffa77224 */ /* 0x000fe400078e0094 */
[----:B------:R-:W-:Y:S03]  /*1d2f0*/  IMAD.MOV.U32 R156, RZ, RZ, R115 ;  /* 0x000000ffff9c7224 */ /* 0x000fe600078e0073 */
[----:B------:R-:W-:Y:S01]  /*1d300*/  MUFU.EX2 R200, R200 ;  /* 0x000000c800c87308 */ /* 0x000fe20000000800 */
[----:B------:R-:W-:Y:S02]  /*1d310*/  IMAD.MOV.U32 R161, RZ, RZ, R114 ;  /* 0x000000ffffa17224 */ /* 0x000fe400078e0072 */
[----:B------:R-:W-:Y:S02]  /*1d320*/  IMAD.MOV.U32 R114, RZ, RZ, R190 ;  /* 0x000000ffff727224 */ /* 0x000fe400078e00be */
[----:B------:R-:W-:Y:S02]  /*1d330*/  IMAD.MOV.U32 R164, RZ, RZ, R169 ;  /* 0x000000ffffa47224 */ /* 0x000fe400078e00a9 */
[----:B------:R-:W-:Y:S03]  /*1d340*/  IMAD.MOV.U32 R169, RZ, RZ, R119 ;  /* 0x000000ffffa97224 */ /* 0x000fe600078e0077 */
[----:B------:R-:W-:Y:S01]  /*1d350*/  MUFU.EX2 R147, R219 ;  /* 0x000000db00937308 */ /* 0x000fe20000000800 */
[----:B-1----:R-:W-:Y:S02]  /*1d360*/  IMAD.MOV.U32 R201, RZ, RZ, R118 ;  /* 0x000000ffffc97224 */ /* 0x002fe400078e0076 */
[----:B------:R-:W-:Y:S02]  /*1d370*/  IMAD.MOV.U32 R118, RZ, RZ, R117 ;  /* 0x000000ffff767224 */ /* 0x000fe400078e0075 */
[----:B------:R-:W-:Y:S02]  /*1d380*/  IMAD.MOV.U32 R149, RZ, RZ, R161 ;  /* 0x000000ffff957224 */ /* 0x000fe400078e00a1 */
[----:B------:R-:W-:Y:S03]  /*1d390*/  IMAD.MOV.U32 R148, RZ, RZ, R118 ;  /* 0x000000ffff947224 */ /* 0x000fe600078e0076 */
[----:B------:R1:W-:Y:S01]  /*1d3a0*/  MUFU.EX2 R119, R207 ;  /* 0x000000cf00777308 */ /* 0x0003e20000000800 */
[----:B------:R-:W-:Y:S02]  /*1d3b0*/  IMAD.MOV.U32 R152, RZ, RZ, R169 ;  /* 0x000000ffff987224 */ /* 0x000fe400078e00a9 */
[----:B------:R-:W-:Y:S02]  /*1d3c0*/  IMAD.MOV.U32 R169, RZ, RZ, R113 ;  /* 0x000000ffffa97224 */ /* 0x000fe400078e0071 */
[----:B------:R-:W-:Y:S01]  /*1d3d0*/  IMAD.MOV.U32 R158, RZ, RZ, R201 ;  /* 0x000000ffff9e7224 */ /* 0x000fe200078e00c9 */
[----:B------:R-:W-:Y:S01]  /*1d3e0*/  LOP3.LUT R152, R152, 0xff, RZ, 0xc0, !PT ;  /* 0x000000ff98987812 */ /* 0x000fe200078ec0ff */
[----:B------:R-:W-:Y:S03]  /*1d3f0*/  IMAD.MOV.U32 R139, RZ, RZ, R137 ;  /* 0x000000ffff8b7224 */ /* 0x000fe600078e0089 */
[----:B------:R-:W-:Y:S10]  /*1d400*/  MUFU.EX2 R178, R178 ;  /* 0x000000b200b27308 */ /* 0x000ff40000000800 */
[----:B------:R-:W-:Y:S10]  /*1d410*/  MUFU.EX2 R137, R203 ;  /* 0x000000cb00897308 */ /* 0x000ff40000000800 */
[----:B------:R-:W-:Y:S01]  /*1d420*/  MUFU.EX2 R105, R105 ;  /* 0x0000006900697308 */ /* 0x000fe20000000800 */
[----:B--2---:R-:W-:Y:S01]  /*1d430*/  FFMA.FTZ R107, R100, R107, R247 ;  /* 0x0000006b646b7223 */ /* 0x004fe200000100f7 */
[----:B------:R-:W-:Y:S01]  /*1d440*/  MOV R100, R108 ;  /* 0x0000006c00647202 */ /* 0x000fe20000000f00 */
[----:B------:R-:W-:Y:S02]  /*1d450*/  IMAD.MOV.U32 R108, RZ, RZ, R47 ;  /* 0x000000ffff6c7224 */ /* 0x000fe400078e002f */
[----:B------:R-:W-:Y:S01]  /*1d460*/  FMUL.FTZ R47, R0, R151 ;  /* 0x00000097002f7220 */ /* 0x000fe20000410000 */
[----:B----4-:R-:W-:Y:S01]  /*1d470*/  FFMA.FTZ R106, R3, R8, R249 ;  /* 0x00000008036a7223 */ /* 0x010fe200000100f9 */
[----:B------:R-:W-:Y:S01]  /*1d480*/  FMUL.FTZ R8, R2, R168 ;  /* 0x000000a802087220 */ /* 0x000fe20000410000 */
[----:B------:R-:W2:Y:S01]  /*1d490*/  LDL.LU R3, [R1+0x164] ;  /* 0x0001640001037983 */ /* 0x000ea20000300800 */
[----:B------:R-:W-:Y:S01]  /*1d4a0*/  IMAD.MOV.U32 R115, RZ, RZ, R100 ;  /* 0x000000ffff737224 */ /* 0x000fe200078e0064 */
[----:B------:R-:W-:Y:S01]  /*1d4b0*/  MUFU.EX2 R151, R218 ;  /* 0x000000da00977308 */ /* 0x000fe20000000800 */
[----:B------:R-:W-:Y:S01]  /*1d4c0*/  IMAD.MOV.U32 R168, RZ, RZ, R125 ;  /* 0x000000ffffa87224 */ /* 0x000fe200078e007d */
[----:B------:R-:W4:Y:S01]  /*1d4d0*/  LDL.LU R110, [R1+0x144] ;  /* 0x00014400016e7983 */ /* 0x000f220000300800 */
[----:B------:R-:W-:Y:S02]  /*1d4e0*/  IMAD.MOV.U32 R125, RZ, RZ, R195 ;  /* 0x000000ffff7d7224 */ /* 0x000fe400078e00c3 */
[----:B------:R-:W-:Y:S01]  /*1d4f0*/  FADD.FTZ R111, R239, R107 ;  /* 0x0000006bef6f7221 */ /* 0x000fe20000010000 */
[----:B------:R-:W-:Y:S01]  /*1d500*/  IMAD.MOV.U32 R195, RZ, RZ, R250 ;  /* 0x000000ffffc37224 */ /* 0x000fe200078e00fa */
[----:B------:R1:W5:Y:S01]  /*1d510*/  LDL.S16 R116, [R1+0x100] ;  /* 0x0001000001747983 */ /* 0x0003620000100600 */
[----:B------:R-:W-:Y:S04]  /*1d520*/  IMAD.WIDE.U32 R250, R10, -0x326172a9, RZ ;  /* 0xcd9e8d570afa7825 */ /* 0x000fe800078e00ff */
[----:B------:R-:W-:Y:S01]  /*1d530*/  FMUL.FTZ R10, R0, R170 ;  /* 0x000000aa000a7220 */ /* 0x000fe20000410000 */
[----:B------:R-:W-:Y:S01]  /*1d540*/  IMAD.MOV.U32 R157, RZ, RZ, R168 ;  /* 0x000000ffff9d7224 */ /* 0x000fe200078e00a8 */
[----:B------:R-:W-:Y:S01]  /*1d550*/  LOP3.LUT R165, R26, UR14, R251, 0x96, !PT ;  /* 0x0000000e1aa57c12 */ /* 0x000fe2000f8e96fb */
[----:B------:R-:W-:Y:S01]  /*1d560*/  FMUL.FTZ R26, R0, R162 ;  /* 0x000000a2001a7220 */ /* 0x000fe20000410000 */
[----:B------:R-:W-:Y:S02]  /*1d570*/  IMAD.MOV.U32 R168, RZ, RZ, R135 ;  /* 0x000000ffffa87224 */ /* 0x000fe400078e0087 */
[----:B------:R-:W-:Y:S01]  /*1d580*/  LOP3.LUT R100, R165, 0xffff, RZ, 0xc0, !PT ;  /* 0x0000ffffa5647812 */ /* 0x000fe200078ec0ff */
[----:B------:R-:W-:Y:S01]  /*1d590*/  IMAD.MOV.U32 R171, RZ, RZ, R115 ;  /* 0x000000ffffab7224 */ /* 0x000fe200078e0073 */
[----:B------:R-:W3:Y:S01]  /*1d5a0*/  MUFU.EX2 R135, R206 ;  /* 0x000000ce00877308 */ /* 0x000ee20000000800 */
[----:B------:R-:W-:Y:S01]  /*1d5b0*/  MOV R161, R168 ;  /* 0x000000a800a17202 */ /* 0x000fe20000000f00 */
[----:B------:R-:W-:Y:S01]  /*1d5c0*/  IMAD.MOV.U32 R168, RZ, RZ, R112 ;  /* 0x000000ffffa87224 */ /* 0x000fe200078e0070 */
[----:B------:R-:W-:Y:S01]  /*1d5d0*/  SHF.R.U32.HI R190, RZ, 0x8, R100 ;  /* 0x00000008ffbe7819 */ /* 0x000fe20000011664 */
[----:B------:R-:W-:Y:S01]  /*1d5e0*/  IMAD.MOV.U32 R170, RZ, RZ, R114 ;  /* 0x000000ffffaa7224 */ /* 0x000fe200078e0072 */
[----:B------:R-:W-:Y:S01]  /*1d5f0*/  F2FP.F16.F32.PACK_AB R100, R228, R249 ;  /* 0x000000f9e464723e */ /* 0x000fe200000000ff */
[----:B------:R-:W-:Y:S02]  /*1d600*/  IMAD.MOV.U32 R201, RZ, RZ, R168 ;  /* 0x000000ffffc97224 */ /* 0x000fe400078e00a8 */
[----:B------:R-:W-:Y:S02]  /*1d610*/  IMAD.MOV.U32 R162, RZ, RZ, R171 ;  /* 0x000000ffffa27224 */ /* 0x000fe400078e00ab */
[----:B------:R-:W-:Y:S02]  /*1d620*/  IMAD.MOV.U32 R163, RZ, RZ, R170 ;  /* 0x000000ffffa37224 */ /* 0x000fe400078e00aa */
[----:B--2---:R-:W-:Y:S01]  /*1d630*/  FFMA.FTZ R109, R2, R3, R252 ;  /* 0x00000003026d7223 */ /* 0x004fe200000100fc */
[----:B------:R-:W-:Y:S01]  /*1d640*/  IMAD.U32 R2, RZ, RZ, UR25 ;  /* 0x00000019ff027e24 */ /* 0x000fe2000f8e00ff */
[----:B------:R-:W-:Y:S01]  /*1d650*/  LOP3.LUT R3, R189, 0xff, RZ, 0xc0, !PT ;  /* 0x000000ffbd037812 */ /* 0x000fe200078ec0ff */
[----:B----4-:R-:W-:Y:S01]  /*1d660*/  FFMA.FTZ R110, R0, R110, R245 ;  /* 0x0000006e006e7223 */ /* 0x010fe200000100f5 */
[----:B------:R-:W-:Y:S02]  /*1d670*/  FADD.FTZ R117, R234, R109 ;  /* 0x0000006dea757221 */ /* 0x000fe40000010000 */
[----:B------:R-:W-:Y:S02]  /*1d680*/  LEA.HI.X.SX32 R121, R2, R195, 0x1, P1 ;  /* 0x000000c302797211 */ /* 0x000fe400008f0eff */
[----:B------:R-:W-:Y:S01]  /*1d690*/  ISETP.LE.U32.AND P1, PT, R3, UR9, PT ;  /* 0x0000000903007c0c */ /* 0x000fe2000bf23070 */
[----:B------:R-:W-:Y:S01]  /*1d6a0*/  FADD.FTZ R118, R216, R110 ;  /* 0x0000006ed8767221 */ /* 0x000fe20000010000 */
[----:B------:R-:W-:Y:S04]  /*1d6b0*/  F2FP.F16.F32.PACK_AB R2, R239, R247 ;  /* 0x000000f7ef02723e */ /* 0x000fe800000000ff */
[C---:B------:R-:W-:Y:S04]  /*1d6c0*/  PRMT R0, R2.reuse, 0x7632, R0 ;  /* 0x0000763202007816 */ /* 0x040fe80000000000 */
[----:B------:R-:W-:Y:S03]  /*1d6d0*/  PRMT R107, R2, 0x5410, R0 ;  /* 0x00005410026b7816 */ /* 0x000fe60000000000 */
[----:B-----5:R-:W-:Y:S05]  /*1d6e0*/  @!P1 HADD2 R116, -R2.H0_H0, -RZ.H0_H0 ;  /* 0xa00000ff02749230 */ /* 0x020fea0000000900 */
[----:B------:R2:W-:Y:S01]  /*1d6f0*/  @!P1 STL.S16 [R1+0x100], R116 ;  /* 0x0001007401009387 */ /* 0x0005e20000100600 */
[----:B------:R-:W-:Y:S04]  /*1d700*/  PRMT R142, R116, 0x7610, R142 ;  /* 0x00007610748e7816 */ /* 0x000fe8000000008e */
[----:B------:R-:W-:Y:S02]  /*1d710*/  @!P1 PRMT R2, R142, 0x5410, RZ ;  /* 0x000054108e029816 */ /* 0x000fe400000000ff */
[----:B------:R4:W5:Y:S04]  /*1d720*/  LDL.S16 R142, [R1+0x108] ;  /* 0x00010800018e7983 */ /* 0x0009680000100600 */
[----:B------:R1:W-:Y:S01]  /*1d730*/  STG.E.U16 desc[UR20][R194.64], R2 ;  /* 0x00000002c2007986 */ /* 0x0003e2000c101514 */
[----:B--2---:R-:W-:Y:S01]  /*1d740*/  FADD.FTZ R116, R228, R106 ;  /* 0x0000006ae4747221 */ /* 0x004fe20000010000 */
[----:B------:R-:W-:Y:S01]  /*1d750*/  LOP3.LUT R106, R190, 0xffff, RZ, 0xc0, !PT ;  /* 0x0000ffffbe6a7812 */ /* 0x000fe200078ec0ff */
[----:B------:R-:W-:Y:S03]  /*1d760*/  IMAD.MOV.U32 R228, RZ, RZ, R162 ;  /* 0x000000ffffe47224 */ /* 0x000fe600078e00a2 */
[----:B------:R-:W-:Y:S02]  /*1d770*/  ISETP.LE.U32.AND P1, PT, R106, UR9, PT ;  /* 0x000000096a007c0c */ /* 0x000fe4000bf23070 */
[----:B------:R-:W-:Y:S01]  /*1d780*/  LOP3.LUT R106, R233, R157, RZ, 0x3c, !PT ;  /* 0x0000009de96a7212 */ /* 0x000fe200078e3cff */
[----:B------:R-:W-:Y:S01]  /*1d790*/  IMAD.MOV.U32 R157, RZ, RZ, R108 ;  /* 0x000000ffff9d7224 */ /* 0x000fe200078e006c */
[----:B------:R-:W-:Y:S03]  /*1d7a0*/  LOP3.LUT R108, R232, R224, RZ, 0x3c, !PT ;  /* 0x000000e0e86c7212 */ /* 0x000fe600078e3cff */
[----:B------:R-:W-:Y:S01]  /*1d7b0*/  IMAD.WIDE.U32 R112, R106, -0x2daee0ad, RZ ;  /* 0xd2511f536a707825 */ /* 0x000fe200078e00ff */
[----:B------:R-:W-:Y:S01]  /*1d7c0*/  F2FP.F16.F32.PACK_AB R106, R234, R252 ;  /* 0x000000fcea6a723e */ /* 0x000fe200000000ff */
[----:B-1----:R-:W-:Y:S02]  /*1d7d0*/  MUFU.EX2 R2, R173 ;  /* 0x000000ad00027308 */ /* 0x002fe40000000800 */
[----:B------:R-:W-:Y:S01]  /*1d7e0*/  IMAD.WIDE.U32 R114, R108, -0x2daee0ad, RZ ;  /* 0xd2511f536c727825 */ /* 0x000fe200078e00ff */
[----:B------:R-:W-:Y:S03]  /*1d7f0*/  LOP3.LUT R108, R166, UR24, R113, 0x96, !PT ;  /* 0x00000018a66c7c12 */ /* 0x000fe6000f8e9671 */
[----:B------:R-:W-:Y:S01]  /*1d800*/  FADD.FTZ R113, R236, R116 ;  /* 0x00000074ec717221 */ /* 0x000fe20000010000 */
[----:B------:R-:W-:Y:S01]  /*1d810*/  IMAD.MOV.U32 R166, RZ, RZ, R169 ;  /* 0x000000ffffa67224 */ /* 0x000fe200078e00a9 */
[----:B------:R-:W-:Y:S01]  /*1d820*/  LOP3.LUT R143, R112, UR19, R115, 0x96, !PT ;  /* 0x00000013708f7c12 */ /* 0x000fe2000f8e9673 */
[----:B------:R-:W-:Y:S01]  /*1d830*/  IMAD.WIDE.U32 R168, R108, -0x326172a9, RZ ;  /* 0xcd9e8d576ca87825 */ /* 0x000fe200078e00ff */
[----:B------:R-:W-:Y:S02]  /*1d840*/  PRMT R108, R189, 0x7632, R108 ;  /* 0x00007632bd6c7816 */ /* 0x000fe4000000006c */
[----:B------:R-:W-:Y:S01]  /*1d850*/  PRMT R112, R3, 0x5410, R196 ;  /* 0x0000541003707816 */ /* 0x000fe200000000c4 */
[----:B------:R-:W-:Y:S01]  /*1d860*/  IMAD.MOV.U32 R159, RZ, RZ, R157 ;  /* 0x000000ffff9f7224 */ /* 0x000fe200078e009d */
[----:B------:R-:W-:Y:S01]  /*1d870*/  LOP3.LUT R108, R108, 0xff, RZ, 0xc0, !PT ;  /* 0x000000ff6c6c7812 */ /* 0x000fe200078ec0ff */
[----:B------:R-:W-:Y:S01]  /*1d880*/  IMAD.MOV.U32 R157, RZ, RZ, R139 ;  /* 0x000000ffff9d7224 */ /* 0x000fe200078e008b */
[----:B------:R-:W-:Y:S01]  /*1d890*/  LOP3.LUT R109, R204, UR10, R169, 0x96, !PT ;  /* 0x0000000acc6d7c12 */ /* 0x000fe2000f8e96a9 */
[----:B------:R-:W-:Y:S01]  /*1d8a0*/  IMAD.MOV.U32 R154, RZ, RZ, R166 ;  /* 0x000000ffff9a7224 */ /* 0x000fe200078e00a6 */
[----:B------:R-:W-:Y:S01]  /*1d8b0*/  PRMT R3, R100, 0x7632, R3 ;  /* 0x0000763264037816 */ /* 0x000fe20000000003 */
[----:B------:R-:W-:Y:S01]  /*1d8c0*/  IMAD.MOV.U32 R166, RZ, RZ, R157 ;  /* 0x000000ffffa67224 */ /* 0x000fe200078e009d */
[----:B------:R-:W1:Y:S01]  /*1d8d0*/  MUFU.EX2 R139, R197 ;  /* 0x000000c5008b7308 */ /* 0x000e620000000800 */
[----:B------:R-:W-:Y:S04]  /*1d8e0*/  IMAD.WIDE.U32 R170, R109, -0x2daee0ad, RZ ;  /* 0xd2511f536daa7825 */ /* 0x000fe800078e00ff */
[----:B------:R-:W-:Y:S01]  /*1d8f0*/  FADD.FTZ R109, R237, R111 ;  /* 0x0000006fed6d7221 */ /* 0x000fe20000010000 */
[----:B------:R-:W-:Y:S01]  /*1d900*/  FADD.FTZ R113, R235, R113 ;  /* 0x00000071eb717221 */ /* 0x000fe20000010000 */
[----:B------:R-:W-:Y:S02]  /*1d910*/  IMAD.MOV.U32 R157, RZ, RZ, R164 ;  /* 0x000000ffff9d7224 */ /* 0x000fe400078e00a4 */
[----:B------:R-:W-:Y:S01]  /*1d920*/  FADD.FTZ R111, R191, R109 ;  /* 0x0000006dbf6f7221 */ /* 0x000fe20000010000 */
[----:B------:R-:W-:Y:S01]  /*1d930*/  SHF.R.U32.HI R109, RZ, 0x18, R189 ;  /* 0x00000018ff6d7819 */ /* 0x000fe200000116bd */
[----:B------:R-:W-:Y:S01]  /*1d940*/  IMAD.MOV.U32 R164, RZ, RZ, R127 ;  /* 0x000000ffffa47224 */ /* 0x000fe200078e007f */
[----:B------:R-:W-:Y:S01]  /*1d950*/  PRMT R128, R106, 0x7632, R128 ;  /* 0x000076326a807816 */ /* 0x000fe20000000080 */
[----:B------:R-:W-:Y:S02]  /*1d960*/  IMAD.MOV.U32 R127, RZ, RZ, R126 ;  /* 0x000000ffff7f7224 */ /* 0x000fe400078e007e */
[----:B------:R-:W-:Y:S02]  /*1d970*/  IMAD.MOV.U32 R126, RZ, RZ, R131 ;  /* 0x000000ffff7e7224 */ /* 0x000fe400078e0083 */
[----:B------:R-:W-:Y:S02]  /*1d980*/  IMAD.MOV.U32 R131, RZ, RZ, R125 ;  /* 0x000000ffff837224 */ /* 0x000fe400078e007d */
[----:B------:R2:W4:Y:S01]  /*1d990*/  MUFU.EX2 R125, R222 ;  /* 0x000000de007d7308 */ /* 0x0005220000000800 */
[----:B------:R-:W-:Y:S02]  /*1d9a0*/  IMAD.MOV.U32 R150, RZ, RZ, R159 ;  /* 0x000000ffff967224 */ /* 0x000fe400078e009f */
[----:B------:R-:W-:Y:S02]  /*1d9b0*/  IMAD.MOV.U32 R159, RZ, RZ, R201 ;  /* 0x000000ffff9f7224 */ /* 0x000fe400078e00c9 */
[----:B------:R-:W-:Y:S01]  /*1d9c0*/  IMAD.MOV.U32 R201, RZ, RZ, R148 ;  /* 0x000000ffffc97224 */ /* 0x000fe200078e0094 */
[----:B------:R-:W-:Y:S01]  /*1d9d0*/  LOP3.LUT R148, R114, UR16, R171, 0x96, !PT ;  /* 0x0000001072947c12 */ /* 0x000fe2000f8e96ab */
[----:B------:R-:W-:Y:S02]  /*1d9e0*/  IMAD.MOV.U32 R234, RZ, RZ, R154 ;  /* 0x000000ffffea7224 */ /* 0x000fe400078e009a */
[----:B------:R-:W-:Y:S01]  /*1d9f0*/  FADD.FTZ R114, R240, R117 ;  /* 0x00000075f0727221 */ /* 0x000fe20000010000 */
[----:B------:R-:W-:Y:S02]  /*1da00*/  IMAD.MOV.U32 R154, RZ, RZ, R160 ;  /* 0x000000ffff9a7224 */ /* 0x000fe400078e00a0 */
[----:B------:R-:W-:Y:S02]  /*1da10*/  IMAD.MOV.U32 R160, RZ, RZ, R123 ;  /* 0x000000ffffa07224 */ /* 0x000fe400078e007b */
[----:B------:R-:W-:Y:S01]  /*1da20*/  IMAD.MOV.U32 R216, RZ, RZ, R150 ;  /* 0x000000ffffd87224 */ /* 0x000fe200078e0096 */
[----:B------:R-:W4:Y:S01]  /*1da30*/  MUFU.EX2 R123, R221 ;  /* 0x000000dd007b7308 */ /* 0x000f220000000800 */
[----:B------:R-:W-:Y:S01]  /*1da40*/  IMAD.MOV.U32 R207, RZ, RZ, R154 ;  /* 0x000000ffffcf7224 */ /* 0x000fe200078e009a */
[----:B------:R-:W-:Y:S01]  /*1da50*/  LOP3.LUT R160, R160, 0xff, RZ, 0xc0, !PT ;  /* 0x000000ffa0a07812 */ /* 0x000fe200078ec0ff */
[----:B--2---:R-:W-:Y:S02]  /*1da60*/  IMAD.MOV.U32 R222, RZ, RZ, R159 ;  /* 0x000000ffffde7224 */ /* 0x004fe400078e009f */
[----:B------:R-:W-:Y:S02]  /*1da70*/  IMAD.MOV.U32 R159, RZ, RZ, R163 ;  /* 0x000000ffff9f7224 */ /* 0x000fe400078e00a3 */
[----:B------:R-:W-:Y:S03]  /*1da80*/  IMAD.MOV.U32 R163, RZ, RZ, R149 ;  /* 0x000000ffffa37224 */ /* 0x000fe600078e0095 */
[----:B------:R-:W-:Y:S01]  /*1da90*/  MUFU.EX2 R154, R172 ;  /* 0x000000ac009a7308 */ /* 0x000fe20000000800 */
[----:B------:R-:W-:Y:S02]  /*1daa0*/  IMAD.MOV.U32 R150, RZ, RZ, R159 ;  /* 0x000000ffff967224 */ /* 0x000fe400078e009f */
[----:B------:R-:W-:Y:S02]  /*1dab0*/  IMAD.MOV.U32 R159, RZ, RZ, R158 ;  /* 0x000000ffff9f7224 */ /* 0x000fe400078e009e */
[----:B------:R-:W-:Y:S02]  /*1dac0*/  IMAD.MOV.U32 R158, RZ, RZ, R167 ;  /* 0x000000ffff9e7224 */ /* 0x000fe400078e00a7 */
[----:B------:R-:W-:Y:S03]  /*1dad0*/  IMAD.MOV.U32 R167, RZ, RZ, R201 ;  /* 0x000000ffffa77224 */ /* 0x000fe600078e00c9 */
[----:B------:R-:W2:Y:S01]  /*1dae0*/  MUFU.EX2 R149, R217 ;  /* 0x000000d900957308 */ /* 0x000ea20000000800 */
[----:B------:R-:W-:Y:S01]  /*1daf0*/  IMAD.MOV.U32 R201, RZ, RZ, R136 ;  /* 0x000000ffffc97224 */ /* 0x000fe200078e0088 */
[----:B------:R-:W-:Y:S01]  /*1db00*/  MOV R191, R158 ;  /* 0x0000009e00bf7202 */ /* 0x000fe20000000f00 */
[----:B------:R-:W-:Y:S02]  /*1db10*/  IMAD.MOV.U32 R158, RZ, RZ, R134 ;  /* 0x000000ffff9e7224 */ /* 0x000fe400078e0086 */
        /* <DEDUP_REMOVED lines=12> */
[----:B------:R2:W-:Y:S01]  /*1dbe0*/  MUFU.EX2 R156, R174 ;  /* 0x000000ae009c7308 */ /* 0x0005e20000000800 */
[----:B------:R-:W-:Y:S02]  /*1dbf0*/  IMAD.MOV.U32 R164, RZ, RZ, R131 ;  /* 0x000000ffffa47224 */ /* 0x000fe400078e0083 */
[----:B------:R-:W-:Y:S01]  /*1dc00*/  IMAD.MOV.U32 R162, RZ, RZ, R127 ;  /* 0x000000ffffa27224 */ /* 0x000fe200078e007f */
[----:B------:R-:W-:Y:S01]  /*1dc10*/  PRMT R127, R237, 0x5410, R207 ;  /* 0x00005410ed7f7816 */ /* 0x000fe200000000cf */
[----:B------:R-:W-:Y:S02]  /*1dc20*/  IMAD.MOV.U32 R224, RZ, RZ, R167 ;  /* 0x000000ffffe07224 */ /* 0x000fe400078e00a7 */
[----:B------:R-:W-:Y:S03]  /*1dc30*/  IMAD.MOV.U32 R206, RZ, RZ, R166 ;  /* 0x000000ffffce7224 */ /* 0x000fe600078e00a6 */
[----:B------:R-:W-:Y:S01]  /*1dc40*/  MUFU.EX2 R132, R223 ;  /* 0x000000df00847308 */ /* 0x000fe20000000800 */
[----:B------:R-:W-:Y:S01]  /*1dc50*/  LOP3.LUT R127, R127, 0xff00ff, RZ, 0xc0, !PT ;  /* 0x00ff00ff7f7f7812 */ /* 0x000fe200078ec0ff */
[----:B------:R-:W-:Y:S02]  /*1dc60*/  IMAD.U32 R196, RZ, RZ, UR25 ;  /* 0x00000019ffc47e24 */ /* 0x000fe4000f8e00ff */
[----:B------:R-:W-:Y:S02]  /*1dc70*/  IMAD.MOV.U32 R245, RZ, RZ, R224 ;  /* 0x000000fffff57224 */ /* 0x000fe400078e00e0 */
[----:B------:R-:W-:Y:S04]  /*1dc80*/  IMAD.MOV.U32 R224, RZ, RZ, R162 ;  /* 0x000000ffffe07224 */ /* 0x000fe800078e00a2 */
        /* <DEDUP_REMOVED lines=8> */
[----:B------:R-:W-:Y:S05]  /*1dd10*/  IMAD.MOV.U32 R247, RZ, RZ, R157 ;  /* 0x000000fffff77224 */ /* 0x000fea00078e009d */
[----:B------:R-:W-:Y:S10]  /*1dd20*/  MUFU.EX2 R150, R242 ;  /* 0x000000f200967308 */ /* 0x000ff40000000800 */
[----:B------:R-:W-:Y:S10]  /*1dd30*/  MUFU.EX2 R157, R181 ;  /* 0x000000b5009d7308 */ /* 0x000ff40000000800 */
[----:B------:R-:W-:Y:S10]  /*1dd40*/  MUFU.EX2 R158, R179 ;  /* 0x000000b3009e7308 */ /* 0x000ff40000000800 */
[----:B------:R-:W-:Y:S10]  /*1dd50*/  MUFU.EX2 R164, R164 ;  /* 0x000000a400a47308 */ /* 0x000ff40000000800 */
[----:B------:R-:W-:Y:S01]  /*1dd60*/  MUFU.EX2 R163, R163 ;  /* 0x000000a300a37308 */ /* 0x000fe20000000800 */
[----:B-----5:R-:W-:Y:S05]  /*1dd70*/  @!P6 HADD2 R142, -R0.H0_H0, -RZ.H0_H0 ;  /* 0xa00000ff008ee230 */ /* 0x020fea0000000900 */
[----:B------:R-:W-:Y:S01]  /*1dd80*/  @!P6 STL.S16 [R1+0x108], R142 ;  /* 0x0001088e0100e387 */ /* 0x000fe20000100600 */
[----:B------:R-:W-:Y:S04]  /*1dd90*/  PRMT R110, R142, 0x7610, R110 ;  /* 0x000076108e6e7816 */ /* 0x000fe8000000006e */
[----:B------:R-:W-:Y:S02]  /*1dda0*/  @!P6 PRMT R0, R110, 0x5410, RZ ;  /* 0x000054106e00e816 */ /* 0x000fe400000000ff */
[----:B------:R1:W5:Y:S01]  /*1ddb0*/  LDL.S16 R110, [R1+0x104] ;  /* 0x00010400016e7983 */ /* 0x0003620000100600 */
[----:B------:R-:W-:Y:S03]  /*1ddc0*/  ISETP.LE.U32.AND P6, PT, R108, UR9, PT ;  /* 0x000000096c007c0c */ /* 0x000fe6000bfc3070 */
[----:B------:R3:W-:Y:S02]  /*1ddd0*/  STG.E.U16 desc[UR20][R194.64+0x2], R0 ;  /* 0x00000200c2007986 */ /* 0x0007e4000c101514 */
[----:B---3--:R-:W-:Y:S01]  /*1dde0*/  FADD.FTZ R0, R133, R111 ;  /* 0x0000006f85007221 */ /* 0x008fe20000010000 */
[----:B------:R-:W-:Y:S02]  /*1ddf0*/  PRMT R111, R216, 0x5410, R234 ;  /* 0x00005410d86f7816 */ /* 0x000fe400000000ea */
[----:B------:R-:W-:Y:S02]  /*1de00*/  F2FP.F16.F32.PACK_AB R133, R202, R133 ;  /* 0x00000085ca85723e */ /* 0x000fe400000000ff */
[----:B------:R-:W-:Y:S05]  /*1de10*/  LOP3.LUT R111, R111, 0xff00ff, RZ, 0xc0, !PT ;  /* 0x00ff00ff6f6f7812 */ /* 0x000fea00078ec0ff */
[--C-:B------:R-:W-:Y:S01]  /*1de20*/  HSET2.LE.AND R111, R111, R214.reuse, PT ;  /* 0x000000d66f6f7233 */ /* 0x100fe20003803000 */
[----:B-----5:R-:W-:Y:S05]  /*1de30*/  @!P6 HADD2 R110, -R100.H0_H0, -RZ.H0_H0 ;  /* 0xa00000ff646ee230 */ /* 0x020fea0000000900 */
[----:B------:R3:W-:Y:S01]  /*1de40*/  @!P6 STL.S16 [R1+0x104], R110 ;  /* 0x0001046e0100e387 */ /* 0x0007e20000100600 */
[----:B------:R-:W-:Y:S03]  /*1de50*/  PRMT R115, R110, 0x7610, R115 ;  /* 0x000076106e737816 */ /* 0x000fe60000000073 */
[----:B------:R1:W5:Y:S01]  /*1de60*/  LDL.S16 R142, [R1+0xfc] ;  /* 0x0000fc00018e7983 */ /* 0x0003620000100600 */
[----:B---3--:R-:W-:Y:S02]  /*1de70*/  PRMT R110, R100, 0x5410, R3 ;  /* 0x00005410646e7816 */ /* 0x008fe40000000003 */
[----:B------:R-:W-:Y:S01]  /*1de80*/  @!P6 PRMT R100, R115, 0x5410, RZ ;  /* 0x000054107364e816 */ /* 0x000fe200000000ff */
[----:B------:R-:W-:Y:S01]  /*1de90*/  FADD.FTZ R115, R231, R114 ;  /* 0x00000072e7737221 */ /* 0x000fe20000010000 */
[----:B------:R-:W-:Y:S01]  /*1dea0*/  ISETP.LE.U32.AND P6, PT, R109, UR9, PT ;  /* 0x000000096d007c0c */ /* 0x000fe2000bfc3070 */
[----:B------:R-:W-:Y:S01]  /*1deb0*/  FADD.FTZ R114, R202, R0 ;  /* 0x00000000ca727221 */ /* 0x000fe20000010000 */
[----:B------:R-:W-:Y:S01]  /*1dec0*/  PRMT R109, R108, 0x5410, R109 ;  /* 0x000054106c6d7816 */ /* 0x000fe2000000006d */
[----:B------:R3:W-:Y:S01]  /*1ded0*/  STG.E.U16 desc[UR20][R120.64], R100 ;  /* 0x0000006478007986 */ /* 0x0007e2000c101514 */
[----:B------:R-:W-:Y:S01]  /*1dee0*/  FADD.FTZ R108, R124, R118 ;  /* 0x000000767c6c7221 */ /* 0x000fe20000010000 */
[----:B------:R-:W-:Y:S01]  /*1def0*/  FADD.FTZ R0, R135, R113 ;  /* 0x0000007187007221 */ /* 0x000fe20000010000 */
[C---:B------:R-:W-:Y:S01]  /*1df00*/  F2FP.F16.F32.PACK_AB R135, R119.reuse, R135 ;  /* 0x000000877787723e */ /* 0x040fe200000000ff */
[----:B------:R-:W4:Y:S01]  /*1df10*/  LDC R202, c[0x0][0x448] ;  /* 0x00011200ffca7b82 */ /* 0x000f220000000800 */
[--C-:B------:R-:W-:Y:S01]  /*1df20*/  HSET2.LE.AND R109, R109, R214.reuse, PT ;  /* 0x000000d66d6d7233 */ /* 0x100fe20003803000 */
[----:B------:R-:W-:Y:S01]  /*1df30*/  FADD.FTZ R116, R122, R108 ;  /* 0x0000006c7a747221 */ /* 0x000fe20000010000 */
[----:B------:R-:W-:Y:S01]  /*1df40*/  FADD.FTZ R113, R119, R0 ;  /* 0x0000000077717221 */ /* 0x000fe20000010000 */
[--C-:B------:R-:W-:Y:S01]  /*1df50*/  HSET2.LE.AND R108, R112, R214.reuse, PT ;  /* 0x000000d6706c7233 */ /* 0x100fe20003803000 */
[----:B------:R-:W-:Y:S01]  /*1df60*/  FADD.FTZ R0, R137, R115 ;  /* 0x0000007389007221 */ /* 0x000fe20000010000 */
[----:B------:R-:W-:Y:S01]  /*1df70*/  LOP3.LUT R109, R110, R109, RZ, 0xc0, !PT ;  /* 0x0000006d6e6d7212 */ /* 0x000fe200078ec0ff */
[----:B------:R-:W2:Y:S01]  /*1df80*/  MUFU.EX2 R122, R220 ;  /* 0x000000dc007a7308 */ /* 0x000ea20000000800 */
[----:B------:R-:W-:Y:S01]  /*1df90*/  PRMT R110, R160, 0x5410, R222 ;  /* 0x00005410a06e7816 */ /* 0x000fe200000000de */
[----:B------:R-:W-:Y:S01]  /*1dfa0*/  FADD.FTZ R119, R205, R0 ;  /* 0x00000000cd777221 */ /* 0x000fe20000010000 */
[----:B------:R-:W-:Y:S01]  /*1dfb0*/  LOP3.LUT R108, R107, R108, RZ, 0xc0, !PT ;  /* 0x0000006c6b6c7212 */ /* 0x000fe200078ec0ff */
[----:B-1----:R-:W-:Y:S01]  /*1dfc0*/  FADD.FTZ R107, R139, R116 ;  /* 0x000000748b6b7221 */ /* 0x002fe20000010000 */
[----:B------:R-:W-:Y:S02]  /*1dfd0*/  PRMT R0, R138, 0x5410, R140 ;  /* 0x000054108a007816 */ /* 0x000fe4000000008c */
[--C-:B------:R-:W-:Y:S01]  /*1dfe0*/  HSET2.LE.AND R110, R110, R214.reuse, PT ;  /* 0x000000d66e6e7233 */ /* 0x100fe20003803000 */
[----:B------:R-:W-:Y:S01]  /*1dff0*/  FADD.FTZ R118, R200, R107 ;  /* 0x0000006bc8767221 */ /* 0x000fe20000010000 */
[----:B------:R-:W-:Y:S02]  /*1e000*/  LOP3.LUT R107, R193, 0xff, RZ, 0xc0, !PT ;  /* 0x000000ffc16b7812 */ /* 0x000fe400078ec0ff */
[----:B------:R-:W-:Y:S02]  /*1e010*/  SHF.R.U32.HI R124, RZ, 0x18, R193 ;  /* 0x00000018ff7c7819 */ /* 0x000fe400000116c1 */
[----:B------:R-:W-:Y:S02]  /*1e020*/  LOP3.LUT R110, R0, R110, RZ, 0xc0, !PT ;  /* 0x0000006e006e7212 */ /* 0x000fe400078ec0ff */
[----:B------:R-:W-:Y:S02]  /*1e030*/  PRMT R0, R144, 0x5410, R141 ;  /* 0x0000541090007816 */ /* 0x000fe4000000008d */
[----:B------:R-:W-:Y:S01]  /*1e040*/  PRMT R116, R107, 0x5410, R208 ;  /* 0x000054106b747816 */ /* 0x000fe200000000d0 */
[----:B----4-:R-:W-:Y:S01]  /*1e050*/  IMAD.WIDE R166, R202, 0x70, R120 ;  /* 0x00000070caa67825 */ /* 0x010fe200078e0278 */
[----:B------:R-:W-:Y:S03]  /*1e060*/  LOP3.LUT R111, R0, R111, RZ, 0xc0, !PT ;  /* 0x0000006f006f7212 */ /* 0x000fe600078ec0ff */
[----:B------:R-:W-:Y:S01]  /*1e070*/  FADD.FTZ R0, R147, R114 ;  /* 0x0000007293007221 */ /* 0x000fe20000010000 */
[----:B---3--:R-:W-:Y:S02]  /*1e080*/  PRMT R100, R193, 0x7632, R100 ;  /* 0x00007632c1647816 */ /* 0x008fe40000000064 */
[C---:B------:R-:W-:Y:S01]  /*1e090*/  F2FP.F16.F32.PACK_AB R147, R125.reuse, R147 ;  /* 0x000000937d93723e */ /* 0x040fe200000000ff */
[----:B------:R-:W-:Y:S01]  /*1e0a0*/  FADD.FTZ R125, R125, R0 ;  /* 0x000000007d7d7221 */ /* 0x000fe20000010000 */
[--C-:B------:R-:W-:Y:S02]  /*1e0b0*/  HSET2.LE.AND R116, R116, R214.reuse, PT ;  /* 0x000000d674747233 */ /* 0x100fe40003803000 */
[----:B------:R-:W-:Y:S02]  /*1e0c0*/  LOP3.LUT R100, R100, 0xff, RZ, 0xc0, !PT ;  /* 0x000000ff64647812 */ /* 0x000fe400078ec0ff */
[----:B------:R-:W-:Y:S02]  /*1e0d0*/  PRMT R0, R106, 0x5410, R128 ;  /* 0x000054106a007816 */ /* 0x000fe40000000080 */
[----:B------:R-:W-:Y:S02]  /*1e0e0*/  F2FP.F16.F32.PACK_AB R139, R200, R139 ;  /* 0x0000008bc88b723e */ /* 0x000fe400000000ff */
[----:B------:R-:W-:Y:S01]  /*1e0f0*/  LOP3.LUT R116, R0, R116, RZ, 0xc0, !PT ;  /* 0x0000007400747212 */ /* 0x000fe200078ec0ff */
[----:B------:R-:W-:Y:S01]  /*1e100*/  FADD.FTZ R0, R151, R113 ;  /* 0x0000007197007221 */ /* 0x000fe20000010000 */
[----:B------:R-:W-:Y:S01]  /*1e110*/  F2FP.F16.F32.PACK_AB R151, R123, R151 ;  /* 0x000000977b97723e */ /* 0x000fe200000000ff */
[----:B------:R-:W1:Y:S01]  /*1e120*/  LDSM.16.MT88.4 R112, [R209+0x9000] ;  /* 0x00900000d170783b */ /* 0x000e620000004200 */
[----:B------:R-:W-:Y:S01]  /*1e130*/  F2FP.F16.F32.PACK_AB R137, R205, R137 ;  /* 0x00000089cd89723e */ /* 0x000fe200000000ff */
[----:B------:R-:W-:Y:S01]  /*1e140*/  FADD.FTZ R123, R123, R0 ;  /* 0x000000007b7b7221 */ /* 0x000fe20000010000 */
[----:B------:R-:W-:Y:S01]  /*1e150*/  PRMT R0, R129, 0x5410, R130 ;  /* 0x0000541081007816 */ /* 0x000fe20000000082 */
[-C--:B-1----:R-:W-:Y:S05]  /*1e160*/  HMMA.16816.F32 R4, R108, R112.reuse, R4 ;  /* 0x000000706c04723c */ /* 0x082fea0000001804 */
[----:B-----5:R-:W-:Y:S05]  /*1e170*/  @!P6 HADD2 R142, -R3.H0_H0, -RZ.H0_H0 ;  /* 0xa00000ff038ee230 */ /* 0x020fea0000000900 */
[----:B------:R1:W-:Y:S01]  /*1e180*/  @!P6 STL.S16 [R1+0xfc], R142 ;  /* 0x0000fc8e0100e387 */ /* 0x0003e20000100600 */
[----:B------:R-:W-:Y:S03]  /*1e190*/  PRMT R117, R142, 0x7610, R117 ;  /* 0x000076108e757816 */ /* 0x000fe60000000075 */
[----:B--2---:R-:W2:Y:S01]  /*1e1a0*/  LDL R174, [R1+0x16c] ;  /* 0x00016c0001ae7983 */ /* 0x004ea20000100800 */
[----:B------:R-:W-:Y:S02]  /*1e1b0*/  @!P6 PRMT R3, R117, 0x5410, RZ ;  /* 0x000054107503e816 */ /* 0x000fe400000000ff */
[----:B------:R-:W-:Y:S02]  /*1e1c0*/  PRMT R117, R100, 0x5410, R124 ;  /* 0x0000541064757816 */ /* 0x000fe4000000007c */
[----:B------:R-:W-:Y:S01]  /*1e1d0*/  ISETP.GT.U32.AND P6, PT, R219, UR9, PT ;  /* 0x00000009db007c0c */ /* 0x000fe2000bfc4070 */
[----:B------:R3:W-:Y:S02]  /*1e1e0*/  STG.E.U16 desc[UR20][R120.64+0x2], R3 ;  /* 0x0000020378007986 */ /* 0x0007e4000c101514 */
[--C-:B------:R-:W-:Y:S05]  /*1e1f0*/  HSET2.LE.AND R117, R117, R214.reuse, PT ;  /* 0x000000d675757233 */ /* 0x100fea0003803000 */
[----:B------:R-:W-:Y:S01]  /*1e200*/  LOP3.LUT R117, R0, R117, RZ, 0xc0, !PT ;  /* 0x0000007500757212 */ /* 0x000fe200078ec0ff */
[----:B------:R-:W-:Y:S01]  /*1e210*/  FADD.FTZ R0, R149, R119 ;  /* 0x0000007795007221 */ /* 0x000fe20000010000 */
[----:B------:R-:W-:Y:S02]  /*1e220*/  F2FP.F16.F32.PACK_AB R149, R122, R149 ;  /* 0x000000957a95723e */ /* 0x000fe400000000ff */
[----:B------:R-:W-:Y:S01]  /*1e230*/  PRMT R119, R152, 0x5410, R191 ;  /* 0x0000541098777816 */ /* 0x000fe200000000bf */
[----:B------:R-:W-:Y:S01]  /*1e240*/  FADD.FTZ R122, R122, R0 ;  /* 0x000000007a7a7221 */ /* 0x000fe20000010000 */
[----:B------:R-:W-:Y:S01]  /*1e250*/  FADD.FTZ R0, R154, R118 ;  /* 0x000000769a007221 */ /* 0x000fe20000010000 */
[C---:B------:R-:W-:Y:S01]  /*1e260*/  F2FP.F16.F32.PACK_AB R154, R2.reuse, R154 ;  /* 0x0000009a029a723e */ /* 0x040fe200000000ff */
[----:B-1----:R1:W4:Y:S01]  /*1e270*/  LDL.S16 R142, [R1+0x124] ;  /* 0x00012400018e7983 */ /* 0x0023220000100600 */
[--C-:B------:R-:W-:Y:S01]  /*1e280*/  HSET2.LE.AND R118, R119, R214.reuse, PT ;  /* 0x000000d677767233 */ /* 0x100fe20003803000 */
[----:B------:R-:W-:Y:S01]  /*1e290*/  FADD.FTZ R126, R2, R0 ;  /* 0x00000000027e7221 */ /* 0x000fe20000010000 */
[----:B------:R-:W-:Y:S01]  /*1e2a0*/  FADD.FTZ R2, R136, R125 ;  /* 0x0000007d88027221 */ /* 0x000fe20000010000 */
[----:B------:R-:W-:Y:S01]  /*1e2b0*/  PRMT R0, R145, 0x5410, R146 ;  /* 0x0000541091007816 */ /* 0x000fe20000000092 */
[----:B------:R1:W5:Y:S01]  /*1e2c0*/  LDL.S16 R125, [R1+0x128] ;  /* 0x00012800017d7983 */ /* 0x0003620000100600 */
[--C-:B------:R-:W-:Y:S01]  /*1e2d0*/  HSET2.LE.AND R119, R127, R214.reuse, PT ;  /* 0x000000d67f777233 */ /* 0x100fe20003803000 */
[----:B------:R-:W-:Y:S01]  /*1e2e0*/  FADD.FTZ R127, R134, R2 ;  /* 0x00000002867f7221 */ /* 0x000fe20000010000 */
[----:B------:R-:W-:Y:S01]  /*1e2f0*/  LOP3.LUT R118, R0, R118, RZ, 0xc0, !PT ;  /* 0x0000007600767212 */ /* 0x000fe200078ec0ff */
[----:B------:R-:W-:Y:S01]  /*1e300*/  FADD.FTZ R122, R156, R122 ;  /* 0x0000007a9c7a7221 */ /* 0x000fe20000010000 */
[----:B------:R-:W-:Y:S01]  /*1e310*/  PRMT R0, R153, 0x5410, R155 ;  /* 0x0000541099007816 */ /* 0x000fe2000000009b */
[----:B---3--:R3:W1:Y:S01]  /*1e320*/  MUFU.EX2 R3, R176 ;  /* 0x000000b000037308 */ /* 0x0086620000000800 */
[C---:B------:R-:W-:Y:S02]  /*1e330*/  F2FP.F16.F32.PACK_AB R2, R131.reuse, R132 ;  /* 0x000000848302723e */ /* 0x040fe400000000ff */
[----:B------:R-:W-:Y:S01]  /*1e340*/  LOP3.LUT R119, R0, R119, RZ, 0xc0, !PT ;  /* 0x0000007700777212 */ /* 0x000fe200078ec0ff */
[----:B------:R-:W-:Y:S01]  /*1e350*/  FADD.FTZ R0, R132, R123 ;  /* 0x0000007b84007221 */ /* 0x000fe20000010000 */
[----:B------:R-:W-:Y:S01]  /*1e360*/  PRMT R169, R154, 0x7610, R169 ;  /* 0x000076109aa97816 */ /* 0x000fe200000000a9 */
[----:B------:R2:W2:Y:S02]  /*1e370*/  LDL.S16 R132, [R1+0x12c] ;  /* 0x00012c0001847983 */ /* 0x0004a40000100600 */
[----:B------:R-:W-:Y:S02]  /*1e380*/  FADD.FTZ R131, R131, R0 ;  /* 0x0000000083837221 */ /* 0x000fe40000010000 */
[----:B------:R-:W2:Y:S01]  /*1e390*/  MUFU.EX2 R0, R177 ;  /* 0x000000b100007308 */ /* 0x000ea20000000800 */
[C---:B------:R-:W-:Y:S04]  /*1e3a0*/  HMMA.16816.F32 R8, R116.reuse, R112, R8 ;  /* 0x000000707408723c */ /* 0x040fe80000001808 */
[----:B---3--:R-:W-:Y:S01]  /*1e3b0*/  F2FP.F16.F32.PACK_AB R176, R134, R136 ;  /* 0x0000008886b0723e */ /* 0x008fe200000000ff */
[C---:B-1----:R-:W-:Y:S01]  /*1e3c0*/  FADD.FTZ R134, R3.reuse, R122 ;  /* 0x0000007a03867221 */ /* 0x042fe20000010000 */
[----:B------:R1:W3:Y:S01]  /*1e3d0*/  LDL R136, [R1+0x168] ;  /* 0x0001680001887983 */ /* 0x0002e20000100800 */
[----:B------:R-:W-:Y:S01]  /*1e3e0*/  F2FP.F16.F32.PACK_AB R156, R3, R156 ;  /* 0x0000009c039c723e */ /* 0x000fe200000000ff */
[----:B------:R-:W-:Y:S01]  /*1e3f0*/  IMAD.U32 R3, RZ, RZ, UR25 ;  /* 0x00000019ff037e24 */ /* 0x000fe2000f8e00ff */
[-C--:B------:R-:W-:Y:S08]  /*1e400*/  HMMA.16816.F32 R12, R116, R114.reuse, R12 ;  /* 0x00000072740c723c */ /* 0x080ff0000000180c */
[C---:B------:R-:W-:Y:S01]  /*1e410*/  HMMA.16816.F32 R16, R108.reuse, R114, R16 ;  /* 0x000000726c10723c */ /* 0x040fe20000001810 */
[----:B------:R-:W-:Y:S03]  /*1e420*/  LDSM.16.MT88.4 R112, [R209+0xa000] ;  /* 0x00a00000d170783b */ /* 0x000fe60000004200 */
[----:B----4-:R-:W-:Y:S02]  /*1e430*/  @P6 HADD2 R142, -R154.H0_H0, -RZ.H0_H0 ;  /* 0xa00000ff9a8e6230 */ /* 0x010fe40000000900 */
[----:B--2---:R-:W-:Y:S05]  /*1e440*/  @!P4 HADD2 R132, -R128.H0_H0, -RZ.H0_H0 ;  /* 0xa00000ff8084c230 */ /* 0x004fea0000000900 */
[----:B------:R-:W-:Y:S04]  /*1e450*/  PRMT R173, R132, 0x7610, R173 ;  /* 0x0000761084ad7816 */ /* 0x000fe800000000ad */
[----:B------:R-:W-:Y:S01]  /*1e460*/  @!P4 PRMT R128, R173, 0x5410, RZ ;  /* 0x00005410ad80c816 */ /* 0x000fe200000000ff */
[----:B---3--:R-:W-:Y:S04]  /*1e470*/  @P0 VIADD R136, R174, 0xffffffe0 ;  /* 0xffffffe0ae880836 */ /* 0x008fe80000000000 */
[----:B------:R-:W-:Y:S01]  /*1e480*/  STG.E.U16 desc[UR20][R166.64+0x2], R128 ;  /* 0x00000280a6007986 */ /* 0x000fe2000c101514 */
[----:B------:R-:W-:Y:S03]  /*1e490*/  LEA R196, P0, R196, R166, 0x1 ;  /* 0x000000a6c4c47211 */ /* 0x000fe600078008ff */
[----:B------:R1:W2:Y:S01]  /*1e4a0*/  LDL.S16 R174, [R1+0x130] ;  /* 0x0001300001ae7983 */ /* 0x0002a20000100600 */
[----:B------:R-:W-:Y:S01]  /*1e4b0*/  LEA.HI.X.SX32 R197, R3, R167, 0x1, P0 ;  /* 0x000000a703c57211 */ /* 0x000fe200000f0eff */
[----:B------:R-:W-:Y:S01]  /*1e4c0*/  FADD.FTZ R3, R159, R126 ;  /* 0x0000007e9f037221 */ /* 0x000fe20000010000 */
[----:B------:R-:W-:Y:S01]  /*1e4d0*/  ISETP.LE.U32.AND P0, PT, R107, UR9, PT ;  /* 0x000000096b007c0c */ /* 0x000fe2000bf03070 */
[----:B------:R-:W3:Y:S01]  /*1e4e0*/  LDSM.16.MT88.4 R120, [R136] ;  /* 0x000000008878783b */ /* 0x000ee20000004200 */
[----:B------:R-:W-:Y:S02]  /*1e4f0*/  PRMT R107, R142, 0x7610, R107 ;  /* 0x000076108e6b7816 */ /* 0x000fe4000000006b */
[----:B------:R-:W-:Y:S02]  /*1e500*/  F2FP.F16.F32.PACK_AB R159, R0, R159 ;  /* 0x0000009f009f723e */ /* 0x000fe400000000ff */
[----:B------:R-:W-:Y:S02]  /*1e510*/  @P6 PRMT R169, R107, 0x5410, RZ ;  /* 0x000054106ba96816 */ /* 0x000fe400000000ff */
[----:B------:R-:W4:Y:S01]  /*1e520*/  MUFU.EX2 R107, R243 ;  /* 0x000000f3006b7308 */ /* 0x000f220000000800 */
[----:B------:R1:W-:Y:S01]  /*1e530*/  @P6 STL.S16 [R1+0x124], R142 ;  /* 0x0001248e01006387 */ /* 0x0003e20000100600 */
[----:B------:R-:W-:Y:S08]  /*1e540*/  ISETP.LE.U32.AND P6, PT, R100, UR9, PT ;  /* 0x0000000964007c0c */ /* 0x000ff0000bfc3070 */
[----:B------:R-:W4:Y:S05]  /*1e550*/  MUFU.EX2 R100, R244 ;  /* 0x000000f400647308 */ /* 0x000f2a0000000800 */
[----:B-----5:R-:W-:Y:S05]  /*1e560*/  @!P6 HADD2 R125, -R129.H0_H0, -RZ.H0_H0 ;  /* 0xa00000ff817de230 */ /* 0x020fea0000000900 */
[----:B------:R-:W-:Y:S04]  /*1e570*/  PRMT R172, R125, 0x7610, R172 ;  /* 0x000076107dac7816 */ /* 0x000fe800000000ac */
[----:B------:R-:W-:Y:S01]  /*1e580*/  @!P6 PRMT R129, R172, 0x5410, RZ ;  /* 0x00005410ac81e816 */ /* 0x000fe200000000ff */
[----:B-1----:R-:W-:Y:S01]  /*1e590*/  FADD.FTZ R142, R0, R3 ;  /* 0x00000003008e7221 */ /* 0x002fe20000010000 */
[-C--:B---3--:R-:W-:Y:S08]  /*1e5a0*/  HMMA.16816.F32 R20, R108, R120.reuse, R20 ;  /* 0x000000786c14723c */ /* 0x088ff00000001814 */
[C---:B------:R-:W-:Y:S08]  /*1e5b0*/  HMMA.16816.F32 R24, R116.reuse, R120, R24 ;  /* 0x000000787418723c */ /* 0x040ff00000001818 */
[-C--:B------:R-:W-:Y:S08]  /*1e5c0*/  HMMA.16816.F32 R28, R116, R122.reuse, R28 ;  /* 0x0000007a741c723c */ /* 0x080ff0000000181c */
[C---:B------:R-:W-:Y:S08]  /*1e5d0*/  HMMA.16816.F32 R32, R108.reuse, R122, R32 ;  /* 0x0000007a6c20723c */ /* 0x040ff00000001820 */
[-C--:B------:R-:W-:Y:S08]  /*1e5e0*/  HMMA.16816.F32 R36, R108, R112.reuse, R36 ;  /* 0x000000706c24723c */ /* 0x080ff00000001824 */
[C---:B------:R-:W-:Y:S08]  /*1e5f0*/  HMMA.16816.F32 R40, R116.reuse, R112, R40 ;  /* 0x000000707428723c */ /* 0x040ff00000001828 */
[-C--:B------:R-:W-:Y:S08]  /*1e600*/  HMMA.16816.F32 R44, R116, R114.reuse, R44 ;  /* 0x00000072742c723c */ /* 0x080ff0000000182c */
[C---:B------:R-:W-:Y:S04]  /*1e610*/  HMMA.16816.F32 R48, R108.reuse, R114, R48 ;  /* 0x000000726c30723c */ /* 0x040fe80000001830 */
[----:B--2---:R-:W-:Y:S05]  /*1e620*/  @!P0 HADD2 R174, -R106.H0_H0, -RZ.H0_H0 ;  /* 0xa00000ff6aae8230 */ /* 0x004fea0000000900 */
[----:B------:R1:W-:Y:S01]  /*1e630*/  @!P0 STL.S16 [R1+0x130], R174 ;  /* 0x000130ae01008387 */ /* 0x0003e20000100600 */
[----:B------:R-:W-:Y:S03]  /*1e640*/  PRMT R0, R174, 0x7610, R0 ;  /* 0x00007610ae007816 */ /* 0x000fe60000000000 */
[----:B------:R2:W3:Y:S01]  /*1e650*/  LDL.S16 R162, [R1+0x11c] ;  /* 0x00011c0001a27983 */ /* 0x0004e20000100600 */
[----:B------:R-:W-:Y:S02]  /*1e660*/  @!P0 PRMT R106, R0, 0x5410, RZ ;  /* 0x00005410006a8816 */ /* 0x000fe400000000ff */
[----:B------:R-:W-:Y:S01]  /*1e670*/  ISETP.LE.U32.AND P0, PT, R124, UR9, PT ;  /* 0x000000097c007c0c */ /* 0x000fe2000bf03070 */
[----:B------:R5:W-:Y:S01]  /*1e680*/  @!P4 STL.S16 [R1+0x12c], R132 ;  /* 0x00012c840100c387 */ /* 0x000be20000100600 */
[----:B------:R-:W-:Y:S01]  /*1e690*/  ISETP.LE.U32.AND P4, PT, R160, UR9, PT ;  /* 0x00000009a0007c0c */ /* 0x000fe2000bf83070 */
[----:B------:R-:W-:Y:S02]  /*1e6a0*/  MUFU.EX2 R0, R180 ;  /* 0x000000b400007308 */ /* 0x000fe40000000800 */
[----:B------:R4:W-:Y:S01]  /*1e6b0*/  @!P6 STL.S16 [R1+0x128], R125 ;  /* 0x0001287d0100e387 */ /* 0x0009e20000100600 */
[----:B------:R-:W-:Y:S03]  /*1e6c0*/  ISETP.GT.U32.AND P6, PT, R222, UR9, PT ;  /* 0x00000009de007c0c */ /* 0x000fe6000bfc4070 */
[----:B------:R2:W2:Y:S04]  /*1e6d0*/  LDL.S16 R124, [R1+0x114] ;  /* 0x00011400017c7983 */ /* 0x0004a80000100600 */
[----:B------:R4:W-:Y:S04]  /*1e6e0*/  STG.E.U16 desc[UR20][R166.64], R106 ;  /* 0x0000006aa6007986 */ /* 0x0009e8000c101514 */
[----:B------:R-:W-:Y:S01]  /*1e6f0*/  STG.E.U16 desc[UR20][R196.64], R129 ;  /* 0x00000081c4007986 */ /* 0x000fe2000c101514 */
[----:B-1----:R-:W-:Y:S10]  /*1e700*/  MUFU.EX2 R174, R246 ;  /* 0x000000f600ae7308 */ /* 0x002ff40000000800 */
[----:B-----5:R-:W1:Y:S01]  /*1e710*/  MUFU.EX2 R132, R241 ;  /* 0x000000f100847308 */ /* 0x020e620000000800 */
[----:B----4-:R4:W5:Y:S01]  /*1e720*/  LDL.S16 R125, [R1+0x118] ;  /* 0x00011800017d7983 */ /* 0x0109620000100600 */
[----:B------:R-:W-:Y:S04]  /*1e730*/  LOP3.LUT R106, R199, 0xff, RZ, 0xc0, !PT ;  /* 0x000000ffc76a7812 */ /* 0x000fe800078ec0ff */
[----:B------:R-:W-:Y:S05]  /*1e740*/  PRMT R128, R106, 0x5410, R238 ;  /* 0x000054106a807816 */ /* 0x000fea00000000ee */
[--C-:B------:R-:W-:Y:S01]  /*1e750*/  HSET2.LE.AND R128, R128, R214.reuse, PT ;  /* 0x000000d680807233 */ /* 0x100fe20003803000 */
[----:B---3--:R-:W-:Y:S05]  /*1e760*/  @!P0 HADD2 R162, -R130.H0_H0, -RZ.H0_H0 ;  /* 0xa00000ff82a28230 */ /* 0x008fea0000000900 */
[----:B------:R3:W-:Y:S01]  /*1e770*/  @!P0 STL.S16 [R1+0x11c], R162 ;  /* 0x00011ca201008387 */ /* 0x0007e20000100600 */
[----:B------:R-:W-:Y:S03]  /*1e780*/  PRMT R120, R162, 0x7610, R120 ;  /* 0x00007610a2787816 */ /* 0x000fe60000000078 */
[----:B------:R4:W4:Y:S01]  /*1e790*/  LDL.S16 R173, [R1+0x120] ;  /* 0x0001200001ad7983 */ /* 0x0009220000100600 */
[----:B------:R-:W-:Y:S01]  /*1e7a0*/  @!P0 PRMT R130, R120, 0x5410, RZ ;  /* 0x0000541078828816 */ /* 0x000fe200000000ff */
[----:B--2---:R-:W-:Y:S02]  /*1e7b0*/  @P6 HADD2 R124, -R140.H0_H0, -RZ.H0_H0 ;  /* 0xa00000ff8c7c6230 */ /* 0x004fe40000000900 */
[----:B------:R2:W2:Y:S01]  /*1e7c0*/  LDL.S16 R160, [R1+0x110] ;  /* 0x0001100001a07983 */ /* 0x0004a20000100600 */
[----:B------:R-:W-:Y:S01]  /*1e7d0*/  ISETP.GT.U32.AND P0, PT, R234, UR9, PT ;  /* 0x00000009ea007c0c */ /* 0x000fe2000bf04070 */
[----:B------:R-:W-:Y:S02]  /*1e7e0*/  IMAD.MOV.U32 R234, RZ, RZ, R161 ;  /* 0x000000ffffea7224 */ /* 0x000fe400078e00a1 */
[----:B------:R1:W2:Y:S01]  /*1e7f0*/  LDL.S16 R172, [R1+0x10c] ;  /* 0x00010c0001ac7983 */ /* 0x0002a20000100600 */
[----:B------:R-:W-:Y:S01]  /*1e800*/  PRMT R126, R124, 0x7610, R126 ;  /* 0x000076107c7e7816 */ /* 0x000fe2000000007e */
[----:B------:R-:W1:Y:S02]  /*1e810*/  MUFU.EX2 R161, R183 ;  /* 0x000000b700a17308 */ /* 0x000e640000000800 */
[----:B------:R-:W1:Y:S01]  /*1e820*/  LDSM.16.MT88.4 R120, [R136+0x1000] ;  /* 0x001000008878783b */ /* 0x000e620000004200 */
[----:B------:R-:W-:Y:S07]  /*1e830*/  @P6 PRMT R140, R126, 0x5410, RZ ;  /* 0x000054107e8c6816 */ /* 0x000fee00000000ff */
[----:B------:R-:W2:Y:S01]  /*1e840*/  MUFU.EX2 R126, R185 ;  /* 0x000000b9007e7308 */ /* 0x000ea20000000800 */
[----:B------:R-:W-:Y:S04]  /*1e850*/  STG.E.U16 desc[UR20][R196.64+0x2], R130 ;  /* 0x00000282c4007986 */ /* 0x000fe8000c101514 */
[----:B------:R-:W-:Y:S01]  /*1e860*/  STG.E.U16 desc[UR20][R194.64+0x12], R140 ;  /* 0x0000128cc2007986 */ /* 0x000fe2000c101514 */
[----:B-----5:R-:W-:Y:S04]  /*1e870*/  @!P4 HADD2 R125, -R138.H0_H0, -RZ.H0_H0 ;  /* 0xa00000ff8a7dc230 */ /* 0x020fe80000000900 */
[----:B---3--:R-:W-:Y:S01]  /*1e880*/  MUFU.EX2 R162, R248 ;  /* 0x000000f800a27308 */ /* 0x008fe20000000800 */
[----:B------:R-:W-:Y:S01]  /*1e890*/  @!P4 STL.S16 [R1+0x118], R125 ;  /* 0x0001187d0100c387 */ /* 0x000fe20000100600 */
[----:B------:R-:W-:Y:S03]  /*1e8a0*/  PRMT R3, R125, 0x7610, R3 ;  /* 0x000076107d037816 */ /* 0x000fe60000000003 */
[----:B------:R3:W-:Y:S01]  /*1e8b0*/  @P6 STL.S16 [R1+0x114], R124 ;  /* 0x0001147c01006387 */ /* 0x0007e20000100600 */
[----:B------:R-:W-:Y:S04]  /*1e8c0*/  @!P4 PRMT R138, R3, 0x5410, RZ ;  /* 0x00005410038ac816 */ /* 0x000fe800000000ff */
[----:B------:R-:W-:Y:S01]  /*1e8d0*/  MUFU.EX2 R171, R234 ;  /* 0x000000ea00ab7308 */ /* 0x000fe20000000800 */
[----:B------:R-:W-:Y:S01]  /*1e8e0*/  ISETP.GT.U32.AND P4, PT, R216, UR9, PT ;  /* 0x00000009d8007c0c */ /* 0x000fe2000bf84070 */
[----:B------:R-:W-:Y:S01]  /*1e8f0*/  IMAD.MOV.U32 R216, RZ, RZ, R245 ;  /* 0x000000ffffd87224 */ /* 0x000fe200078e00f5 */
[----:B------:R-:W-:Y:S01]  /*1e900*/  ISETP.LE.U32.AND P6, PT, R152, UR9, PT ;  /* 0x0000000998007c0c */ /* 0x000fe2000bfc3070 */
[----:B------:R5:W-:Y:S01]  /*1e910*/  STG.E.U16 desc[UR20][R194.64+0x10], R138 ;  /* 0x0000108ac2007986 */ /* 0x000be2000c101514 */
[----:B------:R-:W-:Y:S02]  /*1e920*/  IMAD.MOV.U32 R245, RZ, RZ, R233 ;  /* 0x000000fffff57224 */ /* 0x000fe400078e00e9 */
[----:B------:R-:W-:Y:S01]  /*1e930*/  IMAD.MOV.U32 R233, RZ, RZ, R224 ;  /* 0x000000ffffe97224 */ /* 0x000fe200078e00e0 */
[----:B------:R-:W-:Y:S01]  /*1e940*/  PRMT R152, R219, 0x5410, R216 ;  /* 0x00005410db987816 */ /* 0x000fe200000000d8 */
[----:B------:R-:W-:Y:S01]  /*1e950*/  IMAD.MOV.U32 R224, RZ, RZ, R201 ;  /* 0x000000ffffe07224 */ /* 0x000fe200078e00c9 */
[-C--:B-1----:R-:W-:Y:S03]  /*1e960*/  HMMA.16816.F32 R52, R108, R120.reuse, R52 ;  /* 0x000000786c34723c */ /* 0x082fe60000001834 */
[----:B---3--:R-:W-:Y:S05]  /*1e970*/  IMAD.WIDE.U32 R124, R143, -0x326172a9, RZ ;  /* 0xcd9e8d578f7c7825 */ /* 0x008fea00078e00ff */
[C---:B------:R-:W-:Y:S04]  /*1e980*/  HMMA.16816.F32 R56, R116.reuse, R120, R56 ;  /* 0x000000787438723c */ /* 0x040fe80000001838 */
[----:B------:R-:W-:Y:S02]  /*1e990*/  LOP3.LUT R3, R168, UR6, R125, 0x96, !PT ;  /* 0x00000006a8037c12 */ /* 0x000fe4000f8e967d */
[----:B------:R-:W-:Y:S02]  /*1e9a0*/  PRMT R143, R139, 0x7632, R143 ;  /* 0x000076328b8f7816 */ /* 0x000fe4000000008f */
[-C--:B------:R-:W-:Y:S03]  /*1e9b0*/  HMMA.16816.F32 R60, R116, R122.reuse, R60 ;  /* 0x0000007a743c723c */ /* 0x080fe6000000183c */
[----:B------:R-:W-:Y:S01]  /*1e9c0*/  IMAD.WIDE.U32 R200, R3, -0x2daee0ad, RZ ;  /* 0xd2511f5303c87825 */ /* 0x000fe200078e00ff */
[----:B-----5:R-:W-:Y:S04]  /*1e9d0*/  PRMT R138, R199, 0x7632, R138 ;  /* 0x00007632c78a7816 */ /* 0x020fe8000000008a */
[C---:B------:R-:W-:Y:S04]  /*1e9e0*/  HMMA.16816.F32 R64, R108.reuse, R122, R64 ;  /* 0x0000007a6c40723c */ /* 0x040fe80000001840 */
[----:B------:R-:W-:Y:S02]  /*1e9f0*/  LOP3.LUT R168, R170, UR13, R201, 0x96, !PT ;  /* 0x0000000daaa87c12 */ /* 0x000fe4000f8e96c9 */
[----:B------:R-:W-:Y:S01]  /*1ea00*/  MUFU.EX2 R170, R252 ;  /* 0x000000fc00aa7308 */ /* 0x000fe20000000800 */
[----:B------:R-:W-:Y:S01]  /*1ea10*/  LOP3.LUT R138, R138, 0xff, RZ, 0xc0, !PT ;  /* 0x000000ff8a8a7812 */ /* 0x000fe200078ec0ff */
[----:B----4-:R-:W-:Y:S02]  /*1ea20*/  @P0 HADD2 R173, -R141.H0_H0, -RZ.H0_H0 ;  /* 0xa00000ff8dad0230 */ /* 0x010fe40000000900 */
[----:B--2---:R-:W-:Y:S03]  /*1ea30*/  @P4 HADD2 R160, -R144.H0_H0, -RZ.H0_H0 ;  /* 0xa00000ff90a04230 */ /* 0x004fe60000000900 */
[----:B------:R-:W-:Y:S01]  /*1ea40*/  @P0 STL.S16 [R1+0x120], R173 ;  /* 0x000120ad01000387 */ /* 0x000fe20000100600 */
[----:B------:R-:W-:Y:S01]  /*1ea50*/  PRMT R125, R173, 0x7610, R125 ;  /* 0x00007610ad7d7816 */ /* 0x000fe2000000007d */
[----:B------:R-:W-:Y:S02]  /*1ea60*/  @!P6 HADD2 R172, -R145.H0_H0, -RZ.H0_H0 ;  /* 0xa00000ff91ace230 */ /* 0x000fe40000000900 */
[----:B------:R1:W-:Y:S01]  /*1ea70*/  @P4 STL.S16 [R1+0x110], R160 ;  /* 0x000110a001004387 */ /* 0x0003e20000100600 */
[----:B------:R-:W-:Y:S02]  /*1ea80*/  PRMT R112, R160, 0x7610, R112 ;  /* 0x00007610a0707816 */ /* 0x000fe40000000070 */
[----:B------:R-:W-:Y:S01]  /*1ea90*/  @P0 PRMT R141, R125, 0x5410, RZ ;  /* 0x000054107d8d0816 */ /* 0x000fe200000000ff */
[----:B------:R2:W-:Y:S01]  /*1eaa0*/  @!P6 STL.S16 [R1+0x10c], R172 ;  /* 0x00010cac0100e387 */ /* 0x0005e20000100600 */
[----:B------:R-:W-:Y:S01]  /*1eab0*/  @P4 PRMT R144, R112, 0x5410, RZ ;  /* 0x0000541070904816 */ /* 0x000fe200000000ff */
[----:B------:R-:W-:Y:S01]  /*1eac0*/  MUFU.EX2 R125, R184 ;  /* 0x000000b8007d7308 */ /* 0x000fe20000000800 */
[----:B------:R-:W-:Y:S01]  /*1ead0*/  ISETP.GT.U32.AND P0, PT, R191, UR9, PT ;  /* 0x00000009bf007c0c */ /* 0x000fe2000bf04070 */
[----:B------:R-:W3:Y:S01]  /*1eae0*/  LDSM.16.MT88.4 R112, [R209+0xb000] ;  /* 0x00b00000d170783b */ /* 0x000ee20000004200 */
[----:B------:R-:W-:Y:S02]  /*1eaf0*/  PRMT R3, R172, 0x7610, R3 ;  /* 0x00007610ac037816 */ /* 0x000fe40000000003 */
[----:B------:R-:W-:Y:S02]  /*1eb00*/  ISETP.GT.U32.AND P4, PT, R237, UR9, PT ;  /* 0x00000009ed007c0c */ /* 0x000fe4000bf84070 */
[----:B------:R-:W-:Y:S01]  /*1eb10*/  @!P6 PRMT R145, R3, 0x5410, RZ ;  /* 0x000054100391e816 */ /* 0x000fe200000000ff */
[----:B------:R-:W-:Y:S01]  /*1eb20*/  FADD.FTZ R3, R107, R127 ;  /* 0x0000007f6b037221 */ /* 0x000fe20000010000 */
[----:B------:R-:W-:Y:S02]  /*1eb30*/  ISETP.GT.U32.AND P6, PT, R216, UR9, PT ;  /* 0x00000009d8007c0c */ /* 0x000fe4000bfc4070 */
[----:B------:R-:W-:Y:S01]  /*1eb40*/  F2FP.F16.F32.PACK_AB R107, R100, R107 ;  /* 0x0000006b646b723e */ /* 0x000fe200000000ff */
[----:B-1----:R-:W1:Y:S01]  /*1eb50*/  MUFU.EX2 R160, R182 ;  /* 0x000000b600a07308 */ /* 0x002e620000000800 */
[----:B--2---:R-:W-:Y:S01]  /*1eb60*/  IMAD.WIDE.U32 R172, R148, -0x326172a9, RZ ;  /* 0xcd9e8d5794ac7825 */ /* 0x004fe200078e00ff */
[----:B------:R-:W-:Y:S04]  /*1eb70*/  PRMT R148, R147, 0x7632, R148 ;  /* 0x0000763293947816 */ /* 0x000fe80000000094 */
[----:B------:R-:W-:Y:S01]  /*1eb80*/  LOP3.LUT R175, R124, UR15, R173, 0x96, !PT ;  /* 0x0000000f7caf7c12 */ /* 0x000fe2000f8e96ad */
[----:B------:R-:W-:Y:S01]  /*1eb90*/  FADD.FTZ R124, R100, R3 ;  /* 0x00000003647c7221 */ /* 0x000fe20000010000 */
[----:B------:R-:W-:Y:S02]  /*1eba0*/  FADD.FTZ R3, R132, R131 ;  /* 0x0000008384037221 */ /* 0x000fe40000010000 */
[----:B------:R-:W2:Y:S01]  /*1ebb0*/  MUFU.EX2 R173, R245 ;  /* 0x000000f500ad7308 */ /* 0x000ea20000000800 */
[----:B------:R-:W-:Y:S01]  /*1ebc0*/  PRMT R100, R133, 0x7632, R100 ;  /* 0x0000763285647816 */ /* 0x000fe20000000064 */
[----:B------:R-:W-:Y:S01]  /*1ebd0*/  FADD.FTZ R127, R150, R3 ;  /* 0x00000003967f7221 */ /* 0x000fe20000010000 */
[----:B------:R-:W-:Y:S01]  /*1ebe0*/  FADD.FTZ R3, R157, R134 ;  /* 0x000000869d037221 */ /* 0x000fe20000010000 */
[----:B------:R-:W-:Y:S02]  /*1ebf0*/  F2FP.F16.F32.PACK_AB R157, R0, R157 ;  /* 0x0000009d009d723e */ /* 0x000fe400000000ff */
[----:B------:R-:W-:Y:S01]  /*1ec00*/  FADD.FTZ R120, R174, R127 ;  /* 0x0000007fae787221 */ /* 0x000fe20000010000 */
[----:B------:R-:W-:Y:S01]  /*1ec10*/  FADD.FTZ R131, R0, R3 ;  /* 0x0000000300837221 */ /* 0x000fe20000010000 */
[----:B------:R-:W-:Y:S01]  /*1ec20*/  FADD.FTZ R0, R158, R142 ;  /* 0x0000008e9e007221 */ /* 0x000fe20000010000 */
[----:B------:R-:W-:Y:S01]  /*1ec30*/  F2FP.F16.F32.PACK_AB R158, R178, R158 ;  /* 0x0000009eb29e723e */ /* 0x000fe200000000ff */
[----:B------:R-:W-:Y:S01]  /*1ec40*/  FADD.FTZ R3, R164, R124 ;  /* 0x0000007ca4037221 */ /* 0x000fe20000010000 */
[-C--:B---3--:R-:W-:Y:S01]  /*1ec50*/  HMMA.16816.F32 R68, R108, R112.reuse, R68 ;  /* 0x000000706c44723c */ /* 0x088fe20000001844 */
[----:B------:R-:W3:Y:S02]  /*1ec60*/  MUFU.EX2 R124, R186 ;  /* 0x000000ba007c7308 */ /* 0x000ee40000000800 */
[----:B------:R-:W-:Y:S01]  /*1ec70*/  FADD.FTZ R178, R178, R0 ;  /* 0x00000000b2b27221 */ /* 0x000fe20000010000 */
[----:B------:R-:W-:Y:S01]  /*1ec80*/  F2FP.F16.F32.PACK_AB R0, R163, R164 ;  /* 0x000000a4a300723e */ /* 0x000fe200000000ff */
[----:B------:R-:W-:Y:S01]  /*1ec90*/  FADD.FTZ R127, R161, R131 ;  /* 0x00000083a17f7221 */ /* 0x000fe20000010000 */
[----:B------:R-:W-:Y:S01]  /*1eca0*/  FADD.FTZ R163, R163, R3 ;  /* 0x00000003a3a37221 */ /* 0x000fe20000010000 */
[C---:B------:R-:W-:Y:S01]  /*1ecb0*/  F2FP.F16.F32.PACK_AB R161, R126.reuse, R161 ;  /* 0x000000a17ea1723e */ /* 0x040fe200000000ff */
[C---:B------:R-:W-:Y:S03]  /*1ecc0*/  HMMA.16816.F32 R72, R116.reuse, R112, R72 ;  /* 0x000000707448723c */ /* 0x040fe60000001848 */
[----:B------:R-:W4:Y:S01]  /*1ecd0*/  MUFU.EX2 R164, R232 ;  /* 0x000000e800a47308 */ /* 0x000f220000000800 */
[----:B------:R-:W-:Y:S01]  /*1ece0*/  FADD.FTZ R127, R126, R127 ;  /* 0x0000007f7e7f7221 */ /* 0x000fe20000010000 */
[----:B-1----:R-:W-:Y:S01]  /*1ecf0*/  FADD.FTZ R126, R160, R178 ;  /* 0x000000b2a07e7221 */ /* 0x002fe20000010000 */
[C---:B------:R-:W-:Y:S01]  /*1ed00*/  F2FP.F16.F32.PACK_AB R3, R162.reuse, R174 ;  /* 0x000000aea203723e */ /* 0x040fe200000000ff */
[----:B------:R-:W-:Y:S01]  /*1ed10*/  FADD.FTZ R162, R162, R120 ;  /* 0x00000078a2a27221 */ /* 0x000fe20000010000 */
[----:B--2---:R-:W-:Y:S01]  /*1ed20*/  FADD.FTZ R112, R173, R163 ;  /* 0x000000a3ad707221 */ /* 0x004fe20000010000 */
[----:B------:R-:W1:Y:S01]  /*1ed30*/  LDSM.16.MT88.4 R120, [R136+0x2000] ;  /* 0x002000008878783b */ /* 0x000e620000004200 */
[C---:B------:R-:W-:Y:S01]  /*1ed40*/  FADD.FTZ R174, R125.reuse, R126 ;  /* 0x0000007e7dae7221 */ /* 0x040fe20000010000 */
[----:B------:R-:W-:Y:S01]  /*1ed50*/  F2FP.F16.F32.PACK_AB R160, R125, R160 ;  /* 0x000000a07da0723e */ /* 0x000fe200000000ff */
[----:B------:R-:W-:Y:S01]  /*1ed60*/  FADD.FTZ R125, R171, R112 ;  /* 0x00000070ab7d7221 */ /* 0x000fe20000010000 */
[----:B------:R-:W-:Y:S01]  /*1ed70*/  FADD.FTZ R113, R170, R162 ;  /* 0x000000a2aa717221 */ /* 0x000fe20000010000 */
[----:B---3--:R-:W-:Y:S01]  /*1ed80*/  FADD.FTZ R112, R124, R127 ;  /* 0x0000007f7c707221 */ /* 0x008fe20000010000 */
[C---:B------:R-:W-:Y:S01]  /*1ed90*/  F2FP.F16.F32.PACK_AB R193, R105.reuse, R124 ;  /* 0x0000007c69c1723e */ /* 0x040fe200000000ff */
[-C--:B------:R-:W-:Y:S01]  /*1eda0*/  HMMA.16816.F32 R76, R116, R114.reuse, R76 ;  /* 0x00000072744c723c */ /* 0x080fe2000000184c */
[----:B------:R-:W-:Y:S02]  /*1edb0*/  STL [R1+0x160], R125 ;  /* 0x0001607d01007387 */ /* 0x000fe40000100800 */
[C---:B----4-:R-:W-:Y:S01]  /*1edc0*/  FADD.FTZ R113, R164.reuse, R113 ;  /* 0x00000071a4717221 */ /* 0x050fe20000010000 */
[----:B------:R-:W-:Y:S01]  /*1edd0*/  FADD.FTZ R105, R105, R112 ;  /* 0x0000007069697221 */ /* 0x000fe20000010000 */
[----:B------:R-:W2:Y:S01]  /*1ede0*/  LDSM.16.MT88.4 R124, [R209+0x9400] ;  /* 0x00940000d17c783b */ /* 0x000ea20000004200 */
[----:B------:R-:W-:Y:S02]  /*1edf0*/  F2FP.F16.F32.PACK_AB R180, R171, R173 ;  /* 0x000000adabb4723e */ /* 0x000fe400000000ff */
[C---:B------:R-:W-:Y:S04]  /*1ee00*/  HMMA.16816.F32 R80, R108.reuse, R114, R80 ;  /* 0x000000726c50723c */ /* 0x040fe80000001850 */
[----:B------:R-:W-:Y:S01]  /*1ee10*/  SHF.R.U32.HI R162, RZ, 0x18, R198 ;  /* 0x00000018ffa27819 */ /* 0x000fe200000116c6 */
[----:B------:R3:W-:Y:S01]  /*1ee20*/  STL [R1+0x15c], R113 ;  /* 0x00015c7101007387 */ /* 0x0007e20000100800 */
[----:B------:R-:W-:Y:S02]  /*1ee30*/  F2FP.F16.F32.PACK_AB R171, R164, R170 ;  /* 0x000000aaa4ab723e */ /* 0x000fe400000000ff */
[----:B------:R-:W-:Y:S01]  /*1ee40*/  LOP3.LUT R170, R233, 0xff, RZ, 0xc0, !PT ;  /* 0x000000ffe9aa7812 */ /* 0x000fe200078ec0ff */
[----:B------:R4:W-:Y:S01]  /*1ee50*/  STL [R1+0x164], R105 ;  /* 0x0001646901007387 */ /* 0x0009e20000100800 */
[----:B------:R-:W-:Y:S02]  /*1ee60*/  LOP3.LUT R164, R198, 0xff, RZ, 0xc0, !PT ;  /* 0x000000ffc6a47812 */ /* 0x000fe400078ec0ff */
[----:B------:R-:W-:Y:S01]  /*1ee70*/  PRMT R114, R170, 0x5410, R228 ;  /* 0x00005410aa727816 */ /* 0x000fe200000000e4 */
[----:B------:R2:W5:Y:S01]  /*1ee80*/  LDL.S16 R181, [R1+0xf4] ;  /* 0x0000f40001b57983 */ /* 0x0005620000100600 */
[----:B------:R-:W-:Y:S02]  /*1ee90*/  PRMT R163, R198, 0x7632, R163 ;  /* 0x00007632c6a37816 */ /* 0x000fe400000000a3 */
[----:B------:R-:W-:Y:S01]  /*1eea0*/  PRMT R112, R164, 0x5410, R229 ;  /* 0x00005410a4707816 */ /* 0x000fe200000000e5 */
[----:B------:R2:W5:Y:S01]  /*1eeb0*/  LDL.S16 R179, [R1+0xf0] ;  /* 0x0000f00001b37983 */ /* 0x0005620000100600 */
[----:B------:R-:W-:Y:S02]  /*1eec0*/  LOP3.LUT R163, R163, 0xff, RZ, 0xc0, !PT ;  /* 0x000000ffa3a37812 */ /* 0x000fe400078ec0ff */
[----:B------:R-:W-:Y:S01]  /*1eed0*/  PRMT R134, R135, 0x7632, R134 ;  /* 0x0000763287867816 */ /* 0x000fe20000000086 */
[----:B------:R2:W5:Y:S01]  /*1eee0*/  LDL.S16 R177, [R1+0xf8] ;  /* 0x0000f80001b17983 */ /* 0x0005620000100600 */
[----:B------:R-:W-:Y:S02]  /*1eef0*/  F2FP.F16.F32.PACK_AB R132, R150, R132 ;  /* 0x000000849684723e */ /* 0x000fe400000000ff */
[----:B------:R-:W-:Y:S01]  /*1ef00*/  PRMT R150, R151, 0x7632, R150 ;  /* 0x0000763297967816 */ /* 0x000fe20000000096 */
[----:B------:R2:W5:Y:S01]  /*1ef10*/  LDL.S16 R185, [R1+0xe4] ;  /* 0x0000e40001b97983 */ /* 0x0005620000100600 */
[-C--:B-1----:R-:W-:Y:S03]  /*1ef20*/  HMMA.16816.F32 R84, R108, R120.reuse, R84 ;  /* 0x000000786c54723c */ /* 0x082fe60000001854 */
[--C-:B------:R-:W-:Y:S02]  /*1ef30*/  HSET2.LE.AND R112, R112, R214.reuse, PT ;  /* 0x000000d670707233 */ /* 0x100fe40003803000 */
[----:B---3--:R-:W-:Y:S02]  /*1ef40*/  PRMT R113, R249, 0x5410, R239 ;  /* 0x00005410f9717816 */ /* 0x008fe400000000ef */
[--C-:B------:R-:W-:Y:S01]  /*1ef50*/  HSET2.LE.AND R114, R114, R214.reuse, PT ;  /* 0x000000d672727233 */ /* 0x100fe20003803000 */
[C---:B------:R-:W-:Y:S04]  /*1ef60*/  HMMA.16816.F32 R88, R116.reuse, R120, R88 ;  /* 0x000000787458723c */ /* 0x040fe80000001858 */
[----:B------:R-:W-:Y:S02]  /*1ef70*/  LOP3.LUT R115, R113, 0xff00ff, RZ, 0xc0, !PT ;  /* 0x00ff00ff71737812 */ /* 0x000fe400078ec0ff */
[----:B------:R-:W-:Y:S02]  /*1ef80*/  PRMT R113, R163, 0x5410, R162 ;  /* 0x00005410a3717816 */ /* 0x000fe400000000a2 */
[-C--:B------:R-:W-:Y:S01]  /*1ef90*/  HMMA.16816.F32 R92, R116, R122.reuse, R92 ;  /* 0x0000007a745c723c */ /* 0x080fe2000000185c */
[----:B------:R1:W3:Y:S02]  /*1efa0*/  LDL.S16 R118, [R1+0xec] ;  /* 0x0000ec0001767983 */ /* 0x0002e40000100600 */
[C---:B------:R-:W-:Y:S01]  /*1efb0*/  IMAD.WIDE R116, R202.reuse, -0x70, R166 ;  /* 0xffffff90ca747825 */ /* 0x040fe200078e02a6 */
[----:B----4-:R-:W-:Y:S02]  /*1efc0*/  PRMT R105, R133, 0x5410, R100 ;  /* 0x0000541085697816 */ /* 0x010fe40000000064 */
[----:B------:R-:W-:Y:S02]  /*1efd0*/  SHF.R.U32.HI R121, RZ, 0x18, R199 ;  /* 0x00000018ff797819 */ /* 0x000fe400000116c7 */
[----:B------:R4:W-:Y:S01]  /*1efe0*/  STG.E.U16 desc[UR20][R116.64+0x12], R141 ;  /* 0x0000128d74007986 */ /* 0x0009e2000c101514 */
[----:B------:R-:W-:Y:S03]  /*1eff0*/  HMMA.16816.F32 R96, R108, R122, R96 ;  /* 0x0000007a6c60723c */ /* 0x000fe60000001860 */
[----:B------:R-:W1:Y:S01]  /*1f000*/  LDSM.16.MT88.4 R108, [R136+0x400] ;  /* 0x00040000886c783b */ /* 0x000e620000004200 */
[----:B------:R-:W-:Y:S01]  /*1f010*/  IMAD.WIDE R122, R202, 0x70, R116 ;  /* 0x00000070ca7a7825 */ /* 0x000fe200078e0274 */
[----:B------:R-:W-:Y:S02]  /*1f020*/  PRMT R129, R138, 0x5410, R121 ;  /* 0x000054108a817816 */ /* 0x000fe40000000079 */
[----:B------:R-:W-:Y:S02]  /*1f030*/  LOP3.LUT R112, R105, R112, RZ, 0xc0, !PT ;  /* 0x0000007069707212 */ /* 0x000fe400078ec0ff */
[----:B------:R-:W-:Y:S02]  /*1f040*/  PRMT R105, R135, 0x5410, R134 ;  /* 0x0000541087697816 */ /* 0x000fe40000000086 */
[----:B------:R2:W-:Y:S01]  /*1f050*/  STG.E.U16 desc[UR20][R116.64+0x10], R144 ;  /* 0x0000109074007986 */ /* 0x0005e2000c101514 */
[--C-:B------:R-:W-:Y:S02]  /*1f060*/  HSET2.LE.AND R113, R113, R214.reuse, PT ;  /* 0x000000d671717233 */ /* 0x100fe40003803000 */
[--C-:B------:R-:W-:Y:S01]  /*1f070*/  HSET2.LE.AND R115, R115, R214.reuse, PT ;  /* 0x000000d673737233 */ /* 0x100fe20003803000 */
[----:B------:R1:W-:Y:S01]  /*1f080*/  STG.E.U16 desc[UR20][R122.64+0x10], R145 ;  /* 0x000010917a007986 */ /* 0x0003e2000c101514 */
[----:B------:R-:W-:Y:S02]  /*1f090*/  PRMT R142, R137, 0x7632, R142 ;  /* 0x00007632898e7816 */ /* 0x000fe4000000008e */
[----:B------:R-:W-:Y:S02]  /*1f0a0*/  LOP3.LUT R113, R105, R113, RZ, 0xc0, !PT ;  /* 0x0000007169717212 */ /* 0x000fe400078ec0ff */
[----:B------:R-:W-:Y:S02]  /*1f0b0*/  PRMT R105, R147, 0x5410, R148 ;  /* 0x0000541093697816 */ /* 0x000fe40000000094 */
[----:B------:R-:W-:Y:S02]  /*1f0c0*/  LOP3.LUT R166, R224, 0xff, RZ, 0xc0, !PT ;  /* 0x000000ffe0a67812 */ /* 0x000fe400078ec0ff */
[----:B------:R-:W-:Y:S01]  /*1f0d0*/  LOP3.LUT R114, R105, R114, RZ, 0xc0, !PT ;  /* 0x0000007269727212 */ /* 0x000fe200078ec0ff */
[----:B----4-:R-:W-:Y:S01]  /*1f0e0*/  IMAD.WIDE.U32 R140, R168, -0x326172a9, RZ ;  /* 0xcd9e8d57a88c7825 */ /* 0x010fe200078e00ff */
[----:B------:R-:W-:Y:S02]  /*1f0f0*/  PRMT R105, R151, 0x5410, R150 ;  /* 0x0000541097697816 */ /* 0x000fe40000000096 */
[--C-:B------:R-:W-:Y:S02]  /*1f100*/  HSET2.LE.AND R129, R129, R214.reuse, PT ;  /* 0x000000d681817233 */ /* 0x100fe40003803000 */
[----:B------:R-:W-:Y:S02]  /*1f110*/  LOP3.LUT R120, R172, UR14, R141, 0x96, !PT ;  /* 0x0000000eac787c12 */ /* 0x000fe4000f8e968d */
[----:B------:R-:W-:Y:S02]  /*1f120*/  LOP3.LUT R115, R105, R115, RZ, 0xc0, !PT ;  /* 0x0000007369737212 */ /* 0x000fe400078ec0ff */
[----:B------:R-:W-:Y:S02]  /*1f130*/  PRMT R105, R137, 0x5410, R142 ;  /* 0x0000541089697816 */ /* 0x000fe4000000008e */
[----:B------:R-:W-:Y:S02]  /*1f140*/  PRMT R130, R166, 0x5410, R247 ;  /* 0x00005410a6827816 */ /* 0x000fe400000000f7 */
[----:B--2---:R-:W-:Y:S01]  /*1f150*/  LOP3.LUT R144, R120, 0xff, RZ, 0xc0, !PT ;  /* 0x000000ff78907812 */ /* 0x004fe200078ec0ff */
[-C--:B------:R-:W-:Y:S05]  /*1f160*/  HMMA.16816.F32 R4, R112, R124.reuse, R4 ;  /* 0x0000007c7004723c */ /* 0x080fea0000001804 */
[----:B------:R-:W-:Y:S02]  /*1f170*/  LOP3.LUT R128, R105, R128, RZ, 0xc0, !PT ;  /* 0x0000008069807212 */ /* 0x000fe400078ec0ff */
[----:B------:R-:W-:Y:S02]  /*1f180*/  PRMT R105, R139, 0x5410, R143 ;  /* 0x000054108b697816 */ /* 0x000fe4000000008f */
[----:B------:R-:W-:Y:S02]  /*1f190*/  LOP3.LUT R131, R152, 0xff00ff, RZ, 0xc0, !PT ;  /* 0x00ff00ff98837812 */ /* 0x000fe400078ec0ff */
[----:B------:R-:W-:Y:S02]  /*1f1a0*/  PRMT R152, R149, 0x7632, R152 ;  /* 0x0000763295987816 */ /* 0x000fe40000000098 */
[----:B------:R-:W-:Y:S02]  /*1f1b0*/  LOP3.LUT R129, R105, R129, RZ, 0xc0, !PT ;  /* 0x0000008169817212 */ /* 0x000fe400078ec0ff */
[--C-:B------:R-:W-:Y:S02]  /*1f1c0*/  HSET2.LE.AND R130, R130, R214.reuse, PT ;  /* 0x000000d682827233 */ /* 0x100fe40003803000 */
[----:B------:R-:W-:Y:S02]  /*1f1d0*/  PRMT R105, R149, 0x5410, R152 ;  /* 0x0000541095697816 */ /* 0x000fe40000000098 */
[--C-:B------:R-:W-:Y:S02]  /*1f1e0*/  HSET2.LE.AND R131, R131, R214.reuse, PT ;  /* 0x000000d683837233 */ /* 0x100fe40003803000 */
[----:B------:R-:W-:Y:S02]  /*1f1f0*/  LOP3.LUT R130, R105, R130, RZ, 0xc0, !PT ;  /* 0x0000008269827212 */ /* 0x000fe400078ec0ff */
[----:B------:R-:W-:Y:S02]  /*1f200*/  LOP3.LUT R105, R120, 0xffff, RZ, 0xc0, !PT ;  /* 0x0000ffff78697812 */ /* 0x000fe400078ec0ff */
[----:B------:R-:W-:Y:S02]  /*1f210*/  LOP3.LUT R131, R154, R131, RZ, 0xc0, !PT ;  /* 0x000000839a837212 */ /* 0x000fe400078ec0ff */
[----:B------:R-:W-:Y:S02]  /*1f220*/  SHF.R.U32.HI R105, RZ, 0x8, R105 ;  /* 0x00000008ff697819 */ /* 0x000fe40000011669 */
[----:B-1----:R-:W-:Y:S03]  /*1f230*/  PRMT R145, R156, 0x7632, R145 ;  /* 0x000076329c917816 */ /* 0x002fe60000000091 */
[C---:B------:R-:W-:Y:S08]  /*1f240*/  HMMA.16816.F32 R8, R128.reuse, R124, R8 ;  /* 0x0000007c8008723c */ /* 0x040ff00000001808 */
[-C--:B------:R-:W-:Y:S08]  /*1f250*/  HMMA.16816.F32 R12, R128, R126.reuse, R12 ;  /* 0x0000007e800c723c */ /* 0x080ff0000000180c */
[C---:B------:R-:W-:Y:S08]  /*1f260*/  HMMA.16816.F32 R16, R112.reuse, R126, R16 ;  /* 0x0000007e7010723c */ /* 0x040ff00000001810 */
[-C--:B------:R-:W-:Y:S08]  /*1f270*/  HMMA.16816.F32 R20, R112, R108.reuse, R20 ;  /* 0x0000006c7014723c */ /* 0x080ff00000001814 */
[C---:B------:R-:W-:Y:S08]  /*1f280*/  HMMA.16816.F32 R24, R128.reuse, R108, R24 ;  /* 0x0000006c8018723c */ /* 0x040ff00000001818 */
[-C--:B------:R-:W-:Y:S08]  /*1f290*/  HMMA.16816.F32 R28, R128, R110.reuse, R28 ;  /* 0x0000006e801c723c */ /* 0x080ff0000000181c */
[C---:B------:R-:W-:Y:S04]  /*1f2a0*/  HMMA.16816.F32 R32, R112.reuse, R110, R32 ;  /* 0x0000006e7020723c */ /* 0x040fe80000001820 */
[----:B-----5:R-:W-:Y:S02]  /*1f2b0*/  @P0 HADD2 R181, -R146.H0_H0, -RZ.H0_H0 ;  /* 0xa00000ff92b50230 */ /* 0x020fe40000000900 */
[----:B------:R-:W-:Y:S03]  /*1f2c0*/  @P6 HADD2 R179, -R154.H1_H1, -RZ.H0_H0 ;  /* 0xa00000ff9ab36230 */ /* 0x000fe60000000d00 */
[----:B------:R1:W-:Y:S01]  /*1f2d0*/  @P0 STL.S16 [R1+0xf4], R181 ;  /* 0x0000f4b501000387 */ /* 0x0003e20000100600 */
[----:B------:R-:W-:Y:S02]  /*1f2e0*/  PRMT R116, R181, 0x7610, R116 ;  /* 0x00007610b5747816 */ /* 0x000fe40000000074 */
[----:B------:R-:W-:Y:S01]  /*1f2f0*/  PRMT R154, R154, 0x7632, R154 ;  /* 0x000076329a9a7816 */ /* 0x000fe2000000009a */
[----:B------:R2:W-:Y:S01]  /*1f300*/  @P6 STL.S16 [R1+0xf0], R179 ;  /* 0x0000f0b301006387 */ /* 0x0005e20000100600 */
[----:B------:R-:W-:Y:S02]  /*1f310*/  @P0 PRMT R146, R116, 0x5410, RZ ;  /* 0x0000541074920816 */ /* 0x000fe400000000ff */
[----:B------:R-:W-:Y:S01]  /*1f320*/  ISETP.LE.U32.AND P0, PT, R144, UR9, PT ;  /* 0x0000000990007c0c */ /* 0x000fe2000bf03070 */
[----:B------:R4:W5:Y:S01]  /*1f330*/  LDL.S16 R184, [R1+0xe8] ;  /* 0x0000e80001b87983 */ /* 0x0009620000100600 */
[----:B------:R-:W-:Y:S02]  /*1f340*/  PRMT R117, R179, 0x7610, R117 ;  /* 0x00007610b3757816 */ /* 0x000fe40000000075 */
[----:B------:R-:W-:Y:S01]  /*1f350*/  LOP3.LUT R116, R105, 0xffff, RZ, 0xc0, !PT ;  /* 0x0000ffff69747812 */ /* 0x000fe200078ec0ff */
[----:B------:R4:W4:Y:S01]  /*1f360*/  LDL.S16 R167, [R1+0xe0] ;  /* 0x0000e00001a77983 */ /* 0x0009220000100600 */
[----:B------:R-:W-:Y:S02]  /*1f370*/  @P6 PRMT R154, R117, 0x5410, RZ ;  /* 0x00005410759a6816 */ /* 0x000fe400000000ff */
[----:B------:R-:W-:Y:S01]  /*1f380*/  ISETP.LE.U32.AND P6, PT, R116, UR9, PT ;  /* 0x0000000974007c0c */ /* 0x000fe2000bfc3070 */
[----:B------:R2:W-:Y:S04]  /*1f390*/  STG.E.U16 desc[UR20][R122.64+0x12], R146 ;  /* 0x000012927a007986 */ /* 0x0005e8000c101514 */
[C---:B------:R-:W-:Y:S02]  /*1f3a0*/  @!P0 HADD2 R177, -R156.reuse.H0_H0, -RZ.H0_H0 ;  /* 0xa00000ff9cb18230 */ /* 0x040fe40000000900 */
[----:B---3--:R-:W-:Y:S03]  /*1f3b0*/  @P4 HADD2 R118, -R153.H0_H0, -RZ.H0_H0 ;  /* 0xa00000ff99764230 */ /* 0x008fe60000000900 */
[----:B------:R-:W-:Y:S03]  /*1f3c0*/  PRMT R168, R177, 0x7610, R168 ;  /* 0x00007610b1a87816 */ /* 0x000fe600000000a8 */
[----:B------:R-:W-:Y:S01]  /*1f3d0*/  @!P6 HADD2 R185, -R156.H1_H1, -RZ.H0_H0 ;  /* 0xa00000ff9cb9e230 */ /* 0x000fe20000000d00 */
[----:B------:R-:W-:Y:S01]  /*1f3e0*/  @P4 STL.S16 [R1+0xec], R118 ;  /* 0x0000ec7601004387 */ /* 0x000fe20000100600 */
[----:B------:R-:W-:Y:S03]  /*1f3f0*/  PRMT R178, R118, 0x7610, R178 ;  /* 0x0000761076b27816 */ /* 0x000fe600000000b2 */
[----:B------:R-:W-:Y:S01]  /*1f400*/  PRMT R183, R185, 0x7610, R183 ;  /* 0x00007610b9b77816 */ /* 0x000fe200000000b7 */
[----:B-1----:R1:W3:Y:S01]  /*1f410*/  LDL.S16 R181, [R1+0xd4] ;  /* 0x0000d40001b57983 */ /* 0x0022e20000100600 */
[----:B------:R-:W-:Y:S02]  /*1f420*/  @P4 PRMT R153, R178, 0x5410, RZ ;  /* 0x00005410b2994816 */ /* 0x000fe400000000ff */
[----:B------:R-:W-:Y:S01]  /*1f430*/  ISETP.GT.U32.AND P4, PT, R207, UR9, PT ;  /* 0x00000009cf007c0c */ /* 0x000fe2000bf84070 */
[----:B--2---:R1:W2:Y:S01]  /*1f440*/  LDL.S16 R179, [R1+0xd0] ;  /* 0x0000d00001b37983 */ /* 0x0042a20000100600 */
[----:B------:R-:W-:Y:S03]  /*1f450*/  @!P6 PRMT R145, R183, 0x5410, RZ ;  /* 0x00005410b791e816 */ /* 0x000fe600000000ff */
[----:B------:R1:W2:Y:S01]  /*1f460*/  LDL.S16 R178, [R1+0xcc] ;  /* 0x0000cc0001b27983 */ /* 0x0002a20000100600 */
[----:B------:R-:W-:Y:S01]  /*1f470*/  IMAD.WIDE R122, R202, -0x70, R122 ;  /* 0xffffff90ca7a7825 */ /* 0x000fe200078e027a */
[----:B------:R-:W-:Y:S02]  /*1f480*/  PRMT R146, R156, 0x7610, R146 ;  /* 0x000076109c927816 */ /* 0x000fe40000000092 */
[----:B------:R-:W1:Y:S01]  /*1f490*/  LDSM.16.MT88.4 R116, [R209+0xa400] ;  /* 0x00a40000d174783b */ /* 0x000e620000004200 */
[----:B------:R-:W-:Y:S07]  /*1f4a0*/  @!P0 PRMT R146, R168, 0x5410, RZ ;  /* 0x00005410a8928816 */ /* 0x000fee00000000ff */
[----:B------:R1:W-:Y:S01]  /*1f4b0*/  @!P0 STL.S16 [R1+0xf8], R177 ;  /* 0x0000f8b101008387 */ /* 0x0003e20000100600 */
[----:B------:R-:W-:Y:S03]  /*1f4c0*/  ISETP.LE.U32.AND P0, PT, R164, UR9, PT ;  /* 0x00000009a4007c0c */ /* 0x000fe6000bf03070 */
[----:B------:R2:W2:Y:S04]  /*1f4d0*/  LDL.S16 R168, [R1+0xd8] ;  /* 0x0000d80001a87983 */ /* 0x0004a80000100600 */
[----:B------:R2:W-:Y:S04]  /*1f4e0*/  STG.E.U16 desc[UR20][R196.64+0x10], R153 ;  /* 0x00001099c4007986 */ /* 0x0005e8000c101514 */
[----:B-1----:R1:W2:Y:S04]  /*1f4f0*/  LDL.S16 R177, [R1+0xdc] ;  /* 0x0000dc0001b17983 */ /* 0x0022a80000100600 */
[----:B------:R-:W-:Y:S01]  /*1f500*/  @!P6 STL.S16 [R1+0xe4], R185 ;  /* 0x0000e4b90100e387 */ /* 0x000fe20000100600 */
[----:B------:R-:W-:Y:S01]  /*1f510*/  ISETP.LE.U32.AND P6, PT, R162, UR9, PT ;  /* 0x00000009a2007c0c */ /* 0x000fe2000bfc3070 */
[-C--:B------:R-:W-:Y:S08]  /*1f520*/  HMMA.16816.F32 R36, R112, R116.reuse, R36 ;  /* 0x000000747024723c */ /* 0x080ff00000001824 */
[C---:B------:R-:W-:Y:S08]  /*1f530*/  HMMA.16816.F32 R40, R128.reuse, R116, R40 ;  /* 0x000000748028723c */ /* 0x040ff00000001828 */
[-C--:B------:R-:W-:Y:S08]  /*1f540*/  HMMA.16816.F32 R44, R128, R118.reuse, R44 ;  /* 0x00000076802c723c */ /* 0x080ff0000000182c */
[C---:B------:R-:W-:Y:S04]  /*1f550*/  HMMA.16816.F32 R48, R112.reuse, R118, R48 ;  /* 0x000000767030723c */ /* 0x040fe80000001830 */
[----:B-----5:R-:W-:Y:S02]  /*1f560*/  @P4 HADD2 R184, -R155.H0_H0, -RZ.H0_H0 ;  /* 0xa00000ff9bb84230 */ /* 0x020fe40000000900 */
[----:B----4-:R-:W-:Y:S03]  /*1f570*/  @!P0 HADD2 R167, -R133.H0_H0, -RZ.H0_H0 ;  /* 0xa00000ff85a78230 */ /* 0x010fe60000000900 */
[----:B------:R-:W-:Y:S01]  /*1f580*/  @P4 STL.S16 [R1+0xe8], R184 ;  /* 0x0000e8b801004387 */ /* 0x000fe20000100600 */
[----:B------:R-:W-:Y:S03]  /*1f590*/  PRMT R182, R184, 0x7610, R182 ;  /* 0x00007610b8b67816 */ /* 0x000fe600000000b6 */
[----:B------:R4:W-:Y:S01]  /*1f5a0*/  @!P0 STL.S16 [R1+0xe0], R167 ;  /* 0x0000e0a701008387 */ /* 0x0009e20000100600 */
[----:B------:R-:W-:Y:S02]  /*1f5b0*/  PRMT R108, R167, 0x7610, R108 ;  /* 0x00007610a76c7816 */ /* 0x000fe4000000006c */
[----:B------:R-:W-:Y:S02]  /*1f5c0*/  @P4 PRMT R155, R182, 0x5410, RZ ;  /* 0x00005410b69b4816 */ /* 0x000fe400000000ff */
[----:B------:R-:W-:Y:S02]  /*1f5d0*/  ISETP.LE.U32.AND P4, PT, R163, UR9, PT ;  /* 0x00000009a3007c0c */ /* 0x000fe4000bf83070 */
[----:B------:R-:W-:Y:S01]  /*1f5e0*/  @!P0 PRMT R133, R108, 0x5410, RZ ;  /* 0x000054106c858816 */ /* 0x000fe200000000ff */
[----:B------:R5:W-:Y:S01]  /*1f5f0*/  STG.E.U16 desc[UR20][R196.64+0x12], R155 ;  /* 0x0000129bc4007986 */ /* 0x000be2000c101514 */
[----:B------:R-:W-:Y:S02]  /*1f600*/  ISETP.LE.U32.AND P0, PT, R106, UR9, PT ;  /* 0x000000096a007c0c */ /* 0x000fe4000bf03070 */
[----:B------:R-:W-:Y:S01]  /*1f610*/  PRMT R163, R250, 0x7773, RZ ;  /* 0x00007773faa37816 */ /* 0x000fe200000000ff */
[----:B------:R-:W1:Y:S01]  /*1f620*/  LDSM.16.MT88.4 R108, [R136+0x1400] ;  /* 0x00140000886c783b */ /* 0x000e620000004200 */
[----:B---3--:R-:W-:Y:S07]  /*1f630*/  @!P5 HADD2 R181, -R100.H0_H0, -RZ.H0_H0 ;  /* 0xa00000ff64b5d230 */ /* 0x008fee0000000900 */
[----:B------:R3:W-:Y:S01]  /*1f640*/  STG.E.U16 desc[UR20][R194.64+0x20], R133 ;  /* 0x00002085c2007986 */ /* 0x0007e2000c101514 */
[----:B--2---:R-:W-:Y:S01]  /*1f650*/  @!P4 HADD2 R179, -R135.H0_H0, -RZ.H0_H0 ;  /* 0xa00000ff87b3c230 */ /* 0x004fe20000000900 */
[----:B------:R-:W-:Y:S02]  /*1f660*/  PRMT R153, R181, 0x7610, R153 ;  /* 0x00007610b5997816 */ /* 0x000fe40000000099 */
[----:B----4-:R4:W2:Y:S02]  /*1f670*/  LDL.S16 R167, [R1+0xc8] ;  /* 0x0000c80001a77983 */ /* 0x0108a40000100600 */
[----:B------:R-:W-:Y:S01]  /*1f680*/  PRMT R126, R179, 0x7610, R126 ;  /* 0x00007610b37e7816 */ /* 0x000fe2000000007e */
[----:B------:R-:W-:Y:S01]  /*1f690*/  @!P6 HADD2 R178, -R134.H0_H0, -RZ.H0_H0 ;  /* 0xa00000ff86b2e230 */ /* 0x000fe20000000900 */
[----:B------:R-:W-:Y:S01]  /*1f6a0*/  @!P5 PRMT R100, R153, 0x5410, RZ ;  /* 0x000054109964d816 */ /* 0x000fe200000000ff */
[----:B------:R-:W-:Y:S01]  /*1f6b0*/  @!P5 STL.S16 [R1+0xd4], R181 ;  /* 0x0000d4b50100d387 */ /* 0x000fe20000100600 */
[----:B------:R-:W-:Y:S02]  /*1f6c0*/  @!P4 PRMT R135, R126, 0x5410, RZ ;  /* 0x000054107e87c816 */ /* 0x000fe400000000ff */
[----:B------:R-:W-:Y:S01]  /*1f6d0*/  ISETP.LE.U32.AND P5, PT, R121, UR9, PT ;  /* 0x0000000979007c0c */ /* 0x000fe2000bfa3070 */
[----:B------:R-:W-:Y:S01]  /*1f6e0*/  @!P4 STL.S16 [R1+0xd0], R179 ;  /* 0x0000d0b30100c387 */ /* 0x000fe20000100600 */
[----:B------:R-:W-:Y:S02]  /*1f6f0*/  ISETP.LE.U32.AND P4, PT, R138, UR9, PT ;  /* 0x000000098a007c0c */ /* 0x000fe4000bf83070 */
[----:B------:R-:W-:Y:S01]  /*1f700*/  PRMT R106, R178, 0x7610, R106 ;  /* 0x00007610b26a7816 */ /* 0x000fe2000000006a */
[----:B------:R-:W-:Y:S01]  /*1f710*/  @!P6 STL.S16 [R1+0xcc], R178 ;  /* 0x0000ccb20100e387 */ /* 0x000fe20000100600 */
[----:B------:R-:W-:Y:S02]  /*1f720*/  PRMT R121, R250, 0x7771, RZ ;  /* 0x00007771fa797816 */ /* 0x000fe400000000ff */
[----:B------:R-:W-:Y:S01]  /*1f730*/  @!P6 PRMT R134, R106, 0x5410, RZ ;  /* 0x000054106a86e816 */ /* 0x000fe200000000ff */
[----:B------:R4:W4:Y:S01]  /*1f740*/  LDL.S16 R162, [R1+0xb4] ;  /* 0x0000b40001a27983 */ /* 0x0009220000100600 */
[----:B------:R-:W-:Y:S01]  /*1f750*/  @!P3 HADD2 R168, -R142.H0_H0, -RZ.H0_H0 ;  /* 0xa00000ff8ea8b230 */ /* 0x000fe20000000900 */
[----:B------:R-:W-:Y:S01]  /*1f760*/  ISETP.LE.U32.AND P6, PT, R170, UR9, PT ;  /* 0x00000009aa007c0c */ /* 0x000fe2000bfc3070 */
[----:B------:R-:W-:Y:S01]  /*1f770*/  IMAD.MOV.U32 R106, RZ, RZ, R250 ;  /* 0x000000ffff6a7224 */ /* 0x000fe200078e00fa */
[----:B------:R2:W4:Y:S01]  /*1f780*/  LDL.S16 R126, [R1+0xc4] ;  /* 0x0000c400017e7983 */ /* 0x0005220000100600 */
[----:B-----5:R-:W-:Y:S02]  /*1f790*/  PRMT R155, R250, 0x7772, RZ ;  /* 0x00007772fa9b7816 */ /* 0x020fe400000000ff */
[----:B------:R-:W-:Y:S01]  /*1f7a0*/  PRMT R164, R168, 0x7610, R164 ;  /* 0x00007610a8a47816 */ /* 0x000fe200000000a4 */
[----:B------:R2:W5:Y:S01]  /*1f7b0*/  LDL.S16 R153, [R1+0xc0] ;  /* 0x0000c00001997983 */ /* 0x0005620000100600 */
[----:B------:R-:W-:Y:S02]  /*1f7c0*/  LOP3.LUT R106, R106, 0xff, RZ, 0xc0, !PT ;  /* 0x000000ff6a6a7812 */ /* 0x000fe400078ec0ff */
[----:B------:R-:W-:Y:S01]  /*1f7d0*/  @!P3 PRMT R142, R164, 0x5410, RZ ;  /* 0x00005410a48eb816 */ /* 0x000fe200000000ff */
[----:B------:R-:W-:Y:S01]  /*1f7e0*/  STG.E.U16 desc[UR20][R194.64+0x22], R100 ;  /* 0x00002264c2007986 */ /* 0x000fe2000c101514 */
[-C--:B-1----:R-:W-:Y:S03]  /*1f7f0*/  HMMA.16816.F32 R52, R112, R108.reuse, R52 ;  /* 0x0000006c7034723c */ /* 0x082fe60000001834 */
[----:B------:R-:W-:Y:S01]  /*1f800*/  STG.E.U16 desc[UR20][R122.64+0x20], R135 ;  /* 0x000020877a007986 */ /* 0x000fe2000c101514 */
[----:B------:R-:W-:Y:S02]  /*1f810*/  PRMT R164, R140, 0x7772, RZ ;  /* 0x000077728ca47816 */ /* 0x000fe400000000ff */
[----:B---3--:R-:W-:Y:S01]  /*1f820*/  PRMT R133, R107, 0x7632, R133 ;  /* 0x000076326b857816 */ /* 0x008fe20000000085 */
[----:B------:R1:W-:Y:S01]  /*1f830*/  STG.E.U16 desc[UR20][R122.64+0x22], R134 ;  /* 0x000022867a007986 */ /* 0x0003e2000c101514 */
[----:B------:R-:W-:Y:S01]  /*1f840*/  @!P0 HADD2 R177, -R137.H0_H0, -RZ.H0_H0 ;  /* 0xa00000ff89b18230 */ /* 0x000fe20000000900 */
[C---:B------:R-:W-:Y:S04]  /*1f850*/  HMMA.16816.F32 R56, R128.reuse, R108, R56 ;  /* 0x0000006c8038723c */ /* 0x040fe80000001838 */
[----:B------:R-:W-:Y:S01]  /*1f860*/  @!P0 STL.S16 [R1+0xdc], R177 ;  /* 0x0000dcb101008387 */ /* 0x000fe20000100600 */
[----:B------:R-:W-:Y:S03]  /*1f870*/  PRMT R127, R177, 0x7610, R127 ;  /* 0x00007610b17f7816 */ /* 0x000fe6000000007f */
[----:B------:R3:W-:Y:S01]  /*1f880*/  @!P3 STL.S16 [R1+0xd8], R168 ;  /* 0x0000d8a80100b387 */ /* 0x0007e20000100600 */
[----:B------:R-:W-:Y:S01]  /*1f890*/  @!P0 PRMT R137, R127, 0x5410, RZ ;  /* 0x000054107f898816 */ /* 0x000fe200000000ff */
[-C--:B------:R-:W-:Y:S03]  /*1f8a0*/  HMMA.16816.F32 R60, R128, R110.reuse, R60 ;  /* 0x0000006e803c723c */ /* 0x080fe6000000183c */
[----:B------:R-:W-:Y:S02]  /*1f8b0*/  ISETP.GT.U32.AND P0, PT, R228, UR9, PT ;  /* 0x00000009e4007c0c */ /* 0x000fe4000bf04070 */
[----:B------:R-:W-:Y:S03]  /*1f8c0*/  ISETP.GT.U32.AND P3, PT, R249, UR9, PT ;  /* 0x00000009f9007c0c */ /* 0x000fe6000bf64070 */
[C---:B------:R-:W-:Y:S01]  /*1f8d0*/  HMMA.16816.F32 R64, R112.reuse, R110, R64 ;  /* 0x0000006e7040723c */ /* 0x040fe20000001840 */
[----:B------:R-:W-:Y:S03]  /*1f8e0*/  LDSM.16.MT88.4 R108, [R136+0x2400] ;  /* 0x00240000886c783b */ /* 0x000fe60000004200 */
[----:B-1----:R-:W-:Y:S01]  /*1f8f0*/  IMAD.WIDE R122, R202, 0x70, R122 ;  /* 0x00000070ca7a7825 */ /* 0x002fe200078e027a */
[----:B------:R-:W-:Y:S04]  /*1f900*/  PRMT R134, R132, 0x7632, R134 ;  /* 0x0000763284867816 */ /* 0x000fe80000000086 */
[----:B------:R-:W-:Y:S04]  /*1f910*/  STG.E.U16 desc[UR20][R122.64+0x22], R142 ;  /* 0x0000228e7a007986 */ /* 0x000fe8000c101514 */
[----:B------:R-:W-:Y:S01]  /*1f920*/  STG.E.U16 desc[UR20][R122.64+0x20], R137 ;  /* 0x000020897a007986 */ /* 0x000fe2000c101514 */
[----:B--2---:R-:W-:Y:S05]  /*1f930*/  @!P4 HADD2 R167, -R139.H0_H0, -RZ.H0_H0 ;  /* 0xa00000ff8ba7c230 */ /* 0x004fea0000000900 */
[----:B------:R1:W-:Y:S01]  /*1f940*/  @!P4 STL.S16 [R1+0xc8], R167 ;  /* 0x0000c8a70100c387 */ /* 0x0003e20000100600 */
[----:B------:R-:W-:Y:S03]  /*1f950*/  PRMT R116, R167, 0x7610, R116 ;  /* 0x00007610a7747816 */ /* 0x000fe60000000074 */
[----:B------:R2:W2:Y:S01]  /*1f960*/  LDL.S16 R138, [R1+0xbc] ;  /* 0x0000bc00018a7983 */ /* 0x0004a20000100600 */
[----:B------:R-:W-:Y:S02]  /*1f970*/  @!P4 PRMT R139, R116, 0x5410, RZ ;  /* 0x00005410748bc816 */ /* 0x000fe400000000ff */
[----:B------:R-:W-:Y:S01]  /*1f980*/  ISETP.GT.U32.AND P4, PT, R239, UR9, PT ;  /* 0x00000009ef007c0c */ /* 0x000fe2000bf84070 */
[----:B------:R2:W2:Y:S01]  /*1f990*/  LDL.S16 R127, [R1+0xb8] ;  /* 0x0000b800017f7983 */ /* 0x0004a20000100600 */
[----:B----4-:R-:W-:Y:S03]  /*1f9a0*/  @!P5 HADD2 R162, -R143.H0_H0, -RZ.H0_H0 ;  /* 0xa00000ff8fa2d230 */ /* 0x010fe60000000900 */
[----:B------:R4:W4:Y:S01]  /*1f9b0*/  LDL.S16 R170, [R1+0xa8] ;  /* 0x0000a80001aa7983 */ /* 0x0009220000100600 */
[----:B------:R-:W-:Y:S03]  /*1f9c0*/  @!P6 HADD2 R126, -R147.H0_H0, -RZ.H0_H0 ;  /* 0xa00000ff937ee230 */ /* 0x000fe60000000900 */
[----:B---3--:R3:W3:Y:S01]  /*1f9d0*/  LDL.S16 R168, [R1+0x9c] ;  /* 0x00009c0001a87983 */ /* 0x0086e20000100600 */
[----:B------:R-:W-:Y:S01]  /*1f9e0*/  PRMT R173, R162, 0x7610, R173 ;  /* 0x00007610a2ad7816 */ /* 0x000fe200000000ad */
[----:B-----5:R-:W-:Y:S02]  /*1f9f0*/  @P0 HADD2 R153, -R148.H0_H0, -RZ.H0_H0 ;  /* 0xa00000ff94990230 */ /* 0x020fe40000000900 */
[----:B------:R-:W5:Y:S01]  /*1fa00*/  LDSM.16.MT88.4 R116, [R209+0xb400] ;  /* 0x00b40000d174783b */ /* 0x000f620000004200 */
[----:B------:R-:W-:Y:S02]  /*1fa10*/  @!P5 PRMT R143, R173, 0x5410, RZ ;  /* 0x00005410ad8fd816 */ /* 0x000fe400000000ff */
[----:B------:R-:W-:Y:S02]  /*1fa20*/  PRMT R172, R126, 0x7610, R172 ;  /* 0x000076107eac7816 */ /* 0x000fe400000000ac */
[----:B-1----:R-:W-:Y:S02]  /*1fa30*/  PRMT R167, R140, 0x7773, RZ ;  /* 0x000077738ca77816 */ /* 0x002fe400000000ff */
[----:B------:R-:W-:Y:S01]  /*1fa40*/  @!P6 PRMT R147, R172, 0x5410, RZ ;  /* 0x00005410ac93e816 */ /* 0x000fe200000000ff */
[----:B------:R1:W-:Y:S01]  /*1fa50*/  @!P5 STL.S16 [R1+0xb4], R162 ;  /* 0x0000b4a20100d387 */ /* 0x0003e20000100600 */
[----:B------:R-:W-:Y:S02]  /*1fa60*/  ISETP.GT.U32.AND P5, PT, R247, UR9, PT ;  /* 0x00000009f7007c0c */ /* 0x000fe4000bfa4070 */
[----:B------:R-:W-:Y:S01]  /*1fa70*/  PRMT R100, R153, 0x7610, R100 ;  /* 0x0000761099647816 */ /* 0x000fe20000000064 */
[----:B------:R5:W-:Y:S01]  /*1fa80*/  @!P6 STL.S16 [R1+0xc4], R126 ;  /* 0x0000c47e0100e387 */ /* 0x000be20000100600 */
[----:B------:R-:W-:Y:S02]  /*1fa90*/  ISETP.LE.U32.AND P6, PT, R166, UR9, PT ;  /* 0x00000009a6007c0c */ /* 0x000fe4000bfc3070 */
[----:B------:R-:W-:Y:S01]  /*1faa0*/  @P0 PRMT R148, R100, 0x5410, RZ ;  /* 0x0000541064940816 */ /* 0x000fe200000000ff */
[----:B------:R5:W-:Y:S01]  /*1fab0*/  @P0 STL.S16 [R1+0xc0], R153 ;  /* 0x0000c09901000387 */ /* 0x000be20000100600 */
[----:B------:R-:W-:Y:S02]  /*1fac0*/  LOP3.LUT R100, R165, 0xff, RZ, 0xc0, !PT ;  /* 0x000000ffa5647812 */ /* 0x000fe400078ec0ff */
[----:B------:R-:W-:Y:S01]  /*1fad0*/  ISETP.GT.U32.AND P0, PT, R121, UR9, PT ;  /* 0x0000000979007c0c */ /* 0x000fe2000bf04070 */
[----:B------:R-:W-:Y:S04]  /*1fae0*/  STG.E.U16 desc[UR20][R196.64+0x20], R139 ;  /* 0x0000208bc4007986 */ /* 0x000fe8000c101514 */
[----:B------:R-:W-:Y:S04]  /*1faf0*/  STG.E.U16 desc[UR20][R196.64+0x22], R143 ;  /* 0x0000228fc4007986 */ /* 0x000fe8000c101514 */
[----:B------:R-:W-:Y:S04]  /*1fb00*/  STG.E.U16 desc[UR20][R194.64+0x30], R147 ;  /* 0x00003093c2007986 */ /* 0x000fe8000c101514 */
[----:B------:R-:W-:Y:S01]  /*1fb10*/  STG.E.U16 desc[UR20][R194.64+0x32], R148 ;  /* 0x00003294c2007986 */ /* 0x000fe2000c101514 */
[----:B-1----:R-:W-:Y:S01]  /*1fb20*/  PRMT R162, R140, 0x7771, RZ ;  /* 0x000077718ca27816 */ /* 0x002fe200000000ff */
[----:B-----5:R-:W-:Y:S02]  /*1fb30*/  IMAD.MOV.U32 R126, RZ, RZ, R140 ;  /* 0x000000ffff7e7224 */ /* 0x020fe400078e008c */
[----:B------:R-:W-:Y:S01]  /*1fb40*/  IMAD.WIDE.U32 R140, R206, -0x2daee0ad, RZ ;  /* 0xd2511f53ce8c7825 */ /* 0x000fe200078e00ff */
[-C--:B------:R-:W-:Y:S03]  /*1fb50*/  HMMA.16816.F32 R68, R112, R116.reuse, R68 ;  /* 0x000000747044723c */ /* 0x080fe60000001844 */
[----:B------:R-:W-:Y:S02]  /*1fb60*/  PRMT R153, R106, 0x5410, R121 ;  /* 0x000054106a997816 */ /* 0x000fe40000000079 */
[----:B------:R-:W-:Y:S02]  /*1fb70*/  LOP3.LUT R135, R230, UR11, R141, 0x96, !PT ;  /* 0x0000000be6877c12 */ /* 0x000fe4000f8e968d */
[----:B------:R-:W-:Y:S01]  /*1fb80*/  PRMT R121, R165, 0x7632, R121 ;  /* 0x00007632a5797816 */ /* 0x000fe20000000079 */
[C---:B------:R-:W-:Y:S04]  /*1fb90*/  HMMA.16816.F32 R72, R128.reuse, R116, R72 ;  /* 0x000000748048723c */ /* 0x040fe80000001848 */
[----:B------:R-:W-:Y:S01]  /*1fba0*/  IMAD.WIDE R116, R202, -0x70, R122 ;  /* 0xffffff90ca747825 */ /* 0x000fe200078e027a */
[----:B------:R-:W-:Y:S03]  /*1fbb0*/  LOP3.LUT R121, R121, 0xff, RZ, 0xc0, !PT ;  /* 0x000000ff79797812 */ /* 0x000fe600078ec0ff */
[-C--:B------:R-:W-:Y:S08]  /*1fbc0*/  HMMA.16816.F32 R76, R128, R118.reuse, R76 ;  /* 0x00000076804c723c */ /* 0x080ff0000000184c */
[C---:B------:R-:W-:Y:S04]  /*1fbd0*/  HMMA.16816.F32 R80, R112.reuse, R118, R80 ;  /* 0x000000767050723c */ /* 0x040fe80000001850 */
[--C-:B------:R-:W-:Y:S02]  /*1fbe0*/  HSET2.LE.AND R118, R153, R214.reuse, PT ;  /* 0x000000d699767233 */ /* 0x100fe40003803000 */
[----:B------:R-:W-:Y:S02]  /*1fbf0*/  PRMT R119, R155, 0x5410, R163 ;  /* 0x000054109b777816 */ /* 0x000fe400000000a3 */
[-C--:B------:R-:W-:Y:S03]  /*1fc00*/  HMMA.16816.F32 R84, R112, R108.reuse, R84 ;  /* 0x0000006c7054723c */ /* 0x080fe60000001854 */
[----:B------:R-:W-:Y:S05]  /*1fc10*/  LOP3.LUT R119, R119, 0xff00ff, RZ, 0xc0, !PT ;  /* 0x00ff00ff77777812 */ /* 0x000fea00078ec0ff */
[C---:B------:R-:W-:Y:S04]  /*1fc20*/  HMMA.16816.F32 R88, R128.reuse, R108, R88 ;  /* 0x0000006c8058723c */ /* 0x040fe80000001858 */
[--C-:B------:R-:W-:Y:S04]  /*1fc30*/  HSET2.LE.AND R119, R119, R214.reuse, PT ;  /* 0x000000d677777233 */ /* 0x100fe80003803000 */
[-C--:B------:R-:W-:Y:S03]  /*1fc40*/  HMMA.16816.F32 R92, R128, R110.reuse, R92 ;  /* 0x0000006e805c723c */ /* 0x080fe6000000185c */
[----:B------:R-:W-:Y:S02]  /*1fc50*/  PRMT R128, R157, 0x7632, R128 ;  /* 0x000076329d807816 */ /* 0x000fe40000000080 */
[----:B------:R-:W-:Y:S03]  /*1fc60*/  PRMT R131, R135, 0x7632, R131 ;  /* 0x0000763287837816 */ /* 0x000fe60000000083 */
[----:B------:R-:W-:Y:S04]  /*1fc70*/  HMMA.16816.F32 R96, R112, R110, R96 ;  /* 0x0000006e7060723c */ /* 0x000fe80000001860 */
[----:B------:R-:W-:Y:S01]  /*1fc80*/  IMAD.WIDE.U32 R114, R175, -0x2daee0ad, RZ ;  /* 0xd2511f53af727825 */ /* 0x000fe200078e00ff */
[----:B------:R-:W-:Y:S02]  /*1fc90*/  LOP3.LUT R131, R131, 0xff, RZ, 0xc0, !PT ;  /* 0x000000ff83837812 */ /* 0x000fe400078ec0ff */
[----:B------:R-:W-:Y:S01]  /*1fca0*/  PRMT R178, R114, 0x7771, RZ ;  /* 0x0000777172b27816 */ /* 0x000fe200000000ff */
[----:B--2---:R-:W-:Y:S02]  /*1fcb0*/  @P3 HADD2 R138, -R151.H0_H0, -RZ.H0_H0 ;  /* 0xa00000ff978a3230 */ /* 0x004fe40000000900 */
[----:B------:R-:W-:Y:S03]  /*1fcc0*/  @P4 HADD2 R127, -R150.H0_H0, -RZ.H0_H0 ;  /* 0xa00000ff967f4230 */ /* 0x000fe60000000900 */
[----:B------:R1:W-:Y:S01]  /*1fcd0*/  @P3 STL.S16 [R1+0xbc], R138 ;  /* 0x0000bc8a01003387 */ /* 0x0003e20000100600 */
[----:B------:R-:W-:Y:S01]  /*1fce0*/  PRMT R124, R138, 0x7610, R124 ;  /* 0x000076108a7c7816 */ /* 0x000fe2000000007c */
[----:B----4-:R-:W-:Y:S02]  /*1fcf0*/  @!P6 HADD2 R170, -R149.H0_H0, -RZ.H0_H0 ;  /* 0xa00000ff95aae230 */ /* 0x010fe40000000900 */
[----:B------:R2:W-:Y:S01]  /*1fd00*/  @P4 STL.S16 [R1+0xb8], R127 ;  /* 0x0000b87f01004387 */ /* 0x0005e20000100600 */
[----:B------:R-:W-:Y:S01]  /*1fd10*/  PRMT R141, R127, 0x7610, R141 ;  /* 0x000076107f8d7816 */ /* 0x000fe2000000008d */
[----:B---3--:R-:W-:Y:S01]  /*1fd20*/  @P5 HADD2 R168, -R152.H0_H0, -RZ.H0_H0 ;  /* 0xa00000ff98a85230 */ /* 0x008fe20000000900 */
[----:B------:R-:W-:Y:S02]  /*1fd30*/  @P3 PRMT R151, R124, 0x5410, RZ ;  /* 0x000054107c973816 */ /* 0x000fe400000000ff */
[----:B------:R-:W-:Y:S02]  /*1fd40*/  @P4 PRMT R150, R141, 0x5410, RZ ;  /* 0x000054108d964816 */ /* 0x000fe400000000ff */
[----:B------:R-:W-:Y:S01]  /*1fd50*/  ISETP.LE.U32.AND P4, PT, R100, UR9, PT ;  /* 0x0000000964007c0c */ /* 0x000fe2000bf83070 */
[----:B------:R-:W-:Y:S01]  /*1fd60*/  STG.E.U16 desc[UR20][R116.64+0x30], R151 ;  /* 0x0000309774007986 */ /* 0x000fe2000c101514 */
[----:B------:R-:W-:Y:S02]  /*1fd70*/  ISETP.LE.U32.AND P3, PT, R106, UR9, PT ;  /* 0x000000096a007c0c */ /* 0x000fe4000bf63070 */
[----:B------:R-:W-:Y:S01]  /*1fd80*/  PRMT R141, R100, 0x5410, R190 ;  /* 0x00005410648d7816 */ /* 0x000fe200000000be */
[----:B------:R3:W-:Y:S01]  /*1fd90*/  STG.E.U16 desc[UR20][R116.64+0x32], R150 ;  /* 0x0000329674007986 */ /* 0x0007e2000c101514 */
[----:B------:R-:W-:Y:S02]  /*1fda0*/  SHF.R.U32.HI R100, RZ, 0x18, R165 ;  /* 0x00000018ff647819 */ /* 0x000fe400000116a5 */
[--C-:B------:R-:W-:Y:S02]  /*1fdb0*/  PRMT R124, R144, 0x5410, R105.reuse ;  /* 0x00005410907c7816 */ /* 0x100fe40000000069 */
[----:B------:R-:W-:Y:S02]  /*1fdc0*/  PRMT R105, R176, 0x7610, R105 ;  /* 0x00007610b0697816 */ /* 0x000fe40000000069 */
[----:B------:R-:W-:Y:S01]  /*1fdd0*/  PRMT R166, R170, 0x7610, R166 ;  /* 0x00007610aaa67816 */ /* 0x000fe200000000a6 */
[----:B-1----:R1:W4:Y:S01]  /*1fde0*/  LDL.S16 R138, [R1+0xb0] ;  /* 0x0000b000018a7983 */ /* 0x0023220000100600 */
[----:B------:R-:W-:Y:S02]  /*1fdf0*/  PRMT R137, R168, 0x7610, R137 ;  /* 0x00007610a8897816 */ /* 0x000fe40000000089 */
[----:B------:R-:W-:Y:S01]  /*1fe00*/  @!P6 PRMT R149, R166, 0x5410, RZ ;  /* 0x00005410a695e816 */ /* 0x000fe200000000ff */
[----:B--2---:R1:W2:Y:S01]  /*1fe10*/  LDL.S16 R127, [R1+0xac] ;  /* 0x0000ac00017f7983 */ /* 0x0042a20000100600 */
[----:B------:R-:W-:Y:S02]  /*1fe20*/  @P5 PRMT R152, R137, 0x5410, RZ ;  /* 0x0000541089985816 */ /* 0x000fe400000000ff */
[----:B------:R-:W-:Y:S01]  /*1fe30*/  PRMT R106, R176, 0x7632, R106 ;  /* 0x00007632b06a7816 */ /* 0x000fe2000000006a */
[----:B------:R-:W-:Y:S01]  /*1fe40*/  @!P6 STL.S16 [R1+0xa8], R170 ;  /* 0x0000a8aa0100e387 */ /* 0x000fe20000100600 */
[----:B------:R-:W-:Y:S02]  /*1fe50*/  ISETP.LE.U32.AND P6, PT, R100, UR9, PT ;  /* 0x0000000964007c0c */ /* 0x000fe4000bfc3070 */
[C-C-:B------:R-:W-:Y:S01]  /*1fe60*/  PRMT R137, R121.reuse, 0x5410, R100.reuse ;  /* 0x0000541079897816 */ /* 0x140fe20000000064 */
[----:B------:R-:W-:Y:S01]  /*1fe70*/  @P5 STL.S16 [R1+0x9c], R168 ;  /* 0x00009ca801005387 */ /* 0x000fe20000100600 */
[----:B------:R-:W-:Y:S02]  /*1fe80*/  ISETP.LE.U32.AND P5, PT, R121, UR9, PT ;  /* 0x0000000979007c0c */ /* 0x000fe4000bfa3070 */
[----:B------:R-:W-:Y:S01]  /*1fe90*/  PRMT R100, R120, 0x7632, R100 ;  /* 0x0000763278647816 */ /* 0x000fe20000000064 */
[----:B------:R1:W5:Y:S01]  /*1fea0*/  LDL.S16 R142, [R1+0x94] ;  /* 0x00009400018e7983 */ /* 0x0003620000100600 */
[----:B------:R-:W-:Y:S02]  /*1feb0*/  SHF.R.U32.HI R120, RZ, 0x18, R120 ;  /* 0x00000018ff787819 */ /* 0x000fe40000011678 */
[----:B------:R-:W-:Y:S02]  /*1fec0*/  LOP3.LUT R100, R100, 0xff, RZ, 0xc0, !PT ;  /* 0x000000ff64647812 */ /* 0x000fe400078ec0ff */
[--C-:B------:R-:W-:Y:S05]  /*1fed0*/  HSET2.LE.AND R124, R124, R214.reuse, PT ;  /* 0x000000d67c7c7233 */ /* 0x100fea0003803000 */
[----:B------:R-:W-:Y:S01]  /*1fee0*/  LOP3.LUT R124, R156, R124, RZ, 0xc0, !PT ;  /* 0x0000007c9c7c7212 */ /* 0x000fe200078ec0ff */
[----:B----4-:R-:W-:Y:S02]  /*1fef0*/  @!P4 HADD2 R138, -R105.H0_H0, -RZ.H0_H0 ;  /* 0xa00000ff698ac230 */ /* 0x010fe40000000900 */
[----:B--2---:R-:W-:Y:S03]  /*1ff00*/  @!P1 HADD2 R127, -R106.H0_H0, -RZ.H0_H0 ;  /* 0xa00000ff6a7f9230 */ /* 0x004fe60000000900 */
[----:B------:R2:W-:Y:S01]  /*1ff10*/  @!P4 STL.S16 [R1+0xb0], R138 ;  /* 0x0000b08a0100c387 */ /* 0x0005e20000100600 */
[----:B------:R-:W-:Y:S03]  /*1ff20*/  PRMT R125, R138, 0x7610, R125 ;  /* 0x000076108a7d7816 */ /* 0x000fe6000000007d */
[----:B------:R4:W-:Y:S01]  /*1ff30*/  @!P1 STL.S16 [R1+0xac], R127 ;  /* 0x0000ac7f01009387 */ /* 0x0009e20000100600 */
[----:B------:R-:W-:Y:S03]  /*1ff40*/  PRMT R121, R127, 0x7610, R121 ;  /* 0x000076107f797816 */ /* 0x000fe60000000079 */
[----:B------:R1:W4:Y:S01]  /*1ff50*/  LDL.S16 R165, [R1+0x98] ;  /* 0x0000980001a57983 */ /* 0x0003220000100600 */
[----:B-----5:R-:W-:Y:S05]  /*1ff60*/  @!P5 HADD2 R142, -R2.H0_H0, -RZ.H0_H0 ;  /* 0xa00000ff028ed230 */ /* 0x020fea0000000900 */
[----:B------:R5:W-:Y:S04]  /*1ff70*/  @!P5 STL.S16 [R1+0x94], R142 ;  /* 0x0000948e0100d387 */ /* 0x000be80000100600 */
[----:B---3--:R1:W3:Y:S04]  /*1ff80*/  LDL.S16 R150, [R1+0x90] ;  /* 0x0000900001967983 */ /* 0x0082e80000100600 */
[----:B------:R1:W3:Y:S01]  /*1ff90*/  LDL.S16 R143, [R1+0x80] ;  /* 0x00008000018f7983 */ /* 0x0002e20000100600 */
[----:B--2---:R-:W-:Y:S01]  /*1ffa0*/  IMAD.WIDE R138, R202, 0x70, R116 ;  /* 0x00000070ca8a7825 */ /* 0x004fe200078e0274 */
[--C-:B------:R-:W-:Y:S02]  /*1ffb0*/  HSET2.LE.AND R117, R137, R214.reuse, PT ;  /* 0x000000d689757233 */ /* 0x100fe40003803000 */
[----:B------:R-:W-:Y:S02]  /*1ffc0*/  PRMT R116, R142, 0x7610, R116 ;  /* 0x000076108e747816 */ /* 0x000fe40000000074 */
[----:B------:R2:W-:Y:S01]  /*1ffd0*/  STG.E.U16 desc[UR20][R138.64+0x30], R149 ;  /* 0x000030958a007986 */ /* 0x0005e2000c101514 */
[----:B------:R-:W-:Y:S01]  /*1ffe0*/  IMAD.WIDE R112, R202, -0x70, R138 ;  /* 0xffffff90ca707825 */ /* 0x000fe200078e028a */
[----:B----4-:R-:W-:Y:S02]  /*1fff0*/  PRMT R127, R105, 0x5410, R106 ;  /* 0x00005410697f7816 */ /* 0x010fe4000000006a */
[----:B------:R-:W-:Y:S01]  /*20000*/  STG.E.U16 desc[UR20][R138.64+0x32], R152 ;  /* 0x000032988a007986 */ /* 0x000fe2000c101514 */
[----:B------:R-:W-:Y:S02]  /*20010*/  @!P4 PRMT R105, R125, 0x5410, RZ ;  /* 0x000054107d69c816 */ /* 0x000fe400000000ff */
[----:B------:R-:W-:Y:S01]  /*20020*/  @!P1 PRMT R106, R121, 0x5410, RZ ;  /* 0x00005410796a9816 */ /* 0x000fe200000000ff */
[----:B------:R-:W-:Y:S01]  /*20030*/  STG.E.U16 desc[UR20][R196.64+0x30], R169 ;  /* 0x000030a9c4007986 */ /* 0x000fe2000c101514 */
[C---:B------:R-:W-:Y:S02]  /*20040*/  PRMT R125, R100.reuse, 0x5410, R120 ;  /* 0x00005410647d7816 */ /* 0x040fe40000000078 */
[----:B------:R-:W-:Y:S01]  /*20050*/  ISETP.LE.U32.AND P1, PT, R100, UR9, PT ;  /* 0x0000000964007c0c */ /* 0x000fe2000bf23070 */
[----:B------:R-:W-:Y:S01]  /*20060*/  STG.E.U16 desc[UR20][R196.64+0x32], R154 ;  /* 0x0000329ac4007986 */ /* 0x000fe2000c101514 */
[----:B------:R-:W-:Y:S02]  /*20070*/  ISETP.LE.U32.AND P4, PT, R120, UR9, PT ;  /* 0x0000000978007c0c */ /* 0x000fe4000bf83070 */
[----:B------:R-:W-:Y:S01]  /*20080*/  PRMT R100, R2, 0x7632, R100 ;  /* 0x0000763202647816 */ /* 0x000fe20000000064 */
[----:B------:R-:W4:Y:S01]  /*20090*/  LDSM.16.MT88.4 R120, [R209+0x9800] ;  /* 0x00980000d178783b */ /* 0x000f220000004200 */
[----:B-----5:R-:W-:Y:S02]  /*200a0*/  LOP3.LUT R142, R126, 0xff, RZ, 0xc0, !PT ;  /* 0x000000ff7e8e7812 */ /* 0x020fe400078ec0ff */
[----:B------:R-:W-:Y:S02]  /*200b0*/  PRMT R108, R2, 0x5410, R100 ;  /* 0x00005410026c7816 */ /* 0x000fe40000000064 */
[----:B------:R-:W-:Y:S02]  /*200c0*/  @!P5 PRMT R2, R116, 0x5410, RZ ;  /* 0x000054107402d816 */ /* 0x000fe400000000ff */
[----:B------:R-:W-:Y:S01]  /*200d0*/  ISETP.GT.U32.AND P5, PT, R155, UR9, PT ;  /* 0x000000099b007c0c */ /* 0x000fe2000bfa4070 */
[----:B------:R5:W-:Y:S01]  /*200e0*/  STG.E.U16 desc[UR20][R194.64+0x40], R105 ;  /* 0x00004069c2007986 */ /* 0x000be2000c101514 */
[----:B------:R-:W-:Y:S02]  /*200f0*/  LOP3.LUT R117, R108, R117, RZ, 0xc0, !PT ;  /* 0x000000756c757212 */ /* 0x000fe400078ec0ff */
[----:B------:R-:W-:Y:S01]  /*20100*/  PRMT R108, R107, 0x5410, R133 ;  /* 0x000054106b6c7816 */ /* 0x000fe20000000085 */
[----:B--2---:R1:W2:Y:S01]  /*20110*/  LDL.S16 R149, [R1+0x8c] ;  /* 0x00008c0001957983 */ /* 0x0042a20000100600 */
[--C-:B------:R-:W-:Y:S02]  /*20120*/  HSET2.LE.AND R116, R141, R214.reuse, PT ;  /* 0x000000d68d747233 */ /* 0x100fe40003803000 */
[----:B------:R-:W-:Y:S01]  /*20130*/  PRMT R141, R114, 0x7772, RZ ;  /* 0x00007772728d7816 */ /* 0x000fe200000000ff */
[----:B------:R-:W-:Y:S01]  /*20140*/  STG.E.U16 desc[UR20][R194.64+0x42], R106 ;  /* 0x0000426ac2007986 */ /* 0x000fe2000c101514 */
[----:B------:R-:W-:Y:S02]  /*20150*/  LOP3.LUT R118, R108, R118, RZ, 0xc0, !PT ;  /* 0x000000766c767212 */ /* 0x000fe400078ec0ff */
[----:B------:R-:W-:Y:S01]  /*20160*/  PRMT R108, R164, 0x5410, R167 ;  /* 0x00005410a46c7816 */ /* 0x000fe200000000a7 */
[----:B------:R1:W-:Y:S01]  /*20170*/  STG.E.U16 desc[UR20][R112.64+0x40], R2 ;  /* 0x0000400270007986 */ /* 0x0003e2000c101514 */
[----:B------:R-:W-:Y:S02]  /*20180*/  LOP3.LUT R116, R127, R116, RZ, 0xc0, !PT ;  /* 0x000000747f747212 */ /* 0x000fe400078ec0ff */
[----:B------:R-:W-:Y:S02]  /*20190*/  LOP3.LUT R127, R108, 0xff00ff, RZ, 0xc0, !PT ;  /* 0x00ff00ff6c7f7812 */ /* 0x000fe400078ec0ff */
[----:B------:R-:W1:Y:S01]  /*201a0*/  LDSM.16.MT88.4 R108, [R136+0x800] ;  /* 0x00080000886c783b */ /* 0x000e620000004200 */
[----:B------:R-:W-:Y:S02]  /*201b0*/  PRMT R126, R142, 0x5410, R162 ;  /* 0x000054108e7e7816 */ /* 0x000fe400000000a2 */
[--C-:B------:R-:W-:Y:S02]  /*201c0*/  HSET2.LE.AND R125, R125, R214.reuse, PT ;  /* 0x000000d67d7d7233 */ /* 0x100fe40003803000 */
[--C-:B------:R-:W-:Y:S02]  /*201d0*/  HSET2.LE.AND R127, R127, R214.reuse, PT ;  /* 0x000000d67f7f7233 */ /* 0x100fe40003803000 */
[--C-:B------:R-:W-:Y:S02]  /*201e0*/  HSET2.LE.AND R126, R126, R214.reuse, PT ;  /* 0x000000d67e7e7233 */ /* 0x100fe40003803000 */
[----:B------:R-:W-:Y:S02]  /*201f0*/  LOP3.LUT R125, R159, R125, RZ, 0xc0, !PT ;  /* 0x0000007d9f7d7212 */ /* 0x000fe400078ec0ff */
[----:B-----5:R-:W-:Y:S02]  /*20200*/  PRMT R105, R132, 0x5410, R134 ;  /* 0x0000541084697816 */ /* 0x020fe40000000086 */
[----:B------:R-:W-:Y:S02]  /*20210*/  LOP3.LUT R126, R157, R126, RZ, 0xc0, !PT ;  /* 0x0000007e9d7e7212 */ /* 0x000fe400078ec0ff */
[----:B------:R-:W-:Y:S02]  /*20220*/  LOP3.LUT R119, R105, R119, RZ, 0xc0, !PT ;  /* 0x0000007769777212 */ /* 0x000fe400078ec0ff */
[----:B------:R-:W-:Y:S02]  /*20230*/  LOP3.LUT R105, R135, 0xffff, RZ, 0xc0, !PT ;  /* 0x0000ffff87697812 */ /* 0x000fe400078ec0ff */
[----:B------:R-:W-:Y:S02]  /*20240*/  LOP3.LUT R127, R158, R127, RZ, 0xc0, !PT ;  /* 0x0000007f9e7f7212 */ /* 0x000fe400078ec0ff */
[----:B------:R-:W-:Y:S01]  /*20250*/  SHF.R.U32.HI R172, RZ, 0x8, R105 ;  /* 0x00000008ffac7819 */ /* 0x000fe20000011669 */
[-C--:B----4-:R-:W-:Y:S05]  /*20260*/  HMMA.16816.F32 R4, R116, R120.reuse, R4 ;  /* 0x000000787404723c */ /* 0x090fea0000001804 */
[----:B-1----:R-:W-:Y:S02]  /*20270*/  LOP3.LUT R2, R172, 0xffff, RZ, 0xc0, !PT ;  /* 0x0000ffffac027812 */ /* 0x002fe400078ec0ff */
[----:B------:R-:W-:Y:S01]  /*20280*/  PRMT R139, R114, 0x7773, RZ ;  /* 0x00007773728b7816 */ /* 0x000fe200000000ff */
[C---:B------:R-:W-:Y:S04]  /*20290*/  HMMA.16816.F32 R8, R124.reuse, R120, R8 ;  /* 0x000000787c08723c */ /* 0x040fe80000001808 */
[----:B------:R-:W-:Y:S01]  /*202a0*/  IMAD.WIDE R120, R202, 0x70, R112 ;  /* 0x00000070ca787825 */ /* 0x000fe200078e0270 */
[----:B------:R-:W-:Y:S03]  /*202b0*/  PRMT R179, R141, 0x5410, R139 ;  /* 0x000054108db37816 */ /* 0x000fe6000000008b */
[-C--:B------:R-:W-:Y:S03]  /*202c0*/  HMMA.16816.F32 R12, R124, R122.reuse, R12 ;  /* 0x0000007a7c0c723c */ /* 0x080fe6000000180c */
[----:B------:R-:W-:Y:S05]  /*202d0*/  LOP3.LUT R179, R179, 0xff00ff, RZ, 0xc0, !PT ;  /* 0x00ff00ffb3b37812 */ /* 0x000fea00078ec0ff */
[C---:B------:R-:W-:Y:S04]  /*202e0*/  HMMA.16816.F32 R16, R116.reuse, R122, R16 ;  /* 0x0000007a7410723c */ /* 0x040fe80000001810 */
[--C-:B------:R-:W-:Y:S04]  /*202f0*/  HSET2.LE.AND R179, R179, R214.reuse, PT ;  /* 0x000000d6b3b37233 */ /* 0x100fe80003803000 */
[-C--:B------:R-:W-:Y:S08]  /*20300*/  HMMA.16816.F32 R20, R116, R108.reuse, R20 ;  /* 0x0000006c7414723c */ /* 0x080ff00000001814 */
[C---:B------:R-:W-:Y:S08]  /*20310*/  HMMA.16816.F32 R24, R124.reuse, R108, R24 ;  /* 0x0000006c7c18723c */ /* 0x040ff00000001818 */
[-C--:B------:R-:W-:Y:S08]  /*20320*/  HMMA.16816.F32 R28, R124, R110.reuse, R28 ;  /* 0x0000006e7c1c723c */ /* 0x080ff0000000181c */
[C---:B------:R-:W-:Y:S01]  /*20330*/  HMMA.16816.F32 R32, R116.reuse, R110, R32 ;  /* 0x0000006e7420723c */ /* 0x040fe20000001820 */
[----:B------:R-:W-:Y:S03]  /*20340*/  LDSM.16.MT88.4 R108, [R136+0x1800] ;  /* 0x00180000886c783b */ /* 0x000fe60000004200 */
[----:B------:R-:W-:Y:S05]  /*20350*/  @!P6 HADD2 R165, -R100.H0_H0, -RZ.H0_H0 ;  /* 0xa00000ff64a5e230 */ /* 0x000fea0000000900 */
[----:B------:R-:W-:Y:S01]  /*20360*/  @!P6 STL.S16 [R1+0x98], R165 ;  /* 0x000098a50100e387 */ /* 0x000fe20000100600 */
[----:B------:R-:W-:Y:S03]  /*20370*/  PRMT R137, R165, 0x7610, R137 ;  /* 0x00007610a5897816 */ /* 0x000fe60000000089 */
[----:B------:R1:W4:Y:S01]  /*20380*/  LDL.S16 R153, [R1+0x7c] ;  /* 0x00007c0001997983 */ /* 0x0003220000100600 */
[----:B------:R-:W-:Y:S01]  /*20390*/  @!P6 PRMT R100, R137, 0x5410, RZ ;  /* 0x000054108964e816 */ /* 0x000fe200000000ff */
[----:B---3--:R-:W-:Y:S02]  /*203a0*/  @!P1 HADD2 R150, -R159.H0_H0, -RZ.H0_H0 ;  /* 0xa00000ff9f969230 */ /* 0x008fe40000000900 */
[----:B------:R1:W3:Y:S01]  /*203b0*/  LDL.S16 R138, [R1+0x88] ;  /* 0x00008800018a7983 */ /* 0x0002e20000100600 */
[----:B------:R-:W-:Y:S01]  /*203c0*/  ISETP.LE.U32.AND P6, PT, R2, UR9, PT ;  /* 0x0000000902007c0c */ /* 0x000fe2000bfc3070 */
[----:B------:R-:W-:Y:S02]  /*203d0*/  @!P3 HADD2 R143, -R107.H0_H0, -RZ.H0_H0 ;  /* 0xa00000ff6b8fb230 */ /* 0x000fe40000000900 */
[----:B------:R-:W-:Y:S01]  /*203e0*/  @!P1 STL.S16 [R1+0x90], R150 ;  /* 0x0000909601009387 */ /* 0x000fe20000100600 */
[----:B------:R-:W-:Y:S02]  /*203f0*/  PRMT R105, R150, 0x7610, R105 ;  /* 0x0000761096697816 */ /* 0x000fe40000000069 */
[----:B------:R-:W-:Y:S01]  /*20400*/  PRMT R2, R159, 0x7632, R2 ;  /* 0x000076329f027816 */ /* 0x000fe20000000002 */
[----:B------:R5:W-:Y:S01]  /*20410*/  STG.E.U16 desc[UR20][R112.64+0x42], R100 ;  /* 0x0000426470007986 */ /* 0x000be2000c101514 */
[----:B------:R-:W-:Y:S03]  /*20420*/  PRMT R152, R143, 0x7610, R152 ;  /* 0x000076108f987816 */ /* 0x000fe60000000098 */
[----:B------:R-:W-:Y:S01]  /*20430*/  STG.E.U16 desc[UR20][R120.64+0x42], R145 ;  /* 0x0000429178007986 */ /* 0x000fe2000c101514 */
[----:B------:R-:W-:Y:S03]  /*20440*/  @!P3 PRMT R107, R152, 0x5410, RZ ;  /* 0x00005410986bb816 */ /* 0x000fe600000000ff */
[----:B------:R1:W-:Y:S01]  /*20450*/  STG.E.U16 desc[UR20][R120.64+0x40], R146 ;  /* 0x0000409278007986 */ /* 0x0003e2000c101514 */
[----:B--2---:R-:W-:Y:S01]  /*20460*/  @!P4 HADD2 R149, -R159.H1_H1, -RZ.H0_H0 ;  /* 0xa00000ff9f95c230 */ /* 0x004fe20000000d00 */
[----:B------:R-:W-:Y:S02]  /*20470*/  @!P1 PRMT R159, R105, 0x5410, RZ ;  /* 0x00005410699f9816 */ /* 0x000fe400000000ff */
[----:B------:R-:W-:Y:S02]  /*20480*/  ISETP.GT.U32.AND P1, PT, R163, UR9, PT ;  /* 0x00000009a3007c0c */ /* 0x000fe4000bf24070 */
[----:B------:R2:W-:Y:S01]  /*20490*/  @!P4 STL.S16 [R1+0x8c], R149 ;  /* 0x00008c950100c387 */ /* 0x0005e20000100600 */
[----:B-----5:R-:W-:Y:S01]  /*204a0*/  PRMT R100, R149, 0x7610, R100 ;  /* 0x0000761095647816 */ /* 0x020fe20000000064 */
[----:B-1----:R-:W-:Y:S01]  /*204b0*/  IMAD.WIDE R120, R202, -0x70, R120 ;  /* 0xffffff90ca787825 */ /* 0x002fe200078e0278 */
[----:B------:R-:W-:Y:S01]  /*204c0*/  LOP3.LUT R105, R200, UR11, R115, 0x96, !PT ;  /* 0x0000000bc8697c12 */ /* 0x000fe2000f8e9673 */
[----:B------:R1:W5:Y:S01]  /*204d0*/  LDL.S16 R137, [R1+0x84] ;  /* 0x0000840001897983 */ /* 0x0003620000100600 */
[----:B------:R-:W-:Y:S02]  /*204e0*/  @!P4 PRMT R2, R100, 0x5410, RZ ;  /* 0x000054106402c816 */ /* 0x000fe400000000ff */
[----:B------:R-:W-:Y:S01]  /*204f0*/  ISETP.GT.U32.AND P4, PT, R162, UR9, PT ;  /* 0x00000009a2007c0c */ /* 0x000fe2000bf84070 */
[----:B------:R1:W5:Y:S01]  /*20500*/  LDL.S16 R151, [R1+0x78] ;  /* 0x0000780001977983 */ /* 0x0003620000100600 */
[----:B------:R-:W-:Y:S02]  /*20510*/  PRMT R200, R140, 0x7773, RZ ;  /* 0x000077738cc87816 */ /* 0x000fe400000000ff */
[----:B------:R-:W-:Y:S01]  /*20520*/  LOP3.LUT R100, R105, 0xffff, RZ, 0xc0, !PT ;  /* 0x0000ffff69647812 */ /* 0x000fe200078ec0ff */
[----:B------:R1:W5:Y:S03]  /*20530*/  LDL.S16 R150, [R1+0x74] ;  /* 0x0000740001967983 */ /* 0x0003660000100600 */
[----:B------:R-:W-:Y:S01]  /*20540*/  SHF.R.U32.HI R176, RZ, 0x8, R100 ;  /* 0x00000008ffb07819 */ /* 0x000fe20000011664 */
[----:B------:R1:W5:Y:S03]  /*20550*/  LDL.S16 R130, [R1+0x6c] ;  /* 0x00006c0001827983 */ /* 0x0003660000100600 */
[----:B------:R-:W-:Y:S01]  /*20560*/  LOP3.LUT R100, R176, 0xffff, RZ, 0xc0, !PT ;  /* 0x0000ffffb0647812 */ /* 0x000fe200078ec0ff */
[----:B------:R1:W-:Y:S04]  /*20570*/  STG.E.U16 desc[UR20][R196.64+0x42], R2 ;  /* 0x00004202c4007986 */ /* 0x0003e8000c101514 */
[----:B------:R-:W-:Y:S04]  /*20580*/  STG.E.U16 desc[UR20][R196.64+0x40], R159 ;  /* 0x0000409fc4007986 */ /* 0x000fe8000c101514 */
[----:B--2---:R2:W2:Y:S04]  /*20590*/  LDL.S16 R149, [R1+0x70] ;  /* 0x0000700001957983 */ /* 0x0044a80000100600 */
[----:B------:R1:W-:Y:S01]  /*205a0*/  @!P3 STL.S16 [R1+0x80], R143 ;  /* 0x0000808f0100b387 */ /* 0x0003e20000100600 */
[----:B------:R-:W-:Y:S03]  /*205b0*/  ISETP.GT.U32.AND P3, PT, R164, UR9, PT ;  /* 0x00000009a4007c0c */ /* 0x000fe6000bf64070 */
[----:B------:R-:W-:Y:S01]  /*205c0*/  STG.E.U16 desc[UR20][R194.64+0x50], R107 ;  /* 0x0000506bc2007986 */ /* 0x000fe2000c101514 */
[----:B-1----:R1:W-:Y:S01]  /*205d0*/  MUFU.EX2 R2, R188 ;  /* 0x000000bc00027308 */ /* 0x0023e20000000800 */
[----:B------:R-:W-:Y:S02]  /*205e0*/  IMAD.MOV.U32 R143, RZ, RZ, R114 ;  /* 0x000000ffff8f7224 */ /* 0x000fe400078e0072 */
[----:B------:R-:W1:Y:S08]  /*205f0*/  LDSM.16.MT88.4 R112, [R209+0xa800] ;  /* 0x00a80000d170783b */ /* 0x000e700000004200 */
[----:B-1----:R-:W-:Y:S01]  /*20600*/  LDSM.16.MT88.4 R188, [R136+0x2c00] ;  /* 0x002c000088bc783b */ /* 0x002fe20000004200 */
        /* <DEDUP_REMOVED lines=8> */
[----:B----4-:R-:W-:Y:S02]  /*20690*/  @P0 HADD2 R153, -R133.H0_H0, -RZ.H0_H0 ;  /* 0xa00000ff85990230 */ /* 0x010fe40000000900 */
[----:B---3--:R-:W-:Y:S03]  /*206a0*/  @P5 HADD2 R138, -R132.H0_H0, -RZ.H0_H0 ;  /* 0xa00000ff848a5230 */ /* 0x008fe60000000900 */
[----:B------:R-:W-:Y:S01]  /*206b0*/  @P0 STL.S16 [R1+0x7c], R153 ;  /* 0x00007c9901000387 */ /* 0x000fe20000100600 */
[----:B------:R-:W-:Y:S03]  /*206c0*/  PRMT R123, R153, 0x7610, R123 ;  /* 0x00007610997b7816 */ /* 0x000fe6000000007b */
[----:B------:R1:W-:Y:S01]  /*206d0*/  @P5 STL.S16 [R1+0x88], R138 ;  /* 0x0000888a01005387 */ /* 0x0003e20000100600 */
[----:B------:R-:W-:Y:S02]  /*206e0*/  @P0 PRMT R133, R123, 0x5410, RZ ;  /* 0x000054107b850816 */ /* 0x000fe400000000ff */
[----:B------:R-:W-:Y:S01]  /*206f0*/  ISETP.LE.U32.AND P0, PT, R142, UR9, PT ;  /* 0x000000098e007c0c */ /* 0x000fe2000bf03070 */
[----:B------:R-:W-:Y:S01]  /*20700*/  IMAD.MOV.U32 R142, RZ, RZ, R140 ;  /* 0x000000ffff8e7224 */ /* 0x000fe200078e008c */
[----:B------:R-:W-:Y:S01]  /*20710*/  PRMT R122, R138, 0x7610, R122 ;  /* 0x000076108a7a7816 */ /* 0x000fe2000000007a */
[----:B------:R-:W-:Y:S03]  /*20720*/  STG.E.U16 desc[UR20][R194.64+0x52], R133 ;  /* 0x00005285c2007986 */ /* 0x000fe6000c101514 */
[----:B------:R-:W-:Y:S01]  /*20730*/  @P5 PRMT R132, R122, 0x5410, RZ ;  /* 0x000054107a845816 */ /* 0x000fe200000000ff */
[C---:B------:R-:W-:Y:S01]  /*20740*/  IMAD.WIDE R122, R202.reuse, 0x70, R120 ;  /* 0x00000070ca7a7825 */ /* 0x040fe200078e0278 */
[----:B------:R-:W-:Y:S03]  /*20750*/  ISETP.GT.U32.AND P5, PT, R167, UR9, PT ;  /* 0x00000009a7007c0c */ /* 0x000fe6000bfa4070 */
[----:B------:R3:W-:Y:S01]  /*20760*/  STG.E.U16 desc[UR20][R120.64+0x50], R132 ;  /* 0x0000508478007986 */ /* 0x0007e2000c101514 */
[C---:B------:R-:W-:Y:S04]  /*20770*/  IMAD.WIDE R108, R202.reuse, -0x70, R122 ;  /* 0xffffff90ca6c7825 */ /* 0x040fe800078e027a */
[----:B------:R-:W-:Y:S01]  /*20780*/  IMAD.WIDE R198, R202, 0x70, R108 ;  /* 0x00000070cac67825 */ /* 0x000fe200078e026c */
[----:B-1----:R-:W-:Y:S03]  /*20790*/  PRMT R138, R140, 0x7772, RZ ;  /* 0x000077728c8a7816 */ /* 0x002fe600000000ff */
[----:B-----5:R-:W-:Y:S01]  /*207a0*/  @P1 HADD2 R137, -R134.H0_H0, -RZ.H0_H0 ;  /* 0xa00000ff86891230 */ /* 0x020fe20000000900 */
[----:B---3--:R-:W-:Y:S01]  /*207b0*/  LOP3.LUT R132, R135, 0xff, RZ, 0xc0, !PT ;  /* 0x000000ff87847812 */ /* 0x008fe200078ec0ff */
[C---:B------:R-:W-:Y:S03]  /*207c0*/  @!P0 HADD2 R151, -R157.reuse.H0_H0, -RZ.H0_H0 ;  /* 0xa00000ff9d978230 */ /* 0x040fe60000000900 */
[----:B------:R1:W-:Y:S01]  /*207d0*/  @P1 STL.S16 [R1+0x84], R137 ;  /* 0x0000848901001387 */ /* 0x0003e20000100600 */
[----:B------:R-:W-:Y:S01]  /*207e0*/  PRMT R172, R132, 0x5410, R172 ;  /* 0x0000541084ac7816 */ /* 0x000fe200000000ac */
[----:B------:R-:W-:Y:S02]  /*207f0*/  @P4 HADD2 R150, -R157.H1_H1, -RZ.H0_H0 ;  /* 0xa00000ff9d964230 */ /* 0x000fe40000000d00 */
[----:B------:R-:W-:Y:S01]  /*20800*/  @!P0 STL.S16 [R1+0x78], R151 ;  /* 0x0000789701008387 */ /* 0x000fe20000100600 */
[----:B------:R-:W-:Y:S01]  /*20810*/  PRMT R148, R151, 0x7610, R148 ;  /* 0x0000761097947816 */ /* 0x000fe20000000094 */
[C---:B------:R-:W-:Y:S02]  /*20820*/  @P5 HADD2 R130, -R158.reuse.H1_H1, -RZ.H0_H0 ;  /* 0xa00000ff9e825230 */ /* 0x040fe40000000d00 */
[----:B------:R-:W-:Y:S01]  /*20830*/  @P4 STL.S16 [R1+0x74], R150 ;  /* 0x0000749601004387 */ /* 0x000fe20000100600 */
[----:B------:R-:W-:Y:S02]  /*20840*/  PRMT R106, R137, 0x7610, R106 ;  /* 0x00007610896a7816 */ /* 0x000fe4000000006a */
[----:B------:R-:W-:Y:S02]  /*20850*/  @!P0 PRMT R157, R148, 0x5410, RZ ;  /* 0x00005410949d8816 */ /* 0x000fe400000000ff */
[----:B------:R-:W-:Y:S02]  /*20860*/  PRMT R129, R130, 0x7610, R129 ;  /* 0x0000761082817816 */ /* 0x000fe40000000081 */
[----:B------:R-:W-:Y:S02]  /*20870*/  @P1 PRMT R134, R106, 0x5410, RZ ;  /* 0x000054106a861816 */ /* 0x000fe400000000ff */
[----:B------:R-:W3:Y:S01]  /*20880*/  MUFU.EX2 R106, R187 ;  /* 0x000000bb006a7308 */ /* 0x000ee20000000800 */
[----:B------:R-:W-:Y:S01]  /*20890*/  ISETP.LE.U32.AND P0, PT, R132, UR9, PT ;  /* 0x0000000984007c0c */ /* 0x000fe2000bf03070 */
[----:B--2---:R-:W-:Y:S01]  /*208a0*/  @P3 HADD2 R149, -R158.H0_H0, -RZ.H0_H0 ;  /* 0xa00000ff9e953230 */ /* 0x004fe20000000900 */
[----:B------:R2:W-:Y:S01]  /*208b0*/  STG.E.U16 desc[UR20][R120.64+0x52], R134 ;  /* 0x0000528678007986 */ /* 0x0005e2000c101514 */
[----:B------:R-:W-:Y:S02]  /*208c0*/  ISETP.LE.U32.AND P1, PT, R100, UR9, PT ;  /* 0x0000000964007c0c */ /* 0x000fe4000bf23070 */
[----:B------:R-:W-:Y:S01]  /*208d0*/  PRMT R146, R150, 0x7610, R146 ;  /* 0x0000761096927816 */ /* 0x000fe20000000092 */
[----:B------:R-:W-:Y:S01]  /*208e0*/  @P3 STL.S16 [R1+0x70], R149 ;  /* 0x0000709501003387 */ /* 0x000fe20000100600 */
[----:B------:R-:W-:Y:S02]  /*208f0*/  PRMT R144, R149, 0x7610, R144 ;  /* 0x0000761095907816 */ /* 0x000fe40000000090 */
[----:B------:R-:W-:Y:S01]  /*20900*/  @P4 PRMT R128, R146, 0x5410, RZ ;  /* 0x0000541092804816 */ /* 0x000fe200000000ff */
[----:B------:R4:W-:Y:S01]  /*20910*/  @P5 STL.S16 [R1+0x6c], R130 ;  /* 0x00006c8201005387 */ /* 0x0009e20000100600 */
[----:B------:R-:W-:Y:S02]  /*20920*/  ISETP.LE.U32.AND P4, PT, R131, UR9, PT ;  /* 0x0000000983007c0c */ /* 0x000fe4000bf83070 */
[----:B------:R-:W-:Y:S01]  /*20930*/  PRMT R100, R0, 0x7632, R100 ;  /* 0x0000763200647816 */ /* 0x000fe20000000064 */
[----:B------:R4:W5:Y:S01]  /*20940*/  LDL.S16 R145, [R1+0x5c] ;  /* 0x00005c0001917983 */ /* 0x0009620000100600 */
[----:B-1----:R-:W-:Y:S01]  /*20950*/  PRMT R137, R140, 0x7771, RZ ;  /* 0x000077718c897816 */ /* 0x002fe200000000ff */
[----:B---3--:R-:W-:Y:S01]  /*20960*/  FADD.FTZ R107, R106, R174 ;  /* 0x000000ae6a6b7221 */ /* 0x008fe20000010000 */
[----:B------:R-:W-:Y:S01]  /*20970*/  F2FP.F16.F32.PACK_AB R106, R2, R106 ;  /* 0x0000006a026a723e */ /* 0x000fe200000000ff */
[----:B------:R-:W-:Y:S01]  /*20980*/  LDSM.16.MT88.4 R184, [R209+0xbc00] ;  /* 0x00bc0000d1b8783b */ /* 0x000fe20000004200 */
[--C-:B------:R-:W-:Y:S02]  /*20990*/  HSET2.LE.AND R172, R172, R214.reuse, PT ;  /* 0x000000d6acac7233 */ /* 0x100fe40003803000 */
[----:B------:R-:W-:Y:S05]  /*209a0*/  LOP3.LUT R179, R106, R179, RZ, 0xc0, !PT ;  /* 0x000000b36ab37212 */ /* 0x000fea00078ec0ff */
[----:B------:R-:W-:Y:S01]  /*209b0*/  STG.E.U16 desc[UR20][R122.64+0x50], R157 ;  /* 0x0000509d7a007986 */ /* 0x000fe2000c101514 */
[--C-:B--2---:R-:W-:Y:S01]  /*209c0*/  FADD.FTZ R120, R2, R107.reuse ;  /* 0x0000006b02787221 */ /* 0x104fe20000010000 */
[----:B------:R-:W-:Y:S02]  /*209d0*/  PRMT R107, R158, 0x7632, R107 ;  /* 0x000076329e6b7816 */ /* 0x000fe4000000006b */
[----:B------:R1:W-:Y:S01]  /*209e0*/  STG.E.U16 desc[UR20][R122.64+0x52], R128 ;  /* 0x000052807a007986 */ /* 0x0003e2000c101514 */
[----:B------:R-:W-:Y:S02]  /*209f0*/  @P3 PRMT R158, R144, 0x5410, RZ ;  /* 0x00005410909e3816 */ /* 0x000fe400000000ff */
[----:B------:R-:W-:Y:S01]  /*20a00*/  @P5 PRMT R107, R129, 0x5410, RZ ;  /* 0x00005410816b5816 */ /* 0x000fe200000000ff */
[----:B----4-:R4:W2:Y:S01]  /*20a10*/  LDL.S16 R130, [R1+0x60] ;  /* 0x0000600001827983 */ /* 0x0108a20000100600 */
[----:B------:R-:W-:Y:S02]  /*20a20*/  PRMT R2, R3, 0x7632, R2 ;  /* 0x0000763203027816 */ /* 0x000fe40000000002 */
[----:B------:R-:W-:Y:S01]  /*20a30*/  LOP3.LUT R129, R105, 0xff, RZ, 0xc0, !PT ;  /* 0x000000ff69817812 */ /* 0x000fe200078ec0ff */
[----:B------:R3:W-:Y:S01]  /*20a40*/  STL [R1+0x144], R120 ;  /* 0x0001447801007387 */ /* 0x0007e20000100800 */
[----:B------:R-:W-:Y:S02]  /*20a50*/  PRMT R121, R160, 0x7632, R121 ;  /* 0x00007632a0797816 */ /* 0x000fe40000000079 */
[C---:B------:R-:W-:Y:S01]  /*20a60*/  ISETP.LE.U32.AND P5, PT, R129.reuse, UR9, PT ;  /* 0x0000000981007c0c */ /* 0x040fe2000bfa3070 */
[----:B------:R4:W4:Y:S01]  /*20a70*/  LDL.S16 R149, [R1+0x68] ;  /* 0x0000680001957983 */ /* 0x0009220000100600 */
[----:B------:R-:W-:Y:S03]  /*20a80*/  PRMT R176, R129, 0x5410, R176 ;  /* 0x0000541081b07816 */ /* 0x000fe600000000b0 */
[----:B------:R2:W4:Y:S02]  /*20a90*/  LDL.S16 R148, [R1+0x64] ;  /* 0x0000640001947983 */ /* 0x0005240000100600 */
[--C-:B------:R-:W-:Y:S02]  /*20aa0*/  HSET2.LE.AND R176, R176, R214.reuse, PT ;  /* 0x000000d6b0b07233 */ /* 0x100fe40003803000 */
[----:B------:R3:W-:Y:S04]  /*20ab0*/  STG.E.U16 desc[UR20][R196.64+0x52], R107 ;  /* 0x0000526bc4007986 */ /* 0x0007e8000c101514 */
[----:B------:R-:W-:Y:S01]  /*20ac0*/  STG.E.U16 desc[UR20][R196.64+0x50], R158 ;  /* 0x0000509ec4007986 */ /* 0x000fe2000c101514 */
[----:B-1----:R-:W-:Y:S02]  /*20ad0*/  PRMT R128, R105, 0x7632, R128 ;  /* 0x0000763269807816 */ /* 0x002fe40000000080 */
[----:B------:R-:W-:Y:S02]  /*20ae0*/  SHF.R.U32.HI R105, RZ, 0x18, R105 ;  /* 0x00000018ff697819 */ /* 0x000fe40000011669 */
[----:B------:R-:W-:Y:S02]  /*20af0*/  LOP3.LUT R128, R128, 0xff, RZ, 0xc0, !PT ;  /* 0x000000ff80807812 */ /* 0x000fe400078ec0ff */
[----:B---3--:R-:W-:Y:S02]  /*20b00*/  PRMT R120, R0, 0x5410, R100 ;  /* 0x0000541000787816 */ /* 0x008fe40000000064 */
[----:B------:R-:W-:Y:S02]  /*20b10*/  PRMT R177, R128, 0x5410, R105 ;  /* 0x0000541080b17816 */ /* 0x000fe40000000069 */
[----:B------:R-:W-:Y:S03]  /*20b20*/  LOP3.LUT R172, R120, R172, RZ, 0xc0, !PT ;  /* 0x000000ac78ac7212 */ /* 0x000fe600078ec0ff */
[--C-:B------:R-:W-:Y:S05]  /*20b30*/  HSET2.LE.AND R177, R177, R214.reuse, PT ;  /* 0x000000d6b1b17233 */ /* 0x100fea0003803000 */
[----:B------:R-:W-:Y:S02]  /*20b40*/  LOP3.LUT R177, R160, R177, RZ, 0xc0, !PT ;  /* 0x000000b1a0b17212 */ /* 0x000fe400078ec0ff */
[----:B------:R-:W-:Y:S01]  /*20b50*/  PRMT R107, R3, 0x5410, R2 ;  /* 0x00005410036b7816 */ /* 0x000fe20000000002 */
[----:B-----5:R-:W-:Y:S05]  /*20b60*/  @!P6 HADD2 R145, -R100.H0_H0, -RZ.H0_H0 ;  /* 0xa00000ff6491e230 */ /* 0x020fea0000000900 */
[----:B------:R-:W-:Y:S04]  /*20b70*/  PRMT R147, R145, 0x7610, R147 ;  /* 0x0000761091937816 */ /* 0x000fe80000000093 */
[----:B------:R-:W-:Y:S05]  /*20b80*/  @!P6 PRMT R100, R147, 0x5410, RZ ;  /* 0x000054109364e816 */ /* 0x000fea00000000ff */
[----:B------:R1:W-:Y:S01]  /*20b90*/  STG.E.U16 desc[UR20][R194.64+0x62], R100 ;  /* 0x00006264c2007986 */ /* 0x0003e2000c101514 */
[----:B--2---:R-:W-:Y:S05]  /*20ba0*/  @!P0 HADD2 R130, -R0.H0_H0, -RZ.H0_H0 ;  /* 0xa00000ff00828230 */ /* 0x004fea0000000900 */
[----:B------:R2:W-:Y:S01]  /*20bb0*/  @!P0 STL.S16 [R1+0x60], R130 ;  /* 0x0000608201008387 */ /* 0x0005e20000100600 */
[----:B------:R-:W-:Y:S01]  /*20bc0*/  PRMT R112, R130, 0x7610, R112 ;  /* 0x0000761082707816 */ /* 0x000fe20000000070 */
[----:B----4-:R-:W-:Y:S02]  /*20bd0*/  @!P4 HADD2 R149, -R3.H0_H0, -RZ.H0_H0 ;  /* 0xa00000ff0395c230 */ /* 0x010fe40000000900 */
[----:B------:R3:W-:Y:S01]  /*20be0*/  @!P6 STL.S16 [R1+0x5c], R145 ;  /* 0x00005c910100e387 */ /* 0x0007e20000100600 */
[----:B------:R-:W-:Y:S02]  /*20bf0*/  @!P0 PRMT R0, R112, 0x5410, RZ ;  /* 0x0000541070008816 */ /* 0x000fe400000000ff */
[----:B------:R-:W-:Y:S01]  /*20c00*/  ISETP.LE.U32.AND P0, PT, R128, UR9, PT ;  /* 0x0000000980007c0c */ /* 0x000fe2000bf03070 */
[----:B------:R4:W5:Y:S01]  /*20c10*/  LDL.S16 R146, [R1+0x58] ;  /* 0x0000580001927983 */ /* 0x0009620000100600 */
[----:B------:R-:W-:Y:S02]  /*20c20*/  PRMT R140, R149, 0x7610, R140 ;  /* 0x00007610958c7816 */ /* 0x000fe4000000008c */
[----:B------:R-:W-:Y:S01]  /*20c30*/  ISETP.LE.U32.AND P6, PT, R105, UR9, PT ;  /* 0x0000000969007c0c */ /* 0x000fe2000bfc3070 */
[----:B------:R4:W4:Y:S01]  /*20c40*/  LDL.S16 R144, [R1+0x50] ;  /* 0x0000500001907983 */ /* 0x0009220000100600 */
[----:B------:R-:W-:Y:S01]  /*20c50*/  @!P4 PRMT R3, R140, 0x5410, RZ ;  /* 0x000054108c03c816 */ /* 0x000fe200000000ff */
[----:B------:R-:W-:Y:S01]  /*20c60*/  IMAD.MOV.U32 R105, RZ, RZ, R161 ;  /* 0x000000ffff697224 */ /* 0x000fe200078e00a1 */
[----:B-1----:R-:W-:Y:S01]  /*20c70*/  PRMT R100, R171, 0x7632, R100 ;  /* 0x00007632ab647816 */ /* 0x002fe20000000064 */
[----:B------:R1:W4:Y:S03]  /*20c80*/  LDL.S16 R134, [R1+0x4c] ;  /* 0x00004c0001867983 */ /* 0x0003260000100600 */
[----:B------:R-:W-:Y:S01]  /*20c90*/  LOP3.LUT R176, R105, R176, RZ, 0xc0, !PT ;  /* 0x000000b069b07212 */ /* 0x000fe200078ec0ff */
[----:B------:R1:W-:Y:S04]  /*20ca0*/  STG.E.U16 desc[UR20][R194.64+0x60], R0 ;  /* 0x00006000c2007986 */ /* 0x0003e8000c101514 */
[----:B------:R1:W-:Y:S01]  /*20cb0*/  STG.E.U16 desc[UR20][R108.64+0x60], R3 ;  /* 0x000060036c007986 */ /* 0x0003e2000c101514 */
[--C-:B--2---:R-:W-:Y:S03]  /*20cc0*/  SHF.R.U32.HI R130, RZ, 0x18, R135.reuse ;  /* 0x00000018ff827819 */ /* 0x104fe60000011687 */
[----:B------:R-:W2:Y:S01]  /*20cd0*/  LDSM.16.MT88.4 R112, [R209+0xb800] ;  /* 0x00b80000d170783b */ /* 0x000ea20000004200 */
[----:B------:R-:W-:Y:S02]  /*20ce0*/  ISETP.LE.U32.AND P3, PT, R130, UR9, PT ;  /* 0x0000000982007c0c */ /* 0x000fe4000bf63070 */
[----:B------:R-:W-:Y:S05]  /*20cf0*/  PRMT R173, R131, 0x5410, R130 ;  /* 0x0000541083ad7816 */ /* 0x000fea0000000082 */
[----:B---3--:R3:W3:Y:S01]  /*20d00*/  LDL.S16 R145, [R1+0x54] ;  /* 0x0000540001917983 */ /* 0x0086e20000100600 */
[--C-:B------:R-:W-:Y:S03]  /*20d10*/  HSET2.LE.AND R173, R173, R214.reuse, PT ;  /* 0x000000d6adad7233 */ /* 0x100fe60003803000 */
[----:B------:R-:W-:Y:S01]  /*20d20*/  @!P4 STL.S16 [R1+0x68], R149 ;  /* 0x000068950100c387 */ /* 0x000fe20000100600 */
[----:B------:R-:W-:Y:S01]  /*20d30*/  ISETP.GT.U32.AND P4, PT, R141, UR9, PT ;  /* 0x000000098d007c0c */ /* 0x000fe2000bf84070 */
[----:B------:R-:W-:Y:S01]  /*20d40*/  @!P3 HADD2 R148, -R2.H0_H0, -RZ.H0_H0 ;  /* 0xa00000ff0294b230 */ /* 0x000fe20000000900 */
[----:B------:R-:W-:Y:S04]  /*20d50*/  LOP3.LUT R173, R107, R173, RZ, 0xc0, !PT ;  /* 0x000000ad6bad7212 */ /* 0x000fe800078ec0ff */
[----:B------:R-:W-:Y:S01]  /*20d60*/  @!P3 STL.S16 [R1+0x64], R148 ;  /* 0x000064940100b387 */ /* 0x000fe20000100600 */
[----:B------:R-:W-:Y:S02]  /*20d70*/  PRMT R135, R148, 0x7610, R135 ;  /* 0x0000761094877816 */ /* 0x000fe40000000087 */
[----:B-1----:R-:W-:Y:S01]  /*20d80*/  PRMT R0, R161, 0x7632, R0 ;  /* 0x00007632a1007816 */ /* 0x002fe20000000000 */
[----:B------:R1:W3:Y:S01]  /*20d90*/  LDL.S16 R140, [R1+0x48] ;  /* 0x00004800018c7983 */ /* 0x0002e20000100600 */
[----:B------:R-:W-:Y:S02]  /*20da0*/  @!P3 PRMT R2, R135, 0x5410, RZ ;  /* 0x000054108702b816 */ /* 0x000fe400000000ff */
[----:B------:R-:W-:Y:S01]  /*20db0*/  LOP3.LUT R3, R143, 0xff, RZ, 0xc0, !PT ;  /* 0x000000ff8f037812 */ /* 0x000fe200078ec0ff */
[----:B------:R1:W3:Y:S01]  /*20dc0*/  LDL.S16 R135, [R1+0x44] ;  /* 0x0000440001877983 */ /* 0x0002e20000100600 */
[----:B------:R-:W-:Y:S03]  /*20dd0*/  ISETP.GT.U32.AND P3, PT, R139, UR9, PT ;  /* 0x000000098b007c0c */ /* 0x000fe6000bf64070 */
[----:B------:R1:W-:Y:S04]  /*20de0*/  STG.E.U16 desc[UR20][R108.64+0x62], R2 ;  /* 0x000062026c007986 */ /* 0x0003e8000c101514 */
[----:B------:R-:W1:Y:S01]  /*20df0*/  LDSM.16.MT88.4 R108, [R136+0x2800] ;  /* 0x00280000886c783b */ /* 0x000e620000004200 */
[-C--:B--2---:R-:W-:Y:S08]  /*20e00*/  HMMA.16816.F32 R68, R116, R112.reuse, R68 ;  /* 0x000000707444723c */ /* 0x084ff00000001844 */
[C---:B------:R-:W-:Y:S08]  /*20e10*/  HMMA.16816.F32 R72, R124.reuse, R112, R72 ;  /* 0x000000707c48723c */ /* 0x040ff00000001848 */
[-C--:B------:R-:W-:Y:S03]  /*20e20*/  HMMA.16816.F32 R76, R124, R114.reuse, R76 ;  /* 0x000000727c4c723c */ /* 0x080fe6000000184c */
[----:B-1----:R-:W-:Y:S05]  /*20e30*/  PRMT R2, R161, 0x7610, R2 ;  /* 0x00007610a1027816 */ /* 0x002fea0000000002 */
[C---:B------:R-:W-:Y:S08]  /*20e40*/  HMMA.16816.F32 R80, R116.reuse, R114, R80 ;  /* 0x000000727450723c */ /* 0x040ff00000001850 */
[-C--:B------:R-:W-:Y:S08]  /*20e50*/  HMMA.16816.F32 R84, R116, R108.reuse, R84 ;  /* 0x0000006c7454723c */ /* 0x080ff00000001854 */
[C---:B------:R-:W-:Y:S08]  /*20e60*/  HMMA.16816.F32 R88, R124.reuse, R108, R88 ;  /* 0x0000006c7c58723c */ /* 0x040ff00000001858 */
[-C--:B------:R-:W-:Y:S08]  /*20e70*/  HMMA.16816.F32 R92, R124, R110.reuse, R92 ;  /* 0x0000006e7c5c723c */ /* 0x080ff0000000185c */
[----:B------:R-:W-:Y:S04]  /*20e80*/  HMMA.16816.F32 R96, R116, R110, R96 ;  /* 0x0000006e7460723c */ /* 0x000fe80000001860 */
[C---:B-----5:R-:W-:Y:S02]  /*20e90*/  @!P5 HADD2 R146, -R161.reuse.H0_H0, -RZ.H0_H0 ;  /* 0xa00000ffa192d230 */ /* 0x060fe40000000900 */
[C---:B----4-:R-:W-:Y:S03]  /*20ea0*/  @!P0 HADD2 R144, -R160.reuse.H0_H0, -RZ.H0_H0 ;  /* 0xa00000ffa0908230 */ /* 0x050fe60000000900 */
[----:B------:R-:W-:Y:S01]  /*20eb0*/  @!P5 STL.S16 [R1+0x58], R146 ;  /* 0x000058920100d387 */ /* 0x000fe20000100600 */
[----:B------:R-:W-:Y:S01]  /*20ec0*/  PRMT R133, R146, 0x7610, R133 ;  /* 0x0000761092857816 */ /* 0x000fe20000000085 */
[----:B------:R-:W-:Y:S01]  /*20ed0*/  @!P6 HADD2 R134, -R160.H1_H1, -RZ.H0_H0 ;  /* 0xa00000ffa086e230 */ /* 0x000fe20000000d00 */
[----:B------:R-:W-:Y:S02]  /*20ee0*/  PRMT R123, R144, 0x7610, R123 ;  /* 0x00007610907b7816 */ /* 0x000fe4000000007b */
[----:B------:R-:W-:Y:S02]  /*20ef0*/  @!P5 PRMT R2, R133, 0x5410, RZ ;  /* 0x000054108502d816 */ /* 0x000fe400000000ff */
[----:B------:R-:W-:Y:S02]  /*20f00*/  PRMT R122, R134, 0x7610, R122 ;  /* 0x00007610867a7816 */ /* 0x000fe4000000007a */
[----:B------:R-:W-:Y:S01]  /*20f10*/  ISETP.LE.U32.AND P5, PT, R3, UR9, PT ;  /* 0x0000000903007c0c */ /* 0x000fe2000bfa3070 */
[----:B------:R1:W-:Y:S01]  /*20f20*/  STG.E.U16 desc[UR20][R198.64+0x60], R2 ;  /* 0x00006002c6007986 */ /* 0x0003e2000c101514 */
[----:B------:R-:W-:Y:S01]  /*20f30*/  @!P6 PRMT R121, R122, 0x5410, RZ ;  /* 0x000054107a79e816 */ /* 0x000fe200000000ff */
[----:B---3--:R-:W-:Y:S05]  /*20f40*/  @!P1 HADD2 R145, -R161.H1_H1, -RZ.H0_H0 ;  /* 0xa00000ffa1919230 */ /* 0x008fea0000000d00 */
[----:B------:R-:W-:Y:S01]  /*20f50*/  @!P1 STL.S16 [R1+0x54], R145 ;  /* 0x0000549101009387 */ /* 0x000fe20000100600 */
[----:B------:R-:W-:Y:S03]  /*20f60*/  PRMT R139, R145, 0x7610, R139 ;  /* 0x00007610918b7816 */ /* 0x000fe6000000008b */
[----:B------:R-:W-:Y:S01]  /*20f70*/  @!P0 STL.S16 [R1+0x50], R144 ;  /* 0x0000509001008387 */ /* 0x000fe20000100600 */
[----:B------:R-:W-:Y:S02]  /*20f80*/  @!P1 PRMT R0, R139, 0x5410, RZ ;  /* 0x000054108b009816 */ /* 0x000fe400000000ff */
[----:B------:R-:W-:Y:S01]  /*20f90*/  ISETP.GT.U32.AND P1, PT, R178, UR9, PT ;  /* 0x00000009b2007c0c */ /* 0x000fe2000bf24070 */
[----:B------:R2:W-:Y:S01]  /*20fa0*/  @!P6 STL.S16 [R1+0x4c], R134 ;  /* 0x00004c860100e387 */ /* 0x0005e20000100600 */
[----:B------:R-:W-:Y:S01]  /*20fb0*/  PRMT R178, R3, 0x5410, R178 ;  /* 0x0000541003b27816 */ /* 0x000fe200000000b2 */
[C---:B------:R-:W-:Y:S01]  /*20fc0*/  @!P5 HADD2 R140, -R193.reuse.H0_H0, -RZ.H0_H0 ;  /* 0xa00000ffc18cd230 */ /* 0x040fe20000000900 */
[----:B-1----:R-:W-:Y:S01]  /*20fd0*/  PRMT R2, R160, 0x7610, R2 ;  /* 0x00007610a0027816 */ /* 0x002fe20000000002 */
[----:B------:R1:W3:Y:S01]  /*20fe0*/  LDL.S16 R133, [R1+0x3c] ;  /* 0x00003c0001857983 */ /* 0x0002e20000100600 */
[----:B------:R-:W-:Y:S02]  /*20ff0*/  @!P0 PRMT R2, R123, 0x5410, RZ ;  /* 0x000054107b028816 */ /* 0x000fe400000000ff */
[----:B------:R-:W-:Y:S01]  /*21000*/  ISETP.GT.U32.AND P0, PT, R137, UR9, PT ;  /* 0x0000000989007c0c */ /* 0x000fe2000bf04070 */
[----:B------:R1:W4:Y:S01]  /*21010*/  LDL.S16 R122, [R1+0x38] ;  /* 0x00003800017a7983 */ /* 0x0003220000100600 */
[----:B------:R-:W-:Y:S02]  /*21020*/  PRMT R3, R171, 0x7610, R3 ;  /* 0x00007610ab037816 */ /* 0x000fe40000000003 */
[--C-:B------:R-:W-:Y:S01]  /*21030*/  HSET2.LE.AND R178, R178, R214.reuse, PT ;  /* 0x000000d6b2b27233 */ /* 0x100fe20003803000 */
[----:B------:R5:W-:Y:S01]  /*21040*/  STG.E.U16 desc[UR20][R198.64+0x62], R0 ;  /* 0x00006200c6007986 */ /* 0x000be2000c101514 */
[----:B------:R-:W-:Y:S01]  /*21050*/  @P1 HADD2 R135, -R193.H1_H1, -RZ.H0_H0 ;  /* 0xa00000ffc1871230 */ /* 0x000fe20000000d00 */
[----:B------:R-:W-:Y:S02]  /*21060*/  PRMT R205, R140, 0x7610, R205 ;  /* 0x000076108ccd7816 */ /* 0x000fe400000000cd */
[----:B------:R1:W-:Y:S02]  /*21070*/  STG.E.U16 desc[UR20][R196.64+0x60], R2 ;  /* 0x00006002c4007986 */ /* 0x0003e4000c101514 */
[----:B------:R-:W-:Y:S02]  /*21080*/  PRMT R204, R135, 0x7610, R204 ;  /* 0x0000761087cc7816 */ /* 0x000fe400000000cc */
[----:B------:R1:W-:Y:S04]  /*21090*/  STG.E.U16 desc[UR20][R196.64+0x62], R121 ;  /* 0x00006279c4007986 */ /* 0x0003e8000c101514 */
[----:B--2---:R2:W2:Y:S04]  /*210a0*/  LDL.S16 R134, [R1+0x40] ;  /* 0x0000400001867983 */ /* 0x0044a80000100600 */
[----:B------:R-:W-:Y:S04]  /*210b0*/  @!P5 STL.S16 [R1+0x48], R140 ;  /* 0x0000488c0100d387 */ /* 0x000fe80000100600 */
[----:B------:R2:W2:Y:S04]  /*210c0*/  LDL.S16 R123, [R1+0x34] ;  /* 0x00003400017b7983 */ /* 0x0004a80000100600 */
[----:B------:R-:W-:Y:S01]  /*210d0*/  @P1 STL.S16 [R1+0x44], R135 ;  /* 0x0000448701001387 */ /* 0x000fe20000100600 */
[----:B-----5:R-:W-:Y:S03]  /*210e0*/  LOP3.LUT R0, R142, 0xff, RZ, 0xc0, !PT ;  /* 0x000000ff8e007812 */ /* 0x020fe600078ec0ff */
[----:B------:R-:W-:Y:S01]  /*210f0*/  LDSM.16.MT88.4 R140, [R209+0xac00] ;  /* 0x00ac0000d18c783b */ /* 0x000fe20000004200 */
[C---:B------:R-:W-:Y:S02]  /*21100*/  ISETP.LE.U32.AND P6, PT, R0.reuse, UR9, PT ;  /* 0x0000000900007c0c */ /* 0x040fe4000bfc3070 */
[----:B------:R-:W-:Y:S02]  /*21110*/  PRMT R174, R0, 0x5410, R137 ;  /* 0x0000541000ae7816 */ /* 0x000fe40000000089 */
[C---:B------:R-:W-:Y:S02]  /*21120*/  PRMT R0, R180.reuse, 0x7610, R0 ;  /* 0x00007610b4007816 */ /* 0x040fe40000000000 */
[----:B-1----:R-:W-:Y:S02]  /*21130*/  PRMT R2, R180, 0x7632, R2 ;  /* 0x00007632b4027816 */ /* 0x002fe40000000002 */
[--C-:B------:R-:W-:Y:S01]  /*21140*/  HSET2.LE.AND R174, R174, R214.reuse, PT ;  /* 0x000000d6aeae7233 */ /* 0x100fe20003803000 */
[----:B------:R-:W-:Y:S01]  /*21150*/  LDSM.16.MT88.4 R180, [R136+0x1c00] ;  /* 0x001c000088b4783b */ /* 0x000fe20000004200 */
[----:B------:R-:W-:Y:S02]  /*21160*/  PRMT R105, R0, 0x5410, R2 ;  /* 0x0000541000697816 */ /* 0x000fe40000000002 */
[----:B------:R-:W-:Y:S02]  /*21170*/  PRMT R121, R138, 0x5410, R200 ;  /* 0x000054108a797816 */ /* 0x000fe400000000c8 */
[----:B------:R-:W-:Y:S02]  /*21180*/  LOP3.LUT R174, R105, R174, RZ, 0xc0, !PT ;  /* 0x000000ae69ae7212 */ /* 0x000fe400078ec0ff */
[----:B------:R-:W-:Y:S05]  /*21190*/  LOP3.LUT R121, R121, 0xff00ff, RZ, 0xc0, !PT ;  /* 0x00ff00ff79797812 */ /* 0x000fea00078ec0ff */
[----:B------:R-:W-:Y:S01]  /*211a0*/  HSET2.LE.AND R175, R121, R214, PT ;  /* 0x000000d679af7233 */ /* 0x000fe20003803000 */
[----:B---3--:R-:W-:Y:S02]  /*211b0*/  @P3 HADD2 R133, -R106.H1_H1, -RZ.H0_H0 ;  /* 0xa00000ff6a853230 */ /* 0x008fe40000000d00 */
[----:B----4-:R-:W-:Y:S03]  /*211c0*/  @!P6 HADD2 R122, -R0.H0_H0, -RZ.H0_H0 ;  /* 0xa00000ff007ae230 */ /* 0x010fe60000000900 */
[----:B------:R-:W-:Y:S02]  /*211d0*/  PRMT R201, R133, 0x7610, R201 ;  /* 0x0000761085c97816 */ /* 0x000fe400000000c9 */
[----:B------:R-:W-:Y:S04]  /*211e0*/  PRMT R112, R122, 0x7610, R112 ;  /* 0x000076107a707816 */ /* 0x000fe80000000070 */
[----:B------:R-:W-:Y:S02]  /*211f0*/  @!P6 PRMT R0, R112, 0x5410, RZ ;  /* 0x000054107000e816 */ /* 0x000fe400000000ff */
[----:B------:R-:W-:Y:S01]  /*21200*/  LDSM.16.MT88.4 R112, [R136+0xc00] ;  /* 0x000c00008870783b */ /* 0x000fe20000004200 */
[----:B--2---:R-:W-:Y:S07]  /*21210*/  @P4 HADD2 R134, -R106.H0_H0, -RZ.H0_H0 ;  /* 0xa00000ff6a864230 */ /* 0x004fee0000000900 */
[----:B------:R1:W-:Y:S01]  /*21220*/  STG.E.U16 desc[UR20][R194.64+0x70], R0 ;  /* 0x00007000c2007986 */ /* 0x0003e2000c101514 */
[----:B------:R-:W-:Y:S03]  /*21230*/  PRMT R203, R134, 0x7610, R203 ;  /* 0x0000761086cb7816 */ /* 0x000fe600000000cb */
[----:B------:R-:W-:Y:S01]  /*21240*/  @P4 STL.S16 [R1+0x40], R134 ;  /* 0x0000408601004387 */ /* 0x000fe20000100600 */
[----:B------:R-:W-:Y:S03]  /*21250*/  @P0 HADD2 R123, -R2.H0_H0, -RZ.H0_H0 ;  /* 0xa00000ff027b0230 */ /* 0x000fe60000000900 */
[----:B------:R-:W-:Y:S02]  /*21260*/  @P3 STL.S16 [R1+0x3c], R133 ;  /* 0x00003c8501003387 */ /* 0x000fe40000100600 */
[----:B------:R-:W-:Y:S02]  /*21270*/  PRMT R108, R123, 0x7610, R108 ;  /* 0x000076107b6c7816 */ /* 0x000fe4000000006c */
[----:B------:R2:W-:Y:S01]  /*21280*/  @!P6 STL.S16 [R1+0x38], R122 ;  /* 0x0000387a0100e387 */ /* 0x0005e20000100600 */
[----:B------:R-:W-:Y:S02]  /*21290*/  ISETP.GT.U32.AND P6, PT, R138, UR9, PT ;  /* 0x000000098a007c0c */ /* 0x000fe4000bfc4070 */
[----:B------:R-:W-:Y:S01]  /*212a0*/  @P0 PRMT R2, R108, 0x5410, RZ ;  /* 0x000054106c020816 */ /* 0x000fe200000000ff */
[----:B------:R-:W3:Y:S08]  /*212b0*/  LDSM.16.MT88.4 R132, [R209+0x9c00] ;  /* 0x009c0000d184783b */ /* 0x000ef00000004200 */
[----:B------:R4:W-:Y:S01]  /*212c0*/  STG.E.U16 desc[UR20][R194.64+0x72], R2 ;  /* 0x00007202c2007986 */ /* 0x0009e2000c101514 */
[----:B-1----:R-:W-:Y:S04]  /*212d0*/  PRMT R0, R3, 0x5410, R100 ;  /* 0x0000541003007816 */ /* 0x002fe80000000064 */
[----:B------:R-:W-:Y:S01]  /*212e0*/  LOP3.LUT R175, R0, R175, RZ, 0xc0, !PT ;  /* 0x000000af00af7212 */ /* 0x000fe200078ec0ff */
[----:B------:R-:W-:Y:S01]  /*212f0*/  IMAD.MOV.U32 R0, RZ, RZ, R193 ;  /* 0x000000ffff007224 */ /* 0x000fe200078e00c1 */
[----:B--2---:R1:W2:Y:S04]  /*21300*/  LDL.S16 R122, [R1+0x30] ;  /* 0x00003000017a7983 */ /* 0x0042a80000100600 */
[----:B------:R-:W-:Y:S02]  /*21310*/  LOP3.LUT R178, R0, R178, RZ, 0xc0, !PT ;  /* 0x000000b200b27212 */ /* 0x000fe400078ec0ff */
[----:B------:R-:W-:Y:S01]  /*21320*/  PRMT R0, R106, 0x7632, R0 ;  /* 0x000076326a007816 */ /* 0x000fe20000000000 */
[----:B------:R-:W-:Y:S01]  /*21330*/  @P0 STL.S16 [R1+0x34], R123 ;  /* 0x0000347b01000387 */ /* 0x000fe20000100600 */
[----:B------:R-:W-:Y:S02]  /*21340*/  ISETP.GT.U32.AND P0, PT, R200, UR9, PT ;  /* 0x00000009c8007c0c */ /* 0x000fe4000bf04070 */
[----:B------:R-:W-:Y:S01]  /*21350*/  @P4 PRMT R106, R203, 0x5410, RZ ;  /* 0x00005410cb6a4816 */ /* 0x000fe200000000ff */
[----:B------:R1:W5:Y:S01]  /*21360*/  LDL.S16 R105, [R1+0x2c] ;  /* 0x00002c0001697983 */ /* 0x0003620000100600 */
[----:B------:R-:W-:Y:S02]  /*21370*/  @P3 PRMT R0, R201, 0x5410, RZ ;  /* 0x00005410c9003816 */ /* 0x000fe400000000ff */
[----:B----4-:R-:W-:Y:S02]  /*21380*/  PRMT R2, R193, 0x7632, R2 ;  /* 0x00007632c1027816 */ /* 0x010fe40000000002 */
[----:B------:R-:W-:Y:S02]  /*21390*/  @!P5 PRMT R193, R205, 0x5410, RZ ;  /* 0x00005410cdc1d816 */ /* 0x000fe400000000ff */
[----:B------:R-:W-:Y:S01]  /*213a0*/  @P1 PRMT R2, R204, 0x5410, RZ ;  /* 0x00005410cc021816 */ /* 0x000fe200000000ff */
[-C--:B---3--:R-:W-:Y:S05]  /*213b0*/  HMMA.16816.F32 R136, R172, R132.reuse, R4 ;  /* 0x00000084ac88723c */ /* 0x088fea0000001804 */
[----:B------:R-:W-:Y:S03]  /*213c0*/  IMAD.WIDE R4, R202, -0x70, R198 ;  /* 0xffffff90ca047825 */ /* 0x000fe600078e02c6 */
[C---:B------:R-:W-:Y:S08]  /*213d0*/  HMMA.16816.F32 R168, R176.reuse, R132, R8 ;  /* 0x00000084b0a8723c */ /* 0x040ff00000001808 */
[-C--:B------:R-:W-:Y:S08]  /*213e0*/  HMMA.16816.F32 R164, R176, R134.reuse, R12 ;  /* 0x00000086b0a4723c */ /* 0x080ff0000000180c */
[C---:B------:R-:W-:Y:S08]  /*213f0*/  HMMA.16816.F32 R132, R172.reuse, R134, R16 ;  /* 0x00000086ac84723c */ /* 0x040ff00000001810 */
[-C--:B------:R-:W-:Y:S08]  /*21400*/  HMMA.16816.F32 R128, R172, R112.reuse, R20 ;  /* 0x00000070ac80723c */ /* 0x080ff00000001814 */
[C---:B------:R-:W-:Y:S08]  /*21410*/  HMMA.16816.F32 R160, R176.reuse, R112, R24 ;  /* 0x00000070b0a0723c */ /* 0x040ff00000001818 */
[-C--:B------:R-:W-:Y:S08]  /*21420*/  HMMA.16816.F32 R156, R176, R114.reuse, R28 ;  /* 0x00000072b09c723c */ /* 0x080ff0000000181c */
[C---:B------:R-:W-:Y:S04]  /*21430*/  HMMA.16816.F32 R124, R172.reuse, R114, R32 ;  /* 0x00000072ac7c723c */ /* 0x040fe80000001820 */
[----:B--2---:R-:W-:Y:S05]  /*21440*/  @P6 HADD2 R122, -R3.H0_H0, -RZ.H0_H0 ;  /* 0xa00000ff037a6230 */ /* 0x004fea0000000900 */
[----:B------:R2:W-:Y:S01]  /*21450*/  @P6 STL.S16 [R1+0x30], R122 ;  /* 0x0000307a01006387 */ /* 0x0005e20000100600 */
[----:B------:R-:W-:Y:S01]  /*21460*/  PRMT R107, R122, 0x7610, R107 ;  /* 0x000076107a6b7816 */ /* 0x000fe2000000006b */
[----:B-----5:R-:W-:Y:S03]  /*21470*/  @P0 HADD2 R105, -R100.H0_H0, -RZ.H0_H0 ;  /* 0xa00000ff64690230 */ /* 0x020fe60000000900 */
[----:B------:R-:W-:Y:S02]  /*21480*/  @P6 PRMT R3, R107, 0x5410, RZ ;  /* 0x000054106b036816 */ /* 0x000fe400000000ff */
[----:B------:R-:W-:Y:S04]  /*21490*/  @P0 STL.S16 [R1+0x2c], R105 ;  /* 0x00002c6901000387 */ /* 0x000fe80000100600 */
[----:B------:R3:W-:Y:S01]  /*214a0*/  STG.E.U16 desc[UR20][R4.64+0x70], R3 ;  /* 0x0000700304007986 */ /* 0x0007e2000c101514 */
[-C--:B--2---:R-:W-:Y:S08]  /*214b0*/  HMMA.16816.F32 R120, R172, R140.reuse, R36 ;  /* 0x0000008cac78723c */ /* 0x084ff00000001824 */
[C---:B------:R-:W-:Y:S04]  /*214c0*/  HMMA.16816.F32 R152, R176.reuse, R140, R40 ;  /* 0x0000008cb098723c */ /* 0x040fe80000001828 */
[----:B---3--:R-:W-:Y:S01]  /*214d0*/  PRMT R3, R105, 0x7610, R3 ;  /* 0x0000761069037816 */ /* 0x008fe20000000003 */
[----:B------:R-:W-:Y:S03]  /*214e0*/  IMAD.MOV.U32 R105, RZ, RZ, R102 ;  /* 0x000000ffff697224 */ /* 0x000fe600078e0066 */
[-C--:B------:R-:W-:Y:S03]  /*214f0*/  HMMA.16816.F32 R148, R176, R142.reuse, R44 ;  /* 0x0000008eb094723c */ /* 0x080fe6000000182c */
[----:B------:R-:W-:Y:S01]  /*21500*/  @P0 PRMT R100, R3, 0x5410, RZ ;  /* 0x0000541003640816 */ /* 0x000fe200000000ff */
[----:B------:R-:W-:Y:S01]  /*21510*/  IMAD.MOV.U32 R3, RZ, RZ, R103 ;  /* 0x000000ffff037224 */ /* 0x000fe200078e0067 */
[----:B------:R-:W-:Y:S03]  /*21520*/  IADD3 R251, P0, PT, R194, -0x80, RZ ;  /* 0xffffff80c2fb7810 */ /* 0x000fe60007f1e0ff */
[C---:B------:R-:W-:Y:S01]  /*21530*/  HMMA.16816.F32 R116, R172.reuse, R142, R48 ;  /* 0x0000008eac74723c */ /* 0x040fe20000001830 */
[----:B------:R2:W-:Y:S03]  /*21540*/  STG.E.U16 desc[UR20][R4.64+0x72], R100 ;  /* 0x0000726404007986 */ /* 0x0005e6000c101514 */
[----:B------:R-:W-:Y:S04]  /*21550*/  IADD3.X R250, PT, PT, R195, -0x1, RZ, P0, !PT ;  /* 0xffffffffc3fa7810 */ /* 0x000fe800007fe4ff */
[-C--:B------:R-:W-:Y:S08]  /*21560*/  HMMA.16816.F32 R112, R172, R180.reuse, R52 ;  /* 0x000000b4ac70723c */ /* 0x080ff00000001834 */
[C---:B------:R-:W-:Y:S08]  /*21570*/  HMMA.16816.F32 R144, R176.reuse, R180, R56 ;  /* 0x000000b4b090723c */ /* 0x040ff00000001838 */
[-C--:B------:R-:W-:Y:S03]  /*21580*/  HMMA.16816.F32 R140, R176, R182.reuse, R60 ;  /* 0x000000b6b08c723c */ /* 0x080fe6000000183c */
[----:B--2---:R-:W-:Y:S05]  /*21590*/  IMAD.WIDE R4, R202, 0x70, R4 ;  /* 0x00000070ca047825 */ /* 0x004fea00078e0204 */
[C---:B------:R-:W-:Y:S01]  /*215a0*/  HMMA.16816.F32 R108, R172.reuse, R182, R64 ;  /* 0x000000b6ac6c723c */ /* 0x040fe20000001840 */
[----:B------:R-:W-:Y:S04]  /*215b0*/  STG.E.U16 desc[UR20][R4.64+0x70], R193 ;  /* 0x000070c104007986 */ /* 0x000fe8000c101514 */
[----:B------:R-:W-:Y:S03]  /*215c0*/  STG.E.U16 desc[UR20][R4.64+0x72], R2 ;  /* 0x0000720204007986 */ /* 0x000fe6000c101514 */
[-C--:B------:R-:W-:Y:S01]  /*215d0*/  HMMA.16816.F32 R68, R172, R184.reuse, R68 ;  /* 0x000000b8ac44723c */ /* 0x080fe20000001844 */
[----:B------:R2:W-:Y:S04]  /*215e0*/  STG.E.U16 desc[UR20][R196.64+0x70], R106 ;  /* 0x0000706ac4007986 */ /* 0x0005e8000c101514 */
[----:B------:R3:W-:Y:S03]  /*215f0*/  STG.E.U16 desc[UR20][R196.64+0x72], R0 ;  /* 0x00007200c4007986 */ /* 0x0007e6000c101514 */
[C---:B------:R-:W-:Y:S08]  /*21600*/  HMMA.16816.F32 R72, R176.reuse, R184, R72 ;  /* 0x000000b8b048723c */ /* 0x040ff00000001848 */
[-C--:B------:R-:W-:Y:S08]  /*21610*/  HMMA.16816.F32 R76, R176, R186.reuse, R76 ;  /* 0x000000bab04c723c */ /* 0x080ff0000000184c */
[C---:B------:R-:W-:Y:S04]  /*21620*/  HMMA.16816.F32 R80, R172.reuse, R186, R80 ;  /* 0x000000baac50723c */ /* 0x040fe80000001850 */
[----:B--2---:R-:W-:Y:S04]  /*21630*/  IMAD.MOV.U32 R106, RZ, RZ, R101 ;  /* 0x000000ffff6a7224 */ /* 0x004fe800078e0065 */
[-C--:B------:R-:W-:Y:S03]  /*21640*/  HMMA.16816.F32 R84, R172, R188.reuse, R84 ;  /* 0x000000bcac54723c */ /* 0x080fe60000001854 */
[----:B---3--:R-:W-:Y:S05]  /*21650*/  IMAD.MOV.U32 R0, RZ, RZ, R104 ;  /* 0x000000ffff007224 */ /* 0x008fea00078e0068 */
[C---:B------:R-:W-:Y:S08]  /*21660*/  HMMA.16816.F32 R88, R176.reuse, R188, R88 ;  /* 0x000000bcb058723c */ /* 0x040ff00000001858 */
[-C--:B------:R-:W-:Y:S08]  /*21670*/  HMMA.16816.F32 R92, R176, R190.reuse, R92 ;  /* 0x000000beb05c723c */ /* 0x080ff0000000185c */
[----:B------:R-:W-:Y:S01]  /*21680*/  HMMA.16816.F32 R96, R172, R190, R96 ;  /* 0x000000beac60723c */ /* 0x000fe20000001860 */
[----:B------:R-:W-:Y:S08]  /*21690*/  @!UPT UIADD3 URZ, UPT, UPT, URZ, URZ, URZ ;  /* 0x000000fffffff290 */ /* 0x000ff0000fffe0ff */
[----:B-1----:R-:W-:Y:S11]  /*216a0*/  BRA.U UP0, `(.L_x_795) ;  /* 0xffffff8900e07547 */ /* 0x002ff6000b83ffff */
.L_x_794:
[----:B------:R-:W3:Y:S01]  /*216b0*/  LDL.LU R2, [R1+0x144] ;  /* 0x0001440001027983 */ /* 0x000ee20000300800 */
[----:B-----5:R-:W-:Y:S01]  /*216c0*/  SHF.L.U32 R48, R192, 0x3, RZ ;  /* 0x00000003c0307819 */ /* 0x020fe200000006ff */
[----:B------:R-:W1:Y:S02]  /*216d0*/  LDCU UR4, c[0x0][0x4fc] ;  /* 0x00009f80ff0477ac */ /* 0x000e640008000800 */
[----:B------:R-:W2:Y:S01]  /*216e0*/  LDL.LU R9, [R1+0x160] ;  /* 0x0001600001097983 */ /* 0x000ea20000300800 */
[----:B------:R-:W4:Y:S01]  /*216f0*/  S2UR UR6, SR_CgaCtaId ;  /* 0x00000000000679c3 */ /* 0x000f220000008800 */
[----:B------:R-:W-:Y:S02]  /*21700*/  UISETP.NE.AND UP3, UPT, UR18, -0x1, UPT ;  /* 0xffffffff1200788c */ /* 0x000fe4000bf65270 */
[----:B------:R-:W4:Y:S05]  /*21710*/  LDL.LU R8, [R1+0x15c] ;  /* 0x00015c0001087983 */ /* 0x000f2a0000300800 */
[----:B------:R-:W1:Y:S01]  /*21720*/  S2UR UR7, SR_CTAID.Y ;  /* 0x00000000000779c3 */ /* 0x000e620000002600 */
[----:B------:R-:W4:Y:S01]  /*21730*/  LDL.LU R7, [R1+0x164] ;  /* 0x0001640001077983 */ /* 0x000f220000300800 */
[----:B------:R-:W1:Y:S03]  /*21740*/  LDCU.U8 UR8, c[0x0][0x549] ;  /* 0x0000a920ff0877ac */ /* 0x000e660008000000 */
[----:B------:R-:W4:Y:S01]  /*21750*/  LDL.LU R6, [R1+0x178] ;  /* 0x0001780001067983 */ /* 0x000f220000300800 */
[----:B------:R-:W1:Y:S01]  /*21760*/  LDCU UR9, c[0x0][0x434] ;  /* 0x00008680ff0977ac */ /* 0x000e620008000800 */
[----:B------:R-:W1:Y:S02]  /*21770*/  LDCU.U8 UR10, c[0x0][0x548] ;  /* 0x0000a900ff0a77ac */ /* 0x000e640008000000 */
[----:B-1----:R-:W-:-:S02]  /*21780*/  UISETP.NE.AND UP1, UPT, UR8, URZ, UPT ;  /* 0x000000ff0800728c */ /* 0x002fc4000bf25270 */
[----:B------:R-:W-:-:S09]  /*21790*/  UISETP.NE.AND UP2, UPT, UR18, -0x1, UPT ;  /* 0xffffffff1200788c */ /* 0x000fd2000bf45270 */
[----:B------:R-:W1:Y:S01]  /*217a0*/  @UP1 LDCU UR8, c[0x0][0x430] ;  /* 0x00008600ff0817ac */ /* 0x000e620008000800 */
[----:B------:R-:W1:Y:S01]  /*217b0*/  LDCU UR13, c[0x0][0x434] ;  /* 0x00008680ff0d77ac */ /* 0x000e620008000800 */
[----:B------:R-:W-:Y:S02]  /*217c0*/  UISETP.NE.AND UP0, UPT, UR10, URZ, !UP1 ;  /* 0x000000ff0a00728c */ /* 0x000fe4000cf05270 */
[----:B-1----:R-:W-:Y:S01]  /*217d0*/  @UP1 UIMAD UR13, UR8, UR9, URZ ;  /* 0x00000009080d12a4 */ /* 0x002fe2000f8e02ff */
[----:B---3--:R-:W-:Y:S01]  /*217e0*/  MOV R5, R2 ;  /* 0x0000000200057202 */ /* 0x008fe20000000f00 */
[----:B--2---:R-:W1:Y:S04]  /*217f0*/  SHFL.BFLY PT, R4, R9, 0x2, 0x1f ;  /* 0x0c401f0009047f89 */ /* 0x004e6800000e0000 */
[----:B----4-:R-:W2:Y:S04]  /*21800*/  SHFL.BFLY PT, R3, R8, 0x2, 0x1f ;  /* 0x0c401f0008037f89 */ /* 0x010ea800000e0000 */
[----:B------:R-:W3:Y:S04]  /*21810*/  SHFL.BFLY PT, R2, R7, 0x2, 0x1f ;  /* 0x0c401f0007027f89 */ /* 0x000ee800000e0000 */
[----:B------:R-:W4:Y:S01]  /*21820*/  SHFL.BFLY PT, R0, R5, 0x2, 0x1f ;  /* 0x0c401f0005007f89 */ /* 0x000f2200000e0000 */
[----:B-1----:R-:W-:-:S05]  /*21830*/  FADD.FTZ R4, R4, R9 ;  /* 0x0000000904047221 */ /* 0x002fca0000010000 */
[----:B------:R-:W1:Y:S01]  /*21840*/  SHFL.BFLY PT, R50, R4, 0x1, 0x1f ;  /* 0x0c201f0004327f89 */ /* 0x000e6200000e0000 */
[----:B--2---:R-:W-:Y:S01]  /*21850*/  FADD.FTZ R3, R3, R8 ;  /* 0x0000000803037221 */ /* 0x004fe20000010000 */
[----:B---3--:R-:W-:-:S04]  /*21860*/  FADD.FTZ R2, R2, R7 ;  /* 0x0000000702027221 */ /* 0x008fc80000010000 */
[----:B------:R-:W2:Y:S04]  /*21870*/  SHFL.BFLY PT, R51, R3, 0x1, 0x1f ;  /* 0x0c201f0003337f89 */ /* 0x000ea800000e0000 */
[----:B------:R-:W3:Y:S01]  /*21880*/  SHFL.BFLY PT, R49, R2, 0x1, 0x1f ;  /* 0x0c201f0002317f89 */ /* 0x000ee200000e0000 */
[----:B----4-:R-:W-:-:S05]  /*21890*/  FADD.FTZ R0, R0, R5 ;  /* 0x0000000500007221 */ /* 0x010fca0000010000 */
[----:B------:R-:W4:Y:S01]  /*218a0*/  SHFL.BFLY PT, R52, R0, 0x1, 0x1f ;  /* 0x0c201f0000347f89 */ /* 0x000f2200000e0000 */
[----:B------:R-:W-:Y:S01]  /*218b0*/  LOP3.LUT R212, R6, R212, RZ, 0xfc, !PT ;  /* 0x000000d406d47212 */ /* 0x000fe200078efcff */
[----:B-1----:R-:W-:-:S04]  /*218c0*/  FADD.FTZ R50, R4, R50 ;  /* 0x0000003204327221 */ /* 0x002fc80000010000 */
[----:B------:R-:W1:Y:S01]  /*218d0*/  MUFU.RCP R4, R50 ;  /* 0x0000003200047308 */ /* 0x000e620000001000 */
[----:B--2---:R-:W-:Y:S01]  /*218e0*/  FADD.FTZ R51, R3, R51 ;  /* 0x0000003303337221 */ /* 0x004fe20000010000 */
[----:B---3--:R-:W-:Y:S01]  /*218f0*/  FADD.FTZ R49, R2, R49 ;  /* 0x0000003102317221 */ /* 0x008fe20000010000 */
[----:B------:R-:W-:Y:S02]  /*21900*/  LOP3.LUT R2, R48, 0xc0, RZ, 0xc0, !PT ;  /* 0x000000c030027812 */ /* 0x000fe400078ec0ff */
[----:B------:R-:W-:Y:S02]  /*21910*/  LOP3.LUT R212, R212, 0x20, R48, 0xf8, !PT ;  /* 0x00000020d4d47812 */ /* 0x000fe400078ef830 */
[----:B------:R-:W-:Y:S01]  /*21920*/  LOP3.LUT R3, R2, 0x18, R192, 0xf8, !PT ;  /* 0x0000001802037812 */ /* 0x000fe200078ef8c0 */
[----:B----4-:R-:W-:Y:S01]  /*21930*/  FADD.FTZ R52, R0, R52 ;  /* 0x0000003400347221 */ /* 0x010fe20000010000 */
[----:B------:R-:W2:Y:S02]  /*21940*/  MUFU.RCP R5, R51 ;  /* 0x0000003300057308 */ /* 0x000ea40000001000 */
[----:B------:R-:W-:-:S02]  /*21950*/  LOP3.LUT R212, R212, R3, RZ, 0xfc, !PT ;  /* 0x00000003d4d47212 */ /* 0x000fc400078efcff */
[----:B------:R-:W-:-:S04]  /*21960*/  FSETP.NE.FTZ.AND P3, PT, R50, RZ, PT ;  /* 0x000000ff3200720b */ /* 0x000fc80003f75000 */
[----:B------:R-:W3:Y:S01]  /*21970*/  MUFU.RCP R3, R49 ;  /* 0x0000003100037308 */ /* 0x000ee20000001000 */
[----:B-1----:R-:W-:-:S07]  /*21980*/  FSEL R4, R4, 1, P3 ;  /* 0x3f80000004047808 */ /* 0x002fce0001800000 */
[----:B------:R-:W1:Y:S01]  /*21990*/  MUFU.RCP R42, R52 ;  /* 0x00000034002a7308 */ /* 0x000e620000001000 */
[----:B------:R-:W-:Y:S01]  /*219a0*/  FMUL.FTZ R0, R4, UR4 ;  /* 0x0000000404007c20 */ /* 0x000fe20008410000 */
[----:B------:R-:W-:Y:S02]  /*219b0*/  FSETP.NE.FTZ.AND P2, PT, R51, RZ, PT ;  /* 0x000000ff3300720b */ /* 0x000fe40003f55000 */
[----:B------:R-:W-:Y:S02]  /*219c0*/  FSETP.NE.FTZ.AND P1, PT, R49, RZ, PT ;  /* 0x000000ff3100720b */ /* 0x000fe40003f35000 */
        /* <DEDUP_REMOVED lines=25> */
[----:B--2---:R-:W-:-:S02]  /*21b60*/  FSEL R2, R5, 1, P2 ;  /* 0x3f80000005027808 */ /* 0x004fc40001000000 */
[----:B---3--:R-:W-:Y:S02]  /*21b70*/  FSEL R0, R3, 1, P1 ;  /* 0x3f80000003007808 */ /* 0x008fe40000800000 */
[----:B-1----:R-:W-:Y:S01]  /*21b80*/  FSEL R42, R42, 1, P0 ;  /* 0x3f8000002a2a7808 */ /* 0x002fe20000000000 */
[----:B------:R-:W-:Y:S02]  /*21b90*/  FMUL.FTZ R2, R2, UR4 ;  /* 0x0000000402027c20 */ /* 0x000fe40008410000 */
[----:B------:R-:W-:Y:S02]  /*21ba0*/  FMUL.FTZ R0, R0, UR4 ;  /* 0x0000000400007c20 */ /* 0x000fe40008410000 */
[----:B------:R-:W-:Y:S01]  /*21bb0*/  FMUL.FTZ R42, R42, UR4 ;  /* 0x000000042a2a7c20 */ /* 0x000fe20008410000 */
[----:B------:R-:W-:Y:S02]  /*21bc0*/  UMOV UR4, 0x400 ;  /* 0x0000040000047882 */ /* 0x000fe40000000000 */
[----:B------:R-:W-:-:S02]  /*21bd0*/  ULEA UR6, UR6, UR4, 0x18 ;  /* 0x0000000406067291 */ /* 0x000fc4000f8ec0ff */
[----:B------:R-:W1:Y:S01]  /*21be0*/  @!UP3 LDCU.64 UR4, c[0x0][0x400] ;  /* 0x00008000ff04b7ac */ /* 0x000e620008000a00 */
        /* <DEDUP_REMOVED lines=28> */
[----:B------:R-:W-:-:S02]  /*21db0*/  LOP3.LUT R4, R211, 0x20, RZ, 0xc0, !PT ;  /* 0x00000020d3047812 */ /* 0x000fc400078ec0ff */
        /* <DEDUP_REMOVED lines=21> */
[----:B------:R-:W-:-:S02]  /*21f10*/  F2FP.F16.F32.PACK_AB R45, R45, R136 ;  /* 0x000000882d2d723e */ /* 0x000fc400000000ff */
[----:B------:R-:W-:Y:S02]  /*21f20*/  F2FP.F16.F32.PACK_AB R44, R44, R138 ;  /* 0x0000008a2c2c723e */ /* 0x000fe400000000ff */
[----:B------:R-:W-:Y:S02]  /*21f30*/  F2FP.F16.F32.PACK_AB R2, R135, R134 ;  /* 0x000000868702723e */ /* 0x000fe400000000ff */
[----:B------:R-:W-:Y:S01]  /*21f40*/  IADD3 R4, PT, PT, R0, -R4, RZ ;  /* 0x8000000400047210 */ /* 0x000fe20007ffe0ff */
[C---:B------:R-:W-:Y:S01]  /*21f50*/  FMUL.FTZ R170, R42.reuse, R170 ;  /* 0x000000aa2aaa7220 */ /* 0x040fe20000410000 */
[C---:B------:R-:W-:Y:S01]  /*21f60*/  FMUL.FTZ R171, R42.reuse, R171 ;  /* 0x000000ab2aab7220 */ /* 0x040fe20000410000 */
[----:B-1----:R-:W-:Y:S01]  /*21f70*/  @!UP3 UIMAD.WIDE.U32 UR14, UR7, UR4, URZ ;  /* 0x00000004070eb2a5 */ /* 0x002fe2000f8e00ff */
[C---:B------:R-:W-:Y:S01]  /*21f80*/  FMUL.FTZ R166, R42.reuse, R166 ;  /* 0x000000a62aa67220 */ /* 0x040fe20000410000 */
[C---:B------:R-:W-:Y:S01]  /*21f90*/  FMUL.FTZ R167, R42.reuse, R167 ;  /* 0x000000a72aa77220 */ /* 0x040fe20000410000 */
[----:B------:R-:W-:Y:S01]  /*21fa0*/  F2FP.F16.F32.PACK_AB R3, R133, R132 ;  /* 0x000000848503723e */ /* 0x000fe200000000ff */
[----:B------:R-:W-:Y:S01]  /*21fb0*/  STS [R0], R45 ;  /* 0x0000002d00007388 */ /* 0x000fe20000000800 */
[----:B------:R-:W-:-:S03]  /*21fc0*/  FMUL.FTZ R162, R42, R162 ;  /* 0x000000a22aa27220 */ /* 0x000fc60000410000 */
[----:B------:R-:W-:Y:S01]  /*21fd0*/  STS [R0+0x200], R44 ;  /* 0x0002002c00007388 */ /* 0x000fe20000000800 */
[C---:B------:R-:W-:Y:S01]  /*21fe0*/  FMUL.FTZ R163, R42.reuse, R163 ;  /* 0x000000a32aa37220 */ /* 0x040fe20000410000 */
[----:B------:R-:W-:Y:S02]  /*21ff0*/  @!UP3 UIMAD UR11, UR7, UR5, UR15 ;  /* 0x00000005070bb2a4 */ /* 0x000fe4000f8e020f */
[----:B------:R1:W-:Y:S01]  /*22000*/  STS [R4+0x210], R2 ;  /* 0x0002100204007388 */ /* 0x0003e20000000800 */
[C---:B------:R-:W-:Y:S01]  /*22010*/  FMUL.FTZ R158, R42.reuse, R158 ;  /* 0x0000009e2a9e7220 */ /* 0x040fe20000410000 */
[----:B------:R-:W-:Y:S01]  /*22020*/  FMUL.FTZ R36, R42, R159 ;  /* 0x0000009f2a247220 */ /* 0x000fe20000410000 */
[----:B------:R-:W-:Y:S01]  /*22030*/  F2FP.F16.F32.PACK_AB R47, R47, R168 ;  /* 0x000000a82f2f723e */ /* 0x000fe200000000ff */
[----:B------:R-:W2:Y:S01]  /*22040*/  @UP3 LDCU.64 UR4, c[0x0][0x408] ;  /* 0x00008100ff0437ac */ /* 0x000ea20008000a00 */
[----:B------:R-:W-:Y:S01]  /*22050*/  F2FP.F16.F32.PACK_AB R170, R171, R170 ;  /* 0x000000aaabaa723e */ /* 0x000fe200000000ff */
[----:B------:R3:W-:Y:S01]  /*22060*/  STS [R4+0x10], R3 ;  /* 0x0000100304007388 */ /* 0x0007e20000000800 */
[----:B------:R-:W-:-:S02]  /*22070*/  F2FP.F16.F32.PACK_AB R46, R46, R164 ;  /* 0x000000a42e2e723e */ /* 0x000fc400000000ff */
        /* <DEDUP_REMOVED lines=10> */
[----:B------:R-:W-:-:S02]  /*22120*/  F2FP.F16.F32.PACK_AB R40, R40, R160 ;  /* 0x000000a02828723e */ /* 0x000fc400000000ff */
[----:B-1----:R-:W-:Y:S01]  /*22130*/  LOP3.LUT R2, R211, 0x40, RZ, 0xc0, !PT ;  /* 0x00000040d3027812 */ /* 0x002fe200078ec0ff */
[----:B------:R-:W-:Y:S01]  /*22140*/  STS [R0+0x1200], R170 ;  /* 0x001200aa00007388 */ /* 0x000fe20000000800 */
[----:B------:R-:W-:Y:S02]  /*22150*/  F2FP.F16.F32.PACK_AB R163, R163, R162 ;  /* 0x000000a2a3a3723e */ /* 0x000fe400000000ff */
[-C--:B---3--:R-:W-:Y:S02]  /*22160*/  IADD3 R3, PT, PT, R0, -R2.reuse, RZ ;  /* 0x8000000200037210 */ /* 0x088fe40007ffe0ff */
[----:B------:R-:W-:Y:S01]  /*22170*/  IADD3 R2, PT, PT, R4, -R2, RZ ;  /* 0x8000000204027210 */ /* 0x000fe20007ffe0ff */
[----:B------:R-:W-:Y:S01]  /*22180*/  STS [R4+0x1010], R46 ;  /* 0x0010102e04007388 */ /* 0x000fe20000000800 */
[----:B------:R-:W-:Y:S02]  /*22190*/  F2FP.F16.F32.PACK_AB R37, R37, R156 ;  /* 0x0000009c2525723e */ /* 0x000fe400000000ff */
[----:B------:R-:W-:Y:S01]  /*221a0*/  F2FP.F16.F32.PACK_AB R36, R36, R158 ;  /* 0x0000009e2424723e */ /* 0x000fe200000000ff */
[----:B------:R-:W-:Y:S01]  /*221b0*/  STS [R4+0x1210], R166 ;  /* 0x001210a604007388 */ /* 0x000fe20000000800 */
[----:B------:R-:W-:Y:S01]  /*221c0*/  F2FP.F16.F32.PACK_AB R35, R35, R120 ;  /* 0x000000782323723e */ /* 0x000fe200000000ff */
[----:B------:R-:W-:Y:S01]  /*221d0*/  FMUL.FTZ R146, R42, R146 ;  /* 0x000000922a927220 */ /* 0x000fe20000410000 */
        /* <DEDUP_REMOVED lines=8> */
[----:B------:R-:W-:-:S02]  /*22260*/  F2FP.F16.F32.PACK_AB R33, R33, R152 ;  /* 0x000000982121723e */ /* 0x000fc400000000ff */
[----:B------:R-:W-:Y:S01]  /*22270*/  F2FP.F16.F32.PACK_AB R32, R32, R154 ;  /* 0x0000009a2020723e */ /* 0x000fe200000000ff */
[----:B------:R-:W-:Y:S01]  /*22280*/  STS [R2+0x30], R39 ;  /* 0x0000302702007388 */ /* 0x000fe20000000800 */
[----:B------:R-:W-:Y:S02]  /*22290*/  F2FP.F16.F32.PACK_AB R29, R29, R148 ;  /* 0x000000941d1d723e */ /* 0x000fe400000000ff */
[----:B------:R-:W-:Y:S01]  /*222a0*/  F2FP.F16.F32.PACK_AB R28, R28, R150 ;  /* 0x000000961c1c723e */ /* 0x000fe200000000ff */
[----:B------:R-:W-:Y:S01]  /*222b0*/  STS [R2+0x230], R38 ;  /* 0x0002302602007388 */ /* 0x000fe20000000800 */
[----:B------:R-:W-:Y:S01]  /*222c0*/  F2FP.F16.F32.PACK_AB R27, R27, R112 ;  /* 0x000000701b1b723e */ /* 0x000fe200000000ff */
[----:B------:R-:W-:Y:S01]  /*222d0*/  FMUL.FTZ R74, R42, R74 ;  /* 0x0000004a2a4a7220 */ /* 0x000fe20000410000 */
[----:B------:R-:W-:Y:S01]  /*222e0*/  F2FP.F16.F32.PACK_AB R26, R26, R114 ;  /* 0x000000721a1a723e */ /* 0x000fe200000000ff */
[----:B------:R-:W-:Y:S01]  /*222f0*/  STS [R3+0x1020], R40 ;  /* 0x0010202803007388 */ /* 0x000fe20000000800 */
[----:B------:R-:W-:Y:S01]  /*22300*/  FMUL.FTZ R16, R42, R75 ;  /* 0x0000004b2a107220 */ /* 0x000fe20000410000 */
[----:B------:R-:W-:-:S02]  /*22310*/  F2FP.F16.F32.PACK_AB R23, R23, R108 ;  /* 0x0000006c1717723e */ /* 0x000fc400000000ff */
[----:B------:R-:W-:Y:S01]  /*22320*/  STS [R3+0x1220], R163 ;  /* 0x001220a303007388 */ /* 0x000fe20000000800 */
[----:B------:R-:W-:Y:S01]  /*22330*/  F2FP.F16.F32.PACK_AB R22, R22, R110 ;  /* 0x0000006e1616723e */ /* 0x000fe200000000ff */
[C---:B------:R-:W-:Y:S02]  /*22340*/  FMUL.FTZ R78, R42.reuse, R78 ;  /* 0x0000004e2a4e7220 */ /* 0x040fe40000410000 */
[----:B------:R-:W-:Y:S01]  /*22350*/  STS [R2+0x1030], R37 ;  /* 0x0010302502007388 */ /* 0x000fe20000000800 */
[----:B------:R-:W-:Y:S01]  /*22360*/  FMUL.FTZ R12, R42, R79 ;  /* 0x0000004f2a0c7220 */ /* 0x000fe20000410000 */
[----:B------:R-:W-:Y:S02]  /*22370*/  F2FP.F16.F32.PACK_AB R25, R25, R144 ;  /* 0x000000901919723e */ /* 0x000fe400000000ff */
[----:B------:R-:W-:Y:S01]  /*22380*/  STS [R2+0x1230], R36 ;  /* 0x0012302402007388 */ /* 0x000fe20000000800 */
[----:B------:R-:W-:-:S03]  /*22390*/  F2FP.F16.F32.PACK_AB R24, R24, R146 ;  /* 0x000000921818723e */ /* 0x000fc600000000ff */
[----:B------:R-:W-:Y:S01]  /*223a0*/  STS [R0+0x2000], R35 ;  /* 0x0020002300007388 */ /* 0x000fe20000000800 */
[----:B------:R-:W-:-:S03]  /*223b0*/  F2FP.F16.F32.PACK_AB R21, R21, R140 ;  /* 0x0000008c1515723e */ /* 0x000fc600000000ff */
[----:B------:R-:W-:Y:S01]  /*223c0*/  STS [R0+0x2200], R34 ;  /* 0x0022002200007388 */ /* 0x000fe20000000800 */
[----:B------:R-:W-:-:S03]  /*223d0*/  F2FP.F16.F32.PACK_AB R20, R20, R142 ;  /* 0x0000008e1414723e */ /* 0x000fc600000000ff */
[----:B------:R-:W-:Y:S01]  /*223e0*/  STS [R4+0x2010], R31 ;  /* 0x0020101f04007388 */ /* 0x000fe20000000800 */
[----:B------:R-:W-:-:S03]  /*223f0*/  F2FP.F16.F32.PACK_AB R19, R19, R68 ;  /* 0x000000441313723e */ /* 0x000fc600000000ff */
        /* <DEDUP_REMOVED lines=16> */
[----:B--2---:R-:W-:Y:S02]  /*22500*/  @UP3 UIMAD.WIDE.U32 UR16, UR18, UR4, URZ ;  /* 0x00000004121032a5 */ /* 0x004fe4000f8e00ff */
        /* <DEDUP_REMOVED lines=14> */
[----:B------:R-:W-:Y:S04]  /*225f0*/  STS [R0+0x4200], R18 ;  /* 0x0042001200007388 */ /* 0x000fe80000000800 */
[----:B------:R-:W-:Y:S04]  /*22600*/  STS [R4+0x4010], R15 ;  /* 0x0040100f04007388 */ /* 0x000fe80000000800 */
[----:B------:R-:W-:Y:S01]  /*22610*/  STS [R4+0x4210], R14 ;  /* 0x0042100e04007388 */ /* 0x000fe20000000800 */
[----:B------:R-:W-:-:S03]  /*22620*/  @UP3 UIMAD UR11, UR18, UR5, UR17 ;  /* 0x00000005120b32a4 */ /* 0x000fc6000f8e0211 */
[----:B------:R-:W-:Y:S04]  /*22630*/  STS [R0+0x5000], R17 ;  /* 0x0050001100007388 */ /* 0x000fe80000000800 */
[----:B------:R-:W-:Y:S01]  /*22640*/  STS [R0+0x5200], R16 ;  /* 0x0052001000007388 */ /* 0x000fe20000000800 */
[----:B------:R-:W-:-:S03]  /*22650*/  @!UP3 UMOV UR17, UR14 ;  /* 0x0000000e0011bc82 */ /* 0x000fc60008000000 */
[----:B------:R-:W-:Y:S04]  /*22660*/  STS [R4+0x5010], R13 ;  /* 0x0050100d04007388 */ /* 0x000fe80000000800 */
[----:B------:R1:W-:Y:S01]  /*22670*/  STS [R4+0x5210], R12 ;  /* 0x0052100c04007388 */ /* 0x0003e20000000800 */
[----:B------:R-:W2:Y:S03]  /*22680*/  S2UR UR14, SR_CTAID.Z ;  /* 0x00000000000e79c3 */ /* 0x000ea60000002700 */
[----:B------:R-:W-:Y:S04]  /*22690*/  STS [R3+0x4020], R11 ;  /* 0x0040200b03007388 */ /* 0x000fe80000000800 */
[----:B------:R-:W-:Y:S04]  /*226a0*/  STS [R3+0x4220], R10 ;  /* 0x0042200a03007388 */ /* 0x000fe80000000800 */
[----:B------:R-:W-:Y:S04]  /*226b0*/  STS [R2+0x4030], R7 ;  /* 0x0040300702007388 */ /* 0x000fe80000000800 */
[----:B------:R-:W-:Y:S04]  /*226c0*/  STS [R2+0x4230], R6 ;  /* 0x0042300602007388 */ /* 0x000fe80000000800 */
[----:B------:R-:W-:Y:S04]  /*226d0*/  STS [R3+0x5020], R9 ;  /* 0x0050200903007388 */ /* 0x000fe80000000800 */
[----:B------:R3:W-:Y:S04]  /*226e0*/  STS [R3+0x5220], R8 ;  /* 0x0052200803007388 */ /* 0x0007e80000000800 */
[----:B------:R4:W-:Y:S01]  /*226f0*/  STS [R2+0x5030], R5 ;  /* 0x0050300502007388 */ /* 0x0009e20000000800 */
[----:B-1----:R4:W1:Y:S01]  /*22700*/  @P3 MUFU.LG2 R4, R50 ;  /* 0x0000003200043308 */ /* 0x0028620000000c00 */
[C---:B------:R-:W-:Y:S01]  /*22710*/  FMUL.FTZ R94, R42.reuse, R94 ;  /* 0x0000005e2a5e7220 */ /* 0x040fe20000410000 */
[----:B------:R-:W-:Y:S01]  /*22720*/  FMUL.FTZ R0, R42, R95 ;  /* 0x0000005f2a007220 */ /* 0x000fe20000410000 */
[----:B---3--:R-:W3:Y:S01]  /*22730*/  @P3 LDC R8, c[0x0][0x458] ;  /* 0x00011600ff083b82 */ /* 0x008ee20000000800 */
[----:B------:R-:W-:Y:S01]  /*22740*/  LOP3.LUT R3, R192, 0x18, RZ, 0xc0, !PT ;  /* 0x00000018c0037812 */ /* 0x000fe200078ec0ff */
[----:B------:R-:W-:-:S03]  /*22750*/  @!UP2 UIMAD UR18, UR7, UR9, URZ ;  /* 0x000000090712a2a4 */ /* 0x000fc6000f8e02ff */
[--C-:B------:R-:W-:Y:S02]  /*22760*/  LOP3.LUT R3, R3, 0xd8, R48.reuse, 0x78, !PT ;  /* 0x000000d803037812 */ /* 0x100fe400078e7830 */
[----:B------:R-:W-:Y:S02]  /*22770*/  F2FP.F16.F32.PACK_AB R0, R0, R94 ;  /* 0x0000005e0000723e */ /* 0x000fe400000000ff */
[----:B------:R-:W-:Y:S01]  /*22780*/  LOP3.LUT R3, R3, 0x1f20, R48, 0xf8, !PT ;  /* 0x00001f2003037812 */ /* 0x000fe200078ef830 */
[----:B------:R-:W1:Y:S01]  /*22790*/  @UP1 LDCU UR5, c[0x0][0x430] ;  /* 0x00008600ff0517ac */ /* 0x000e620008000800 */
[----:B------:R-:W-:Y:S01]  /*227a0*/  @UP1 UMOV UR4, 0x1 ;  /* 0x0000000100041882 */ /* 0x000fe20000000000 */
[----:B------:R-:W-:Y:S01]  /*227b0*/  @UP3 UMOV UR17, UR16 ;  /* 0x0000001000113c82 */ /* 0x000fe20008000000 */
[----:B------:R-:W-:Y:S01]  /*227c0*/  USHF.R.S32.HI UR8, URZ, 0x1f, UR18 ;  /* 0x0000001fff087899 */ /* 0x000fe20008011412 */
[----:B--2-4-:R-:W-:Y:S11]  /*227d0*/  BRA.U UP1, `(.L_x_798) ;  /* 0x0000000101207547 */ /* 0x014ff6000b800000 */
[----:B------:R-:W-:Y:S01]  /*227e0*/  UISETP.NE.AND UP1, UPT, UR10, URZ, UPT ;  /* 0x000000ff0a00728c */ /* 0x000fe2000bf25270 */
[----:B-1----:R-:W1:Y:S10]  /*227f0*/  LDCU UR5, c[0x0][0x3e0] ;  /* 0x00007c00ff0577ac */ /* 0x002e740008000800 */
[----:B------:R-:W1:Y:S01]  /*22800*/  @UP1 LDCU UR4, c[0x0][0x454] ;  /* 0x00008a80ff0417ac */ /* 0x000e620008000800 */
[----:B------:R-:W2:Y:S01]  /*22810*/  @UP1 LDCU UR13, c[0x0][0x454] ;  /* 0x00008a80ff0d17ac */ /* 0x000ea20008000800 */
[----:B-1----:R-:W-:-:S02]  /*22820*/  @UP1 UIMAD UR4, UR5, UR4, URZ ;  /* 0x00000004050412a4 */ /* 0x002fc4000f8e02ff */
[----:B------:R-:W-:-:S03]  /*22830*/  @!UP1 UIMAD UR4, UR5, UR9, URZ ;  /* 0x00000009050492a4 */ /* 0x000fc6000f8e02ff */
[----:B------:R-:W-:Y:S01]  /*22840*/  @UP1 UMOV UR5, 0x1 ;  /* 0x0000000100051882 */ /* 0x000fe20000000000 */
[----:B--2---:R-:W-:-:S08]  /*22850*/  @!UP1 UMOV UR5, 0x1 ;  /* 0x0000000100059882 */ /* 0x004fd00000000000 */
.L_x_798:
        /* <DEDUP_REMOVED lines=24> */
[----:B------:R-:W-:Y:S01]  /*229e0*/  LOP3.LUT P3, RZ, R192, 0x3, RZ, 0xc0, !PT ;  /* 0x00000003c0ff7812 */ /* 0x000fe2000786c0ff */
[----:B--2---:R-:W-:Y:S01]  /*229f0*/  UIMAD UR9, UR6, UR5, URZ ;  /* 0x00000005060972a4 */ /* 0x004fe2000f8e02ff */
[----:B-----5:R-:W-:-:S03]  /*22a00*/  @P2 FFMA.FTZ R16, R103, R7, R3 ;  /* 0x0000000767102223 */ /* 0x020fc60000010003 */
[----:B------:R-:W2:Y:S01]  /*22a10*/  @P0 MUFU.LG2 R4, R52 ;  /* 0x0000003400040308 */ /* 0x000ea20000000c00 */
[----:B------:R-:W-:-:S04]  /*22a20*/  USHF.L.U32 UR9, UR9, 0x7, URZ ;  /* 0x0000000709097899 */ /* 0x000fc800080006ff */
        /* <DEDUP_REMOVED lines=27> */
[----:B------:R-:W3:Y:S08]  /*22be0*/  @!P4 LDC.64 R12, c[0x0][0x420] ;  /* 0x00010800ff0ccb82 */ /* 0x000ef00000000a00 */
[----:B------:R-:W4:Y:S01]  /*22bf0*/  @!P3 LDC.64 R18, c[0x0][0x420] ;  /* 0x00010800ff12bb82 */ /* 0x000f220000000a00 */
[----:B-1----:R-:W-:-:S04]  /*22c00*/  @!P6 LEA R8, P1, R4, R8, 0x2 ;  /* 0x000000080408e211 */ /* 0x002fc800078210ff */
[----:B------:R-:W-:Y:S02]  /*22c10*/  @!P6 LEA.HI.X R9, R4, R9, R7, 0x2, P1 ;  /* 0x000000090409e211 */ /* 0x000fe400008f1407 */
[----:B------:R-:W-:Y:S02]  /*22c20*/  @!P5 LEA.HI.X.SX32 R4, R3, UR4, 0x1, P0 ;  /* 0x000000040304dc11 */ /* 0x000fe400080f0eff */
[C---:B--2---:R-:W-:Y:S01]  /*22c30*/  @!P5 LEA R6, P2, R5.reuse, R10, 0x2 ;  /* 0x0000000a0506d211 */ /* 0x044fe200078410ff */
        /* <DEDUP_REMOVED lines=13> */
.L_x_800:
[----:B------:R-:W-:Y:S05]  /*22d10*/  BSYNC.RECONVERGENT B0 ;  /* 0x0000000000007941 */ /* 0x000fea0003800200 */
.L_x_799:
        /* <DEDUP_REMOVED lines=8> */
[C---:B------:R-:W-:Y:S01]  /*22da0*/  ISETP.GE.AND P3, PT, R2.reuse, UR12, PT ;  /* 0x0000000c02007c0c */ /* 0x040fe2000bf66270 */
        /* <DEDUP_REMOVED lines=32> */
.L_x_802:
[----:B------:R-:W-:Y:S05]  /*22fb0*/  BSYNC.RECONVERGENT B0 ;  /* 0x0000000000007941 */ /* 0x000fea0003800200 */
.L_x_801:
        /* <DEDUP_REMOVED lines=24> */
.L_x_804:
[----:B------:R-:W-:Y:S05]  /*23140*/  BSYNC.RECONVERGENT B0 ;  /* 0x0000000000007941 */ /* 0x000fea0003800200 */
.L_x_803:
        /* <DEDUP_REMOVED lines=24> */
.L_x_806:
[----:B------:R-:W-:Y:S05]  /*232d0*/  BSYNC.RECONVERGENT B0 ;  /* 0x0000000000007941 */ /* 0x000fea0003800200 */
.L_x_805:
        /* <DEDUP_REMOVED lines=24> */
.L_x_807:
        /* <DEDUP_REMOVED lines=10> */
.L_x_1275:


//--------------------- .text._ZN5flash16flash_fwd_kernelI23Flash_fwd_kernel_traitsILi96ELi128ELi64ELi4ELb0ELb0EN7cutlass6half_tE19Flash_kernel_traitsILi96ELi128ELi64ELi4ES3_EELb0ELb1ELb0ELb1ELb0ELb0ELb1ELb0EEEvNS_16Flash_fwd_paramsE --------------------------
	.section	.text._ZN5flash16flash_fwd_kernelI23Flash_fwd_kernel_traitsILi96ELi128ELi64ELi4ELb0ELb0EN7cutlass6half_tE19Flash_kernel_traitsILi96ELi128ELi64ELi4ES3_EELb0ELb1ELb0ELb1ELb0ELb0ELb1ELb0EEEvNS_16Flash_fwd_paramsE,"ax",@progbits
	.align	128
        .global         _ZN5flash16flash_fwd_kernelI23Flash_fwd_kernel_traitsILi96ELi128ELi64ELi4ELb0ELb0EN7cutlass6half_tE19Flash_kernel_traitsILi96ELi128ELi64ELi4ES3_EELb0ELb1ELb0ELb1ELb0ELb0ELb1ELb0EEEvNS_16Flash_fwd_paramsE
        .type           _ZN5flash16flash_fwd_kernelI23Flash_fwd_kernel_traitsILi96ELi128ELi64ELi4ELb0ELb0EN7cutlass6half_tE19Flash_kernel_traitsILi96ELi128ELi64ELi4ES3_EELb0ELb1ELb0ELb1ELb0ELb0ELb1ELb0EEEvNS_16Flash_fwd_paramsE,@function
        .size           _ZN5flash16flash_fwd_kernelI23Flash_fwd_kernel_traitsILi96ELi128ELi64ELi4ELb0ELb0EN7cutlass6half_tE19Flash_kernel_traitsILi96ELi128ELi64ELi4ES3_EELb0ELb1ELb0ELb1ELb0ELb0ELb1ELb0EEEvNS_16Flash_fwd_paramsE,(.L_x_1276 - _ZN5flash16flash_fwd_kernelI23Flash_fwd_kernel_traitsILi96ELi128ELi64ELi4ELb0ELb0EN7cutlass6half_tE19Flash_kernel_traitsILi96ELi128ELi64ELi4ES3_EELb0ELb1ELb0ELb1ELb0ELb0ELb1ELb0EEEvNS_16Flash_fwd_paramsE)
        .other          _ZN5flash16flash_fwd_kernelI23Flash_fwd_kernel_traitsILi96ELi128ELi64ELi4ELb0ELb0EN7cutlass6half_tE19Flash_kernel_traitsILi96ELi128ELi64ELi4ES3_EELb0ELb1ELb0ELb1ELb0ELb0ELb1ELb0EEEvNS_16Flash_fwd_paramsE,@"STO_CUDA_ENTRY STV_DEFAULT"
_ZN5flash16flash_fwd_kernelI23Flash_fwd_kernel_traitsILi96ELi128ELi64ELi4ELb0ELb0EN7cutlass6half_tE19Flash_kernel_traitsILi96ELi128ELi64ELi4ES3_EELb0ELb1ELb0ELb1ELb0ELb0ELb1ELb0EEEvNS_16Flash_fwd_paramsE:
.text._ZN5flash16flash_fwd_kernelI23Flash_fwd_kernel_traitsILi96ELi128ELi64ELi4ELb0ELb0EN7cutlass6half_tE19Flash_kernel_traitsILi96ELi128ELi64ELi4ES3_EELb0ELb1ELb0ELb1ELb0ELb0ELb1ELb0EEEvNS_16Flash_fwd_paramsE:
        /* <DEDUP_REMOVED lines=72> */
.L_x_808:
        /* <DEDUP_REMOVED lines=50> */
.L_x_810:
        /* <DEDUP_REMOVED lines=55> */
.L_x_812:
[----:B------:R-:W-:Y:S05]  /*0b10*/  BSYNC.RECONVERGENT B0 ;  /* 0x0000000000007941 */ /* 0x000fea0003800200 */
.L_x_811:
        /* <DEDUP_REMOVED lines=22> */
.L_x_814:
[----:B------:R-:W-:Y:S05]  /*0c80*/  BSYNC.RECONVERGENT B0 ;  /* 0x0000000000007941 */ /* 0x000fea0003800200 */
.L_x_813:
        /* <DEDUP_REMOVED lines=22> */
.L_x_816:
[----:B------:R-:W-:Y:S05]  /*0df0*/  BSYNC.RECONVERGENT B0 ;  /* 0x0000000000007941 */ /* 0x000fea0003800200 */
.L_x_815:
        /* <DEDUP_REMOVED lines=23> */
.L_x_818:
[----:B------:R-:W-:Y:S05]  /*0f70*/  BSYNC.RECONVERGENT B0 ;  /* 0x0000000000007941 */ /* 0x000fea0003800200 */
.L_x_817:
        /* <DEDUP_REMOVED lines=10> */
.L_x_820:
[----:B------:R-:W-:Y:S05]  /*1020*/  BSYNC.RECONVERGENT B0 ;  /* 0x0000000000007941 */ /* 0x000fea0003800200 */
.L_x_819:
        /* <DEDUP_REMOVED lines=10> */
.L_x_822:
[----:B------:R-:W-:Y:S05]  /*10d0*/  BSYNC.RECONVERGENT B0 ;  /* 0x0000000000007941 */ /* 0x000fea0003800200 */
.L_x_821:
        /* <DEDUP_REMOVED lines=10> */
.L_x_824:
[----:B------:R-:W-:Y:S05]  /*1180*/  BSYNC.RECONVERGENT B0 ;  /* 0x0000000000007941 */ /* 0x000fea0003800200 */
.L_x_823:
        /* <DEDUP_REMOVED lines=10> */
.L_x_809:
        /* <DEDUP_REMOVED lines=21> */
.L_x_825:
[----:B------:R-:W1:Y:S01]  /*1380*/  LDCU.64 UR10, c[0x0][0x3b8] ;  /* 0x00007700ff0a77ac */ /* 0x000e620008000a00 */
[----:B------:R-:W-:-:S04]  /*1390*/  UIADD3 UR6, UPT, UPT, UR12, UR13, URZ ;  /* 0x0000000d0c067290 */ /* 0x000fc8000fffe0ff */
[----:B-1----:R-:W-:Y:S02]  /*13a0*/  UIMAD.WIDE.U32 UR14, UR6, UR10, URZ ;  /* 0x0000000a060e72a5 */ /* 0x002fe4000f8e00ff */
[----:B------:R-:W-:-:S04]  /*13b0*/  UIMAD UR6, UR6, UR11, URZ ;  /* 0x0000000b060672a4 */ /* 0x000fc8000f8e02ff */
[----:B------:R-:W-:Y:S02]  /*13c0*/  UIADD3 UR6, UPT, UPT, UR15, UR6, URZ ;  /* 0x000000060f067290 */ /* 0x000fe4000fffe0ff */
.L_x_826:
        /* <DEDUP_REMOVED lines=38> */
.L_x_827:
[----:B------:R-:W1:Y:S01]  /*1630*/  LDCU.64 UR8, c[0x0][0x3c0] ;  /* 0x00007800ff0877ac */ /* 0x000e620008000a00 */
[----:B------:R-:W-:-:S04]  /*1640*/  UIADD3 UR12, UPT, UPT, UR12, UR13, URZ ;  /* 0x0000000d0c0c7290 */ /* 0x000fc8000fffe0ff */
[----:B-1----:R-:W-:Y:S02]  /*1650*/  UIMAD.WIDE.U32 UR4, UR12, UR8, URZ ;  /* 0x000000080c0472a5 */ /* 0x002fe4000f8e00ff */
[----:B------:R-:W-:-:S04]  /*1660*/  UIMAD UR12, UR12, UR9, URZ ;  /* 0x000000090c0c72a4 */ /* 0x000fc8000f8e02ff */
[----:B------:R-:W-:-:S12]  /*1670*/  UIADD3 UR5, UPT, UPT, UR5, UR12, URZ ;  /* 0x0000000c05057290 */ /* 0x000fd8000fffe0ff */
.L_x_828:
        /* <DEDUP_REMOVED lines=30> */
[----:B------:R-:W-:Y:S01]  /*1860*/  SHF.R.U32.HI R35, RZ, 0x1, R221 ;  /* 0x00000001ff237819 */ /* 0x000fe200000116dd */
[----:B------:R-:W-:Y:S01]  /*1870*/  IMAD.SHL.U32 R225, R221, 0x10, RZ ;  /* 0x00000010dde17824 */ /* 0x000fe200078e00ff */
[----:B------:R-:W-:Y:S01]  /*1880*/  LOP3.LUT R0, R33, 0xc0, R34, 0xf8, !PT ;  /* 0x000000c021007812 */ /* 0x000fe200078ef822 */
[----:B-1----:R-:W-:Y:S01]  /*1890*/  IMAD.WIDE.U32 R6, R7, 0x80, R8 ;  /* 0x0000008007067825 */ /* 0x002fe200078e0008 */
[----:B------:R-:W-:-:S02]  /*18a0*/  LOP3.LUT R226, R239, 0x20, RZ, 0xfc, !PT ;  /* 0x00000020efe27812 */ /* 0x000fc400078efcff */
[----:B------:R-:W-:Y:S01]  /*18b0*/  LOP3.LUT R238, R239, 0x40, RZ, 0xfc, !PT ;  /* 0x00000040efee7812 */ /* 0x000fe200078efcff */
        /* <DEDUP_REMOVED lines=19> */
[----:B------:R-:W-:-:S11]  /*19f0*/  LEA R233, R233, UR6, 0x1 ;  /* 0x00000006e9e97c11 */ /* 0x000fd6000f8e08ff */
        /* <DEDUP_REMOVED lines=30> */
.L_x_831:
[----:B------:R2:W-:Y:S02]  /*1be0*/  STS.128 [R233+0x4000], RZ ;  /* 0x004000ffe9007388 */ /* 0x0005e40000000c00 */
.L_x_830:
[----:B------:R-:W-:Y:S05]  /*1bf0*/  BSYNC.RECONVERGENT B0 ;  /* 0x0000000000007941 */ /* 0x000fea0003800200 */
.L_x_829:
        /* <DEDUP_REMOVED lines=36> */
.L_x_834:
[----:B------:R3:W-:Y:S02]  /*1e40*/  STS.128 [R233+0x4800], RZ ;  /* 0x004800ffe9007388 */ /* 0x0007e40000000c00 */
.L_x_833:
[----:B------:R-:W-:Y:S05]  /*1e50*/  BSYNC.RECONVERGENT B0 ;  /* 0x0000000000007941 */ /* 0x000fea0003800200 */
.L_x_832:
[----:B------:R-:W-:Y:S01]  /*1e60*/  IADD3 R3, PT, PT, R8, 0x40, RZ ;  /* 0x0000004008037810 */ /* 0x000fe20007ffe0ff */
[----:B------:R-:W-:Y:S03]  /*1e70*/  BSSY.RECONVERGENT B0, `(.L_x_835) ;  /* 0x0000024000007945 */ /* 0x000fe60003800200 */
[----:B------:R-:W-:-:S13]  /*1e80*/  ISETP.GE.AND P0, PT, R3, UR7, PT ;  /* 0x0000000703007c0c */ /* 0x000fda000bf06270 */
[----:B------:R-:W-:Y:S05]  /*1e90*/  @P0 BRA `(.L_x_836) ;  /* 0x0000000000840947 */ /* 0x000fea0003800000 */
[----:B------:R-:W5:Y:S01]  /*1ea0*/  LDCU.64 UR12, c[0x0][0x3b0] ;  /* 0x00007600ff0c77ac */ /* 0x000f620008000a00 */
[----:B-1--4-:R-:W-:Y:S01]  /*1eb0*/  IADD3 R4, P0, PT, R6, 0x40, RZ ;  /* 0x0000004006047810 */ /* 0x012fe20007f1e0ff */
[----:B---3--:R-:W-:Y:S01]  /*1ec0*/  IMAD.MOV.U32 R14, RZ, RZ, R10 ;  /* 0x000000ffff0e7224 */ /* 0x008fe200078e000a */
        /* <DEDUP_REMOVED lines=29> */
.L_x_837:
[----:B------:R3:W-:Y:S02]  /*20a0*/  STS.128 [R233+0x5000], RZ ;  /* 0x005000ffe9007388 */ /* 0x0007e40000000c00 */
.L_x_836:
[----:B------:R-:W-:Y:S05]  /*20b0*/  BSYNC.RECONVERGENT B0 ;  /* 0x0000000000007941 */ /* 0x000fea0003800200 */
.L_x_835:
        /* <DEDUP_REMOVED lines=8> */
[----:B-1-34-:R-:W-:Y:S01]  /*2140*/  IMAD.MOV.U32 R4, RZ, RZ, R10 ;  /* 0x000000ffff047224 */ /* 0x01afe200078e000a */
        /* <DEDUP_REMOVED lines=29> */
.L_x_840:
[----:B------:R3:W-:Y:S02]  /*2320*/  STS.128 [R233+0x5800], RZ ;  /* 0x005800ffe9007388 */ /* 0x0007e40000000c00 */
.L_x_839:
[----:B------:R-:W-:Y:S05]  /*2330*/  BSYNC.RECONVERGENT B0 ;  /* 0x0000000000007941 */ /* 0x000fea0003800200 */
.L_x_838:
        /* <DEDUP_REMOVED lines=9> */
[----:B-1-34-:R-:W-:Y:S02]  /*23d0*/  IMAD.U32 R4, RZ, RZ, UR30 ;  /* 0x0000001eff047e24 */ /* 0x01afe4000f8e00ff */
        /* <DEDUP_REMOVED lines=23> */
.L_x_843:
[----:B------:R3:W-:Y:S02]  /*2550*/  STS.128 [R233+0x8000], RZ ;  /* 0x008000ffe9007388 */ /* 0x0007e40000000c00 */
.L_x_842:
[----:B------:R-:W-:Y:S05]  /*2560*/  BSYNC.RECONVERGENT B0 ;  /* 0x0000000000007941 */ /* 0x000fea0003800200 */
.L_x_841:
        /* <DEDUP_REMOVED lines=8> */
[----:B-1-34-:R-:W-:-:S04]  /*25f0*/  IMAD.U32 R4, RZ, RZ, UR13 ;  /* 0x0000000dff047e24 */ /* 0x01afc8000f8e00ff */
        /* <DEDUP_REMOVED lines=22> */
.L_x_846:
[----:B------:R3:W-:Y:S02]  /*2760*/  STS.128 [R233+0x8800], RZ ;  /* 0x008800ffe9007388 */ /* 0x0007e40000000c00 */
.L_x_845:
[----:B------:R-:W-:Y:S05]  /*2770*/  BSYNC.RECONVERGENT B0 ;  /* 0x0000000000007941 */ /* 0x000fea0003800200 */
.L_x_844:
[----:B------:R-:W5:Y:S01]  /*2780*/  LDCU.64 UR12, c[0x0][0x538] ;  /* 0x0000a700ff0c77ac */ /* 0x000f620008000a00 */
[----:B------:R-:W0:Y:S01]  /*2790*/  LDGDEPBAR ;  /* 0x00000000000079af */ /* 0x000e220000000000 */
[----:B-----5:R-:W-:-:S04]  /*27a0*/  UISETP.NE.U32.AND UP1, UPT, UR12, URZ, UPT ;  /* 0x000000ff0c00728c */ /* 0x020fc8000bf25070 */
[----:B------:R-:W-:Y:S01]  /*27b0*/  UISETP.NE.AND.EX UP1, UPT, UR13, URZ, UPT, UP1 ;  /* 0x000000ff0d00728c */ /* 0x000fe2000bf25310 */
[----:B-1-34-:R-:W-:Y:S01]  /*27c0*/  LOP3.LUT R5, R35, 0x1f0, RZ, 0xc0, !PT ;  /* 0x000001f023057812 */ /* 0x01afe200078ec0ff */
[----:B------:R-:W-:Y:S01]  /*27d0*/  IMAD.U32 R140, RZ, RZ, UR21 ;  /* 0x00000015ff8c7e24 */ /* 0x000fe2000f8e00ff */
        /* <DEDUP_REMOVED lines=12> */
[----:B------:R-:W3:Y:S01]  /*28a0*/  @P0 LDG.E R4, desc[UR26][R6.64] ;  /* 0x0000001a06040981 */ /* 0x000ee2000c1e1900 */
[----:B-1----:R-:W3:Y:S01]  /*28b0*/  @P0 MUFU.RCP R3, UR4 ;  /* 0x0000000400030d08 */ /* 0x002ee20008001000 */
[----:B------:R-:W-:Y:S01]  /*28c0*/  USHF.L.U32 UR30, UR8, 0x6, URZ ;  /* 0x00000006081e7899 */ /* 0x000fe200080006ff */
[----:B------:R-:W-:Y:S01]  /*28d0*/  BSSY.RECONVERGENT B0, `(.L_x_847) ;  /* 0x000002e000007945 */ /* 0x000fe20003800200 */
[----:B------:R-:W-:Y:S02]  /*28e0*/  USHF.L.U64.HI UR12, UR8, 0x6, UR9 ;  /* 0x00000006080c7899 */ /* 0x000fe40008010209 */
[----:B------:R-:W-:Y:S02]  /*28f0*/  UIMAD.WIDE.U32 UR30, UR30, UR17, URZ ;  /* 0x000000111e1e72a5 */ /* 0x000fe4000f8e00ff */
[----:B------:R-:W-:Y:S01]  /*2900*/  UIMAD UR12, UR12, UR17, URZ ;  /* 0x000000110c0c72a4 */ /* 0x000fe2000f8e02ff */
[----:B------:R-:W-:-:S03]  /*2910*/  UMOV UR5, URZ ;  /* 0x000000ff00057c82 */ /* 0x000fc60008000000 */
[----:B------:R-:W-:Y:S01]  /*2920*/  UIADD3 UR12, UPT, UPT, UR31, UR12, URZ ;  /* 0x0000000c1f0c7290 */ /* 0x000fe2000fffe0ff */
[----:B------:R-:W-:Y:S01]  /*2930*/  BAR.SYNC.DEFER_BLOCKING 0x0 ;  /* 0x0000000000007b1d */ /* 0x000fe20000010000 */
[----:B---3--:R-:W-:Y:S01]  /*2940*/  @P0 FMUL.FTZ R3, R4, R3 ;  /* 0x0000000304030220 */ /* 0x008fe20000410000 */
[----:B------:R-:W-:-:S04]  /*2950*/  IMAD.U32 R4, RZ, RZ, UR23 ;  /* 0x00000017ff047e24 */ /* 0x000fc8000f8e00ff */
[----:B------:R-:W-:Y:S02]  /*2960*/  @P0 R2UR UR4, R3 ;  /* 0x00000000030402ca */ /* 0x000fe400000e0000 */
[----:B------:R-:W-:Y:S02]  /*2970*/  IADD3 R4, PT, PT, R5, 0x1, R4 ;  /* 0x0000000105047810 */ /* 0x000fe40007ffe004 */
[----:B------:R-:W-:-:S04]  /*2980*/  LOP3.LUT R3, R8, 0x7, RZ, 0xc0, !PT ;  /* 0x0000000708037812 */ /* 0x000fc800078ec0ff */
[----:B------:R-:W-:-:S04]  /*2990*/  IADD3 R3, PT, PT, R4, -UR25, R3 ;  /* 0x8000001904037c10 */ /* 0x000fc8000fffe003 */
[----:B------:R-:W-:Y:S01]  /*29a0*/  IADD3 R140, PT, PT, R3, UR22, R140 ;  /* 0x00000016038c7c10 */ /* 0x000fe2000fffe08c */
        /* <DEDUP_REMOVED lines=27> */
.L_x_849:
[----:B------:R4:W-:Y:S01]  /*2b60*/  STS.128 [R233+0xb000], RZ ;  /* 0x00b000ffe9007388 */ /* 0x0009e20000000c00 */
[----:B------:R-:W-:Y:S05]  /*2b70*/  BRA `(.L_x_850) ;  /* 0x00000000000c7947 */ /* 0x000fea0003800000 */
.L_x_848:
[----:B------:R1:W-:Y:S04]  /*2b80*/  STS.128 [R233+0x9000], RZ ;  /* 0x009000ffe9007388 */ /* 0x0003e80000000c00 */
[----:B------:R1:W-:Y:S04]  /*2b90*/  STS.128 [R233+0xa000], RZ ;  /* 0x00a000ffe9007388 */ /* 0x0003e80000000c00 */
[----:B------:R1:W-:Y:S02]  /*2ba0*/  STS.128 [R233+0xb000], RZ ;  /* 0x00b000ffe9007388 */ /* 0x0003e40000000c00 */
.L_x_850:
[----:B------:R-:W-:Y:S05]  /*2bb0*/  BSYNC.RECONVERGENT B0 ;  /* 0x0000000000007941 */ /* 0x000fea0003800200 */
.L_x_847:
[----:B------:R-:W-:Y:S01]  /*2bc0*/  ISETP.GE.AND P0, PT, R2, UR16, PT ;  /* 0x0000001002007c0c */ /* 0x000fe2000bf06270 */
[C---:B------:R-:W-:Y:S01]  /*2bd0*/  IMAD.SHL.U32 R232, R221.reuse, 0x2, RZ ;  /* 0x00000002dde87824 */ /* 0x040fe200078e00ff */
[----:B------:R-:W-:Y:S01]  /*2be0*/  BSSY.RECONVERGENT B0, `(.L_x_851) ;  /* 0x0000025000007945 */ /* 0x000fe20003800200 */
[----:B------:R-:W-:Y:S02]  /*2bf0*/  LOP3.LUT R35, R0, 0x8, R35, 0x78, !PT ;  /* 0x0000000800237812 */ /* 0x000fe400078e7823 */
[----:B------:R-:W-:Y:S02]  /*2c00*/  LOP3.LUT R5, R221, 0x8, RZ, 0xc0, !PT ;  /* 0x00000008dd057812 */ /* 0x000fe400078ec0ff */
[----:B------:R-:W-:Y:S02]  /*2c10*/  LOP3.LUT R223, R225, 0x3e00, RZ, 0xc0, !PT ;  /* 0x00003e00e1df7812 */ /* 0x000fe400078ec0ff */
[----:B------:R-:W-:Y:S02]  /*2c20*/  LOP3.LUT R2, R34, 0x120, RZ, 0xc0, !PT ;  /* 0x0000012022027812 */ /* 0x000fe400078ec0ff */
[----:B------:R-:W-:-:S02]  /*2c30*/  LOP3.LUT R232, R232, 0x6, RZ, 0xc0, !PT ;  /* 0x00000006e8e87812 */ /* 0x000fc400078ec0ff */
        /* <DEDUP_REMOVED lines=9> */
[----:B-1-3--:R-:W-:Y:S02]  /*2cd0*/  LEA R6, P2, R4, R229, 0x1 ;  /* 0x000000e504067211 */ /* 0x00afe400078408ff */
        /* <DEDUP_REMOVED lines=20> */
.L_x_853:
[----:B------:R3:W-:Y:S02]  /*2e20*/  STS.128 [R233+0xb800], RZ ;  /* 0x00b800ffe9007388 */ /* 0x0007e40000000c00 */
.L_x_852:
[----:B------:R-:W-:Y:S05]  /*2e30*/  BSYNC.RECONVERGENT B0 ;  /* 0x0000000000007941 */ /* 0x000fea0003800200 */
.L_x_851:
[----:B------:R-:W-:Y:S01]  /*2e40*/  LOP3.LUT R3, R225, 0x100, RZ, 0xc0, !PT ;  /* 0x00000100e1037812 */ /* 0x000fe200078ec0ff */
[----:B------:R-:W-:Y:S01]  /*2e50*/  IMAD.MOV.U32 R164, RZ, RZ, 0x20 ;  /* 0x00000020ffa47424 */ /* 0x000fe200078e00ff */
[----:B------:R-:W-:Y:S01]  /*2e60*/  LOP3.LUT R5, R0, R5, RZ, 0x3c, !PT ;  /* 0x0000000500057212 */ /* 0x000fe200078e3cff */
[----:B------:R-:W5:Y:S01]  /*2e70*/  LDCU UR4, c[0x0][0x50c] ;  /* 0x0000a180ff0477ac */ /* 0x000f620008000800 */
[----:B------:R-:W-:Y:S01]  /*2e80*/  LOP3.LUT R32, R3, 0x20, R34, 0xf8, !PT ;  /* 0x0000002003207812 */ /* 0x000fe200078ef822 */
[----:B------:R-:W0:Y:S01]  /*2e90*/  LDGDEPBAR ;  /* 0x00000000000079af */ /* 0x000e220000000000 */
[----:B------:R-:W-:Y:S01]  /*2ea0*/  IADD3 R223, PT, PT, R35, R2, R223 ;  /* 0x0000000223df7210 */ /* 0x000fe20007ffe0df */
[----:B------:R-:W-:Y:S01]  /*2eb0*/  UISETP.NE.AND UP1, UPT, UR20, 0x1, UPT ;  /* 0x000000011400788c */ /* 0x000fe2000bf25270 */
        /* <DEDUP_REMOVED lines=8> */
[----:B------:R-:W1:Y:S01]  /*2f40*/  LDSM.16.M88.4 R56, [R3+0x6000] ;  /* 0x006000000338783b */ /* 0x000e620000000200 */
[----:B------:R-:W-:-:S03]  /*2f50*/  IMAD.IADD R0, R3, 0x1, R164 ;  /* 0x0000000103007824 */ /* 0x000fc600078e02a4 */
[----:B------:R-:W2:Y:S04]  /*2f60*/  LDSM.16.M88.4 R88, [R223+0x1000] ;  /* 0x00100000df58783b */ /* 0x000ea80000000200 */
[----:B------:R-:W4:Y:S04]  /*2f70*/  LDSM.16.M88.4 R108, [R3+0x6400] ;  /* 0x00640000036c783b */ /* 0x000f280000000200 */
[----:B------:R-:W5:Y:S04]  /*2f80*/  LDSM.16.M88.4 R96, [R3+0x6800] ;  /* 0x006800000360783b */ /* 0x000f680000000200 */
[----:B------:R-:W5:Y:S04]  /*2f90*/  LDSM.16.M88.4 R68, [R3+0x6c00] ;  /* 0x006c00000344783b */ /* 0x000f680000000200 */
[----:B------:R-:W-:Y:S04]  /*2fa0*/  LDSM.16.M88.4 R8, [R2] ;  /* 0x000000000208783b */ /* 0x000fe80000000200 */
[----:B------:R-:W5:Y:S04]  /*2fb0*/  LDSM.16.M88.4 R36, [R0+0x6000] ;  /* 0x006000000024783b */ /* 0x000f680000000200 */
[----:B------:R-:W5:Y:S04]  /*2fc0*/  LDSM.16.M88.4 R24, [R2+0x1000] ;  /* 0x001000000218783b */ /* 0x000f680000000200 */
[----:B------:R-:W5:Y:S04]  /*2fd0*/  LDSM.16.M88.4 R64, [R0+0x6400] ;  /* 0x006400000040783b */ /* 0x000f680000000200 */
[----:B------:R-:W5:Y:S01]  /*2fe0*/  LDSM.16.M88.4 R16, [R0+0x6800] ;  /* 0x006800000010783b */ /* 0x000f620000000200 */
[-C--:B-1-3--:R-:W-:Y:S03]  /*2ff0*/  HMMA.16816.F32 R4, R84, R56.reuse, RZ ;  /* 0x000000385404723c */ /* 0x08afe600000018ff */
[----:B------:R-:W1:Y:S04]  /*3000*/  LDSM.16.M88.4 R12, [R0+0x6c00] ;  /* 0x006c0000000c783b */ /* 0x000e680000000200 */
[----:B------:R-:W-:Y:S01]  /*3010*/  LDSM.16.M88.4 R128, [R223+0x3000] ;  /* 0x00300000df80783b */ /* 0x000fe20000000200 */
[C---:B--2---:R-:W-:Y:S03]  /*3020*/  HMMA.16816.F32 R20, R88.reuse, R56, RZ ;  /* 0x000000385814723c */ /* 0x044fe600000018ff */
[----:B------:R-:W2:Y:S04]  /*3030*/  LDSM.16.M88.4 R28, [R3+0x7000] ;  /* 0x00700000031c783b */ /* 0x000ea80000000200 */
[----:B------:R-:W3:Y:S01]  /*3040*/  LDSM.16.M88.4 R132, [R223+0x2000] ;  /* 0x00200000df84783b */ /* 0x000ee20000000200 */
[-C--:B------:R-:W-:Y:S03]  /*3050*/  HMMA.16816.F32 R60, R88, R58.reuse, RZ ;  /* 0x0000003a583c723c */ /* 0x080fe600000018ff */
[----:B------:R-:W-:Y:S04]  /*3060*/  LDSM.16.M88.4 R76, [R2+0x3000] ;  /* 0x00300000024c783b */ /* 0x000fe80000000200 */
[----:B------:R-:W3:Y:S01]  /*3070*/  LDSM.16.M88.4 R136, [R0+0x7000] ;  /* 0x007000000088783b */ /* 0x000ee20000000200 */
[----:B------:R-:W-:Y:S03]  /*3080*/  HMMA.16816.F32 R56, R84, R58, RZ ;  /* 0x0000003a5438723c */ /* 0x000fe600000018ff */
[----:B------:R-:W3:Y:S04]  /*3090*/  LDSM.16.M88.4 R80, [R2+0x2000] ;  /* 0x002000000250783b */ /* 0x000ee80000000200 */
[----:B------:R-:W3:Y:S01]  /*30a0*/  LDSM.16.M88.4 R120, [R3+0x7800] ;  /* 0x007800000378783b */ /* 0x000ee20000000200 */
[C---:B----4-:R-:W-:Y:S03]  /*30b0*/  HMMA.16816.F32 R52, R88.reuse, R108, RZ ;  /* 0x0000006c5834723c */ /* 0x050fe600000018ff */
[----:B------:R-:W-:Y:S04]  /*30c0*/  LDSM.16.M88.4 R124, [R3+0x7400] ;  /* 0x00740000037c783b */ /* 0x000fe80000000200 */
[----:B------:R-:W-:Y:S01]  /*30d0*/  LDSM.16.M88.4 R116, [R3+0x7c00] ;  /* 0x007c00000374783b */ /* 0x000fe20000000200 */
[C---:B-----5:R-:W-:Y:S03]  /*30e0*/  HMMA.16816.F32 R44, R88.reuse, R96, RZ ;  /* 0x00000060582c723c */ /* 0x060fe600000018ff */
[----:B------:R-:W-:Y:S05]  /*30f0*/  LDSM.16.M88.4 R72, [R0+0x7400] ;  /* 0x007400000048783b */ /* 0x000fea0000000200 */
[C---:B------:R-:W-:Y:S08]  /*3100*/  HMMA.16816.F32 R40, R88.reuse, R68, RZ ;  /* 0x000000445828723c */ /* 0x040ff000000018ff */
[C---:B------:R-:W-:Y:S08]  /*3110*/  HMMA.16816.F32 R48, R88.reuse, R110, RZ ;  /* 0x0000006e5830723c */ /* 0x040ff000000018ff */
[C---:B------:R-:W-:Y:S08]  /*3120*/  HMMA.16816.F32 R100, R88.reuse, R98, RZ ;  /* 0x000000625864723c */ /* 0x040ff000000018ff */
[----:B------:R-:W-:Y:S08]  /*3130*/  HMMA.16816.F32 R88, R88, R70, RZ ;  /* 0x000000465858723c */ /* 0x000ff000000018ff */
[-C--:B------:R-:W-:Y:S08]  /*3140*/  HMMA.16816.F32 R4, R8, R36.reuse, R4 ;  /* 0x000000240804723c */ /* 0x080ff00000001804 */
[C---:B------:R-:W-:Y:S08]  /*3150*/  HMMA.16816.F32 R20, R24.reuse, R36, R20 ;  /* 0x000000241814723c */ /* 0x040ff00000001814 */
[-C--:B------:R-:W-:Y:S08]  /*3160*/  HMMA.16816.F32 R60, R24, R38.reuse, R60 ;  /* 0x00000026183c723c */ /* 0x080ff0000000183c */
[----:B------:R-:W-:Y:S01]  /*3170*/  HMMA.16816.F32 R56, R8, R38, R56 ;  /* 0x000000260838723c */ /* 0x000fe20000001838 */
[----:B------:R-:W-:Y:S07]  /*3180*/  LDSM.16.M88.4 R36, [R223+0x4000] ;  /* 0x00400000df24783b */ /* 0x000fee0000000200 */
        /* <DEDUP_REMOVED lines=9> */
[C---:B-1----:R-:W-:Y:S08]  /*3220*/  HMMA.16816.F32 R40, R24.reuse, R12, R40 ;  /* 0x0000000c1828723c */ /* 0x042ff00000001828 */
[C---:B------:R-:W-:Y:S08]  /*3230*/  HMMA.16816.F32 R48, R24.reuse, R66, R48 ;  /* 0x000000421830723c */ /* 0x040ff00000001830 */
[C---:B------:R-:W-:Y:S08]  /*3240*/  HMMA.16816.F32 R100, R24.reuse, R18, R100 ;  /* 0x000000121864723c */ /* 0x040ff00000001864 */
[----:B------:R-:W-:Y:S01]  /*3250*/  HMMA.16816.F32 R88, R24, R14, R88 ;  /* 0x0000000e1858723c */ /* 0x000fe20000001858 */
[----:B------:R-:W1:Y:S07]  /*3260*/  LDSM.16.M88.4 R24, [R3+0x8000] ;  /* 0x008000000318783b */ /* 0x000e6e0000000200 */
[-C--:B--2---:R-:W-:Y:S08]  /*3270*/  HMMA.16816.F32 R20, R128, R28.reuse, R20 ;  /* 0x0000001c8014723c */ /* 0x084ff00000001814 */
[----:B---3--:R-:W-:Y:S08]  /*3280*/  HMMA.16816.F32 R4, R132, R28, R4 ;  /* 0x0000001c8404723c */ /* 0x008ff00000001804 */
[-C--:B------:R-:W-:Y:S08]  /*3290*/  HMMA.16816.F32 R60, R128, R30.reuse, R60 ;  /* 0x0000001e803c723c */ /* 0x080ff0000000183c */
[----:B------:R-:W-:Y:S01]  /*32a0*/  HMMA.16816.F32 R56, R132, R30, R56 ;  /* 0x0000001e8438723c */ /* 0x000fe20000001838 */
[----:B------:R-:W2:Y:S07]  /*32b0*/  LDSM.16.M88.4 R28, [R223+0x5000] ;  /* 0x00500000df1c783b */ /* 0x000eae0000000200 */
        /* <DEDUP_REMOVED lines=9> */
[----:B------:R-:W4:Y:S03]  /*3350*/  LDSM.16.M88.4 R12, [R2+0x5000] ;  /* 0x00500000020c783b */ /* 0x000f260000000200 */
[-C--:B------:R-:W-:Y:S08]  /*3360*/  HMMA.16816.F32 R20, R76, R136.reuse, R20 ;  /* 0x000000884c14723c */ /* 0x080ff00000001814 */
[----:B------:R-:W-:Y:S08]  /*3370*/  HMMA.16816.F32 R4, R80, R136, R4 ;  /* 0x000000885004723c */ /* 0x000ff00000001804 */
[-C--:B------:R-:W-:Y:S08]  /*3380*/  HMMA.16816.F32 R60, R76, R138.reuse, R60 ;  /* 0x0000008a4c3c723c */ /* 0x080ff0000000183c */
[----:B------:R-:W-:Y:S08]  /*3390*/  HMMA.16816.F32 R56, R80, R138, R56 ;  /* 0x0000008a5038723c */ /* 0x000ff00000001838 */
[----:B------:R-:W-:Y:S08]  /*33a0*/  HMMA.16816.F32 R44, R128, R120, R44 ;  /* 0x00000078802c723c */ /* 0x000ff0000000182c */
[----:B-1----:R-:W-:Y:S08]  /*33b0*/  HMMA.16816.F32 R4, R36, R24, R4 ;  /* 0x000000182404723c */ /* 0x002ff00000001804 */
[----:B------:R-:W-:Y:S08]  /*33c0*/  HMMA.16816.F32 R100, R128, R122, R100 ;  /* 0x0000007a8064723c */ /* 0x000ff00000001864 */
[C---:B------:R-:W-:Y:S08]  /*33d0*/  HMMA.16816.F32 R104, R132.reuse, R120, R104 ;  /* 0x000000788468723c */ /* 0x040ff00000001868 */
[----:B------:R-:W-:Y:S08]  /*33e0*/  HMMA.16816.F32 R96, R132, R122, R96 ;  /* 0x0000007a8460723c */ /* 0x000ff00000001860 */
[----:B--2---:R-:W-:Y:S08]  /*33f0*/  HMMA.16816.F32 R20, R28, R24, R20 ;  /* 0x000000181c14723c */ /* 0x004ff00000001814 */
[-C--:B------:R-:W-:Y:S08]  /*3400*/  HMMA.16816.F32 R56, R36, R26.reuse, R56 ;  /* 0x0000001a2438723c */ /* 0x080ff00000001838 */
[----:B------:R-:W-:Y:S01]  /*3410*/  HMMA.16816.F32 R60, R28, R26, R60 ;  /* 0x0000001a1c3c723c */ /* 0x000fe2000000183c */
[----:B------:R-:W-:Y:S07]  /*3420*/  LDSM.16.M88.4 R24, [R3+0x8c00] ;  /* 0x008c00000318783b */ /* 0x000fee0000000200 */
[----:B---3--:R-:W-:Y:S08]  /*3430*/  HMMA.16816.F32 R4, R16, R8, R4 ;  /* 0x000000081004723c */ /* 0x008ff00000001804 */
[C---:B------:R-:W-:Y:S08]  /*3440*/  HMMA.16816.F32 R44, R76.reuse, R68, R44 ;  /* 0x000000444c2c723c */ /* 0x040ff0000000182c */
[----:B------:R-:W-:Y:S03]  /*3450*/  HMMA.16816.F32 R100, R76, R70, R100 ;  /* 0x000000464c64723c */ /* 0x000fe60000001864 */
[----:B------:R-:W-:Y:S01]  /*3460*/  FMUL.FTZ R4, R4, UR4 ;  /* 0x0000000404047c20 */ /* 0x000fe20008410000 */
[----:B------:R-:W-:-:S04]  /*3470*/  FMUL.FTZ R5, R5, UR4 ;  /* 0x0000000405057c20 */ /* 0x000fc80008410000 */
[----:B------:R-:W-:Y:S08]  /*3480*/  HMMA.16816.F32 R104, R80, R68, R104 ;  /* 0x000000445068723c */ /* 0x000ff00000001868 */
[----:B----4-:R-:W-:Y:S08]  /*3490*/  HMMA.16816.F32 R20, R12, R8, R20 ;  /* 0x000000080c14723c */ /* 0x010ff00000001814 */
[----:B------:R-:W-:Y:S01]  /*34a0*/  HMMA.16816.F32 R96, R80, R70, R96 ;  /* 0x000000465060723c */ /* 0x000fe20000001860 */
[----:B------:R-:W1:Y:S07]  /*34b0*/  LDSM.16.M88.4 R68, [R3+0x8400] ;  /* 0x008400000344783b */ /* 0x000e6e0000000200 */
[----:B------:R-:W-:Y:S03]  /*34c0*/  HMMA.16816.F32 R56, R16, R10, R56 ;  /* 0x0000000a1038723c */ /* 0x000fe60000001838 */
[----:B------:R-:W-:Y:S01]  /*34d0*/  FMUL.FTZ R21, R21, UR4 ;  /* 0x0000000415157c20 */ /* 0x000fe20008410000 */
[----:B------:R-:W-:Y:S01]  /*34e0*/  FMUL.FTZ R23, R23, UR4 ;  /* 0x0000000417177c20 */ /* 0x000fe20008410000 */
[----:B------:R-:W-:-:S03]  /*34f0*/  FMUL.FTZ R20, R20, UR4 ;  /* 0x0000000414147c20 */ /* 0x000fc60008410000 */
[----:B------:R-:W-:Y:S01]  /*3500*/  HMMA.16816.F32 R60, R12, R10, R60 ;  /* 0x0000000a0c3c723c */ /* 0x000fe2000000183c */
[----:B------:R-:W2:Y:S01]  /*3510*/  LDSM.16.M88.4 R8, [R3+0x8800] ;  /* 0x008800000308783b */ /* 0x000ea20000000200 */
[----:B------:R-:W-:Y:S06]  /*3520*/  MUFU.TANH R21, R21 ;  /* 0x0000001500157308 */ /* 0x000fec0000002400 */
[----:B------:R-:W-:Y:S02]  /*3530*/  HMMA.16816.F32 R52, R128, R124, R52 ;  /* 0x0000007c8034723c */ /* 0x000fe40000001834 */
[----:B------:R-:W-:Y:S01]  /*3540*/  MUFU.TANH R23, R23 ;  /* 0x0000001700177308 */ /* 0x000fe20000002400 */
[----:B------:R-:W-:Y:S01]  /*3550*/  FMUL.FTZ R56, R56, UR4 ;  /* 0x0000000438387c20 */ /* 0x000fe20008410000 */
[----:B------:R-:W-:Y:S01]  /*3560*/  FMUL.FTZ R57, R57, UR4 ;  /* 0x0000000439397c20 */ /* 0x000fe20008410000 */
[----:B------:R-:W-:Y:S01]  /*3570*/  FMUL.FTZ R58, R58, UR4 ;  /* 0x000000043a3a7c20 */ /* 0x000fe20008410000 */
[----:B------:R-:W-:-:S02]  /*3580*/  FMUL.FTZ R59, R59, UR4 ;  /* 0x000000043b3b7c20 */ /* 0x000fc40008410000 */
[----:B------:R-:W-:Y:S02]  /*3590*/  HMMA.16816.F32 R40, R128, R116, R40 ;  /* 0x000000748028723c */ /* 0x000fe40000001828 */
[----:B------:R-:W-:Y:S01]  /*35a0*/  MUFU.TANH R20, R20 ;  /* 0x0000001400147308 */ /* 0x000fe20000002400 */
[----:B------:R-:W-:Y:S01]  /*35b0*/  FMUL.FTZ R60, R60, UR4 ;  /* 0x000000043c3c7c20 */ /* 0x000fe20008410000 */
[----:B------:R-:W-:Y:S01]  /*35c0*/  FMUL.FTZ R62, R62, UR4 ;  /* 0x000000043e3e7c20 */ /* 0x000fe20008410000 */
[----:B------:R-:W-:-:S03]  /*35d0*/  FMUL.FTZ R61, R61, UR4 ;  /* 0x000000043d3d7c20 */ /* 0x000fc60008410000 */
[C---:B------:R-:W-:Y:S02]  /*35e0*/  HMMA.16816.F32 R48, R128.reuse, R126, R48 ;  /* 0x0000007e8030723c */ /* 0x040fe40000001830 */
[----:B------:R-:W-:Y:S06]  /*35f0*/  MUFU.TANH R60, R60 ;  /* 0x0000003c003c7308 */ /* 0x000fec0000002400 */
[----:B------:R-:W-:Y:S02]  /*3600*/  HMMA.16816.F32 R88, R128, R118, R88 ;  /* 0x000000768058723c */ /* 0x000fe40000001858 */
[----:B------:R-:W-:Y:S06]  /*3610*/  MUFU.TANH R62, R62 ;  /* 0x0000003e003e7308 */ /* 0x000fec0000002400 */
[C---:B------:R-:W-:Y:S02]  /*3620*/  HMMA.16816.F32 R92, R132.reuse, R116, R92 ;  /* 0x00000074845c723c */ /* 0x040fe4000000185c */
[----:B------:R-:W-:Y:S06]  /*3630*/  MUFU.TANH R61, R61 ;  /* 0x0000003d003d7308 */ /* 0x000fec0000002400 */
[C---:B------:R-:W-:Y:S08]  /*3640*/  HMMA.16816.F32 R84, R132.reuse, R118, R84 ;  /* 0x000000768454723c */ /* 0x040ff00000001854 */
[C---:B------:R-:W-:Y:S08]  /*3650*/  HMMA.16816.F32 R112, R132.reuse, R124, R112 ;  /* 0x0000007c8470723c */ /* 0x040ff00000001870 */
[----:B------:R-:W-:Y:S08]  /*3660*/  HMMA.16816.F32 R108, R132, R126, R108 ;  /* 0x0000007e846c723c */ /* 0x000ff0000000186c */
[C---:B------:R-:W-:Y:S08]  /*3670*/  HMMA.16816.F32 R52, R76.reuse, R72, R52 ;  /* 0x000000484c34723c */ /* 0x040ff00000001834 */
[C---:B------:R-:W-:Y:S08]  /*3680*/  HMMA.16816.F32 R48, R76.reuse, R74, R48 ;  /* 0x0000004a4c30723c */ /* 0x040ff00000001830 */
[C---:B------:R-:W-:Y:S08]  /*3690*/  HMMA.16816.F32 R40, R76.reuse, R64, R40 ;  /* 0x000000404c28723c */ /* 0x040ff00000001828 */
[----:B------:R-:W-:Y:S08]  /*36a0*/  HMMA.16816.F32 R88, R76, R66, R88 ;  /* 0x000000424c58723c */ /* 0x000ff00000001858 */
[C---:B------:R-:W-:Y:S01]  /*36b0*/  HMMA.16816.F32 R92, R80.reuse, R64, R92 ;  /* 0x00000040505c723c */ /* 0x040fe2000000185c */
[----:B------:R-:W-:Y:S07]  /*36c0*/  MUFU.TANH R64, R56 ;  /* 0x0000003800407308 */ /* 0x000fee0000002400 */
[C---:B------:R-:W-:Y:S01]  /*36d0*/  HMMA.16816.F32 R84, R80.reuse, R66, R84 ;  /* 0x000000425054723c */ /* 0x040fe20000001854 */
[----:B------:R-:W-:Y:S07]  /*36e0*/  MUFU.TANH R65, R57 ;  /* 0x0000003900417308 */ /* 0x000fee0000002400 */
[----:B------:R-:W-:Y:S01]  /*36f0*/  HMMA.16816.F32 R112, R80, R72, R112 ;  /* 0x000000485070723c */ /* 0x000fe20000001870 */
[----:B------:R-:W-:Y:S01]  /*3700*/  MUFU.TANH R66, R58 ;  /* 0x0000003a00427308 */ /* 0x000fe20000002400 */
[----:B------:R-:W-:-:S06]  /*3710*/  FMUL.FTZ R73, R6, UR4 ;  /* 0x0000000406497c20 */ /* 0x000fcc0008410000 */
[----:B------:R-:W-:Y:S01]  /*3720*/  HMMA.16816.F32 R108, R80, R74, R108 ;  /* 0x0000004a506c723c */ /* 0x000fe2000000186c */
[----:B------:R3:W-:Y:S01]  /*3730*/  MUFU.TANH R67, R59 ;  /* 0x0000003b00437308 */ /* 0x0007e20000002400 */
[----:B------:R-:W-:-:S06]  /*3740*/  FMUL.FTZ R75, R7, UR4 ;  /* 0x00000004074b7c20 */ /* 0x000fcc0008410000 */
[C---:B-1----:R-:W-:Y:S01]  /*3750*/  HMMA.16816.F32 R52, R28.reuse, R68, R52 ;  /* 0x000000441c34723c */ /* 0x042fe20000001834 */
[----:B------:R-:W-:Y:S07]  /*3760*/  MUFU.TANH R72, R4 ;  /* 0x0000000400487308 */ /* 0x000fee0000002400 */
[C---:B------:R-:W-:Y:S01]  /*3770*/  HMMA.16816.F32 R48, R28.reuse, R70, R48 ;  /* 0x000000461c30723c */ /* 0x040fe20000001830 */
[----:B------:R1:W-:Y:S01]  /*3780*/  MUFU.TANH R74, R5 ;  /* 0x00000005004a7308 */ /* 0x0003e20000002400 */
[----:B---3--:R-:W3:Y:S06]  /*3790*/  LDSM.16.M88.4 R56, [R0+0x8c00] ;  /* 0x008c00000038783b */ /* 0x008eec0000000200 */
[C---:B--2---:R-:W-:Y:S01]  /*37a0*/  HMMA.16816.F32 R44, R28.reuse, R8, R44 ;  /* 0x000000081c2c723c */ /* 0x044fe2000000182c */
[----:B------:R-:W-:Y:S07]  /*37b0*/  MUFU.TANH R75, R75 ;  /* 0x0000004b004b7308 */ /* 0x000fee0000002400 */
[C---:B------:R-:W-:Y:S01]  /*37c0*/  HMMA.16816.F32 R100, R28.reuse, R10, R100 ;  /* 0x0000000a1c64723c */ /* 0x040fe20000001864 */
[----:B------:R-:W-:Y:S01]  /*37d0*/  MUFU.TANH R73, R73 ;  /* 0x0000004900497308 */ /* 0x000fe20000002400 */
[----:B-1----:R-:W1:Y:S06]  /*37e0*/  LDSM.16.M88.4 R4, [R0+0x8400] ;  /* 0x008400000004783b */ /* 0x002e6c0000000200 */
[C---:B------:R-:W-:Y:S08]  /*37f0*/  HMMA.16816.F32 R40, R28.reuse, R24, R40 ;  /* 0x000000181c28723c */ /* 0x040ff00000001828 */
[----:B------:R-:W-:Y:S01]  /*3800*/  HMMA.16816.F32 R88, R28, R26, R88 ;  /* 0x0000001a1c58723c */ /* 0x000fe20000001858 */
[----:B------:R-:W2:Y:S01]  /*3810*/  LDSM.16.M88.4 R28, [R0+0x8800] ;  /* 0x00880000001c783b */ /* 0x000ea20000000200 */
[----:B------:R-:W-:-:S06]  /*3820*/  DEPBAR.LE SB0, 0x0 ;  /* 0x000080000000791a */ /* 0x000fcc0000000000 */
[C---:B------:R-:W-:Y:S08]  /*3830*/  HMMA.16816.F32 R84, R36.reuse, R26, R84 ;  /* 0x0000001a2454723c */ /* 0x040ff00000001854 */
[C---:B------:R-:W-:Y:S08]  /*3840*/  HMMA.16816.F32 R104, R36.reuse, R8, R104 ;  /* 0x000000082468723c */ /* 0x040ff00000001868 */
[----:B------:R-:W-:Y:S08]  /*3850*/  HMMA.16816.F32 R112, R36, R68, R112 ;  /* 0x000000442470723c */ /* 0x000ff00000001870 */
[----:B---3--:R-:W-:Y:S08]  /*3860*/  HMMA.16816.F32 R84, R16, R58, R84 ;  /* 0x0000003a1054723c */ /* 0x008ff00000001854 */
[C---:B-1----:R-:W-:Y:S08]  /*3870*/  HMMA.16816.F32 R48, R12.reuse, R6, R48 ;  /* 0x000000060c30723c */ /* 0x042ff00000001830 */
[----:B--2---:R-:W-:Y:S03]  /*3880*/  HMMA.16816.F32 R44, R12, R28, R44 ;  /* 0x0000001c0c2c723c */ /* 0x004fe6000000182c */
[----:B------:R-:W-:Y:S01]  /*3890*/  FMUL.FTZ R87, R87, UR4 ;  /* 0x0000000457577c20 */ /* 0x000fe20008410000 */
[----:B------:R-:W-:-:S04]  /*38a0*/  FMUL.FTZ R85, R85, UR4 ;  /* 0x0000000455557c20 */ /* 0x000fc80008410000 */
[----:B------:R-:W-:Y:S01]  /*38b0*/  HMMA.16816.F32 R108, R36, R70, R108 ;  /* 0x00000046246c723c */ /* 0x000fe2000000186c */
[----:B------:R-:W-:Y:S02]  /*38c0*/  MUFU.TANH R87, R87 ;  /* 0x0000005700577308 */ /* 0x000fe40000002400 */
[----:B------:R-:W-:-:S05]  /*38d0*/  FMUL.FTZ R27, R48, UR4 ;  /* 0x00000004301b7c20 */ /* 0x000fca0008410000 */
[----:B------:R-:W-:Y:S01]  /*38e0*/  HMMA.16816.F32 R96, R36, R10, R96 ;  /* 0x0000000a2460723c */ /* 0x000fe20000001860 */
[----:B------:R-:W-:Y:S02]  /*38f0*/  MUFU.TANH R27, R27 ;  /* 0x0000001b001b7308 */ /* 0x000fe40000002400 */
[----:B------:R-:W-:-:S05]  /*3900*/  FMUL.FTZ R44, R44, UR4 ;  /* 0x000000042c2c7c20 */ /* 0x000fca0008410000 */
[----:B------:R-:W-:Y:S01]  /*3910*/  HMMA.16816.F32 R92, R36, R24, R92 ;  /* 0x00000018245c723c */ /* 0x000fe2000000185c */
[----:B------:R-:W-:Y:S01]  /*3920*/  FMUL.FTZ R37, R49, UR4 ;  /* 0x0000000431257c20 */ /* 0x000fe20008410000 */
[----:B------:R-:W-:-:S05]  /*3930*/  FMUL.FTZ R38, R22, UR4 ;  /* 0x0000000416267c20 */ /* 0x000fca0008410000 */
[----:B------:R-:W-:Y:S01]  /*3940*/  MUFU.TANH R37, R37 ;  /* 0x0000002500257308 */ /* 0x000fe20000002400 */
[C---:B------:R-:W-:Y:S07]  /*3950*/  HMMA.16816.F32 R88, R12.reuse, R58, R88 ;  /* 0x0000003a0c58723c */ /* 0x040fee0000001858 */
[----:B------:R-:W-:Y:S01]  /*3960*/  MUFU.TANH R38, R38 ;  /* 0x0000002600267308 */ /* 0x000fe20000002400 */
[C---:B------:R-:W-:Y:S08]  /*3970*/  HMMA.16816.F32 R52, R12.reuse, R4, R52 ;  /* 0x000000040c34723c */ /* 0x040ff00000001834 */
[----:B------:R-:W-:Y:S03]  /*3980*/  HMMA.16816.F32 R100, R12, R30, R100 ;  /* 0x0000001e0c64723c */ /* 0x000fe60000001864 */
[----:B------:R-:W-:Y:S01]  /*3990*/  FMUL.FTZ R89, R89, UR4 ;  /* 0x0000000459597c20 */ /* 0x000fe20008410000 */
[----:B------:R-:W-:-:S04]  /*39a0*/  FMUL.FTZ R91, R91, UR4 ;  /* 0x000000045b5b7c20 */ /* 0x000fc80008410000 */
[----:B------:R-:W-:Y:S01]  /*39b0*/  HMMA.16816.F32 R40, R12, R56, R40 ;  /* 0x000000380c28723c */ /* 0x000fe20000001828 */
[----:B------:R-:W-:Y:S01]  /*39c0*/  FMUL.FTZ R14, R86, UR4 ;  /* 0x00000004560e7c20 */ /* 0x000fe20008410000 */
[----:B------:R-:W-:Y:S01]  /*39d0*/  FMUL.FTZ R13, R84, UR4 ;  /* 0x00000004540d7c20 */ /* 0x000fe20008410000 */
[----:B------:R-:W-:Y:S01]  /*39e0*/  FMUL.FTZ R15, R88, UR4 ;  /* 0x00000004580f7c20 */ /* 0x000fe20008410000 */
[----:B------:R-:W-:Y:S01]  /*39f0*/  FMUL.FTZ R8, R52, UR4 ;  /* 0x0000000434087c20 */ /* 0x000fe20008410000 */
[----:B------:R-:W-:Y:S01]  /*3a00*/  FMUL.FTZ R10, R54, UR4 ;  /* 0x00000004360a7c20 */ /* 0x000fe20008410000 */
[----:B------:R-:W-:Y:S01]  /*3a10*/  MUFU.TANH R52, R44 ;  /* 0x0000002c00347308 */ /* 0x000fe20000002400 */
[----:B------:R-:W-:Y:S01]  /*3a20*/  FMUL.FTZ R9, R53, UR4 ;  /* 0x0000000435097c20 */ /* 0x000fe20008410000 */
[----:B------:R-:W-:Y:S01]  /*3a30*/  HMMA.16816.F32 R104, R16, R28, R104 ;  /* 0x0000001c1068723c */ /* 0x000fe20000001868 */
[----:B------:R-:W-:Y:S01]  /*3a40*/  FMUL.FTZ R29, R50, UR4 ;  /* 0x00000004321d7c20 */ /* 0x000fe20008410000 */
[----:B------:R-:W-:Y:S01]  /*3a50*/  FMUL.FTZ R50, R45, UR4 ;  /* 0x000000042d327c20 */ /* 0x000fe20008410000 */
[----:B------:R-:W-:-:S02]  /*3a60*/  IMAD.U32 R45, RZ, RZ, UR17 ;  /* 0x00000011ff2d7e24 */ /* 0x000fc4000f8e00ff */
[----:B------:R-:W-:Y:S01]  /*3a70*/  FMUL.FTZ R54, R46, UR4 ;  /* 0x000000042e367c20 */ /* 0x000fe20008410000 */
[----:B------:R-:W-:Y:S01]  /*3a80*/  FMUL.FTZ R53, R47, UR4 ;  /* 0x000000042f357c20 */ /* 0x000fe20008410000 */
[----:B------:R-:W1:Y:S01]  /*3a90*/  MUFU.TANH R14, R14 ;  /* 0x0000000e000e7308 */ /* 0x000e620000002400 */
[----:B------:R-:W-:Y:S01]  /*3aa0*/  IMAD R45, R45, 0x40, R232 ;  /* 0x000000402d2d7824 */ /* 0x000fe200078e02e8 */
[C---:B------:R-:W-:Y:S01]  /*3ab0*/  HMMA.16816.F32 R112, R16.reuse, R4, R112 ;  /* 0x000000041070723c */ /* 0x040fe20000001870 */
[----:B------:R-:W-:Y:S01]  /*3ac0*/  FMUL.FTZ R4, R63, UR4 ;  /* 0x000000043f047c20 */ /* 0x000fe20008410000 */
[----:B------:R-:W-:Y:S01]  /*3ad0*/  FMUL.FTZ R11, R55, UR4 ;  /* 0x00000004370b7c20 */ /* 0x000fe20008410000 */
[----:B------:R-:W-:Y:S01]  /*3ae0*/  FMUL.FTZ R47, R41, UR4 ;  /* 0x00000004292f7c20 */ /* 0x000fe20008410000 */
[----:B------:R-:W-:Y:S01]  /*3af0*/  FMUL.FTZ R46, R42, UR4 ;  /* 0x000000042a2e7c20 */ /* 0x000fe20008410000 */
[----:B------:R-:W-:Y:S01]  /*3b00*/  FMUL.FTZ R49, R40, UR4 ;  /* 0x0000000428317c20 */ /* 0x000fe20008410000 */
[----:B------:R-:W2:Y:S01]  /*3b10*/  MUFU.TANH R13, R13 ;  /* 0x0000000d000d7308 */ /* 0x000ea20000002400 */
[----:B------:R-:W-:Y:S01]  /*3b20*/  FMUL.FTZ R40, R43, UR4 ;  /* 0x000000042b287c20 */ /* 0x000fe20008410000 */
[C---:B------:R-:W-:Y:S01]  /*3b30*/  HMMA.16816.F32 R108, R16.reuse, R6, R108 ;  /* 0x00000006106c723c */ /* 0x040fe2000000186c */
[----:B------:R-:W-:Y:S01]  /*3b40*/  FMUL.FTZ R100, R100, UR4 ;  /* 0x0000000464647c20 */ /* 0x000fe20008410000 */
[----:B------:R-:W-:Y:S01]  /*3b50*/  FMUL.FTZ R102, R102, UR4 ;  /* 0x0000000466667c20 */ /* 0x000fe20008410000 */
[----:B------:R-:W-:Y:S01]  /*3b60*/  FMUL.FTZ R39, R104, UR4 ;  /* 0x0000000468277c20 */ /* 0x000fe20008410000 */
[----:B------:R-:W-:Y:S01]  /*3b70*/  FMUL.FTZ R12, R106, UR4 ;  /* 0x000000046a0c7c20 */ /* 0x000fe20008410000 */
[----:B------:R-:W-:Y:S01]  /*3b80*/  FMUL.FTZ R48, R105, UR4 ;  /* 0x0000000469307c20 */ /* 0x000fe20008410000 */
[----:B------:R-:W3:Y:S01]  /*3b90*/  MUFU.TANH R15, R15 ;  /* 0x0000000f000f7308 */ /* 0x000ee20000002400 */
[----:B------:R-:W-:Y:S01]  /*3ba0*/  FMUL.FTZ R101, R101, UR4 ;  /* 0x0000000465657c20 */ /* 0x000fe20008410000 */
[C---:B------:R-:W-:Y:S01]  /*3bb0*/  HMMA.16816.F32 R96, R16.reuse, R30, R96 ;  /* 0x0000001e1060723c */ /* 0x040fe20000001860 */
        /* <DEDUP_REMOVED lines=8> */
[----:B------:R-:W-:-:S02]  /*3c40*/  IMAD.U32 R17, RZ, RZ, UR21 ;  /* 0x00000015ff117e24 */ /* 0x000fc4000f8e00ff */
[----:B------:R-:W-:Y:S01]  /*3c50*/  FMUL.FTZ R16, R90, UR4 ;  /* 0x000000045a107c20 */ /* 0x000fe20008410000 */
[----:B------:R-:W-:Y:S01]  /*3c60*/  FMUL.FTZ R7, R110, UR4 ;  /* 0x000000046e077c20 */ /* 0x000fe20008410000 */
[----:B------:R-:W-:Y:S01]  /*3c70*/  FMUL.FTZ R24, R108, UR4 ;  /* 0x000000046c187c20 */ /* 0x000fe20008410000 */
[----:B------:R-:W-:Y:S01]  /*3c80*/  FMUL.FTZ R6, R109, UR4 ;  /* 0x000000046d067c20 */ /* 0x000fe20008410000 */
[C-C-:B------:R-:W-:Y:S01]  /*3c90*/  VIADDMNMX R3, R140.reuse, 0x8, R17.reuse, PT ;  /* 0x000000088c037846 */ /* 0x140fe20003800111 */
[----:B------:R-:W-:Y:S01]  /*3ca0*/  MUFU.TANH R5, R5 ;  /* 0x0000000500057308 */ /* 0x000fe20000002400 */
[C-C-:B------:R-:W-:Y:S01]  /*3cb0*/  VIADDMNMX R2, R140.reuse, 0x40, R17.reuse, PT ;  /* 0x000000408c027846 */ /* 0x140fe20003800111 */
[----:B------:R-:W-:Y:S01]  /*3cc0*/  FMUL.FTZ R26, R111, UR4 ;  /* 0x000000046f1a7c20 */ /* 0x000fe20008410000 */
[----:B------:R-:W-:Y:S01]  /*3cd0*/  VIADDMNMX R0, R140, 0x48, R17, PT ;  /* 0x000000488c007846 */ /* 0x000fe20003800111 */
[----:B------:R-:W-:Y:S02]  /*3ce0*/  VIADD R17, R45, 0x38 ;  /* 0x000000382d117836 */ /* 0x000fe40000000000 */
[----:B------:R-:W-:Y:S01]  /*3cf0*/  FMUL.FTZ R99, R99, UR4 ;  /* 0x0000000463637c20 */ /* 0x000fe20008410000 */
[----:B------:R-:W-:Y:S01]  /*3d00*/  FMUL.FTZ R55, R96, UR4 ;  /* 0x0000000460377c20 */ /* 0x000fe20008410000 */
[----:B------:R-:W-:Y:S01]  /*3d10*/  FMUL.FTZ R98, R98, UR4 ;  /* 0x0000000462627c20 */ /* 0x000fe20008410000 */
[----:B------:R-:W4:Y:S01]  /*3d20*/  MUFU.TANH R16, R16 ;  /* 0x0000001000107308 */ /* 0x000f220000002400 */
[----:B------:R-:W-:Y:S01]  /*3d30*/  I2FP.F32.U32 R18, R17 ;  /* 0x0000001100127245 */ /* 0x000fe20000201000 */
[----:B------:R-:W-:Y:S01]  /*3d40*/  FMUL.FTZ R97, R97, UR4 ;  /* 0x0000000461617c20 */ /* 0x000fe20008410000 */
[----:B------:R-:W-:Y:S01]  /*3d50*/  ISETP.GE.AND P5, PT, R17, R216, PT ;  /* 0x000000d81100720c */ /* 0x000fe20003fa6270 */
[----:B------:R-:W-:Y:S01]  /*3d60*/  FMUL.FTZ R103, R103, UR4 ;  /* 0x0000000467677c20 */ /* 0x000fe20008410000 */
[C---:B------:R-:W-:Y:S01]  /*3d70*/  ISETP.GE.AND P4, PT, R17.reuse, R3, PT ;  /* 0x000000031100720c */ /* 0x040fe20003f86270 */
[C---:B-1----:R-:W-:Y:S01]  /*3d80*/  FFMA.FTZ R14, R18.reuse, UR5, R14 ;  /* 0x00000005120e7c23 */ /* 0x042fe2000801000e */
[C---:B------:R-:W-:Y:S01]  /*3d90*/  ISETP.GE.AND P2, PT, R17.reuse, R2, PT ;  /* 0x000000021100720c */ /* 0x040fe20003f46270 */
[----:B--2---:R-:W-:Y:S01]  /*3da0*/  FFMA.FTZ R13, R18, UR5, R13 ;  /* 0x00000005120d7c23 */ /* 0x004fe2000801000d */
[----:B------:R-:W-:Y:S01]  /*3db0*/  ISETP.GE.AND P0, PT, R17, R0, PT ;  /* 0x000000001100720c */ /* 0x000fe20003f06270 */
[----:B------:R-:W-:Y:S01]  /*3dc0*/  VIADD R17, R45, 0x1 ;  /* 0x000000012d117836 */ /* 0x000fe20000000000 */
[----:B------:R-:W-:Y:S01]  /*3dd0*/  FSEL R169, R14, -INF , !P4 ;  /* 0xff8000000ea97808 */ /* 0x000fe20006000000 */
[C---:B---3--:R-:W-:Y:S01]  /*3de0*/  FFMA.FTZ R15, R18.reuse, UR5, R15 ;  /* 0x00000005120f7c23 */ /* 0x048fe2000801000f */
[----:B------:R-:W-:Y:S01]  /*3df0*/  FSEL R180, R13, -INF , !P5 ;  /* 0xff8000000db47808 */ /* 0x000fe20006800000 */
[----:B------:R-:W-:Y:S01]  /*3e00*/  VIADD R13, R45, 0x8 ;  /* 0x000000082d0d7836 */ /* 0x000fe20000000000 */
[----:B------:R-:W-:Y:S01]  /*3e10*/  I2FP.F32.U32 R14, R17 ;  /* 0x00000011000e7245 */ /* 0x000fe20000201000 */
[----:B------:R-:W1:Y:S01]  /*3e20*/  MUFU.TANH R68, R68 ;  /* 0x0000004400447308 */ /* 0x000e620000002400 */
[----:B----4-:R-:W-:Y:S01]  /*3e30*/  FFMA.FTZ R16, R18, UR5, R16 ;  /* 0x0000000512107c23 */ /* 0x010fe20008010010 */
[-C--:B------:R-:W-:Y:S01]  /*3e40*/  ISETP.GE.AND P3, PT, R17, R216.reuse, PT ;  /* 0x000000d81100720c */ /* 0x080fe20003f66270 */
[----:B------:R-:W-:Y:S01]  /*3e50*/  FMUL.FTZ R93, R93, UR4 ;  /* 0x000000045d5d7c20 */ /* 0x000fe20008410000 */
[C---:B------:R-:W-:Y:S01]  /*3e60*/  FFMA.FTZ R36, R14.reuse, UR5, R74 ;  /* 0x000000050e247c23 */ /* 0x040fe2000801004a */
[C---:B------:R-:W-:Y:S01]  /*3e70*/  FFMA.FTZ R25, R14.reuse, UR5, R75 ;  /* 0x000000050e197c23 */ /* 0x040fe2000801004b */
[-C--:B------:R-:W-:Y:S01]  /*3e80*/  ISETP.GE.AND P1, PT, R17, R3.reuse, PT ;  /* 0x000000031100720c */ /* 0x080fe20003f26270 */
[C---:B------:R-:W-:Y:S01]  /*3e90*/  FFMA.FTZ R21, R14.reuse, UR5, R21 ;  /* 0x000000050e157c23 */ /* 0x040fe20008010015 */
[----:B------:R-:W-:Y:S01]  /*3ea0*/  FSEL R193, R15, -INF , !P2 ;  /* 0xff8000000fc17808 */ /* 0x000fe20005000000 */
[----:B------:R-:W-:Y:S01]  /*3eb0*/  FFMA.FTZ R44, R14, UR5, R23 ;  /* 0x000000050e2c7c23 */ /* 0x000fe20008010017 */
[----:B------:R-:W-:Y:S01]  /*3ec0*/  FSEL R188, R16, -INF , !P0 ;  /* 0xff80000010bc7808 */ /* 0x000fe20004000000 */
[----:B------:R-:W-:Y:S01]  /*3ed0*/  VIADD R15, R45, 0x10 ;  /* 0x000000102d0f7836 */ /* 0x000fe20000000000 */
[----:B------:R-:W-:Y:S01]  /*3ee0*/  FSEL R36, R36, -INF , !P3 ;  /* 0xff80000024247808 */ /* 0x000fe20005800000 */
[----:B------:R-:W-:Y:S01]  /*3ef0*/  MUFU.TANH R63, R63 ;  /* 0x0000003f003f7308 */ /* 0x000fe20000002400 */
[----:B------:R-:W-:Y:S01]  /*3f00*/  FSEL R25, R25, -INF , !P1 ;  /* 0xff80000019197808 */ /* 0x000fe20004800000 */
[----:B------:R-:W-:Y:S01]  /*3f10*/  FMUL.FTZ R95, R95, UR4 ;  /* 0x000000045f5f7c20 */ /* 0x000fe20008410000 */
[C---:B------:R-:W-:Y:S01]  /*3f20*/  ISETP.GE.AND P2, PT, R13.reuse, R216, PT ;  /* 0x000000d80d00720c */ /* 0x040fe20003f46270 */
[----:B------:R-:W-:Y:S01]  /*3f30*/  FMUL.FTZ R92, R92, UR4 ;  /* 0x000000045c5c7c20 */ /* 0x000fe20008410000 */
[C---:B------:R-:W-:Y:S01]  /*3f40*/  ISETP.GE.AND P0, PT, R13.reuse, R3, PT ;  /* 0x000000030d00720c */ /* 0x040fe20003f06270 */
[----:B------:R-:W-:Y:S01]  /*3f50*/  FMUL.FTZ R94, R94, UR4 ;  /* 0x000000045e5e7c20 */ /* 0x000fe20008410000 */
[C---:B------:R-:W-:Y:S01]  /*3f60*/  ISETP.GE.AND P3, PT, R13.reuse, R2, PT ;  /* 0x000000020d00720c */ /* 0x040fe20003f66270 */
[----:B------:R-:W2:Y:S01]  /*3f70*/  MUFU.TANH R10, R10 ;  /* 0x0000000a000a7308 */ /* 0x000ea20000002400 */
[----:B------:R-:W-:-:S02]  /*3f80*/  ISETP.GE.AND P1, PT, R13, R0, PT ;  /* 0x000000000d00720c */ /* 0x000fc40003f26270 */
[----:B------:R-:W-:Y:S02]  /*3f90*/  I2FP.F32.U32 R13, R13 ;  /* 0x0000000d000d7245 */ /* 0x000fe40000201000 */
[C---:B------:R-:W-:Y:S02]  /*3fa0*/  ISETP.GE.AND P5, PT, R17.reuse, R2, PT ;  /* 0x000000021100720c */ /* 0x040fe40003fa6270 */
[----:B------:R-:W-:Y:S01]  /*3fb0*/  ISETP.GE.AND P4, PT, R17, R0, PT ;  /* 0x000000001100720c */ /* 0x000fe20003f86270 */
[----:B------:R-:W-:Y:S02]  /*3fc0*/  VIADD R17, R45, 0x9 ;  /* 0x000000092d117836 */ /* 0x000fe40000000000 */
[C---:B------:R-:W-:Y:S01]  /*3fd0*/  FFMA.FTZ R30, R13.reuse, UR5, R64 ;  /* 0x000000050d1e7c23 */ /* 0x040fe20008010040 */
[----:B------:R-:W-:Y:S01]  /*3fe0*/  FFMA.FTZ R19, R13, UR5, R66 ;  /* 0x000000050d137c23 */ /* 0x000fe20008010042 */
[----:B------:R-:W-:Y:S01]  /*3ff0*/  FSEL R23, R21, -INF , !P5 ;  /* 0xff80000015177808 */ /* 0x000fe20006800000 */
[C---:B------:R-:W-:Y:S01]  /*4000*/  FFMA.FTZ R41, R13.reuse, UR5, R60 ;  /* 0x000000050d297c23 */ /* 0x040fe2000801003c */
[----:B------:R-:W-:Y:S01]  /*4010*/  I2FP.F32.U32 R14, R17 ;  /* 0x00000011000e7245 */ /* 0x000fe20000201000 */
[----:B------:R-:W-:Y:S01]  /*4020*/  FFMA.FTZ R42, R13, UR5, R62 ;  /* 0x000000050d2a7c23 */ /* 0x000fe2000801003e */
[----:B------:R-:W-:Y:S01]  /*4030*/  FSEL R44, R44, -INF , !P4 ;  /* 0xff8000002c2c7808 */ /* 0x000fe20006000000 */
[----:B------:R-:W-:Y:S01]  /*4040*/  MUFU.TANH R69, R69 ;  /* 0x0000004500457308 */ /* 0x000fe20000002400 */
[----:B------:R-:W-:Y:S01]  /*4050*/  FSEL R30, R30, -INF , !P2 ;  /* 0xff8000001e1e7808 */ /* 0x000fe20005000000 */
[C---:B------:R-:W-:Y:S01]  /*4060*/  FFMA.FTZ R28, R14.reuse, UR5, R65 ;  /* 0x000000050e1c7c23 */ /* 0x040fe20008010041 */
[----:B------:R-:W-:Y:S01]  /*4070*/  FSEL R19, R19, -INF , !P0 ;  /* 0xff80000013137808 */ /* 0x000fe20004000000 */
[----:B------:R-:W-:Y:S01]  /*4080*/  VIADD R13, R45, 0x11 ;  /* 0x000000112d0d7836 */ /* 0x000fe20000000000 */
[C---:B------:R-:W-:Y:S01]  /*4090*/  ISETP.GE.AND P5, PT, R17.reuse, R216, PT ;  /* 0x000000d81100720c */ /* 0x040fe20003fa6270 */
[C---:B------:R-:W-:Y:S01]  /*40a0*/  FFMA.FTZ R43, R14.reuse, UR5, R61 ;  /* 0x000000050e2b7c23 */ /* 0x040fe2000801003d */
[C---:B------:R-:W-:Y:S01]  /*40b0*/  ISETP.GE.AND P4, PT, R17.reuse, R3, PT ;  /* 0x000000031100720c */ /* 0x040fe20003f86270 */
[----:B------:R-:W3:Y:S01]  /*40c0*/  MUFU.TANH R8, R8 ;  /* 0x0000000800087308 */ /* 0x000ee20000002400 */
[C---:B------:R-:W-:Y:S01]  /*40d0*/  ISETP.GE.AND P2, PT, R17.reuse, R2, PT ;  /* 0x000000021100720c */ /* 0x040fe20003f46270 */
[C---:B------:R-:W-:Y:S01]  /*40e0*/  FFMA.FTZ R4, R14.reuse, UR5, R4 ;  /* 0x000000050e047c23 */ /* 0x040fe20008010004 */
[----:B------:R-:W-:Y:S01]  /*40f0*/  ISETP.GE.AND P0, PT, R17, R0, PT ;  /* 0x000000001100720c */ /* 0x000fe20003f06270 */
[----:B------:R-:W-:Y:S01]  /*4100*/  FFMA.FTZ R17, R14, UR5, R67 ;  /* 0x000000050e117c23 */ /* 0x000fe20008010043 */
[----:B------:R-:W-:-:S02]  /*4110*/  FSEL R41, R41, -INF , !P3 ;  /* 0xff80000029297808 */ /* 0x000fc40005800000 */
[----:B------:R-:W-:Y:S01]  /*4120*/  FSEL R42, R42, -INF , !P1 ;  /* 0xff8000002a2a7808 */ /* 0x000fe20004800000 */
[----:B------:R-:W-:Y:S01]  /*4130*/  MUFU.TANH R9, R9 ;  /* 0x0000000900097308 */ /* 0x000fe20000002400 */
[----:B------:R-:W-:Y:S02]  /*4140*/  FSEL R28, R28, -INF , !P5 ;  /* 0xff8000001c1c7808 */ /* 0x000fe40006800000 */
[----:B------:R-:W-:Y:S02]  /*4150*/  FSEL R17, R17, -INF , !P4 ;  /* 0xff80000011117808 */ /* 0x000fe40006000000 */
[C---:B------:R-:W-:Y:S02]  /*4160*/  ISETP.GE.AND P3, PT, R15.reuse, R216, PT ;  /* 0x000000d80f00720c */ /* 0x040fe40003f66270 */
[C---:B------:R-:W-:Y:S01]  /*4170*/  ISETP.GE.AND P1, PT, R15.reuse, R3, PT ;  /* 0x000000030f00720c */ /* 0x040fe20003f26270 */
[----:B------:R-:W4:Y:S01]  /*4180*/  MUFU.TANH R7, R7 ;  /* 0x0000000700077308 */ /* 0x000f220000002400 */
[----:B------:R-:W-:-:S02]  /*4190*/  ISETP.GE.AND P5, PT, R15, R2, PT ;  /* 0x000000020f00720c */ /* 0x000fc40003fa6270 */
[----:B------:R-:W-:Y:S02]  /*41a0*/  ISETP.GE.AND P4, PT, R15, R0, PT ;  /* 0x000000000f00720c */ /* 0x000fe40003f86270 */
[----:B------:R-:W-:Y:S02]  /*41b0*/  I2FP.F32.U32 R15, R15 ;  /* 0x0000000f000f7245 */ /* 0x000fe40000201000 */
[----:B------:R-:W-:Y:S01]  /*41c0*/  I2FP.F32.U32 R16, R13 ;  /* 0x0000000d00107245 */ /* 0x000fe20000201000 */
[----:B------:R-:W5:Y:S01]  /*41d0*/  MUFU.TANH R24, R24 ;  /* 0x0000001800187308 */ /* 0x000f620000002400 */
[----:B------:R-:W-:Y:S01]  /*41e0*/  FSEL R43, R43, -INF , !P2 ;  /* 0xff8000002b2b7808 */ /* 0x000fe20005000000 */
[C---:B------:R-:W-:Y:S01]  /*41f0*/  FFMA.FTZ R5, R15.reuse, UR5, R5 ;  /* 0x000000050f057c23 */ /* 0x040fe20008010005 */
[C---:B-1----:R-:W-:Y:S01]  /*4200*/  FFMA.FTZ R68, R15.reuse, UR5, R68 ;  /* 0x000000050f447c23 */ /* 0x042fe20008010044 */
[----:B------:R-:W-:Y:S01]  /*4210*/  FSEL R4, R4, -INF , !P0 ;  /* 0xff80000004047808 */ /* 0x000fe20004000000 */
[----:B--2---:R-:W-:Y:S01]  /*4220*/  FFMA.FTZ R10, R15, UR5, R10 ;  /* 0x000000050f0a7c23 */ /* 0x004fe2000801000a */
[----:B------:R-:W-:Y:S01]  /*4230*/  ISETP.GE.AND P2, PT, R13, R216, PT ;  /* 0x000000d80d00720c */ /* 0x000fe20003f46270 */
[----:B---3--:R-:W-:Y:S01]  /*4240*/  FFMA.FTZ R8, R15, UR5, R8 ;  /* 0x000000050f087c23 */ /* 0x008fe20008010008 */
[----:B------:R-:W1:Y:S01]  /*4250*/  MUFU.TANH R11, R11 ;  /* 0x0000000b000b7308 */ /* 0x000e620000002400 */
[----:B------:R-:W-:Y:S01]  /*4260*/  FSEL R22, R5, -INF , !P3 ;  /* 0xff80000005167808 */ /* 0x000fe20005800000 */
[----:B------:R-:W-:Y:S01]  /*4270*/  VIADD R5, R45, 0x18 ;  /* 0x000000182d057836 */ /* 0x000fe20000000000 */
[----:B------:R-:W-:-:S02]  /*4280*/  FSEL R197, R68, -INF , !P1 ;  /* 0xff80000044c57808 */ /* 0x000fc40004800000 */
[C---:B------:R-:W-:Y:S02]  /*4290*/  ISETP.GE.AND P0, PT, R13.reuse, R3, PT ;  /* 0x000000030d00720c */ /* 0x040fe40003f06270 */
[C---:B------:R-:W-:Y:S01]  /*42a0*/  ISETP.GE.AND P3, PT, R13.reuse, R2, PT ;  /* 0x000000020d00720c */ /* 0x040fe20003f66270 */
[----:B------:R-:W2:Y:S01]  /*42b0*/  MUFU.TANH R29, R29 ;  /* 0x0000001d001d7308 */ /* 0x000ea20000002400 */
[----:B------:R-:W-:Y:S01]  /*42c0*/  ISETP.GE.AND P1, PT, R13, R0, PT ;  /* 0x000000000d00720c */ /* 0x000fe20003f26270 */
[C---:B------:R-:W-:Y:S01]  /*42d0*/  FFMA.FTZ R13, R16.reuse, UR5, R63 ;  /* 0x00000005100d7c23 */ /* 0x040fe2000801003f */
[----:B------:R-:W-:Y:S01]  /*42e0*/  FFMA.FTZ R63, R16, UR5, R69 ;  /* 0x00000005103f7c23 */ /* 0x000fe20008010045 */
[----:B------:R-:W-:Y:S02]  /*42f0*/  I2FP.F32.U32 R14, R5 ;  /* 0x00000005000e7245 */ /* 0x000fe40000201000 */
[----:B------:R-:W-:Y:S02]  /*4300*/  FSEL R18, R10, -INF , !P4 ;  /* 0xff8000000a127808 */ /* 0x000fe40006000000 */
[----:B------:R-:W3:Y:S01]  /*4310*/  MUFU.TANH R6, R6 ;  /* 0x0000000600067308 */ /* 0x000ee20000002400 */
[----:B------:R-:W-:Y:S01]  /*4320*/  FSEL R15, R8, -INF , !P5 ;  /* 0xff800000080f7808 */ /* 0x000fe20006800000 */
[----:B----4-:R-:W-:Y:S01]  /*4330*/  FFMA.FTZ R7, R14, UR5, R7 ;  /* 0x000000050e077c23 */ /* 0x010fe20008010007 */
[----:B------:R-:W-:Y:S01]  /*4340*/  FSEL R10, R13, -INF , !P2 ;  /* 0xff8000000d0a7808 */ /* 0x000fe20005000000 */
[----:B------:R-:W-:Y:S01]  /*4350*/  FFMA.FTZ R13, R16, UR5, R9 ;  /* 0x00000005100d7c23 */ /* 0x000fe20008010009 */
[----:B------:R-:W-:Y:S01]  /*4360*/  FSEL R63, R63, -INF , !P0 ;  /* 0xff8000003f3f7808 */ /* 0x000fe20004000000 */
[----:B------:R-:W-:Y:S01]  /*4370*/  VIADD R9, R45, 0x20 ;  /* 0x000000202d097836 */ /* 0x000fe20000000000 */
[C---:B------:R-:W-:Y:S01]  /*4380*/  ISETP.GE.AND P5, PT, R5.reuse, R216, PT ;  /* 0x000000d80500720c */ /* 0x040fe20003fa6270 */
[----:B------:R-:W4:Y:S01]  /*4390*/  MUFU.TANH R26, R26 ;  /* 0x0000001a001a7308 */ /* 0x000f220000002400 */
[C---:B------:R-:W-:Y:S01]  /*43a0*/  ISETP.GE.AND P4, PT, R5.reuse, R3, PT ;  /* 0x000000030500720c */ /* 0x040fe20003f86270 */
[----:B-----5:R-:W-:Y:S01]  /*43b0*/  FFMA.FTZ R8, R14, UR5, R24 ;  /* 0x000000050e087c23 */ /* 0x020fe20008010018 */
[C---:B------:R-:W-:Y:S01]  /*43c0*/  ISETP.GE.AND P2, PT, R5.reuse, R2, PT ;  /* 0x000000020500720c */ /* 0x040fe20003f46270 */
[----:B-1----:R-:W-:Y:S01]  /*43d0*/  FFMA.FTZ R16, R16, UR5, R11 ;  /* 0x0000000510107c23 */ /* 0x002fe2000801000b */
[----:B------:R-:W-:Y:S01]  /*43e0*/  ISETP.GE.AND P0, PT, R5, R0, PT ;  /* 0x000000000500720c */ /* 0x000fe20003f06270 */
[----:B------:R-:W-:-:S02]  /*43f0*/  VIADD R5, R45, 0x19 ;  /* 0x000000192d057836 */ /* 0x000fc40000000000 */
[C---:B------:R-:W-:Y:S01]  /*4400*/  FFMA.FTZ R11, R14.reuse, UR5, R27 ;  /* 0x000000050e0b7c23 */ /* 0x040fe2000801001b */
[----:B------:R-:W1:Y:S01]  /*4410*/  MUFU.TANH R31, R31 ;  /* 0x0000001f001f7308 */ /* 0x000e620000002400 */
[----:B------:R-:W-:Y:S01]  /*4420*/  FSEL R65, R7, -INF , !P4 ;  /* 0xff80000007417808 */ /* 0x000fe20006000000 */
[----:B--2---:R-:W-:Y:S01]  /*4430*/  FFMA.FTZ R14, R14, UR5, R29 ;  /* 0x000000050e0e7c23 */ /* 0x004fe2000801001d */
[----:B------:R-:W-:Y:S01]  /*4440*/  I2FP.F32.U32 R24, R5 ;  /* 0x0000000500187245 */ /* 0x000fe20000201000 */
[----:B------:R-:W-:Y:S01]  /*4450*/  VIADD R27, R45, 0x29 ;  /* 0x000000292d1b7836 */ /* 0x000fe20000000000 */
[----:B------:R-:W-:Y:S02]  /*4460*/  I2FP.F32.U32 R7, R9 ;  /* 0x0000000900077245 */ /* 0x000fe40000201000 */
[----:B------:R-:W-:Y:S01]  /*4470*/  FSEL R13, R13, -INF , !P3 ;  /* 0xff8000000d0d7808 */ /* 0x000fe20005800000 */
[----:B------:R-:W2:Y:S01]  /*4480*/  MUFU.TANH R39, R39 ;  /* 0x0000002700277308 */ /* 0x000ea20000002400 */
[----:B------:R-:W-:Y:S01]  /*4490*/  FSEL R16, R16, -INF , !P1 ;  /* 0xff80000010107808 */ /* 0x000fe20004800000 */
[C---:B---3--:R-:W-:Y:S01]  /*44a0*/  FFMA.FTZ R6, R24.reuse, UR5, R6 ;  /* 0x0000000518067c23 */ /* 0x048fe20008010006 */
[C---:B----4-:R-:W-:Y:S01]  /*44b0*/  FFMA.FTZ R26, R24.reuse, UR5, R26 ;  /* 0x00000005181a7c23 */ /* 0x050fe2000801001a */
[C---:B------:R-:W-:Y:S01]  /*44c0*/  ISETP.GE.AND P3, PT, R5.reuse, R216, PT ;  /* 0x000000d80500720c */ /* 0x040fe20003f66270 */
[----:B------:R-:W-:Y:S01]  /*44d0*/  FFMA.FTZ R37, R24, UR5, R37 ;  /* 0x0000000518257c23 */ /* 0x000fe20008010025 */
[----:B------:R-:W-:Y:S01]  /*44e0*/  ISETP.GE.AND P1, PT, R5, R3, PT ;  /* 0x000000030500720c */ /* 0x000fe20003f26270 */
[----:B------:R-:W-:Y:S01]  /*44f0*/  FFMA.FTZ R52, R7, UR5, R52 ;  /* 0x0000000507347c23 */ /* 0x000fe20008010034 */
[----:B------:R-:W3:Y:S01]  /*4500*/  MUFU.TANH R12, R12 ;  /* 0x0000000c000c7308 */ /* 0x000ee20000002400 */
[----:B------:R-:W-:Y:S01]  /*4510*/  FSEL R8, R8, -INF , !P5 ;  /* 0xff80000008087808 */ /* 0x000fe20006800000 */
[----:B-1----:R-:W-:Y:S01]  /*4520*/  FFMA.FTZ R31, R24, UR5, R31 ;  /* 0x00000005181f7c23 */ /* 0x002fe2000801001f */
[----:B------:R-:W-:-:S02]  /*4530*/  ISETP.GE.AND P5, PT, R5, R2, PT ;  /* 0x000000020500720c */ /* 0x000fc40003fa6270 */
[----:B------:R-:W-:Y:S01]  /*4540*/  ISETP.GE.AND P4, PT, R5, R0, PT ;  /* 0x000000000500720c */ /* 0x000fe20003f86270 */
[----:B------:R-:W-:Y:S01]  /*4550*/  VIADD R5, R45, 0x21 ;  /* 0x000000212d057836 */ /* 0x000fe20000000000 */
[----:B------:R-:W-:Y:S01]  /*4560*/  FSEL R11, R11, -INF , !P2 ;  /* 0xff8000000b0b7808 */ /* 0x000fe20005000000 */
[----:B------:R-:W-:Y:S01]  /*4570*/  MUFU.TANH R48, R48 ;  /* 0x0000003000307308 */ /* 0x000fe20000002400 */
[----:B------:R-:W-:Y:S01]  /*4580*/  FSEL R14, R14, -INF , !P0 ;  /* 0xff8000000e0e7808 */ /* 0x000fe20004000000 */
[----:B--2---:R-:W-:Y:S01]  /*4590*/  FFMA.FTZ R39, R7, UR5, R39 ;  /* 0x0000000507277c23 */ /* 0x004fe20008010027 */
[C---:B------:R-:W-:Y:S02]  /*45a0*/  ISETP.GE.AND P2, PT, R9.reuse, R216, PT ;  /* 0x000000d80900720c */ /* 0x040fe40003f46270 */
[----:B------:R-:W-:Y:S02]  /*45b0*/  ISETP.GE.AND P0, PT, R9, R3, PT ;  /* 0x000000030900720c */ /* 0x000fe40003f06270 */
[----:B------:R-:W-:Y:S01]  /*45c0*/  FSEL R62, R6, -INF , !P3 ;  /* 0xff800000063e7808 */ /* 0x000fe20005800000 */
[----:B------:R-:W-:Y:S01]  /*45d0*/  MUFU.TANH R51, R51 ;  /* 0x0000003300337308 */ /* 0x000fe20000002400 */
[----:B---3--:R-:W-:Y:S01]  /*45e0*/  FFMA.FTZ R201, R7, UR5, R12 ;  /* 0x0000000507c97c23 */ /* 0x008fe2000801000c */
[----:B------:R-:W-:-:S02]  /*45f0*/  FSEL R189, R26, -INF , !P1 ;  /* 0xff8000001abd7808 */ /* 0x000fc40004800000 */
[C---:B------:R-:W-:Y:S02]  /*4600*/  ISETP.GE.AND P3, PT, R9.reuse, R2, PT ;  /* 0x000000020900720c */ /* 0x040fe40003f66270 */
[----:B------:R-:W-:Y:S02]  /*4610*/  ISETP.GE.AND P1, PT, R9, R0, PT ;  /* 0x000000000900720c */ /* 0x000fe40003f26270 */
[----:B------:R-:W1:Y:S01]  /*4620*/  MUFU.TANH R54, R54 ;  /* 0x0000003600367308 */ /* 0x000e620000002400 */
[----:B------:R-:W-:Y:S02]  /*4630*/  FSEL R9, R37, -INF , !P5 ;  /* 0xff80000025097808 */ /* 0x000fe40006800000 */
[----:B------:R-:W-:Y:S02]  /*4640*/  FSEL R12, R31, -INF , !P4 ;  /* 0xff8000001f0c7808 */ /* 0x000fe40006000000 */
[----:B------:R-:W-:Y:S02]  /*4650*/  FSEL R172, R39, -INF , !P2 ;  /* 0xff80000027ac7808 */ /* 0x000fe40005000000 */
[----:B------:R-:W-:Y:S01]  /*4660*/  FSEL R201, R201, -INF , !P0 ;  /* 0xff800000c9c97808 */ /* 0x000fe20004000000 */
[----:B------:R-:W2:Y:S01]  /*4670*/  MUFU.TANH R50, R50 ;  /* 0x0000003200327308 */ /* 0x000ea20000002400 */
[----:B------:R-:W-:-:S02]  /*4680*/  ISETP.GE.AND P5, PT, R5, R216, PT ;  /* 0x000000d80500720c */ /* 0x000fc40003fa6270 */
[C---:B------:R-:W-:Y:S02]  /*4690*/  ISETP.GE.AND P4, PT, R5.reuse, R3, PT ;  /* 0x000000030500720c */ /* 0x040fe40003f86270 */
[C---:B------:R-:W-:Y:S02]  /*46a0*/  ISETP.GE.AND P2, PT, R5.reuse, R2, PT ;  /* 0x000000020500720c */ /* 0x040fe40003f46270 */
[----:B------:R-:W-:Y:S01]  /*46b0*/  ISETP.GE.AND P0, PT, R5, R0, PT ;  /* 0x000000000500720c */ /* 0x000fe20003f06270 */
[----:B------:R-:W3:Y:S01]  /*46c0*/  MUFU.TANH R53, R53 ;  /* 0x0000003500357308 */ /* 0x000ee20000002400 */
[----:B------:R-:W-:Y:S01]  /*46d0*/  I2FP.F32.U32 R5, R5 ;  /* 0x0000000500057245 */ /* 0x000fe20000201000 */
[----:B-1----:R-:W-:Y:S01]  /*46e0*/  FFMA.FTZ R54, R7, UR5, R54 ;  /* 0x0000000507367c23 */ /* 0x002fe20008010036 */
[----:B------:R-:W-:Y:S01]  /*46f0*/  VIADD R7, R45, 0x28 ;  /* 0x000000282d077836 */ /* 0x000fe20000000000 */
[----:B------:R-:W-:Y:S02]  /*4700*/  FSEL R187, R52, -INF , !P3 ;  /* 0xff80000034bb7808 */ /* 0x000fe40005800000 */
[C---:B------:R-:W-:Y:S01]  /*4710*/  FFMA.FTZ R48, R5.reuse, UR5, R48 ;  /* 0x0000000505307c23 */ /* 0x040fe20008010030 */
[C---:B------:R-:W-:Y:S01]  /*4720*/  FFMA.FTZ R51, R5.reuse, UR5, R51 ;  /* 0x0000000505337c23 */ /* 0x040fe20008010033 */
[----:B------:R-:W1:Y:S01]  /*4730*/  MUFU.TANH R21, R97 ;  /* 0x0000006100157308 */ /* 0x000e620000002400 */
[----:B------:R-:W-:Y:S01]  /*4740*/  FSEL R208, R54, -INF , !P1 ;  /* 0xff80000036d07808 */ /* 0x000fe20004800000 */
[----:B--2---:R-:W-:Y:S01]  /*4750*/  FFMA.FTZ R50, R5, UR5, R50 ;  /* 0x0000000505327c23 */ /* 0x004fe20008010032 */
[----:B------:R-:W-:-:S02]  /*4760*/  FSEL R204, R48, -INF , !P5 ;  /* 0xff80000030cc7808 */ /* 0x000fc40006800000 */
[----:B------:R-:W-:Y:S02]  /*4770*/  FSEL R207, R51, -INF , !P4 ;  /* 0xff80000033cf7808 */ /* 0x000fe40006000000 */
[C---:B------:R-:W-:Y:S01]  /*4780*/  ISETP.GE.AND P3, PT, R7.reuse, R216, PT ;  /* 0x000000d80700720c */ /* 0x040fe20003f66270 */
[----:B------:R-:W2:Y:S01]  /*4790*/  MUFU.TANH R99, R99 ;  /* 0x0000006300637308 */ /* 0x000ea20000002400 */
[----:B------:R-:W-:Y:S01]  /*47a0*/  ISETP.GE.AND P1, PT, R7, R3, PT ;  /* 0x000000030700720c */ /* 0x000fe20003f26270 */
[----:B---3--:R-:W-:Y:S01]  /*47b0*/  FFMA.FTZ R53, R5, UR5, R53 ;  /* 0x0000000505357c23 */ /* 0x008fe20008010035 */
[----:B------:R-:W-:Y:S01]  /*47c0*/  ISETP.GE.AND P5, PT, R7, R2, PT ;  /* 0x000000020700720c */ /* 0x000fe20003fa6270 */
[----:B------:R-:W-:Y:S01]  /*47d0*/  VIADD R5, R45, 0x30 ;  /* 0x000000302d057836 */ /* 0x000fe20000000000 */
[----:B------:R-:W-:Y:S02]  /*47e0*/  ISETP.GE.AND P4, PT, R7, R0, PT ;  /* 0x000000000700720c */ /* 0x000fe40003f86270 */
[----:B------:R-:W-:Y:S01]  /*47f0*/  I2FP.F32.U32 R7, R7 ;  /* 0x0000000700077245 */ /* 0x000fe20000201000 */
[----:B------:R-:W3:Y:S01]  /*4800*/  MUFU.TANH R100, R100 ;  /* 0x0000006400647308 */ /* 0x000ee20000002400 */
[----:B------:R-:W-:-:S02]  /*4810*/  I2FP.F32.U32 R6, R27 ;  /* 0x0000001b00067245 */ /* 0x000fc40000201000 */
[----:B------:R-:W-:Y:S02]  /*4820*/  FSEL R179, R50, -INF , !P2 ;  /* 0xff80000032b37808 */ /* 0x000fe40005000000 */
[----:B------:R-:W-:Y:S01]  /*4830*/  FSEL R186, R53, -INF , !P0 ;  /* 0xff80000035ba7808 */ /* 0x000fe20004000000 */
[C---:B-1----:R-:W-:Y:S01]  /*4840*/  FFMA.FTZ R21, R6.reuse, UR5, R21 ;  /* 0x0000000506157c23 */ /* 0x042fe20008010015 */
[C---:B------:R-:W-:Y:S01]  /*4850*/  ISETP.GE.AND P2, PT, R27.reuse, R216, PT ;  /* 0x000000d81b00720c */ /* 0x040fe20003f46270 */
[----:B------:R-:W1:Y:S01]  /*4860*/  MUFU.TANH R102, R102 ;  /* 0x0000006600667308 */ /* 0x000e620000002400 */
[----:B--2---:R-:W-:Y:S01]  /*4870*/  FFMA.FTZ R99, R6, UR5, R99 ;  /* 0x0000000506637c23 */ /* 0x004fe20008010063 */
[----:B------:R-:W-:Y:S02]  /*4880*/  ISETP.GE.AND P0, PT, R27, R3, PT ;  /* 0x000000031b00720c */ /* 0x000fe40003f06270 */
[----:B------:R-:W-:Y:S02]  /*4890*/  FSEL R198, R21, -INF , !P2 ;  /* 0xff80000015c67808 */ /* 0x000fe40005000000 */
[----:B------:R-:W-:-:S02]  /*48a0*/  FSEL R205, R99, -INF , !P0 ;  /* 0xff80000063cd7808 */ /* 0x000fc40004000000 */
[----:B------:R-:W2:Y:S01]  /*48b0*/  MUFU.TANH R55, R55 ;  /* 0x0000003700377308 */ /* 0x000ea20000002400 */
[----:B---3--:R-:W-:Y:S01]  /*48c0*/  FFMA.FTZ R100, R7, UR5, R100 ;  /* 0x0000000507647c23 */ /* 0x008fe20008010064 */
[C---:B------:R-:W-:Y:S02]  /*48d0*/  ISETP.GE.AND P2, PT, R5.reuse, R2, PT ;  /* 0x000000020500720c */ /* 0x040fe40003f46270 */
[----:B------:R-:W-:Y:S02]  /*48e0*/  ISETP.GE.AND P0, PT, R5, R0, PT ;  /* 0x000000000500720c */ /* 0x000fe40003f06270 */
[----:B------:R-:W-:Y:S02]  /*48f0*/  FSEL R183, R100, -INF , !P5 ;  /* 0xff80000064b77808 */ /* 0x000fe40006800000 */
[----:B------:R-:W3:Y:S01]  /*4900*/  MUFU.TANH R98, R98 ;  /* 0x0000006200627308 */ /* 0x000ee20000002400 */
[----:B-1----:R-:W-:Y:S01]  /*4910*/  FFMA.FTZ R102, R7, UR5, R102 ;  /* 0x0000000507667c23 */ /* 0x002fe20008010066 */
[----:B------:R-:W-:-:S04]  /*4920*/  ISETP.GE.AND P5, PT, R5, R216, PT ;  /* 0x000000d80500720c */ /* 0x000fc80003fa6270 */
[----:B------:R-:W-:Y:S02]  /*4930*/  FSEL R206, R102, -INF , !P4 ;  /* 0xff80000066ce7808 */ /* 0x000fe40006000000 */
[----:B------:R-:W1:Y:S01]  /*4940*/  MUFU.TANH R101, R101 ;  /* 0x0000006500657308 */ /* 0x000e620000002400 */
[----:B--2---:R-:W-:Y:S01]  /*4950*/  FFMA.FTZ R55, R7, UR5, R55 ;  /* 0x0000000507377c23 */ /* 0x004fe20008010037 */
[----:B------:R-:W-:Y:S02]  /*4960*/  ISETP.GE.AND P4, PT, R5, R3, PT ;  /* 0x000000030500720c */ /* 0x000fe40003f86270 */
[----:B------:R-:W-:Y:S02]  /*4970*/  I2FP.F32.U32 R5, R5 ;  /* 0x0000000500057245 */ /* 0x000fe40000201000 */
[----:B------:R-:W-:Y:S02]  /*4980*/  FSEL R202, R55, -INF , !P3 ;  /* 0xff80000037ca7808 */ /* 0x000fe40005800000 */
[----:B------:R-:W2:Y:S01]  /*4990*/  MUFU.TANH R103, R103 ;  /* 0x0000006700677308 */ /* 0x000ea20000002400 */
[----:B---3--:R-:W-:Y:S01]  /*49a0*/  FFMA.FTZ R98, R7, UR5, R98 ;  /* 0x0000000507627c23 */ /* 0x008fe20008010062 */
[----:B------:R-:W-:Y:S01]  /*49b0*/  VIADD R7, R45, 0x31 ;  /* 0x000000312d077836 */ /* 0x000fe20000000000 */
[----:B------:R-:W-:-:S03]  /*49c0*/  ISETP.GE.AND P3, PT, R27, R2, PT ;  /* 0x000000021b00720c */ /* 0x000fc60003f66270 */
[----:B------:R-:W-:Y:S02]  /*49d0*/  FSEL R203, R98, -INF , !P1 ;  /* 0xff80000062cb7808 */ /* 0x000fe40004800000 */
[----:B------:R-:W3:Y:S01]  /*49e0*/  MUFU.TANH R93, R93 ;  /* 0x0000005d005d7308 */ /* 0x000ee20000002400 */
[C---:B-1----:R-:W-:Y:S01]  /*49f0*/  FFMA.FTZ R101, R6.reuse, UR5, R101 ;  /* 0x0000000506657c23 */ /* 0x042fe20008010065 */
[----:B------:R-:W-:Y:S02]  /*4a00*/  I2FP.F32.U32 R24, R7 ;  /* 0x0000000700187245 */ /* 0x000fe40000201000 */
[----:B------:R-:W-:Y:S02]  /*4a10*/  ISETP.GE.AND P1, PT, R27, R0, PT ;  /* 0x000000001b00720c */ /* 0x000fe40003f26270 */
[----:B------:R-:W-:Y:S02]  /*4a20*/  FSEL R181, R101, -INF , !P3 ;  /* 0xff80000065b57808 */ /* 0x000fe40005800000 */
[----:B------:R-:W1:Y:S01]  /*4a30*/  MUFU.TANH R95, R95 ;  /* 0x0000005f005f7308 */ /* 0x000e620000002400 */
[----:B--2---:R-:W-:Y:S01]  /*4a40*/  FFMA.FTZ R103, R6, UR5, R103 ;  /* 0x0000000506677c23 */ /* 0x004fe20008010067 */
[----:B------:R-:W-:-:S04]  /*4a50*/  ISETP.GE.AND P3, PT, R7, R216, PT ;  /* 0x000000d80700720c */ /* 0x000fc80003f66270 */
[----:B------:R-:W-:Y:S02]  /*4a60*/  FSEL R192, R103, -INF , !P1 ;  /* 0xff80000067c07808 */ /* 0x000fe40004800000 */
[----:B------:R-:W2:Y:S01]  /*4a70*/  MUFU.TANH R49, R49 ;  /* 0x0000003100317308 */ /* 0x000ea20000002400 */
[----:B---3--:R-:W-:Y:S01]  /*4a80*/  FFMA.FTZ R93, R24, UR5, R93 ;  /* 0x00000005185d7c23 */ /* 0x008fe2000801005d */
[----:B------:R-:W-:-:S04]  /*4a90*/  ISETP.GE.AND P1, PT, R7, R3, PT ;  /* 0x000000030700720c */ /* 0x000fc80003f26270 */
[----:B------:R-:W-:Y:S02]  /*4aa0*/  FSEL R182, R93, -INF , !P3 ;  /* 0xff8000005db67808 */ /* 0x000fe40005800000 */
[----:B------:R-:W3:Y:S01]  /*4ab0*/  MUFU.TANH R46, R46 ;  /* 0x0000002e002e7308 */ /* 0x000ee20000002400 */
[----:B-1----:R-:W-:Y:S01]  /*4ac0*/  FFMA.FTZ R95, R24, UR5, R95 ;  /* 0x00000005185f7c23 */ /* 0x002fe2000801005f */
[----:B------:R-:W-:-:S04]  /*4ad0*/  ISETP.GE.AND P3, PT, R45, R2, PT ;  /* 0x000000022d00720c */ /* 0x000fc80003f66270 */
        /* <DEDUP_REMOVED lines=15> */
[----:B------:R-:W-:Y:S01]  /*4bd0*/  VIADD R5, R45, 0x39 ;  /* 0x000000392d057836 */ /* 0x000fe20000000000 */
[----:B------:R-:W-:Y:S02]  /*4be0*/  I2FP.F32.U32 R45, R45 ;  /* 0x0000002d002d7245 */ /* 0x000fe40000201000 */
[----:B------:R-:W-:Y:S02]  /*4bf0*/  ISETP.GE.AND P5, PT, R7, R2, PT ;  /* 0x000000020700720c */ /* 0x000fe40003fa6270 */
[----:B------:R-:W-:Y:S01]  /*4c00*/  FSEL R173, R94, -INF , !P4 ;  /* 0xff8000005ead7808 */ /* 0x000fe20006000000 */
[----:B------:R-:W2:Y:S01]  /*4c10*/  MUFU.TANH R6, R85 ;  /* 0x0000005500067308 */ /* 0x000ea20000002400 */
[----:B---3--:R-:W-:Y:S01]  /*4c20*/  FFMA.FTZ R47, R24, UR5, R47 ;  /* 0x00000005182f7c23 */ /* 0x008fe2000801002f */
[C---:B------:R-:W-:Y:S01]  /*4c30*/  FFMA.FTZ R26, R45.reuse, UR5, R72 ;  /* 0x000000052d1a7c23 */ /* 0x040fe20008010048 */
[----:B------:R-:W-:Y:S01]  /*4c40*/  FFMA.FTZ R21, R45, UR5, R73 ;  /* 0x000000052d157c23 */ /* 0x000fe20008010049 */
[----:B------:R-:W-:Y:S01]  /*4c50*/  ISETP.GE.AND P4, PT, R7, R0, PT ;  /* 0x000000000700720c */ /* 0x000fe20003f86270 */
[----:B------:R-:W-:Y:S01]  /*4c60*/  FFMA.FTZ R38, R45, UR5, R38 ;  /* 0x000000052d267c23 */ /* 0x000fe20008010026 */
[----:B------:R-:W-:-:S02]  /*4c70*/  I2FP.F32.U32 R7, R5 ;  /* 0x0000000500077245 */ /* 0x000fc40000201000 */
[----:B------:R-:W3:Y:S01]  /*4c80*/  MUFU.TANH R89, R89 ;  /* 0x0000005900597308 */ /* 0x000ee20000002400 */
[----:B-1----:R-:W-:Y:S01]  /*4c90*/  FFMA.FTZ R40, R24, UR5, R40 ;  /* 0x0000000518287c23 */ /* 0x002fe20008010028 */
[----:B------:R-:W-:Y:S01]  /*4ca0*/  FSEL R195, R47, -INF , !P5 ;  /* 0xff8000002fc37808 */ /* 0x000fe20006800000 */
[----:B------:R-:W-:Y:S01]  /*4cb0*/  FFMA.FTZ R67, R7, UR5, R87 ;  /* 0x0000000507437c23 */ /* 0x000fe20008010057 */
[----:B------:R-:W-:Y:S02]  /*4cc0*/  FSEL R26, R26, -INF , !P2 ;  /* 0xff8000001a1a7808 */ /* 0x000fe40005000000 */
[----:B------:R-:W-:Y:S02]  /*4cd0*/  FSEL R190, R40, -INF , !P4 ;  /* 0xff80000028be7808 */ /* 0x000fe40006000000 */
[----:B------:R-:W1:Y:S01]  /*4ce0*/  MUFU.TANH R91, R91 ;  /* 0x0000005b005b7308 */ /* 0x000e620000002400 */
[----:B------:R-:W-:Y:S01]  /*4cf0*/  FSEL R21, R21, -INF , !P0 ;  /* 0xff80000015157808 */ /* 0x000fe20004000000 */
[----:B--2---:R-:W-:Y:S01]  /*4d00*/  FFMA.FTZ R174, R7, UR5, R6 ;  /* 0x0000000507ae7c23 */ /* 0x004fe20008010006 */
[----:B------:R-:W-:Y:S01]  /*4d10*/  BAR.SYNC.DEFER_BLOCKING 0x0 ;  /* 0x0000000000007b1d */ /* 0x000fe20000010000 */
[----:B------:R-:W-:-:S02]  /*4d20*/  ISETP.GE.AND P5, PT, R5, R216, PT ;  /* 0x000000d80500720c */ /* 0x000fc40003fa6270 */
[C---:B------:R-:W-:Y:S02]  /*4d30*/  ISETP.GE.AND P4, PT, R5.reuse, R3, PT ;  /* 0x000000030500720c */ /* 0x040fe40003f86270 */
[----:B------:R-:W-:Y:S01]  /*4d40*/  ISETP.GE.AND P2, PT, R5, R2, PT ;  /* 0x000000020500720c */ /* 0x000fe20003f46270 */
[----:B---3--:R-:W-:Y:S01]  /*4d50*/  FFMA.FTZ R89, R7, UR5, R89 ;  /* 0x0000000507597c23 */ /* 0x008fe20008010059 */
[----:B------:R-:W-:Y:S01]  /*4d60*/  ISETP.GE.AND P0, PT, R5, R0, PT ;  /* 0x000000000500720c */ /* 0x000fe20003f06270 */
[----:B------:R-:W-:Y:S01]  /*4d70*/  FFMA.FTZ R5, R45, UR5, R20 ;  /* 0x000000052d057c23 */ /* 0x000fe20008010014 */
[----:B------:R-:W-:Y:S02]  /*4d80*/  FSEL R6, R38, -INF , !P1 ;  /* 0xff80000026067808 */ /* 0x000fe40004800000 */
[----:B------:R-:W-:Y:S02]  /*4d90*/  FSEL R174, R174, -INF , !P5 ;  /* 0xff800000aeae7808 */ /* 0x000fe40006800000 */
[----:B------:R-:W-:Y:S01]  /*4da0*/  FSEL R5, R5, -INF , !P3 ;  /* 0xff80000005057808 */ /* 0x000fe20005800000 */
[----:B-1----:R-:W-:Y:S01]  /*4db0*/  FFMA.FTZ R91, R7, UR5, R91 ;  /* 0x00000005075b7c23 */ /* 0x002fe2000801005b */
        /* <DEDUP_REMOVED lines=55> */
.L_x_856:
[----:B------:R3:W-:Y:S02]  /*5130*/  STS.128 [R233+0x8800], RZ ;  /* 0x008800ffe9007388 */ /* 0x0007e40000000c00 */
.L_x_857:
[----:B------:R-:W-:Y:S05]  /*5140*/  BSYNC.RECONVERGENT B0 ;  /* 0x0000000000007941 */ /* 0x000fea0003800200 */
.L_x_855:
[----:B------:R-:W0:Y:S02]  /*5150*/  LDGDEPBAR ;  /* 0x00000000000079af */ /* 0x000e240000000000 */
.L_x_854:
        /* <DEDUP_REMOVED lines=22> */
[----:B------:R-:W5:Y:S01]  /*52c0*/  SHFL.BFLY PT, R7, R20, 0x2, 0x1f ;  /* 0x0c401f0014077f89 */ /* 0x000f6200000e0000 */
[----:B------:R-:W-:Y:S02]  /*52d0*/  FMNMX3.FTZ R29, R29, R186, R206, !PT ;  /* 0x000000ba1d1d7276 */ /* 0x000fe400078100ce */
[----:B------:R-:W-:Y:S01]  /*52e0*/  LOP3.LUT R222, R35, 0x120, R34, 0xf8, !PT ;  /* 0x0000012023de7812 */ /* 0x000fe200078ef822 */
[----:B------:R-:W1:Y:S01]  /*52f0*/  SHFL.BFLY PT, R27, R38, 0x2, 0x1f ;  /* 0x0c401f00261b7f89 */ /* 0x000e6200000e0000 */
[----:B------:R-:W-:Y:S02]  /*5300*/  FMNMX3.FTZ R29, R29, R192, R194, !PT ;  /* 0x000000c01d1d7276 */ /* 0x000fe400078100c2 */
[----:B------:R-:W-:-:S02]  /*5310*/  LEA R222, R222, UR6, 0x1 ;  /* 0x00000006dede7c11 */ /* 0x000fc4000f8e08ff */
[----:B------:R-:W-:Y:S02]  /*5320*/  FMNMX3.FTZ R29, R29, R190, R188, !PT ;  /* 0x000000be1d1d7276 */ /* 0x000fe400078100bc */
[----:B------:R-:W-:Y:S01]  /*5330*/  IADD3 R177, PT, PT, R164, R222, RZ ;  /* 0x000000dea4b17210 */ /* 0x000fe20007ffe0ff */
[----:B------:R-:W-:Y:S01]  /*5340*/  LDSM.16.MT88.4 R148, [R222+0x9000] ;  /* 0x00900000de94783b */ /* 0x000fe20000004200 */
[----:B------:R-:W-:-:S03]  /*5350*/  FMNMX.FTZ R29, R184, R29, !PT ;  /* 0x0000001db81d7209 */ /* 0x000fc60007810000 */
[----:B------:R-:W-:Y:S04]  /*5360*/  LDSM.16.MT88.4 R132, [R177+0x9000] ;  /* 0x00900000b184783b */ /* 0x000fe80000004200 */
[----:B------:R-:W2:Y:S01]  /*5370*/  SHFL.BFLY PT, R24, R29, 0x2, 0x1f ;  /* 0x0c401f001d187f89 */ /* 0x000ea200000e0000 */
[----:B-----5:R-:W-:-:S03]  /*5380*/  FMNMX.FTZ R7, R20, R7, !PT ;  /* 0x0000000714077209 */ /* 0x020fc60007810000 */
[----:B------:R-:W-:Y:S01]  /*5390*/  LDSM.16.MT88.4 R116, [R222+0xa000] ;  /* 0x00a00000de74783b */ /* 0x000fe20000004200 */
[----:B------:R-:W-:Y:S02]  /*53a0*/  FMNMX3.FTZ R20, R21, R25, R19, !PT ;  /* 0x0000001915147276 */ /* 0x000fe40007810013 */
[----:B-1----:R-:W-:Y:S01]  /*53b0*/  FMNMX.FTZ R27, R38, R27, !PT ;  /* 0x0000001b261b7209 */ /* 0x002fe20007810000 */
[----:B------:R-:W1:Y:S01]  /*53c0*/  SHFL.BFLY PT, R166, R7, 0x1, 0x1f ;  /* 0x0c201f0007a67f89 */ /* 0x000e6200000e0000 */
[----:B------:R-:W-:-:S03]  /*53d0*/  FMNMX3.FTZ R20, R20, R17, R197, !PT ;  /* 0x0000001114147276 */ /* 0x000fc600078100c5 */
[----:B------:R-:W5:Y:S01]  /*53e0*/  SHFL.BFLY PT, R168, R27, 0x1, 0x1f ;  /* 0x0c201f001ba87f89 */ /* 0x000f6200000e0000 */
[----:B------:R-:W-:-:S03]  /*53f0*/  FMNMX3.FTZ R20, R20, R63, R65, !PT ;  /* 0x0000003f14147276 */ /* 0x000fc60007810041 */
[----:B------:R-:W-:Y:S01]  /*5400*/  LDSM.16.MT88.4 R100, [R177+0xa000] ;  /* 0x00a00000b164783b */ /* 0x000fe20000004200 */
[----:B------:R-:W-:-:S03]  /*5410*/  FMNMX3.FTZ R20, R20, R189, R201, !PT ;  /* 0x000000bd14147276 */ /* 0x000fc600078100c9 */
[----:B------:R-:W-:Y:S01]  /*5420*/  LDSM.16.MT88.4 R80, [R222+0xb000] ;  /* 0x00b00000de50783b */ /* 0x000fe20000004200 */
[----:B------:R-:W-:Y:S02]  /*5430*/  FMNMX3.FTZ R20, R20, R207, R203, !PT ;  /* 0x000000cf14147276 */ /* 0x000fe400078100cb */
[----:B--2---:R-:W-:Y:S02]  /*5440*/  FMNMX.FTZ R24, R29, R24, !PT ;  /* 0x000000181d187209 */ /* 0x004fe40007810000 */
[----:B------:R-:W-:-:S03]  /*5450*/  FMNMX3.FTZ R20, R20, R205, R173, !PT ;  /* 0x000000cd14147276 */ /* 0x000fc600078100ad */
[----:B------:R-:W2:Y:S01]  /*5460*/  SHFL.BFLY PT, R165, R24, 0x1, 0x1f ;  /* 0x0c201f0018a57f89 */ /* 0x000ea200000e0000 */
[----:B------:R-:W-:Y:S02]  /*5470*/  FMNMX3.FTZ R20, R20, R171, R169, !PT ;  /* 0x000000ab14147276 */ /* 0x000fe400078100a9 */
[----:B-1----:R-:W-:Y:S02]  /*5480*/  FMNMX.FTZ R166, R7, R166, !PT ;  /* 0x000000a607a67209 */ /* 0x002fe40007810000 */
[----:B------:R-:W-:Y:S02]  /*5490*/  FMNMX.FTZ R20, R67, R20, !PT ;  /* 0x0000001443147209 */ /* 0x000fe40007810000 */
[C---:B------:R-:W-:Y:S01]  /*54a0*/  FSETP.NEU.FTZ.AND P0, PT, R166.reuse, -INF , PT ;  /* 0xff800000a600780b */ /* 0x040fe20003f1d000 */
[----:B----4-:R-:W-:Y:S01]  /*54b0*/  FMUL.FTZ R196, R166, UR13 ;  /* 0x0000000da6c47c20 */ /* 0x010fe20008410000 */
[----:B-----5:R-:W-:Y:S01]  /*54c0*/  FMNMX.FTZ R168, R27, R168, !PT ;  /* 0x000000a81ba87209 */ /* 0x020fe20007810000 */
[----:B------:R-:W1:Y:S03]  /*54d0*/  SHFL.BFLY PT, R167, R20, 0x2, 0x1f ;  /* 0x0c401f0014a77f89 */ /* 0x000e6600000e0000 */
[----:B------:R-:W-:Y:S01]  /*54e0*/  FSEL R196, R196, RZ, P0 ;  /* 0x000000ffc4c47208 */ /* 0x000fe20000000000 */
[C---:B------:R-:W-:Y:S01]  /*54f0*/  FMUL.FTZ R175, R168.reuse, UR13 ;  /* 0x0000000da8af7c20 */ /* 0x040fe20008410000 */
[----:B------:R-:W-:-:S03]  /*5500*/  FSETP.NEU.FTZ.AND P1, PT, R168, -INF , PT ;  /* 0xff800000a800780b */ /* 0x000fc60003f3d000 */
[--C-:B------:R-:W-:Y:S01]  /*5510*/  FFMA.FTZ R47, R41, UR13, -R196.reuse ;  /* 0x0000000d292f7c23 */ /* 0x100fe200080108c4 */
[--C-:B------:R-:W-:Y:S01]  /*5520*/  FFMA.FTZ R49, R5, UR13, -R196.reuse ;  /* 0x0000000d05317c23 */ /* 0x100fe200080108c4 */
[--C-:B------:R-:W-:Y:S01]  /*5530*/  FFMA.FTZ R48, R23, UR13, -R196.reuse ;  /* 0x0000000d17307c23 */ /* 0x100fe200080108c4 */
[--C-:B------:R-:W-:Y:S01]  /*5540*/  FFMA.FTZ R40, R43, UR13, -R196.reuse ;  /* 0x0000000d2b287c23 */ /* 0x100fe200080108c4 */
[----:B------:R-:W-:Y:S01]  /*5550*/  FSEL R175, R175, RZ, P1 ;  /* 0x000000ffafaf7208 */ /* 0x000fe20000800000 */
[--C-:B------:R-:W-:Y:S01]  /*5560*/  FFMA.FTZ R43, R15, UR13, -R196.reuse ;  /* 0x0000000d0f2b7c23 */ /* 0x100fe200080108c4 */
[----:B--2---:R-:W-:Y:S01]  /*5570*/  FMNMX.FTZ R165, R24, R165, !PT ;  /* 0x000000a518a57209 */ /* 0x004fe20007810000 */
[----:B------:R-:W-:Y:S01]  /*5580*/  MUFU.EX2 R49, R49 ;  /* 0x0000003100317308 */ /* 0x000fe20000000800 */
[--C-:B------:R-:W-:Y:S01]  /*5590*/  FFMA.FTZ R38, R13, UR13, -R196.reuse ;  /* 0x0000000d0d267c23 */ /* 0x100fe200080108c4 */
[--C-:B------:R-:W-:Y:S01]  /*55a0*/  FFMA.FTZ R57, R26, UR13, -R175.reuse ;  /* 0x0000000d1a397c23 */ /* 0x100fe200080108af */
[C---:B------:R-:W-:Y:S01]  /*55b0*/  FSETP.NEU.FTZ.AND P0, PT, R165.reuse, -INF , PT ;  /* 0xff800000a500780b */ /* 0x040fe20003f1d000 */
[----:B------:R-:W-:Y:S01]  /*55c0*/  FMUL.FTZ R185, R165, UR13 ;  /* 0x0000000da5b97c20 */ /* 0x000fe20008410000 */
[--C-:B------:R-:W-:Y:S01]  /*55d0*/  FFMA.FTZ R60, R36, UR13, -R175.reuse ;  /* 0x0000000d243c7c23 */ /* 0x100fe200080108af */
[--C-:B------:R-:W-:Y:S01]  /*55e0*/  FFMA.FTZ R56, R30, UR13, -R175.reuse ;  /* 0x0000000d1e387c23 */ /* 0x100fe200080108af */
[--C-:B------:R-:W-:Y:S01]  /*55f0*/  FFMA.FTZ R53, R28, UR13, -R175.reuse ;  /* 0x0000000d1c357c23 */ /* 0x100fe200080108af */
[----:B------:R-:W2:Y:S01]  /*5600*/  MUFU.EX2 R48, R48 ;  /* 0x0000003000307308 */ /* 0x000ea20000000800 */
[----:B------:R-:W-:Y:S01]  /*5610*/  FSEL R185, R185, RZ, P0 ;  /* 0x000000ffb9b97208 */ /* 0x000fe20000000000 */
[----:B------:R-:W-:Y:S01]  /*5620*/  FFMA.FTZ R46, R22, UR13, -R175 ;  /* 0x0000000d162e7c23 */ /* 0x000fe200080108af */
[----:B-1----:R-:W-:Y:S01]  /*5630*/  FMNMX.FTZ R167, R20, R167, !PT ;  /* 0x000000a714a77209 */ /* 0x002fe20007810000 */
[--C-:B------:R-:W-:Y:S01]  /*5640*/  FFMA.FTZ R37, R11, UR13, -R196.reuse ;  /* 0x0000000d0b257c23 */ /* 0x100fe200080108c4 */
        /* <DEDUP_REMOVED lines=13> */
[----:B------:R-:W-:Y:S01]  /*5720*/  LDSM.16.MT88.4 R28, [R222+0x9400] ;  /* 0x00940000de1c783b */ /* 0x000fe20000004200 */
[----:B------:R-:W4:Y:S01]  /*5730*/  MUFU.EX2 R40, R40 ;  /* 0x0000002800287308 */ /* 0x000f220000000800 */
[----:B--2---:R-:W-:Y:S01]  /*5740*/  F2FP.F16.F32.PACK_AB R92, R48, R49 ;  /* 0x00000031305c723e */ /* 0x004fe200000000ff */
[----:B------:R-:W-:Y:S01]  /*5750*/  FFMA.FTZ R62, R62, UR13, -R175 ;  /* 0x0000000d3e3e7c23 */ /* 0x000fe200080108af */
[----:B------:R-:W-:Y:S01]  /*5760*/  LDSM.16.MT88.4 R12, [R222+0xb400] ;  /* 0x00b40000de0c783b */ /* 0x000fe20000004200 */
[--C-:B------:R-:W-:Y:S01]  /*5770*/  FFMA.FTZ R176, R187, UR13, -R196.reuse ;  /* 0x0000000dbbb07c23 */ /* 0x100fe200080108c4 */
[--C-:B------:R-:W-:Y:S01]  /*5780*/  FFMA.FTZ R178, R183, UR13, -R196.reuse ;  /* 0x0000000db7b27c23 */ /* 0x100fe200080108c4 */
[--C-:B------:R-:W-:Y:S01]  /*5790*/  FFMA.FTZ R179, R179, UR13, -R196.reuse ;  /* 0x0000000db3b37c23 */ /* 0x100fe200080108c4 */
[----:B------:R-:W-:Y:S01]  /*57a0*/  LDSM.16.MT88.4 R8, [R177+0xb400] ;  /* 0x00b40000b108783b */ /* 0x000fe20000004200 */
[----:B------:R-:W-:Y:S01]  /*57b0*/  MUFU.EX2 R52, R52 ;  /* 0x0000003400347308 */ /* 0x000fe20000000800 */
[--C-:B------:R-:W-:Y:S01]  /*57c0*/  FFMA.FTZ R181, R181, UR13, -R196.reuse ;  /* 0x0000000db5b57c23 */ /* 0x100fe200080108c4 */
        /* <DEDUP_REMOVED lines=27> */
[----:B------:R-:W2:Y:S01]  /*5980*/  LDSM.16.MT88.4 R20, [R222+0xa400] ;  /* 0x00a40000de14783b */ /* 0x000ea20000004200 */
[--C-:B------:R-:W-:Y:S01]  /*5990*/  FFMA.FTZ R65, R65, UR13, -R170.reuse ;  /* 0x0000000d41417c23 */ /* 0x100fe200080108aa */
[--C-:B------:R-:W-:Y:S01]  /*59a0*/  FFMA.FTZ R66, R189, UR13, -R170.reuse ;  /* 0x0000000dbd427c23 */ /* 0x100fe200080108aa */
[----:B------:R-:W-:Y:S01]  /*59b0*/  MUFU.EX2 R57, R57 ;  /* 0x0000003900397308 */ /* 0x000fe20000000800 */
[----:B------:R-:W3:Y:S01]  /*59c0*/  LDSM.16.MT88.4 R16, [R177+0xa400] ;  /* 0x00a40000b110783b */ /* 0x000ee20000004200 */
[--C-:B------:R-:W-:Y:S01]  /*59d0*/  FFMA.FTZ R189, R204, UR13, -R175.reuse ;  /* 0x0000000dccbd7c23 */ /* 0x100fe200080108af */
[----:B------:R-:W-:Y:S01]  /*59e0*/  FFMA.FTZ R197, R202, UR13, -R175 ;  /* 0x0000000dcac57c23 */ /* 0x000fe200080108af */
[--C-:B------:R-:W-:Y:S01]  /*59f0*/  FFMA.FTZ R201, R201, UR13, -R170.reuse ;  /* 0x0000000dc9c97c23 */ /* 0x100fe200080108aa */
[--C-:B------:R-:W-:Y:S01]  /*5a00*/  FFMA.FTZ R202, R207, UR13, -R170.reuse ;  /* 0x0000000dcfca7c23 */ /* 0x100fe200080108aa */
[--C-:B------:R-:W-:Y:S01]  /*5a10*/  FFMA.FTZ R203, R203, UR13, -R170.reuse ;  /* 0x0000000dcbcb7c23 */ /* 0x100fe200080108aa */
[----:B------:R-:W-:Y:S01]  /*5a20*/  FFMA.FTZ R204, R205, UR13, -R170 ;  /* 0x0000000dcdcc7c23 */ /* 0x000fe200080108aa */
[----:B------:R-:W1:Y:S01]  /*5a30*/  MUFU.EX2 R60, R60 ;  /* 0x0000003c003c7308 */ /* 0x000e620000000800 */
        /* <DEDUP_REMOVED lines=17> */
[----:B-1----:R-:W-:Y:S01]  /*5b50*/  F2FP.F16.F32.PACK_AB R96, R60, R57 ;  /* 0x000000393c60723e */ /* 0x002fe200000000ff */
        /* <DEDUP_REMOVED lines=9> */
[----:B------:R-:W1:Y:S01]  /*5bf0*/  MUFU.EX2 R58, R58 ;  /* 0x0000003a003a7308 */ /* 0x000e620000000800 */
[----:B------:R-:W-:Y:S01]  /*5c00*/  HMMA.16816.F32 R108, R92, R100, RZ ;  /* 0x000000645c6c723c */ /* 0x000fe200000018ff */
[----:B----4-:R-:W-:Y:S01]  /*5c10*/  F2FP.F16.F32.PACK_AB R98, R53, R56 ;  /* 0x000000383562723e */ /* 0x010fe200000000ff */
[----:B------:R-:W-:-:S04]  /*5c20*/  FADD.FTZ R56, R56, R57 ;  /* 0x0000003938387221 */ /* 0x000fc80000010000 */
[----:B------:R-:W-:Y:S01]  /*5c30*/  FADD.FTZ R53, R53, R56 ;  /* 0x0000003835357221 */ /* 0x000fe20000010000 */
[----:B------:R-:W-:Y:S01]  /*5c40*/  MUFU.EX2 R54, R54 ;  /* 0x0000003600367308 */ /* 0x000fe20000000800 */
[C---:B------:R-:W-:Y:S07]  /*5c50*/  HMMA.16816.F32 R72, R92.reuse, R80, RZ ;  /* 0x000000505c48723c */ /* 0x040fee00000018ff */
[----:B------:R-:W4:Y:S01]  /*5c60*/  MUFU.EX2 R45, R45 ;  /* 0x0000002d002d7308 */ /* 0x000f220000000800 */
[----:B------:R-:W-:Y:S01]  /*5c70*/  HMMA.16816.F32 R88, R92, R4, RZ ;  /* 0x000000045c58723c */ /* 0x000fe200000018ff */
[----:B-1----:R-:W-:Y:S01]  /*5c80*/  F2FP.F16.F32.PACK_AB R97, R58, R59 ;  /* 0x0000003b3a61723e */ /* 0x002fe200000000ff */
        /* <DEDUP_REMOVED lines=14> */
[----:B------:R-:W4:Y:S01]  /*5d70*/  MUFU.EX2 R35, R35 ;  /* 0x0000002300237308 */ /* 0x000f220000000800 */
        /* <DEDUP_REMOVED lines=25> */
[----:B----4-:R-:W-:Y:S01]  /*5f10*/  F2FP.F16.F32.PACK_AB R5, R35, R44 ;  /* 0x0000002c2305723e */ /* 0x010fe200000000ff */
        /* <DEDUP_REMOVED lines=16> */
[C---:B--2---:R-:W-:Y:S05]  /*6020*/  HMMA.16816.F32 R124, R4.reuse, R20, R124 ;  /* 0x00000014047c723c */ /* 0x044fea000000187c */
[----:B------:R-:W2:Y:S03]  /*6030*/  MUFU.EX2 R186, R186 ;  /* 0x000000ba00ba7308 */ /* 0x000ea60000000800 */
[C---:B---3--:R-:W-:Y:S05]  /*6040*/  HMMA.16816.F32 R108, R4.reuse, R16, R108 ;  /* 0x00000010046c723c */ /* 0x048fea000000186c */
[----:B------:R-:W-:Y:S03]  /*6050*/  MUFU.EX2 R187, R187 ;  /* 0x000000bb00bb7308 */ /* 0x000fe60000000800 */
[C---:B------:R-:W-:Y:S05]  /*6060*/  HMMA.16816.F32 R72, R4.reuse, R12, R72 ;  /* 0x0000000c0448723c */ /* 0x040fea0000001848 */
[----:B------:R-:W3:Y:S03]  /*6070*/  MUFU.EX2 R192, R192 ;  /* 0x000000c000c07308 */ /* 0x000ee60000000800 */
[C---:B------:R-:W-:Y:S05]  /*6080*/  HMMA.16816.F32 R88, R4.reuse, R8, R88 ;  /* 0x000000080458723c */ /* 0x040fea0000001858 */
[----:B------:R-:W-:Y:S03]  /*6090*/  MUFU.EX2 R172, R172 ;  /* 0x000000ac00ac7308 */ /* 0x000fe60000000800 */
[C---:B------:R-:W-:Y:S05]  /*60a0*/  HMMA.16816.F32 R152, R4.reuse, R30, R152 ;  /* 0x0000001e0498723c */ /* 0x040fea0000001898 */
[----:B------:R-:W4:Y:S03]  /*60b0*/  MUFU.EX2 R189, R189 ;  /* 0x000000bd00bd7308 */ /* 0x000f260000000800 */
        /* <DEDUP_REMOVED lines=31> */
[----:B------:R-:W-:Y:S07]  /*62b0*/  MUFU.EX2 R196, R196 ;  /* 0x000000c400c47308 */ /* 0x000fee0000000800 */
[C---:B------:R-:W-:Y:S01]  /*62c0*/  HMMA.16816.F32 R84, R4.reuse, R8, R84 ;  /* 0x000000080454723c */ /* 0x040fe20000001854 */
[----:B------:R-:W-:Y:S07]  /*62d0*/  MUFU.EX2 R191, R191 ;  /* 0x000000bf00bf7308 */ /* 0x000fee0000000800 */
[C---:B------:R-:W-:Y:S01]  /*62e0*/  HMMA.16816.F32 R148, R4.reuse, R30, R148 ;  /* 0x0000001e0494723c */ /* 0x040fe20000001894 */
[----:B------:R-:W4:Y:S01]  /*62f0*/  LDSM.16.MT88.4 R28, [R222+0x9800] ;  /* 0x00980000de1c783b */ /* 0x000f220000004200 */
        /* <DEDUP_REMOVED lines=31> */
[C---:B-----5:R-:W-:Y:S04]  /*64f0*/  HMMA.16816.F32 R140, R4.reuse, R24, R140 ;  /* 0x00000018048c723c */ /* 0x060fe8000000188c */
        /* <DEDUP_REMOVED lines=98> */
[C-C-:B------:R-:W-:Y:S01]  /*6b20*/  IMAD.IADD R212, R223.reuse, 0x1, R164.reuse ;  /* 0x00000001dfd47824 */ /* 0x140fe200078e02a4 */
[----:B------:R-:W-:Y:S01]  /*6b30*/  UIMAD.WIDE.U32 UR22, UR16, UR8, URZ ;  /* 0x00000008101672a5 */ /* 0x000fe2000f8e00ff */
[----:B------:R-:W-:Y:S01]  /*6b40*/  IMAD.IADD R218, R223, 0x1, R164 ;  /* 0x00000001dfda7824 */ /* 0x000fe200078e02a4 */
[----:B------:R-:W-:Y:S01]  /*6b50*/  LOP3.LUT R169, R34, 0x8, R221, 0x78, !PT ;  /* 0x0000000822a97812 */ /* 0x000fe200078e78dd */
[----:B------:R-:W-:Y:S01]  /*6b60*/  IMAD.SHL.U32 R232, R221, 0x2, RZ ;  /* 0x00000002dde87824 */ /* 0x000fe200078e00ff */
[----:B------:R-:W-:Y:S02]  /*6b70*/  UIMAD UR16, UR16, UR9, UR23 ;  /* 0x00000009101072a4 */ /* 0x000fe4000f8e0217 */
[----:B------:R-:W-:Y:S01]  /*6b80*/  USHF.L.U32 UR14, UR22, 0x6, URZ ;  /* 0x00000006160e7899 */ /* 0x000fe200080006ff */
[----:B------:R-:W-:Y:S01]  /*6b90*/  IMAD.U32 R6, RZ, RZ, UR22 ;  /* 0x00000016ff067e24 */ /* 0x000fe2000f8e00ff */
[----:B------:R-:W-:Y:S01]  /*6ba0*/  USHF.L.U64.HI UR15, UR22, 0x6, UR16 ;  /* 0x00000006160f7899 */ /* 0x000fe20008010210 */
[----:B-1----:R-:W-:Y:S01]  /*6bb0*/  ISETP.GE.AND P4, PT, R239, UR4, PT ;  /* 0x00000004ef007c0c */ /* 0x002fe2000bf86270 */
[----:B------:R-:W-:Y:S01]  /*6bc0*/  ULEA UR14, UP0, UR8, UR14, 0x5 ;  /* 0x0000000e080e7291 */ /* 0x000fe2000f8028ff */
[----:B------:R-:W-:Y:S01]  /*6bd0*/  IMAD.U32 R7, RZ, RZ, UR23 ;  /* 0x00000017ff077e24 */ /* 0x000fe2000f8e00ff */
[----:B------:R-:W-:Y:S01]  /*6be0*/  ISETP.GE.AND P3, PT, R226, UR4, PT ;  /* 0x00000004e2007c0c */ /* 0x000fe2000bf66270 */
[----:B------:R-:W-:Y:S01]  /*6bf0*/  IMAD.U32 R7, RZ, RZ, UR16 ;  /* 0x00000010ff077e24 */ /* 0x000fe2000f8e00ff */
[----:B------:R-:W-:Y:S01]  /*6c00*/  ULEA.HI.X UR15, UR8, UR15, UR9, 0x5, UP0 ;  /* 0x0000000f080f7291 */ /* 0x000fe200080f2c09 */
[----:B------:R-:W-:Y:S01]  /*6c10*/  BAR.SYNC.DEFER_BLOCKING 0x0 ;  /* 0x0000000000007b1d */ /* 0x000fe20000010000 */
[-C--:B------:R-:W-:Y:S01]  /*6c20*/  LEA R10, P1, R6, R229.reuse, 0x7 ;  /* 0x000000e5060a7211 */ /* 0x080fe200078238ff */
[----:B------:R-:W-:Y:S01]  /*6c30*/  IMAD.U32 R4, RZ, RZ, UR14 ;  /* 0x0000000eff047e24 */ /* 0x000fe2000f8e00ff */
[----:B------:R-:W-:Y:S01]  /*6c40*/  ISETP.GE.AND P2, PT, R238, UR4, PT ;  /* 0x00000004ee007c0c */ /* 0x000fe2000bf46270 */
[----:B------:R-:W-:Y:S01]  /*6c50*/  UISETP.GE.U32.AND UP1, UPT, UR20, 0x3, UPT ;  /* 0x000000031400788c */ /* 0x000fe2000bf26070 */
[-C--:B------:R-:W-:Y:S01]  /*6c60*/  LEA.HI.X R11, R6, R228.reuse, R7, 0x7, P1 ;  /* 0x000000e4060b7211 */ /* 0x080fe200008f3c07 */
[----:B------:R-:W-:Y:S01]  /*6c70*/  IMAD.U32 R5, RZ, RZ, UR15 ;  /* 0x0000000fff057e24 */ /* 0x000fe2000f8e00ff */
[----:B------:R-:W-:Y:S01]  /*6c80*/  LEA R8, P0, R4, R229, 0x1 ;  /* 0x000000e504087211 */ /* 0x000fe200078008ff */
[----:B------:R-:W-:Y:S01]  /*6c90*/  UMOV UR14, 0x400 ;  /* 0x00000400000e7882 */ /* 0x000fe20000000000 */
[----:B------:R-:W-:Y:S01]  /*6ca0*/  LOP3.LUT R169, R32, R169, RZ, 0xfc, !PT ;  /* 0x000000a920a97212 */ /* 0x000fe200078efcff */
[----:B--2---:R-:W-:Y:S01]  /*6cb0*/  ULEA UR6, UR6, UR14, 0x18 ;  /* 0x0000000e06067291 */ /* 0x004fe2000f8ec0ff */
[----:B------:R-:W-:Y:S01]  /*6cc0*/  LEA.HI.X R9, R4, R228, R5, 0x1, P0 ;  /* 0x000000e404097211 */ /* 0x000fe200000f0c05 */
[----:B------:R-:W1:Y:S01]  /*6cd0*/  LDCU UR4, c[0x0][0x50c] ;  /* 0x0000a180ff0477ac */ /* 0x000e620008000800 */
[----:B------:R-:W-:-:S03]  /*6ce0*/  LOP3.LUT R232, R232, 0x6, RZ, 0xc0, !PT ;  /* 0x00000006e8e87812 */ /* 0x000fc600078ec0ff */
[----:B------:R-:W-:Y:S01]  /*6cf0*/  LEA R171, R169, UR6, 0x1 ;  /* 0x00000006a9ab7c11 */ /* 0x000fe2000f8e08ff */
[----:B------:R-:W2:Y:S04]  /*6d00*/  LDCU.64 UR14, c[0x0][0x358] ;  /* 0x00006b00ff0e77ac */ /* 0x000ea80008000a00 */
[C-C-:B------:R-:W-:Y:S02]  /*6d10*/  IMAD.IADD R40, R164.reuse, 0x1, R171.reuse ;  /* 0x00000001a4287824 */ /* 0x140fe400078e02ab */
        /* <DEDUP_REMOVED lines=33> */
[----:B------:R-:W4:Y:S04]  /*6f30*/  LDSM.16.M88.4 R4, [R223+0x1000] ;  /* 0x00100000df04783b */ /* 0x000f280000000200 */
[----:B------:R-:W5:Y:S04]  /*6f40*/  LDSM.16.M88.4 R180, [R171+0x6400] ;  /* 0x00640000abb4783b */ /* 0x000f680000000200 */
[----:B------:R-:W1:Y:S04]  /*6f50*/  LDSM.16.M88.4 R172, [R171+0x6800] ;  /* 0x00680000abac783b */ /* 0x000e680000000200 */
[----:B------:R-:W3:Y:S04]  /*6f60*/  LDSM.16.M88.4 R36, [R171+0x6c00] ;  /* 0x006c0000ab24783b */ /* 0x000ee80000000200 */
[----:B------:R-:W2:Y:S04]  /*6f70*/  LDSM.16.M88.4 R60, [R223] ;  /* 0x00000000df3c783b */ /* 0x000ea80000000200 */
[----:B------:R-:W-:Y:S04]  /*6f80*/  LDSM.16.M88.4 R208, [R40+0x6000] ;  /* 0x0060000028d0783b */ /* 0x000fe80000000200 */
[----:B------:R-:W2:Y:S04]  /*6f90*/  LDSM.16.M88.4 R56, [R212+0x1000] ;  /* 0x00100000d438783b */ /* 0x000ea80000000200 */
[----:B------:R-:W2:Y:S04]  /*6fa0*/  LDSM.16.M88.4 R204, [R40+0x6400] ;  /* 0x0064000028cc783b */ /* 0x000ea80000000200 */
[----:B------:R-:W2:Y:S04]  /*6fb0*/  LDSM.16.M88.4 R200, [R40+0x6800] ;  /* 0x0068000028c8783b */ /* 0x000ea80000000200 */
[----:B------:R-:W2:Y:S04]  /*6fc0*/  LDSM.16.M88.4 R196, [R40+0x6c00] ;  /* 0x006c000028c4783b */ /* 0x000ea80000000200 */
[----:B------:R-:W2:Y:S01]  /*6fd0*/  LDSM.16.M88.4 R212, [R212] ;  /* 0x00000000d4d4783b */ /* 0x000ea20000000200 */
[C---:B----4-:R-:W-:Y:S03]  /*6fe0*/  HMMA.16816.F32 R32, R4.reuse, R188, RZ ;  /* 0x000000bc0420723c */ /* 0x050fe600000018ff */
[----:B------:R-:W-:Y:S04]  /*6ff0*/  LDSM.16.M88.4 R52, [R223+0x3000] ;  /* 0x00300000df34783b */ /* 0x000fe80000000200 */
[----:B------:R-:W4:Y:S01]  /*7000*/  LDSM.16.M88.4 R48, [R171+0x7000] ;  /* 0x00700000ab30783b */ /* 0x000f220000000200 */
[C---:B------:R-:W-:Y:S03]  /*7010*/  HMMA.16816.F32 R28, R4.reuse, R190, RZ ;  /* 0x000000be041c723c */ /* 0x040fe600000018ff */
[----:B------:R-:W-:Y:S04]  /*7020*/  LDSM.16.M88.4 R44, [R171+0x7400] ;  /* 0x00740000ab2c783b */ /* 0x000fe80000000200 */
[----:B------:R-:W-:Y:S01]  /*7030*/  LDSM.16.M88.4 R40, [R171+0x7800] ;  /* 0x00780000ab28783b */ /* 0x000fe20000000200 */
[C---:B-----5:R-:W-:Y:S03]  /*7040*/  HMMA.16816.F32 R24, R4.reuse, R180, RZ ;  /* 0x000000b40418723c */ /* 0x060fe600000018ff */
[----:B------:R-:W0:Y:S05]  /*7050*/  LDGDEPBAR ;  /* 0x00000000000079af */ /* 0x000e2a0000000000 */
[C---:B-1----:R-:W-:Y:S08]  /*7060*/  HMMA.16816.F32 R16, R4.reuse, R172, RZ ;  /* 0x000000ac0410723c */ /* 0x042ff000000018ff */
[C---:B---3--:R-:W-:Y:S08]  /*7070*/  HMMA.16816.F32 R8, R4.reuse, R36, RZ ;  /* 0x000000240408723c */ /* 0x048ff000000018ff */
        /* <DEDUP_REMOVED lines=29> */
[----:B------:R-:W-:Y:S01]  /*7250*/  IMAD.IADD R212, R223, 0x1, R164 ;  /* 0x00000001dfd47824 */ /* 0x000fe200078e02a4 */
[----:B------:R-:W-:Y:S04]  /*7260*/  LDSM.16.M88.4 R196, [R217+0x7000] ;  /* 0x00700000d9c4783b */ /* 0x000fe80000000200 */
[----:B------:R-:W2:Y:S02]  /*7270*/  LDSM.16.M88.4 R200, [R212+0x2000] ;  /* 0x00200000d4c8783b */ /* 0x000ea40000000200 */
[C---:B----4-:R-:W-:Y:S08]  /*7280*/  HMMA.16816.F32 R32, R52.reuse, R48, R32 ;  /* 0x000000303420723c */ /* 0x050ff00000001820 */
[----:B------:R-:W-:Y:S08]  /*7290*/  HMMA.16816.F32 R28, R52, R50, R28 ;  /* 0x00000032341c723c */ /* 0x000ff0000000181c */
[C---:B-1----:R-:W-:Y:S08]  /*72a0*/  HMMA.16816.F32 R192, R56.reuse, R48, R192 ;  /* 0x0000003038c0723c */ /* 0x042ff000000018c0 */
[----:B------:R-:W-:Y:S01]  /*72b0*/  HMMA.16816.F32 R204, R56, R50, R188 ;  /* 0x0000003238cc723c */ /* 0x000fe200000018bc */
[----:B------:R-:W-:Y:S04]  /*72c0*/  LDSM.16.M88.4 R188, [R171+0x8000] ;  /* 0x00800000abbc783b */ /* 0x000fe80000000200 */
[----:B------:R-:W1:Y:S03]  /*72d0*/  LDSM.16.M88.4 R48, [R223+0x4000] ;  /* 0x00400000df30783b */ /* 0x000e660000000200 */
        /* <DEDUP_REMOVED lines=9> */
[----:B------:R-:W-:Y:S04]  /*7370*/  LDSM.16.M88.4 R172, [R170+0x8000] ;  /* 0x00800000aaac783b */ /* 0x000fe80000000200 */
[----:B------:R-:W4:Y:S03]  /*7380*/  LDSM.16.M88.4 R40, [R218+0x4000] ;  /* 0x00400000da28783b */ /* 0x000f260000000200 */
[----:B--2---:R-:W-:Y:S08]  /*7390*/  HMMA.16816.F32 R192, R200, R196, R192 ;  /* 0x000000c4c8c0723c */ /* 0x004ff000000018c0 */
[C---:B------:R-:W-:Y:S08]  /*73a0*/  HMMA.16816.F32 R184, R56.reuse, R44, R184 ;  /* 0x0000002c38b8723c */ /* 0x040ff000000018b8 */
[----:B------:R-:W-:Y:S01]  /*73b0*/  HMMA.16816.F32 R180, R56, R46, R180 ;  /* 0x0000002e38b4723c */ /* 0x000fe200000018b4 */
[----:B------:R-:W2:Y:S07]  /*73c0*/  LDSM.16.M88.4 R44, [R223+0x5000] ;  /* 0x00500000df2c783b */ /* 0x000eae0000000200 */
[----:B-1----:R-:W-:Y:S08]  /*73d0*/  HMMA.16816.F32 R192, R48, R188, R192 ;  /* 0x000000bc30c0723c */ /* 0x002ff000000018c0 */
[C---:B---3--:R-:W-:Y:S01]  /*73e0*/  HMMA.16816.F32 R212, R52.reuse, R196, R32 ;  /* 0x000000c434d4723c */ /* 0x048fe20000001820 */
[----:B------:R1:W3:Y:S07]  /*73f0*/  LDSM.16.M88.4 R32, [R218+0x5000] ;  /* 0x00500000da20783b */ /* 0x0002ee0000000200 */
[----:B------:R-:W-:Y:S08]  /*7400*/  HMMA.16816.F32 R28, R52, R198, R28 ;  /* 0x000000c6341c723c */ /* 0x000ff0000000181c */
[----:B----4-:R-:W-:Y:S08]  /*7410*/  HMMA.16816.F32 R192, R40, R172, R192 ;  /* 0x000000ac28c0723c */ /* 0x010ff000000018c0 */
[----:B------:R-:W-:Y:S01]  /*7420*/  HMMA.16816.F32 R204, R200, R198, R204 ;  /* 0x000000c6c8cc723c */ /* 0x000fe200000018cc */
[----:B------:R-:W-:Y:S07]  /*7430*/  LDSM.16.M88.4 R196, [R170+0x8400] ;  /* 0x00840000aac4783b */ /* 0x000fee0000000200 */
[----:B--2---:R-:W-:Y:S03]  /*7440*/  HMMA.16816.F32 R212, R44, R188, R212 ;  /* 0x000000bc2cd4723c */ /* 0x004fe600000018d4 */
[----:B------:R-:W-:Y:S01]  /*7450*/  FMUL.FTZ R192, R192, UR4 ;  /* 0x00000004c0c07c20 */ /* 0x000fe20008410000 */
[----:B------:R-:W-:-:S03]  /*7460*/  FMUL.FTZ R219, R194, UR4 ;  /* 0x00000004c2db7c20 */ /* 0x000fc60008410000 */
[----:B-1----:R1:W2:Y:S01]  /*7470*/  MUFU.TANH R218, R192 ;  /* 0x000000c000da7308 */ /* 0x0022a20000002400 */
[C---:B------:R-:W-:Y:S07]  /*7480*/  HMMA.16816.F32 R64, R56.reuse, R36, R64 ;  /* 0x000000243840723c */ /* 0x040fee0000001840 */
[----:B------:R-:W-:Y:S01]  /*7490*/  MUFU.TANH R219, R219 ;  /* 0x000000db00db7308 */ /* 0x000fe20000002400 */
[----:B------:R-:W-:Y:S01]  /*74a0*/  HMMA.16816.F32 R60, R56, R38, R60 ;  /* 0x00000026383c723c */ /* 0x000fe2000000183c */
[----:B------:R-:W4:Y:S04]  /*74b0*/  LDSM.16.M88.4 R36, [R217+0x7400] ;  /* 0x00740000d924783b */ /* 0x000f280000000200 */
[----:B------:R-:W-:Y:S03]  /*74c0*/  LDSM.16.M88.4 R56, [R171+0x8400] ;  /* 0x00840000ab38783b */ /* 0x000fe60000000200 */
[----:B---3--:R-:W-:Y:S01]  /*74d0*/  HMMA.16816.F32 R212, R32, R172, R212 ;  /* 0x000000ac20d4723c */ /* 0x008fe200000018d4 */
[----:B------:R-:W-:Y:S01]  /*74e0*/  FMUL.FTZ R172, R193, UR4 ;  /* 0x00000004c1ac7c20 */ /* 0x000fe20008410000 */
[----:B------:R-:W-:-:S02]  /*74f0*/  FMUL.FTZ R173, R195, UR4 ;  /* 0x00000004c3ad7c20 */ /* 0x000fc40008410000 */
[----:B-1----:R-:W-:Y:S03]  /*7500*/  LDSM.16.M88.4 R192, [R217+0x7c00] ;  /* 0x007c0000d9c0783b */ /* 0x002fe60000000200 */
[----:B------:R-:W-:Y:S01]  /*7510*/  MUFU.TANH R172, R172 ;  /* 0x000000ac00ac7308 */ /* 0x000fe20000002400 */
[-C--:B------:R-:W-:Y:S07]  /*7520*/  HMMA.16816.F32 R204, R48, R190.reuse, R204 ;  /* 0x000000be30cc723c */ /* 0x080fee00000018cc */
[----:B------:R-:W-:Y:S01]  /*7530*/  MUFU.TANH R173, R173 ;  /* 0x000000ad00ad7308 */ /* 0x000fe20000002400 */
[----:B------:R-:W-:Y:S01]  /*7540*/  HMMA.16816.F32 R28, R44, R190, R28 ;  /* 0x000000be2c1c723c */ /* 0x000fe2000000181c */
[----:B------:R-:W1:Y:S02]  /*7550*/  LDSM.16.M88.4 R188, [R217+0x7800] ;  /* 0x00780000d9bc783b */ /* 0x000e640000000200 */
[----:B------:R-:W-:Y:S01]  /*7560*/  FMUL.FTZ R220, R212, UR4 ;  /* 0x00000004d4dc7c20 */ /* 0x000fe20008410000 */
[----:B------:R-:W-:Y:S01]  /*7570*/  FMUL.FTZ R214, R214, UR4 ;  /* 0x00000004d6d67c20 */ /* 0x000fe20008410000 */
[----:B------:R-:W-:Y:S01]  /*7580*/  FMUL.FTZ R212, R213, UR4 ;  /* 0x00000004d5d47c20 */ /* 0x000fe20008410000 */
[----:B------:R-:W-:-:S03]  /*7590*/  FMUL.FTZ R213, R215, UR4 ;  /* 0x00000004d7d57c20 */ /* 0x000fc60008410000 */
[----:B------:R-:W-:Y:S03]  /*75a0*/  MUFU.TANH R220, R220 ;  /* 0x000000dc00dc7308 */ /* 0x000fe60000002400 */
[-C--:B------:R-:W-:Y:S05]  /*75b0*/  HMMA.16816.F32 R204, R40, R174.reuse, R204 ;  /* 0x000000ae28cc723c */ /* 0x080fea00000018cc */
[----:B------:R-:W3:Y:S03]  /*75c0*/  MUFU.TANH R214, R214 ;  /* 0x000000d600d67308 */ /* 0x000ee60000002400 */
[----:B------:R-:W-:Y:S05]  /*75d0*/  HMMA.16816.F32 R28, R32, R174, R28 ;  /* 0x000000ae201c723c */ /* 0x000fea000000181c */
[----:B------:R-:W-:Y:S03]  /*75e0*/  MUFU.TANH R212, R212 ;  /* 0x000000d400d47308 */ /* 0x000fe60000002400 */
[-C--:B----4-:R-:W-:Y:S03]  /*75f0*/  HMMA.16816.F32 R24, R52, R36.reuse, R24 ;  /* 0x000000243418723c */ /* 0x090fe60000001818 */
[----:B------:R-:W-:Y:S01]  /*7600*/  FMUL.FTZ R175, R204, UR4 ;  /* 0x00000004ccaf7c20 */ /* 0x000fe20008410000 */
[----:B------:R-:W-:Y:S01]  /*7610*/  FMUL.FTZ R174, R205, UR4 ;  /* 0x00000004cdae7c20 */ /* 0x000fe20008410000 */
[----:B------:R-:W-:Y:S01]  /*7620*/  FMUL.FTZ R205, R206, UR4 ;  /* 0x00000004cecd7c20 */ /* 0x000fe20008410000 */
[----:B------:R-:W-:Y:S01]  /*7630*/  FMUL.FTZ R204, R207, UR4 ;  /* 0x00000004cfcc7c20 */ /* 0x000fe20008410000 */
[----:B------:R-:W-:Y:S01]  /*7640*/  MUFU.TANH R213, R213 ;  /* 0x000000d500d57308 */ /* 0x000fe20000002400 */
[----:B------:R-:W-:Y:S03]  /*7650*/  HMMA.16816.F32 R184, R200, R36, R184 ;  /* 0x00000024c8b8723c */ /* 0x000fe600000018b8 */
[----:B------:R-:W-:Y:S01]  /*7660*/  FMUL.FTZ R207, R28, UR4 ;  /* 0x000000041ccf7c20 */ /* 0x000fe20008410000 */
[----:B------:R-:W-:-:S03]  /*7670*/  FMUL.FTZ R206, R29, UR4 ;  /* 0x000000041dce7c20 */ /* 0x000fc60008410000 */
[----:B------:R-:W-:Y:S01]  /*7680*/  MUFU.TANH R175, R175 ;  /* 0x000000af00af7308 */ /* 0x000fe20000002400 */
[C---:B------:R-:W-:Y:S07]  /*7690*/  HMMA.16816.F32 R180, R200.reuse, R38, R180 ;  /* 0x00000026c8b4723c */ /* 0x040fee00000018b4 */
[----:B------:R-:W-:Y:S01]  /*76a0*/  MUFU.TANH R205, R205 ;  /* 0x000000cd00cd7308 */ /* 0x000fe20000002400 */
[C---:B-1----:R-:W-:Y:S07]  /*76b0*/  HMMA.16816.F32 R176, R200.reuse, R188, R176 ;  /* 0x000000bcc8b0723c */ /* 0x042fee00000018b0 */
[----:B------:R-:W-:Y:S01]  /*76c0*/  MUFU.TANH R207, R207 ;  /* 0x000000cf00cf7308 */ /* 0x000fe20000002400 */
[C---:B------:R-:W-:Y:S07]  /*76d0*/  HMMA.16816.F32 R208, R200.reuse, R190, R208 ;  /* 0x000000bec8d0723c */ /* 0x040fee00000018d0 */
[----:B------:R-:W-:Y:S01]  /*76e0*/  MUFU.TANH R174, R174 ;  /* 0x000000ae00ae7308 */ /* 0x000fe20000002400 */
[C---:B------:R-:W-:Y:S07]  /*76f0*/  HMMA.16816.F32 R64, R200.reuse, R192, R64 ;  /* 0x000000c0c840723c */ /* 0x040fee0000001840 */
[----:B------:R-:W-:Y:S01]  /*7700*/  MUFU.TANH R204, R204 ;  /* 0x000000cc00cc7308 */ /* 0x000fe20000002400 */
[----:B------:R-:W-:Y:S01]  /*7710*/  HMMA.16816.F32 R60, R200, R194, R60 ;  /* 0x000000c2c83c723c */ /* 0x000fe2000000183c */
[----:B------:R-:W-:Y:S01]  /*7720*/  FMUL.FTZ R201, R30, UR4 ;  /* 0x000000041ec97c20 */ /* 0x000fe20008410000 */
[----:B------:R-:W-:-:S02]  /*7730*/  FMUL.FTZ R200, R31, UR4 ;  /* 0x000000041fc87c20 */ /* 0x000fc40008410000 */
[----:B------:R-:W1:Y:S03]  /*7740*/  LDSM.16.M88.4 R28, [R171+0x8c00] ;  /* 0x008c0000ab1c783b */ /* 0x000e660000000200 */
[----:B------:R-:W-:Y:S01]  /*7750*/  MUFU.TANH R201, R201 ;  /* 0x000000c900c97308 */ /* 0x000fe20000002400 */
[----:B------:R-:W-:Y:S07]  /*7760*/  HMMA.16816.F32 R24, R44, R56, R24 ;  /* 0x000000382c18723c */ /* 0x000fee0000001818 */
[----:B------:R-:W-:Y:S01]  /*7770*/  MUFU.TANH R206, R206 ;  /* 0x000000ce00ce7308 */ /* 0x000fe20000002400 */
[----:B------:R-:W-:Y:S01]  /*7780*/  HMMA.16816.F32 R20, R52, R38, R20 ;  /* 0x000000263414723c */ /* 0x000fe20000001814 */
[----:B------:R-:W4:Y:S06]  /*7790*/  LDSM.16.M88.4 R36, [R170+0x8c00] ;  /* 0x008c0000aa24783b */ /* 0x000f2c0000000200 */
[----:B------:R-:W-:Y:S01]  /*77a0*/  MUFU.TANH R200, R200 ;  /* 0x000000c800c87308 */ /* 0x000fe20000002400 */
[----:B------:R-:W-:Y:S08]  /*77b0*/  HMMA.16816.F32 R184, R48, R56, R184 ;  /* 0x0000003830b8723c */ /* 0x000ff000000018b8 */
[----:B------:R-:W-:Y:S08]  /*77c0*/  HMMA.16816.F32 R24, R32, R196, R24 ;  /* 0x000000c42018723c */ /* 0x000ff00000001818 */
[----:B------:R-:W-:Y:S08]  /*77d0*/  HMMA.16816.F32 R4, R52, R194, R4 ;  /* 0x000000c23404723c */ /* 0x000ff00000001804 */
[----:B------:R-:W-:Y:S03]  /*77e0*/  HMMA.16816.F32 R180, R48, R58, R180 ;  /* 0x0000003a30b4723c */ /* 0x000fe600000018b4 */
[----:B------:R-:W-:Y:S01]  /*77f0*/  FMUL.FTZ R24, R24, UR4 ;  /* 0x0000000418187c20 */ /* 0x000fe20008410000 */
[----:B------:R-:W-:Y:S01]  /*7800*/  FMUL.FTZ R194, R25, UR4 ;  /* 0x0000000419c27c20 */ /* 0x000fe20008410000 */
[----:B------:R-:W-:-:S02]  /*7810*/  FMUL.FTZ R202, R26, UR4 ;  /* 0x000000041aca7c20 */ /* 0x000fc40008410000 */
[----:B------:R5:W-:Y:S01]  /*7820*/  MUFU.TANH R195, R24 ;  /* 0x0000001800c37308 */ /* 0x000be20000002400 */
[----:B-1----:R-:W-:Y:S07]  /*7830*/  HMMA.16816.F32 R60, R48, R30, R60 ;  /* 0x0000001e303c723c */ /* 0x002fee000000183c */
[----:B------:R-:W-:Y:S01]  /*7840*/  MUFU.TANH R202, R202 ;  /* 0x000000ca00ca7308 */ /* 0x000fe20000002400 */
[----:B------:R-:W-:Y:S01]  /*7850*/  HMMA.16816.F32 R184, R40, R196, R184 ;  /* 0x000000c428b8723c */ /* 0x000fe200000018b8 */
[----:B------:R-:W-:-:S06]  /*7860*/  FMUL.FTZ R197, R27, UR4 ;  /* 0x000000041bc57c20 */ /* 0x000fcc0008410000 */
[----:B------:R-:W-:Y:S01]  /*7870*/  MUFU.TANH R194, R194 ;  /* 0x000000c200c27308 */ /* 0x000fe20000002400 */
[----:B------:R-:W-:Y:S01]  /*7880*/  HMMA.16816.F32 R4, R44, R30, R4 ;  /* 0x0000001e2c04723c */ /* 0x000fe20000001804 */
[----:B-----5:R-:W1:Y:S06]  /*7890*/  LDSM.16.M88.4 R24, [R171+0x8800] ;  /* 0x00880000ab18783b */ /* 0x020e6c0000000200 */
[----:B------:R-:W-:Y:S01]  /*78a0*/  MUFU.TANH R197, R197 ;  /* 0x000000c500c57308 */ /* 0x000fe20000002400 */
[----:B------:R-:W-:Y:S03]  /*78b0*/  HMMA.16816.F32 R180, R40, R198, R180 ;  /* 0x000000c628b4723c */ /* 0x000fe600000018b4 */
[----:B------:R-:W-:Y:S01]  /*78c0*/  FMUL.FTZ R56, R186, UR4 ;  /* 0x00000004ba387c20 */ /* 0x000fe20008410000 */
[----:B------:R-:W-:Y:S01]  /*78d0*/  FMUL.FTZ R196, R184, UR4 ;  /* 0x00000004b8c47c20 */ /* 0x000fe20008410000 */
[----:B------:R-:W-:Y:S01]  /*78e0*/  FMUL.FTZ R184, R185, UR4 ;  /* 0x00000004b9b87c20 */ /* 0x000fe20008410000 */
[----:B------:R-:W-:-:S02]  /*78f0*/  FMUL.FTZ R186, R187, UR4 ;  /* 0x00000004bbba7c20 */ /* 0x000fc40008410000 */
[-C--:B----4-:R-:W-:Y:S02]  /*7900*/  HMMA.16816.F32 R60, R40, R38.reuse, R60 ;  /* 0x00000026283c723c */ /* 0x090fe4000000183c */
[----:B------:R-:W-:Y:S06]  /*7910*/  MUFU.TANH R196, R196 ;  /* 0x000000c400c47308 */ /* 0x000fec0000002400 */
[----:B------:R-:W-:Y:S01]  /*7920*/  HMMA.16816.F32 R4, R32, R38, R4 ;  /* 0x000000262004723c */ /* 0x000fe20000001804 */
[----:B------:R-:W-:Y:S01]  /*7930*/  IMAD.U32 R39, RZ, RZ, UR20 ;  /* 0x00000014ff277e24 */ /* 0x000fe2000f8e00ff */
[----:B------:R-:W-:Y:S01]  /*7940*/  MUFU.TANH R184, R184 ;  /* 0x000000b800b87308 */ /* 0x000fe20000002400 */
[----:B------:R-:W-:Y:S01]  /*7950*/  FMUL.FTZ R31, R181, UR4 ;  /* 0x00000004b51f7c20 */ /* 0x000fe20008410000 */
[----:B------:R-:W-:Y:S01]  /*7960*/  FMUL.FTZ R181, R182, UR4 ;  /* 0x00000004b6b57c20 */ /* 0x000fe20008410000 */
[----:B------:R-:W-:-:S02]  /*7970*/  IMAD R30, R39, 0x40, R232 ;  /* 0x00000040271e7824 */ /* 0x000fc400078e02e8 */
[----:B------:R-:W-:Y:S01]  /*7980*/  FMUL.FTZ R182, R183, UR4 ;  /* 0x00000004b7b67c20 */ /* 0x000fe20008410000 */
[----:B------:R-:W-:Y:S01]  /*7990*/  FMUL.FTZ R180, R180, UR4 ;  /* 0x00000004b4b47c20 */ /* 0x000fe20008410000 */
[----:B------:R-:W-:Y:S01]  /*79a0*/  HMMA.16816.F32 R16, R52, R188, R16 ;  /* 0x000000bc3410723c */ /* 0x000fe20000001810 */
[----:B------:R-:W-:Y:S01]  /*79b0*/  VIADD R183, R30, 0xffffff80 ;  /* 0xffffff801eb77836 */ /* 0x000fe20000000000 */
[----:B------:R4:W-:Y:S01]  /*79c0*/  MUFU.TANH R188, R56 ;  /* 0x0000003800bc7308 */ /* 0x0009e20000002400 */
[----:B------:R-:W-:Y:S01]  /*79d0*/  FMUL.FTZ R38, R60, UR4 ;  /* 0x000000043c267c20 */ /* 0x000fe20008410000 */
[----:B------:R-:W-:Y:S01]  /*79e0*/  FMUL.FTZ R60, R62, UR4 ;  /* 0x000000043e3c7c20 */ /* 0x000fe20008410000 */
[----:B------:R-:W-:Y:S02]  /*79f0*/  IADD3 R185, PT, PT, R30, -0x48, RZ ;  /* 0xffffffb81eb97810 */ /* 0x000fe40007ffe0ff */
[----:B------:R-:W-:Y:S01]  /*7a00*/  I2FP.F32.U32 R39, R183 ;  /* 0x000000b700277245 */ /* 0x000fe20000201000 */
[----:B------:R-:W-:Y:S01]  /*7a10*/  HMMA.16816.F32 R20, R44, R58, R20 ;  /* 0x0000003a2c14723c */ /* 0x000fe20000001814 */
[----:B------:R-:W-:Y:S01]  /*7a20*/  ISETP.GE.AND P0, PT, R183, R216, PT ;  /* 0x000000d8b700720c */ /* 0x000fe20003f06270 */
[----:B------:R-:W5:Y:S01]  /*7a30*/  MUFU.TANH R38, R38 ;  /* 0x0000002600267308 */ /* 0x000f620000002400 */
[----:B------:R-:W-:Y:S01]  /*7a40*/  FMUL.FTZ R4, R4, UR4 ;  /* 0x0000000404047c20 */ /* 0x000fe20008410000 */
[----:B--2---:R-:W-:Y:S01]  /*7a50*/  FFMA.FTZ R189, R39, UR5, R218 ;  /* 0x0000000527bd7c23 */ /* 0x004fe200080100da */
[----:B------:R-:W-:Y:S01]  /*7a60*/  ISETP.GE.AND P5, PT, R183, R3, PT ;  /* 0x00000003b700720c */ /* 0x000fe20003fa6270 */
[----:B---3--:R-:W-:Y:S01]  /*7a70*/  FFMA.FTZ R214, R39, UR5, R214 ;  /* 0x0000000527d67c23 */ /* 0x008fe200080100d6 */
[----:B------:R-:W-:Y:S01]  /*7a80*/  ISETP.GE.AND P1, PT, R183, R2, PT ;  /* 0x00000002b700720c */ /* 0x000fe20003f26270 */
[-C--:B-1----:R-:W-:Y:S01]  /*7a90*/  HMMA.16816.F32 R176, R48, R24.reuse, R176 ;  /* 0x0000001830b0723c */ /* 0x082fe200000018b0 */
[----:B------:R-:W-:Y:S01]  /*7aa0*/  FSEL R189, R189, -INF , !P0 ;  /* 0xff800000bdbd7808 */ /* 0x000fe20004000000 */
[----:B------:R-:W1:Y:S01]  /*7ab0*/  MUFU.TANH R60, R60 ;  /* 0x0000003c003c7308 */ /* 0x000e620000002400 */
[----:B----4-:R2:W3:Y:S01]  /*7ac0*/  LDSM.16.M88.4 R56, [R170+0x8800] ;  /* 0x00880000aa38783b */ /* 0x0104e20000000200 */
[----:B------:R-:W-:Y:S01]  /*7ad0*/  ISETP.GE.AND P0, PT, R183, R0, PT ;  /* 0x00000000b700720c */ /* 0x000fe20003f06270 */
[----:B------:R-:W-:Y:S01]  /*7ae0*/  FFMA.FTZ R183, R39, UR5, R219 ;  /* 0x0000000527b77c23 */ /* 0x000fe200080100db */
[----:B------:R-:W-:Y:S01]  /*7af0*/  I2FP.F32.U32 R187, R185 ;  /* 0x000000b900bb7245 */ /* 0x000fe20000201000 */
[----:B------:R-:W-:Y:S01]  /*7b00*/  FMUL.FTZ R5, R5, UR4 ;  /* 0x0000000405057c20 */ /* 0x000fe20008410000 */
[----:B------:R-:W-:Y:S01]  /*7b10*/  HMMA.16816.F32 R16, R44, R24, R16 ;  /* 0x000000182c10723c */ /* 0x000fe20000001810 */
[----:B------:R-:W-:-:S04]  /*7b20*/  DEPBAR.LE SB0, 0x0 ;  /* 0x000080000000791a */ /* 0x000fc80000000000 */
[----:B------:R4:W4:Y:S01]  /*7b30*/  MUFU.TANH R62, R4 ;  /* 0x00000004003e7308 */ /* 0x0009220000002400 */
[----:B------:R-:W-:Y:S01]  /*7b40*/  FSEL R183, R183, -INF , !P5 ;  /* 0xff800000b7b77808 */ /* 0x000fe20006800000 */
[----:B-----5:R-:W-:Y:S01]  /*7b50*/  FFMA.FTZ R38, R187, UR5, R38 ;  /* 0x00000005bb267c23 */ /* 0x020fe20008010026 */
[----:B------:R-:W-:Y:S01]  /*7b60*/  HMMA.16816.F32 R20, R32, R198, R20 ;  /* 0x000000c62014723c */ /* 0x000fe20000001814 */
[----:B------:R-:W-:-:S04]  /*7b70*/  ISETP.GE.AND P5, PT, R185, R216, PT ;  /* 0x000000d8b900720c */ /* 0x000fc80003fa6270 */
[----:B------:R-:W-:Y:S03]  /*7b80*/  MUFU.TANH R186, R186 ;  /* 0x000000ba00ba7308 */ /* 0x000fe60000002400 */
[C---:B------:R-:W-:Y:S01]  /*7b90*/  HMMA.16816.F32 R12, R52.reuse, R190, R12 ;  /* 0x000000be340c723c */ /* 0x040fe2000000180c */
[----:B--2---:R-:W-:Y:S01]  /*7ba0*/  FMUL.FTZ R170, R6, UR4 ;  /* 0x0000000406aa7c20 */ /* 0x004fe20008410000 */
[----:B------:R-:W-:Y:S01]  /*7bb0*/  FFMA.FTZ R6, R39, UR5, R220 ;  /* 0x0000000527067c23 */ /* 0x000fe200080100dc */
[----:B------:R-:W-:Y:S01]  /*7bc0*/  FSEL R39, R38, -INF , !P5 ;  /* 0xff80000026277808 */ /* 0x000fe20006800000 */
[C---:B-1----:R-:W-:Y:S01]  /*7bd0*/  FFMA.FTZ R38, R187.reuse, UR5, R60 ;  /* 0x00000005bb267c23 */ /* 0x042fe2000801003c */
[----:B------:R-:W1:Y:S01]  /*7be0*/  MUFU.TANH R24, R170 ;  /* 0x000000aa00187308 */ /* 0x000e620000002400 */
[----:B----4-:R-:W-:Y:S01]  /*7bf0*/  FSEL R4, R214, -INF , !P0 ;  /* 0xff800000d6047808 */ /* 0x010fe20004000000 */
[----:B------:R-:W-:Y:S01]  /*7c00*/  FFMA.FTZ R62, R187, UR5, R62 ;  /* 0x00000005bb3e7c23 */ /* 0x000fe2000801003e */
[----:B------:R-:W-:Y:S01]  /*7c10*/  FSEL R6, R6, -INF , !P1 ;  /* 0xff80000006067808 */ /* 0x000fe20004800000 */
[----:B------:R-:W-:Y:S01]  /*7c20*/  HMMA.16816.F32 R8, R52, R192, R8 ;  /* 0x000000c03408723c */ /* 0x000fe20000001808 */
[C---:B------:R-:W-:Y:S01]  /*7c30*/  ISETP.GE.AND P1, PT, R185.reuse, R3, PT ;  /* 0x00000003b900720c */ /* 0x040fe20003f26270 */
[----:B------:R-:W-:Y:S01]  /*7c40*/  FMUL.FTZ R25, R20, UR4 ;  /* 0x0000000414197c20 */ /* 0x000fe20008410000 */
[----:B------:R-:W-:Y:S01]  /*7c50*/  ISETP.GE.AND P0, PT, R185, R2, PT ;  /* 0x00000002b900720c */ /* 0x000fe20003f06270 */
[----:B------:R-:W-:Y:S01]  /*7c60*/  FMUL.FTZ R20, R23, UR4 ;  /* 0x0000000417147c20 */ /* 0x000fe20008410000 */
[----:B------:R-:W-:Y:S01]  /*7c70*/  ISETP.GE.AND P5, PT, R185, R0, PT ;  /* 0x00000000b900720c */ /* 0x000fe20003fa6270 */
[----:B------:R-:W-:Y:S01]  /*7c80*/  VIADD R185, R30, 0xffffff81 ;  /* 0xffffff811eb97836 */ /* 0x000fe20000000000 */
[----:B------:R-:W-:Y:S01]  /*7c90*/  FSEL R38, R38, -INF , !P1 ;  /* 0xff80000026267808 */ /* 0x000fe20004800000 */
[----:B------:R2:W-:Y:S01]  /*7ca0*/  MUFU.TANH R53, R20 ;  /* 0x0000001400357308 */ /* 0x0005e20000002400 */
[----:B------:R-:W-:Y:S01]  /*7cb0*/  FSEL R62, R62, -INF , !P0 ;  /* 0xff8000003e3e7808 */ /* 0x000fe20004000000 */
[----:B---3--:R-:W-:Y:S01]  /*7cc0*/  HMMA.16816.F32 R176, R40, R56, R176 ;  /* 0x0000003828b0723c */ /* 0x008fe200000018b0 */
[----:B------:R-:W-:Y:S01]  /*7cd0*/  ISETP.GE.AND P1, PT, R185, R216, PT ;  /* 0x000000d8b900720c */ /* 0x000fe20003f26270 */
[----:B------:R-:W-:Y:S01]  /*7ce0*/  FMUL.FTZ R21, R21, UR4 ;  /* 0x0000000415157c20 */ /* 0x000fe20008410000 */
[----:B-1----:R-:W-:Y:S01]  /*7cf0*/  FFMA.FTZ R24, R187, UR5, R24 ;  /* 0x00000005bb187c23 */ /* 0x002fe20008010018 */
[----:B------:R-:W-:-:S02]  /*7d00*/  VIADD R187, R30, 0xffffff88 ;  /* 0xffffff881ebb7836 */ /* 0x000fc40000000000 */
[----:B------:R-:W-:Y:S01]  /*7d10*/  FMUL.FTZ R170, R22, UR4 ;  /* 0x0000000416aa7c20 */ /* 0x000fe20008410000 */
[----:B------:R-:W-:Y:S01]  /*7d20*/  I2FP.F32.U32 R22, R185 ;  /* 0x000000b900167245 */ /* 0x000fe20000201000 */
[----:B------:R-:W1:Y:S01]  /*7d30*/  MUFU.TANH R180, R180 ;  /* 0x000000b400b47308 */ /* 0x000e620000002400 */
[----:B------:R-:W-:Y:S01]  /*7d40*/  FSEL R60, R24, -INF , !P5 ;  /* 0xff800000183c7808 */ /* 0x000fe20006800000 */
[----:B------:R-:W-:Y:S01]  /*7d50*/  HMMA.16816.F32 R16, R32, R56, R16 ;  /* 0x000000382010723c */ /* 0x000fe20000001810 */
[----:B------:R-:W-:Y:S01]  /*7d60*/  I2FP.F32.U32 R24, R187 ;  /* 0x000000bb00187245 */ /* 0x000fe20000201000 */
[C---:B------:R-:W-:Y:S01]  /*7d70*/  FFMA.FTZ R172, R22.reuse, UR5, R172 ;  /* 0x0000000516ac7c23 */ /* 0x040fe200080100ac */
[C---:B------:R-:W-:Y:S01]  /*7d80*/  FFMA.FTZ R173, R22.reuse, UR5, R173 ;  /* 0x0000000516ad7c23 */ /* 0x040fe200080100ad */
[C---:B------:R-:W-:Y:S01]  /*7d90*/  ISETP.GE.AND P0, PT, R185.reuse, R3, PT ;  /* 0x00000003b900720c */ /* 0x040fe20003f06270 */
[----:B------:R-:W-:Y:S01]  /*7da0*/  FFMA.FTZ R212, R22, UR5, R212 ;  /* 0x0000000516d47c23 */ /* 0x000fe200080100d4 */
[----:B------:R-:W-:Y:S01]  /*7db0*/  FFMA.FTZ R52, R24, UR5, R175 ;  /* 0x0000000518347c23 */ /* 0x000fe200080100af */
[----:B------:R-:W-:Y:S01]  /*7dc0*/  VIADD R175, R30, 0xffffff89 ;  /* 0xffffff891eaf7836 */ /* 0x000fe20000000000 */
[C---:B------:R-:W-:Y:S01]  /*7dd0*/  ISETP.GE.AND P5, PT, R185.reuse, R2, PT ;  /* 0x00000002b900720c */ /* 0x040fe20003fa6270 */
[----:B------:R-:W-:Y:S01]  /*7de0*/  FFMA.FTZ R213, R22, UR5, R213 ;  /* 0x0000000516d57c23 */ /* 0x000fe200080100d5 */
[----:B------:R-:W-:Y:S01]  /*7df0*/  FSEL R191, R172, -INF , !P1 ;  /* 0xff800000acbf7808 */ /* 0x000fe20004800000 */
[C---:B------:R-:W-:Y:S01]  /*7e00*/  FFMA.FTZ R56, R24.reuse, UR5, R205 ;  /* 0x0000000518387c23 */ /* 0x040fe200080100cd */
[----:B------:R-:W-:Y:S01]  /*7e10*/  ISETP.GE.AND P1, PT, R185, R0, PT ;  /* 0x00000000b900720c */ /* 0x000fe20003f26270 */
[C---:B------:R-:W-:Y:S01]  /*7e20*/  FFMA.FTZ R207, R24.reuse, UR5, R207 ;  /* 0x0000000518cf7c23 */ /* 0x040fe200080100cf */
[----:B------:R-:W-:Y:S01]  /*7e30*/  FSEL R185, R173, -INF , !P0 ;  /* 0xff800000adb97808 */ /* 0x000fe20004000000 */
[----:B------:R-:W-:Y:S01]  /*7e40*/  FFMA.FTZ R24, R24, UR5, R201 ;  /* 0x0000000518187c23 */ /* 0x000fe200080100c9 */
[----:B------:R-:W-:Y:S01]  /*7e50*/  FSEL R22, R212, -INF , !P5 ;  /* 0xff800000d4167808 */ /* 0x000fe20006800000 */
[-C--:B------:R-:W-:Y:S01]  /*7e60*/  HMMA.16816.F32 R208, R48, R26.reuse, R208 ;  /* 0x0000001a30d0723c */ /* 0x080fe200000018d0 */
[----:B------:R-:W-:Y:S01]  /*7e70*/  I2FP.F32.U32 R173, R175 ;  /* 0x000000af00ad7245 */ /* 0x000fe20000201000 */
[----:B------:R-:W-:Y:S01]  /*7e80*/  FMUL.FTZ R54, R177, UR4 ;  /* 0x00000004b1367c20 */ /* 0x000fe20008410000 */
[C---:B------:R-:W-:Y:S01]  /*7e90*/  ISETP.GE.AND P0, PT, R187.reuse, R216, PT ;  /* 0x000000d8bb00720c */ /* 0x040fe20003f06270 */
[----:B------:R-:W-:Y:S01]  /*7ea0*/  VIADD R177, R30, 0xffffff91 ;  /* 0xffffff911eb17836 */ /* 0x000fe20000000000 */
[-C--:B------:R-:W-:Y:S01]  /*7eb0*/  ISETP.GE.AND P5, PT, R187, R3.reuse, PT ;  /* 0x00000003bb00720c */ /* 0x080fe20003fa6270 */
[----:B------:R-:W-:Y:S01]  /*7ec0*/  FFMA.FTZ R55, R173, UR5, R174 ;  /* 0x00000005ad377c23 */ /* 0x000fe200080100ae */
[----:B--2---:R-:W-:Y:S01]  /*7ed0*/  FSEL R20, R213, -INF , !P1 ;  /* 0xff800000d5147808 */ /* 0x004fe20004800000 */
[----:B------:R-:W-:Y:S01]  /*7ee0*/  HMMA.16816.F32 R12, R44, R26, R12 ;  /* 0x0000001a2c0c723c */ /* 0x000fe2000000180c */
[----:B------:R-:W-:Y:S01]  /*7ef0*/  FSEL R52, R52, -INF , !P0 ;  /* 0xff80000034347808 */ /* 0x000fe20004000000 */
[----:B------:R-:W-:Y:S01]  /*7f00*/  FMUL.FTZ R57, R178, UR4 ;  /* 0x00000004b2397c20 */ /* 0x000fe20008410000 */
[----:B------:R-:W-:Y:S01]  /*7f10*/  FSEL R56, R56, -INF , !P5 ;  /* 0xff80000038387808 */ /* 0x000fe20006800000 */
[----:B------:R-:W2:Y:S01]  /*7f20*/  MUFU.TANH R25, R25 ;  /* 0x0000001900197308 */ /* 0x000ea20000002400 */
[----:B------:R-:W-:Y:S01]  /*7f30*/  ISETP.GE.AND P1, PT, R187, R2, PT ;  /* 0x00000002bb00720c */ /* 0x000fe20003f26270 */
[----:B------:R-:W-:Y:S01]  /*7f40*/  FMUL.FTZ R172, R179, UR4 ;  /* 0x00000004b3ac7c20 */ /* 0x000fe20008410000 */
[----:B------:R-:W-:Y:S01]  /*7f50*/  ISETP.GE.AND P0, PT, R187, R0, PT ;  /* 0x00000000bb00720c */ /* 0x000fe20003f06270 */
[----:B------:R-:W-:Y:S01]  /*7f60*/  HMMA.16816.F32 R64, R48, R28, R64 ;  /* 0x0000001c3040723c */ /* 0x000fe20000001840 */
[----:B------:R-:W-:Y:S01]  /*7f70*/  ISETP.GE.AND P5, PT, R175, R216, PT ;  /* 0x000000d8af00720c */ /* 0x000fe20003fa6270 */
[----:B------:R-:W-:Y:S01]  /*7f80*/  FFMA.FTZ R187, R173, UR5, R204 ;  /* 0x00000005adbb7c23 */ /* 0x000fe200080100cc */
[----:B------:R-:W-:Y:S01]  /*7f90*/  FSEL R218, R207, -INF , !P1 ;  /* 0xff800000cfda7808 */ /* 0x000fe20004800000 */
[----:B------:R-:W-:Y:S01]  /*7fa0*/  FMUL.FTZ R49, R16, UR4 ;  /* 0x0000000410317c20 */ /* 0x000fe20008410000 */
[----:B------:R-:W-:Y:S01]  /*7fb0*/  FSEL R24, R24, -INF , !P0 ;  /* 0xff80000018187808 */ /* 0x000fe20004000000 */
[----:B------:R-:W-:Y:S01]  /*7fc0*/  FFMA.FTZ R16, R173, UR5, R206 ;  /* 0x00000005ad107c23 */ /* 0x000fe200080100ce */
[----:B------:R-:W-:Y:S01]  /*7fd0*/  FSEL R55, R55, -INF , !P5 ;  /* 0xff80000037377808 */ /* 0x000fe20006800000 */
[----:B------:R-:W-:Y:S01]  /*7fe0*/  FFMA.FTZ R48, R173, UR5, R200 ;  /* 0x00000005ad307c23 */ /* 0x000fe200080100c8 */
[C---:B------:R-:W-:Y:S01]  /*7ff0*/  ISETP.GE.AND P1, PT, R175.reuse, R3, PT ;  /* 0x00000003af00720c */ /* 0x040fe20003f26270 */
[----:B------:R3:W4:Y:S01]  /*8000*/  MUFU.TANH R23, R170 ;  /* 0x000000aa00177308 */ /* 0x0007220000002400 */
[C---:B------:R-:W-:Y:S01]  /*8010*/  ISETP.GE.AND P0, PT, R175.reuse, R2, PT ;  /* 0x00000002af00720c */ /* 0x040fe20003f06270 */
[-C--:B------:R-:W-:Y:S01]  /*8020*/  HMMA.16816.F32 R208, R40, R58.reuse, R208 ;  /* 0x0000003a28d0723c */ /* 0x080fe200000018d0 */
[----:B------:R-:W-:Y:S01]  /*8030*/  ISETP.GE.AND P5, PT, R175, R0, PT ;  /* 0x00000000af00720c */ /* 0x000fe20003fa6270 */
[----:B------:R-:W-:Y:S01]  /*8040*/  VIADD R175, R30, 0xffffff90 ;  /* 0xffffff901eaf7836 */ /* 0x000fe20000000000 */
[----:B------:R-:W-:Y:S01]  /*8050*/  FSEL R187, R187, -INF , !P1 ;  /* 0xff800000bbbb7808 */ /* 0x000fe20004800000 */
[----:B------:R-:W-:Y:S01]  /*8060*/  FMUL.FTZ R17, R17, UR4 ;  /* 0x0000000411117c20 */ /* 0x000fe20008410000 */
[----:B------:R-:W-:Y:S01]  /*8070*/  FSEL R16, R16, -INF , !P0 ;  /* 0xff80000010107808 */ /* 0x000fe20004000000 */
[----:B------:R-:W5:Y:S01]  /*8080*/  MUFU.TANH R181, R181 ;  /* 0x000000b500b57308 */ /* 0x000f620000002400 */
[----:B------:R-:W-:Y:S01]  /*8090*/  I2FP.F32.U32 R51, R175 ;  /* 0x000000af00337245 */ /* 0x000fe20000201000 */
[----:B------:R-:W-:Y:S01]  /*80a0*/  HMMA.16816.F32 R12, R32, R58, R12 ;  /* 0x0000003a200c723c */ /* 0x000fe2000000180c */
[----:B------:R-:W-:Y:S01]  /*80b0*/  ISETP.GE.AND P1, PT, R175, R216, PT ;  /* 0x000000d8af00720c */ /* 0x000fe20003f26270 */
[----:B------:R-:W-:Y:S01]  /*80c0*/  FMUL.FTZ R19, R19, UR4 ;  /* 0x0000000413137c20 */ /* 0x000fe20008410000 */
[----:B------:R-:W-:Y:S01]  /*80d0*/  FSEL R48, R48, -INF , !P5 ;  /* 0xff80000030307808 */ /* 0x000fe20006800000 */
[----:B------:R-:W-:Y:S01]  /*80e0*/  FFMA.FTZ R173, R51, UR5, R196 ;  /* 0x0000000533ad7c23 */ /* 0x000fe200080100c4 */
[----:B------:R-:W-:Y:S01]  /*80f0*/  ISETP.GE.AND P0, PT, R175, R3, PT ;  /* 0x00000003af00720c */ /* 0x000fe20003f06270 */
[----:B------:R-:W-:Y:S01]  /*8100*/  FFMA.FTZ R188, R51, UR5, R188 ;  /* 0x0000000533bc7c23 */ /* 0x000fe200080100bc */
[----:B------:R-:W-:Y:S01]  /*8110*/  ISETP.GE.AND P5, PT, R175, R2, PT ;  /* 0x00000002af00720c */ /* 0x000fe20003fa6270 */
[----:B------:R-:W-:Y:S01]  /*8120*/  FFMA.FTZ R178, R51, UR5, R202 ;  /* 0x0000000533b27c23 */ /* 0x000fe200080100ca */
[----:B------:R-:W-:Y:S01]  /*8130*/  FSEL R173, R173, -INF , !P1 ;  /* 0xff800000adad7808 */ /* 0x000fe20004800000 */
[----:B---3--:R-:W-:Y:S01]  /*8140*/  FMUL.FTZ R170, R176, UR4 ;  /* 0x00000004b0aa7c20 */ /* 0x008fe20008410000 */
[----:B------:R-:W-:Y:S01]  /*8150*/  ISETP.GE.AND P1, PT, R175, R0, PT ;  /* 0x00000000af00720c */ /* 0x000fe20003f26270 */
[----:B------:R-:W-:Y:S01]  /*8160*/  FFMA.FTZ R175, R51, UR5, R195 ;  /* 0x0000000533af7c23 */ /* 0x000fe200080100c3 */
[----:B------:R-:W-:Y:S01]  /*8170*/  I2FP.F32.U32 R27, R177 ;  /* 0x000000b1001b7245 */ /* 0x000fe20000201000 */
[----:B------:R-:W-:Y:S01]  /*8180*/  VIADD R51, R30, 0xffffff98 ;  /* 0xffffff981e337836 */ /* 0x000fe20000000000 */
[----:B------:R-:W-:Y:S01]  /*8190*/  FSEL R198, R188, -INF , !P0 ;  /* 0xff800000bcc67808 */ /* 0x000fe20004000000 */
[----:B------:R-:W3:Y:S01]  /*81a0*/  MUFU.TANH R31, R31 ;  /* 0x0000001f001f7308 */ /* 0x000ee20000002400 */
[----:B------:R-:W-:Y:S01]  /*81b0*/  ISETP.GE.AND P0, PT, R177, R216, PT ;  /* 0x000000d8b100720c */ /* 0x000fe20003f06270 */
[----:B------:R-:W-:Y:S01]  /*81c0*/  FFMA.FTZ R184, R27, UR5, R184 ;  /* 0x000000051bb87c23 */ /* 0x000fe200080100b8 */
[----:B------:R-:W-:Y:S01]  /*81d0*/  FSEL R175, R175, -INF , !P5 ;  /* 0xff800000afaf7808 */ /* 0x000fe20006800000 */
[C---:B------:R-:W-:Y:S01]  /*81e0*/  FFMA.FTZ R186, R27.reuse, UR5, R186 ;  /* 0x000000051bba7c23 */ /* 0x040fe200080100ba */
[----:B------:R-:W-:Y:S01]  /*81f0*/  I2FP.F32.U32 R58, R51 ;  /* 0x00000033003a7245 */ /* 0x000fe20000201000 */
[----:B------:R-:W-:Y:S01]  /*8200*/  FFMA.FTZ R188, R27, UR5, R197 ;  /* 0x000000051bbc7c23 */ /* 0x000fe200080100c5 */
[CC--:B------:R-:W-:Y:S01]  /*8210*/  ISETP.GE.AND P5, PT, R177.reuse, R3.reuse, PT ;  /* 0x00000003b100720c */ /* 0x0c0fe20003fa6270 */
[----:B------:R-:W3:Y:S01]  /*8220*/  MUFU.TANH R171, R182 ;  /* 0x000000b600ab7308 */ /* 0x000ee20000002400 */
[----:B------:R-:W-:Y:S01]  /*8230*/  FSEL R178, R178, -INF , !P1 ;  /* 0xff800000b2b27808 */ /* 0x000fe20004800000 */
[----:B-1----:R-:W-:Y:S01]  /*8240*/  FFMA.FTZ R180, R58, UR5, R180 ;  /* 0x000000053ab47c23 */ /* 0x002fe200080100b4 */
[----:B------:R-:W-:Y:S01]  /*8250*/  FSEL R190, R184, -INF , !P0 ;  /* 0xff800000b8be7808 */ /* 0x000fe20004000000 */
[----:B--2---:R-:W-:Y:S01]  /*8260*/  FFMA.FTZ R25, R58, UR5, R25 ;  /* 0x000000053a197c23 */ /* 0x004fe20008010019 */
[C---:B------:R-:W-:Y:S01]  /*8270*/  ISETP.GE.AND P1, PT, R177.reuse, R2, PT ;  /* 0x00000002b100720c */ /* 0x040fe20003f26270 */
[----:B------:R-:W-:Y:S01]  /*8280*/  HMMA.16816.F32 R8, R44, R28, R8 ;  /* 0x0000001c2c08723c */ /* 0x000fe20000001808 */
[----:B------:R-:W-:Y:S01]  /*8290*/  ISETP.GE.AND P0, PT, R177, R0, PT ;  /* 0x00000000b100720c */ /* 0x000fe20003f06270 */
[----:B------:R-:W-:Y:S01]  /*82a0*/  FFMA.FTZ R177, R27, UR5, R194 ;  /* 0x000000051bb17c23 */ /* 0x000fe200080100c2 */
[----:B------:R-:W-:Y:S01]  /*82b0*/  FSEL R202, R186, -INF , !P5 ;  /* 0xff800000baca7808 */ /* 0x000fe20006800000 */
[----:B------:R-:W1:Y:S01]  /*82c0*/  MUFU.TANH R21, R21 ;  /* 0x0000001500157308 */ /* 0x000e620000002400 */
[----:B------:R-:W-:Y:S01]  /*82d0*/  ISETP.GE.AND P5, PT, R51, R216, PT ;  /* 0x000000d83300720c */ /* 0x000fe20003fa6270 */
[C---:B----4-:R-:W-:Y:S01]  /*82e0*/  FFMA.FTZ R23, R58.reuse, UR5, R23 ;  /* 0x000000053a177c23 */ /* 0x050fe20008010017 */
[----:B------:R-:W-:Y:S01]  /*82f0*/  FSEL R177, R177, -INF , !P1 ;  /* 0xff800000b1b17808 */ /* 0x000fe20004800000 */
[----:B-----5:R-:W-:Y:S01]  /*8300*/  FFMA.FTZ R181, R58, UR5, R181 ;  /* 0x000000053ab57c23 */ /* 0x020fe200080100b5 */
[----:B------:R-:W-:Y:S01]  /*8310*/  FSEL R188, R188, -INF , !P0 ;  /* 0xff800000bcbc7808 */ /* 0x000fe20004000000 */
[----:B------:R-:W-:Y:S01]  /*8320*/  FMUL.FTZ R12, R12, UR4 ;  /* 0x000000040c0c7c20 */ /* 0x000fe20008410000 */
[----:B------:R-:W-:Y:S01]  /*8330*/  FSEL R248, R180, -INF , !P5 ;  /* 0xff800000b4f87808 */ /* 0x000fe20006800000 */
[----:B------:R-:W2:Y:S01]  /*8340*/  MUFU.TANH R170, R170 ;  /* 0x000000aa00aa7308 */ /* 0x000ea20000002400 */
[C---:B------:R-:W-:Y:S01]  /*8350*/  ISETP.GE.AND P1, PT, R51.reuse, R3, PT ;  /* 0x000000033300720c */ /* 0x040fe20003f26270 */
[----:B------:R-:W-:Y:S01]  /*8360*/  FMUL.FTZ R18, R18, UR4 ;  /* 0x0000000412127c20 */ /* 0x000fe20008410000 */
[C---:B------:R-:W-:Y:S01]  /*8370*/  ISETP.GE.AND P0, PT, R51.reuse, R2, PT ;  /* 0x000000023300720c */ /* 0x040fe20003f06270 */
[-C--:B------:R-:W-:Y:S01]  /*8380*/  HMMA.16816.F32 R64, R40, R36.reuse, R64 ;  /* 0x000000242840723c */ /* 0x080fe20000001840 */
[----:B------:R-:W-:Y:S01]  /*8390*/  ISETP.GE.AND P5, PT, R51, R0, PT ;  /* 0x000000003300720c */ /* 0x000fe20003fa6270 */
[C---:B------:R-:W-:Y:S01]  /*83a0*/  VIADD R51, R30.reuse, 0xffffff99 ;  /* 0xffffff991e337836 */ /* 0x040fe20000000000 */
[----:B------:R-:W-:Y:S01]  /*83b0*/  FSEL R179, R25, -INF , !P0 ;  /* 0xff80000019b37808 */ /* 0x000fe20004000000 */
[----:B------:R-:W4:Y:S01]  /*83c0*/  MUFU.TANH R57, R57 ;  /* 0x0000003900397308 */ /* 0x000f220000002400 */
[----:B------:R-:W-:Y:S01]  /*83d0*/  IADD3 R25, PT, PT, R30, -0x60, RZ ;  /* 0xffffffa01e197810 */ /* 0x000fe20007ffe0ff */
[----:B------:R-:W-:Y:S01]  /*83e0*/  FMUL.FTZ R29, R14, UR4 ;  /* 0x000000040e1d7c20 */ /* 0x000fe20008410000 */
[----:B------:R-:W-:Y:S01]  /*83f0*/  I2FP.F32.U32 R44, R51 ;  /* 0x00000033002c7245 */ /* 0x000fe20000201000 */
[----:B------:R-:W-:Y:S01]  /*8400*/  HMMA.16816.F32 R8, R32, R36, R8 ;  /* 0x000000242008723c */ /* 0x000fe20000001808 */
[----:B------:R-:W-:Y:S01]  /*8410*/  FSEL R252, R23, -INF , !P5 ;  /* 0xff80000017fc7808 */ /* 0x000fe20006800000 */
[----:B------:R-:W-:Y:S01]  /*8420*/  FMUL.FTZ R14, R15, UR4 ;  /* 0x000000040f0e7c20 */ /* 0x000fe20008410000 */
[----:B------:R-:W-:Y:S01]  /*8430*/  FSEL R244, R181, -INF , !P1 ;  /* 0xff800000b5f47808 */ /* 0x000fe20004800000 */
[C---:B---3--:R-:W-:Y:S01]  /*8440*/  FFMA.FTZ R31, R44.reuse, UR5, R31 ;  /* 0x000000052c1f7c23 */ /* 0x048fe2000801001f */
[C---:B------:R-:W-:Y:S01]  /*8450*/  FFMA.FTZ R171, R44.reuse, UR5, R171 ;  /* 0x000000052cab7c23 */ /* 0x040fe200080100ab */
[----:B------:R-:W-:Y:S01]  /*8460*/  I2FP.F32.U32 R23, R25 ;  /* 0x0000001900177245 */ /* 0x000fe20000201000 */
[----:B------:R-:W3:Y:S01]  /*8470*/  MUFU.TANH R54, R54 ;  /* 0x0000003600367308 */ /* 0x000ee20000002400 */
[C---:B------:R-:W-:Y:S01]  /*8480*/  ISETP.GE.AND P1, PT, R51.reuse, R216, PT ;  /* 0x000000d83300720c */ /* 0x040fe20003f26270 */
[C---:B-1----:R-:W-:Y:S01]  /*8490*/  FFMA.FTZ R21, R44.reuse, UR5, R21 ;  /* 0x000000052c157c23 */ /* 0x042fe20008010015 */
[-C--:B------:R-:W-:Y:S01]  /*84a0*/  ISETP.GE.AND P0, PT, R51, R3.reuse, PT ;  /* 0x000000033300720c */ /* 0x080fe20003f06270 */
[----:B------:R-:W-:Y:S01]  /*84b0*/  FFMA.FTZ R53, R44, UR5, R53 ;  /* 0x000000052c357c23 */ /* 0x000fe20008010035 */
[----:B------:R-:W-:Y:S01]  /*84c0*/  FSEL R194, R31, -INF , !P1 ;  /* 0xff8000001fc27808 */ /* 0x000fe20004800000 */
[----:B--2---:R-:W-:Y:S01]  /*84d0*/  FFMA.FTZ R170, R23, UR5, R170 ;  /* 0x0000000517aa7c23 */ /* 0x004fe200080100aa */
[----:B------:R-:W-:Y:S01]  /*84e0*/  FSEL R246, R171, -INF , !P0 ;  /* 0xff800000abf67808 */ /* 0x000fe20004000000 */
[----:B------:R-:W1:Y:S01]  /*84f0*/  MUFU.TANH R172, R172 ;  /* 0x000000ac00ac7308 */ /* 0x000e620000002400 */
[----:B------:R-:W-:Y:S01]  /*8500*/  ISETP.GE.AND P5, PT, R51, R2, PT ;  /* 0x000000023300720c */ /* 0x000fe20003fa6270 */
[----:B----4-:R-:W-:Y:S01]  /*8510*/  FFMA.FTZ R57, R23, UR5, R57 ;  /* 0x0000000517397c23 */ /* 0x010fe20008010039 */
[----:B------:R-:W-:Y:S01]  /*8520*/  ISETP.GE.AND P1, PT, R51, R0, PT ;  /* 0x000000003300720c */ /* 0x000fe20003f26270 */
[----:B------:R-:W-:Y:S01]  /*8530*/  FMUL.FTZ R50, R210, UR4 ;  /* 0x00000004d2327c20 */ /* 0x000fe20008410000 */
[----:B------:R-:W-:Y:S01]  /*8540*/  ISETP.GE.AND P0, PT, R25, R216, PT ;  /* 0x000000d81900720c */ /* 0x000fe20003f06270 */
[----:B------:R-:W-:Y:S01]  /*8550*/  FMUL.FTZ R211, R211, UR4 ;  /* 0x00000004d3d37c20 */ /* 0x000fe20008410000 */
[----:B------:R-:W-:Y:S01]  /*8560*/  FSEL R181, R21, -INF , !P5 ;  /* 0xff80000015b57808 */ /* 0x000fe20006800000 */
[----:B------:R-:W2:Y:S01]  /*8570*/  MUFU.TANH R17, R17 ;  /* 0x0000001100117308 */ /* 0x000ea20000002400 */
[----:B------:R-:W-:Y:S01]  /*8580*/  FSEL R250, R53, -INF , !P1 ;  /* 0xff80000035fa7808 */ /* 0x000fe20004800000 */
[----:B------:R-:W-:Y:S01]  /*8590*/  FMUL.FTZ R209, R209, UR4 ;  /* 0x00000004d1d17c20 */ /* 0x000fe20008410000 */
[----:B------:R-:W-:Y:S01]  /*85a0*/  FSEL R212, R170, -INF , !P0 ;  /* 0xff800000aad47808 */ /* 0x000fe20004000000 */
[----:B------:R-:W-:Y:S01]  /*85b0*/  FMUL.FTZ R64, R64, UR4 ;  /* 0x0000000440407c20 */ /* 0x000fe20008410000 */
[----:B------:R-:W-:Y:S01]  /*85c0*/  ISETP.GE.AND P5, PT, R25, R3, PT ;  /* 0x000000031900720c */ /* 0x000fe20003fa6270 */
[----:B------:R-:W-:Y:S01]  /*85d0*/  FMUL.FTZ R13, R13, UR4 ;  /* 0x000000040d0d7c20 */ /* 0x000fe20008410000 */
[C---:B------:R-:W-:Y:S01]  /*85e0*/  ISETP.GE.AND P1, PT, R25.reuse, R2, PT ;  /* 0x000000021900720c */ /* 0x040fe20003f26270 */
[----:B------:R-:W-:Y:S01]  /*85f0*/  MUFU.TANH R19, R19 ;  /* 0x0000001300137308 */ /* 0x000fe20000002400 */
[----:B------:R-:W-:Y:S01]  /*8600*/  ISETP.GE.AND P0, PT, R25, R0, PT ;  /* 0x000000001900720c */ /* 0x000fe20003f06270 */
[----:B------:R-:W-:Y:S01]  /*8610*/  VIADD R25, R30, 0xffffffa1 ;  /* 0xffffffa11e197836 */ /* 0x000fe20000000000 */
[----:B------:R-:W-:Y:S01]  /*8620*/  FSEL R186, R57, -INF , !P5 ;  /* 0xff80000039ba7808 */ /* 0x000fe20006800000 */
[----:B------:R-:W-:Y:S01]  /*8630*/  FMUL.FTZ R32, R8, UR4 ;  /* 0x0000000408207c20 */ /* 0x000fe20008410000 */
[----:B------:R-:W-:Y:S01]  /*8640*/  FMUL.FTZ R8, R9, UR4 ;  /* 0x0000000409087c20 */ /* 0x000fe20008410000 */
[----:B------:R-:W-:Y:S01]  /*8650*/  VIADD R9, R30, 0xffffffb0 ;  /* 0xffffffb01e097836 */ /* 0x000fe20000000000 */
[----:B------:R-:W-:Y:S01]  /*8660*/  I2FP.F32.U32 R31, R25 ;  /* 0x00000019001f7245 */ /* 0x000fe20000201000 */
[----:B------:R-:W4:Y:S01]  /*8670*/  MUFU.TANH R49, R49 ;  /* 0x0000003100317308 */ /* 0x000f220000002400 */
[----:B------:R-:W-:Y:S01]  /*8680*/  ISETP.GE.AND P5, PT, R25, R216, PT ;  /* 0x000000d81900720c */ /* 0x000fe20003fa6270 */
[----:B------:R-:W-:Y:S01]  /*8690*/  FMUL.FTZ R66, R66, UR4 ;  /* 0x0000000442427c20 */ /* 0x000fe20008410000 */
[----:B------:R-:W-:Y:S01]  /*86a0*/  FMUL.FTZ R21, R65, UR4 ;  /* 0x0000000441157c20 */ /* 0x000fe20008410000 */
[C---:B---3--:R-:W-:Y:S01]  /*86b0*/  FFMA.FTZ R54, R31.reuse, UR5, R54 ;  /* 0x000000051f367c23 */ /* 0x048fe20008010036 */
[C---:B-1----:R-:W-:Y:S01]  /*86c0*/  FFMA.FTZ R172, R31.reuse, UR5, R172 ;  /* 0x000000051fac7c23 */ /* 0x042fe200080100ac */
[----:B--2---:R-:W-:Y:S01]  /*86d0*/  FFMA.FTZ R17, R31, UR5, R17 ;  /* 0x000000051f117c23 */ /* 0x004fe20008010011 */
[----:B------:R-:W-:Y:S01]  /*86e0*/  FMUL.FTZ R67, R67, UR4 ;  /* 0x0000000443437c20 */ /* 0x000fe20008410000 */
[----:B------:R1:W2:Y:S01]  /*86f0*/  MUFU.TANH R26, R18 ;  /* 0x00000012001a7308 */ /* 0x0002a20000002400 */
[----:B------:R-:W-:-:S02]  /*8700*/  FSEL R200, R54, -INF , !P5 ;  /* 0xff80000036c87808 */ /* 0x000fc40006800000 */
[----:B------:R-:W-:-:S05]  /*8710*/  ISETP.GE.AND P5, PT, R25, R0, PT ;  /* 0x000000001900720c */ /* 0x000fca0003fa6270 */
[----:B------:R-:W3:Y:S01]  /*8720*/  MUFU.TANH R12, R12 ;  /* 0x0000000c000c7308 */ /* 0x000ee20000002400 */
[----:B----4-:R-:W-:-:S05]  /*8730*/  FFMA.FTZ R49, R23, UR5, R49 ;  /* 0x0000000517317c23 */ /* 0x010fca0008010031 */
[----:B------:R-:W-:Y:S02]  /*8740*/  FSEL R242, R49, -INF , !P1 ;  /* 0xff80000031f27808 */ /* 0x000fe40004800000 */
[----:B------:R4:W-:Y:S01]  /*8750*/  MUFU.TANH R15, R29 ;  /* 0x0000001d000f7308 */ /* 0x0009e20000002400 */
[----:B-1----:R-:W-:Y:S01]  /*8760*/  FMUL.FTZ R18, R208, UR4 ;  /* 0x00000004d0127c20 */ /* 0x002fe20008410000 */
[----:B------:R-:W-:Y:S01]  /*8770*/  FFMA.FTZ R208, R31, UR5, R19 ;  /* 0x000000051fd07c23 */ /* 0x000fe20008010013 */
[----:B--2---:R-:W-:Y:S01]  /*8780*/  FFMA.FTZ R26, R23, UR5, R26 ;  /* 0x00000005171a7c23 */ /* 0x004fe2000801001a */
[----:B------:R-:W-:-:S03]  /*8790*/  ISETP.GE.AND P1, PT, R25, R3, PT ;  /* 0x000000031900720c */ /* 0x000fc60003f26270 */
[----:B------:R-:W-:Y:S01]  /*87a0*/  FSEL R208, R208, -INF , !P5 ;  /* 0xff800000d0d07808 */ /* 0x000fe20006800000 */
[----:B------:R-:W1:Y:S01]  /*87b0*/  MUFU.TANH R18, R18 ;  /* 0x0000001200127308 */ /* 0x000e620000002400 */
[----:B------:R-:W-:Y:S02]  /*87c0*/  FSEL R210, R26, -INF , !P0 ;  /* 0xff8000001ad27808 */ /* 0x000fe40004000000 */
[----:B------:R-:W-:Y:S01]  /*87d0*/  ISETP.GE.AND P0, PT, R25, R2, PT ;  /* 0x000000021900720c */ /* 0x000fe20003f06270 */
[----:B------:R-:W-:Y:S01]  /*87e0*/  VIADD R25, R30, 0xffffffa9 ;  /* 0xffffffa91e197836 */ /* 0x000fe20000000000 */
[----:B------:R-:W-:Y:S02]  /*87f0*/  FSEL R184, R172, -INF , !P1 ;  /* 0xff800000acb87808 */ /* 0x000fe40004800000 */
[----:B------:R-:W-:Y:S01]  /*8800*/  FSEL R240, R17, -INF , !P0 ;  /* 0xff80000011f07808 */ /* 0x000fe20004000000 */
[----:B------:R-:W2:Y:S01]  /*8810*/  MUFU.TANH R50, R50 ;  /* 0x0000003200327308 */ /* 0x000ea20000002400 */
[----:B----4-:R-:W-:Y:S01]  /*8820*/  VIADD R29, R30, 0xffffffa8 ;  /* 0xffffffa81e1d7836 */ /* 0x010fe20000000000 */
[----:B------:R-:W-:-:S04]  /*8830*/  I2FP.F32.U32 R26, R25 ;  /* 0x00000019001a7245 */ /* 0x000fc80000201000 */
[----:B------:R-:W-:Y:S02]  /*8840*/  I2FP.F32.U32 R31, R29 ;  /* 0x0000001d001f7245 */ /* 0x000fe40000201000 */
[----:B------:R-:W4:Y:S01]  /*8850*/  MUFU.TANH R14, R14 ;  /* 0x0000000e000e7308 */ /* 0x000f220000002400 */
[----:B------:R-:W-:Y:S02]  /*8860*/  ISETP.GE.AND P5, PT, R29, R2, PT ;  /* 0x000000021d00720c */ /* 0x000fe40003fa6270 */
[C---:B---3--:R-:W-:Y:S01]  /*8870*/  FFMA.FTZ R12, R31.reuse, UR5, R12 ;  /* 0x000000051f0c7c23 */ /* 0x048fe2000801000c */
[----:B-1----:R-:W-:Y:S01]  /*8880*/  FFMA.FTZ R18, R31, UR5, R18 ;  /* 0x000000051f127c23 */ /* 0x002fe20008010012 */
[----:B------:R-:W-:Y:S01]  /*8890*/  ISETP.GE.AND P1, PT, R29, R216, PT ;  /* 0x000000d81d00720c */ /* 0x000fe20003f26270 */
[----:B------:R-:W-:Y:S01]  /*88a0*/  FFMA.FTZ R15, R31, UR5, R15 ;  /* 0x000000051f0f7c23 */ /* 0x000fe2000801000f */
[-C--:B------:R-:W-:Y:S01]  /*88b0*/  ISETP.GE.AND P0, PT, R29, R3.reuse, PT ;  /* 0x000000031d00720c */ /* 0x080fe20003f06270 */
[----:B------:R-:W1:Y:S01]  /*88c0*/  MUFU.TANH R28, R211 ;  /* 0x000000d3001c7308 */ /* 0x000e620000002400 */
[----:B------:R-:W-:Y:S01]  /*88d0*/  FSEL R234, R12, -INF , !P5 ;  /* 0xff8000000cea7808 */ /* 0x000fe20006800000 */
[----:B------:R-:W-:Y:S01]  /*88e0*/  FMUL.FTZ R12, R10, UR4 ;  /* 0x000000040a0c7c20 */ /* 0x000fe20008410000 */
[----:B------:R-:W-:Y:S01]  /*88f0*/  FMUL.FTZ R10, R11, UR4 ;  /* 0x000000040b0a7c20 */ /* 0x000fe20008410000 */
[----:B--2---:R-:W-:Y:S01]  /*8900*/  FFMA.FTZ R50, R31, UR5, R50 ;  /* 0x000000051f327c23 */ /* 0x004fe20008010032 */
[----:B------:R-:W-:-:S02]  /*8910*/  ISETP.GE.AND P5, PT, R25, R3, PT ;  /* 0x000000031900720c */ /* 0x000fc40003fa6270 */
[----:B------:R-:W-:Y:S01]  /*8920*/  FSEL R196, R18, -INF , !P1 ;  /* 0xff80000012c47808 */ /* 0x000fe20004800000 */
[----:B------:R-:W2:Y:S01]  /*8930*/  MUFU.TANH R27, R209 ;  /* 0x000000d1001b7308 */ /* 0x000ea20000002400 */
[----:B----4-:R-:W-:Y:S01]  /*8940*/  FFMA.FTZ R204, R26, UR5, R14 ;  /* 0x000000051acc7c23 */ /* 0x010fe2000801000e */
[----:B------:R-:W-:Y:S02]  /*8950*/  I2FP.F32.U32 R14, R9 ;  /* 0x00000009000e7245 */ /* 0x000fe40000201000 */
[----:B------:R-:W-:Y:S02]  /*8960*/  FSEL R182, R50, -INF , !P0 ;  /* 0xff80000032b67808 */ /* 0x000fe40004000000 */
[----:B------:R-:W-:Y:S02]  /*8970*/  ISETP.GE.AND P1, PT, R29, R0, PT ;  /* 0x000000001d00720c */ /* 0x000fe40003f26270 */
[----:B------:R-:W3:Y:S01]  /*8980*/  MUFU.TANH R23, R64 ;  /* 0x0000004000177308 */ /* 0x000ee20000002400 */
[----:B-1----:R-:W-:Y:S01]  /*8990*/  FFMA.FTZ R28, R26, UR5, R28 ;  /* 0x000000051a1c7c23 */ /* 0x002fe2000801001c */
[----:B------:R-:W-:-:S02]  /*89a0*/  ISETP.GE.AND P0, PT, R25, R216, PT ;  /* 0x000000d81900720c */ /* 0x000fc40003f06270 */
[----:B------:R-:W-:Y:S02]  /*89b0*/  FSEL R206, R15, -INF , !P1 ;  /* 0xff8000000fce7808 */ /* 0x000fe40004800000 */
[----:B------:R-:W-:Y:S02]  /*89c0*/  FSEL R180, R28, -INF , !P5 ;  /* 0xff8000001cb47808 */ /* 0x000fe40006800000 */
[----:B------:R-:W1:Y:S01]  /*89d0*/  MUFU.TANH R13, R13 ;  /* 0x0000000d000d7308 */ /* 0x000e620000002400 */
[----:B--2---:R-:W-:Y:S01]  /*89e0*/  FFMA.FTZ R27, R26, UR5, R27 ;  /* 0x000000051a1b7c23 */ /* 0x004fe2000801001b */
[----:B------:R-:W-:Y:S02]  /*89f0*/  ISETP.GE.AND P5, PT, R9, R216, PT ;  /* 0x000000d80900720c */ /* 0x000fe40003fa6270 */
[----:B------:R-:W-:Y:S02]  /*8a00*/  ISETP.GE.AND P1, PT, R25, R2, PT ;  /* 0x000000021900720c */ /* 0x000fe40003f26270 */
[----:B------:R-:W-:-:S02]  /*8a10*/  FSEL R192, R27, -INF , !P0 ;  /* 0xff8000001bc07808 */ /* 0x000fc40004000000 */
[----:B------:R-:W2:Y:S01]  /*8a20*/  MUFU.TANH R11, R12 ;  /* 0x0000000c000b7308 */ /* 0x000ea20000002400 */
[----:B---3--:R-:W-:Y:S01]  /*8a30*/  FFMA.FTZ R23, R14, UR5, R23 ;  /* 0x000000050e177c23 */ /* 0x008fe20008010017 */
[----:B------:R-:W-:-:S04]  /*8a40*/  ISETP.GE.AND P0, PT, R25, R0, PT ;  /* 0x000000001900720c */ /* 0x000fc80003f06270 */
[----:B------:R-:W-:Y:S02]  /*8a50*/  FSEL R176, R23, -INF , !P5 ;  /* 0xff80000017b07808 */ /* 0x000fe40006800000 */
[----:B------:R-:W3:Y:S01]  /*8a60*/  MUFU.TANH R19, R66 ;  /* 0x0000004200137308 */ /* 0x000ee20000002400 */
[----:B-1----:R-:W-:Y:S01]  /*8a70*/  FFMA.FTZ R13, R26, UR5, R13 ;  /* 0x000000051a0d7c23 */ /* 0x002fe2000801000d */
[----:B------:R-:W-:Y:S02]  /*8a80*/  ISETP.GE.AND P5, PT, R9, R0, PT ;  /* 0x000000000900720c */ /* 0x000fe40003fa6270 */
[----:B------:R-:W-:Y:S02]  /*8a90*/  FSEL R204, R204, -INF , !P0 ;  /* 0xff800000cccc7808 */ /* 0x000fe40004000000 */
[----:B------:R-:W-:Y:S01]  /*8aa0*/  FSEL R214, R13, -INF , !P1 ;  /* 0xff8000000dd67808 */ /* 0x000fe20004800000 */
[----:B------:R-:W-:Y:S01]  /*8ab0*/  VIADD R13, R30, 0xffffffb1 ;  /* 0xffffffb11e0d7836 */ /* 0x000fe20000000000 */
[----:B------:R-:W1:Y:S01]  /*8ac0*/  MUFU.TANH R18, R32 ;  /* 0x0000002000127308 */ /* 0x000e620000002400 */
[----:B--2---:R-:W-:Y:S01]  /*8ad0*/  FFMA.FTZ R11, R14, UR5, R11 ;  /* 0x000000050e0b7c23 */ /* 0x004fe2000801000b */
[----:B------:R-:W-:Y:S01]  /*8ae0*/  FMUL.FTZ R12, R61, UR4 ;  /* 0x000000043d0c7c20 */ /* 0x000fe20008410000 */
[----:B------:R-:W-:-:S02]  /*8af0*/  ISETP.GE.AND P1, PT, R9, R3, PT ;  /* 0x000000030900720c */ /* 0x000fc40003f26270 */
[-C--:B------:R-:W-:Y:S01]  /*8b00*/  ISETP.GE.AND P0, PT, R9, R2.reuse, PT ;  /* 0x000000020900720c */ /* 0x080fe20003f06270 */
[----:B------:R-:W-:Y:S01]  /*8b10*/  FMUL.FTZ R9, R63, UR4 ;  /* 0x000000043f097c20 */ /* 0x000fe20008410000 */
[----:B------:R-:W-:Y:S01]  /*8b20*/  FSEL R170, R11, -INF , !P5 ;  /* 0xff8000000baa7808 */ /* 0x000fe20006800000 */
[----:B------:R-:W2:Y:S01]  /*8b30*/  MUFU.TANH R8, R8 ;  /* 0x0000000800087308 */ /* 0x000ea20000002400 */
[----:B------:R-:W-:Y:S01]  /*8b40*/  FMUL.FTZ R11, R7, UR4 ;  /* 0x00000004070b7c20 */ /* 0x000fe20008410000 */
[----:B---3--:R-:W-:Y:S01]  /*8b50*/  FFMA.FTZ R19, R14, UR5, R19 ;  /* 0x000000050e137c23 */ /* 0x008fe20008010013 */
[----:B------:R-:W-:Y:S01]  /*8b60*/  VIADD R7, R30, 0xffffffb9 ;  /* 0xffffffb91e077836 */ /* 0x000fe20000000000 */
[----:B------:R-:W-:-:S03]  /*8b70*/  ISETP.GE.AND P5, PT, R13, R2, PT ;  /* 0x000000020d00720c */ /* 0x000fc60003fa6270 */
[----:B------:R-:W-:Y:S01]  /*8b80*/  FSEL R42, R19, -INF , !P1 ;  /* 0xff800000132a7808 */ /* 0x000fe20004800000 */
[----:B------:R-:W3:Y:S01]  /*8b90*/  MUFU.TANH R21, R21 ;  /* 0x0000001500157308 */ /* 0x000ee20000002400 */
[----:B-1----:R-:W-:Y:S01]  /*8ba0*/  FFMA.FTZ R18, R14, UR5, R18 ;  /* 0x000000050e127c23 */ /* 0x002fe20008010012 */
[----:B------:R-:W-:Y:S02]  /*8bb0*/  I2FP.F32.U32 R14, R13 ;  /* 0x0000000d000e7245 */ /* 0x000fe40000201000 */
[----:B------:R-:W-:Y:S02]  /*8bc0*/  ISETP.GE.AND P1, PT, R13, R216, PT ;  /* 0x000000d80d00720c */ /* 0x000fe40003f26270 */
[----:B------:R-:W-:Y:S02]  /*8bd0*/  FSEL R174, R18, -INF , !P0 ;  /* 0xff80000012ae7808 */ /* 0x000fe40004000000 */
[----:B------:R-:W1:Y:S01]  /*8be0*/  MUFU.TANH R17, R67 ;  /* 0x0000004300117308 */ /* 0x000e620000002400 */
[----:B--2---:R-:W-:Y:S01]  /*8bf0*/  FFMA.FTZ R172, R14, UR5, R8 ;  /* 0x000000050eac7c23 */ /* 0x004fe20008010008 */
[----:B------:R-:W-:-:S02]  /*8c00*/  I2FP.F32.U32 R8, R7 ;  /* 0x0000000700087245 */ /* 0x000fc40000201000 */
[-C--:B------:R-:W-:Y:S02]  /*8c10*/  ISETP.GE.AND P0, PT, R13, R3.reuse, PT ;  /* 0x000000030d00720c */ /* 0x080fe40003f06270 */
[----:B------:R-:W-:Y:S02]  /*8c20*/  FSEL R172, R172, -INF , !P5 ;  /* 0xff800000acac7808 */ /* 0x000fe40006800000 */
[----:B------:R-:W2:Y:S01]  /*8c30*/  MUFU.TANH R10, R10 ;  /* 0x0000000a000a7308 */ /* 0x000ea20000002400 */
[----:B---3--:R-:W-:Y:S01]  /*8c40*/  FFMA.FTZ R21, R14, UR5, R21 ;  /* 0x000000050e157c23 */ /* 0x008fe20008010015 */
[----:B------:R-:W-:-:S04]  /*8c50*/  ISETP.GE.AND P5, PT, R7, R3, PT ;  /* 0x000000030700720c */ /* 0x000fc80003fa6270 */
[----:B------:R-:W-:Y:S02]  /*8c60*/  FSEL R54, R21, -INF , !P1 ;  /* 0xff80000015367808 */ /* 0x000fe40004800000 */
[----:B------:R-:W3:Y:S01]  /*8c70*/  MUFU.TANH R12, R12 ;  /* 0x0000000c000c7308 */ /* 0x000ee20000002400 */
[----:B-1----:R-:W-:Y:S01]  /*8c80*/  FFMA.FTZ R17, R14, UR5, R17 ;  /* 0x000000050e117c23 */ /* 0x002fe20008010011 */
[----:B------:R-:W-:Y:S01]  /*8c90*/  BAR.SYNC.DEFER_BLOCKING 0x0 ;  /* 0x0000000000007b1d */ /* 0x000fe20000010000 */
[----:B------:R-:W-:-:S03]  /*8ca0*/  ISETP.GE.AND P1, PT, R13, R0, PT ;  /* 0x000000000d00720c */ /* 0x000fc60003f26270 */
        /* <DEDUP_REMOVED lines=12> */
[----:B------:R-:W-:Y:S01]  /*8d70*/  FSEL R45, R9, -INF , !P5 ;  /* 0xff800000092d7808 */ /* 0x000fe20006800000 */
[----:B--2---:R-:W-:-:S05]  /*8d80*/  FFMA.FTZ R5, R8, UR5, R5 ;  /* 0x0000000508057c23 */ /* 0x004fca0008010005 */
[----:B------:R-:W-:Y:S01]  /*8d90*/  FSEL R67, R5, -INF , !P1 ;  /* 0xff80000005437808 */ /* 0x000fe20004800000 */
[----:B---3--:R-:W-:-:S05]  /*8da0*/  FFMA.FTZ R11, R8, UR5, R11 ;  /* 0x00000005080b7c23 */ /* 0x008fca000801000b */
        /* <DEDUP_REMOVED lines=61> */
.L_x_861:
[----:B------:R2:W-:Y:S02]  /*9180*/  STS.128 [R233+0x8800], RZ ;  /* 0x008800ffe9007388 */ /* 0x0005e40000000c00 */
.L_x_862:
[----:B------:R-:W-:Y:S05]  /*9190*/  BSYNC.RECONVERGENT B0 ;  /* 0x0000000000007941 */ /* 0x000fea0003800200 */
.L_x_860:
[----:B------:R-:W0:Y:S02]  /*91a0*/  LDGDEPBAR ;  /* 0x00000000000079af */ /* 0x000e240000000000 */
.L_x_859:
        /* <DEDUP_REMOVED lines=19> */
[----:B------:R-:W-:Y:S01]  /*92e0*/  FMNMX3.FTZ R5, R5, R52, R55, !PT ;  /* 0x0000003405057276 */ /* 0x000fe20007810037 */
[----:B------:R-:W5:Y:S01]  /*92f0*/  SHFL.BFLY PT, R10, R9, 0x2, 0x1f ;  /* 0x0c401f00090a7f89 */ /* 0x000f6200000e0000 */
        /* <DEDUP_REMOVED lines=10> */
[----:B----4-:R-:W-:-:S02]  /*93a0*/  FMNMX.FTZ R7, R8, R7, !PT ;  /* 0x0000000708077209 */ /* 0x010fc40007810000 */
[----:B------:R-:W-:Y:S02]  /*93b0*/  FMNMX3.FTZ R217, R217, R42, R47, !PT ;  /* 0x0000002ad9d97276 */ /* 0x000fe4000781002f */
[----:B-----5:R-:W-:Y:S01]  /*93c0*/  FMNMX.FTZ R10, R9, R10, !PT ;  /* 0x0000000a090a7209 */ /* 0x020fe20007810000 */
[----:B------:R-:W4:Y:S01]  /*93d0*/  SHFL.BFLY PT, R220, R7, 0x1, 0x1f ;  /* 0x0c201f0007dc7f89 */ /* 0x000f2200000e0000 */
[----:B------:R-:W-:Y:S02]  /*93e0*/  FMNMX3.FTZ R5, R5, R39, R46, !PT ;  /* 0x0000002705057276 */ /* 0x000fe4000781002e */
[----:B------:R-:W-:Y:S01]  /*93f0*/  FMNMX3.FTZ R217, R217, R38, R45, !PT ;  /* 0x00000026d9d97276 */ /* 0x000fe2000781002d */
[----:B------:R-:W5:Y:S01]  /*9400*/  SHFL.BFLY PT, R219, R10, 0x1, 0x1f ;  /* 0x0c201f000adb7f89 */ /* 0x000f6200000e0000 */
[----:B------:R-:W-:-:S03]  /*9410*/  IADD3 R50, PT, PT, R222, 0x9020, RZ ;  /* 0x00009020de327810 */ /* 0x000fc60007ffe0ff */
[----:B------:R-:W1:Y:S01]  /*9420*/  SHFL.BFLY PT, R8, R5, 0x2, 0x1f ;  /* 0x0c401f0005087f89 */ /* 0x000e6200000e0000 */
[----:B----4-:R-:W-:-:S04]  /*9430*/  FMNMX.FTZ R220, R7, R220, !PT ;  /* 0x000000dc07dc7209 */ /* 0x010fc80007810000 */
[C---:B------:R-:W-:Y:S01]  /*9440*/  FSETP.NEU.FTZ.AND P1, PT, R220.reuse, -INF , PT ;  /* 0xff800000dc00780b */ /* 0x040fe20003f3d000 */
[----:B------:R-:W-:Y:S01]  /*9450*/  FMUL.FTZ R171, R220, UR13 ;  /* 0x0000000ddcab7c20 */ /* 0x000fe20008410000 */
[----:B-----5:R-:W-:Y:S02]  /*9460*/  FMNMX.FTZ R219, R10, R219, !PT ;  /* 0x000000db0adb7209 */ /* 0x020fe40007810000 */
[----:B------:R-:W-:Y:S02]  /*9470*/  FSEL R7, R220, RZ, P1 ;  /* 0x000000ffdc077208 */ /* 0x000fe40000800000 */
[----:B------:R-:W-:Y:S01]  /*9480*/  FSEL R171, R171, RZ, P1 ;  /* 0x000000ffabab7208 */ /* 0x000fe20000800000 */
[C---:B------:R-:W-:Y:S01]  /*9490*/  FMUL.FTZ R61, R219.reuse, UR13 ;  /* 0x0000000ddb3d7c20 */ /* 0x040fe20008410000 */
[----:B------:R-:W-:Y:S01]  /*94a0*/  FSETP.NEU.FTZ.AND P0, PT, R219, -INF , PT ;  /* 0xff800000db00780b */ /* 0x000fe20003f1d000 */
[----:B------:R-:W-:Y:S02]  /*94b0*/  FADD.FTZ R44, R166, -R7 ;  /* 0x80000007a62c7221 */ /* 0x000fe40000010000 */
[--C-:B------:R-:W-:Y:S01]  /*94c0*/  FFMA.FTZ R40, R6, UR13, -R171.reuse ;  /* 0x0000000d06287c23 */ /* 0x100fe200080108ab */
[--C-:B------:R-:W-:Y:S01]  /*94d0*/  FFMA.FTZ R36, R218, UR13, -R171.reuse ;  /* 0x0000000dda247c23 */ /* 0x100fe200080108ab */
[----:B------:R-:W4:Y:S01]  /*94e0*/  SHFL.BFLY PT, R6, R217, 0x2, 0x1f ;  /* 0x0c401f00d9067f89 */ /* 0x000f2200000e0000 */
[----:B------:R-:W-:Y:S01]  /*94f0*/  FSEL R61, R61, RZ, P0 ;  /* 0x000000ff3d3d7208 */ /* 0x000fe20000000000 */
[--C-:B------:R-:W-:Y:S01]  /*9500*/  FFMA.FTZ R37, R22, UR13, -R171.reuse ;  /* 0x0000000d16257c23 */ /* 0x100fe200080108ab */
[----:B-1----:R-:W-:Y:S01]  /*9510*/  FMNMX.FTZ R218, R5, R8, !PT ;  /* 0x0000000805da7209 */ /* 0x002fe20007810000 */
[----:B------:R-:W-:Y:S01]  /*9520*/  FFMA.FTZ R35, R16, UR13, -R171 ;  /* 0x0000000d10237c23 */ /* 0x000fe200080108ab */
[----:B------:R-:W-:Y:S01]  /*9530*/  FSEL R8, R219, RZ, P0 ;  /* 0x000000ffdb087208 */ /* 0x000fe20000000000 */
[--C-:B------:R-:W-:Y:S01]  /*9540*/  FFMA.FTZ R34, R4, UR13, -R61.reuse ;  /* 0x0000000d04227c23 */ /* 0x100fe2000801083d */
[--C-:B------:R-:W-:Y:S01]  /*9550*/  FFMA.FTZ R33, R20, UR13, -R61.reuse ;  /* 0x0000000d14217c23 */ /* 0x100fe2000801083d */
[----:B------:R-:W1:Y:S01]  /*9560*/  SHFL.BFLY PT, R5, R218, 0x1, 0x1f ;  /* 0x0c201f00da057f89 */ /* 0x000e6200000e0000 */
[--C-:B------:R-:W-:Y:S01]  /*9570*/  FFMA.FTZ R32, R24, UR13, -R61.reuse ;  /* 0x0000000d18207c23 */ /* 0x100fe2000801083d */
[----:B------:R-:W-:Y:S01]  /*9580*/  FADD.FTZ R7, R165, -R8 ;  /* 0x80000008a5077221 */ /* 0x000fe20000010000 */
[----:B------:R-:W-:Y:S01]  /*9590*/  FFMA.FTZ R41, R48, UR13, -R61 ;  /* 0x0000000d30297c23 */ /* 0x000fe2000801083d */
[----:B------:R-:W-:Y:S01]  /*95a0*/  LDSM.16.MT88.4 R24, [R222+0x9000] ;  /* 0x00900000de18783b */ /* 0x000fe20000004200 */
[----:B------:R-:W-:Y:S01]  /*95b0*/  FMUL.FTZ R44, R44, UR13 ;  /* 0x0000000d2c2c7c20 */ /* 0x000fe20008410000 */
[----:B------:R-:W-:Y:S01]  /*95c0*/  FMUL.FTZ R7, R7, UR13 ;  /* 0x0000000d07077c20 */ /* 0x000fe20008410000 */
[----:B------:R-:W-:Y:S01]  /*95d0*/  MUFU.EX2 R40, R40 ;  /* 0x0000002800287308 */ /* 0x000fe20000000800 */
[----:B------:R-:W-:Y:S01]  /*95e0*/  LDSM.16.MT88.4 R16, [R222+0xa000] ;  /* 0x00a00000de10783b */ /* 0x000fe20000004200 */
[----:B------:R-:W-:Y:S01]  /*95f0*/  FFMA.FTZ R166, R177, UR13, -R171 ;  /* 0x0000000db1a67c23 */ /* 0x000fe200080108ab */
[--C-:B------:R-:W-:Y:S01]  /*9600*/  FFMA.FTZ R178, R178, UR13, -R61.reuse ;  /* 0x0000000db2b27c23 */ /* 0x100fe2000801083d */
[----:B------:R-:W-:Y:S01]  /*9610*/  FFMA.FTZ R177, R252, UR13, -R61 ;  /* 0x0000000dfcb17c23 */ /* 0x000fe2000801083d */
[----:B------:R-:W-:Y:S01]  /*9620*/  FFMA.FTZ R214, R214, UR13, -R171 ;  /* 0x0000000dd6d67c23 */ /* 0x000fe200080108ab */
[--C-:B------:R-:W-:Y:S01]  /*9630*/  FFMA.FTZ R208, R208, UR13, -R61.reuse ;  /* 0x0000000dd0d07c23 */ /* 0x100fe2000801083d */
[--C-:B------:R-:W-:Y:S01]  /*9640*/  FFMA.FTZ R193, R206, UR13, -R61.reuse ;  /* 0x0000000dcec17c23 */ /* 0x100fe2000801083d */
[----:B------:R-:W5:Y:S01]  /*9650*/  MUFU.EX2 R43, R7 ;  /* 0x00000007002b7308 */ /* 0x000f620000000800 */
[----:B----4-:R-:W-:Y:S01]  /*9660*/  FMNMX.FTZ R217, R217, R6, !PT ;  /* 0x00000006d9d97209 */ /* 0x010fe20007810000 */
[----:B------:R-:W-:Y:S01]  /*9670*/  FFMA.FTZ R204, R204, UR13, -R61 ;  /* 0x0000000dcccc7c23 */ /* 0x000fe2000801083d */
[----:B------:R-:W-:Y:S01]  /*9680*/  IADD3 R6, PT, PT, R222, 0x9000, RZ ;  /* 0x00009000de067810 */ /* 0x000fe20007ffe0ff */
[--C-:B------:R-:W-:Y:S01]  /*9690*/  FFMA.FTZ R174, R174, UR13, -R171.reuse ;  /* 0x0000000daeae7c23 */ /* 0x100fe200080108ab */
[--C-:B------:R-:W-:Y:S01]  /*96a0*/  FFMA.FTZ R201, R172, UR13, -R171.reuse ;  /* 0x0000000dacc97c23 */ /* 0x100fe200080108ab */
[----:B------:R-:W4:Y:S01]  /*96b0*/  SHFL.BFLY PT, R4, R217, 0x1, 0x1f ;  /* 0x0c201f00d9047f89 */ /* 0x000f2200000e0000 */
[----:B------:R-:W-:Y:S01]  /*96c0*/  @P6 IADD3 R50, PT, PT, R6, -0x20, RZ ;  /* 0xffffffe006326810 */ /* 0x000fe20007ffe0ff */
[----:B------:R-:W2:Y:S01]  /*96d0*/  MUFU.EX2 R37, R37 ;  /* 0x0000002500257308 */ /* 0x000ea20000000800 */
[----:B-1----:R-:W-:Y:S01]  /*96e0*/  FMNMX.FTZ R218, R218, R5, !PT ;  /* 0x00000005dada7209 */ /* 0x002fe20007810000 */
[--C-:B------:R-:W-:Y:S01]  /*96f0*/  FFMA.FTZ R62, R62, UR13, -R171.reuse ;  /* 0x0000000d3e3e7c23 */ /* 0x100fe200080108ab */
[----:B------:R-:W-:Y:S01]  /*9700*/  FFMA.FTZ R67, R67, UR13, -R171 ;  /* 0x0000000d43437c23 */ /* 0x000fe200080108ab */
[----:B------:R-:W1:Y:S01]  /*9710*/  LDSM.16.MT88.4 R20, [R50] ;  /* 0x000000003214783b */ /* 0x000e620000004200 */
[C---:B------:R-:W-:Y:S01]  /*9720*/  FSETP.NEU.FTZ.AND P1, PT, R218.reuse, -INF , PT ;  /* 0xff800000da00780b */ /* 0x040fe20003f3d000 */
[----:B------:R-:W-:Y:S01]  /*9730*/  FMUL.FTZ R49, R218, UR13 ;  /* 0x0000000dda317c20 */ /* 0x000fe20008410000 */
[----:B------:R-:W-:Y:S01]  /*9740*/  FFMA.FTZ R170, R170, UR13, -R61 ;  /* 0x0000000daaaa7c23 */ /* 0x000fe2000801083d */
[----:B---3--:R-:W3:Y:S01]  /*9750*/  LDSM.16.MT88.4 R12, [R50+0x1000] ;  /* 0x00100000320c783b */ /* 0x008ee20000004200 */
[----:B------:R-:W-:Y:S01]  /*9760*/  FSEL R63, R218, RZ, P1 ;  /* 0x000000ffda3f7208 */ /* 0x000fe20000800000 */
[----:B------:R-:W-:Y:S01]  /*9770*/  MUFU.EX2 R36, R36 ;  /* 0x0000002400247308 */ /* 0x000fe20000000800 */
[----:B------:R-:W-:Y:S01]  /*9780*/  FSEL R49, R49, RZ, P1 ;  /* 0x000000ff31317208 */ /* 0x000fe20000800000 */
[----:B------:R-:W-:Y:S01]  /*9790*/  LDSM.16.MT88.4 R8, [R50+0x2000] ;  /* 0x002000003208783b */ /* 0x000fe20000004200 */
[-C--:B-----5:R-:W-:Y:S01]  /*97a0*/  FMUL.FTZ R162, R162, R43.reuse ;  /* 0x0000002ba2a27220 */ /* 0x0a0fe20000410000 */
[----:B------:R-:W-:Y:S01]  /*97b0*/  FADD.FTZ R63, R168, -R63 ;  /* 0x8000003fa83f7221 */ /* 0x000fe20000010000 */
[-C--:B------:R-:W-:Y:S01]  /*97c0*/  FMUL.FTZ R163, R163, R43.reuse ;  /* 0x0000002ba3a37220 */ /* 0x080fe20000410000 */
[--C-:B------:R-:W-:Y:S01]  /*97d0*/  FFMA.FTZ R48, R189, UR13, -R49.reuse ;  /* 0x0000000dbd307c23 */ /* 0x100fe20008010831 */
[--C-:B------:R-:W-:Y:S01]  /*97e0*/  FFMA.FTZ R51, R191, UR13, -R49.reuse ;  /* 0x0000000dbf337c23 */ /* 0x100fe20008010831 */
[----:B------:R-:W5:Y:S01]  /*97f0*/  MUFU.EX2 R35, R35 ;  /* 0x0000002300237308 */ /* 0x000f620000000800 */
[--C-:B------:R-:W-:Y:S01]  /*9800*/  FFMA.FTZ R52, R52, UR13, -R49.reuse ;  /* 0x0000000d34347c23 */ /* 0x100fe20008010831 */
[----:B------:R-:W-:Y:S01]  /*9810*/  FFMA.FTZ R55, R55, UR13, -R49 ;  /* 0x0000000d37377c23 */ /* 0x000fe20008010831 */
[----:B------:R-:W-:Y:S01]  /*9820*/  FMUL.FTZ R165, R63, UR13 ;  /* 0x0000000d3fa57c20 */ /* 0x000fe20008410000 */
[----:B----4-:R-:W-:Y:S01]  /*9830*/  FMNMX.FTZ R217, R217, R4, !PT ;  /* 0x00000004d9d97209 */ /* 0x010fe20007810000 */
[-C--:B------:R-:W-:Y:S01]  /*9840*/  FMUL.FTZ R154, R154, R43.reuse ;  /* 0x0000002b9a9a7220 */ /* 0x080fe20000410000 */
[----:B------:R-:W4:Y:S01]  /*9850*/  LDSM.16.MT88.4 R4, [R222+0xb000] ;  /* 0x00b00000de04783b */ /* 0x000f220000004200 */
[----:B--2---:R-:W-:Y:S01]  /*9860*/  F2FP.F16.F32.PACK_AB R28, R37, R40 ;  /* 0x00000028251c723e */ /* 0x004fe200000000ff */
[----:B------:R-:W-:Y:S01]  /*9870*/  MUFU.EX2 R34, R34 ;  /* 0x0000002200227308 */ /* 0x000fe20000000800 */
[C---:B------:R-:W-:Y:S01]  /*9880*/  FSETP.NEU.FTZ.AND P0, PT, R217.reuse, -INF , PT ;  /* 0xff800000d900780b */ /* 0x040fe20003f1d000 */
[----:B------:R-:W-:Y:S01]  /*9890*/  FMUL.FTZ R53, R217, UR13 ;  /* 0x0000000dd9357c20 */ /* 0x000fe20008410000 */
[-C--:B------:R-:W-:Y:S01]  /*98a0*/  FMUL.FTZ R155, R155, R43.reuse ;  /* 0x0000002b9b9b7220 */ /* 0x080fe20000410000 */
[-C--:B------:R-:W-:Y:S01]  /*98b0*/  FMUL.FTZ R142, R142, R43.reuse ;  /* 0x0000002b8e8e7220 */ /* 0x080fe20000410000 */
[----:B------:R-:W-:Y:S01]  /*98c0*/  FSEL R64, R217, RZ, P0 ;  /* 0x000000ffd9407208 */ /* 0x000fe20000000000 */
[-C--:B------:R-:W-:Y:S01]  /*98d0*/  FMUL.FTZ R143, R143, R43.reuse ;  /* 0x0000002b8f8f7220 */ /* 0x080fe20000410000 */
[----:B------:R-:W-:Y:S01]  /*98e0*/  FSEL R53, R53, RZ, P0 ;  /* 0x000000ff35357208 */ /* 0x000fe20000000000 */
[----:B------:R-:W2:Y:S01]  /*98f0*/  MUFU.EX2 R33, R33 ;  /* 0x0000002100217308 */ /* 0x000ea20000000800 */
[----:B-----5:R-:W-:Y:S01]  /*9900*/  F2FP.F16.F32.PACK_AB R30, R35, R36 ;  /* 0x00000024231e723e */ /* 0x020fe200000000ff */
[----:B------:R-:W-:Y:S01]  /*9910*/  FADD.FTZ R64, R167, -R64 ;  /* 0x80000040a7407221 */ /* 0x000fe20000010000 */
[-C--:B------:R-:W-:Y:S01]  /*9920*/  FMUL.FTZ R138, R138, R43.reuse ;  /* 0x0000002b8a8a7220 */ /* 0x080fe20000410000 */
[--C-:B------:R-:W-:Y:S01]  /*9930*/  FFMA.FTZ R57, R183, UR13, -R53.reuse ;  /* 0x0000000db7397c23 */ /* 0x100fe20008010835 */
[--C-:B------:R-:W-:Y:S01]  /*9940*/  FFMA.FTZ R58, R56, UR13, -R53.reuse ;  /* 0x0000000d383a7c23 */ /* 0x100fe20008010835 */
[----:B------:R-:W-:Y:S01]  /*9950*/  FMUL.FTZ R65, R64, UR13 ;  /* 0x0000000d40417c20 */ /* 0x000fe20008410000 */
[--C-:B------:R-:W-:Y:S01]  /*9960*/  FFMA.FTZ R185, R185, UR13, -R53.reuse ;  /* 0x0000000db9b97c23 */ /* 0x100fe20008010835 */
[----:B------:R-:W-:Y:S01]  /*9970*/  MUFU.EX2 R32, R32 ;  /* 0x0000002000207308 */ /* 0x000fe20000000800 */
[----:B------:R-:W-:Y:S01]  /*9980*/  FFMA.FTZ R187, R187, UR13, -R53 ;  /* 0x0000000dbbbb7c23 */ /* 0x000fe20008010835 */
[-C--:B------:R-:W-:Y:S01]  /*9990*/  FMUL.FTZ R139, R139, R43.reuse ;  /* 0x0000002b8b8b7220 */ /* 0x080fe20000410000 */
[-C--:B------:R-:W-:Y:S01]  /*99a0*/  FMUL.FTZ R126, R126, R43.reuse ;  /* 0x0000002b7e7e7220 */ /* 0x080fe20000410000 */
[-C--:B------:R-:W-:Y:S01]  /*99b0*/  FMUL.FTZ R127, R127, R43.reuse ;  /* 0x0000002b7f7f7220 */ /* 0x080fe20000410000 */
[-C--:B------:R-:W-:Y:S01]  /*99c0*/  FMUL.FTZ R122, R122, R43.reuse ;  /* 0x0000002b7a7a7220 */ /* 0x080fe20000410000 */
[-C--:B------:R-:W-:Y:S01]  /*99d0*/  FMUL.FTZ R123, R123, R43.reuse ;  /* 0x0000002b7b7b7220 */ /* 0x080fe20000410000 */
[-C--:B------:R-:W-:Y:S01]  /*99e0*/  FMUL.FTZ R110, R110, R43.reuse ;  /* 0x0000002b6e6e7220 */ /* 0x080fe20000410000 */
[----:B------:R-:W5:Y:S01]  /*99f0*/  MUFU.EX2 R41, R41 ;  /* 0x0000002900297308 */ /* 0x000f620000000800 */
        /* <DEDUP_REMOVED lines=13> */
[----:B------:R-:W-:Y:S01]  /*9ad0*/  FFMA.FTZ R167, R175, UR13, -R171 ;  /* 0x0000000dafa77c23 */ /* 0x000fe200080108ab */
[----:B------:R-:W-:Y:S01]  /*9ae0*/  FFMA.FTZ R175, R188, UR13, -R61 ;  /* 0x0000000dbcaf7c23 */ /* 0x000fe2000801083d */
[----:B------:R-:W-:Y:S01]  /*9af0*/  MUFU.EX2 R48, R48 ;  /* 0x0000003000307308 */ /* 0x000fe20000000800 */
[----:B-----5:R-:W-:Y:S01]  /*9b00*/  F2FP.F16.F32.PACK_AB R31, R41, R32 ;  /* 0x00000020291f723e */ /* 0x020fe200000000ff */
[----:B------:R-:W-:Y:S01]  /*9b10*/  FFMA.FTZ R168, R181, UR13, -R171 ;  /* 0x0000000db5a87c23 */ /* 0x000fe200080108ab */
[----:B------:R-:W-:Y:S01]  /*9b20*/  FFMA.FTZ R188, R250, UR13, -R61 ;  /* 0x0000000dfabc7c23 */ /* 0x000fe2000801083d */
        /* <DEDUP_REMOVED lines=34> */
[----:B------:R-:W-:Y:S01]  /*9d50*/  FFMA.FTZ R202, R246, UR13, -R53 ;  /* 0x0000000df6ca7c23 */ /* 0x000fe20008010835 */
[----:B------:R-:W-:Y:S01]  /*9d60*/  FFMA.FTZ R189, R234, UR13, -R171 ;  /* 0x0000000deabd7c23 */ /* 0x000fe200080108ab */
[----:B------:R2:W-:Y:S01]  /*9d70*/  MUFU.EX2 R56, R185 ;  /* 0x000000b900387308 */ /* 0x0005e20000000800 */
        /* <DEDUP_REMOVED lines=8> */
[--C-:B------:R-:W-:Y:S01]  /*9e00*/  FFMA.FTZ R182, R182, UR13, -R53.reuse ;  /* 0x0000000db6b67c23 */ /* 0x100fe20008010835 */
[----:B------:R-:W-:Y:S01]  /*9e10*/  FFMA.FTZ R199, R180, UR13, -R53 ;  /* 0x0000000db4c77c23 */ /* 0x000fe20008010835 */
[----:B------:R-:W-:Y:S01]  /*9e20*/  FFMA.FTZ R40, R243, R44, R40 ;  /* 0x0000002cf3287223 */ /* 0x000fe20000010028 */
[C---:B-1----:R-:W-:Y:S01]  /*9e30*/  HMMA.16816.F32 R140, R28.reuse, R20, R140 ;  /* 0x000000141c8c723c */ /* 0x042fe2000000188c */
[----:B------:R-:W-:Y:S01]  /*9e40*/  FFMA.FTZ R34, R241, R43, R34 ;  /* 0x0000002bf1227223 */ /* 0x000fe20000010022 */
[--C-:B------:R-:W-:Y:S01]  /*9e50*/  FFMA.FTZ R60, R60, UR13, -R61.reuse ;  /* 0x0000000d3c3c7c23 */ /* 0x100fe2000801083d */
[----:B------:R-:W-:Y:S01]  /*9e60*/  FFMA.FTZ R59, R59, UR13, -R61 ;  /* 0x0000000d3b3b7c23 */ /* 0x000fe2000801083d */
[----:B------:R1:W-:Y:S01]  /*9e70*/  MUFU.EX2 R63, R187 ;  /* 0x000000bb003f7308 */ /* 0x0003e20000000800 */
[----:B--2---:R-:W-:Y:S01]  /*9e80*/  FFMA.FTZ R185, R212, UR13, -R49 ;  /* 0x0000000dd4b97c23 */ /* 0x004fe20008010831 */
[----:B------:R-:W-:Y:S01]  /*9e90*/  FFMA.FTZ R212, R240, UR13, -R171 ;  /* 0x0000000df0d47c23 */ /* 0x000fe200080108ab */
[----:B------:R-:W-:Y:S01]  /*9ea0*/  FADD.FTZ R37, R37, R40 ;  /* 0x0000002825257221 */ /* 0x000fe20000010000 */
[C---:B------:R-:W-:Y:S01]  /*9eb0*/  HMMA.16816.F32 R136, R28.reuse, R22, R136 ;  /* 0x000000161c88723c */ /* 0x040fe20000001888 */
[----:B------:R-:W-:Y:S01]  /*9ec0*/  FADD.FTZ R33, R33, R34 ;  /* 0x0000002221217221 */ /* 0x000fe20000010000 */
[----:B------:R-:W-:Y:S01]  /*9ed0*/  FFMA.FTZ R176, R176, UR13, -R49 ;  /* 0x0000000db0b07c23 */ /* 0x000fe20008010831 */
[----:B------:R-:W-:Y:S01]  /*9ee0*/  FADD.FTZ R36, R36, R37 ;  /* 0x0000002524247221 */ /* 0x000fe20000010000 */
[----:B------:R-:W2:Y:S01]  /*9ef0*/  MUFU.EX2 R64, R165 ;  /* 0x000000a500407308 */ /* 0x000ea20000000800 */
[----:B------:R-:W-:Y:S01]  /*9f00*/  FADD.FTZ R32, R32, R33 ;  /* 0x0000002120207221 */ /* 0x000fe20000010000 */
[--C-:B------:R-:W-:Y:S01]  /*9f10*/  FFMA.FTZ R39, R39, UR13, -R49.reuse ;  /* 0x0000000d27277c23 */ /* 0x100fe20008010831 */
[----:B------:R-:W-:Y:S01]  /*9f20*/  FFMA.FTZ R46, R46, UR13, -R49 ;  /* 0x0000000d2e2e7c23 */ /* 0x000fe20008010831 */
[C---:B------:R-:W-:Y:S01]  /*9f30*/  HMMA.16816.F32 R124, R28.reuse, R16, R124 ;  /* 0x000000101c7c723c */ /* 0x040fe2000000187c */
[--C-:B------:R-:W-:Y:S01]  /*9f40*/  FFMA.FTZ R42, R42, UR13, -R53.reuse ;  /* 0x0000000d2a2a7c23 */ /* 0x100fe20008010835 */
[--C-:B------:R-:W-:Y:S01]  /*9f50*/  FFMA.FTZ R47, R47, UR13, -R53.reuse ;  /* 0x0000000d2f2f7c23 */ /* 0x100fe20008010835 */
[----:B------:R-:W-:Y:S01]  /*9f60*/  FFMA.FTZ R38, R38, UR13, -R53 ;  /* 0x0000000d26267c23 */ /* 0x000fe20008010835 */
[----:B------:R-:W5:Y:S01]  /*9f70*/  MUFU.EX2 R65, R65 ;  /* 0x0000004100417308 */ /* 0x000f620000000800 */
[----:B-1----:R-:W-:Y:S01]  /*9f80*/  FFMA.FTZ R187, R242, UR13, -R171 ;  /* 0x0000000df2bb7c23 */ /* 0x002fe200080108ab */
[----:B------:R-:W-:Y:S01]  /*9f90*/  FFMA.FTZ R45, R45, UR13, -R53 ;  /* 0x0000000d2d2d7c23 */ /* 0x000fe20008010835 */
[----:B------:R-:W-:Y:S01]  /*9fa0*/  FADD.FTZ R36, R35, R36 ;  /* 0x0000002423247221 */ /* 0x000fe20000010000 */
[----:B------:R-:W-:Y:S01]  /*9fb0*/  HMMA.16816.F32 R120, R28, R18, R120 ;  /* 0x000000121c78723c */ /* 0x000fe20000001878 */
[----:B------:R-:W-:-:S03]  /*9fc0*/  FADD.FTZ R41, R41, R32 ;  /* 0x0000002029297221 */ /* 0x000fc60000010000 */
        /* <DEDUP_REMOVED lines=8> */
[-C--:B------:R-:W-:Y:S01]  /*a050*/  FMUL.FTZ R132, R132, R64.reuse ;  /* 0x0000004084847220 */ /* 0x080fe20000410000 */
[-C--:B-----5:R-:W-:Y:S01]  /*a060*/  FMUL.FTZ R158, R158, R65.reuse ;  /* 0x000000419e9e7220 */ /* 0x0a0fe20000410000 */
        /* <DEDUP_REMOVED lines=10> */
[C---:B----4-:R-:W-:Y:S01]  /*a110*/  HMMA.16816.F32 R72, R28.reuse, R4, R72 ;  /* 0x000000041c48723c */ /* 0x050fe20000001848 */
        /* <DEDUP_REMOVED lines=41> */
[----:B------:R-:W1:Y:S01]  /*a3b0*/  MUFU.EX2 R166, R166 ;  /* 0x000000a600a67308 */ /* 0x000e620000000800 */
[----:B------:R-:W-:Y:S01]  /*a3c0*/  FFMA.FTZ R179, R248, UR13, -R49 ;  /* 0x0000000df8b37c23 */ /* 0x000fe20008010831 */
[----:B------:R-:W-:Y:S01]  /*a3d0*/  FFMA.FTZ R48, R237, R64, R48 ;  /* 0x00000040ed307223 */ /* 0x000fe20000010030 */
[----:B------:R-:W-:Y:S01]  /*a3e0*/  FFMA.FTZ R57, R236, R65, R57 ;  /* 0x00000041ec397223 */ /* 0x000fe20000010039 */
[----:B------:R-:W-:Y:S01]  /*a3f0*/  FFMA.FTZ R171, R66, UR13, -R61 ;  /* 0x0000000d42ab7c23 */ /* 0x000fe2000801083d */
[----:B------:R-:W-:Y:S01]  /*a400*/  HMMA.16816.F32 R148, R28, R26, R148 ;  /* 0x0000001a1c94723c */ /* 0x000fe20000001894 */
[----:B------:R-:W2:Y:S01]  /*a410*/  LDSM.16.MT88.4 R24, [R222+0x9400] ;  /* 0x00940000de18783b */ /* 0x000ea20000004200 */
[----:B------:R-:W-:Y:S01]  /*a420*/  FADD.FTZ R51, R51, R48 ;  /* 0x0000003033337221 */ /* 0x000fe20000010000 */
[----:B------:R-:W-:Y:S01]  /*a430*/  MUFU.EX2 R173, R173 ;  /* 0x000000ad00ad7308 */ /* 0x000fe20000000800 */
[----:B------:R-:W-:Y:S01]  /*a440*/  FADD.FTZ R57, R56, R57 ;  /* 0x0000003938397221 */ /* 0x000fe20000010000 */
[----:B------:R-:W-:Y:S01]  /*a450*/  FFMA.FTZ R61, R54, UR13, -R49 ;  /* 0x0000000d363d7c23 */ /* 0x000fe20008010831 */
[----:B------:R-:W-:-:S02]  /*a460*/  FADD.FTZ R52, R52, R51 ;  /* 0x0000003334347221 */ /* 0x000fc40000010000 */
[----:B------:R-:W-:Y:S01]  /*a470*/  HMMA.16816.F32 R144, R28, R20, R144 ;  /* 0x000000141c90723c */ /* 0x000fe20000001890 */
[----:B------:R-:W-:Y:S01]  /*a480*/  FADD.FTZ R58, R58, R57 ;  /* 0x000000393a3a7221 */ /* 0x000fe20000010000 */
[----:B------:R-:W-:Y:S01]  /*a490*/  FADD.FTZ R52, R55, R52 ;  /* 0x0000003437347221 */ /* 0x000fe20000010000 */
[----:B------:R-:W-:Y:S02]  /*a4a0*/  MUFU.EX2 R168, R168 ;  /* 0x000000a800a87308 */ /* 0x000fe40000000800 */
[----:B------:R-:W-:-:S03]  /*a4b0*/  FADD.FTZ R58, R63, R58 ;  /* 0x0000003a3f3a7221 */ /* 0x000fc60000010000 */
[C---:B------:R-:W-:Y:S01]  /*a4c0*/  HMMA.16816.F32 R132, R28.reuse, R22, R132 ;  /* 0x000000161c84723c */ /* 0x040fe20000001884 */
[----:B------:R-:W3:Y:S02]  /*a4d0*/  LDSM.16.MT88.4 R20, [R50+0x400] ;  /* 0x000400003214783b */ /* 0x000ee40000004200 */
[----:B------:R-:W-:Y:S05]  /*a4e0*/  MUFU.EX2 R178, R178 ;  /* 0x000000b200b27308 */ /* 0x000fea0000000800 */
[C---:B------:R-:W-:Y:S03]  /*a4f0*/  HMMA.16816.F32 R128, R28.reuse, R16, R128 ;  /* 0x000000101c80723c */ /* 0x040fe60000001880 */
[----:B------:R-:W4:Y:S05]  /*a500*/  MUFU.EX2 R175, R175 ;  /* 0x000000af00af7308 */ /* 0x000f2a0000000800 */
[C---:B------:R-:W-:Y:S01]  /*a510*/  HMMA.16816.F32 R116, R28.reuse, R18, R116 ;  /* 0x000000121c74723c */ /* 0x040fe20000001874 */
[----:B------:R-:W5:Y:S02]  /*a520*/  LDSM.16.MT88.4 R16, [R222+0xa400] ;  /* 0x00a40000de10783b */ /* 0x000f640000004200 */
[----:B------:R-:W-:Y:S05]  /*a530*/  MUFU.EX2 R177, R177 ;  /* 0x000000b100b17308 */ /* 0x000fea0000000800 */
[C---:B------:R-:W-:Y:S03]  /*a540*/  HMMA.16816.F32 R112, R28.reuse, R12, R112 ;  /* 0x0000000c1c70723c */ /* 0x040fe60000001870 */
[----:B------:R-:W2:Y:S05]  /*a550*/  MUFU.EX2 R188, R188 ;  /* 0x000000bc00bc7308 */ /* 0x000eaa0000000800 */
[C---:B------:R-:W-:Y:S01]  /*a560*/  HMMA.16816.F32 R100, R28.reuse, R14, R100 ;  /* 0x0000000e1c64723c */ /* 0x040fe20000001864 */
[----:B------:R-:W5:Y:S02]  /*a570*/  LDSM.16.MT88.4 R12, [R50+0x1400] ;  /* 0x00140000320c783b */ /* 0x000f640000004200 */
[----:B------:R-:W-:Y:S05]  /*a580*/  MUFU.EX2 R165, R165 ;  /* 0x000000a500a57308 */ /* 0x000fea0000000800 */
[C---:B------:R-:W-:Y:S03]  /*a590*/  HMMA.16816.F32 R68, R28.reuse, R4, R68 ;  /* 0x000000041c44723c */ /* 0x040fe60000001844 */
[----:B------:R-:W5:Y:S05]  /*a5a0*/  MUFU.EX2 R190, R190 ;  /* 0x000000be00be7308 */ /* 0x000f6a0000000800 */
[C---:B------:R-:W-:Y:S01]  /*a5b0*/  HMMA.16816.F32 R80, R28.reuse, R6, R80 ;  /* 0x000000061c50723c */ /* 0x040fe20000001850 */
[----:B------:R-:W-:Y:S02]  /*a5c0*/  LDSM.16.MT88.4 R4, [R50+0x2400] ;  /* 0x002400003204783b */ /* 0x000fe40000004200 */
[----:B------:R-:W-:Y:S05]  /*a5d0*/  MUFU.EX2 R179, R179 ;  /* 0x000000b300b37308 */ /* 0x000fea0000000800 */
[C---:B------:R-:W-:Y:S03]  /*a5e0*/  HMMA.16816.F32 R84, R28.reuse, R8, R84 ;  /* 0x000000081c54723c */ /* 0x040fe60000001854 */
[----:B------:R-:W-:Y:S05]  /*a5f0*/  MUFU.EX2 R194, R194 ;  /* 0x000000c200c27308 */ /* 0x000fea0000000800 */
[----:B------:R-:W-:Y:S01]  /*a600*/  HMMA.16816.F32 R96, R28, R10, R96 ;  /* 0x0000000a1c60723c */ /* 0x000fe20000001860 */
[----:B------:R-:W5:Y:S01]  /*a610*/  LDSM.16.MT88.4 R8, [R222+0xb400] ;  /* 0x00b40000de08783b */ /* 0x000f620000004200 */
[----:B-1----:R-:W-:Y:S01]  /*a620*/  F2FP.F16.F32.PACK_AB R28, R166, R167 ;  /* 0x000000a7a61c723e */ /* 0x002fe200000000ff */
[----:B------:R-:W-:Y:S01]  /*a630*/  MUFU.EX2 R181, R181 ;  /* 0x000000b500b57308 */ /* 0x000fe20000000800 */
[----:B----4-:R-:W-:Y:S01]  /*a640*/  F2FP.F16.F32.PACK_AB R29, R175, R178 ;  /* 0x000000b2af1d723e */ /* 0x010fe200000000ff */
[----:B------:R-:W-:Y:S01]  /*a650*/  FADD.FTZ R167, R167, R36 ;  /* 0x00000024a7a77221 */ /* 0x000fe20000010000 */
[----:B------:R-:W-:Y:S01]  /*a660*/  F2FP.F16.F32.PACK_AB R30, R168, R173 ;  /* 0x000000ada81e723e */ /* 0x000fe200000000ff */
[----:B------:R-:W-:Y:S01]  /*a670*/  FADD.FTZ R178, R178, R41 ;  /* 0x00000029b2b27221 */ /* 0x000fe20000010000 */
[----:B--2---:R-:W-:Y:S01]  /*a680*/  F2FP.F16.F32.PACK_AB R31, R188, R177 ;  /* 0x000000b1bc1f723e */ /* 0x004fe200000000ff */
        /* <DEDUP_REMOVED lines=11> */
[C---:B------:R-:W-:Y:S04]  /*a740*/  HMMA.16816.F32 R152, R28.reuse, R26, R152 ;  /* 0x0000001a1c98723c */ /* 0x040fe80000001898 */
[----:B------:R-:W2:Y:S04]  /*a750*/  MUFU.EX2 R202, R202 ;  /* 0x000000ca00ca7308 */ /* 0x000ea80000000800 */
[C---:B---3--:R-:W-:Y:S04]  /*a760*/  HMMA.16816.F32 R140, R28.reuse, R20, R140 ;  /* 0x000000141c8c723c */ /* 0x048fe8000000188c */
[----:B------:R-:W-:Y:S04]  /*a770*/  MUFU.EX2 R187, R187 ;  /* 0x000000bb00bb7308 */ /* 0x000fe80000000800 */
[C---:B------:R-:W-:Y:S04]  /*a780*/  HMMA.16816.F32 R136, R28.reuse, R22, R136 ;  /* 0x000000161c88723c */ /* 0x040fe80000001888 */
[----:B------:R-:W3:Y:S04]  /*a790*/  MUFU.EX2 R212, R212 ;  /* 0x000000d400d47308 */ /* 0x000ee80000000800 */
[C---:B-----5:R-:W-:Y:S04]  /*a7a0*/  HMMA.16816.F32 R124, R28.reuse, R16, R124 ;  /* 0x000000101c7c723c */ /* 0x060fe8000000187c */
        /* <DEDUP_REMOVED lines=20> */
[----:B--2---:R-:W-:Y:S01]  /*a8f0*/  F2FP.F16.F32.PACK_AB R31, R202, R183 ;  /* 0x000000b7ca1f723e */ /* 0x004fe200000000ff */
        /* <DEDUP_REMOVED lines=11> */
[----:B------:R-:W2:Y:S05]  /*a9b0*/  LDSM.16.MT88.4 R24, [R222+0x9800] ;  /* 0x00980000de18783b */ /* 0x000eaa0000004200 */
        /* <DEDUP_REMOVED lines=25> */
[----:B---3--:R-:W-:Y:S01]  /*ab50*/  F2FP.F16.F32.PACK_AB R28, R212, R187 ;  /* 0x000000bbd41c723e */ /* 0x008fe200000000ff */
[----:B------:R-:W-:Y:S01]  /*ab60*/  FADD.FTZ R187, R187, R168 ;  /* 0x000000a8bbbb7221 */ /* 0x000fe20000010000 */
[----:B----4-:R-:W-:Y:S01]  /*ab70*/  F2FP.F16.F32.PACK_AB R29, R208, R191 ;  /* 0x000000bfd01d723e */ /* 0x010fe200000000ff */
        /* <DEDUP_REMOVED lines=9> */
[----:B--2---:R-:W-:Y:S01]  /*ac10*/  HMMA.16816.F32 R160, R28, R24, R160 ;  /* 0x000000181ca0723c */ /* 0x004fe200000018a0 */
        /* <DEDUP_REMOVED lines=106> */
[----:B------:R-:W-:-:S03]  /*b2c0*/  IADD3 R20, PT, PT, R223, R164, RZ ;  /* 0x000000a4df147210 */ /* 0x000fc60007ffe0ff */
        /* <DEDUP_REMOVED lines=17> */
[----:B------:R-:W-:Y:S01]  /*b3e0*/  LEA.HI.X R7, R4, R228, R5, 0x1, P0 ;  /* 0x000000e404077211 */ /* 0x000fe200000f0c05 */
[----:B------:R-:W1:Y:S02]  /*b3f0*/  LDCU UR4, c[0x0][0x50c] ;  /* 0x0000a180ff0477ac */ /* 0x000e640008000800 */
        /* <DEDUP_REMOVED lines=36> */
[----:B--2---:R-:W2:Y:S04]  /*b640*/  LDSM.16.M88.4 R8, [R235+0x6c00] ;  /* 0x006c0000eb08783b */ /* 0x004ea80000000200 */
[----:B------:R-:W2:Y:S04]  /*b650*/  LDSM.16.M88.4 R172, [R223] ;  /* 0x00000000dfac783b */ /* 0x000ea80000000200 */
[----:B------:R-:W-:Y:S04]  /*b660*/  LDSM.16.M88.4 R168, [R21+0x6000] ;  /* 0x0060000015a8783b */ /* 0x000fe80000000200 */
[----:B---3--:R-:W3:Y:S04]  /*b670*/  LDSM.16.M88.4 R4, [R20+0x1000] ;  /* 0x001000001404783b */ /* 0x008ee80000000200 */
[----:B------:R-:W3:Y:S04]  /*b680*/  LDSM.16.M88.4 R36, [R21+0x6400] ;  /* 0x006400001524783b */ /* 0x000ee80000000200 */
[----:B------:R-:W3:Y:S04]  /*b690*/  LDSM.16.M88.4 R28, [R21+0x6800] ;  /* 0x00680000151c783b */ /* 0x000ee80000000200 */
[----:B------:R-:W3:Y:S04]  /*b6a0*/  LDSM.16.M88.4 R16, [R21+0x6c00] ;  /* 0x006c00001510783b */ /* 0x000ee80000000200 */
[----:B------:R-:W3:Y:S01]  /*b6b0*/  LDSM.16.M88.4 R12, [R20] ;  /* 0x00000000140c783b */ /* 0x000ee20000000200 */
        /* <DEDUP_REMOVED lines=9> */
[C---:B--2---:R-:W-:Y:S08]  /*b750*/  HMMA.16816.F32 R44, R40.reuse, R8, RZ ;  /* 0x00000008282c723c */ /* 0x044ff000000018ff */
        /* <DEDUP_REMOVED lines=20> */
[----:B------:R-:W-:-:S07]  /*b8a0*/  IMAD.MOV.U32 R4, RZ, RZ, 0x20 ;  /* 0x00000020ff047424 */ /* 0x000fce00078e00ff */
[C---:B------:R-:W-:Y:S01]  /*b8b0*/  HMMA.16816.F32 R184, R12.reuse, R28, R184 ;  /* 0x0000001c0cb8723c */ /* 0x040fe200000018b8 */
[----:B------:R-:W-:Y:S02]  /*b8c0*/  SEL R28, R4, 0xffffffe0, !P6 ;  /* 0xffffffe0041c7807 */ /* 0x000fe40007000000 */
[----:B------:R-:W2:Y:S03]  /*b8d0*/  LDSM.16.M88.4 R4, [R223+0x3000] ;  /* 0x00300000df04783b */ /* 0x000ea60000000200 */
[C-C-:B------:R-:W-:Y:S02]  /*b8e0*/  IMAD.IADD R232, R28.reuse, 0x1, R235.reuse ;  /* 0x000000011ce87824 */ /* 0x140fe400078e02eb */
[C-C-:B------:R-:W-:Y:S01]  /*b8f0*/  IMAD.IADD R29, R223.reuse, 0x1, R28.reuse ;  /* 0x00000001df1d7824 */ /* 0x140fe200078e021c */
[----:B------:R-:W-:Y:S01]  /*b900*/  HMMA.16816.F32 R24, R12, R168, R24 ;  /* 0x000000a80c18723c */ /* 0x000fe20000001818 */
[----:B------:R-:W-:Y:S01]  /*b910*/  IMAD.IADD R234, R28, 0x1, R235 ;  /* 0x000000011cea7824 */ /* 0x000fe200078e02eb */
[----:B------:R-:W-:Y:S01]  /*b920*/  LDSM.16.M88.4 R212, [R232+0x7000] ;  /* 0x00700000e8d4783b */ /* 0x000fe20000000200 */
[----:B------:R-:W-:-:S03]  /*b930*/  IMAD.IADD R240, R223, 0x1, R28 ;  /* 0x00000001dff07824 */ /* 0x000fc600078e021c */
[----:B------:R-:W3:Y:S02]  /*b940*/  LDSM.16.M88.4 R20, [R29+0x2000] ;  /* 0x002000001d14783b */ /* 0x000ee40000000200 */
[C---:B------:R-:W-:Y:S02]  /*b950*/  HMMA.16816.F32 R64, R12.reuse, R170, R64 ;  /* 0x000000aa0c40723c */ /* 0x040fe40000001840 */
[----:B------:R-:W4:Y:S06]  /*b960*/  LDSM.16.M88.4 R168, [R29+0x3000] ;  /* 0x003000001da8783b */ /* 0x000f2c0000000200 */
[C---:B------:R-:W-:Y:S08]  /*b970*/  HMMA.16816.F32 R192, R12.reuse, R36, R192 ;  /* 0x000000240cc0723c */ /* 0x040ff000000018c0 */
[C---:B------:R-:W-:Y:S08]  /*b980*/  HMMA.16816.F32 R176, R12.reuse, R16, R176 ;  /* 0x000000100cb0723c */ /* 0x040ff000000018b0 */
[C---:B------:R-:W-:Y:S01]  /*b990*/  HMMA.16816.F32 R188, R12.reuse, R38, R188 ;  /* 0x000000260cbc723c */ /* 0x040fe200000018bc */
[----:B------:R-:W-:Y:S07]  /*b9a0*/  LDSM.16.M88.4 R36, [R235+0x8000] ;  /* 0x00800000eb24783b */ /* 0x000fee0000000200 */
[----:B------:R-:W-:Y:S01]  /*b9b0*/  HMMA.16816.F32 R172, R12, R18, R172 ;  /* 0x000000120cac723c */ /* 0x000fe200000018ac */
[----:B------:R-:W5:Y:S07]  /*b9c0*/  LDSM.16.M88.4 R16, [R223+0x4000] ;  /* 0x00400000df10783b */ /* 0x000f6e0000000200 */
[----:B-1----:R-:W-:Y:S08]  /*b9d0*/  HMMA.16816.F32 R24, R208, R8, R24 ;  /* 0x00000008d018723c */ /* 0x002ff00000001818 */
[----:B------:R-:W-:Y:S01]  /*b9e0*/  HMMA.16816.F32 R180, R12, R30, R180 ;  /* 0x0000001e0cb4723c */ /* 0x000fe200000018b4 */
[----:B------:R-:W1:Y:S04]  /*b9f0*/  LDSM.16.M88.4 R12, [R223+0x5000] ;  /* 0x00500000df0c783b */ /* 0x000e680000000200 */
[----:B------:R-:W-:Y:S03]  /*ba00*/  LDSM.16.M88.4 R28, [R234+0x8000] ;  /* 0x00800000ea1c783b */ /* 0x000fe60000000200 */
[C---:B--2---:R-:W-:Y:S08]  /*ba10*/  HMMA.16816.F32 R32, R4.reuse, R8, R32 ;  /* 0x000000080420723c */ /* 0x044ff00000001820 */
[-C--:B------:R-:W-:Y:S08]  /*ba20*/  HMMA.16816.F32 R164, R4, R10.reuse, R164 ;  /* 0x0000000a04a4723c */ /* 0x080ff000000018a4 */
[----:B------:R-:W-:Y:S01]  /*ba30*/  HMMA.16816.F32 R64, R208, R10, R64 ;  /* 0x0000000ad040723c */ /* 0x000fe20000001840 */
[----:B------:R-:W2:Y:S07]  /*ba40*/  LDSM.16.M88.4 R8, [R240+0x4000] ;  /* 0x00400000f008783b */ /* 0x000eae0000000200 */
[----:B---3--:R-:W-:Y:S08]  /*ba50*/  HMMA.16816.F32 R24, R20, R212, R24 ;  /* 0x000000d41418723c */ /* 0x008ff00000001818 */
[C---:B------:R-:W-:Y:S08]  /*ba60*/  HMMA.16816.F32 R60, R4.reuse, R204, R60 ;  /* 0x000000cc043c723c */ /* 0x040ff0000000183c */
[C---:B------:R-:W-:Y:S08]  /*ba70*/  HMMA.16816.F32 R52, R4.reuse, R200, R52 ;  /* 0x000000c80434723c */ /* 0x040ff00000001834 */
[C---:B------:R-:W-:Y:S08]  /*ba80*/  HMMA.16816.F32 R44, R4.reuse, R196, R44 ;  /* 0x000000c4042c723c */ /* 0x040ff0000000182c */
[C---:B------:R-:W-:Y:S08]  /*ba90*/  HMMA.16816.F32 R56, R4.reuse, R206, R56 ;  /* 0x000000ce0438723c */ /* 0x040ff00000001838 */
[C---:B------:R-:W-:Y:S08]  /*baa0*/  HMMA.16816.F32 R48, R4.reuse, R202, R48 ;  /* 0x000000ca0430723c */ /* 0x040ff00000001830 */
[----:B------:R-:W-:Y:S01]  /*bab0*/  HMMA.16816.F32 R40, R4, R198, R40 ;  /* 0x000000c60428723c */ /* 0x000fe20000001828 */
[----:B------:R-:W3:Y:S07]  /*bac0*/  LDSM.16.M88.4 R4, [R240+0x5000] ;  /* 0x00500000f004783b */ /* 0x000eee0000000200 */
[----:B----4-:R-:W-:Y:S08]  /*bad0*/  HMMA.16816.F32 R32, R168, R212, R32 ;  /* 0x000000d4a820723c */ /* 0x010ff00000001820 */
[----:B-----5:R-:W-:Y:S08]  /*bae0*/  HMMA.16816.F32 R24, R16, R36, R24 ;  /* 0x000000241018723c */ /* 0x020ff00000001818 */
[----:B------:R-:W-:Y:S08]  /*baf0*/  HMMA.16816.F32 R64, R20, R214, R64 ;  /* 0x000000d61440723c */ /* 0x000ff00000001840 */
[----:B-1----:R-:W-:Y:S08]  /*bb00*/  HMMA.16816.F32 R32, R12, R36, R32 ;  /* 0x000000240c20723c */ /* 0x002ff00000001820 */
[----:B------:R-:W-:Y:S08]  /*bb10*/  HMMA.16816.F32 R164, R168, R214, R164 ;  /* 0x000000d6a8a4723c */ /* 0x000ff000000018a4 */
[C---:B------:R-:W-:Y:S08]  /*bb20*/  HMMA.16816.F32 R184, R208.reuse, R200, R184 ;  /* 0x000000c8d0b8723c */ /* 0x040ff000000018b8 */
[----:B------:R-:W-:Y:S01]  /*bb30*/  HMMA.16816.F32 R180, R208, R202, R180 ;  /* 0x000000cad0b4723c */ /* 0x000fe200000018b4 */
[----:B------:R-:W1:Y:S07]  /*bb40*/  LDSM.16.M88.4 R200, [R232+0x7400] ;  /* 0x00740000e8c8783b */ /* 0x000e6e0000000200 */
[-C--:B--2---:R-:W-:Y:S08]  /*bb50*/  HMMA.16816.F32 R24, R8, R28.reuse, R24 ;  /* 0x0000001c0818723c */ /* 0x084ff00000001818 */
[----:B---3--:R-:W-:Y:S08]  /*bb60*/  HMMA.16816.F32 R32, R4, R28, R32 ;  /* 0x0000001c0420723c */ /* 0x008ff00000001820 */
[----:B------:R-:W-:Y:S03]  /*bb70*/  HMMA.16816.F32 R192, R208, R204, R192 ;  /* 0x000000ccd0c0723c */ /* 0x000fe600000018c0 */
[----:B------:R-:W-:Y:S01]  /*bb80*/  FMUL.FTZ R204, R26, UR4 ;  /* 0x000000041acc7c20 */ /* 0x000fe20008410000 */
[----:B------:R-:W-:-:S04]  /*bb90*/  FMUL.FTZ R28, R27, UR4 ;  /* 0x000000041b1c7c20 */ /* 0x000fc80008410000 */
[----:B------:R-:W-:Y:S01]  /*bba0*/  HMMA.16816.F32 R176, R208, R196, R176 ;  /* 0x000000c4d0b0723c */ /* 0x000fe200000018b0 */
[----:B------:R-:W-:Y:S01]  /*bbb0*/  FMUL.FTZ R197, R24, UR4 ;  /* 0x0000000418c57c20 */ /* 0x000fe20008410000 */
[----:B------:R-:W-:Y:S01]  /*bbc0*/  FMUL.FTZ R196, R25, UR4 ;  /* 0x0000000419c47c20 */ /* 0x000fe20008410000 */
[----:B------:R-:W-:Y:S01]  /*bbd0*/  FMUL.FTZ R32, R32, UR4 ;  /* 0x0000000420207c20 */ /* 0x000fe20008410000 */
[----:B------:R-:W2:Y:S01]  /*bbe0*/  LDSM.16.M88.4 R24, [R235+0x8400] ;  /* 0x00840000eb18783b */ /* 0x000ea20000000200 */
[----:B------:R-:W-:Y:S01]  /*bbf0*/  FMUL.FTZ R33, R33, UR4 ;  /* 0x0000000421217c20 */ /* 0x000fe20008410000 */
[----:B------:R-:W-:Y:S01]  /*bc00*/  FMUL.FTZ R34, R34, UR4 ;  /* 0x0000000422227c20 */ /* 0x000fe20008410000 */
[----:B------:R-:W-:Y:S01]  /*bc10*/  FMUL.FTZ R35, R35, UR4 ;  /* 0x0000000423237c20 */ /* 0x000fe20008410000 */
[-C--:B------:R-:W-:Y:S01]  /*bc20*/  HMMA.16816.F32 R64, R16, R38.reuse, R64 ;  /* 0x000000261040723c */ /* 0x080fe20000001840 */
[----:B------:R-:W-:Y:S07]  /*bc30*/  MUFU.TANH R205, R32 ;  /* 0x0000002000cd7308 */ /* 0x000fee0000002400 */
[----:B------:R-:W-:Y:S01]  /*bc40*/  HMMA.16816.F32 R164, R12, R38, R164 ;  /* 0x000000260ca4723c */ /* 0x000fe200000018a4 */
[----:B------:R-:W-:Y:S01]  /*bc50*/  LDSM.16.M88.4 R36, [R234+0x8400] ;  /* 0x00840000ea24783b */ /* 0x000fe20000000200 */
[----:B------:R-:W3:Y:S06]  /*bc60*/  MUFU.TANH R197, R197 ;  /* 0x000000c500c57308 */ /* 0x000eec0000002400 */
[C---:B------:R-:W-:Y:S02]  /*bc70*/  HMMA.16816.F32 R188, R208.reuse, R206, R188 ;  /* 0x000000ced0bc723c */ /* 0x040fe400000018bc */
[----:B------:R-:W4:Y:S06]  /*bc80*/  MUFU.TANH R207, R34 ;  /* 0x0000002200cf7308 */ /* 0x000f2c0000002400 */
[----:B------:R-:W-:Y:S02]  /*bc90*/  HMMA.16816.F32 R172, R208, R198, R172 ;  /* 0x000000c6d0ac723c */ /* 0x000fe400000018ac */
[----:B------:R5:W-:Y:S06]  /*bca0*/  MUFU.TANH R198, R28 ;  /* 0x0000001c00c67308 */ /* 0x000bec0000002400 */
[-C--:B------:R-:W-:Y:S02]  /*bcb0*/  HMMA.16816.F32 R64, R8, R30.reuse, R64 ;  /* 0x0000001e0840723c */ /* 0x080fe40000001840 */
[----:B------:R-:W-:Y:S06]  /*bcc0*/  MUFU.TANH R199, R33 ;  /* 0x0000002100c77308 */ /* 0x000fec0000002400 */
[----:B------:R-:W-:Y:S02]  /*bcd0*/  HMMA.16816.F32 R164, R4, R30, R164 ;  /* 0x0000001e04a4723c */ /* 0x000fe400000018a4 */
[----:B------:R3:W-:Y:S01]  /*bce0*/  MUFU.TANH R206, R35 ;  /* 0x0000002300ce7308 */ /* 0x0007e20000002400 */
[----:B-----5:R-:W5:Y:S05]  /*bcf0*/  LDSM.16.M88.4 R28, [R232+0x7800] ;  /* 0x00780000e81c783b */ /* 0x020f6a0000000200 */
[----:B-1----:R-:W-:Y:S02]  /*bd00*/  HMMA.16816.F32 R192, R20, R200, R192 ;  /* 0x000000c814c0723c */ /* 0x002fe400000018c0 */
[----:B------:R-:W1:Y:S01]  /*bd10*/  MUFU.TANH R204, R204 ;  /* 0x000000cc00cc7308 */ /* 0x000e620000002400 */
[----:B------:R-:W-:-:S05]  /*bd20*/  FMUL.FTZ R66, R66, UR4 ;  /* 0x0000000442427c20 */ /* 0x000fca0008410000 */
[C---:B------:R-:W-:Y:S01]  /*bd30*/  HMMA.16816.F32 R60, R168.reuse, R200, R60 ;  /* 0x000000c8a83c723c */ /* 0x040fe2000000183c */
[----:B------:R-:W-:Y:S01]  /*bd40*/  FMUL.FTZ R200, R64, UR4 ;  /* 0x0000000440c87c20 */ /* 0x000fe20008410000 */
[----:B------:R-:W1:Y:S01]  /*bd50*/  MUFU.TANH R196, R196 ;  /* 0x000000c400c47308 */ /* 0x000e620000002400 */
[----:B---3--:R3:W4:Y:S01]  /*bd60*/  LDSM.16.M88.4 R32, [R232+0x7c00] ;  /* 0x007c0000e820783b */ /* 0x0087220000000200 */
[----:B------:R-:W-:Y:S01]  /*bd70*/  FMUL.FTZ R164, R164, UR4 ;  /* 0x00000004a4a47c20 */ /* 0x000fe20008410000 */
[----:B------:R-:W-:Y:S01]  /*bd80*/  FMUL.FTZ R166, R166, UR4 ;  /* 0x00000004a6a67c20 */ /* 0x000fe20008410000 */
[----:B------:R-:W-:Y:S01]  /*bd90*/  FMUL.FTZ R64, R65, UR4 ;  /* 0x0000000441407c20 */ /* 0x000fe20008410000 */
[----:B------:R-:W-:Y:S01]  /*bda0*/  FMUL.FTZ R65, R67, UR4 ;  /* 0x0000000443417c20 */ /* 0x000fe20008410000 */
[-C--:B------:R-:W-:Y:S01]  /*bdb0*/  HMMA.16816.F32 R56, R168, R202.reuse, R56 ;  /* 0x000000caa838723c */ /* 0x080fe20000001838 */
[----:B------:R-:W-:Y:S01]  /*bdc0*/  FMUL.FTZ R67, R165, UR4 ;  /* 0x00000004a5437c20 */ /* 0x000fe20008410000 */
[----:B------:R-:W1:Y:S06]  /*bdd0*/  MUFU.TANH R200, R200 ;  /* 0x000000c800c87308 */ /* 0x000e6c0000002400 */
[----:B------:R-:W-:Y:S02]  /*bde0*/  HMMA.16816.F32 R188, R20, R202, R188 ;  /* 0x000000ca14bc723c */ /* 0x000fe400000018bc */
[----:B------:R-:W1:Y:S06]  /*bdf0*/  MUFU.TANH R66, R66 ;  /* 0x0000004200427308 */ /* 0x000e6c0000002400 */
[----:B--2---:R-:W-:Y:S01]  /*be00*/  HMMA.16816.F32 R192, R16, R24, R192 ;  /* 0x0000001810c0723c */ /* 0x004fe200000018c0 */
[----:B---3--:R-:W-:Y:S01]  /*be10*/  SHF.L.U32 R232, R221, 0x1, RZ ;  /* 0x00000001dde87819 */ /* 0x008fe200000006ff */
[----:B------:R-:W2:Y:S03]  /*be20*/  MUFU.TANH R164, R164 ;  /* 0x000000a400a47308 */ /* 0x000ea60000002400 */
[----:B------:R-:W-:-:S03]  /*be30*/  LOP3.LUT R232, R232, 0x6, RZ, 0xc0, !PT ;  /* 0x00000006e8e87812 */ /* 0x000fc600078ec0ff */
[----:B------:R-:W-:Y:S02]  /*be40*/  HMMA.16816.F32 R60, R12, R24, R60 ;  /* 0x000000180c3c723c */ /* 0x000fe4000000183c */
[----:B------:R-:W3:Y:S06]  /*be50*/  MUFU.TANH R166, R166 ;  /* 0x000000a600a67308 */ /* 0x000eec0000002400 */
[-C--:B------:R-:W-:Y:S02]  /*be60*/  HMMA.16816.F32 R188, R16, R26.reuse, R188 ;  /* 0x0000001a10bc723c */ /* 0x080fe400000018bc */
[----:B------:R-:W-:Y:S06]  /*be70*/  MUFU.TANH R64, R64 ;  /* 0x0000004000407308 */ /* 0x000fec0000002400 */
[----:B------:R-:W-:Y:S01]  /*be80*/  HMMA.16816.F32 R56, R12, R26, R56 ;  /* 0x0000001a0c38723c */ /* 0x000fe20000001838 */
[----:B------:R-:W1:Y:S01]  /*be90*/  LDSM.16.M88.4 R24, [R235+0x8800] ;  /* 0x00880000eb18783b */ /* 0x000e620000000200 */
[----:B------:R-:W-:Y:S06]  /*bea0*/  MUFU.TANH R65, R65 ;  /* 0x0000004100417308 */ /* 0x000fec0000002400 */
[C---:B-----5:R-:W-:Y:S02]  /*beb0*/  HMMA.16816.F32 R52, R168.reuse, R28, R52 ;  /* 0x0000001ca834723c */ /* 0x060fe40000001834 */
[----:B------:R-:W-:Y:S06]  /*bec0*/  MUFU.TANH R67, R67 ;  /* 0x0000004300437308 */ /* 0x000fec0000002400 */
[C---:B------:R-:W-:Y:S08]  /*bed0*/  HMMA.16816.F32 R48, R168.reuse, R30, R48 ;  /* 0x0000001ea830723c */ /* 0x040ff00000001830 */
[C---:B----4-:R-:W-:Y:S08]  /*bee0*/  HMMA.16816.F32 R44, R168.reuse, R32, R44 ;  /* 0x00000020a82c723c */ /* 0x050ff0000000182c */
[----:B------:R-:W-:Y:S01]  /*bef0*/  HMMA.16816.F32 R168, R168, R34, R40 ;  /* 0x00000022a8a8723c */ /* 0x000fe20000001828 */
[----:B------:R-:W4:Y:S07]  /*bf00*/  LDSM.16.M88.4 R40, [R234+0x8800] ;  /* 0x00880000ea28783b */ /* 0x000f2e0000000200 */
[C---:B------:R-:W-:Y:S08]  /*bf10*/  HMMA.16816.F32 R184, R20.reuse, R28, R184 ;  /* 0x0000001c14b8723c */ /* 0x040ff000000018b8 */
[----:B------:R-:W-:Y:S01]  /*bf20*/  HMMA.16816.F32 R180, R20, R30, R180 ;  /* 0x0000001e14b4723c */ /* 0x000fe200000018b4 */
[----:B------:R-:W-:-:S04]  /*bf30*/  IMAD.U32 R31, RZ, RZ, UR20 ;  /* 0x00000014ff1f7e24 */ /* 0x000fc8000f8e00ff */
[----:B------:R-:W-:-:S03]  /*bf40*/  IMAD R28, R31, 0x40, R232 ;  /* 0x000000401f1c7824 */ /* 0x000fc600078e02e8 */
[----:B------:R-:W-:Y:S08]  /*bf50*/  HMMA.16816.F32 R192, R8, R36, R192 ;  /* 0x0000002408c0723c */ /* 0x000ff000000018c0 */
[----:B-1----:R-:W-:Y:S08]  /*bf60*/  HMMA.16816.F32 R184, R16, R24, R184 ;  /* 0x0000001810b8723c */ /* 0x002ff000000018b8 */
[----:B------:R-:W-:Y:S01]  /*bf70*/  HMMA.16816.F32 R60, R4, R36, R60 ;  /* 0x00000024043c723c */ /* 0x000fe2000000183c */
[----:B------:R-:W-:-:S02]  /*bf80*/  FMUL.FTZ R37, R167, UR4 ;  /* 0x00000004a7257c20 */ /* 0x000fc40008410000 */
[----:B------:R-:W-:Y:S01]  /*bf90*/  FMUL.FTZ R36, R193, UR4 ;  /* 0x00000004c1247c20 */ /* 0x000fe20008410000 */
[----:B------:R-:W-:Y:S01]  /*bfa0*/  FMUL.FTZ R165, R192, UR4 ;  /* 0x00000004c0a57c20 */ /* 0x000fe20008410000 */
[----:B------:R-:W-:Y:S01]  /*bfb0*/  FMUL.FTZ R167, R194, UR4 ;  /* 0x00000004c2a77c20 */ /* 0x000fe20008410000 */
[----:B------:R-:W-:Y:S01]  /*bfc0*/  FMUL.FTZ R29, R195, UR4 ;  /* 0x00000004c31d7c20 */ /* 0x000fe20008410000 */
[----:B------:R-:W-:Y:S01]  /*bfd0*/  MUFU.TANH R37, R37 ;  /* 0x0000002500257308 */ /* 0x000fe20000002400 */
[----:B------:R-:W-:Y:S01]  /*bfe0*/  HMMA.16816.F32 R52, R12, R24, R52 ;  /* 0x000000180c34723c */ /* 0x000fe20000001834 */
[----:B------:R-:W-:-:S05]  /*bff0*/  VIADD R25, R28, 0xffffff40 ;  /* 0xffffff401c197836 */ /* 0x000fca0000000000 */
[----:B------:R-:W-:Y:S01]  /*c000*/  I2FP.F32.U32 R24, R25 ;  /* 0x0000001900187245 */ /* 0x000fe20000201000 */
[----:B------:R-:W1:Y:S01]  /*c010*/  MUFU.TANH R165, R165 ;  /* 0x000000a500a57308 */ /* 0x000e620000002400 */
[-C--:B------:R-:W-:Y:S01]  /*c020*/  HMMA.16816.F32 R188, R8, R38.reuse, R188 ;  /* 0x0000002608bc723c */ /* 0x080fe200000018bc */
[C---:B------:R-:W-:Y:S02]  /*c030*/  ISETP.GE.AND P0, PT, R25.reuse, R216, PT ;  /* 0x000000d81900720c */ /* 0x040fe40003f06270 */
[----:B------:R-:W-:Y:S01]  /*c040*/  FFMA.FTZ R197, R24, UR5, R197 ;  /* 0x0000000518c57c23 */ /* 0x000fe200080100c5 */
[C---:B------:R-:W-:Y:S01]  /*c050*/  ISETP.GE.AND P5, PT, R25.reuse, R3, PT ;  /* 0x000000031900720c */ /* 0x040fe20003fa6270 */
[----:B------:R-:W-:Y:S01]  /*c060*/  FMUL.FTZ R193, R62, UR4 ;  /* 0x000000043ec17c20 */ /* 0x000fe20008410000 */
[----:B------:R-:W-:Y:S01]  /*c070*/  ISETP.GE.AND P1, PT, R25, R2, PT ;  /* 0x000000021900720c */ /* 0x000fe20003f26270 */
[----:B------:R-:W-:Y:S01]  /*c080*/  FMUL.FTZ R62, R63, UR4 ;  /* 0x000000043f3e7c20 */ /* 0x000fe20008410000 */
[----:B------:R-:W-:Y:S01]  /*c090*/  HMMA.16816.F32 R56, R4, R38, R56 ;  /* 0x000000260438723c */ /* 0x000fe20000001838 */
[----:B------:R-:W-:Y:S01]  /*c0a0*/  FSEL R252, R197, -INF , !P0 ;  /* 0xff800000c5fc7808 */ /* 0x000fe20004000000 */
[----:B------:R-:W-:Y:S01]  /*c0b0*/  FFMA.FTZ R31, R24, UR5, R205 ;  /* 0x00000005181f7c23 */ /* 0x000fe200080100cd */
[----:B------:R-:W-:Y:S01]  /*c0c0*/  ISETP.GE.AND P0, PT, R25, R0, PT ;  /* 0x000000001900720c */ /* 0x000fe20003f06270 */
[----:B------:R-:W-:-:S02]  /*c0d0*/  VIADD R25, R28, 0xffffff41 ;  /* 0xffffff411c197836 */ /* 0x000fc40000000000 */
[----:B------:R-:W-:Y:S01]  /*c0e0*/  FFMA.FTZ R30, R24, UR5, R207 ;  /* 0x00000005181e7c23 */ /* 0x000fe200080100cf */
[----:B------:R-:W-:Y:S01]  /*c0f0*/  FMUL.FTZ R192, R60, UR4 ;  /* 0x000000043cc07c20 */ /* 0x000fe20008410000 */
[----:B------:R-:W-:Y:S01]  /*c100*/  FSEL R31, R31, -INF , !P1 ;  /* 0xff8000001f1f7808 */ /* 0x000fe20004800000 */
[----:B----4-:R-:W-:Y:S01]  /*c110*/  HMMA.16816.F32 R184, R8, R40, R184 ;  /* 0x0000002808b8723c */ /* 0x010fe200000018b8 */
[----:B------:R-:W-:Y:S01]  /*c120*/  ISETP.GE.AND P1, PT, R25, R3, PT ;  /* 0x000000031900720c */ /* 0x000fe20003f26270 */
[----:B------:R-:W-:Y:S01]  /*c130*/  FMUL.FTZ R60, R61, UR4 ;  /* 0x000000043d3c7c20 */ /* 0x000fe20008410000 */
[----:B------:R-:W-:Y:S01]  /*c140*/  FMUL.FTZ R63, R188, UR4 ;  /* 0x00000004bc3f7c20 */ /* 0x000fe20008410000 */
[----:B------:R-:W-:Y:S01]  /*c150*/  FMUL.FTZ R38, R189, UR4 ;  /* 0x00000004bd267c20 */ /* 0x000fe20008410000 */
[----:B------:R-:W-:Y:S01]  /*c160*/  FMUL.FTZ R188, R190, UR4 ;  /* 0x00000004bebc7c20 */ /* 0x000fe20008410000 */
[----:B------:R-:W-:Y:S01]  /*c170*/  FSEL R30, R30, -INF , !P0 ;  /* 0xff8000001e1e7808 */ /* 0x000fe20004000000 */
[----:B------:R-:W4:Y:S01]  /*c180*/  MUFU.TANH R167, R167 ;  /* 0x000000a700a77308 */ /* 0x000f220000002400 */
[----:B------:R-:W-:Y:S01]  /*c190*/  HMMA.16816.F32 R176, R20, R32, R176 ;  /* 0x0000002014b0723c */ /* 0x000fe200000018b0 */
[----:B------:R-:W-:Y:S01]  /*c1a0*/  ISETP.GE.AND P0, PT, R25, R2, PT ;  /* 0x000000021900720c */ /* 0x000fe20003f06270 */
[----:B------:R-:W-:Y:S01]  /*c1b0*/  FMUL.FTZ R39, R191, UR4 ;  /* 0x00000004bf277c20 */ /* 0x000fe20008410000 */
[----:B------:R-:W-:Y:S01]  /*c1c0*/  FMUL.FTZ R189, R56, UR4 ;  /* 0x0000000438bd7c20 */ /* 0x000fe20008410000 */
[----:B------:R-:W-:Y:S01]  /*c1d0*/  FMUL.FTZ R56, R57, UR4 ;  /* 0x0000000439387c20 */ /* 0x000fe20008410000 */
[----:B------:R-:W-:Y:S01]  /*c1e0*/  FMUL.FTZ R190, R58, UR4 ;  /* 0x000000043abe7c20 */ /* 0x000fe20008410000 */
[----:B------:R-:W-:Y:S01]  /*c1f0*/  FFMA.FTZ R58, R24, UR5, R204 ;  /* 0x00000005183a7c23 */ /* 0x000fe200080100cc */
[----:B------:R-:W-:Y:S01]  /*c200*/  I2FP.F32.U32 R57, R25 ;  /* 0x0000001900397245 */ /* 0x000fe20000201000 */
[----:B------:R-:W-:Y:S01]  /*c210*/  FMUL.FTZ R59, R59, UR4 ;  /* 0x000000043b3b7c20 */ /* 0x000fe20008410000 */
[----:B------:R-:W-:Y:S01]  /*c220*/  HMMA.16816.F32 R52, R4, R40, R52 ;  /* 0x000000280434723c */ /* 0x000fe20000001834 */
[----:B------:R-:W5:Y:S01]  /*c230*/  MUFU.TANH R192, R192 ;  /* 0x000000c000c07308 */ /* 0x000f620000002400 */
[----:B------:R-:W-:Y:S01]  /*c240*/  FSEL R58, R58, -INF , !P5 ;  /* 0xff8000003a3a7808 */ /* 0x000fe20006800000 */
[----:B------:R-:W-:Y:S01]  /*c250*/  FFMA.FTZ R196, R57, UR5, R196 ;  /* 0x0000000539c47c23 */ /* 0x000fe200080100c4 */
[-C--:B------:R-:W-:Y:S01]  /*c260*/  ISETP.GE.AND P5, PT, R25, R216.reuse, PT ;  /* 0x000000d81900720c */ /* 0x080fe20003fa6270 */
[----:B------:R-:W-:Y:S01]  /*c270*/  FMUL.FTZ R33, R185, UR4 ;  /* 0x00000004b9217c20 */ /* 0x000fe20008410000 */
[----:B------:R-:W-:Y:S01]  /*c280*/  IADD3 R185, PT, PT, R28, -0xb8, RZ ;  /* 0xffffff481cb97810 */ /* 0x000fe20007ffe0ff */
[C---:B------:R-:W-:Y:S01]  /*c290*/  FFMA.FTZ R198, R57.reuse, UR5, R198 ;  /* 0x0000000539c67c23 */ /* 0x040fe200080100c6 */
[C---:B------:R-:W-:Y:S01]  /*c2a0*/  FFMA.FTZ R199, R57.reuse, UR5, R199 ;  /* 0x0000000539c77c23 */ /* 0x040fe200080100c7 */
[----:B------:R2:W-:Y:S01]  /*c2b0*/  MUFU.TANH R32, R59 ;  /* 0x0000003b00207308 */ /* 0x0005e20000002400 */
[----:B------:R-:W-:Y:S01]  /*c2c0*/  FFMA.FTZ R41, R57, UR5, R206 ;  /* 0x0000000539297c23 */ /* 0x000fe200080100ce */
[-C--:B------:R-:W-:Y:S01]  /*c2d0*/  HMMA.16816.F32 R180, R16, R26.reuse, R180 ;  /* 0x0000001a10b4723c */ /* 0x080fe200000018b4 */
[----:B------:R-:W-:Y:S01]  /*c2e0*/  FSEL R246, R198, -INF , !P1 ;  /* 0xff800000c6f67808 */ /* 0x000fe20004800000 */
[----:B------:R-:W-:Y:S01]  /*c2f0*/  FMUL.FTZ R184, R184, UR4 ;  /* 0x00000004b8b87c20 */ /* 0x000fe20008410000 */
[----:B------:R-:W-:Y:S01]  /*c300*/  ISETP.GE.AND P1, PT, R185, R216, PT ;  /* 0x000000d8b900720c */ /* 0x000fe20003f26270 */
[----:B------:R-:W-:Y:S01]  /*c310*/  FMUL.FTZ R40, R187, UR4 ;  /* 0x00000004bb287c20 */ /* 0x000fe20008410000 */
[----:B------:R-:W-:Y:S01]  /*c320*/  FSEL R57, R199, -INF , !P0 ;  /* 0xff800000c7397808 */ /* 0x000fe20004000000 */
[----:B------:R-:W5:Y:S01]  /*c330*/  MUFU.TANH R193, R193 ;  /* 0x000000c100c17308 */ /* 0x000f620000002400 */
[----:B------:R-:W-:Y:S01]  /*c340*/  ISETP.GE.AND P0, PT, R185, R3, PT ;  /* 0x00000003b900720c */ /* 0x000fe20003f06270 */
[----:B------:R-:W-:Y:S01]  /*c350*/  HMMA.16816.F32 R48, R12, R26, R48 ;  /* 0x0000001a0c30723c */ /* 0x000fe20000001830 */
[----:B------:R-:W-:Y:S01]  /*c360*/  FMUL.FTZ R187, R52, UR4 ;  /* 0x0000000434bb7c20 */ /* 0x000fe20008410000 */
[----:B------:R-:W-:Y:S01]  /*c370*/  FMUL.FTZ R52, R53, UR4 ;  /* 0x0000000435347c20 */ /* 0x000fe20008410000 */
[----:B------:R-:W-:-:S03]  /*c380*/  FMUL.FTZ R186, R186, UR4 ;  /* 0x00000004baba7c20 */ /* 0x000fc60008410000 */
[----:B------:R5:W-:Y:S01]  /*c390*/  MUFU.TANH R191, R184 ;  /* 0x000000b800bf7308 */ /* 0x000be20000002400 */
[----:B--2---:R-:W-:Y:S01]  /*c3a0*/  FSEL R59, R196, -INF , !P5 ;  /* 0xff800000c43b7808 */ /* 0x004fe20006800000 */
[----:B------:R-:W-:Y:S01]  /*c3b0*/  HMMA.16816.F32 R172, R20, R34, R172 ;  /* 0x0000002214ac723c */ /* 0x000fe200000018ac */
[----:B------:R-:W-:Y:S01]  /*c3c0*/  ISETP.GE.AND P5, PT, R25, R0, PT ;  /* 0x000000001900720c */ /* 0x000fe20003fa6270 */
[C---:B------:R-:W-:Y:S01]  /*c3d0*/  VIADD R21, R28.reuse, 0xffffff50 ;  /* 0xffffff501c157836 */ /* 0x040fe20000000000 */
[----:B------:R-:W-:Y:S01]  /*c3e0*/  I2FP.F32.U32 R25, R185 ;  /* 0x000000b900197245 */ /* 0x000fe20000201000 */
[----:B------:R-:W-:Y:S01]  /*c3f0*/  FMUL.FTZ R34, R55, UR4 ;  /* 0x0000000437227c20 */ /* 0x000fe20008410000 */
[----:B------:R-:W-:Y:S01]  /*c400*/  FSEL R41, R41, -INF , !P5 ;  /* 0xff80000029297808 */ /* 0x000fe20006800000 */
[----:B------:R-:W2:Y:S01]  /*c410*/  MUFU.TANH R36, R36 ;  /* 0x0000002400247308 */ /* 0x000ea20000002400 */
[----:B------:R-:W-:Y:S01]  /*c420*/  ISETP.GE.AND P5, PT, R185, R2, PT ;  /* 0x00000002b900720c */ /* 0x000fe20003fa6270 */
[C---:B------:R-:W-:Y:S01]  /*c430*/  FFMA.FTZ R61, R25.reuse, UR5, R200 ;  /* 0x00000005193d7c23 */ /* 0x040fe200080100c8 */
[C---:B------:R-:W-:Y:S01]  /*c440*/  FFMA.FTZ R66, R25.reuse, UR5, R66 ;  /* 0x0000000519427c23 */ /* 0x040fe20008010042 */
[C---:B------:R-:W-:Y:S01]  /*c450*/  FFMA.FTZ R197, R25.reuse, UR5, R164 ;  /* 0x0000000519c57c23 */ /* 0x040fe200080100a4 */
[----:B---3--:R-:W-:Y:S01]  /*c460*/  FFMA.FTZ R166, R25, UR5, R166 ;  /* 0x0000000519a67c23 */ /* 0x008fe200080100a6 */
[----:B------:R-:W-:Y:S01]  /*c470*/  I2FP.F32.U32 R20, R21 ;  /* 0x0000001500147245 */ /* 0x000fe20000201000 */
[----:B------:R-:W3:Y:S01]  /*c480*/  LDSM.16.M88.4 R24, [R235+0x8c00] ;  /* 0x008c0000eb18783b */ /* 0x000ee20000000200 */
[----:B------:R-:W-:Y:S01]  /*c490*/  FSEL R61, R61, -INF , !P1 ;  /* 0xff8000003d3d7808 */ /* 0x000fe20004800000 */
[-C--:B------:R-:W-:Y:S01]  /*c4a0*/  HMMA.16816.F32 R180, R8, R42.reuse, R180 ;  /* 0x0000002a08b4723c */ /* 0x080fe200000018b4 */
[----:B------:R-:W-:Y:S01]  /*c4b0*/  ISETP.GE.AND P1, PT, R185, R0, PT ;  /* 0x00000000b900720c */ /* 0x000fe20003f26270 */
[----:B------:R-:W-:Y:S01]  /*c4c0*/  VIADD R185, R28, 0xffffff49 ;  /* 0xffffff491cb97836 */ /* 0x000fe20000000000 */
[----:B------:R-:W-:Y:S01]  /*c4d0*/  FSEL R248, R66, -INF , !P0 ;  /* 0xff80000042f87808 */ /* 0x000fe20004000000 */
[C---:B-1----:R-:W-:Y:S01]  /*c4e0*/  FFMA.FTZ R165, R20.reuse, UR5, R165 ;  /* 0x0000000514a57c23 */ /* 0x042fe200080100a5 */
[----:B------:R-:W-:Y:S01]  /*c4f0*/  FSEL R197, R197, -INF , !P5 ;  /* 0xff800000c5c57808 */ /* 0x000fe20006800000 */
[C---:B----4-:R-:W-:Y:S01]  /*c500*/  FFMA.FTZ R167, R20.reuse, UR5, R167 ;  /* 0x0000000514a77c23 */ /* 0x050fe200080100a7 */
[----:B------:R-:W-:Y:S01]  /*c510*/  I2FP.F32.U32 R164, R185 ;  /* 0x000000b900a47245 */ /* 0x000fe20000201000 */
[----:B-----5:R-:W-:Y:S01]  /*c520*/  FFMA.FTZ R192, R20, UR5, R192 ;  /* 0x0000000514c07c23 */ /* 0x020fe200080100c0 */
[C---:B------:R-:W-:Y:S01]  /*c530*/  ISETP.GE.AND P0, PT, R185.reuse, R216, PT ;  /* 0x000000d8b900720c */ /* 0x040fe20003f06270 */
[----:B------:R-:W-:Y:S01]  /*c540*/  HMMA.16816.F32 R48, R4, R42, R48 ;  /* 0x0000002a0430723c */ /* 0x000fe20000001830 */
[-C--:B------:R-:W-:Y:S01]  /*c550*/  ISETP.GE.AND P5, PT, R185, R3.reuse, PT ;  /* 0x00000003b900720c */ /* 0x080fe20003fa6270 */
[C---:B------:R-:W-:Y:S01]  /*c560*/  FFMA.FTZ R184, R164.reuse, UR5, R64 ;  /* 0x00000005a4b87c23 */ /* 0x040fe20008010040 */
[----:B------:R-:W-:Y:S01]  /*c570*/  FFMA.FTZ R65, R164, UR5, R65 ;  /* 0x00000005a4417c23 */ /* 0x000fe20008010041 */
[----:B------:R-:W-:Y:S01]  /*c580*/  FMUL.FTZ R64, R54, UR4 ;  /* 0x0000000436407c20 */ /* 0x000fe20008410000 */
        /* <DEDUP_REMOVED lines=8> */
[----:B------:R-:W-:Y:S01]  /*c610*/  ISETP.GE.AND P0, PT, R185, R0, PT ;  /* 0x00000000b900720c */ /* 0x000fe20003f06270 */
[----:B------:R-:W1:Y:S01]  /*c620*/  MUFU.TANH R29, R29 ;  /* 0x0000001d001d7308 */ /* 0x000e620000002400 */
[----:B------:R-:W-:Y:S01]  /*c630*/  ISETP.GE.AND P5, PT, R21, R216, PT ;  /* 0x000000d81500720c */ /* 0x000fe20003fa6270 */
[----:B------:R-:W-:Y:S01]  /*c640*/  FMUL.FTZ R35, R181, UR4 ;  /* 0x00000004b5237c20 */ /* 0x000fe20008410000 */
[----:B------:R-:W-:Y:S01]  /*c650*/  FSEL R55, R55, -INF , !P1 ;  /* 0xff80000037377808 */ /* 0x000fe20004800000 */
[----:B------:R-:W-:Y:S01]  /*c660*/  FMUL.FTZ R164, R183, UR4 ;  /* 0x00000004b7a47c20 */ /* 0x000fe20008410000 */
[----:B------:R-:W-:Y:S01]  /*c670*/  FSEL R37, R37, -INF , !P0 ;  /* 0xff80000025257808 */ /* 0x000fe20004000000 */
[----:B------:R-:W-:Y:S01]  /*c680*/  FMUL.FTZ R180, R180, UR4 ;  /* 0x00000004b4b47c20 */ /* 0x000fe20008410000 */
[----:B------:R-:W-:Y:S01]  /*c690*/  FSEL R244, R165, -INF , !P5 ;  /* 0xff800000a5f47808 */ /* 0x000fe20006800000 */
[----:B------:R-:W-:Y:S01]  /*c6a0*/  MUFU.TANH R63, R63 ;  /* 0x0000003f003f7308 */ /* 0x000fe20000002400 */
[C---:B------:R-:W-:Y:S01]  /*c6b0*/  ISETP.GE.AND P1, PT, R21.reuse, R3, PT ;  /* 0x000000031500720c */ /* 0x040fe20003f26270 */
[----:B------:R-:W-:Y:S01]  /*c6c0*/  FMUL.FTZ R182, R182, UR4 ;  /* 0x00000004b6b67c20 */ /* 0x000fe20008410000 */
[----:B------:R-:W-:Y:S01]  /*c6d0*/  ISETP.GE.AND P0, PT, R21, R2, PT ;  /* 0x000000021500720c */ /* 0x000fe20003f06270 */
[----:B------:R-:W-:Y:S01]  /*c6e0*/  FMUL.FTZ R51, R51, UR4 ;  /* 0x0000000433337c20 */ /* 0x000fe20008410000 */
[----:B------:R-:W-:Y:S01]  /*c6f0*/  ISETP.GE.AND P5, PT, R21, R0, PT ;  /* 0x000000001500720c */ /* 0x000fe20003fa6270 */
[----:B---3--:R-:W-:Y:S01]  /*c700*/  HMMA.16816.F32 R176, R16, R24, R176 ;  /* 0x0000001810b0723c */ /* 0x008fe200000018b0 */
[----:B------:R3:W4:Y:S01]  /*c710*/  LDSM.16.M88.4 R20, [R234+0x8c00] ;  /* 0x008c0000ea14783b */ /* 0x0007220000000200 */
[----:B------:R-:W-:Y:S01]  /*c720*/  I2FP.F32.U32 R43, R65 ;  /* 0x00000041002b7245 */ /* 0x000fe20000201000 */
[----:B------:R-:W5:Y:S01]  /*c730*/  MUFU.TANH R60, R60 ;  /* 0x0000003c003c7308 */ /* 0x000f620000002400 */
[----:B------:R-:W-:Y:S01]  /*c740*/  FSEL R200, R167, -INF , !P1 ;  /* 0xff800000a7c87808 */ /* 0x000fe20004800000 */
[----:B------:R-:W-:-:S04]  /*c750*/  DEPBAR.LE SB0, 0x0 ;  /* 0x000080000000791a */ /* 0x000fc80000000000 */
[----:B--2---:R-:W-:Y:S01]  /*c760*/  FFMA.FTZ R67, R43, UR5, R36 ;  /* 0x000000052b437c23 */ /* 0x004fe20008010024 */
[----:B------:R-:W-:Y:S01]  /*c770*/  ISETP.GE.AND P1, PT, R65, R216, PT ;  /* 0x000000d84100720c */ /* 0x000fe20003f26270 */
[----:B------:R-:W2:Y:S01]  /*c780*/  MUFU.TANH R62, R62 ;  /* 0x0000003e003e7308 */ /* 0x000ea20000002400 */
[----:B------:R-:W-:Y:S01]  /*c790*/  FSEL R181, R192, -INF , !P0 ;  /* 0xff800000c0b57808 */ /* 0x000fe20004000000 */
[----:B-1----:R-:W-:Y:S01]  /*c7a0*/  FFMA.FTZ R29, R43, UR5, R29 ;  /* 0x000000052b1d7c23 */ /* 0x002fe2000801001d */
[----:B------:R-:W-:Y:S01]  /*c7b0*/  FSEL R184, R184, -INF , !P5 ;  /* 0xff800000b8b87808 */ /* 0x000fe20006800000 */
[----:B------:R-:W-:Y:S01]  /*c7c0*/  HMMA.16816.F32 R44, R12, R24, R44 ;  /* 0x000000180c2c723c */ /* 0x000fe2000000182c */
[----:B------:R-:W-:Y:S01]  /*c7d0*/  ISETP.GE.AND P0, PT, R65, R3, PT ;  /* 0x000000034100720c */ /* 0x000fe20003f06270 */
[----:B------:R-:W-:Y:S01]  /*c7e0*/  FMUL.FTZ R25, R49, UR4 ;  /* 0x0000000431197c20 */ /* 0x000fe20008410000 */
[----:B------:R-:W-:Y:S01]  /*c7f0*/  ISETP.GE.AND P5, PT, R65, R2, PT ;  /* 0x000000024100720c */ /* 0x000fe20003fa6270 */
[----:B------:R-:W1:Y:S01]  /*c800*/  MUFU.TANH R188, R188 ;  /* 0x000000bc00bc7308 */ /* 0x000e620000002400 */
[----:B------:R-:W-:Y:S01]  /*c810*/  FSEL R208, R29, -INF , !P0 ;  /* 0xff8000001dd07808 */ /* 0x000fe20004000000 */
[----:B-----5:R-:W-:Y:S01]  /*c820*/  FFMA.FTZ R60, R43, UR5, R60 ;  /* 0x000000052b3c7c23 */ /* 0x020fe2000801003c */
[----:B------:R-:W-:Y:S01]  /*c830*/  IADD3 R49, PT, PT, R28, -0xa7, RZ ;  /* 0xffffff591c317810 */ /* 0x000fe20007ffe0ff */
[-C--:B------:R-:W-:Y:S01]  /*c840*/  HMMA.16816.F32 R172, R16, R26.reuse, R172 ;  /* 0x0000001a10ac723c */ /* 0x080fe200000018ac */
[----:B---3--:R-:W-:Y:S01]  /*c850*/  FSEL R234, R67, -INF , !P1 ;  /* 0xff80000043ea7808 */ /* 0x008fe20004800000 */
[----:B------:R-:W-:Y:S01]  /*c860*/  FMUL.FTZ R29, R48, UR4 ;  /* 0x00000004301d7c20 */ /* 0x000fe20008410000 */
[----:B------:R-:W-:Y:S01]  /*c870*/  ISETP.GE.AND P1, PT, R65, R0, PT ;  /* 0x000000004100720c */ /* 0x000fe20003f26270 */
[----:B------:R-:W-:Y:S01]  /*c880*/  VIADD R65, R28, 0xffffff58 ;  /* 0xffffff581c417836 */ /* 0x000fe20000000000 */
[----:B------:R-:W3:Y:S01]  /*c890*/  MUFU.TANH R38, R38 ;  /* 0x0000002600267308 */ /* 0x000ee20000002400 */
[----:B--2---:R-:W-:Y:S01]  /*c8a0*/  FFMA.FTZ R62, R43, UR5, R62 ;  /* 0x000000052b3e7c23 */ /* 0x004fe2000801003e */
[----:B------:R-:W-:Y:S01]  /*c8b0*/  FSEL R183, R60, -INF , !P5 ;  /* 0xff8000003cb77808 */ /* 0x000fe20006800000 */
[----:B------:R-:W-:Y:S01]  /*c8c0*/  FMUL.FTZ R43, R50, UR4 ;  /* 0x00000004322b7c20 */ /* 0x000fe20008410000 */
[----:B------:R-:W-:Y:S01]  /*c8d0*/  I2FP.F32.U32 R67, R65 ;  /* 0x0000004100437245 */ /* 0x000fe20000201000 */
[----:B------:R-:W-:Y:S01]  /*c8e0*/  HMMA.16816.F32 R168, R12, R26, R168 ;  /* 0x0000001a0ca8723c */ /* 0x000fe200000018a8 */
[----:B------:R-:W-:Y:S01]  /*c8f0*/  ISETP.GE.AND P0, PT, R65, R216, PT ;  /* 0x000000d84100720c */ /* 0x000fe20003f06270 */
[----:B------:R-:W-:Y:S01]  /*c900*/  VIADD R15, R28, 0xffffff69 ;  /* 0xffffff691c0f7836 */ /* 0x000fe20000000000 */
[----:B------:R-:W2:Y:S01]  /*c910*/  MUFU.TANH R189, R189 ;  /* 0x000000bd00bd7308 */ /* 0x000ea20000002400 */
[C---:B------:R-:W-:Y:S01]  /*c920*/  FFMA.FTZ R63, R67.reuse, UR5, R63 ;  /* 0x00000005433f7c23 */ /* 0x040fe2000801003f */
[----:B-1----:R-:W-:Y:S01]  /*c930*/  FFMA.FTZ R188, R67, UR5, R188 ;  /* 0x0000000543bc7c23 */ /* 0x002fe200080100bc */
[----:B------:R-:W-:-:S02]  /*c940*/  ISETP.GE.AND P5, PT, R65, R3, PT ;  /* 0x000000034100720c */ /* 0x000fc40003fa6270 */
[----:B------:R-:W-:Y:S01]  /*c950*/  FSEL R240, R62, -INF , !P1 ;  /* 0xff8000003ef07808 */ /* 0x000fe20004800000 */
[-C--:B----4-:R-:W-:Y:S01]  /*c960*/  HMMA.16816.F32 R176, R8, R20.reuse, R176 ;  /* 0x0000001408b0723c */ /* 0x090fe200000018b0 */
[----:B------:R-:W-:Y:S01]  /*c970*/  FSEL R214, R63, -INF , !P0 ;  /* 0xff8000003fd67808 */ /* 0x000fe20004000000 */
[----:B------:R-:W1:Y:S01]  /*c980*/  MUFU.TANH R190, R190 ;  /* 0x000000be00be7308 */ /* 0x000e620000002400 */
[----:B------:R-:W-:Y:S02]  /*c990*/  I2FP.F32.U32 R63, R49 ;  /* 0x00000031003f7245 */ /* 0x000fe40000201000 */
[----:B------:R-:W-:Y:S02]  /*c9a0*/  FSEL R210, R188, -INF , !P5 ;  /* 0xff800000bcd27808 */ /* 0x000fe40006800000 */
[----:B------:R-:W-:Y:S01]  /*c9b0*/  ISETP.GE.AND P1, PT, R65, R2, PT ;  /* 0x000000024100720c */ /* 0x000fe20003f26270 */
[----:B---3--:R-:W-:Y:S01]  /*c9c0*/  FFMA.FTZ R38, R63, UR5, R38 ;  /* 0x000000053f267c23 */ /* 0x008fe20008010026 */
[----:B------:R-:W-:Y:S01]  /*c9d0*/  ISETP.GE.AND P0, PT, R65, R0, PT ;  /* 0x000000004100720c */ /* 0x000fe20003f06270 */
[----:B------:R-:W3:Y:S01]  /*c9e0*/  MUFU.TANH R39, R39 ;  /* 0x0000002700277308 */ /* 0x000ee20000002400 */
[----:B--2---:R-:W-:Y:S01]  /*c9f0*/  FFMA.FTZ R185, R67, UR5, R189 ;  /* 0x0000000543b97c23 */ /* 0x004fe200080100bd */
[----:B------:R-:W-:Y:S01]  /*ca00*/  ISETP.GE.AND P5, PT, R49, R216, PT ;  /* 0x000000d83100720c */ /* 0x000fe20003fa6270 */
[----:B------:R-:W-:Y:S01]  /*ca10*/  FFMA.FTZ R32, R63, UR5, R32 ;  /* 0x000000053f207c23 */ /* 0x000fe20008010020 */
[----:B------:R-:W-:Y:S01]  /*ca20*/  HMMA.16816.F32 R44, R4, R20, R44 ;  /* 0x00000014042c723c */ /* 0x000fe2000000182c */
[----:B------:R-:W-:-:S02]  /*ca30*/  I2FP.F32.U32 R13, R15 ;  /* 0x0000000f000d7245 */ /* 0x000fc40000201000 */
[----:B------:R-:W-:Y:S01]  /*ca40*/  FSEL R185, R185, -INF , !P1 ;  /* 0xff800000b9b97808 */ /* 0x000fe20004800000 */
[----:B------:R-:W2:Y:S01]  /*ca50*/  MUFU.TANH R56, R56 ;  /* 0x0000003800387308 */ /* 0x000ea20000002400 */
[----:B-1----:R-:W-:Y:S01]  /*ca60*/  FFMA.FTZ R190, R67, UR5, R190 ;  /* 0x0000000543be7c23 */ /* 0x002fe200080100be */
[----:B------:R-:W-:Y:S01]  /*ca70*/  FSEL R196, R38, -INF , !P5 ;  /* 0xff80000026c47808 */ /* 0x000fe20006800000 */
[----:B------:R-:W-:Y:S01]  /*ca80*/  FMUL.FTZ R17, R176, UR4 ;  /* 0x00000004b0117c20 */ /* 0x000fe20008410000 */
[C---:B------:R-:W-:Y:S01]  /*ca90*/  ISETP.GE.AND P1, PT, R49.reuse, R3, PT ;  /* 0x000000033100720c */ /* 0x040fe20003f26270 */
[----:B------:R-:W-:Y:S01]  /*caa0*/  HMMA.16816.F32 R172, R8, R22, R172 ;  /* 0x0000001608ac723c */ /* 0x000fe200000018ac */
[----:B------:R-:W-:Y:S01]  /*cab0*/  FSEL R242, R190, -INF , !P0 ;  /* 0xff800000bef27808 */ /* 0x000fe20004000000 */
[C---:B------:R-:W-:Y:S01]  /*cac0*/  VIADD R11, R28.reuse, 0xffffff68 ;  /* 0xffffff681c0b7836 */ /* 0x040fe20000000000 */
[----:B------:R-:W1:Y:S01]  /*cad0*/  MUFU.TANH R186, R186 ;  /* 0x000000ba00ba7308 */ /* 0x000e620000002400 */
[----:B------:R-:W-:Y:S01]  /*cae0*/  ISETP.GE.AND P0, PT, R49, R2, PT ;  /* 0x000000023100720c */ /* 0x000fe20003f06270 */
[----:B---3--:R-:W-:Y:S01]  /*caf0*/  FFMA.FTZ R39, R63, UR5, R39 ;  /* 0x000000053f277c23 */ /* 0x008fe20008010027 */
[----:B------:R-:W-:Y:S01]  /*cb00*/  ISETP.GE.AND P5, PT, R49, R0, PT ;  /* 0x000000003100720c */ /* 0x000fe20003fa6270 */
[----:B------:R-:W-:-:S02]  /*cb10*/  VIADD R49, R28, 0xffffff60 ;  /* 0xffffff601c317836 */ /* 0x000fc40000000000 */
[----:B------:R-:W-:Y:S01]  /*cb20*/  FMUL.FTZ R20, R178, UR4 ;  /* 0x00000004b2147c20 */ /* 0x000fe20008410000 */
[----:B------:R-:W-:Y:S01]  /*cb30*/  FMUL.FTZ R179, R179, UR4 ;  /* 0x00000004b3b37c20 */ /* 0x000fe20008410000 */
[----:B------:R-:W-:Y:S01]  /*cb40*/  FSEL R212, R39, -INF , !P1 ;  /* 0xff80000027d47808 */ /* 0x000fe20004800000 */
[----:B------:R-:W3:Y:S01]  /*cb50*/  MUFU.TANH R66, R187 ;  /* 0x000000bb00427308 */ /* 0x000ee20000002400 */
[----:B------:R-:W-:Y:S01]  /*cb60*/  I2FP.F32.U32 R19, R49 ;  /* 0x0000003100137245 */ /* 0x000fe20000201000 */
[----:B------:R-:W-:Y:S02]  /*cb70*/  VIADD R39, R28, 0xffffff61 ;  /* 0xffffff611c277836 */ /* 0x000fe40000000000 */
[----:B--2---:R-:W-:Y:S01]  /*cb80*/  FFMA.FTZ R56, R63, UR5, R56 ;  /* 0x000000053f387c23 */ /* 0x004fe20008010038 */
[----:B------:R-:W-:Y:S01]  /*cb90*/  ISETP.GE.AND P1, PT, R49, R216, PT ;  /* 0x000000d83100720c */ /* 0x000fe20003f26270 */
[----:B------:R-:W-:Y:S01]  /*cba0*/  FMUL.FTZ R9, R44, UR4 ;  /* 0x000000042c097c20 */ /* 0x000fe20008410000 */
[C---:B------:R-:W-:Y:S01]  /*cbb0*/  FFMA.FTZ R191, R19.reuse, UR5, R191 ;  /* 0x0000000513bf7c23 */ /* 0x040fe200080100bf */
[----:B------:R-:W-:Y:S01]  /*cbc0*/  I2FP.F32.U32 R21, R39 ;  /* 0x0000002700157245 */ /* 0x000fe20000201000 */
[----:B------:R-:W2:Y:S01]  /*cbd0*/  MUFU.TANH R64, R64 ;  /* 0x0000004000407308 */ /* 0x000ea20000002400 */
[----:B------:R-:W-:Y:S01]  /*cbe0*/  FSEL R195, R56, -INF , !P0 ;  /* 0xff80000038c37808 */ /* 0x000fe20004000000 */
[----:B-1----:R-:W-:Y:S01]  /*cbf0*/  FFMA.FTZ R176, R19, UR5, R186 ;  /* 0x0000000513b07c23 */ /* 0x002fe200080100ba */
[----:B------:R-:W-:Y:S01]  /*cc00*/  FSEL R192, R32, -INF , !P5 ;  /* 0xff80000020c07808 */ /* 0x000fe20006800000 */
[----:B------:R-:W-:Y:S01]  /*cc10*/  FMUL.FTZ R18, R177, UR4 ;  /* 0x00000004b1127c20 */ /* 0x000fe20008410000 */
[----:B------:R-:W-:Y:S01]  /*cc20*/  FSEL R204, R191, -INF , !P1 ;  /* 0xff800000bfcc7808 */ /* 0x000fe20004800000 */
[----:B------:R-:W-:Y:S01]  /*cc30*/  FMUL.FTZ R46, R46, UR4 ;  /* 0x000000042e2e7c20 */ /* 0x000fe20008410000 */
[-C--:B------:R-:W-:Y:S01]  /*cc40*/  ISETP.GE.AND P0, PT, R49, R3.reuse, PT ;  /* 0x000000033100720c */ /* 0x080fe20003f06270 */
[----:B------:R-:W1:Y:S01]  /*cc50*/  MUFU.TANH R33, R33 ;  /* 0x0000002100217308 */ /* 0x000e620000002400 */
[----:B---3--:R-:W-:Y:S01]  /*cc60*/  FFMA.FTZ R66, R19, UR5, R66 ;  /* 0x0000000513427c23 */ /* 0x008fe20008010042 */
[----:B------:R-:W-:Y:S01]  /*cc70*/  ISETP.GE.AND P5, PT, R49, R2, PT ;  /* 0x000000023100720c */ /* 0x000fe20003fa6270 */
[----:B------:R-:W-:Y:S01]  /*cc80*/  FMUL.FTZ R10, R47, UR4 ;  /* 0x000000042f0a7c20 */ /* 0x000fe20008410000 */
[----:B------:R-:W-:Y:S01]  /*cc90*/  ISETP.GE.AND P1, PT, R49, R0, PT ;  /* 0x000000003100720c */ /* 0x000fe20003f26270 */
[----:B------:R-:W-:Y:S01]  /*cca0*/  FMUL.FTZ R12, R172, UR4 ;  /* 0x00000004ac0c7c20 */ /* 0x000fe20008410000 */
[----:B------:R-:W-:Y:S01]  /*ccb0*/  FSEL R176, R176, -INF , !P0 ;  /* 0xff800000b0b07808 */ /* 0x000fe20004000000 */
[----:B------:R-:W-:Y:S01]  /*ccc0*/  HMMA.16816.F32 R4, R4, R22, R168 ;  /* 0x000000160404723c */ /* 0x000fe200000018a8 */
[----:B------:R-:W3:Y:S01]  /*ccd0*/  MUFU.TANH R40, R40 ;  /* 0x0000002800287308 */ /* 0x000ee20000002400 */
[----:B--2---:R-:W-:Y:S01]  /*cce0*/  FFMA.FTZ R64, R19, UR5, R64 ;  /* 0x0000000513407c23 */ /* 0x004fe20008010040 */
[----:B------:R-:W-:Y:S01]  /*ccf0*/  FSEL R187, R66, -INF , !P5 ;  /* 0xff80000042bb7808 */ /* 0x000fe20006800000 */
[----:B------:R-:W-:Y:S01]  /*cd00*/  FMUL.FTZ R8, R45, UR4 ;  /* 0x000000042d087c20 */ /* 0x000fe20008410000 */
[----:B------:R-:W-:Y:S01]  /*cd10*/  ISETP.GE.AND P0, PT, R39, R216, PT ;  /* 0x000000d82700720c */ /* 0x000fe20003f06270 */
[----:B------:R-:W-:Y:S01]  /*cd20*/  FMUL.FTZ R173, R173, UR4 ;  /* 0x00000004adad7c20 */ /* 0x000fe20008410000 */
[----:B------:R-:W-:Y:S01]  /*cd30*/  FSEL R194, R64, -INF , !P1 ;  /* 0xff80000040c27808 */ /* 0x000fe20004800000 */
[----:B------:R-:W-:Y:S01]  /*cd40*/  FMUL.FTZ R14, R174, UR4 ;  /* 0x00000004ae0e7c20 */ /* 0x000fe20008410000 */
[----:B------:R-:W2:Y:S01]  /*cd50*/  MUFU.TANH R52, R52 ;  /* 0x0000003400347308 */ /* 0x000ea20000002400 */
[----:B-1----:R-:W-:Y:S01]  /*cd60*/  FFMA.FTZ R33, R21, UR5, R33 ;  /* 0x0000000515217c23 */ /* 0x002fe20008010021 */
[----:B------:R-:W-:Y:S01]  /*cd70*/  ISETP.GE.AND P5, PT, R39, R3, PT ;  /* 0x000000032700720c */ /* 0x000fe20003fa6270 */
[----:B------:R-:W-:Y:S01]  /*cd80*/  FMUL.FTZ R175, R175, UR4 ;  /* 0x00000004afaf7c20 */ /* 0x000fe20008410000 */
[----:B------:R-:W-:-:S02]  /*cd90*/  ISETP.GE.AND P1, PT, R39, R2, PT ;  /* 0x000000022700720c */ /* 0x000fc40003f26270 */
[----:B------:R-:W-:Y:S02]  /*cda0*/  FSEL R188, R33, -INF , !P0 ;  /* 0xff80000021bc7808 */ /* 0x000fe40004000000 */
[----:B------:R-:W1:Y:S01]  /*cdb0*/  MUFU.TANH R34, R34 ;  /* 0x0000002200227308 */ /* 0x000e620000002400 */
[----:B---3--:R-:W-:Y:S01]  /*cdc0*/  FFMA.FTZ R40, R21, UR5, R40 ;  /* 0x0000000515287c23 */ /* 0x008fe20008010028 */
[----:B------:R-:W-:Y:S01]  /*cdd0*/  ISETP.GE.AND P0, PT, R39, R0, PT ;  /* 0x000000002700720c */ /* 0x000fe20003f06270 */
[----:B------:R-:W-:Y:S01]  /*cde0*/  FMUL.FTZ R6, R6, UR4 ;  /* 0x0000000406067c20 */ /* 0x000fe20008410000 */
[----:B------:R-:W-:Y:S02]  /*cdf0*/  FMUL.FTZ R7, R7, UR4 ;  /* 0x0000000407077c20 */ /* 0x000fe40008410000 */
[----:B------:R-:W-:Y:S02]  /*ce00*/  FSEL R178, R40, -INF , !P5 ;  /* 0xff80000028b27808 */ /* 0x000fe40006800000 */
[----:B------:R-:W3:Y:S01]  /*ce10*/  MUFU.TANH R42, R180 ;  /* 0x000000b4002a7308 */ /* 0x000ee20000002400 */
[----:B--2---:R-:W-:Y:S01]  /*ce20*/  FFMA.FTZ R52, R21, UR5, R52 ;  /* 0x0000000515347c23 */ /* 0x004fe20008010034 */
[----:B------:R-:W-:-:S04]  /*ce30*/  ISETP.GE.AND P5, PT, R11, R216, PT ;  /* 0x000000d80b00720c */ /* 0x000fc80003fa6270 */
[----:B------:R-:W-:Y:S02]  /*ce40*/  FSEL R189, R52, -INF , !P1 ;  /* 0xff80000034bd7808 */ /* 0x000fe40004800000 */
[----:B------:R-:W2:Y:S01]  /*ce50*/  MUFU.TANH R36, R182 ;  /* 0x000000b600247308 */ /* 0x000ea20000002400 */
[----:B-1----:R-:W-:Y:S01]  /*ce60*/  FFMA.FTZ R34, R21, UR5, R34 ;  /* 0x0000000515227c23 */ /* 0x002fe20008010022 */
[----:B------:R-:W-:Y:S02]  /*ce70*/  I2FP.F32.U32 R21, R11 ;  /* 0x0000000b00157245 */ /* 0x000fe40000201000 */
[----:B------:R-:W-:Y:S02]  /*ce80*/  ISETP.GE.AND P1, PT, R11, R3, PT ;  /* 0x000000030b00720c */ /* 0x000fe40003f26270 */
[----:B------:R-:W-:Y:S02]  /*ce90*/  FSEL R198, R34, -INF , !P0 ;  /* 0xff80000022c67808 */ /* 0x000fe40004000000 */
[----:B------:R-:W1:Y:S01]  /*cea0*/  MUFU.TANH R35, R35 ;  /* 0x0000002300237308 */ /* 0x000e620000002400 */
[----:B---3--:R-:W-:Y:S01]  /*ceb0*/  FFMA.FTZ R42, R21, UR5, R42 ;  /* 0x00000005152a7c23 */ /* 0x008fe2000801002a */
[----:B------:R-:W-:-:S04]  /*cec0*/  ISETP.GE.AND P0, PT, R11, R2, PT ;  /* 0x000000020b00720c */ /* 0x000fc80003f06270 */
[----:B------:R-:W-:Y:S02]  /*ced0*/  FSEL R190, R42, -INF , !P5 ;  /* 0xff8000002abe7808 */ /* 0x000fe40006800000 */
[----:B------:R-:W3:Y:S01]  /*cee0*/  MUFU.TANH R29, R29 ;  /* 0x0000001d001d7308 */ /* 0x000ee20000002400 */
[----:B--2---:R-:W-:Y:S01]  /*cef0*/  FFMA.FTZ R36, R21, UR5, R36 ;  /* 0x0000000515247c23 */ /* 0x004fe20008010024 */
[----:B------:R-:W-:-:S04]  /*cf00*/  ISETP.GE.AND P5, PT, R11, R0, PT ;  /* 0x000000000b00720c */ /* 0x000fc80003fa6270 */
[----:B------:R-:W-:Y:S02]  /*cf10*/  FSEL R180, R36, -INF , !P1 ;  /* 0xff80000024b47808 */ /* 0x000fe40004800000 */
[----:B------:R-:W2:Y:S01]  /*cf20*/  MUFU.TANH R43, R43 ;  /* 0x0000002b002b7308 */ /* 0x000ea20000002400 */
[----:B-1----:R-:W-:Y:S01]  /*cf30*/  FFMA.FTZ R35, R13, UR5, R35 ;  /* 0x000000050d237c23 */ /* 0x002fe20008010023 */
[----:B------:R-:W-:-:S04]  /*cf40*/  ISETP.GE.AND P1, PT, R15, R216, PT ;  /* 0x000000d80f00720c */ /* 0x000fc80003f26270 */
[----:B------:R-:W-:Y:S02]  /*cf50*/  FSEL R186, R35, -INF , !P1 ;  /* 0xff80000023ba7808 */ /* 0x000fe40004800000 */
[----:B------:R-:W1:Y:S01]  /*cf60*/  MUFU.TANH R16, R51 ;  /* 0x0000003300107308 */ /* 0x000e620000002400 */
[----:B---3--:R-:W-:Y:S01]  /*cf70*/  FFMA.FTZ R29, R21, UR5, R29 ;  /* 0x00000005151d7c23 */ /* 0x008fe2000801001d */
[----:B------:R-:W-:-:S04]  /*cf80*/  ISETP.GE.AND P1, PT, R15, R0, PT ;  /* 0x000000000f00720c */ /* 0x000fc80003f26270 */
[----:B------:R-:W-:Y:S02]  /*cf90*/  FSEL R191, R29, -INF , !P0 ;  /* 0xff8000001dbf7808 */ /* 0x000fe40004000000 */
[----:B------:R-:W3:Y:S01]  /*cfa0*/  MUFU.TANH R24, R164 ;  /* 0x000000a400187308 */ /* 0x000ee20000002400 */
[----:B--2---:R-:W-:Y:S01]  /*cfb0*/  FFMA.FTZ R43, R21, UR5, R43 ;  /* 0x00000005152b7c23 */ /* 0x004fe2000801002b */
[----:B------:R-:W-:Y:S01]  /*cfc0*/  ISETP.GE.AND P0, PT, R15, R3, PT ;  /* 0x000000030f00720c */ /* 0x000fe20003f06270 */
[----:B------:R-:W-:-:S03]  /*cfd0*/  VIADD R21, R28, 0xffffff71 ;  /* 0xffffff711c157836 */ /* 0x000fc60000000000 */
[----:B------:R-:W-:Y:S02]  /*cfe0*/  FSEL R202, R43, -INF , !P5 ;  /* 0xff8000002bca7808 */ /* 0x000fe40006800000 */
[----:B------:R-:W2:Y:S01]  /*cff0*/  MUFU.TANH R17, R17 ;  /* 0x0000001100117308 */ /* 0x000ea20000002400 */
[----:B------:R-:W-:Y:S01]  /*d000*/  ISETP.GE.AND P5, PT, R15, R2, PT ;  /* 0x000000020f00720c */ /* 0x000fe20003fa6270 */
[----:B-1----:R-:W-:Y:S01]  /*d010*/  FFMA.FTZ R206, R13, UR5, R16 ;  /* 0x000000050dce7c23 */ /* 0x002fe20008010010 */
[----:B------:R-:W-:-:S04]  /*d020*/  IADD3 R15, PT, PT, R28, -0x90, RZ ;  /* 0xffffff701c0f7810 */ /* 0x000fc80007ffe0ff */
[----:B------:R-:W-:Y:S01]  /*d030*/  I2FP.F32.U32 R16, R15 ;  /* 0x0000000f00107245 */ /* 0x000fe20000201000 */
[----:B------:R-:W1:Y:S01]  /*d040*/  MUFU.TANH R9, R9 ;  /* 0x0000000900097308 */ /* 0x000e620000002400 */
[----:B---3--:R-:W-:Y:S01]  /*d050*/  FFMA.FTZ R24, R13, UR5, R24 ;  /* 0x000000050d187c23 */ /* 0x008fe20008010018 */
[----:B------:R-:W-:Y:S02]  /*d060*/  FSEL R206, R206, -INF , !P1 ;  /* 0xff800000cece7808 */ /* 0x000fe40004800000 */
[C---:B------:R-:W-:Y:S02]  /*d070*/  ISETP.GE.AND P1, PT, R15.reuse, R2, PT ;  /* 0x000000020f00720c */ /* 0x040fe40003f26270 */
        /* <DEDUP_REMOVED lines=9> */
[----:B------:R-:W-:Y:S01]  /*d110*/  FSEL R169, R9, -INF , !P1 ;  /* 0xff80000009a97808 */ /* 0x000fe20004800000 */
[----:B------:R-:W-:Y:S01]  /*d120*/  VIADD R9, R28, 0xffffff78 ;  /* 0xffffff781c097836 */ /* 0x000fe20000000000 */
[----:B------:R-:W1:Y:S01]  /*d130*/  MUFU.TANH R20, R20 ;  /* 0x0000001400147308 */ /* 0x000e620000002400 */
[----:B---3--:R-:W-:Y:S01]  /*d140*/  FFMA.FTZ R25, R13, UR5, R25 ;  /* 0x000000050d197c23 */ /* 0x008fe20008010019 */
[----:B------:R-:W-:-:S04]  /*d150*/  ISETP.GE.AND P1, PT, R21, R3, PT ;  /* 0x000000031500720c */ /* 0x000fc80003f26270 */
[----:B------:R-:W-:Y:S02]  /*d160*/  FSEL R193, R25, -INF , !P5 ;  /* 0xff80000019c17808 */ /* 0x000fe40006800000 */
[----:B------:R-:W3:Y:S01]  /*d170*/  MUFU.TANH R18, R18 ;  /* 0x0000001200127308 */ /* 0x000ee20000002400 */
[----:B--2---:R-:W-:Y:S01]  /*d180*/  FFMA.FTZ R19, R17, UR5, R19 ;  /* 0x0000000511137c23 */ /* 0x004fe20008010013 */
[----:B------:R-:W-:Y:S01]  /*d190*/  ISETP.GE.AND P5, PT, R15, R3, PT ;  /* 0x000000030f00720c */ /* 0x000fe20003fa6270 */
[----:B------:R-:W-:Y:S01]  /*d1a0*/  FMUL.FTZ R15, R4, UR4 ;  /* 0x00000004040f7c20 */ /* 0x000fe20008410000 */
[----:B------:R-:W-:Y:S01]  /*d1b0*/  FMUL.FTZ R4, R5, UR4 ;  /* 0x0000000405047c20 */ /* 0x000fe20008410000 */
[----:B------:R-:W-:Y:S01]  /*d1c0*/  VIADD R5, R28, 0xffffff79 ;  /* 0xffffff791c057836 */ /* 0x000fe20000000000 */
[----:B------:R-:W-:Y:S02]  /*d1d0*/  FSEL R32, R19, -INF , !P1 ;  /* 0xff80000013207808 */ /* 0x000fe40004800000 */
[----:B------:R-:W2:Y:S01]  /*d1e0*/  MUFU.TANH R11, R46 ;  /* 0x0000002e000b7308 */ /* 0x000ea20000002400 */
[----:B-1----:R-:W-:Y:S01]  /*d1f0*/  FFMA.FTZ R20, R16, UR5, R20 ;  /* 0x0000000510147c23 */ /* 0x002fe20008010014 */
[----:B------:R-:W-:-:S02]  /*d200*/  I2FP.F32.U32 R19, R9 ;  /* 0x0000000900137245 */ /* 0x000fc40000201000 */
[-C--:B------:R-:W-:Y:S02]  /*d210*/  ISETP.GE.AND P1, PT, R9, R216.reuse, PT ;  /* 0x000000d80900720c */ /* 0x080fe40003f26270 */
        /* <DEDUP_REMOVED lines=19> */
[----:B------:R-:W-:Y:S01]  /*d350*/  BAR.SYNC.DEFER_BLOCKING 0x0 ;  /* 0x0000000000007b1d */ /* 0x000fe20000010000 */
[----:B------:R-:W-:-:S03]  /*d360*/  ISETP.GE.AND P1, PT, R5, R3, PT ;  /* 0x000000030500720c */ /* 0x000fc60003f26270 */
[----:B------:R-:W-:Y:S02]  /*d370*/  FSEL R67, R8, -INF , !P0 ;  /* 0xff80000008437808 */ /* 0x000fe40004000000 */
[----:B------:R-:W2:Y:S01]  /*d380*/  MUFU.TANH R11, R175 ;  /* 0x000000af000b7308 */ /* 0x000ea20000002400 */
[----:B------:R-:W-:Y:S02]  /*d390*/  I2FP.F32.U32 R8, R5 ;  /* 0x0000000500087245 */ /* 0x000fe40000201000 */
[----:B------:R-:W-:-:S03]  /*d3a0*/  ISETP.GE.AND P0, PT, R5, R216, PT ;  /* 0x000000d80500720c */ /* 0x000fc60003f06270 */
[----:B-1----:R-:W-:Y:S02]  /*d3b0*/  FFMA.FTZ R13, R8, UR5, R13 ;  /* 0x00000005080d7c23 */ /* 0x002fe4000801000d */
[----:B------:R-:W1:Y:S01]  /*d3c0*/  MUFU.TANH R15, R15 ;  /* 0x0000000f000f7308 */ /* 0x000e620000002400 */
[----:B---3--:R-:W-:Y:S02]  /*d3d0*/  FFMA.FTZ R14, R19, UR5, R14 ;  /* 0x00000005130e7c23 */ /* 0x008fe4000801000e */
[----:B------:R-:W-:Y:S02]  /*d3e0*/  FSEL R40, R13, -INF , !P0 ;  /* 0xff8000000d287808 */ /* 0x000fe40004000000 */
[-C--:B------:R-:W-:Y:S02]  /*d3f0*/  ISETP.GE.AND P0, PT, R9, R2.reuse, PT ;  /* 0x000000020900720c */ /* 0x080fe40003f06270 */
[----:B------:R-:W-:Y:S01]  /*d400*/  FSEL R39, R14, -INF , !P5 ;  /* 0xff8000000e277808 */ /* 0x000fe20006800000 */
        /* <DEDUP_REMOVED lines=11> */
[----:B------:R-:W-:Y:S01]  /*d4c0*/  FSEL R63, R4, -INF , !P5 ;  /* 0xff800000043f7808 */ /* 0x000fe20006800000 */
[----:B--2---:R-:W-:-:S05]  /*d4d0*/  FFMA.FTZ R6, R19, UR5, R6 ;  /* 0x0000000513067c23 */ /* 0x004fca0008010006 */
[----:B------:R-:W-:Y:S01]  /*d4e0*/  FSEL R60, R6, -INF , !P1 ;  /* 0xff800000063c7808 */ /* 0x000fe20004800000 */
[----:B-1----:R-:W-:-:S05]  /*d4f0*/  FFMA.FTZ R3, R8, UR5, R3 ;  /* 0x0000000508037c23 */ /* 0x002fca0008010003 */
[----:B------:R-:W-:Y:S01]  /*d500*/  FSEL R56, R3, -INF , !P0 ;  /* 0xff80000003387808 */ /* 0x000fe20004000000 */
        /* <DEDUP_REMOVED lines=61> */
.L_x_865:
[----:B------:R3:W-:Y:S02]  /*d8e0*/  STS.128 [R233+0x8800], RZ ;  /* 0x008800ffe9007388 */ /* 0x0007e40000000c00 */
.L_x_866:
[----:B------:R-:W-:Y:S05]  /*d8f0*/  BSYNC.RECONVERGENT B0 ;  /* 0x0000000000007941 */ /* 0x000fea0003800200 */
.L_x_864:
[----:B------:R-:W0:Y:S02]  /*d900*/  LDGDEPBAR ;  /* 0x00000000000079af */ /* 0x000e240000000000 */
.L_x_863:
[----:B------:R-:W-:Y:S01]  /*d910*/  FMNMX3.FTZ R2, R220, R31, R57, !PT ;  /* 0x0000001fdc027276 */ /* 0x000fe20007810039 */
[----:B------:R-:W-:Y:S01]  /*d920*/  LDSM.16.MT88.4 R24, [R222+0x9000] ;  /* 0x00900000de18783b */ /* 0x000fe20000004200 */
[----:B------:R-:W-:Y:S01]  /*d930*/  FMNMX3.FTZ R0, R219, R30, R41, !PT ;  /* 0x0000001edb007276 */ /* 0x000fe20007810029 */
[----:B------:R-:W-:Y:S01]  /*d940*/  UIADD3 UR12, UPT, UPT, UR20, -0x4, URZ ;  /* 0xfffffffc140c7890 */ /* 0x000fe2000fffe0ff */
[----:B------:R-:W-:Y:S01]  /*d950*/  FMNMX3.FTZ R2, R2, R197, R55, !PT ;  /* 0x000000c502027276 */ /* 0x000fe20007810037 */
[----:B------:R-:W-:Y:S01]  /*d960*/  LDSM.16.MT88.4 R16, [R222+0xa000] ;  /* 0x00a00000de10783b */ /* 0x000fe20000004200 */
[----:B-12---:R-:W-:Y:S02]  /*d970*/  FMNMX3.FTZ R7, R0, R53, R37, !PT ;  /* 0x0000003500077276 */ /* 0x006fe40007810025 */
        /* <DEDUP_REMOVED lines=31> */
[----:B------:R-:W-:Y:S02]  /*db70*/  FMNMX3.FTZ R168, R3, R50, R40, !PT ;  /* 0x0000003203a87276 */ /* 0x000fe40007810028 */
[C---:B------:R-:W-:Y:S01]  /*db80*/  IADD3 R6, PT, PT, R222.reuse, 0x9000, RZ ;  /* 0x00009000de067810 */ /* 0x040fe20007ffe0ff */
[----:B------:R-:W4:Y:S01]  /*db90*/  SHFL.BFLY PT, R4, R167, 0x2, 0x1f ;  /* 0x0c401f00a7047f89 */ /* 0x000f2200000e0000 */
[----:B--2---:R-:W-:Y:S02]  /*dba0*/  FMNMX.FTZ R0, R7, R0, !PT ;  /* 0x0000000007007209 */ /* 0x004fe40007810000 */
[----:B------:R-:W-:-:S02]  /*dbb0*/  IADD3 R47, PT, PT, R222, 0x9020, RZ ;  /* 0x00009020de2f7810 */ /* 0x000fc40007ffe0ff */
[----:B------:R-:W-:Y:S01]  /*dbc0*/  @P6 IADD3 R47, PT, PT, R6, -0x20, RZ ;  /* 0xffffffe0062f6810 */ /* 0x000fe20007ffe0ff */
[----:B------:R-:W2:Y:S04]  /*dbd0*/  SHFL.BFLY PT, R165, R0, 0x1, 0x1f ;  /* 0x0c201f0000a57f89 */ /* 0x000ea800000e0000 */
[----:B------:R-:W-:Y:S04]  /*dbe0*/  LDSM.16.MT88.4 R20, [R47] ;  /* 0x000000002f14783b */ /* 0x000fe80000004200 */
[----:B------:R-:W-:Y:S01]  /*dbf0*/  LDSM.16.MT88.4 R12, [R47+0x1000] ;  /* 0x001000002f0c783b */ /* 0x000fe20000004200 */
[----:B-1----:R-:W-:-:S03]  /*dc00*/  FMNMX.FTZ R166, R5, R166, !PT ;  /* 0x000000a605a67209 */ /* 0x002fc60007810000 */
[----:B------:R-:W1:Y:S01]  /*dc10*/  SHFL.BFLY PT, R5, R168, 0x2, 0x1f ;  /* 0x0c401f00a8057f89 */ /* 0x000e6200000e0000 */
[----:B----4-:R-:W-:Y:S01]  /*dc20*/  FMNMX.FTZ R167, R167, R4, !PT ;  /* 0x00000004a7a77209 */ /* 0x010fe20007810000 */
[C---:B------:R-:W-:Y:S01]  /*dc30*/  FMUL.FTZ R66, R166.reuse, UR13 ;  /* 0x0000000da6427c20 */ /* 0x040fe20008410000 */
[----:B------:R-:W-:-:S03]  /*dc40*/  FSETP.NEU.FTZ.AND P1, PT, R166, -INF , PT ;  /* 0xff800000a600780b */ /* 0x000fc60003f3d000 */
[----:B------:R-:W4:Y:S01]  /*dc50*/  SHFL.BFLY PT, R4, R167, 0x1, 0x1f ;  /* 0x0c201f00a7047f89 */ /* 0x000f2200000e0000 */
[----:B--2---:R-:W-:Y:S02]  /*dc60*/  FMNMX.FTZ R165, R0, R165, !PT ;  /* 0x000000a500a57209 */ /* 0x004fe40007810000 */
[----:B------:R-:W-:Y:S02]  /*dc70*/  FSEL R66, R66, RZ, P1 ;  /* 0x000000ff42427208 */ /* 0x000fe40000800000 */
[----:B------:R-:W-:Y:S02]  /*dc80*/  FSETP.NEU.FTZ.AND P0, PT, R165, -INF , PT ;  /* 0xff800000a500780b */ /* 0x000fe40003f1d000 */
[----:B------:R-:W-:Y:S01]  /*dc90*/  FSEL R7, R166, RZ, P1 ;  /* 0x000000ffa6077208 */ /* 0x000fe20000800000 */
[--C-:B------:R-:W-:Y:S01]  /*dca0*/  FFMA.FTZ R35, R57, UR13, -R66.reuse ;  /* 0x0000000d39237c23 */ /* 0x100fe20008010842 */
[C---:B------:R-:W-:Y:S01]  /*dcb0*/  FSEL R8, R165.reuse, RZ, P0 ;  /* 0x000000ffa5087208 */ /* 0x040fe20000000000 */
[----:B------:R-:W-:Y:S01]  /*dcc0*/  FMUL.FTZ R57, R165, UR13 ;  /* 0x0000000da5397c20 */ /* 0x000fe20008410000 */
[--C-:B------:R-:W-:Y:S01]  /*dcd0*/  FFMA.FTZ R3, R55, UR13, -R66.reuse ;  /* 0x0000000d37037c23 */ /* 0x100fe20008010842 */
[----:B------:R-:W-:Y:S01]  /*dce0*/  FADD.FTZ R42, R220, -R7 ;  /* 0x80000007dc2a7221 */ /* 0x000fe20000010000 */
[----:B------:R-:W-:Y:S01]  /*dcf0*/  FFMA.FTZ R38, R31, UR13, -R66 ;  /* 0x0000000d1f267c23 */ /* 0x000fe20008010842 */
[----:B------:R-:W-:Y:S01]  /*dd00*/  FADD.FTZ R7, R219, -R8 ;  /* 0x80000008db077221 */ /* 0x000fe20000010000 */
[----:B------:R-:W-:Y:S01]  /*dd10*/  FSEL R57, R57, RZ, P0 ;  /* 0x000000ff39397208 */ /* 0x000fe20000000000 */
[----:B------:R-:W-:Y:S01]  /*dd20*/  LDSM.16.MT88.4 R8, [R47+0x2000] ;  /* 0x002000002f08783b */ /* 0x000fe20000004200 */
[----:B-1----:R-:W-:Y:S01]  /*dd30*/  FMNMX.FTZ R168, R168, R5, !PT ;  /* 0x00000005a8a87209 */ /* 0x002fe20007810000 */
[----:B------:R-:W-:Y:S01]  /*dd40*/  FMUL.FTZ R7, R7, UR13 ;  /* 0x0000000d07077c20 */ /* 0x000fe20008410000 */
[--C-:B------:R-:W-:Y:S01]  /*dd50*/  FFMA.FTZ R36, R197, UR13, -R66.reuse ;  /* 0x0000000dc5247c23 */ /* 0x100fe20008010842 */
[--C-:B------:R-:W-:Y:S01]  /*dd60*/  FFMA.FTZ R2, R41, UR13, -R57.reuse ;  /* 0x0000000d29027c23 */ /* 0x100fe20008010839 */
[--C-:B------:R-:W-:Y:S01]  /*dd70*/  FFMA.FTZ R34, R30, UR13, -R57.reuse ;  /* 0x0000000d1e227c23 */ /* 0x100fe20008010839 */
[----:B------:R-:W1:Y:S01]  /*dd80*/  SHFL.BFLY PT, R5, R168, 0x1, 0x1f ;  /* 0x0c201f00a8057f89 */ /* 0x000e6200000e0000 */
[----:B------:R-:W2:Y:S01]  /*dd90*/  MUFU.EX2 R41, R7 ;  /* 0x0000000700297308 */ /* 0x000ea20000000800 */
[----:B----4-:R-:W-:Y:S01]  /*dda0*/  FMNMX.FTZ R167, R167, R4, !PT ;  /* 0x00000004a7a77209 */ /* 0x010fe20007810000 */
[--C-:B------:R-:W-:Y:S01]  /*ddb0*/  FFMA.FTZ R0, R53, UR13, -R57.reuse ;  /* 0x0000000d35007c23 */ /* 0x100fe20008010839 */
[--C-:B------:R-:W-:Y:S01]  /*ddc0*/  FFMA.FTZ R37, R37, UR13, -R57.reuse ;  /* 0x0000000d25257c23 */ /* 0x100fe20008010839 */
[----:B------:R-:W-:Y:S01]  /*ddd0*/  FMUL.FTZ R42, R42, UR13 ;  /* 0x0000000d2a2a7c20 */ /* 0x000fe20008410000 */
[C---:B------:R-:W-:Y:S01]  /*dde0*/  FSETP.NEU.FTZ.AND P0, PT, R167.reuse, -INF , PT ;  /* 0xff800000a700780b */ /* 0x040fe20003f1d000 */
[----:B------:R-:W-:Y:S01]  /*ddf0*/  FMUL.FTZ R49, R167, UR13 ;  /* 0x0000000da7317c20 */ /* 0x000fe20008410000 */
[--C-:B------:R-:W-:Y:S01]  /*de00*/  FFMA.FTZ R172, R181, UR13, -R66.reuse ;  /* 0x0000000db5ac7c23 */ /* 0x100fe20008010842 */
[----:B------:R-:W-:Y:S01]  /*de10*/  MUFU.EX2 R38, R38 ;  /* 0x0000002600267308 */ /* 0x000fe20000000800 */
[----:B------:R-:W-:Y:S01]  /*de20*/  FSEL R170, R167, RZ, P0 ;  /* 0x000000ffa7aa7208 */ /* 0x000fe20000000000 */
[--C-:B------:R-:W-:Y:S01]  /*de30*/  FFMA.FTZ R171, R183, UR13, -R66.reuse ;  /* 0x0000000db7ab7c23 */ /* 0x100fe20008010842 */
[----:B------:R-:W-:Y:S01]  /*de40*/  FSEL R49, R49, RZ, P0 ;  /* 0x000000ff31317208 */ /* 0x000fe20000000000 */
[--C-:B------:R-:W-:Y:S01]  /*de50*/  FFMA.FTZ R174, R185, UR13, -R66.reuse ;  /* 0x0000000db9ae7c23 */ /* 0x100fe20008010842 */
[----:B------:R-:W-:Y:S01]  /*de60*/  FFMA.FTZ R173, R195, UR13, -R66 ;  /* 0x0000000dc3ad7c23 */ /* 0x000fe20008010842 */
[----:B------:R-:W-:Y:S01]  /*de70*/  FADD.FTZ R170, R217, -R170 ;  /* 0x800000aad9aa7221 */ /* 0x000fe20000010000 */
[----:B------:R-:W-:Y:S01]  /*de80*/  FFMA.FTZ R184, R184, UR13, -R57 ;  /* 0x0000000db8b87c23 */ /* 0x000fe20008010839 */
[--C-:B------:R-:W-:Y:S01]  /*de90*/  FFMA.FTZ R53, R58, UR13, -R49.reuse ;  /* 0x0000000d3a357c23 */ /* 0x100fe20008010831 */
[----:B------:R-:W4:Y:S01]  /*dea0*/  MUFU.EX2 R35, R35 ;  /* 0x0000002300237308 */ /* 0x000f220000000800 */
[----:B------:R-:W-:Y:S01]  /*deb0*/  FFMA.FTZ R250, R250, UR13, -R49 ;  /* 0x0000000dfafa7c23 */ /* 0x000fe20008010831 */
[-C--:B--2---:R-:W-:Y:S01]  /*dec0*/  FMUL.FTZ R162, R162, R41.reuse ;  /* 0x00000029a2a27220 */ /* 0x084fe20000410000 */
[-C--:B------:R-:W-:Y:S01]  /*ded0*/  FMUL.FTZ R163, R163, R41.reuse ;  /* 0x00000029a3a37220 */ /* 0x080fe20000410000 */
[-C--:B------:R-:W-:Y:S01]  /*dee0*/  FMUL.FTZ R154, R154, R41.reuse ;  /* 0x000000299a9a7220 */ /* 0x080fe20000410000 */
[----:B------:R-:W-:Y:S01]  /*def0*/  FMUL.FTZ R155, R155, R41 ;  /* 0x000000299b9b7220 */ /* 0x000fe20000410000 */
[----:B-1----:R-:W-:Y:S01]  /*df00*/  FMNMX.FTZ R168, R168, R5, !PT ;  /* 0x00000005a8a87209 */ /* 0x002fe20007810000 */
[-C--:B------:R-:W-:Y:S01]  /*df10*/  FMUL.FTZ R142, R142, R41.reuse ;  /* 0x000000298e8e7220 */ /* 0x080fe20000410000 */
[----:B------:R-:W1:Y:S01]  /*df20*/  LDSM.16.MT88.4 R4, [R222+0xb000] ;  /* 0x00b00000de04783b */ /* 0x000e620000004200 */
        /* <DEDUP_REMOVED lines=9> */
[----:B----4-:R-:W-:Y:S01]  /*dfc0*/  F2FP.F16.F32.PACK_AB R28, R35, R38 ;  /* 0x00000026231c723e */ /* 0x010fe200000000ff */
[----:B------:R-:W-:Y:S01]  /*dfd0*/  FADD.FTZ R58, R218, -R55 ;  /* 0x80000037da3a7221 */ /* 0x000fe20000010000 */
[----:B------:R-:W-:Y:S01]  /*dfe0*/  FFMA.FTZ R55, R248, UR13, -R49 ;  /* 0x0000000df8377c23 */ /* 0x000fe20008010831 */
[--C-:B------:R-:W-:Y:S01]  /*dff0*/  FFMA.FTZ R45, R59, UR13, -R43.reuse ;  /* 0x0000000d3b2d7c23 */ /* 0x100fe2000801082b */
[--C-:B------:R-:W-:Y:S01]  /*e000*/  FFMA.FTZ R48, R61, UR13, -R43.reuse ;  /* 0x0000000d3d307c23 */ /* 0x100fe2000801082b */
[--C-:B------:R-:W-:Y:S01]  /*e010*/  FFMA.FTZ R51, R54, UR13, -R43.reuse ;  /* 0x0000000d36337c23 */ /* 0x100fe2000801082b */
[----:B------:R-:W-:Y:S01]  /*e020*/  FFMA.FTZ R46, R252, UR13, -R43 ;  /* 0x0000000dfc2e7c23 */ /* 0x000fe2000801082b */
[----:B------:R-:W-:Y:S01]  /*e030*/  MUFU.EX2 R34, R34 ;  /* 0x0000002200227308 */ /* 0x000fe20000000800 */
[----:B------:R-:W-:Y:S01]  /*e040*/  FFMA.FTZ R54, R246, UR13, -R49 ;  /* 0x0000000df6367c23 */ /* 0x000fe20008010831 */
[----:B------:R-:W-:Y:S01]  /*e050*/  FMUL.FTZ R59, R58, UR13 ;  /* 0x0000000d3a3b7c20 */ /* 0x000fe20008410000 */
[----:B------:R-:W-:Y:S01]  /*e060*/  FMUL.FTZ R61, R170, UR13 ;  /* 0x0000000daa3d7c20 */ /* 0x000fe20008410000 */
        /* <DEDUP_REMOVED lines=19> */
[--C-:B------:R-:W-:Y:S01]  /*e1a0*/  FFMA.FTZ R175, R240, UR13, -R57.reuse ;  /* 0x0000000df0af7c23 */ /* 0x100fe20008010839 */
[----:B------:R-:W2:Y:S01]  /*e1b0*/  MUFU.EX2 R37, R37 ;  /* 0x0000002500257308 */ /* 0x000ea20000000800 */
[----:B----4-:R-:W-:Y:S01]  /*e1c0*/  F2FP.F16.F32.PACK_AB R29, R2, R34 ;  /* 0x00000022021d723e */ /* 0x010fe200000000ff */
[--C-:B------:R-:W-:Y:S01]  /*e1d0*/  FFMA.FTZ R177, R242, UR13, -R57.reuse ;  /* 0x0000000df2b17c23 */ /* 0x100fe20008010839 */
[----:B------:R-:W-:Y:S01]  /*e1e0*/  FFMA.FTZ R192, R192, UR13, -R57 ;  /* 0x0000000dc0c07c23 */ /* 0x000fe20008010839 */
[--C-:B------:R-:W-:Y:S01]  /*e1f0*/  FFMA.FTZ R183, R200, UR13, -R49.reuse ;  /* 0x0000000dc8b77c23 */ /* 0x100fe20008010831 */
[----:B------:R-:W-:Y:S01]  /*e200*/  FFMA.FTZ R200, R208, UR13, -R49 ;  /* 0x0000000dd0c87c23 */ /* 0x000fe20008010831 */
[--C-:B------:R-:W-:Y:S01]  /*e210*/  FFMA.FTZ R170, R244, UR13, -R43.reuse ;  /* 0x0000000df4aa7c23 */ /* 0x100fe2000801082b */
[--C-:B------:R-:W-:Y:S01]  /*e220*/  FFMA.FTZ R179, R234, UR13, -R43.reuse ;  /* 0x0000000deab37c23 */ /* 0x100fe2000801082b */
[----:B------:R-:W4:Y:S01]  /*e230*/  MUFU.EX2 R42, R42 ;  /* 0x0000002a002a7308 */ /* 0x000f220000000800 */
[--C-:B------:R-:W-:Y:S01]  /*e240*/  FFMA.FTZ R181, R214, UR13, -R43.reuse ;  /* 0x0000000dd6b57c23 */ /* 0x100fe2000801082b */
[----:B------:R-:W-:Y:S01]  /*e250*/  FFMA.FTZ R196, R196, UR13, -R43 ;  /* 0x0000000dc4c47c23 */ /* 0x000fe2000801082b */
[--C-:B------:R-:W-:Y:S01]  /*e260*/  FFMA.FTZ R185, R210, UR13, -R49.reuse ;  /* 0x0000000dd2b97c23 */ /* 0x100fe20008010831 */
[----:B------:R-:W-:Y:S01]  /*e270*/  FFMA.FTZ R208, R212, UR13, -R49 ;  /* 0x0000000dd4d07c23 */ /* 0x000fe20008010831 */
[----:B------:R-:W-:Y:S01]  /*e280*/  FFMA.FTZ R195, R204, UR13, -R43 ;  /* 0x0000000dccc37c23 */ /* 0x000fe2000801082b */
[--C-:B------:R-:W-:Y:S01]  /*e290*/  FFMA.FTZ R204, R189, UR13, -R66.reuse ;  /* 0x0000000dbdcc7c23 */ /* 0x100fe20008010842 */
[--C-:B------:R-:W-:Y:S01]  /*e2a0*/  FFMA.FTZ R189, R191, UR13, -R66.reuse ;  /* 0x0000000dbfbd7c23 */ /* 0x100fe20008010842 */
[----:B------:R-:W-:Y:S01]  /*e2b0*/  MUFU.EX2 R46, R46 ;  /* 0x0000002e002e7308 */ /* 0x000fe20000000800 */
[----:B--2---:R-:W-:Y:S01]  /*e2c0*/  F2FP.F16.F32.PACK_AB R31, R37, R0 ;  /* 0x00000000251f723e */ /* 0x004fe200000000ff */
[--C-:B------:R-:W-:Y:S01]  /*e2d0*/  FFMA.FTZ R191, R194, UR13, -R57.reuse ;  /* 0x0000000dc2bf7c23 */ /* 0x100fe20008010839 */
[--C-:B------:R-:W-:Y:S01]  /*e2e0*/  FFMA.FTZ R210, R193, UR13, -R66.reuse ;  /* 0x0000000dc1d27c23 */ /* 0x100fe20008010842 */
[--C-:B------:R-:W-:Y:S01]  /*e2f0*/  FFMA.FTZ R194, R198, UR13, -R57.reuse ;  /* 0x0000000dc6c27c23 */ /* 0x100fe20008010839 */
[----:B------:R-:W-:Y:S01]  /*e300*/  FFMA.FTZ R187, R187, UR13, -R66 ;  /* 0x0000000dbbbb7c23 */ /* 0x000fe20008010842 */
        /* <DEDUP_REMOVED lines=33> */
[--C-:B------:R-:W-:Y:S01]  /*e520*/  FFMA.FTZ R190, R190, UR13, -R43.reuse ;  /* 0x0000000dbebe7c23 */ /* 0x100fe2000801082b */
[----:B------:R-:W-:Y:S01]  /*e530*/  MUFU.EX2 R54, R54 ;  /* 0x0000003600367308 */ /* 0x000fe20000000800 */
[----:B------:R-:W-:Y:S01]  /*e540*/  FFMA.FTZ R197, R186, UR13, -R43 ;  /* 0x0000000dbac57c23 */ /* 0x000fe2000801082b */
[--C-:B------:R-:W-:Y:S01]  /*e550*/  FFMA.FTZ R176, R176, UR13, -R49.reuse ;  /* 0x0000000db0b07c23 */ /* 0x100fe20008010831 */
[--C-:B------:R-:W-:Y:S01]  /*e560*/  FFMA.FTZ R178, R180, UR13, -R49.reuse ;  /* 0x0000000db4b27c23 */ /* 0x100fe20008010831 */
[C---:B------:R-:W-:Y:S01]  /*e570*/  HMMA.16816.F32 R152, R28.reuse, R26, R152 ;  /* 0x0000001a1c98723c */ /* 0x040fe20000001898 */
[----:B------:R-:W-:Y:S01]  /*e580*/  FFMA.FTZ R201, R182, UR13, -R49 ;  /* 0x0000000db6c97c23 */ /* 0x000fe20008010831 */
[----:B------:R-:W-:Y:S01]  /*e590*/  FFMA.FTZ R38, R243, R42, R38 ;  /* 0x0000002af3267223 */ /* 0x000fe20000010026 */
[----:B------:R-:W-:Y:S01]  /*e5a0*/  FFMA.FTZ R41, R241, R41, R34 ;  /* 0x00000029f1297223 */ /* 0x000fe20000010022 */
[----:B------:R-:W-:Y:S01]  /*e5b0*/  MUFU.EX2 R55, R55 ;  /* 0x0000003700377308 */ /* 0x000fe20000000800 */
[--C-:B------:R-:W-:Y:S01]  /*e5c0*/  FFMA.FTZ R169, R169, UR13, -R66.reuse ;  /* 0x0000000da9a97c23 */ /* 0x100fe20008010842 */
        /* <DEDUP_REMOVED lines=17> */
[--C-:B------:R-:W-:Y:S01]  /*e6e0*/  FFMA.FTZ R50, R50, UR13, -R43.reuse ;  /* 0x0000000d32327c23 */ /* 0x100fe2000801082b */
[C---:B------:R-:W-:Y:S01]  /*e6f0*/  HMMA.16816.F32 R124, R28.reuse, R16, R124 ;  /* 0x000000101c7c723c */ /* 0x040fe2000000187c */
[----:B------:R-:W-:Y:S01]  /*e700*/  FFMA.FTZ R43, R40, UR13, -R43 ;  /* 0x0000000d282b7c23 */ /* 0x000fe2000801082b */
[--C-:B------:R-:W-:Y:S01]  /*e710*/  FFMA.FTZ R33, R33, UR13, -R49.reuse ;  /* 0x0000000d21217c23 */ /* 0x100fe20008010831 */
[--C-:B------:R-:W-:Y:S01]  /*e720*/  FFMA.FTZ R32, R32, UR13, -R49.reuse ;  /* 0x0000000d20207c23 */ /* 0x100fe20008010831 */
[----:B------:R-:W4:Y:S01]  /*e730*/  MUFU.EX2 R61, R61 ;  /* 0x0000003d003d7308 */ /* 0x000f220000000800 */
[--C-:B------:R-:W-:Y:S01]  /*e740*/  FFMA.FTZ R39, R39, UR13, -R49.reuse ;  /* 0x0000000d27277c23 */ /* 0x100fe20008010831 */
        /* <DEDUP_REMOVED lines=66> */
[----:B------:R-:W-:-:S03]  /*eb70*/  FFMA.FTZ R53, R236, R61, R53 ;  /* 0x0000003dec357223 */ /* 0x000fc60000010035 */
        /* <DEDUP_REMOVED lines=12> */
[----:B------:R-:W4:Y:S01]  /*ec40*/  LDSM.16.MT88.4 R20, [R47+0x400] ;  /* 0x000400002f14783b */ /* 0x000f220000004200 */
[----:B------:R-:W-:Y:S06]  /*ec50*/  MUFU.EX2 R184, R184 ;  /* 0x000000b800b87308 */ /* 0x000fec0000000800 */
[C---:B------:R-:W-:Y:S02]  /*ec60*/  HMMA.16816.F32 R128, R28.reuse, R16, R128 ;  /* 0x000000101c80723c */ /* 0x040fe40000001880 */
[----:B------:R-:W5:Y:S06]  /*ec70*/  MUFU.EX2 R175, R175 ;  /* 0x000000af00af7308 */ /* 0x000f6c0000000800 */
[C---:B------:R-:W-:Y:S01]  /*ec80*/  HMMA.16816.F32 R116, R28.reuse, R18, R116 ;  /* 0x000000121c74723c */ /* 0x040fe20000001874 */
[----:B------:R-:W3:Y:S01]  /*ec90*/  LDSM.16.MT88.4 R16, [R222+0xa400] ;  /* 0x00a40000de10783b */ /* 0x000ee20000004200 */
[----:B------:R-:W-:Y:S06]  /*eca0*/  MUFU.EX2 R177, R177 ;  /* 0x000000b100b17308 */ /* 0x000fec0000000800 */
[C---:B------:R-:W-:Y:S02]  /*ecb0*/  HMMA.16816.F32 R112, R28.reuse, R12, R112 ;  /* 0x0000000c1c70723c */ /* 0x040fe40000001870 */
[----:B------:R-:W2:Y:S06]  /*ecc0*/  MUFU.EX2 R192, R192 ;  /* 0x000000c000c07308 */ /* 0x000eac0000000800 */
[C---:B------:R-:W-:Y:S01]  /*ecd0*/  HMMA.16816.F32 R100, R28.reuse, R14, R100 ;  /* 0x0000000e1c64723c */ /* 0x040fe20000001864 */
[----:B------:R-:W3:Y:S01]  /*ece0*/  LDSM.16.MT88.4 R12, [R47+0x1400] ;  /* 0x001400002f0c783b */ /* 0x000ee20000004200 */
[----:B------:R-:W-:Y:S06]  /*ecf0*/  MUFU.EX2 R170, R170 ;  /* 0x000000aa00aa7308 */ /* 0x000fec0000000800 */
[C---:B------:R-:W-:Y:S02]  /*ed00*/  HMMA.16816.F32 R68, R28.reuse, R4, R68 ;  /* 0x000000041c44723c */ /* 0x040fe40000001844 */
[----:B------:R-:W3:Y:S06]  /*ed10*/  MUFU.EX2 R179, R179 ;  /* 0x000000b300b37308 */ /* 0x000eec0000000800 */
[C---:B------:R-:W-:Y:S01]  /*ed20*/  HMMA.16816.F32 R80, R28.reuse, R6, R80 ;  /* 0x000000061c50723c */ /* 0x040fe20000001850 */
[----:B------:R-:W-:Y:S01]  /*ed30*/  LDSM.16.MT88.4 R4, [R47+0x2400] ;  /* 0x002400002f04783b */ /* 0x000fe20000004200 */
[----:B------:R-:W-:Y:S06]  /*ed40*/  MUFU.EX2 R181, R181 ;  /* 0x000000b500b57308 */ /* 0x000fec0000000800 */
[C---:B------:R-:W-:Y:S02]  /*ed50*/  HMMA.16816.F32 R84, R28.reuse, R8, R84 ;  /* 0x000000081c54723c */ /* 0x040fe40000001854 */
[----:B------:R-:W-:Y:S06]  /*ed60*/  MUFU.EX2 R196, R196 ;  /* 0x000000c400c47308 */ /* 0x000fec0000000800 */
[----:B------:R-:W-:Y:S01]  /*ed70*/  HMMA.16816.F32 R96, R28, R10, R96 ;  /* 0x0000000a1c60723c */ /* 0x000fe20000001860 */
[----:B------:R-:W3:Y:S01]  /*ed80*/  LDSM.16.MT88.4 R8, [R222+0xb400] ;  /* 0x00b40000de08783b */ /* 0x000ee20000004200 */
[----:B------:R-:W-:Y:S01]  /*ed90*/  MUFU.EX2 R183, R183 ;  /* 0x000000b700b77308 */ /* 0x000fe20000000800 */
[----:B-1----:R-:W-:Y:S01]  /*eda0*/  F2FP.F16.F32.PACK_AB R28, R171, R172 ;  /* 0x000000acab1c723e */ /* 0x002fe200000000ff */
[----:B------:R-:W-:Y:S01]  /*edb0*/  FADD.FTZ R172, R172, R3 ;  /* 0x00000003acac7221 */ /* 0x000fe20000010000 */
[----:B-----5:R-:W-:Y:S01]  /*edc0*/  F2FP.F16.F32.PACK_AB R29, R175, R184 ;  /* 0x000000b8af1d723e */ /* 0x020fe200000000ff */
        /* <DEDUP_REMOVED lines=14> */
[C---:B----4-:R-:W-:Y:S02]  /*eeb0*/  HMMA.16816.F32 R140, R28.reuse, R20, R140 ;  /* 0x000000141c8c723c */ /* 0x050fe4000000188c */
[----:B------:R-:W-:Y:S06]  /*eec0*/  MUFU.EX2 R187, R187 ;  /* 0x000000bb00bb7308 */ /* 0x000fec0000000800 */
[C---:B------:R-:W-:Y:S02]  /*eed0*/  HMMA.16816.F32 R136, R28.reuse, R22, R136 ;  /* 0x000000161c88723c */ /* 0x040fe40000001888 */
[----:B------:R-:W4:Y:S06]  /*eee0*/  MUFU.EX2 R204, R204 ;  /* 0x000000cc00cc7308 */ /* 0x000f2c0000000800 */
[C---:B---3--:R-:W-:Y:S02]  /*eef0*/  HMMA.16816.F32 R124, R28.reuse, R16, R124 ;  /* 0x000000101c7c723c */ /* 0x048fe4000000187c */
[----:B------:R-:W-:Y:S06]  /*ef00*/  MUFU.EX2 R189, R189 ;  /* 0x000000bd00bd7308 */ /* 0x000fec0000000800 */
[C---:B------:R-:W-:Y:S02]  /*ef10*/  HMMA.16816.F32 R120, R28.reuse, R18, R120 ;  /* 0x000000121c78723c */ /* 0x040fe40000001878 */
[----:B------:R-:W-:Y:S06]  /*ef20*/  MUFU.EX2 R210, R210 ;  /* 0x000000d200d27308 */ /* 0x000fec0000000800 */
[C---:B------:R-:W-:Y:S02]  /*ef30*/  HMMA.16816.F32 R108, R28.reuse, R12, R108 ;  /* 0x0000000c1c6c723c */ /* 0x040fe4000000186c */
[----:B------:R-:W-:Y:S06]  /*ef40*/  MUFU.EX2 R191, R191 ;  /* 0x000000bf00bf7308 */ /* 0x000fec0000000800 */
[C---:B------:R-:W-:Y:S02]  /*ef50*/  HMMA.16816.F32 R104, R28.reuse, R14, R104 ;  /* 0x0000000e1c68723c */ /* 0x040fe40000001868 */
[----:B------:R-:W3:Y:S06]  /*ef60*/  MUFU.EX2 R194, R194 ;  /* 0x000000c200c27308 */ /* 0x000eec0000000800 */
        /* <DEDUP_REMOVED lines=50> */
[----:B----4-:R-:W-:Y:S01]  /*f290*/  F2FP.F16.F32.PACK_AB R28, R204, R187 ;  /* 0x000000bbcc1c723e */ /* 0x010fe200000000ff */
[----:B------:R-:W-:Y:S01]  /*f2a0*/  FADD.FTZ R187, R187, R174 ;  /* 0x000000aebbbb7221 */ /* 0x000fe20000010000 */
[----:B---3--:R-:W-:Y:S01]  /*f2b0*/  F2FP.F16.F32.PACK_AB R29, R194, R191 ;  /* 0x000000bfc21d723e */ /* 0x008fe200000000ff */
        /* <DEDUP_REMOVED lines=110> */
.L_x_858:
        /* <DEDUP_REMOVED lines=13> */
[----:B------:R-:W-:Y:S01]  /*fa70*/  USHF.L.U64.HI UR17, UR8, 0x5, UR9 ;  /* 0x0000000508117899 */ /* 0x000fe20008010209 */
[----:B------:R-:W1:Y:S01]  /*fa80*/  LDCU UR13, c[0x0][0x440] ;  /* 0x00008800ff0d77ac */ /* 0x000e620008000800 */
[----:B------:R-:W1:Y:S01]  /*fa90*/  LDCU UR9, c[0x0][0x50c] ;  /* 0x0000a180ff0977ac */ /* 0x000e620008000800 */
[----:B----4-:R-:W-:Y:S01]  /*faa0*/  ISETP.GE.AND P5, PT, R239, UR16, PT ;  /* 0x00000010ef007c0c */ /* 0x010fe2000bfa6270 */
[----:B------:R-:W-:Y:S01]  /*fab0*/  UMOV UR16, 0x400 ;  /* 0x0000040000107882 */ /* 0x000fe20000000000 */
[----:B------:R-:W4:Y:S01]  /*fac0*/  LDCU UR4, c[0x0][0x45c] ;  /* 0x00008b80ff0477ac */ /* 0x000f220008000800 */
[----:B------:R-:W1:Y:S01]  /*fad0*/  LDCU.64 UR10, c[0x0][0x3c0] ;  /* 0x00007800ff0a77ac */ /* 0x000e620008000a00 */
[----:B------:R-:W-:-:S02]  /*fae0*/  USHF.L.U32 UR8, UR8, 0x5, URZ ;  /* 0x0000000508087899 */ /* 0x000fc400080006ff */
[----:B--2---:R-:W-:Y:S01]  /*faf0*/  ULEA UR6, UR6, UR16, 0x18 ;  /* 0x0000001006067291 */ /* 0x004fe2000f8ec0ff */
[----:B------:R-:W-:Y:S11]  /*fb00*/  BRA `(.L_x_868) ;  /* 0x0000000000c87947 */ /* 0x000ff60003800000 */
.L_x_870:
[----:B------:R-:W2:Y:S01]  /*fb10*/  LDC.64 R8, c[0x0][0x3b8] ;  /* 0x0000ee00ff087b82 */ /* 0x000ea20000000a00 */
[----:B------:R-:W-:Y:S01]  /*fb20*/  UIADD3 UR16, UPT, UPT, UR12, -0x1, URZ ;  /* 0xffffffff0c107890 */ /* 0x000fe2000fffe0ff */
[----:B------:R-:W-:Y:S05]  /*fb30*/  LOP3.LUT R226, R239, 0x20, RZ, 0xfc, !PT ;  /* 0x00000020efe27812 */ /* 0x000fea00078efcff */
[----:B--2---:R-:W-:Y:S04]  /*fb40*/  IMAD.WIDE.U32 R12, R8, UR16, RZ ;  /* 0x00000010080c7c25 */ /* 0x004fe8000f8e00ff */
        /* <DEDUP_REMOVED lines=46> */
.L_x_868:
[----:B------:R-:W-:Y:S04]  /*fe30*/  DEPBAR.LE SB0, 0x0 ;  /* 0x000080000000791a */ /* 0x000fe80000000000 */
[----:B------:R-:W-:Y:S01]  /*fe40*/  BAR.SYNC.DEFER_BLOCKING 0x0 ;  /* 0x0000000000007b1d */ /* 0x000fe20000010000 */
[----:B-1----:R-:W-:Y:S01]  /*fe50*/  UIMAD.WIDE.U32 UR22, UR12, UR10, URZ ;  /* 0x0000000a0c1672a5 */ /* 0x002fe2000f8e00ff */
[----:B------:R-:W-:Y:S02]  /*fe60*/  ISETP.GE.AND P4, PT, R226, UR13, PT ;  /* 0x0000000de2007c0c */ /* 0x000fe4000bf86270 */
[C---:B---3--:R-:W-:Y:S01]  /*fe70*/  SHF.L.U32 R227, R221.reuse, 0x3, RZ ;  /* 0x00000003dde37819 */ /* 0x048fe200000006ff */
[----:B------:R-:W-:Y:S01]  /*fe80*/  UIMAD UR16, UR12, UR11, UR23 ;  /* 0x0000000b0c1072a4 */ /* 0x000fe2000f8e0217 */
[----:B------:R-:W-:Y:S01]  /*fe90*/  SHF.L.U32 R224, R221, 0x2, RZ ;  /* 0x00000002dde07819 */ /* 0x000fe200000006ff */
[----:B------:R-:W-:Y:S01]  /*fea0*/  ULEA UR20, UP0, UR22, UR8, 0x6 ;  /* 0x0000000816147291 */ /* 0x000fe2000f8030ff */
[----:B------:R-:W-:Y:S02]  /*feb0*/  MOV R42, UR22 ;  /* 0x00000016002a7c02 */ /* 0x000fe40008000f00 */
[----:B------:R-:W-:Y:S02]  /*fec0*/  LOP3.LUT R239, R227, 0x18, RZ, 0xc0, !PT ;  /* 0x00000018e3ef7812 */ /* 0x000fe400078ec0ff */
[CC--:B------:R-:W-:Y:S02]  /*fed0*/  LEA R40, P0, R42.reuse, R229.reuse, 0x7 ;  /* 0x000000e52a287211 */ /* 0x0c0fe400078038ff */
[----:B------:R-:W-:Y:S01]  /*fee0*/  MOV R41, UR16 ;  /* 0x0000001000297c02 */ /* 0x000fe20008000f00 */
[----:B------:R-:W-:Y:S01]  /*fef0*/  ULEA.HI.X UR16, UR22, UR17, UR16, 0x6, UP0 ;  /* 0x0000001116107291 */ /* 0x000fe200080f3410 */
[----:B------:R-:W-:Y:S01]  /*ff00*/  LOP3.LUT R238, R239, 0x40, RZ, 0xfc, !PT ;  /* 0x00000040efee7812 */ /* 0x000fe200078efcff */
[----:B------:R-:W-:Y:S01]  /*ff10*/  UISETP.NE.AND UP0, UPT, UR12, URZ, UPT ;  /* 0x000000ff0c00728c */ /* 0x000fe2000bf05270 */
[-C--:B------:R-:W-:Y:S02]  /*ff20*/  LEA.HI.X R41, R42, R228.reuse, R41, 0x7, P0 ;  /* 0x000000e42a297211 */ /* 0x080fe400000f3c29 */
[----:B------:R-:W-:Y:S02]  /*ff30*/  ISETP.GE.AND P3, PT, R238, UR13, PT ;  /* 0x0000000dee007c0c */ /* 0x000fe4000bf66270 */
[----:B------:R-:W-:Y:S01]  /*ff40*/  MOV R2, UR20 ;  /* 0x0000001400027c02 */ /* 0x000fe20008000f00 */
[----:B------:R-:W-:Y:S01]  /*ff50*/  @!PT LDS RZ, [RZ] ;  /* 0x00000000fffff984 */ /* 0x000fe20000000800 */
[----:B------:R-:W-:Y:S01]  /*ff60*/  @!PT LDS RZ, [RZ] ;  /* 0x00000000fffff984 */ /* 0x000fe20000000800 */
[----:B------:R-:W-:Y:S01]  /*ff70*/  @!PT LDS RZ, [RZ] ;  /* 0x00000000fffff984 */ /* 0x000fe20000000800 */
[----:B------:R-:W-:Y:S01]  /*ff80*/  @!P5 LDGSTS.E.BYPASS.LTC128B.128 [R233+0x9000], desc[UR14][R40.64] ;  /* 0x0900000028e9dfae */ /* 0x000fe2000b981a0e */
[----:B------:R-:W-:Y:S02]  /*ff90*/  MOV R43, UR23 ;  /* 0x00000017002b7c02 */ /* 0x000fe40008000f00 */
[C---:B------:R-:W-:Y:S02]  /*ffa0*/  LEA R42, P0, R2.reuse, R229, 0x1 ;  /* 0x000000e5022a7211 */ /* 0x040fe400078008ff */
[----:B------:R-:W-:Y:S02]  /*ffb0*/  MOV R43, UR16 ;  /* 0x00000010002b7c02 */ /* 0x000fe40008000f00 */
[----:B------:R-:W-:Y:S01]  /*ffc0*/  SHF.L.U32 R225, R221, 0x4, RZ ;  /* 0x00000004dde17819 */ /* 0x000fe200000006ff */
[----:B------:R-:W-:Y:S01]  /*ffd0*/  @P5 STS.128 [R233+0x9000], RZ ;  /* 0x009000ffe9005388 */ /* 0x000fe20000000c00 */
[----:B------:R-:W-:Y:S02]  /*ffe0*/  ISETP.GE.AND P5, PT, R239, UR13, PT ;  /* 0x0000000def007c0c */ /* 0x000fe4000bfa6270 */
[----:B------:R-:W-:Y:S02]  /*fff0*/  LEA.HI.X R43, R2, R228, R43, 0x1, P0 ;  /* 0x000000e4022b7211 */ /* 0x000fe400000f0c2b */
[----:B------:R-:W-:Y:S02]  /*10000*/  SHF.L.U32 R165, R221, 0x5, RZ ;  /* 0x00000005dda57819 */ /* 0x000fe400000006ff */
[----:B------:R-:W-:Y:S01]  /*10010*/  LOP3.LUT R166, R224, 0x18, RZ, 0xc0, !PT ;  /* 0x00000018e0a67812 */ /* 0x000fe200078ec0ff */
[----:B------:R-:W-:Y:S01]  /*10020*/  @!PT LDS RZ, [RZ] ;  /* 0x00000000fffff984 */ /* 0x000fe20000000800 */
[----:B------:R-:W-:Y:S01]  /*10030*/  @!PT LDS RZ, [RZ] ;  /* 0x00000000fffff984 */ /* 0x000fe20000000800 */
[----:B------:R-:W-:Y:S01]  /*10040*/  @!PT LDS RZ, [RZ] ;  /* 0x00000000fffff984 */ /* 0x000fe20000000800 */
[----:B------:R-:W-:Y:S01]  /*10050*/  @!P4 LDGSTS.E.BYPASS.LTC128B.128 [R233+0xa000], desc[UR14][R40.64+0x40] ;  /* 0x0a00004028e9cfae */ /* 0x000fe2000b981a0e */
[----:B------:R-:W-:Y:S02]  /*10060*/  LOP3.LUT R168, R225, 0x100, RZ, 0xc0, !PT ;  /* 0x00000100e1a87812 */ /* 0x000fe400078ec0ff */
[--C-:B------:R-:W-:Y:S02]  /*10070*/  LOP3.LUT R166, R166, 0xc0, R165.reuse, 0xf8, !PT ;  /* 0x000000c0a6a67812 */ /* 0x100fe400078ef8a5 */
[----:B------:R-:W-:Y:S02]  /*10080*/  LOP3.LUT R168, R168, 0x20, R165, 0xf8, !PT ;  /* 0x00000020a8a87812 */ /* 0x000fe400078ef8a5 */
[----:B------:R-:W-:Y:S01]  /*10090*/  LOP3.LUT R165, R166, 0x8, R221, 0x78, !PT ;  /* 0x00000008a6a57812 */ /* 0x000fe200078e78dd */
[----:B------:R-:W-:Y:S01]  /*100a0*/  @P4 STS.128 [R233+0xa000], RZ ;  /* 0x00a000ffe9004388 */ /* 0x000fe20000000c00 */
[----:B------:R-:W-:Y:S02]  /*100b0*/  LOP3.LUT P0, RZ, R221, 0x4, RZ, 0xc0, !PT ;  /* 0x00000004ddff7812 */ /* 0x000fe4000780c0ff */
[----:B------:R-:W-:Y:S02]  /*100c0*/  LOP3.LUT R165, R168, R165, RZ, 0xfc, !PT ;  /* 0x000000a5a8a57212 */ /* 0x000fe400078efcff */
[----:B------:R-:W-:Y:S02]  /*100d0*/  SEL R168, R220, 0xffffffe0, !P0 ;  /* 0xffffffe0dca87807 */ /* 0x000fe40004000000 */
[----:B------:R-:W-:Y:S01]  /*100e0*/  LEA R167, R165, UR6, 0x1 ;  /* 0x00000006a5a77c11 */ /* 0x000fe2000f8e08ff */
[----:B------:R-:W-:Y:S01]  /*100f0*/  @!PT LDS RZ, [RZ] ;  /* 0x00000000fffff984 */ /* 0x000fe20000000800 */
[----:B------:R-:W-:Y:S01]  /*10100*/  @!PT LDS RZ, [RZ] ;  /* 0x00000000fffff984 */ /* 0x000fe20000000800 */
[----:B------:R-:W-:Y:S01]  /*10110*/  @!PT LDS RZ, [RZ] ;  /* 0x00000000fffff984 */ /* 0x000fe20000000800 */
[----:B------:R-:W-:Y:S01]  /*10120*/  @!P3 LDGSTS.E.BYPASS.LTC128B.128 [R233+0xb000], desc[UR14][R40.64+0x80] ;  /* 0x0b00008028e9bfae */ /* 0x000fe2000b981a0e */
[----:B------:R-:W-:Y:S02]  /*10130*/  IADD3 R166, PT, PT, R223, R168, RZ ;  /* 0x000000a8dfa67210 */ /* 0x000fe40007ffe0ff */
[----:B------:R-:W-:Y:S05]  /*10140*/  IADD3 R165, PT, PT, R168, R167, RZ ;  /* 0x000000a7a8a57210 */ /* 0x000fea0007ffe0ff */
        /* <DEDUP_REMOVED lines=19> */
[----:B------:R-:W5:Y:S08]  /*10280*/  LDSM.16.M88.4 R188, [R167+0x6400] ;  /* 0x00640000a7bc783b */ /* 0x000f700000000200 */
[----:B------:R-:W0:Y:S08]  /*10290*/  LDGDEPBAR ;  /* 0x00000000000079af */ /* 0x000e300000000000 */
[----:B------:R-:W4:Y:S08]  /*102a0*/  LDSM.16.M88.4 R192, [R167+0x6800] ;  /* 0x00680000a7c0783b */ /* 0x000f300000000200 */
        /* <DEDUP_REMOVED lines=9> */
[-C--:B-----5:R-:W-:Y:S07]  /*10340*/  HMMA.16816.F32 R20, R176, R188.reuse, RZ ;  /* 0x000000bcb014723c */ /* 0x0a0fee00000018ff */
[----:B------:R-:W5:Y:S01]  /*10350*/  LDSM.16.M88.4 R168, [R165+0x6800] ;  /* 0x00680000a5a8783b */ /* 0x000f620000000200 */
[C---:B------:R-:W-:Y:S07]  /*10360*/  HMMA.16816.F32 R24, R184.reuse, R188, RZ ;  /* 0x000000bcb818723c */ /* 0x040fee00000018ff */
[----:B------:R-:W-:Y:S01]  /*10370*/  LDSM.16.M88.4 R212, [R167+0x8c00] ;  /* 0x008c0000a7d4783b */ /* 0x000fe20000000200 */
[-C--:B------:R-:W-:Y:S07]  /*10380*/  HMMA.16816.F32 R28, R184, R190.reuse, RZ ;  /* 0x000000beb81c723c */ /* 0x080fee00000018ff */
[----:B------:R-:W-:Y:S01]  /*10390*/  LDSM.16.M88.4 R216, [R165+0x8000] ;  /* 0x00800000a5d8783b */ /* 0x000fe20000000200 */
[C---:B------:R-:W-:Y:S07]  /*103a0*/  HMMA.16816.F32 R32, R176.reuse, R190, RZ ;  /* 0x000000beb020723c */ /* 0x040fee00000018ff */
[----:B------:R-:W5:Y:S01]  /*103b0*/  LDSM.16.M88.4 R188, [R165+0x6c00] ;  /* 0x006c0000a5bc783b */ /* 0x000f620000000200 */
[-C--:B----4-:R-:W-:Y:S08]  /*103c0*/  HMMA.16816.F32 R36, R176, R192.reuse, RZ ;  /* 0x000000c0b024723c */ /* 0x090ff000000018ff */
[C---:B-1----:R-:W-:Y:S08]  /*103d0*/  HMMA.16816.F32 R40, R184.reuse, R192, RZ ;  /* 0x000000c0b828723c */ /* 0x042ff000000018ff */
        /* <DEDUP_REMOVED lines=8> */
[----:B------:R-:W1:Y:S07]  /*10460*/  LDSM.16.M88.4 R176, [R223+0x2000] ;  /* 0x00200000dfb0783b */ /* 0x000e6e0000000200 */
[-C--:B--2---:R-:W-:Y:S01]  /*10470*/  HMMA.16816.F32 R4, R200, R204.reuse, R4 ;  /* 0x000000ccc804723c */ /* 0x084fe20000001804 */
[----:B------:R-:W-:Y:S07]  /*10480*/  LDSM.16.M88.4 R196, [R166+0x2000] ;  /* 0x00200000a6c4783b */ /* 0x000fee0000000200 */
        /* <DEDUP_REMOVED lines=13> */
[----:B------:R-:W2:Y:S07]  /*10560*/  LDSM.16.M88.4 R168, [R167+0x7400] ;  /* 0x00740000a7a8783b */ /* 0x000eae0000000200 */
[-C--:B------:R-:W-:Y:S08]  /*10570*/  HMMA.16816.F32 R52, R200, R188.reuse, R52 ;  /* 0x000000bcc834723c */ /* 0x080ff00000001834 */
        /* <DEDUP_REMOVED lines=32> */
[----:B------:R-:W5:Y:S07]  /*10780*/  LDSM.16.M88.4 R200, [R167+0x8800] ;  /* 0x00880000a7c8783b */ /* 0x000f6e0000000200 */
[-C--:B----4-:R-:W-:Y:S08]  /*10790*/  HMMA.16816.F32 R20, R196, R184.reuse, R20 ;  /* 0x000000b8c414723c */ /* 0x090ff00000001814 */
        /* <DEDUP_REMOVED lines=12> */
[----:B------:R-:W-:Y:S01]  /*10860*/  HMMA.16816.F32 R64, R196, R178, R64 ;  /* 0x000000b2c440723c */ /* 0x000fe20000001840 */
[----:B------:R-:W3:Y:S07]  /*10870*/  LDSM.16.M88.4 R176, [R165+0x8400] ;  /* 0x00840000a5b0783b */ /* 0x000eee0000000200 */
        /* <DEDUP_REMOVED lines=8> */
[-C--:B-----5:R-:W-:Y:S08]  /*10900*/  HMMA.16816.F32 R36, R180, R200.reuse, R36 ;  /* 0x000000c8b424723c */ /* 0x0a0ff00000001824 */
[C---:B------:R-:W-:Y:S08]  /*10910*/  HMMA.16816.F32 R40, R192.reuse, R200, R40 ;  /* 0x000000c8c028723c */ /* 0x040ff00000001828 */
[-C--:B------:R-:W-:Y:S08]  /*10920*/  HMMA.16816.F32 R44, R192, R202.reuse, R44 ;  /* 0x000000cac02c723c */ /* 0x080ff0000000182c */
[C---:B------:R-:W-:Y:S08]  /*10930*/  HMMA.16816.F32 R48, R180.reuse, R202, R48 ;  /* 0x000000cab430723c */ /* 0x040ff00000001830 */
[-C--:B------:R-:W-:Y:S08]  /*10940*/  HMMA.16816.F32 R52, R180, R212.reuse, R52 ;  /* 0x000000d4b434723c */ /* 0x080ff00000001834 */
[C---:B------:R-:W-:Y:S08]  /*10950*/  HMMA.16816.F32 R56, R192.reuse, R212, R56 ;  /* 0x000000d4c038723c */ /* 0x040ff00000001838 */
        /* <DEDUP_REMOVED lines=9> */
[----:B------:R-:W-:Y:S02]  /*109f0*/  FMUL.FTZ R174, R4, UR9 ;  /* 0x0000000904ae7c20 */ /* 0x000fe40008410000 */
[C---:B------:R-:W-:Y:S01]  /*10a00*/  HMMA.16816.F32 R16, R184.reuse, R218, R16 ;  /* 0x000000dab810723c */ /* 0x040fe20000001810 */
[----:B------:R-:W2:Y:S03]  /*10a10*/  MUFU.TANH R172, R172 ;  /* 0x000000ac00ac7308 */ /* 0x000ea60000002400 */
[----:B------:R-:W-:Y:S01]  /*10a20*/  FMUL.FTZ R248, R8, UR9 ;  /* 0x0000000908f87c20 */ /* 0x000fe20008410000 */
[----:B------:R-:W-:Y:S01]  /*10a30*/  FMUL.FTZ R214, R10, UR9 ;  /* 0x000000090ad67c20 */ /* 0x000fe20008410000 */
[----:B------:R-:W-:Y:S01]  /*10a40*/  FMUL.FTZ R175, R11, UR9 ;  /* 0x000000090baf7c20 */ /* 0x000fe20008410000 */
[----:B------:R-:W-:Y:S01]  /*10a50*/  FMUL.FTZ R212, R9, UR9 ;  /* 0x0000000909d47c20 */ /* 0x000fe20008410000 */
[-C--:B---3--:R-:W-:Y:S03]  /*10a60*/  HMMA.16816.F32 R20, R184, R176.reuse, R20 ;  /* 0x000000b0b814723c */ /* 0x088fe60000001814 */
[----:B------:R-:W3:Y:S01]  /*10a70*/  MUFU.TANH R174, R174 ;  /* 0x000000ae00ae7308 */ /* 0x000ee20000002400 */
[----:B------:R-:W-:Y:S01]  /*10a80*/  FMUL.FTZ R218, R13, UR9 ;  /* 0x000000090dda7c20 */ /* 0x000fe20008410000 */
[----:B------:R-:W-:Y:S01]  /*10a90*/  FMUL.FTZ R216, R14, UR9 ;  /* 0x000000090ed87c20 */ /* 0x000fe20008410000 */
[----:B------:R-:W-:Y:S01]  /*10aa0*/  FMUL.FTZ R217, R12, UR9 ;  /* 0x000000090cd97c20 */ /* 0x000fe20008410000 */
[----:B------:R-:W-:Y:S01]  /*10ab0*/  FMUL.FTZ R215, R15, UR9 ;  /* 0x000000090fd77c20 */ /* 0x000fe20008410000 */
[C---:B------:R-:W-:Y:S05]  /*10ac0*/  HMMA.16816.F32 R24, R168.reuse, R176, R24 ;  /* 0x000000b0a818723c */ /* 0x040fea0000001818 */
[----:B------:R-:W-:Y:S01]  /*10ad0*/  MUFU.TANH R14, R218 ;  /* 0x000000da000e7308 */ /* 0x000fe20000002400 */
[----:B------:R-:W-:Y:S01]  /*10ae0*/  FMUL.FTZ R244, R19, UR9 ;  /* 0x0000000913f47c20 */ /* 0x000fe20008410000 */
[----:B------:R-:W-:Y:S01]  /*10af0*/  FMUL.FTZ R246, R17, UR9 ;  /* 0x0000000911f67c20 */ /* 0x000fe20008410000 */
[----:B------:R-:W-:Y:S01]  /*10b00*/  FMUL.FTZ R219, R16, UR9 ;  /* 0x0000000910db7c20 */ /* 0x000fe20008410000 */
[----:B------:R-:W-:Y:S01]  /*10b10*/  FMUL.FTZ R242, R18, UR9 ;  /* 0x0000000912f27c20 */ /* 0x000fe20008410000 */
[-C--:B------:R-:W-:Y:S05]  /*10b20*/  HMMA.16816.F32 R28, R168, R178.reuse, R28 ;  /* 0x000000b2a81c723c */ /* 0x080fea000000181c */
[----:B------:R4:W-:Y:S01]  /*10b30*/  MUFU.TANH R5, R246 ;  /* 0x000000f600057308 */ /* 0x0009e20000002400 */
[----:B------:R-:W-:Y:S01]  /*10b40*/  FMUL.FTZ R240, R20, UR9 ;  /* 0x0000000914f07c20 */ /* 0x000fe20008410000 */
[----:B------:R-:W-:Y:S01]  /*10b50*/  FMUL.FTZ R247, R22, UR9 ;  /* 0x0000000916f77c20 */ /* 0x000fe20008410000 */
[----:B------:R-:W-:Y:S01]  /*10b60*/  FMUL.FTZ R245, R21, UR9 ;  /* 0x0000000915f57c20 */ /* 0x000fe20008410000 */
[C---:B------:R-:W-:Y:S06]  /*10b70*/  HMMA.16816.F32 R32, R184.reuse, R178, R32 ;  /* 0x000000b2b820723c */ /* 0x040fec0000001820 */
[----:B------:R5:W-:Y:S01]  /*10b80*/  MUFU.TANH R218, R244 ;  /* 0x000000f400da7308 */ /* 0x000be20000002400 */
[----:B------:R-:W-:Y:S01]  /*10b90*/  FMUL.FTZ R249, R25, UR9 ;  /* 0x0000000919f97c20 */ /* 0x000fe20008410000 */
[-C--:B-1----:R-:W-:Y:S08]  /*10ba0*/  HMMA.16816.F32 R36, R184, R180.reuse, R36 ;  /* 0x000000b4b824723c */ /* 0x082ff00000001824 */
[----:B------:R1:W-:Y:S01]  /*10bb0*/  MUFU.TANH R7, R219 ;  /* 0x000000db00077308 */ /* 0x0003e20000002400 */
[----:B------:R-:W-:Y:S01]  /*10bc0*/  FMUL.FTZ R250, R31, UR9 ;  /* 0x000000091ffa7c20 */ /* 0x000fe20008410000 */
[----:B----4-:R-:W-:Y:S01]  /*10bd0*/  FMUL.FTZ R246, R27, UR9 ;  /* 0x000000091bf67c20 */ /* 0x010fe20008410000 */
[----:B------:R-:W-:Y:S01]  /*10be0*/  FMUL.FTZ R251, R30, UR9 ;  /* 0x000000091efb7c20 */ /* 0x000fe20008410000 */
[C---:B------:R-:W-:Y:S06]  /*10bf0*/  HMMA.16816.F32 R40, R168.reuse, R180, R40 ;  /* 0x000000b4a828723c */ /* 0x040fec0000001828 */
[----:B------:R4:W-:Y:S01]  /*10c00*/  MUFU.TANH R204, R246 ;  /* 0x000000f600cc7308 */ /* 0x0009e20000002400 */
[----:B------:R-:W-:Y:S01]  /*10c10*/  FMUL.FTZ R252, R34, UR9 ;  /* 0x0000000922fc7c20 */ /* 0x000fe20008410000 */
[----:B-----5:R-:W-:Y:S01]  /*10c20*/  FMUL.FTZ R244, R28, UR9 ;  /* 0x000000091cf47c20 */ /* 0x020fe20008410000 */
[-C--:B------:R-:W-:Y:S07]  /*10c30*/  HMMA.16816.F32 R44, R168, R182.reuse, R44 ;  /* 0x000000b6a82c723c */ /* 0x080fee000000182c */
[----:B------:R-:W-:Y:S01]  /*10c40*/  MUFU.TANH R206, R244 ;  /* 0x000000f400ce7308 */ /* 0x000fe20000002400 */
[----:B-1----:R-:W-:Y:S01]  /*10c50*/  FMUL.FTZ R219, R24, UR9 ;  /* 0x0000000918db7c20 */ /* 0x002fe20008410000 */
[----:B------:R-:W-:Y:S01]  /*10c60*/  FMUL.FTZ R17, R38, UR9 ;  /* 0x0000000926117c20 */ /* 0x000fe20008410000 */
[----:B------:R-:W-:Y:S01]  /*10c70*/  FMUL.FTZ R15, R37, UR9 ;  /* 0x00000009250f7c20 */ /* 0x000fe20008410000 */
[----:B------:R-:W-:Y:S01]  /*10c80*/  FMUL.FTZ R13, R39, UR9 ;  /* 0x00000009270d7c20 */ /* 0x000fe20008410000 */
[C---:B------:R-:W-:Y:S05]  /*10c90*/  HMMA.16816.F32 R48, R184.reuse, R182, R48 ;  /* 0x000000b6b830723c */ /* 0x040fea0000001830 */
[----:B------:R1:W-:Y:S01]  /*10ca0*/  MUFU.TANH R209, R219 ;  /* 0x000000db00d17308 */ /* 0x0003e20000002400 */
[----:B------:R-:W-:Y:S01]  /*10cb0*/  FMUL.FTZ R31, R40, UR9 ;  /* 0x00000009281f7c20 */ /* 0x000fe20008410000 */
[----:B----4-:R-:W-:Y:S08]  /*10cc0*/  FMUL.FTZ R246, R36, UR9 ;  /* 0x0000000924f67c20 */ /* 0x010ff00008410000 */
[----:B------:R4:W-:Y:S01]  /*10cd0*/  MUFU.TANH R244, R252 ;  /* 0x000000fc00f47308 */ /* 0x0009e20000002400 */
[----:B------:R-:W-:Y:S01]  /*10ce0*/  FMUL.FTZ R25, R45, UR9 ;  /* 0x000000092d197c20 */ /* 0x000fe20008410000 */
[----:B------:R-:W-:Y:S01]  /*10cf0*/  MOV R45, UR12 ;  /* 0x0000000c002d7c02 */ /* 0x000fe20008000f00 */
[----:B------:R-:W-:Y:S01]  /*10d00*/  FMUL.FTZ R21, R44, UR9 ;  /* 0x000000092c157c20 */ /* 0x000fe20008410000 */
[----:B------:R-:W-:Y:S02]  /*10d10*/  FMUL.FTZ R44, R46, UR9 ;  /* 0x000000092e2c7c20 */ /* 0x000fe40008410000 */
[----:B------:R-:W-:Y:S04]  /*10d20*/  LEA R9, R45, R232, 0x6 ;  /* 0x000000e82d097211 */ /* 0x000fe800078e30ff */
[----:B------:R5:W-:Y:S01]  /*10d30*/  MUFU.TANH R19, R246 ;  /* 0x000000f600137308 */ /* 0x000be20000002400 */
[----:B-1----:R-:W-:Y:S01]  /*10d40*/  FMUL.FTZ R219, R29, UR9 ;  /* 0x000000091ddb7c20 */ /* 0x002fe20008410000 */
[----:B------:R-:W-:Y:S01]  /*10d50*/  FMUL.FTZ R29, R42, UR9 ;  /* 0x000000092a1d7c20 */ /* 0x000fe20008410000 */
[----:B------:R-:W-:Y:S02]  /*10d60*/  IADD3 R45, PT, PT, R9, 0x1, RZ ;  /* 0x00000001092d7810 */ /* 0x000fe40007ffe0ff */
[----:B------:R-:W-:Y:S02]  /*10d70*/  I2FP.F32.U32 R46, R9 ;  /* 0x00000009002e7245 */ /* 0x000fe40000201000 */
[----:B------:R-:W-:Y:S03]  /*10d80*/  I2FP.F32.U32 R45, R45 ;  /* 0x0000002d002d7245 */ /* 0x000fe60000201000 */
[----:B------:R1:W-:Y:S01]  /*10d90*/  MUFU.TANH R210, R240 ;  /* 0x000000f000d27308 */ /* 0x0003e20000002400 */
[----:B----4-:R-:W-:Y:S01]  /*10da0*/  FMUL.FTZ R252, R43, UR9 ;  /* 0x000000092bfc7c20 */ /* 0x010fe20008410000 */
[----:B--2---:R-:W-:Y:S08]  /*10db0*/  FFMA.FTZ R11, R45, UR5, R172 ;  /* 0x000000052d0b7c23 */ /* 0x004ff000080100ac */
[----:B------:R2:W-:Y:S01]  /*10dc0*/  MUFU.TANH R6, R242 ;  /* 0x000000f200067308 */ /* 0x0005e20000002400 */
[----:B-----5:R-:W-:Y:S02]  /*10dd0*/  FMUL.FTZ R246, R41, UR9 ;  /* 0x0000000929f67c20 */ /* 0x020fe40008410000 */
[----:B------:R-:W4:Y:S01]  /*10de0*/  LDSM.16.M88.4 R40, [R165+0x8c00] ;  /* 0x008c0000a528783b */ /* 0x000f220000000200 */
[----:B------:R-:W-:Y:S06]  /*10df0*/  DEPBAR.LE SB0, 0x0 ;  /* 0x000080000000791a */ /* 0x000fec0000000000 */
[----:B------:R5:W-:Y:S01]  /*10e00*/  MUFU.TANH R27, R252 ;  /* 0x000000fc001b7308 */ /* 0x000be20000002400 */
[----:B-1----:R-:W-:Y:S09]  /*10e10*/  FMUL.FTZ R240, R26, UR9 ;  /* 0x000000091af07c20 */ /* 0x002ff20008410000 */
[----:B------:R1:W-:Y:S01]  /*10e20*/  MUFU.TANH R208, R251 ;  /* 0x000000fb00d07308 */ /* 0x0003e20000002400 */
[----:B------:R-:W-:Y:S01]  /*10e30*/  BAR.SYNC.DEFER_BLOCKING 0x0 ;  /* 0x0000000000007b1d */ /* 0x000fe20000010000 */
[----:B--2---:R-:W-:Y:S08]  /*10e40*/  FMUL.FTZ R242, R23, UR9 ;  /* 0x0000000917f27c20 */ /* 0x004ff00008410000 */
[----:B------:R2:W-:Y:S01]  /*10e50*/  MUFU.TANH R202, R249 ;  /* 0x000000f900ca7308 */ /* 0x0005e20000002400 */
[----:B-----5:R-:W-:Y:S01]  /*10e60*/  FMUL.FTZ R252, R48, UR9 ;  /* 0x0000000930fc7c20 */ /* 0x020fe20008410000 */
[----:B------:R-:W-:Y:S08]  /*10e70*/  FMUL.FTZ R48, R50, UR9 ;  /* 0x0000000932307c20 */ /* 0x000ff00008410000 */
[----:B------:R5:W-:Y:S01]  /*10e80*/  MUFU.TANH R211, R240 ;  /* 0x000000f000d37308 */ /* 0x000be20000002400 */
[----:B-1----:R-:W-:Y:S09]  /*10e90*/  FMUL.FTZ R251, R35, UR9 ;  /* 0x0000000923fb7c20 */ /* 0x002ff20008410000 */
[----:B------:R1:W-:Y:S01]  /*10ea0*/  MUFU.TANH R23, R246 ;  /* 0x000000f600177308 */ /* 0x0003e20000002400 */
[----:B--2---:R-:W-:Y:S01]  /*10eb0*/  FMUL.FTZ R249, R33, UR9 ;  /* 0x0000000921f97c20 */ /* 0x004fe20008410000 */
[-C--:B----4-:R-:W-:Y:S08]  /*10ec0*/  HMMA.16816.F32 R52, R184, R40.reuse, R52 ;  /* 0x00000028b834723c */ /* 0x090ff00000001834 */
[----:B------:R-:W2:Y:S01]  /*10ed0*/  MUFU.TANH R213, R213 ;  /* 0x000000d500d57308 */ /* 0x000ea20000002400 */
[----:B-----5:R-:W-:Y:S01]  /*10ee0*/  FMUL.FTZ R240, R32, UR9 ;  /* 0x0000000920f07c20 */ /* 0x020fe20008410000 */
[C---:B------:R-:W-:Y:S04]  /*10ef0*/  HMMA.16816.F32 R56, R168.reuse, R40, R56 ;  /* 0x00000028a838723c */ /* 0x040fe80000001838 */
[----:B------:R-:W-:Y:S04]  /*10f00*/  IADD3 R41, PT, PT, R9, 0x18, RZ ;  /* 0x0000001809297810 */ /* 0x000fe80007ffe0ff */
[----:B------:R-:W4:Y:S01]  /*10f10*/  MUFU.TANH R248, R248 ;  /* 0x000000f800f87308 */ /* 0x000f220000002400 */
[----:B-1----:R-:W-:Y:S01]  /*10f20*/  FMUL.FTZ R246, R47, UR9 ;  /* 0x000000092ff67c20 */ /* 0x002fe20008410000 */
[C---:B---3--:R-:W-:Y:S01]  /*10f30*/  FFMA.FTZ R47, R46.reuse, UR5, R174 ;  /* 0x000000052e2f7c23 */ /* 0x048fe200080100ae */
[-C--:B------:R-:W-:Y:S03]  /*10f40*/  HMMA.16816.F32 R60, R168, R42.reuse, R60 ;  /* 0x0000002aa83c723c */ /* 0x080fe6000000183c */
[----:B------:R-:W-:Y:S01]  /*10f50*/  FMUL.FTZ R55, R55, UR9 ;  /* 0x0000000937377c20 */ /* 0x000fe20008410000 */
[----:B------:R-:W-:Y:S03]  /*10f60*/  FMUL.FTZ R53, R53, UR9 ;  /* 0x0000000935357c20 */ /* 0x000fe60008410000 */
[----:B------:R-:W1:Y:S01]  /*10f70*/  MUFU.TANH R214, R214 ;  /* 0x000000d600d67308 */ /* 0x000e620000002400 */
[----:B--2---:R-:W-:Y:S01]  /*10f80*/  FFMA.FTZ R50, R46, UR5, R213 ;  /* 0x000000052e327c23 */ /* 0x004fe200080100d5 */
[----:B------:R-:W-:Y:S01]  /*10f90*/  FMUL.FTZ R54, R54, UR9 ;  /* 0x0000000936367c20 */ /* 0x000fe20008410000 */
[----:B------:R-:W-:Y:S04]  /*10fa0*/  HMMA.16816.F32 R64, R184, R42, R64 ;  /* 0x0000002ab840723c */ /* 0x000fe80000001840 */
[----:B------:R-:W-:Y:S03]  /*10fb0*/  FMUL.FTZ R56, R56, UR9 ;  /* 0x0000000938387c20 */ /* 0x000fe60008410000 */
[----:B------:R-:W2:Y:S01]  /*10fc0*/  MUFU.TANH R2, R2 ;  /* 0x0000000200027308 */ /* 0x000ea20000002400 */
[----:B----4-:R-:W-:Y:S01]  /*10fd0*/  FFMA.FTZ R18, R46, UR5, R248 ;  /* 0x000000052e127c23 */ /* 0x010fe200080100f8 */
[----:B------:R-:W-:Y:S01]  /*10fe0*/  FMUL.FTZ R58, R58, UR9 ;  /* 0x000000093a3a7c20 */ /* 0x000fe20008410000 */
[----:B------:R-:W-:Y:S01]  /*10ff0*/  FMUL.FTZ R248, R51, UR9 ;  /* 0x0000000933f87c20 */ /* 0x000fe20008410000 */
[----:B------:R-:W-:Y:S01]  /*11000*/  I2FP.F32.U32 R41, R41 ;  /* 0x0000002900297245 */ /* 0x000fe20000201000 */
[----:B------:R-:W-:Y:S01]  /*11010*/  FMUL.FTZ R57, R57, UR9 ;  /* 0x0000000939397c20 */ /* 0x000fe20008410000 */
[----:B------:R-:W-:Y:S01]  /*11020*/  FMUL.FTZ R59, R59, UR9 ;  /* 0x000000093b3b7c20 */ /* 0x000fe20008410000 */
[----:B------:R-:W-:Y:S03]  /*11030*/  FMUL.FTZ R60, R60, UR9 ;  /* 0x000000093c3c7c20 */ /* 0x000fe60008410000 */
[----:B------:R-:W3:Y:S01]  /*11040*/  MUFU.TANH R175, R175 ;  /* 0x000000af00af7308 */ /* 0x000ee20000002400 */
[----:B-1----:R-:W-:Y:S01]  /*11050*/  FFMA.FTZ R30, R46, UR5, R214 ;  /* 0x000000052e1e7c23 */ /* 0x002fe200080100d6 */
[C---:B------:R-:W-:Y:S01]  /*11060*/  IADD3 R46, PT, PT, R9.reuse, 0x9, RZ ;  /* 0x00000009092e7810 */ /* 0x040fe20007ffe0ff */
[----:B------:R-:W-:Y:S01]  /*11070*/  FMUL.FTZ R214, R52, UR9 ;  /* 0x0000000934d67c20 */ /* 0x000fe20008410000 */
[----:B------:R-:W-:Y:S01]  /*11080*/  IADD3 R52, PT, PT, R9, 0x11, RZ ;  /* 0x0000001109347810 */ /* 0x000fe20007ffe0ff */
[C---:B------:R-:W-:Y:S01]  /*11090*/  FFMA.FTZ R206, R41.reuse, UR5, R206 ;  /* 0x0000000529ce7c23 */ /* 0x040fe200080100ce */
[C---:B------:R-:W-:Y:S01]  /*110a0*/  FFMA.FTZ R208, R41.reuse, UR5, R208 ;  /* 0x0000000529d07c23 */ /* 0x040fe200080100d0 */
[----:B------:R-:W-:Y:S03]  /*110b0*/  FFMA.FTZ R244, R41, UR5, R244 ;  /* 0x0000000529f47c23 */ /* 0x000fe600080100f4 */
[----:B------:R1:W-:Y:S01]  /*110c0*/  MUFU.TANH R35, R252 ;  /* 0x000000fc00237308 */ /* 0x0003e20000002400 */
[----:B--2---:R-:W-:Y:S01]  /*110d0*/  FFMA.FTZ R10, R45, UR5, R2 ;  /* 0x000000052d0a7c23 */ /* 0x004fe20008010002 */
[----:B------:R-:W-:Y:S01]  /*110e0*/  IADD3 R2, PT, PT, R9, 0x10, RZ ;  /* 0x0000001009027810 */ /* 0x000fe20007ffe0ff */
[----:B------:R-:W-:Y:S01]  /*110f0*/  FMUL.FTZ R61, R61, UR9 ;  /* 0x000000093d3d7c20 */ /* 0x000fe20008410000 */
[----:B------:R-:W-:Y:S01]  /*11100*/  I2FP.F32.U32 R40, R52 ;  /* 0x0000003400287245 */ /* 0x000fe20000201000 */
[----:B------:R-:W-:Y:S01]  /*11110*/  FMUL.FTZ R62, R62, UR9 ;  /* 0x000000093e3e7c20 */ /* 0x000fe20008410000 */
[----:B------:R-:W-:Y:S01]  /*11120*/  I2FP.F32.U32 R2, R2 ;  /* 0x0000000200027245 */ /* 0x000fe20000201000 */
[----:B------:R-:W-:Y:S03]  /*11130*/  FMUL.FTZ R63, R63, UR9 ;  /* 0x000000093f3f7c20 */ /* 0x000fe60008410000 */
[----:B------:R-:W2:Y:S01]  /*11140*/  MUFU.TANH R212, R212 ;  /* 0x000000d400d47308 */ /* 0x000ea20000002400 */
[----:B---3--:R-:W-:Y:S01]  /*11150*/  FFMA.FTZ R26, R45, UR5, R175 ;  /* 0x000000052d1a7c23 */ /* 0x008fe200080100af */
[----:B------:R-:W-:Y:S01]  /*11160*/  I2FP.F32.U32 R175, R46 ;  /* 0x0000002e00af7245 */ /* 0x000fe20000201000 */
[C---:B------:R-:W-:Y:S01]  /*11170*/  FFMA.FTZ R210, R2.reuse, UR5, R210 ;  /* 0x0000000502d27c23 */ /* 0x040fe200080100d2 */
[C---:B------:R-:W-:Y:S01]  /*11180*/  FFMA.FTZ R209, R2.reuse, UR5, R209 ;  /* 0x0000000502d17c23 */ /* 0x040fe200080100d1 */
[----:B------:R-:W-:Y:S01]  /*11190*/  FFMA.FTZ R211, R2, UR5, R211 ;  /* 0x0000000502d37c23 */ /* 0x000fe200080100d3 */
[C---:B------:R-:W-:Y:S01]  /*111a0*/  FFMA.FTZ R202, R40.reuse, UR5, R202 ;  /* 0x0000000528ca7c23 */ /* 0x040fe200080100ca */
[----:B------:R-:W-:Y:S03]  /*111b0*/  FFMA.FTZ R46, R175, UR5, R218 ;  /* 0x00000005af2e7c23 */ /* 0x000fe600080100da */
[----:B------:R-:W3:Y:S01]  /*111c0*/  MUFU.TANH R247, R247 ;  /* 0x000000f700f77308 */ /* 0x000ee20000002400 */
[----:B-1----:R-:W-:Y:S01]  /*111d0*/  FMUL.FTZ R252, R49, UR9 ;  /* 0x0000000931fc7c20 */ /* 0x002fe20008410000 */
[----:B------:R-:W-:Y:S01]  /*111e0*/  FFMA.FTZ R204, R40, UR5, R204 ;  /* 0x0000000528cc7c23 */ /* 0x000fe200080100cc */
[----:B------:R-:W-:Y:S01]  /*111f0*/  IADD3 R52, PT, PT, R9, 0x20, RZ ;  /* 0x0000002009347810 */ /* 0x000fe20007ffe0ff */
[----:B------:R-:W-:Y:S01]  /*11200*/  FFMA.FTZ R14, R175, UR5, R14 ;  /* 0x00000005af0e7c23 */ /* 0x000fe2000801000e */
[----:B------:R-:W-:Y:S01]  /*11210*/  FMUL.FTZ R64, R64, UR9 ;  /* 0x0000000940407c20 */ /* 0x000fe20008410000 */
[----:B------:R-:W-:Y:S01]  /*11220*/  FMUL.FTZ R65, R65, UR9 ;  /* 0x0000000941417c20 */ /* 0x000fe20008410000 */
[----:B------:R-:W-:Y:S03]  /*11230*/  FMUL.FTZ R66, R66, UR9 ;  /* 0x0000000942427c20 */ /* 0x000fe60008410000 */
[----:B------:R1:W-:Y:S01]  /*11240*/  MUFU.TANH R33, R44 ;  /* 0x0000002c00217308 */ /* 0x0003e20000002400 */
[----:B--2---:R-:W-:Y:S01]  /*11250*/  FFMA.FTZ R34, R45, UR5, R212 ;  /* 0x000000052d227c23 */ /* 0x004fe200080100d4 */
[----:B------:R-:W-:Y:S01]  /*11260*/  FMUL.FTZ R67, R67, UR9 ;  /* 0x0000000943437c20 */ /* 0x000fe20008410000 */
[----:B------:R-:W-:Y:S01]  /*11270*/  FFMA.FTZ R45, R175, UR5, R5 ;  /* 0x00000005af2d7c23 */ /* 0x000fe20008010005 */
[----:B------:R-:W-:Y:S02]  /*11280*/  FMNMX3.FTZ R42, R3, R47, R11, !PT ;  /* 0x0000002f032a7276 */ /* 0x000fe4000781000b */
[----:B------:R-:W-:Y:S04]  /*11290*/  FMNMX3.FTZ R43, R173, R18, R34, !PT ;  /* 0x00000012ad2b7276 */ /* 0x000fe80007810022 */
[----:B------:R-:W2:Y:S01]  /*112a0*/  MUFU.TANH R245, R245 ;  /* 0x000000f500f57308 */ /* 0x000ea20000002400 */
[----:B---3--:R-:W-:Y:S01]  /*112b0*/  FFMA.FTZ R247, R2, UR5, R247 ;  /* 0x0000000502f77c23 */ /* 0x008fe200080100f7 */
[C---:B------:R-:W-:Y:S08]  /*112c0*/  IADD3 R2, PT, PT, R9.reuse, 0x19, RZ ;  /* 0x0000001909027810 */ /* 0x040ff00007ffe0ff */
[----:B------:R-:W3:Y:S01]  /*112d0*/  MUFU.TANH R242, R242 ;  /* 0x000000f200f27308 */ /* 0x000ee20000002400 */
[C---:B-1----:R-:W-:Y:S04]  /*112e0*/  IADD3 R44, PT, PT, R9.reuse, 0x8, RZ ;  /* 0x00000008092c7810 */ /* 0x042fe80007ffe0ff */
[----:B------:R-:W-:Y:S05]  /*112f0*/  I2FP.F32.U32 R44, R44 ;  /* 0x0000002c002c7245 */ /* 0x000fea0000201000 */
[----:B------:R-:W1:Y:S01]  /*11300*/  MUFU.TANH R240, R240 ;  /* 0x000000f000f07308 */ /* 0x000e620000002400 */
[----:B--2---:R-:W-:Y:S01]  /*11310*/  FFMA.FTZ R245, R40, UR5, R245 ;  /* 0x0000000528f57c23 */ /* 0x004fe200080100f5 */
[----:B------:R-:W-:Y:S05]  /*11320*/  FFMA.FTZ R49, R44, UR5, R7 ;  /* 0x000000052c317c23 */ /* 0x000fea0008010007 */
[----:B------:R-:W-:Y:S03]  /*11330*/  FMNMX3.FTZ R42, R42, R49, R45, !PT ;  /* 0x000000312a2a7276 */ /* 0x000fe6000781002d */
[----:B------:R-:W2:Y:S01]  /*11340*/  MUFU.TANH R217, R217 ;  /* 0x000000d900d97308 */ /* 0x000ea20000002400 */
[----:B---3--:R-:W-:Y:S01]  /*11350*/  FFMA.FTZ R242, R40, UR5, R242 ;  /* 0x0000000528f27c23 */ /* 0x008fe200080100f2 */
[----:B------:R-:W-:Y:S02]  /*11360*/  I2FP.F32.U32 R40, R2 ;  /* 0x0000000200287245 */ /* 0x000fe40000201000 */
[----:B------:R-:W-:Y:S02]  /*11370*/  I2FP.F32.U32 R2, R52 ;  /* 0x0000003400027245 */ /* 0x000fe40000201000 */
[----:B------:R-:W-:Y:S04]  /*11380*/  IADD3 R52, PT, PT, R9, 0x21, RZ ;  /* 0x0000002109347810 */ /* 0x000fe80007ffe0ff */
[----:B------:R-:W3:Y:S01]  /*11390*/  MUFU.TANH R219, R219 ;  /* 0x000000db00db7308 */ /* 0x000ee20000002400 */
[----:B-1----:R-:W-:Y:S01]  /*113a0*/  FFMA.FTZ R240, R41, UR5, R240 ;  /* 0x0000000529f07c23 */ /* 0x002fe200080100f0 */
[----:B------:R-:W-:Y:S01]  /*113b0*/  IADD3 R41, PT, PT, R9, 0x30, RZ ;  /* 0x0000003009297810 */ /* 0x000fe20007ffe0ff */
[----:B------:R-:W-:Y:S01]  /*113c0*/  FFMA.FTZ R19, R2, UR5, R19 ;  /* 0x0000000502137c23 */ /* 0x000fe20008010013 */
[----:B------:R-:W-:Y:S02]  /*113d0*/  I2FP.F32.U32 R52, R52 ;  /* 0x0000003400347245 */ /* 0x000fe40000201000 */
[----:B------:R-:W-:Y:S04]  /*113e0*/  I2FP.F32.U32 R41, R41 ;  /* 0x0000002900297245 */ /* 0x000fe80000201000 */
[----:B------:R-:W1:Y:S01]  /*113f0*/  MUFU.TANH R250, R250 ;  /* 0x000000fa00fa7308 */ /* 0x000e620000002400 */
[----:B--2---:R-:W-:Y:S01]  /*11400*/  FFMA.FTZ R22, R44, UR5, R217 ;  /* 0x000000052c167c23 */ /* 0x004fe200080100d9 */
[C---:B------:R-:W-:Y:S01]  /*11410*/  FFMA.FTZ R32, R52.reuse, UR5, R23 ;  /* 0x0000000534207c23 */ /* 0x040fe20008010017 */
[----:B------:R-:W-:Y:S01]  /*11420*/  FFMA.FTZ R27, R52, UR5, R27 ;  /* 0x00000005341b7c23 */ /* 0x000fe2000801001b */
[----:B------:R-:W-:Y:S02]  /*11430*/  FMNMX3.FTZ R42, R42, R210, R245, !PT ;  /* 0x000000d22a2a7276 */ /* 0x000fe400078100f5 */
[----:B------:R-:W-:Y:S04]  /*11440*/  FMNMX3.FTZ R43, R43, R22, R14, !PT ;  /* 0x000000162b2b7276 */ /* 0x000fe8000781000e */
[----:B------:R-:W2:Y:S01]  /*11450*/  MUFU.TANH R249, R249 ;  /* 0x000000f900f97308 */ /* 0x000ea20000002400 */
[C---:B---3--:R-:W-:Y:S01]  /*11460*/  FFMA.FTZ R219, R40.reuse, UR5, R219 ;  /* 0x0000000528db7c23 */ /* 0x048fe200080100db */
[----:B------:R-:W-:Y:S04]  /*11470*/  FMNMX3.FTZ R43, R43, R209, R202, !PT ;  /* 0x000000d12b2b7276 */ /* 0x000fe800078100ca */
[----:B------:R-:W-:Y:S04]  /*11480*/  FMNMX3.FTZ R43, R43, R206, R219, !PT ;  /* 0x000000ce2b2b7276 */ /* 0x000fe800078100db */
[----:B------:R-:W3:Y:S01]  /*11490*/  MUFU.TANH R251, R251 ;  /* 0x000000fb00fb7308 */ /* 0x000ee20000002400 */
[C---:B-1----:R-:W-:Y:S09]  /*114a0*/  FFMA.FTZ R250, R40.reuse, UR5, R250 ;  /* 0x0000000528fa7c23 */ /* 0x042ff200080100fa */
[----:B------:R-:W1:Y:S01]  /*114b0*/  MUFU.TANH R216, R216 ;  /* 0x000000d800d87308 */ /* 0x000e620000002400 */
[----:B--2---:R-:W-:Y:S05]  /*114c0*/  FFMA.FTZ R249, R40, UR5, R249 ;  /* 0x0000000528f97c23 */ /* 0x004fea00080100f9 */
[----:B------:R-:W-:Y:S04]  /*114d0*/  FMNMX3.FTZ R42, R42, R240, R249, !PT ;  /* 0x000000f02a2a7276 */ /* 0x000fe800078100f9 */
[----:B------:R2:W-:Y:S01]  /*114e0*/  MUFU.TANH R182, R48 ;  /* 0x0000003000b67308 */ /* 0x0005e20000002400 */
[----:B---3--:R-:W-:Y:S01]  /*114f0*/  FFMA.FTZ R251, R40, UR5, R251 ;  /* 0x0000000528fb7c23 */ /* 0x008fe200080100fb */
[----:B------:R-:W-:Y:S04]  /*11500*/  IADD3 R40, PT, PT, R9, 0x29, RZ ;  /* 0x0000002909287810 */ /* 0x000fe80007ffe0ff */
[----:B------:R-:W-:Y:S04]  /*11510*/  I2FP.F32.U32 R40, R40 ;  /* 0x0000002800287245 */ /* 0x000fe80000201000 */
[----:B------:R-:W3:Y:S01]  /*11520*/  MUFU.TANH R215, R215 ;  /* 0x000000d700d77308 */ /* 0x000ee20000002400 */
[C---:B-1----:R-:W-:Y:S09]  /*11530*/  FFMA.FTZ R51, R44.reuse, UR5, R216 ;  /* 0x000000052c337c23 */ /* 0x042ff200080100d8 */
[----:B------:R-:W-:Y:S01]  /*11540*/  MUFU.TANH R17, R17 ;  /* 0x0000001100117308 */ /* 0x000fe20000002400 */
[----:B--2---:R-:W-:Y:S09]  /*11550*/  FFMA.FTZ R48, R44, UR5, R6 ;  /* 0x000000052c307c23 */ /* 0x004ff20008010006 */
[----:B------:R-:W1:Y:S01]  /*11560*/  MUFU.TANH R31, R31 ;  /* 0x0000001f001f7308 */ /* 0x000e620000002400 */
[----:B---3--:R-:W-:Y:S09]  /*11570*/  FFMA.FTZ R44, R175, UR5, R215 ;  /* 0x00000005af2c7c23 */ /* 0x008ff200080100d7 */
[----:B------:R-:W2:Y:S10]  /*11580*/  MUFU.TANH R29, R29 ;  /* 0x0000001d001d7308 */ /* 0x000eb40000002400 */
[----:B------:R3:W-:Y:S01]  /*11590*/  MUFU.TANH R178, R55 ;  /* 0x0000003700b27308 */ /* 0x0007e20000002400 */
[C---:B-1----:R-:W-:Y:S05]  /*115a0*/  FFMA.FTZ R28, R2.reuse, UR5, R31 ;  /* 0x00000005021c7c23 */ /* 0x042fea000801001f */
[----:B------:R-:W-:Y:S04]  /*115b0*/  FMNMX3.FTZ R43, R43, R28, R32, !PT ;  /* 0x0000001c2b2b7276 */ /* 0x000fe80007810020 */
[----:B------:R1:W-:Y:S01]  /*115c0*/  MUFU.TANH R213, R53 ;  /* 0x0000003500d57308 */ /* 0x0003e20000002400 */
[C---:B--2---:R-:W-:Y:S09]  /*115d0*/  FFMA.FTZ R29, R2.reuse, UR5, R29 ;  /* 0x00000005021d7c23 */ /* 0x044ff2000801001d */
[----:B------:R-:W2:Y:S01]  /*115e0*/  MUFU.TANH R214, R214 ;  /* 0x000000d600d67308 */ /* 0x000ea20000002400 */
[----:B---3--:R-:W-:Y:S01]  /*115f0*/  FFMA.FTZ R55, R2, UR5, R17 ;  /* 0x0000000502377c23 */ /* 0x008fe20008010011 */
[----:B------:R-:W-:Y:S04]  /*11600*/  IADD3 R2, PT, PT, R9, 0x28, RZ ;  /* 0x0000002809027810 */ /* 0x000fe80007ffe0ff */
[----:B------:R-:W-:Y:S04]  /*11610*/  I2FP.F32.U32 R2, R2 ;  /* 0x0000000200027245 */ /* 0x000fe80000201000 */
[----:B------:R-:W3:Y:S01]  /*11620*/  MUFU.TANH R212, R54 ;  /* 0x0000003600d47308 */ /* 0x000ee20000002400 */
[----:B-1----:R-:W-:Y:S01]  /*11630*/  FMNMX3.FTZ R53, R0, R30, R26, !PT ;  /* 0x0000001e00357276 */ /* 0x002fe2000781001a */
[C---:B------:R-:W-:Y:S01]  /*11640*/  FFMA.FTZ R186, R2.reuse, UR5, R33 ;  /* 0x0000000502ba7c23 */ /* 0x040fe20008010021 */
[C---:B------:R-:W-:Y:S02]  /*11650*/  FFMA.FTZ R185, R2.reuse, UR5, R35 ;  /* 0x0000000502b97c23 */ /* 0x040fe40008010023 */
[----:B------:R-:W-:Y:S01]  /*11660*/  FMNMX3.FTZ R53, R53, R51, R44, !PT ;  /* 0x0000003335357276 */ /* 0x000fe2000781002c */
[----:B------:R-:W-:Y:S04]  /*11670*/  FFMA.FTZ R182, R2, UR5, R182 ;  /* 0x0000000502b67c23 */ /* 0x000fe800080100b6 */
[----:B------:R-:W1:Y:S01]  /*11680*/  MUFU.TANH R218, R56 ;  /* 0x0000003800da7308 */ /* 0x000e620000002400 */
[----:B--2---:R-:W-:Y:S01]  /*11690*/  FFMA.FTZ R214, R41, UR5, R214 ;  /* 0x0000000529d67c23 */ /* 0x004fe200080100d6 */
[----:B------:R-:W-:Y:S04]  /*116a0*/  FMNMX3.FTZ R53, R53, R211, R204, !PT ;  /* 0x000000d335357276 */ /* 0x000fe800078100cc */
[----:B------:R-:W-:Y:S04]  /*116b0*/  FMNMX3.FTZ R53, R53, R208, R250, !PT ;  /* 0x000000d035357276 */ /* 0x000fe800078100fa */
[----:B------:R-:W2:Y:S01]  /*116c0*/  MUFU.TANH R172, R58 ;  /* 0x0000003a00ac7308 */ /* 0x000ea20000002400 */
[----:B---3--:R-:W-:Y:S01]  /*116d0*/  FFMA.FTZ R212, R41, UR5, R212 ;  /* 0x0000000529d47c23 */ /* 0x008fe200080100d4 */
[----:B------:R-:W-:Y:S08]  /*116e0*/  FMNMX3.FTZ R53, R53, R29, R27, !PT ;  /* 0x0000001d35357276 */ /* 0x000ff0000781001b */
[----:B------:R-:W3:Y:S01]  /*116f0*/  MUFU.TANH R25, R25 ;  /* 0x0000001900197308 */ /* 0x000ee20000002400 */
[C---:B-1----:R-:W-:Y:S09]  /*11700*/  FFMA.FTZ R218, R41.reuse, UR5, R218 ;  /* 0x0000000529da7c23 */ /* 0x042ff200080100da */
[----:B------:R-:W1:Y:S01]  /*11710*/  MUFU.TANH R246, R246 ;  /* 0x000000f600f67308 */ /* 0x000e620000002400 */
[----:B--2---:R-:W-:Y:S01]  /*11720*/  FFMA.FTZ R172, R41, UR5, R172 ;  /* 0x0000000529ac7c23 */ /* 0x004fe200080100ac */
[----:B------:R-:W-:Y:S04]  /*11730*/  IADD3 R41, PT, PT, R9, 0x38, RZ ;  /* 0x0000003809297810 */ /* 0x000fe80007ffe0ff */
[----:B------:R-:W-:Y:S04]  /*11740*/  I2FP.F32.U32 R7, R41 ;  /* 0x0000002900077245 */ /* 0x000fe80000201000 */
[----:B------:R-:W2:Y:S01]  /*11750*/  MUFU.TANH R252, R252 ;  /* 0x000000fc00fc7308 */ /* 0x000ea20000002400 */
[----:B---3--:R-:W-:Y:S01]  /*11760*/  FFMA.FTZ R187, R40, UR5, R25 ;  /* 0x0000000528bb7c23 */ /* 0x008fe20008010019 */
[----:B------:R-:W-:Y:S08]  /*11770*/  FMNMX3.FTZ R41, R164, R50, R10, !PT ;  /* 0x00000032a4297276 */ /* 0x000ff0000781000a */
[----:B------:R-:W3:Y:S01]  /*11780*/  MUFU.TANH R248, R248 ;  /* 0x000000f800f87308 */ /* 0x000ee20000002400 */
[C---:B-1----:R-:W-:Y:S05]  /*11790*/  FFMA.FTZ R246, R40.reuse, UR5, R246 ;  /* 0x0000000528f67c23 */ /* 0x042fea00080100f6 */
[----:B------:R-:W-:Y:S04]  /*117a0*/  FMNMX3.FTZ R5, R53, R186, R246, !PT ;  /* 0x000000ba35057276 */ /* 0x000fe800078100f6 */
[----:B------:R-:W1:Y:S01]  /*117b0*/  MUFU.TANH R21, R21 ;  /* 0x0000001500157308 */ /* 0x000e620000002400 */
[C---:B--2---:R-:W-:Y:S09]  /*117c0*/  FFMA.FTZ R252, R40.reuse, UR5, R252 ;  /* 0x0000000528fc7c23 */ /* 0x044ff200080100fc */
[----:B------:R-:W2:Y:S01]  /*117d0*/  MUFU.TANH R15, R15 ;  /* 0x0000000f000f7308 */ /* 0x000ea20000002400 */
[----:B---3--:R-:W-:Y:S01]  /*117e0*/  FFMA.FTZ R248, R40, UR5, R248 ;  /* 0x0000000528f87c23 */ /* 0x008fe200080100f8 */
[C---:B------:R-:W-:Y:S04]  /*117f0*/  IADD3 R40, PT, PT, R9.reuse, 0x31, RZ ;  /* 0x0000003109287810 */ /* 0x040fe80007ffe0ff */
[----:B------:R-:W-:Y:S04]  /*11800*/  I2FP.F32.U32 R40, R40 ;  /* 0x0000002800287245 */ /* 0x000fe80000201000 */
[----:B------:R-:W3:Y:S01]  /*11810*/  MUFU.TANH R13, R13 ;  /* 0x0000000d000d7308 */ /* 0x000ee20000002400 */
[----:B-1----:R-:W-:Y:S01]  /*11820*/  FFMA.FTZ R184, R2, UR5, R21 ;  /* 0x0000000502b87c23 */ /* 0x002fe20008010015 */
[----:B------:R-:W-:Y:S01]  /*11830*/  IADD3 R2, PT, PT, R9, 0x39, RZ ;  /* 0x0000003909027810 */ /* 0x000fe20007ffe0ff */
[----:B------:R-:W-:Y:S03]  /*11840*/  FFMA.FTZ R213, R40, UR5, R213 ;  /* 0x0000000528d57c23 */ /* 0x000fe600080100d5 */
[----:B------:R-:W-:Y:S04]  /*11850*/  I2FP.F32.U32 R2, R2 ;  /* 0x0000000200027245 */ /* 0x000fe80000201000 */
[----:B------:R-:W1:Y:S01]  /*11860*/  MUFU.TANH R217, R57 ;  /* 0x0000003900d97308 */ /* 0x000e620000002400 */
[----:B--2---:R-:W-:Y:S01]  /*11870*/  FFMA.FTZ R54, R52, UR5, R15 ;  /* 0x0000000534367c23 */ /* 0x004fe2000801000f */
[----:B------:R-:W-:Y:S04]  /*11880*/  FMNMX3.FTZ R43, R43, R184, R187, !PT ;  /* 0x000000b82b2b7276 */ /* 0x000fe800078100bb */
[----:B------:R-:W-:Y:S04]  /*11890*/  FMNMX3.FTZ R42, R42, R19, R54, !PT ;  /* 0x000000132a2a7276 */ /* 0x000fe80007810036 */
[----:B------:R-:W2:Y:S01]  /*118a0*/  MUFU.TANH R171, R59 ;  /* 0x0000003b00ab7308 */ /* 0x000ea20000002400 */
[----:B---3--:R-:W-:Y:S01]  /*118b0*/  FFMA.FTZ R183, R52, UR5, R13 ;  /* 0x0000000534b77c23 */ /* 0x008fe2000801000d */
[----:B------:R-:W-:Y:S04]  /*118c0*/  FMNMX3.FTZ R52, R41, R48, R46, !PT ;  /* 0x0000003029347276 */ /* 0x000fe8000781002e */
[----:B------:R-:W-:Y:S04]  /*118d0*/  FMNMX3.FTZ R52, R52, R247, R242, !PT ;  /* 0x000000f734347276 */ /* 0x000fe800078100f2 */
[----:B------:R-:W3:Y:S01]  /*118e0*/  MUFU.TANH R216, R60 ;  /* 0x0000003c00d87308 */ /* 0x000ee20000002400 */
[----:B-1----:R-:W-:Y:S01]  /*118f0*/  FFMA.FTZ R217, R40, UR5, R217 ;  /* 0x0000000528d97c23 */ /* 0x002fe200080100d9 */
[----:B------:R-:W-:Y:S04]  /*11900*/  FMNMX3.FTZ R52, R52, R244, R251, !PT ;  /* 0x000000f434347276 */ /* 0x000fe800078100fb */
[----:B------:R-:W-:Y:S04]  /*11910*/  FMNMX3.FTZ R43, R43, R218, R217, !PT ;  /* 0x000000da2b2b7276 */ /* 0x000fe800078100d9 */
[----:B------:R-:W1:Y:S01]  /*11920*/  MUFU.TANH R215, R61 ;  /* 0x0000003d00d77308 */ /* 0x000e620000002400 */
[----:B--2---:R-:W-:Y:S01]  /*11930*/  FFMA.FTZ R171, R40, UR5, R171 ;  /* 0x0000000528ab7c23 */ /* 0x004fe200080100ab */
[----:B------:R-:W-:Y:S04]  /*11940*/  FMNMX3.FTZ R41, R52, R55, R183, !PT ;  /* 0x0000003734297276 */ /* 0x000fe800078100b7 */
[----:B------:R-:W-:Y:S04]  /*11950*/  FMNMX3.FTZ R5, R5, R172, R171, !PT ;  /* 0x000000ac05057276 */ /* 0x000fe800078100ab */
[----:B------:R-:W2:Y:S01]  /*11960*/  MUFU.TANH R170, R62 ;  /* 0x0000003e00aa7308 */ /* 0x000ea20000002400 */
[----:B---3--:R-:W-:Y:S09]  /*11970*/  FFMA.FTZ R216, R7, UR5, R216 ;  /* 0x0000000507d87c23 */ /* 0x008ff200080100d8 */
[----:B------:R-:W3:Y:S01]  /*11980*/  MUFU.TANH R169, R63 ;  /* 0x0000003f00a97308 */ /* 0x000ee20000002400 */
[C---:B-1----:R-:W-:Y:S05]  /*11990*/  FFMA.FTZ R215, R2.reuse, UR5, R215 ;  /* 0x0000000502d77c23 */ /* 0x042fea00080100d7 */
[----:B------:R-:W-:Y:S04]  /*119a0*/  FMNMX3.FTZ R43, R43, R216, R215, !PT ;  /* 0x000000d82b2b7276 */ /* 0x000fe800078100d7 */
[----:B------:R1:W4:Y:S01]  /*119b0*/  MUFU.TANH R179, R64 ;  /* 0x0000004000b37308 */ /* 0x0003220000002400 */
[----:B--2---:R-:W-:Y:S09]  /*119c0*/  FFMA.FTZ R170, R7, UR5, R170 ;  /* 0x0000000507aa7c23 */ /* 0x004ff200080100aa */
[----:B------:R1:W2:Y:S01]  /*119d0*/  MUFU.TANH R176, R65 ;  /* 0x0000004100b07308 */ /* 0x0002a20000002400 */
[----:B---3--:R-:W-:Y:S09]  /*119e0*/  FFMA.FTZ R169, R2, UR5, R169 ;  /* 0x0000000502a97c23 */ /* 0x008ff200080100a9 */
[----:B------:R1:W3:Y:S10]  /*119f0*/  MUFU.TANH R175, R66 ;  /* 0x0000004200af7308 */ /* 0x0002f40000002400 */
[----:B------:R1:W1:Y:S01]  /*11a00*/  MUFU.TANH R174, R67 ;  /* 0x0000004300ae7308 */ /* 0x0002620000002400 */
[----:B--2-4-:R-:W-:Y:S05]  /*11a10*/  BRA.U.ANY UP0, `(.L_x_870) ;  /* 0xffffffe1003c7547 */ /* 0x014fea000b93ffff */
.L_x_869:
[----:B--2---:R-:W-:Y:S01]  /*11a20*/  FMNMX3.FTZ R8, R42, R185, R252, !PT ;  /* 0x000000b92a087276 */ /* 0x004fe200078100fc */
[----:B------:R-:W-:Y:S01]  /*11a30*/  FFMA.FTZ R176, R2, UR5, R176 ;  /* 0x0000000502b07c23 */ /* 0x000fe200080100b0 */
[----:B------:R-:W-:Y:S01]  /*11a40*/  FFMA.FTZ R179, R7, UR5, R179 ;  /* 0x0000000507b37c23 */ /* 0x000fe200080100b3 */
[----:B------:R-:W2:Y:S01]  /*11a50*/  SHFL.BFLY PT, R6, R43, 0x2, 0x1f ;  /* 0x0c401f002b067f89 */ /* 0x000ea200000e0000 */
[----:B------:R-:W-:Y:S01]  /*11a60*/  FMNMX3.FTZ R5, R5, R170, R169, !PT ;  /* 0x000000aa05057276 */ /* 0x000fe200078100a9 */
[----:B------:R-:W-:Y:S01]  /*11a70*/  FFMA.FTZ R178, R40, UR5, R178 ;  /* 0x0000000528b27c23 */ /* 0x000fe200080100b2 */
[----:B------:R-:W-:Y:S01]  /*11a80*/  FMNMX3.FTZ R8, R8, R214, R213, !PT ;  /* 0x000000d608087276 */ /* 0x000fe200078100d5 */
[----:B-1----:R-:W-:Y:S01]  /*11a90*/  FFMA.FTZ R174, R2, UR5, R174 ;  /* 0x0000000502ae7c23 */ /* 0x002fe200080100ae */
[----:B------:R-:W-:Y:S01]  /*11aa0*/  FMNMX3.FTZ R41, R41, R182, R248, !PT ;  /* 0x000000b629297276 */ /* 0x000fe200078100f8 */
[----:B---3--:R-:W-:Y:S01]  /*11ab0*/  FFMA.FTZ R175, R7, UR5, R175 ;  /* 0x0000000507af7c23 */ /* 0x008fe200080100af */
[----:B------:R-:W-:Y:S01]  /*11ac0*/  FMNMX3.FTZ R9, R8, R179, R176, !PT ;  /* 0x000000b308097276 */ /* 0x000fe200078100b0 */
[----:B------:R-:W1:Y:S01]  /*11ad0*/  SHFL.BFLY PT, R4, R5, 0x2, 0x1f ;  /* 0x0c401f0005047f89 */ /* 0x000e6200000e0000 */
[----:B------:R-:W-:Y:S01]  /*11ae0*/  FMNMX3.FTZ R41, R41, R212, R178, !PT ;  /* 0x000000d429297276 */ /* 0x000fe200078100b2 */
[----:B------:R-:W-:Y:S01]  /*11af0*/  UISETP.NE.AND UP0, UPT, UR12, URZ, UPT ;  /* 0x000000ff0c00728c */ /* 0x000fe2000bf05270 */
[----:B------:R-:W-:Y:S05]  /*11b00*/  MOV R188, R235 ;  /* 0x000000eb00bc7202 */ /* 0x000fea0000000f00 */
[----:B------:R-:W3:Y:S01]  /*11b10*/  SHFL.BFLY PT, R12, R9, 0x2, 0x1f ;  /* 0x0c401f00090c7f89 */ /* 0x000ee200000e0000 */
[----:B------:R-:W-:Y:S01]  /*11b20*/  FMNMX3.FTZ R13, R41, R175, R174, !PT ;  /* 0x000000af290d7276 */ /* 0x000fe200078100ae */
[----:B------:R-:W-:Y:S01]  /*11b30*/  UIADD3 UR12, UPT, UPT, UR12, -0x1, URZ ;  /* 0xffffffff0c0c7890 */ /* 0x000fe2000fffe0ff */
[----:B------:R-:W-:Y:S05]  /*11b40*/  @P0 IADD3 R188, PT, PT, R234, -0x20, RZ ;  /* 0xffffffe0eabc0810 */ /* 0x000fea0007ffe0ff */
[----:B------:R-:W4:Y:S08]  /*11b50*/  SHFL.BFLY PT, R2, R13, 0x2, 0x1f ;  /* 0x0c401f000d027f89 */ /* 0x000f3000000e0000 */
[----:B------:R-:W-:Y:S01]  /*11b60*/  LDSM.16.MT88.4 R36, [R188] ;  /* 0x00000000bc24783b */ /* 0x000fe20000004200 */
[----:B--2---:R-:W-:Y:S07]  /*11b70*/  FMNMX.FTZ R43, R43, R6, !PT ;  /* 0x000000062b2b7209 */ /* 0x004fee0007810000 */
[----:B------:R-:W2:Y:S01]  /*11b80*/  SHFL.BFLY PT, R166, R43, 0x1, 0x1f ;  /* 0x0c201f002ba67f89 */ /* 0x000ea200000e0000 */
[----:B-1----:R-:W-:Y:S02]  /*11b90*/  FMNMX.FTZ R4, R5, R4, !PT ;  /* 0x0000000405047209 */ /* 0x002fe40007810000 */
[----:B---3--:R-:W-:Y:S05]  /*11ba0*/  FMNMX.FTZ R7, R9, R12, !PT ;  /* 0x0000000c09077209 */ /* 0x008fea0007810000 */
[----:B------:R-:W1:Y:S08]  /*11bb0*/  SHFL.BFLY PT, R165, R4, 0x1, 0x1f ;  /* 0x0c201f0004a57f89 */ /* 0x000e7000000e0000 */
[----:B------:R-:W3:Y:S01]  /*11bc0*/  SHFL.BFLY PT, R168, R7, 0x1, 0x1f ;  /* 0x0c201f0007a87f89 */ /* 0x000ee200000e0000 */
[----:B----4-:R-:W-:Y:S07]  /*11bd0*/  FMNMX.FTZ R8, R13, R2, !PT ;  /* 0x000000020d087209 */ /* 0x010fee0007810000 */
[----:B------:R-:W4:Y:S01]  /*11be0*/  SHFL.BFLY PT, R167, R8, 0x1, 0x1f ;  /* 0x0c201f0008a77f89 */ /* 0x000f2200000e0000 */
[----:B--2---:R-:W-:Y:S04]  /*11bf0*/  FMNMX.FTZ R166, R43, R166, !PT ;  /* 0x000000a62ba67209 */ /* 0x004fe80007810000 */
[C---:B------:R-:W-:Y:S01]  /*11c00*/  FSETP.NEU.FTZ.AND P1, PT, R166.reuse, -INF , PT ;  /* 0xff800000a600780b */ /* 0x040fe20003f3d000 */
[C---:B------:R-:W-:Y:S01]  /*11c10*/  FMUL.FTZ R181, R166.reuse, UR4 ;  /* 0x00000004a6b57c20 */ /* 0x040fe20008410000 */
[----:B------:R-:W-:Y:S01]  /*11c20*/  FADD.FTZ R2, -R166, R173 ;  /* 0x000000ada6027221 */ /* 0x000fe20000010100 */
[----:B-1----:R-:W-:Y:S03]  /*11c30*/  FMNMX.FTZ R165, R4, R165, !PT ;  /* 0x000000a504a57209 */ /* 0x002fe60007810000 */
[----:B------:R-:W-:Y:S01]  /*11c40*/  FSEL R181, R181, RZ, P1 ;  /* 0x000000ffb5b57208 */ /* 0x000fe20000800000 */
[----:B------:R-:W-:Y:S01]  /*11c50*/  FMUL.FTZ R6, R2, UR4 ;  /* 0x0000000402067c20 */ /* 0x000fe20008410000 */
[----:B------:R-:W-:Y:S01]  /*11c60*/  FMUL.FTZ R173, R165, UR4 ;  /* 0x00000004a5ad7c20 */ /* 0x000fe20008410000 */
[----:B---3--:R-:W-:Y:S01]  /*11c70*/  FMNMX.FTZ R168, R7, R168, !PT ;  /* 0x000000a807a87209 */ /* 0x008fe20007810000 */
[C---:B------:R-:W-:Y:S01]  /*11c80*/  FADD.FTZ R5, -R165.reuse, R0 ;  /* 0x00000000a5057221 */ /* 0x040fe20000010100 */
[----:B------:R-:W-:Y:S01]  /*11c90*/  FSETP.NEU.FTZ.AND P1, PT, R165, -INF , PT ;  /* 0xff800000a500780b */ /* 0x000fe20003f3d000 */
[----:B------:R-:W-:Y:S01]  /*11ca0*/  FFMA.FTZ R193, R22, UR4, -R181 ;  /* 0x0000000416c17c23 */ /* 0x000fe200080108b5 */
[----:B----4-:R-:W-:Y:S01]  /*11cb0*/  FMNMX.FTZ R167, R8, R167, !PT ;  /* 0x000000a708a77209 */ /* 0x010fe20007810000 */
[C---:B------:R-:W-:Y:S01]  /*11cc0*/  FMUL.FTZ R180, R168.reuse, UR4 ;  /* 0x00000004a8b47c20 */ /* 0x040fe20008410000 */
[----:B------:R-:W-:Y:S01]  /*11cd0*/  FSEL R173, R173, RZ, P1 ;  /* 0x000000ffadad7208 */ /* 0x000fe20000800000 */
[----:B------:R-:W1:Y:S01]  /*11ce0*/  LDSM.16.MT88.4 R20, [R222+0x9000] ;  /* 0x00900000de14783b */ /* 0x000e620000004200 */
[C---:B------:R-:W-:Y:S01]  /*11cf0*/  FSETP.NEU.FTZ.AND P1, PT, R168.reuse, -INF , PT ;  /* 0xff800000a800780b */ /* 0x040fe20003f3d000 */
[----:B------:R-:W-:Y:S01]  /*11d00*/  FMUL.FTZ R177, R167, UR4 ;  /* 0x00000004a7b17c20 */ /* 0x000fe20008410000 */
[----:B------:R-:W-:Y:S01]  /*11d10*/  FADD.FTZ R3, -R168, R3 ;  /* 0x00000003a8037221 */ /* 0x000fe20000010100 */
[----:B------:R-:W-:Y:S01]  /*11d20*/  FMUL.FTZ R0, R5, UR4 ;  /* 0x0000000405007c20 */ /* 0x000fe20008410000 */
[----:B------:R-:W-:Y:S01]  /*11d30*/  FSEL R180, R180, RZ, P1 ;  /* 0x000000ffb4b47208 */ /* 0x000fe20000800000 */
[----:B------:R-:W2:Y:S01]  /*11d40*/  MUFU.EX2 R2, R6 ;  /* 0x0000000600027308 */ /* 0x000ea20000000800 */
[----:B------:R-:W-:Y:S01]  /*11d50*/  FSETP.NEU.FTZ.AND P1, PT, R167, -INF , PT ;  /* 0xff800000a700780b */ /* 0x000fe20003f3d000 */
[----:B------:R-:W-:Y:S01]  /*11d60*/  FMUL.FTZ R4, R3, UR4 ;  /* 0x0000000403047c20 */ /* 0x000fe20008410000 */
[----:B------:R-:W-:Y:S01]  /*11d70*/  FADD.FTZ R3, -R167, R164 ;  /* 0x000000a4a7037221 */ /* 0x000fe20000010100 */
[--C-:B------:R-:W-:Y:S01]  /*11d80*/  FFMA.FTZ R203, R47, UR4, -R180.reuse ;  /* 0x000000042fcb7c23 */ /* 0x100fe200080108b4 */
[----:B------:R-:W-:Y:S01]  /*11d90*/  FSEL R177, R177, RZ, P1 ;  /* 0x000000ffb1b17208 */ /* 0x000fe20000800000 */
[--C-:B------:R-:W-:Y:S01]  /*11da0*/  FFMA.FTZ R201, R11, UR4, -R180.reuse ;  /* 0x000000040bc97c23 */ /* 0x100fe200080108b4 */
[--C-:B------:R-:W-:Y:S01]  /*11db0*/  FFMA.FTZ R200, R49, UR4, -R180.reuse ;  /* 0x0000000431c87c23 */ /* 0x100fe200080108b4 */
[--C-:B------:R-:W-:Y:S01]  /*11dc0*/  FFMA.FTZ R199, R45, UR4, -R180.reuse ;  /* 0x000000042dc77c23 */ /* 0x100fe200080108b4 */
[----:B------:R-:W-:Y:S01]  /*11dd0*/  FMUL.FTZ R5, R3, UR4 ;  /* 0x0000000403057c20 */ /* 0x000fe20008410000 */
[--C-:B------:R-:W-:Y:S01]  /*11de0*/  FFMA.FTZ R198, R50, UR4, -R177.reuse ;  /* 0x0000000432c67c23 */ /* 0x100fe200080108b1 */
[--C-:B------:R-:W-:Y:S01]  /*11df0*/  FFMA.FTZ R196, R48, UR4, -R177.reuse ;  /* 0x0000000430c47c23 */ /* 0x100fe200080108b1 */
[--C-:B------:R-:W-:Y:S01]  /*11e00*/  FFMA.FTZ R195, R46, UR4, -R177.reuse ;  /* 0x000000042ec37c23 */ /* 0x100fe200080108b1 */
[----:B------:R-:W-:Y:S01]  /*11e10*/  FFMA.FTZ R197, R10, UR4, -R177 ;  /* 0x000000040ac57c23 */ /* 0x000fe200080108b1 */
[----:B------:R-:W3:Y:S01]  /*11e20*/  MUFU.EX2 R164, R4 ;  /* 0x0000000400a47308 */ /* 0x000ee20000000800 */
[--C-:B------:R-:W-:Y:S01]  /*11e30*/  FFMA.FTZ R207, R18, UR4, -R181.reuse ;  /* 0x0000000412cf7c23 */ /* 0x100fe200080108b5 */
[--C-:B------:R-:W-:Y:S01]  /*11e40*/  FFMA.FTZ R194, R34, UR4, -R181.reuse ;  /* 0x0000000422c27c23 */ /* 0x100fe200080108b5 */
[----:B------:R-:W-:Y:S01]  /*11e50*/  FFMA.FTZ R192, R14, UR4, -R181 ;  /* 0x000000040ec07c23 */ /* 0x000fe200080108b5 */
[--C-:B------:R-:W-:Y:S01]  /*11e60*/  FFMA.FTZ R190, R51, UR4, -R173.reuse ;  /* 0x0000000433be7c23 */ /* 0x100fe200080108ad */
[--C-:B------:R-:W-:Y:S01]  /*11e70*/  FFMA.FTZ R205, R30, UR4, -R173.reuse ;  /* 0x000000041ecd7c23 */ /* 0x100fe200080108ad */
[--C-:B------:R-:W-:Y:S01]  /*11e80*/  FFMA.FTZ R191, R26, UR4, -R173.reuse ;  /* 0x000000041abf7c23 */ /* 0x100fe200080108ad */
[----:B------:R-:W-:Y:S03]  /*11e90*/  FFMA.FTZ R189, R44, UR4, -R173 ;  /* 0x000000042cbd7c23 */ /* 0x000fe600080108ad */
[----:B------:R4:W5:Y:S01]  /*11ea0*/  MUFU.EX2 R3, R5 ;  /* 0x0000000500037308 */ /* 0x0009620000000800 */
[C---:B--2---:R-:W-:Y:S01]  /*11eb0*/  FMUL.FTZ R8, R2.reuse, R160 ;  /* 0x000000a002087220 */ /* 0x044fe20000410000 */
[C---:B------:R-:W-:Y:S01]  /*11ec0*/  FMUL.FTZ R9, R2.reuse, R161 ;  /* 0x000000a102097220 */ /* 0x040fe20000410000 */
[C---:B------:R-:W-:Y:S01]  /*11ed0*/  FMUL.FTZ R12, R2.reuse, R152 ;  /* 0x00000098020c7220 */ /* 0x040fe20000410000 */
[C---:B------:R-:W-:Y:S01]  /*11ee0*/  FMUL.FTZ R13, R2.reuse, R153 ;  /* 0x00000099020d7220 */ /* 0x040fe20000410000 */
[----:B------:R-:W-:Y:S01]  /*11ef0*/  MOV R152, R55 ;  /* 0x0000003700987202 */ /* 0x000fe20000000f00 */
[----:B------:R-:W-:Y:S01]  /*11f00*/  FMUL.FTZ R61, R2, R105 ;  /* 0x00000069023d7220 */ /* 0x000fe20000410000 */
[----:B------:R-:W-:Y:S03]  /*11f10*/  MOV R153, R54 ;  /* 0x0000003600997202 */ /* 0x000fe60000000f00 */
[----:B------:R-:W-:Y:S01]  /*11f20*/  MUFU.EX2 R203, R203 ;  /* 0x000000cb00cb7308 */ /* 0x000fe20000000800 */
[C---:B---3--:R-:W-:Y:S01]  /*11f30*/  FMUL.FTZ R4, R164.reuse, R156 ;  /* 0x0000009ca4047220 */ /* 0x048fe20000410000 */
[----:B------:R-:W2:Y:S01]  /*11f40*/  LDSM.16.MT88.4 R52, [R222+0xa000] ;  /* 0x00a00000de34783b */ /* 0x000ea20000004200 */
[C---:B------:R-:W-:Y:S01]  /*11f50*/  FMUL.FTZ R33, R164.reuse, R133 ;  /* 0x00000085a4217220 */ /* 0x040fe20000410000 */
[C---:B------:R-:W-:Y:S01]  /*11f60*/  FMUL.FTZ R48, R164.reuse, R116 ;  /* 0x00000074a4307220 */ /* 0x040fe20000410000 */
[C---:B------:R-:W-:Y:S01]  /*11f70*/  FMUL.FTZ R49, R164.reuse, R117 ;  /* 0x00000075a4317220 */ /* 0x040fe20000410000 */
[C---:B------:R-:W-:Y:S01]  /*11f80*/  FMUL.FTZ R64, R164.reuse, R100 ;  /* 0x00000064a4407220 */ /* 0x040fe20000410000 */
[C---:B------:R-:W-:Y:S03]  /*11f90*/  FMUL.FTZ R65, R164.reuse, R101 ;  /* 0x00000065a4417220 */ /* 0x040fe60000410000 */
[----:B------:R-:W3:Y:S01]  /*11fa0*/  MUFU.EX2 R201, R201 ;  /* 0x000000c900c97308 */ /* 0x000ee20000000800 */
[----:B----4-:R-:W-:Y:S01]  /*11fb0*/  FMUL.FTZ R5, R164, R157 ;  /* 0x0000009da4057220 */ /* 0x010fe20000410000 */
[C---:B-----5:R-:W-:Y:S01]  /*11fc0*/  FMUL.FTZ R6, R3.reuse, R158 ;  /* 0x0000009e03067220 */ /* 0x060fe20000410000 */
        /* <DEDUP_REMOVED lines=8> */
[----:B------:R-:W-:Y:S01]  /*12050*/  FMUL.FTZ R67, R3, R103 ;  /* 0x0000006703437220 */ /* 0x000fe20000410000 */
[--C-:B------:R-:W-:Y:S01]  /*12060*/  FFMA.FTZ R183, R183, UR4, -R177.reuse ;  /* 0x00000004b7b77c23 */ /* 0x100fe200080108b1 */
[--C-:B------:R-:W-:Y:S01]  /*12070*/  FFMA.FTZ R185, R185, UR4, -R180.reuse ;  /* 0x00000004b9b97c23 */ /* 0x100fe200080108b4 */
[----:B------:R-:W-:Y:S01]  /*12080*/  FFMA.FTZ R182, R182, UR4, -R177 ;  /* 0x00000004b6b67c23 */ /* 0x000fe200080108b1 */
[--C-:B------:R-:W-:Y:S03]  /*12090*/  FFMA.FTZ R184, R184, UR4, -R181.reuse ;  /* 0x00000004b8b87c23 */ /* 0x100fe600080108b5 */
[----:B------:R-:W4:Y:S01]  /*120a0*/  MUFU.EX2 R197, R197 ;  /* 0x000000c500c57308 */ /* 0x000f220000000800 */
[----:B---3--:R-:W-:Y:S01]  /*120b0*/  F2FP.F16.F32.PACK_AB R156, R201, R203 ;  /* 0x000000cbc99c723e */ /* 0x008fe200000000ff */
[----:B------:R-:W-:Y:S01]  /*120c0*/  LDSM.16.MT88.4 R100, [R188+0x2000] ;  /* 0x00200000bc64783b */ /* 0x000fe20000004200 */
[----:B------:R-:W-:Y:S01]  /*120d0*/  FFMA.FTZ R187, R187, UR4, -R181 ;  /* 0x00000004bbbb7c23 */ /* 0x000fe200080108b5 */
[----:B------:R-:W-:Y:S01]  /*120e0*/  FFMA.FTZ R186, R186, UR4, -R173 ;  /* 0x00000004baba7c23 */ /* 0x000fe200080108ad */
[C---:B------:R-:W-:Y:S01]  /*120f0*/  FMUL.FTZ R16, R164.reuse, R148 ;  /* 0x00000094a4107220 */ /* 0x040fe20000410000 */
[----:B------:R-:W-:Y:S01]  /*12100*/  MOV R148, R29 ;  /* 0x0000001d00947202 */ /* 0x000fe20000000f00 */
[C---:B------:R-:W-:Y:S03]  /*12110*/  FMUL.FTZ R17, R164.reuse, R149 ;  /* 0x00000095a4117220 */ /* 0x040fe60000410000 */
[----:B------:R-:W-:Y:S01]  /*12120*/  MUFU.EX2 R200, R200 ;  /* 0x000000c800c87308 */ /* 0x000fe20000000800 */
[----:B------:R-:W-:Y:S01]  /*12130*/  MOV R149, R32 ;  /* 0x0000002000957202 */ /* 0x000fe20000000f00 */
[----:B------:R-:W-:Y:S01]  /*12140*/  FMUL.FTZ R32, R164, R132 ;  /* 0x00000084a4207220 */ /* 0x000fe20000410000 */
[----:B------:R-:W-:Y:S01]  /*12150*/  FMUL.FTZ R18, R3, R150 ;  /* 0x0000009603127220 */ /* 0x000fe20000410000 */
[----:B------:R-:W-:Y:S01]  /*12160*/  LDSM.16.MT88.4 R132, [R188+0xc00] ;  /* 0x000c0000bc84783b */ /* 0x000fe20000004200 */
[----:B------:R-:W-:Y:S01]  /*12170*/  MOV R150, R28 ;  /* 0x0000001c00967202 */ /* 0x000fe20000000f00 */
[C---:B------:R-:W-:Y:S01]  /*12180*/  FMUL.FTZ R24, R2.reuse, R140 ;  /* 0x0000008c02187220 */ /* 0x040fe20000410000 */
[C---:B------:R-:W-:Y:S03]  /*12190*/  FMUL.FTZ R25, R2.reuse, R141 ;  /* 0x0000008d02197220 */ /* 0x040fe60000410000 */
[----:B------:R-:W3:Y:S01]  /*121a0*/  MUFU.EX2 R199, R199 ;  /* 0x000000c700c77308 */ /* 0x000ee20000000800 */
[----:B----4-:R-:W-:Y:S01]  /*121b0*/  F2FP.F16.F32.PACK_AB R157, R197, R198 ;  /* 0x000000c6c59d723e */ /* 0x010fe200000000ff */
[C---:B------:R-:W-:Y:S01]  /*121c0*/  FMUL.FTZ R29, R2.reuse, R137 ;  /* 0x00000089021d7220 */ /* 0x040fe20000410000 */
[C---:B------:R-:W-:Y:S01]  /*121d0*/  FMUL.FTZ R40, R2.reuse, R124 ;  /* 0x0000007c02287220 */ /* 0x040fe20000410000 */
[C---:B------:R-:W-:Y:S01]  /*121e0*/  FMUL.FTZ R41, R2.reuse, R125 ;  /* 0x0000007d02297220 */ /* 0x040fe20000410000 */
[C---:B------:R-:W-:Y:S01]  /*121f0*/  FMUL.FTZ R44, R2.reuse, R120 ;  /* 0x00000078022c7220 */ /* 0x040fe20000410000 */
[--C-:B------:R-:W-:Y:S01]  /*12200*/  FFMA.FTZ R120, R149, UR4, -R181.reuse ;  /* 0x0000000495787c23 */ /* 0x100fe200080108b5 */
[----:B------:R-:W-:Y:S03]  /*12210*/  FMUL.FTZ R45, R2, R121 ;  /* 0x00000079022d7220 */ /* 0x000fe60000410000 */
[----:B------:R-:W-:Y:S01]  /*12220*/  MUFU.EX2 R196, R196 ;  /* 0x000000c400c47308 */ /* 0x000fe20000000800 */
[--C-:B------:R-:W-:Y:S01]  /*12230*/  FFMA.FTZ R121, R150, UR4, -R181.reuse ;  /* 0x0000000496797c23 */ /* 0x100fe200080108b5 */
[--C-:B------:R-:W-:Y:S01]  /*12240*/  FFMA.FTZ R60, R209, UR4, -R181.reuse ;  /* 0x00000004d13c7c23 */ /* 0x100fe200080108b5 */
[--C-:B------:R-:W-:Y:S01]  /*12250*/  FFMA.FTZ R209, R202, UR4, -R181.reuse ;  /* 0x00000004cad17c23 */ /* 0x100fe200080108b5 */
[C---:B------:R-:W-:Y:S01]  /*12260*/  FMUL.FTZ R68, R164.reuse, R68 ;  /* 0x00000044a4447220 */ /* 0x040fe20000410000 */
[----:B------:R-:W-:Y:S01]  /*12270*/  FMUL.FTZ R69, R164, R69 ;  /* 0x00000045a4457220 */ /* 0x000fe20000410000 */
[C---:B------:R-:W-:Y:S01]  /*12280*/  FMUL.FTZ R70, R3.reuse, R70 ;  /* 0x0000004603467220 */ /* 0x040fe20000410000 */
[----:B------:R-:W-:Y:S03]  /*12290*/  FMUL.FTZ R71, R3, R71 ;  /* 0x0000004703477220 */ /* 0x000fe60000410000 */
[----:B------:R-:W4:Y:S01]  /*122a0*/  MUFU.EX2 R195, R195 ;  /* 0x000000c300c37308 */ /* 0x000f220000000800 */
[----:B---3--:R-:W-:Y:S01]  /*122b0*/  F2FP.F16.F32.PACK_AB R158, R199, R200 ;  /* 0x000000c8c79e723e */ /* 0x008fe200000000ff */
[C---:B------:R-:W-:Y:S01]  /*122c0*/  FMUL.FTZ R72, R2.reuse, R72 ;  /* 0x0000004802487220 */ /* 0x040fe20000410000 */
[C---:B------:R-:W-:Y:S01]  /*122d0*/  FMUL.FTZ R73, R2.reuse, R73 ;  /* 0x0000004902497220 */ /* 0x040fe20000410000 */
[C---:B------:R-:W-:Y:S01]  /*122e0*/  FMUL.FTZ R76, R2.reuse, R76 ;  /* 0x0000004c024c7220 */ /* 0x040fe20000410000 */
[----:B------:R-:W-:Y:S01]  /*122f0*/  FMUL.FTZ R77, R2, R77 ;  /* 0x0000004d024d7220 */ /* 0x000fe20000410000 */
[C---:B------:R-:W-:Y:S01]  /*12300*/  FMUL.FTZ R80, R164.reuse, R80 ;  /* 0x00000050a4507220 */ /* 0x040fe20000410000 */
[----:B------:R-:W-:Y:S03]  /*12310*/  FMUL.FTZ R81, R164, R81 ;  /* 0x00000051a4517220 */ /* 0x000fe60000410000 */
[----:B------:R-:W3:Y:S01]  /*12320*/  MUFU.EX2 R0, R0 ;  /* 0x0000000000007308 */ /* 0x000ee20000000800 */
[C---:B------:R-:W-:Y:S01]  /*12330*/  FMUL.FTZ R82, R3.reuse, R82 ;  /* 0x0000005203527220 */ /* 0x040fe20000410000 */
[----:B------:R-:W-:Y:S01]  /*12340*/  FMUL.FTZ R83, R3, R83 ;  /* 0x0000005303537220 */ /* 0x000fe20000410000 */
[--C-:B------:R-:W-:Y:S01]  /*12350*/  FFMA.FTZ R210, R210, UR4, -R180.reuse ;  /* 0x00000004d2d27c23 */ /* 0x100fe200080108b4 */
[--C-:B------:R-:W-:Y:S01]  /*12360*/  FFMA.FTZ R245, R245, UR4, -R180.reuse ;  /* 0x00000004f5f57c23 */ /* 0x100fe200080108b4 */
[--C-:B------:R-:W-:Y:S01]  /*12370*/  FFMA.FTZ R249, R249, UR4, -R180.reuse ;  /* 0x00000004f9f97c23 */ /* 0x100fe200080108b4 */
[--C-:B------:R-:W-:Y:S01]  /*12380*/  FFMA.FTZ R206, R206, UR4, -R181.reuse ;  /* 0x00000004cece7c23 */ /* 0x100fe200080108b5 */
[--C-:B------:R-:W-:Y:S03]  /*12390*/  FFMA.FTZ R219, R219, UR4, -R181.reuse ;  /* 0x00000004dbdb7c23 */ /* 0x100fe600080108b5 */
[----:B------:R-:W-:Y:S01]  /*123a0*/  MUFU.EX2 R207, R207 ;  /* 0x000000cf00cf7308 */ /* 0x000fe20000000800 */
[----:B----4-:R-:W-:Y:S01]  /*123b0*/  F2FP.F16.F32.PACK_AB R159, R195, R196 ;  /* 0x000000c4c39f723e */ /* 0x010fe200000000ff */
[--C-:B------:R-:W-:Y:S01]  /*123c0*/  FFMA.FTZ R252, R252, UR4, -R180.reuse ;  /* 0x00000004fcfc7c23 */ /* 0x100fe200080108b4 */
[--C-:B------:R-:W-:Y:S01]  /*123d0*/  FFMA.FTZ R214, R214, UR4, -R180.reuse ;  /* 0x00000004d6d67c23 */ /* 0x100fe200080108b4 */
[--C-:B------:R-:W-:Y:S01]  /*123e0*/  FFMA.FTZ R213, R213, UR4, -R180.reuse ;  /* 0x00000004d5d57c23 */ /* 0x100fe200080108b4 */
[--C-:B------:R-:W-:Y:S01]  /*123f0*/  FFMA.FTZ R179, R179, UR4, -R180.reuse ;  /* 0x00000004b3b37c23 */ /* 0x100fe200080108b4 */
[--C-:B------:R-:W-:Y:S01]  /*12400*/  FFMA.FTZ R218, R218, UR4, -R181.reuse ;  /* 0x00000004dada7c23 */ /* 0x100fe200080108b5 */
[--C-:B------:R-:W-:Y:S01]  /*12410*/  FFMA.FTZ R217, R217, UR4, -R181.reuse ;  /* 0x00000004d9d97c23 */ /* 0x100fe200080108b5 */
[-C--:B-1----:R-:W-:Y:S02]  /*12420*/  HMMA.16816.F32 R4, R156, R20.reuse, R4 ;  /* 0x000000149c04723c */ /* 0x082fe40000001804 */
[----:B------:R-:W1:Y:S03]  /*12430*/  MUFU.EX2 R194, R194 ;  /* 0x000000c200c27308 */ /* 0x000e660000000800 */
[C---:B---3--:R-:W-:Y:S01]  /*12440*/  FMUL.FTZ R10, R0.reuse, R162 ;  /* 0x000000a2000a7220 */ /* 0x048fe20000410000 */
[C---:B------:R-:W-:Y:S01]  /*12450*/  FMUL.FTZ R11, R0.reuse, R163 ;  /* 0x000000a3000b7220 */ /* 0x040fe20000410000 */
[C---:B------:R-:W-:Y:S01]  /*12460*/  FMUL.FTZ R14, R0.reuse, R154 ;  /* 0x0000009a000e7220 */ /* 0x040fe20000410000 */
[C---:B------:R-:W-:Y:S04]  /*12470*/  FMUL.FTZ R15, R0.reuse, R155 ;  /* 0x0000009b000f7220 */ /* 0x040fe80000410000 */
[----:B------:R-:W-:Y:S01]  /*12480*/  MUFU.EX2 R205, R205 ;  /* 0x000000cd00cd7308 */ /* 0x000fe20000000800 */
[----:B------:R-:W-:Y:S01]  /*12490*/  MOV R154, R19 ;  /* 0x00000013009a7202 */ /* 0x000fe20000000f00 */
[----:B------:R-:W-:Y:S01]  /*124a0*/  FMUL.FTZ R19, R3, R151 ;  /* 0x0000009703137220 */ /* 0x000fe20000410000 */
[C---:B------:R-:W-:Y:S01]  /*124b0*/  FMUL.FTZ R46, R0.reuse, R122 ;  /* 0x0000007a002e7220 */ /* 0x040fe20000410000 */
[C---:B------:R-:W-:Y:S01]  /*124c0*/  FMUL.FTZ R47, R0.reuse, R123 ;  /* 0x0000007b002f7220 */ /* 0x040fe20000410000 */
[C---:B------:R-:W-:Y:S01]  /*124d0*/  FMUL.FTZ R62, R0.reuse, R106 ;  /* 0x0000006a003e7220 */ /* 0x040fe20000410000 */
[----:B------:R-:W-:Y:S01]  /*124e0*/  FMUL.FTZ R63, R0, R107 ;  /* 0x0000006b003f7220 */ /* 0x000fe20000410000 */
[----:B------:R-:W-:Y:S03]  /*124f0*/  MOV R155, R27 ;  /* 0x0000001b009b7202 */ /* 0x000fe60000000f00 */
[----:B------:R-:W3:Y:S01]  /*12500*/  MUFU.EX2 R191, R191 ;  /* 0x000000bf00bf7308 */ /* 0x000ee20000000800 */
        /* <DEDUP_REMOVED lines=10> */
[----:B------:R-:W-:Y:S01]  /*125b0*/  FMUL.FTZ R79, R0, R79 ;  /* 0x0000004f004f7220 */ /* 0x000fe20000410000 */
[--C-:B------:R-:W-:Y:S01]  /*125c0*/  FFMA.FTZ R216, R216, UR4, -R181.reuse ;  /* 0x00000004d8d87c23 */ /* 0x100fe200080108b5 */
[----:B------:R-:W-:Y:S01]  /*125d0*/  FFMA.FTZ R181, R215, UR4, -R181 ;  /* 0x00000004d7b57c23 */ /* 0x000fe200080108b5 */
[----:B------:R-:W-:Y:S01]  /*125e0*/  FMUL.FTZ R28, R2, R136 ;  /* 0x00000088021c7220 */ /* 0x000fe20000410000 */
[----:B------:R-:W-:Y:S03]  /*125f0*/  FMUL.FTZ R43, R0, R127 ;  /* 0x0000007f002b7220 */ /* 0x000fe60000410000 */
[----:B------:R-:W1:Y:S01]  /*12600*/  MUFU.EX2 R192, R192 ;  /* 0x000000c000c07308 */ /* 0x000e620000000800 */
[----:B---3--:R-:W-:Y:S01]  /*12610*/  F2FP.F16.F32.PACK_AB R161, R191, R205 ;  /* 0x000000cdbfa1723e */ /* 0x008fe200000000ff */
[C---:B------:R-:W-:Y:S01]  /*12620*/  FMUL.FTZ R56, R2.reuse, R108 ;  /* 0x0000006c02387220 */ /* 0x040fe20000410000 */
[----:B------:R-:W-:Y:S01]  /*12630*/  FMUL.FTZ R57, R2, R109 ;  /* 0x0000006d02397220 */ /* 0x000fe20000410000 */
[C---:B------:R-:W-:Y:S01]  /*12640*/  FMUL.FTZ R58, R0.reuse, R110 ;  /* 0x0000006e003a7220 */ /* 0x040fe20000410000 */
[----:B------:R-:W-:Y:S01]  /*12650*/  FMUL.FTZ R59, R0, R111 ;  /* 0x0000006f003b7220 */ /* 0x000fe20000410000 */
[C---:B------:R-:W-:Y:S01]  /*12660*/  FMUL.FTZ R84, R164.reuse, R84 ;  /* 0x00000054a4547220 */ /* 0x040fe20000410000 */
[----:B------:R-:W-:Y:S03]  /*12670*/  FMUL.FTZ R85, R164, R85 ;  /* 0x00000055a4557220 */ /* 0x000fe60000410000 */
[----:B------:R-:W-:Y:S01]  /*12680*/  MUFU.EX2 R190, R190 ;  /* 0x000000be00be7308 */ /* 0x000fe20000000800 */
[C---:B------:R-:W-:Y:S01]  /*12690*/  FMUL.FTZ R86, R3.reuse, R86 ;  /* 0x0000005603567220 */ /* 0x040fe20000410000 */
[C---:B------:R-:W-:Y:S01]  /*126a0*/  FMUL.FTZ R87, R3.reuse, R87 ;  /* 0x0000005703577220 */ /* 0x040fe20000410000 */
[----:B------:R-:W-:Y:S01]  /*126b0*/  FFMA.FTZ R108, R242, UR4, -R177 ;  /* 0x00000004f26c7c23 */ /* 0x000fe200080108b1 */
[----:B------:R-:W-:Y:S01]  /*126c0*/  FFMA.FTZ R242, R240, UR4, -R180 ;  /* 0x00000004f0f27c23 */ /* 0x000fe200080108b4 */
[C---:B------:R-:W-:Y:S01]  /*126d0*/  FMUL.FTZ R88, R2.reuse, R88 ;  /* 0x0000005802587220 */ /* 0x040fe20000410000 */
[----:B------:R-:W-:Y:S01]  /*126e0*/  FMUL.FTZ R89, R2, R89 ;  /* 0x0000005902597220 */ /* 0x000fe20000410000 */
[----:B------:R-:W-:Y:S03]  /*126f0*/  FMUL.FTZ R90, R0, R90 ;  /* 0x0000005a005a7220 */ /* 0x000fe60000410000 */
[----:B------:R-:W3:Y:S01]  /*12700*/  MUFU.EX2 R189, R189 ;  /* 0x000000bd00bd7308 */ /* 0x000ee20000000800 */
        /* <DEDUP_REMOVED lines=11> */
[----:B------:R-:W-:Y:S01]  /*127c0*/  FFMA.FTZ R172, R172, UR4, -R173 ;  /* 0x00000004acac7c23 */ /* 0x000fe200080108ad */
[--C-:B------:R-:W-:Y:S01]  /*127d0*/  FFMA.FTZ R175, R175, UR4, -R177.reuse ;  /* 0x00000004afaf7c23 */ /* 0x100fe200080108b1 */
[--C-:B------:R-:W-:Y:S01]  /*127e0*/  FFMA.FTZ R247, R247, UR4, -R177.reuse ;  /* 0x00000004f7f77c23 */ /* 0x100fe200080108b1 */
[--C-:B------:R-:W-:Y:S03]  /*127f0*/  FFMA.FTZ R244, R244, UR4, -R177.reuse ;  /* 0x00000004f4f47c23 */ /* 0x100fe600080108b1 */
[----:B------:R-:W-:Y:S01]  /*12800*/  MUFU.EX2 R142, R185 ;  /* 0x000000b9008e7308 */ /* 0x000fe20000000800 */
[----:B---3--:R-:W-:Y:S01]  /*12810*/  F2FP.F16.F32.PACK_AB R163, R189, R190 ;  /* 0x000000bebda3723e */ /* 0x008fe200000000ff */
[----:B------:R-:W-:Y:S01]  /*12820*/  FFMA.FTZ R251, R251, UR4, -R177 ;  /* 0x00000004fbfb7c23 */ /* 0x000fe200080108b1 */
[--C-:B------:R-:W-:Y:S01]  /*12830*/  FFMA.FTZ R211, R211, UR4, -R173.reuse ;  /* 0x00000004d3d37c23 */ /* 0x100fe200080108ad */
[--C-:B------:R-:W-:Y:S01]  /*12840*/  FFMA.FTZ R204, R204, UR4, -R173.reuse ;  /* 0x00000004cccc7c23 */ /* 0x100fe200080108ad */
[--C-:B------:R-:W-:Y:S01]  /*12850*/  FFMA.FTZ R208, R208, UR4, -R173.reuse ;  /* 0x00000004d0d07c23 */ /* 0x100fe200080108ad */
[----:B------:R-:W-:Y:S01]  /*12860*/  FFMA.FTZ R250, R250, UR4, -R173 ;  /* 0x00000004fafa7c23 */ /* 0x000fe200080108ad */
[----:B------:R-:W-:Y:S01]  /*12870*/  FFMA.FTZ R248, R248, UR4, -R177 ;  /* 0x00000004f8f87c23 */ /* 0x000fe200080108b1 */
[C---:B------:R-:W-:Y:S02]  /*12880*/  HMMA.16816.F32 R8, R160.reuse, R20, R8 ;  /* 0x00000014a008723c */ /* 0x040fe40000001808 */
[----:B------:R-:W-:Y:S02]  /*12890*/  MUFU.EX2 R143, R182 ;  /* 0x000000b6008f7308 */ /* 0x000fe40000000800 */
[C---:B------:R-:W-:Y:S01]  /*128a0*/  FMUL.FTZ R20, R164.reuse, R144 ;  /* 0x00000090a4147220 */ /* 0x040fe20000410000 */
[----:B------:R-:W-:Y:S01]  /*128b0*/  FMUL.FTZ R21, R164, R145 ;  /* 0x00000091a4157220 */ /* 0x000fe20000410000 */
[----:B------:R-:W-:Y:S01]  /*128c0*/  FFMA.FTZ R246, R246, UR4, -R173 ;  /* 0x00000004f6f67c23 */ /* 0x000fe200080108ad */
[----:B------:R-:W-:Y:S01]  /*128d0*/  FFMA.FTZ R212, R212, UR4, -R177 ;  /* 0x00000004d4d47c23 */ /* 0x000fe200080108b1 */
[-C--:B------:R-:W-:Y:S04]  /*128e0*/  HMMA.16816.F32 R12, R160, R22.reuse, R12 ;  /* 0x00000016a00c723c */ /* 0x080fe8000000180c */
[----:B------:R-:W-:Y:S01]  /*128f0*/  MUFU.EX2 R124, R121 ;  /* 0x00000079007c7308 */ /* 0x000fe20000000800 */
[--C-:B------:R-:W-:Y:S01]  /*12900*/  FFMA.FTZ R171, R171, UR4, -R173.reuse ;  /* 0x00000004abab7c23 */ /* 0x100fe200080108ad */
[----:B------:R-:W-:Y:S01]  /*12910*/  FFMA.FTZ R170, R170, UR4, -R173 ;  /* 0x00000004aaaa7c23 */ /* 0x000fe200080108ad */
[----:B------:R-:W-:Y:S01]  /*12920*/  FFMA.FTZ R178, R178, UR4, -R177 ;  /* 0x00000004b2b27c23 */ /* 0x000fe200080108b1 */
[----:B------:R-:W-:Y:S01]  /*12930*/  FFMA.FTZ R207, R2, R243, R207 ;  /* 0x000000f302cf7223 */ /* 0x000fe200000100cf */
[----:B------:R-:W-:Y:S01]  /*12940*/  FFMA.FTZ R205, R0, R241, R205 ;  /* 0x000000f100cd7223 */ /* 0x000fe200000100cd */
[C---:B------:R-:W-:Y:S04]  /*12950*/  HMMA.16816.F32 R16, R156.reuse, R22, R16 ;  /* 0x000000169c10723c */ /* 0x040fe80000001810 */
[----:B------:R-:W-:Y:S01]  /*12960*/  MUFU.EX2 R140, R184 ;  /* 0x000000b8008c7308 */ /* 0x000fe20000000800 */
[C---:B------:R-:W-:Y:S01]  /*12970*/  FMUL.FTZ R22, R3.reuse, R146 ;  /* 0x0000009203167220 */ /* 0x040fe20000410000 */
[C---:B------:R-:W-:Y:S01]  /*12980*/  FMUL.FTZ R23, R3.reuse, R147 ;  /* 0x0000009303177220 */ /* 0x040fe20000410000 */
[----:B------:R-:W-:Y:S01]  /*12990*/  FFMA.FTZ R203, R164, R237, R203 ;  /* 0x000000eda4cb7223 */ /* 0x000fe200000100cb */
[----:B------:R-:W-:Y:S01]  /*129a0*/  FFMA.FTZ R198, R3, R236, R198 ;  /* 0x000000ec03c67223 */ /* 0x000fe200000100c6 */
[----:B------:R-:W-:Y:S05]  /*129b0*/  FADD.FTZ R194, R194, R207 ;  /* 0x000000cfc2c27221 */ /* 0x000fea0000010000 */
[----:B------:R-:W-:Y:S01]  /*129c0*/  MUFU.EX2 R144, R187 ;  /* 0x000000bb00907308 */ /* 0x000fe20000000800 */
[----:B------:R-:W-:Y:S01]  /*129d0*/  FADD.FTZ R205, R191, R205 ;  /* 0x000000cdbfcd7221 */ /* 0x000fe20000010000 */
[----:B------:R-:W-:Y:S01]  /*129e0*/  FADD.FTZ R203, R201, R203 ;  /* 0x000000cbc9cb7221 */ /* 0x000fe20000010000 */
[-C--:B------:R-:W-:Y:S03]  /*129f0*/  HMMA.16816.F32 R20, R156, R36.reuse, R20 ;  /* 0x000000249c14723c */ /* 0x080fe60000001814 */
[----:B------:R-:W-:Y:S01]  /*12a00*/  FADD.FTZ R197, R197, R198 ;  /* 0x000000c6c5c57221 */ /* 0x000fe20000010000 */
[----:B------:R-:W-:Y:S03]  /*12a10*/  FADD.FTZ R193, R193, R194 ;  /* 0x000000c2c1c17221 */ /* 0x000fe60000010000 */
[----:B------:R1:W-:Y:S01]  /*12a20*/  MUFU.EX2 R141, R186 ;  /* 0x000000ba008d7308 */ /* 0x0003e20000000800 */
[----:B------:R-:W-:Y:S01]  /*12a30*/  FADD.FTZ R190, R190, R205 ;  /* 0x000000cdbebe7221 */ /* 0x000fe20000010000 */
[----:B------:R-:W-:Y:S01]  /*12a40*/  FADD.FTZ R200, R200, R203 ;  /* 0x000000cbc8c87221 */ /* 0x000fe20000010000 */
[C---:B------:R-:W-:Y:S04]  /*12a50*/  HMMA.16816.F32 R24, R160.reuse, R36, R24 ;  /* 0x00000024a018723c */ /* 0x040fe80000001818 */
[C---:B------:R-:W-:Y:S01]  /*12a60*/  FMUL.FTZ R36, R164.reuse, R128 ;  /* 0x00000080a4247220 */ /* 0x040fe20000410000 */
[----:B------:R-:W-:Y:S02]  /*12a70*/  FMUL.FTZ R37, R164, R129 ;  /* 0x00000081a4257220 */ /* 0x000fe40000410000 */
[----:B------:R-:W-:Y:S01]  /*12a80*/  MUFU.EX2 R215, R181 ;  /* 0x000000b500d77308 */ /* 0x000fe20000000800 */
[----:B------:R-:W-:Y:S01]  /*12a90*/  FADD.FTZ R196, R196, R197 ;  /* 0x000000c5c4c47221 */ /* 0x000fe20000010000 */
[-C--:B------:R-:W-:Y:S03]  /*12aa0*/  HMMA.16816.F32 R28, R160, R38.reuse, R28 ;  /* 0x00000026a01c723c */ /* 0x080fe6000000181c */
[----:B------:R-:W-:Y:S01]  /*12ab0*/  FADD.FTZ R193, R192, R193 ;  /* 0x000000c1c0c17221 */ /* 0x000fe20000010000 */
[----:B------:R-:W-:Y:S01]  /*12ac0*/  FADD.FTZ R190, R189, R190 ;  /* 0x000000bebdbe7221 */ /* 0x000fe20000010000 */
[----:B------:R-:W-:Y:S01]  /*12ad0*/  FADD.FTZ R199, R199, R200 ;  /* 0x000000c8c7c77221 */ /* 0x000fe20000010000 */
[----:B-1----:R-:W-:Y:S02]  /*12ae0*/  LDSM.16.MT88.4 R184, [R222+0xbc00] ;  /* 0x00bc0000deb8783b */ /* 0x002fe40000004200 */
[----:B------:R1:W-:Y:S01]  /*12af0*/  MUFU.EX2 R202, R60 ;  /* 0x0000003c00ca7308 */ /* 0x0003e20000000800 */
[C---:B------:R-:W-:Y:S04]  /*12b00*/  HMMA.16816.F32 R32, R156.reuse, R38, R32 ;  /* 0x000000269c20723c */ /* 0x040fe80000001820 */
[C---:B------:R-:W-:Y:S01]  /*12b10*/  FMUL.FTZ R38, R3.reuse, R130 ;  /* 0x0000008203267220 */ /* 0x040fe20000410000 */
[----:B------:R-:W-:Y:S01]  /*12b20*/  FMUL.FTZ R39, R3, R131 ;  /* 0x0000008303277220 */ /* 0x000fe20000410000 */
[----:B------:R-:W-:Y:S01]  /*12b30*/  FADD.FTZ R196, R195, R196 ;  /* 0x000000c4c3c47221 */ /* 0x000fe20000010000 */
[----:B------:R-:W3:Y:S02]  /*12b40*/  LDSM.16.MT88.4 R128, [R188+0x1000] ;  /* 0x00100000bc80783b */ /* 0x000ee40000004200 */
[----:B------:R-:W-:Y:S03]  /*12b50*/  MUFU.EX2 R210, R210 ;  /* 0x000000d200d27308 */ /* 0x000fe60000000800 */
[-C--:B--2---:R-:W-:Y:S03]  /*12b60*/  HMMA.16816.F32 R36, R156, R52.reuse, R36 ;  /* 0x000000349c24723c */ /* 0x084fe60000001824 */
[----:B-1----:R-:W-:Y:S04]  /*12b70*/  FMUL.FTZ R60, R2, R104 ;  /* 0x00000068023c7220 */ /* 0x002fe80000410000 */
[----:B------:R-:W-:Y:S01]  /*12b80*/  MUFU.EX2 R245, R245 ;  /* 0x000000f500f57308 */ /* 0x000fe20000000800 */
[----:B------:R-:W-:Y:S01]  /*12b90*/  LDSM.16.MT88.4 R104, [R222+0x9400] ;  /* 0x00940000de68783b */ /* 0x000fe20000004200 */
[C---:B------:R-:W-:Y:S04]  /*12ba0*/  HMMA.16816.F32 R40, R160.reuse, R52, R40 ;  /* 0x00000034a028723c */ /* 0x040fe80000001828 */
[C---:B------:R-:W-:Y:S01]  /*12bb0*/  FMUL.FTZ R52, R164.reuse, R112 ;  /* 0x00000070a4347220 */ /* 0x040fe20000410000 */
[----:B------:R-:W-:Y:S03]  /*12bc0*/  FMUL.FTZ R53, R164, R113 ;  /* 0x00000071a4357220 */ /* 0x000fe60000410000 */
[----:B------:R-:W-:Y:S01]  /*12bd0*/  MUFU.EX2 R247, R247 ;  /* 0x000000f700f77308 */ /* 0x000fe20000000800 */
[----:B------:R-:W-:Y:S01]  /*12be0*/  MOV R164, R167 ;  /* 0x000000a700a47202 */ /* 0x000fe20000000f00 */
[-C--:B------:R-:W-:Y:S08]  /*12bf0*/  HMMA.16816.F32 R44, R160, R54.reuse, R44 ;  /* 0x00000036a02c723c */ /* 0x080ff0000000182c */
[----:B------:R-:W-:Y:S01]  /*12c00*/  MUFU.EX2 R240, R108 ;  /* 0x0000006c00f07308 */ /* 0x000fe20000000800 */
[C---:B------:R-:W-:Y:S04]  /*12c10*/  HMMA.16816.F32 R48, R156.reuse, R54, R48 ;  /* 0x000000369c30723c */ /* 0x040fe80000001830 */
[C---:B------:R-:W-:Y:S01]  /*12c20*/  FMUL.FTZ R54, R3.reuse, R114 ;  /* 0x0000007203367220 */ /* 0x040fe20000410000 */
[----:B------:R-:W-:Y:S04]  /*12c30*/  FMUL.FTZ R55, R3, R115 ;  /* 0x0000007303377220 */ /* 0x000fe80000410000 */
[----:B------:R-:W-:Y:S01]  /*12c40*/  MUFU.EX2 R242, R242 ;  /* 0x000000f200f27308 */ /* 0x000fe20000000800 */
[----:B------:R-:W1:Y:S02]  /*12c50*/  LDSM.16.MT88.4 R112, [R222+0xb000] ;  /* 0x00b00000de70783b */ /* 0x000e640000004200 */
[-C--:B---3--:R-:W-:Y:S07]  /*12c60*/  HMMA.16816.F32 R52, R156, R128.reuse, R52 ;  /* 0x000000809c34723c */ /* 0x088fee0000001834 */
[----:B------:R-:W-:Y:S01]  /*12c70*/  MUFU.EX2 R249, R249 ;  /* 0x000000f900f97308 */ /* 0x000fe20000000800 */
[C---:B------:R-:W-:Y:S09]  /*12c80*/  HMMA.16816.F32 R56, R160.reuse, R128, R56 ;  /* 0x00000080a038723c */ /* 0x040ff20000001838 */
[----:B------:R-:W-:Y:S01]  /*12c90*/  MUFU.EX2 R244, R244 ;  /* 0x000000f400f47308 */ /* 0x000fe20000000800 */
[-C--:B------:R-:W-:Y:S09]  /*12ca0*/  HMMA.16816.F32 R60, R160, R130.reuse, R60 ;  /* 0x00000082a03c723c */ /* 0x080ff2000000183c */
[----:B------:R-:W-:Y:S01]  /*12cb0*/  MUFU.EX2 R251, R251 ;  /* 0x000000fb00fb7308 */ /* 0x000fe20000000800 */
[C---:B------:R-:W-:Y:S09]  /*12cc0*/  HMMA.16816.F32 R64, R156.reuse, R130, R64 ;  /* 0x000000829c40723c */ /* 0x040ff20000001840 */
[----:B------:R2:W-:Y:S10]  /*12cd0*/  MUFU.EX2 R130, R120 ;  /* 0x0000007800827308 */ /* 0x0005f40000000800 */
[----:B------:R-:W3:Y:S01]  /*12ce0*/  MUFU.EX2 R209, R209 ;  /* 0x000000d100d17308 */ /* 0x000ee20000000800 */
[-C--:B-1----:R-:W-:Y:S09]  /*12cf0*/  HMMA.16816.F32 R68, R156, R112.reuse, R68 ;  /* 0x000000709c44723c */ /* 0x082ff20000001844 */
[----:B------:R-:W-:Y:S01]  /*12d00*/  MUFU.EX2 R211, R211 ;  /* 0x000000d300d37308 */ /* 0x000fe20000000800 */
[C---:B------:R-:W-:Y:S04]  /*12d10*/  HMMA.16816.F32 R72, R160.reuse, R112, R72 ;  /* 0x00000070a048723c */ /* 0x040fe80000001848 */
[--C-:B--2---:R-:W-:Y:S01]  /*12d20*/  FFMA.FTZ R120, R152, UR4, -R177.reuse ;  /* 0x0000000498787c23 */ /* 0x104fe200080108b1 */
[----:B------:R-:W-:Y:S04]  /*12d30*/  FFMA.FTZ R177, R174, UR4, -R177 ;  /* 0x00000004aeb17c23 */ /* 0x000fe800080108b1 */
[----:B------:R-:W1:Y:S01]  /*12d40*/  MUFU.EX2 R204, R204 ;  /* 0x000000cc00cc7308 */ /* 0x000e620000000800 */
[-C--:B------:R-:W-:Y:S03]  /*12d50*/  HMMA.16816.F32 R76, R160, R114.reuse, R76 ;  /* 0x00000072a04c723c */ /* 0x080fe6000000184c */
[C---:B---3--:R-:W-:Y:S01]  /*12d60*/  F2FP.F16.F32.PACK_AB R108, R209.reuse, R202 ;  /* 0x000000cad16c723e */ /* 0x048fe200000000ff */
[----:B------:R-:W-:Y:S05]  /*12d70*/  FADD.FTZ R202, R202, R193 ;  /* 0x000000c1caca7221 */ /* 0x000fea0000010000 */
[----:B------:R2:W-:Y:S01]  /*12d80*/  MUFU.EX2 R129, R120 ;  /* 0x0000007800817308 */ /* 0x0005e20000000800 */
[C---:B------:R-:W-:Y:S01]  /*12d90*/  HMMA.16816.F32 R80, R156.reuse, R114, R80 ;  /* 0x000000729c50723c */ /* 0x040fe20000001850 */
[----:B------:R-:W3:Y:S03]  /*12da0*/  LDSM.16.MT88.4 R112, [R188+0x400] ;  /* 0x00040000bc70783b */ /* 0x000ee60000004200 */
[----:B------:R-:W-:Y:S05]  /*12db0*/  FADD.FTZ R209, R209, R202 ;  /* 0x000000cad1d17221 */ /* 0x000fea0000010000 */
[----:B------:R-:W-:Y:S01]  /*12dc0*/  MUFU.EX2 R206, R206 ;  /* 0x000000ce00ce7308 */ /* 0x000fe20000000800 */
[-C--:B------:R-:W-:Y:S03]  /*12dd0*/  HMMA.16816.F32 R84, R156, R100.reuse, R84 ;  /* 0x000000649c54723c */ /* 0x080fe60000001854 */
[----:B-1----:R-:W-:Y:S01]  /*12de0*/  F2FP.F16.F32.PACK_AB R109, R204, R211 ;  /* 0x000000d3cc6d723e */ /* 0x002fe200000000ff */
[----:B------:R-:W-:Y:S05]  /*12df0*/  FADD.FTZ R211, R211, R190 ;  /* 0x000000bed3d37221 */ /* 0x000fea0000010000 */
[----:B------:R-:W1:Y:S01]  /*12e00*/  MUFU.EX2 R219, R219 ;  /* 0x000000db00db7308 */ /* 0x000e620000000800 */
[C---:B------:R-:W-:Y:S01]  /*12e10*/  HMMA.16816.F32 R88, R160.reuse, R100, R88 ;  /* 0x00000064a058723c */ /* 0x040fe20000001858 */
[----:B--2---:R-:W-:Y:S03]  /*12e20*/  LDSM.16.MT88.4 R120, [R222+0xa800] ;  /* 0x00a80000de78783b */ /* 0x004fe60000004200 */
[----:B------:R-:W-:Y:S01]  /*12e30*/  F2FP.F16.F32.PACK_AB R100, R245, R210 ;  /* 0x000000d2f564723e */ /* 0x000fe200000000ff */
[----:B------:R-:W-:Y:S01]  /*12e40*/  FADD.FTZ R210, R210, R199 ;  /* 0x000000c7d2d27221 */ /* 0x000fe20000010000 */
[----:B------:R-:W-:Y:S03]  /*12e50*/  F2FP.F16.F32.PACK_AB R101, R240, R247 ;  /* 0x000000f7f065723e */ /* 0x000fe600000000ff */
[----:B------:R-:W2:Y:S01]  /*12e60*/  MUFU.EX2 R208, R208 ;  /* 0x000000d000d07308 */ /* 0x000ea20000000800 */
[-C--:B------:R-:W-:Y:S03]  /*12e70*/  HMMA.16816.F32 R92, R160, R102.reuse, R92 ;  /* 0x00000066a05c723c */ /* 0x080fe6000000185c */
[----:B------:R-:W-:Y:S01]  /*12e80*/  FADD.FTZ R247, R247, R196 ;  /* 0x000000c4f7f77221 */ /* 0x000fe20000010000 */
[----:B------:R-:W-:Y:S01]  /*12e90*/  FADD.FTZ R211, R204, R211 ;  /* 0x000000d3ccd37221 */ /* 0x000fe20000010000 */
[----:B------:R-:W-:Y:S04]  /*12ea0*/  FADD.FTZ R245, R245, R210 ;  /* 0x000000d2f5f57221 */ /* 0x000fe80000010000 */
[----:B------:R-:W4:Y:S01]  /*12eb0*/  MUFU.EX2 R250, R250 ;  /* 0x000000fa00fa7308 */ /* 0x000f220000000800 */
[----:B------:R-:W-:Y:S04]  /*12ec0*/  HMMA.16816.F32 R96, R156, R102, R96 ;  /* 0x000000669c60723c */ /* 0x000fe80000001860 */
[----:B------:R-:W-:Y:S01]  /*12ed0*/  F2FP.F16.F32.PACK_AB R102, R249, R242 ;  /* 0x000000f2f966723e */ /* 0x000fe200000000ff */
[----:B------:R-:W-:Y:S01]  /*12ee0*/  FADD.FTZ R247, R240, R247 ;  /* 0x000000f7f0f77221 */ /* 0x000fe20000010000 */
[----:B------:R-:W-:Y:S03]  /*12ef0*/  F2FP.F16.F32.PACK_AB R103, R251, R244 ;  /* 0x000000f4fb67723e */ /* 0x000fe600000000ff */
[----:B------:R-:W-:Y:S01]  /*12f00*/  MUFU.EX2 R252, R252 ;  /* 0x000000fc00fc7308 */ /* 0x000fe20000000800 */
[C---:B-1----:R-:W-:Y:S01]  /*12f10*/  F2FP.F16.F32.PACK_AB R110, R219.reuse, R206 ;  /* 0x000000cedb6e723e */ /* 0x042fe200000000ff */
[----:B------:R-:W-:Y:S01]  /*12f20*/  FADD.FTZ R206, R206, R209 ;  /* 0x000000d1cece7221 */ /* 0x000fe20000010000 */
[----:B--2---:R-:W-:Y:S01]  /*12f30*/  FADD.FTZ R211, R208, R211 ;  /* 0x000000d3d0d37221 */ /* 0x004fe20000010000 */
[----:B------:R-:W-:Y:S01]  /*12f40*/  FADD.FTZ R242, R242, R245 ;  /* 0x000000f5f2f27221 */ /* 0x000fe20000010000 */
[----:B------:R-:W-:Y:S01]  /*12f50*/  FADD.FTZ R244, R244, R247 ;  /* 0x000000f7f4f47221 */ /* 0x000fe20000010000 */
[-C--:B------:R-:W-:Y:S04]  /*12f60*/  HMMA.16816.F32 R4, R100, R104.reuse, R4 ;  /* 0x000000686404723c */ /* 0x080fe80000001804 */
[----:B------:R-:W-:Y:S01]  /*12f70*/  MUFU.EX2 R248, R248 ;  /* 0x000000f800f87308 */ /* 0x000fe20000000800 */
[C---:B----4-:R-:W-:Y:S01]  /*12f80*/  F2FP.F16.F32.PACK_AB R111, R250.reuse, R208 ;  /* 0x000000d0fa6f723e */ /* 0x050fe200000000ff */
[----:B------:R-:W-:Y:S01]  /*12f90*/  FADD.FTZ R206, R219, R206 ;  /* 0x000000cedbce7221 */ /* 0x000fe20000010000 */
[----:B------:R-:W-:Y:S01]  /*12fa0*/  FADD.FTZ R211, R250, R211 ;  /* 0x000000d3fad37221 */ /* 0x000fe20000010000 */
[----:B------:R-:W-:Y:S01]  /*12fb0*/  FADD.FTZ R242, R249, R242 ;  /* 0x000000f2f9f27221 */ /* 0x000fe20000010000 */
[----:B------:R-:W-:Y:S05]  /*12fc0*/  FADD.FTZ R244, R251, R244 ;  /* 0x000000f4fbf47221 */ /* 0x000fea0000010000 */
[----:B------:R-:W-:Y:S01]  /*12fd0*/  MUFU.EX2 R246, R246 ;  /* 0x000000f600f67308 */ /* 0x000fe20000000800 */
[C---:B------:R-:W-:Y:S09]  /*12fe0*/  HMMA.16816.F32 R8, R108.reuse, R104, R8 ;  /* 0x000000686c08723c */ /* 0x040ff20000001808 */
[----:B------:R-:W-:Y:S01]  /*12ff0*/  MUFU.EX2 R145, R172 ;  /* 0x000000ac00917308 */ /* 0x000fe20000000800 */
[-C--:B------:R-:W-:Y:S09]  /*13000*/  HMMA.16816.F32 R12, R108, R106.reuse, R12 ;  /* 0x0000006a6c0c723c */ /* 0x080ff2000000180c */
[----:B------:R-:W-:Y:S01]  /*13010*/  MUFU.EX2 R214, R214 ;  /* 0x000000d600d67308 */ /* 0x000fe20000000800 */
[C---:B------:R-:W-:Y:S01]  /*13020*/  HMMA.16816.F32 R16, R100.reuse, R106, R16 ;  /* 0x0000006a6410723c */ /* 0x040fe20000001810 */
[----:B------:R-:W1:Y:S08]  /*13030*/  LDSM.16.MT88.4 R104, [R188+0x1400] ;  /* 0x00140000bc68783b */ /* 0x000e700000004200 */
[----:B------:R-:W2:Y:S01]  /*13040*/  MUFU.EX2 R213, R213 ;  /* 0x000000d500d57308 */ /* 0x000ea20000000800 */
[-C--:B---3--:R-:W-:Y:S09]  /*13050*/  HMMA.16816.F32 R20, R100, R112.reuse, R20 ;  /* 0x000000706414723c */ /* 0x088ff20000001814 */
[----:B------:R-:W-:Y:S01]  /*13060*/  MUFU.EX2 R212, R212 ;  /* 0x000000d400d47308 */ /* 0x000fe20000000800 */
[C---:B------:R-:W-:Y:S09]  /*13070*/  HMMA.16816.F32 R24, R108.reuse, R112, R24 ;  /* 0x000000706c18723c */ /* 0x040ff20000001818 */
[----:B------:R-:W-:Y:S01]  /*13080*/  MUFU.EX2 R146, R178 ;  /* 0x000000b200927308 */ /* 0x000fe20000000800 */
[----:B--2---:R-:W-:Y:S01]  /*13090*/  F2FP.F16.F32.PACK_AB R172, R213, R214 ;  /* 0x000000d6d5ac723e */ /* 0x004fe200000000ff */
[-C--:B------:R-:W-:Y:S08]  /*130a0*/  HMMA.16816.F32 R28, R108, R114.reuse, R28 ;  /* 0x000000726c1c723c */ /* 0x080ff0000000181c */
[----:B------:R-:W-:Y:S01]  /*130b0*/  MUFU.EX2 R127, R179 ;  /* 0x000000b3007f7308 */ /* 0x000fe20000000800 */
[C---:B------:R-:W-:Y:S01]  /*130c0*/  HMMA.16816.F32 R32, R100.reuse, R114, R32 ;  /* 0x000000726420723c */ /* 0x040fe20000001820 */
[----:B------:R-:W2:Y:S08]  /*130d0*/  LDSM.16.MT88.4 R112, [R222+0xb400] ;  /* 0x00b40000de70783b */ /* 0x000eb00000004200 */
[----:B------:R-:W-:Y:S01]  /*130e0*/  MUFU.EX2 R128, R175 ;  /* 0x000000af00807308 */ /* 0x000fe20000000800 */
[-C--:B------:R-:W-:Y:S09]  /*130f0*/  HMMA.16816.F32 R36, R100, R116.reuse, R36 ;  /* 0x000000746424723c */ /* 0x080ff20000001824 */
[----:B------:R-:W3:Y:S01]  /*13100*/  MUFU.EX2 R136, R177 ;  /* 0x000000b100887308 */ /* 0x000ee20000000800 */
[C---:B------:R-:W-:Y:S04]  /*13110*/  HMMA.16816.F32 R40, R108.reuse, R116, R40 ;  /* 0x000000746c28723c */ /* 0x040fe80000001828 */
[--C-:B------:R-:W-:Y:S01]  /*13120*/  FFMA.FTZ R117, R148, UR4, -R173.reuse ;  /* 0x0000000494757c23 */ /* 0x100fe200080108ad */
[--C-:B------:R-:W-:Y:S01]  /*13130*/  FFMA.FTZ R116, R155, UR4, -R173.reuse ;  /* 0x000000049b747c23 */ /* 0x100fe200080108ad */
[----:B------:R-:W-:Y:S01]  /*13140*/  LDSM.16.MT88.4 R148, [R222+0x9c00] ;  /* 0x009c0000de94783b */ /* 0x000fe20000004200 */
[----:B------:R-:W-:Y:S01]  /*13150*/  FFMA.FTZ R173, R169, UR4, -R173 ;  /* 0x00000004a9ad7c23 */ /* 0x000fe200080108ad */
[-C--:B------:R-:W-:Y:S01]  /*13160*/  HMMA.16816.F32 R44, R108, R118.reuse, R44 ;  /* 0x000000766c2c723c */ /* 0x080fe2000000182c */
[----:B------:R-:W-:Y:S02]  /*13170*/  MUFU.EX2 R125, R117 ;  /* 0x00000075007d7308 */ /* 0x000fe40000000800 */
[----:B---3--:R-:W-:Y:S05]  /*13180*/  F2FP.F16.F32.PACK_AB R175, R136, R128 ;  /* 0x0000008088af723e */ /* 0x008fea00000000ff */
[C---:B------:R-:W-:Y:S03]  /*13190*/  HMMA.16816.F32 R48, R100.reuse, R118, R48 ;  /* 0x000000766430723c */ /* 0x040fe60000001830 */
[----:B------:R3:W-:Y:S05]  /*131a0*/  MUFU.EX2 R137, R116 ;  /* 0x0000007400897308 */ /* 0x0007ea0000000800 */
[-C--:B-1----:R-:W-:Y:S05]  /*131b0*/  HMMA.16816.F32 R52, R100, R104.reuse, R52 ;  /* 0x000000686434723c */ /* 0x082fea0000001834 */
[----:B------:R1:W-:Y:S03]  /*131c0*/  MUFU.EX2 R169, R173 ;  /* 0x000000ad00a97308 */ /* 0x0003e60000000800 */
[C---:B------:R-:W-:Y:S07]  /*131d0*/  HMMA.16816.F32 R56, R108.reuse, R104, R56 ;  /* 0x000000686c38723c */ /* 0x040fee0000001838 */
[----:B------:R-:W-:Y:S01]  /*131e0*/  MUFU.EX2 R218, R218 ;  /* 0x000000da00da7308 */ /* 0x000fe20000000800 */
[----:B---3--:R-:W3:Y:S01]  /*131f0*/  LDSM.16.MT88.4 R116, [R188+0x2400] ;  /* 0x00240000bc74783b */ /* 0x008ee20000004200 */
[--C-:B------:R-:W-:Y:S01]  /*13200*/  FFMA.FTZ R104, R154, UR4, -R180.reuse ;  /* 0x000000049a687c23 */ /* 0x100fe200080108b4 */
[--C-:B------:R-:W-:Y:S01]  /*13210*/  FFMA.FTZ R105, R153, UR4, -R180.reuse ;  /* 0x0000000499697c23 */ /* 0x100fe200080108b4 */
[----:B------:R-:W-:Y:S01]  /*13220*/  FFMA.FTZ R180, R176, UR4, -R180 ;  /* 0x00000004b0b47c23 */ /* 0x000fe200080108b4 */
[-C--:B------:R-:W-:Y:S05]  /*13230*/  HMMA.16816.F32 R60, R108, R106.reuse, R60 ;  /* 0x0000006a6c3c723c */ /* 0x080fea000000183c */
[----:B------:R-:W-:Y:S01]  /*13240*/  MUFU.EX2 R126, R104 ;  /* 0x00000068007e7308 */ /* 0x000fe20000000800 */
[----:B-1----:R-:W-:Y:S02]  /*13250*/  F2FP.F16.F32.PACK_AB R173, R146, R212 ;  /* 0x000000d492ad723e */ /* 0x002fe400000000ff */
[C---:B------:R-:W-:Y:S07]  /*13260*/  HMMA.16816.F32 R64, R100.reuse, R106, R64 ;  /* 0x0000006a6440723c */ /* 0x040fee0000001840 */
[----:B------:R1:W-:Y:S01]  /*13270*/  MUFU.EX2 R138, R105 ;  /* 0x00000069008a7308 */ /* 0x0003e20000000800 */
[-C--:B--2---:R-:W-:Y:S09]  /*13280*/  HMMA.16816.F32 R68, R100, R112.reuse, R68 ;  /* 0x000000706444723c */ /* 0x084ff20000001844 */
[----:B------:R2:W4:Y:S01]  /*13290*/  MUFU.EX2 R131, R180 ;  /* 0x000000b400837308 */ /* 0x0005220000000800 */
[C---:B------:R-:W-:Y:S09]  /*132a0*/  HMMA.16816.F32 R72, R108.reuse, R112, R72 ;  /* 0x000000706c48723c */ /* 0x040ff20000001848 */
[----:B------:R-:W5:Y:S01]  /*132b0*/  MUFU.EX2 R217, R217 ;  /* 0x000000d900d97308 */ /* 0x000f620000000800 */
[----:B-1----:R-:W1:Y:S01]  /*132c0*/  LDSM.16.MT88.4 R104, [R222+0x9800] ;  /* 0x00980000de68783b */ /* 0x002e620000004200 */
[-C--:B------:R-:W-:Y:S08]  /*132d0*/  HMMA.16816.F32 R76, R108, R114.reuse, R76 ;  /* 0x000000726c4c723c */ /* 0x080ff0000000184c */
[----:B------:R-:W3:Y:S01]  /*132e0*/  MUFU.EX2 R171, R171 ;  /* 0x000000ab00ab7308 */ /* 0x000ee20000000800 */
[----:B--2---:R-:W-:Y:S01]  /*132f0*/  LDSM.16.MT88.4 R180, [R188+0x1c00] ;  /* 0x001c0000bcb4783b */ /* 0x004fe20000004200 */
[----:B----4-:R-:W-:Y:S01]  /*13300*/  F2FP.F16.F32.PACK_AB R174, R131, R127 ;  /* 0x0000007f83ae723e */ /* 0x010fe200000000ff */
[C---:B------:R-:W-:Y:S07]  /*13310*/  HMMA.16816.F32 R80, R100.reuse, R114, R80 ;  /* 0x000000726450723c */ /* 0x040fee0000001850 */
[----:B------:R-:W2:Y:S01]  /*13320*/  MUFU.EX2 R216, R216 ;  /* 0x000000d800d87308 */ /* 0x000ea20000000800 */
[----:B------:R-:W4:Y:S01]  /*13330*/  LDSM.16.MT88.4 R112, [R188+0x800] ;  /* 0x00080000bc70783b */ /* 0x000f220000004200 */
[----:B-----5:R-:W-:Y:S01]  /*13340*/  F2FP.F16.F32.PACK_AB R176, R217, R218 ;  /* 0x000000dad9b0723e */ /* 0x020fe200000000ff */
[-C--:B---3--:R-:W-:Y:S07]  /*13350*/  HMMA.16816.F32 R84, R100, R116.reuse, R84 ;  /* 0x000000746454723c */ /* 0x088fee0000001854 */
[----:B------:R-:W3:Y:S01]  /*13360*/  MUFU.EX2 R170, R170 ;  /* 0x000000aa00aa7308 */ /* 0x000ee20000000800 */
[----:B------:R-:W-:Y:S01]  /*13370*/  F2FP.F16.F32.PACK_AB R177, R171, R145 ;  /* 0x00000091abb1723e */ /* 0x000fe200000000ff */
[C---:B------:R-:W-:Y:S04]  /*13380*/  HMMA.16816.F32 R88, R108.reuse, R116, R88 ;  /* 0x000000746c58723c */ /* 0x040fe80000001858 */
[----:B--2---:R-:W-:Y:S04]  /*13390*/  F2FP.F16.F32.PACK_AB R178, R215, R216 ;  /* 0x000000d8d7b2723e */ /* 0x004fe800000000ff */
        /* <DEDUP_REMOVED lines=11> */
[----:B---3--:R-:W-:Y:S03]  /*13450*/  F2FP.F16.F32.PACK_AB R179, R169, R170 ;  /* 0x000000aaa9b3723e */ /* 0x008fe600000000ff */
[-C--:B-1----:R-:W-:Y:S08]  /*13460*/  HMMA.16816.F32 R4, R100, R104.reuse, R4 ;  /* 0x000000686404723c */ /* 0x082ff00000001804 */
[C---:B------:R-:W-:Y:S08]  /*13470*/  HMMA.16816.F32 R8, R108.reuse, R104, R8 ;  /* 0x000000686c08723c */ /* 0x040ff00000001808 */
[-C--:B------:R-:W-:Y:S08]  /*13480*/  HMMA.16816.F32 R12, R108, R106.reuse, R12 ;  /* 0x0000006a6c0c723c */ /* 0x080ff0000000180c */
[C---:B------:R-:W-:Y:S01]  /*13490*/  HMMA.16816.F32 R16, R100.reuse, R106, R16 ;  /* 0x0000006a6410723c */ /* 0x040fe20000001810 */
[----:B------:R-:W1:Y:S07]  /*134a0*/  LDSM.16.MT88.4 R104, [R188+0x1800] ;  /* 0x00180000bc68783b */ /* 0x000e6e0000004200 */
[-C--:B----4-:R-:W-:Y:S08]  /*134b0*/  HMMA.16816.F32 R20, R100, R112.reuse, R20 ;  /* 0x000000706414723c */ /* 0x090ff00000001814 */
        /* <DEDUP_REMOVED lines=46> */
[----:B------:R-:W-:Y:S02]  /*137a0*/  MOV R15, R127 ;  /* 0x0000007f000f7202 */ /* 0x000fe40000000f00 */
[----:B------:R-:W-:Y:S01]  /*137b0*/  MOV R27, R126 ;  /* 0x0000007e001b7202 */ /* 0x000fe20000000f00 */
[-C--:B-1----:R-:W-:Y:S03]  /*137c0*/  HMMA.16816.F32 R128, R172, R104.reuse, R36 ;  /* 0x00000068ac80723c */ /* 0x082fe60000001824 */
[----:B------:R-:W-:Y:S01]  /*137d0*/  MOV R26, R125 ;  /* 0x0000007d001a7202 */ /* 0x000fe20000000f00 */
[----:B------:R-:W-:Y:S01]  /*137e0*/  FADD.FTZ R242, R27, R242 ;  /* 0x000000f21bf27221 */ /* 0x000fe20000010000 */
[----:B------:R-:W-:Y:S01]  /*137f0*/  MOV R25, R124 ;  /* 0x0000007c00197202 */ /* 0x000fe20000000f00 */
[----:B------:R-:W-:Y:S02]  /*13800*/  FADD.FTZ R244, R16, R244 ;  /* 0x000000f410f47221 */ /* 0x000fe40000010000 */
        /* <DEDUP_REMOVED lines=13> */
[----:B------:R-:W-:Y:S01]  /*138e0*/  FADD.FTZ R3, R252, R3 ;  /* 0x00000003fc037221 */ /* 0x000fe20000010000 */
[----:B------:R-:W-:Y:S02]  /*138f0*/  FADD.FTZ R9, R212, R9 ;  /* 0x00000009d4097221 */ /* 0x000fe40000010000 */
[-C--:B------:R-:W-:Y:S03]  /*13900*/  HMMA.16816.F32 R112, R172, R180.reuse, R52 ;  /* 0x000000b4ac70723c */ /* 0x080fe60000001834 */
[----:B------:R-:W-:Y:S01]  /*13910*/  FADD.FTZ R211, R246, R211 ;  /* 0x000000d3f6d37221 */ /* 0x000fe20000010000 */
[----:B------:R-:W-:Y:S01]  /*13920*/  FADD.FTZ R214, R214, R3 ;  /* 0x00000003d6d67221 */ /* 0x000fe20000010000 */
[----:B------:R-:W-:Y:S01]  /*13930*/  FADD.FTZ R9, R14, R9 ;  /* 0x000000090e097221 */ /* 0x000fe20000010000 */
[----:B------:R-:W-:Y:S01]  /*13940*/  MOV R3, R168 ;  /* 0x000000a800037202 */ /* 0x000fe20000000f00 */
[----:B------:R-:W-:Y:S01]  /*13950*/  FADD.FTZ R0, R13, R211 ;  /* 0x000000d30d007221 */ /* 0x000fe20000010000 */
[C---:B------:R-:W-:Y:S04]  /*13960*/  HMMA.16816.F32 R108, R176.reuse, R180, R56 ;  /* 0x000000b4b06c723c */ /* 0x040fe80000001838 */
[----:B------:R-:W-:Y:S01]  /*13970*/  FADD.FTZ R171, R171, R0 ;  /* 0x00000000abab7221 */ /* 0x000fe20000010000 */
[----:B------:R-:W-:Y:S01]  /*13980*/  FADD.FTZ R214, R213, R214 ;  /* 0x000000d6d5d67221 */ /* 0x000fe20000010000 */
[----:B------:R-:W-:Y:S01]  /*13990*/  FADD.FTZ R9, R8, R9 ;  /* 0x0000000908097221 */ /* 0x000fe20000010000 */
[----:B------:R-:W-:Y:S01]  /*139a0*/  MOV R0, R165 ;  /* 0x000000a500007202 */ /* 0x000fe20000000f00 */
[-C--:B------:R-:W-:Y:S03]  /*139b0*/  HMMA.16816.F32 R104, R176, R182.reuse, R60 ;  /* 0x000000b6b068723c */ /* 0x080fe6000000183c */
[----:B------:R-:W-:Y:S01]  /*139c0*/  FADD.FTZ R170, R170, R171 ;  /* 0x000000abaaaa7221 */ /* 0x000fe20000010000 */
[----:B------:R-:W-:Y:S01]  /*139d0*/  FADD.FTZ R214, R15, R214 ;  /* 0x000000d60fd67221 */ /* 0x000fe20000010000 */
[----:B------:R-:W-:Y:S02]  /*139e0*/  FADD.FTZ R236, R11, R9 ;  /* 0x000000090bec7221 */ /* 0x000fe40000010000 */
[----:B------:R-:W-:Y:S01]  /*139f0*/  FADD.FTZ R241, R169, R170 ;  /* 0x000000aaa9f17221 */ /* 0x000fe20000010000 */
[C---:B------:R-:W-:Y:S04]  /*13a00*/  HMMA.16816.F32 R100, R172.reuse, R182, R64 ;  /* 0x000000b6ac64723c */ /* 0x040fe80000001840 */
[----:B------:R-:W-:Y:S04]  /*13a10*/  FADD.FTZ R237, R10, R214 ;  /* 0x000000d60aed7221 */ /* 0x000fe80000010000 */
[-C--:B------:R-:W-:Y:S08]  /*13a20*/  HMMA.16816.F32 R68, R172, R184.reuse, R68 ;  /* 0x000000b8ac44723c */ /* 0x080ff00000001844 */
[C---:B------:R-:W-:Y:S08]  /*13a30*/  HMMA.16816.F32 R72, R176.reuse, R184, R72 ;  /* 0x000000b8b048723c */ /* 0x040ff00000001848 */
[-C--:B------:R-:W-:Y:S08]  /*13a40*/  HMMA.16816.F32 R76, R176, R186.reuse, R76 ;  /* 0x000000bab04c723c */ /* 0x080ff0000000184c */
[C---:B------:R-:W-:Y:S08]  /*13a50*/  HMMA.16816.F32 R80, R172.reuse, R186, R80 ;  /* 0x000000baac50723c */ /* 0x040ff00000001850 */
[-C--:B--2---:R-:W-:Y:S08]  /*13a60*/  HMMA.16816.F32 R84, R172, R4.reuse, R84 ;  /* 0x00000004ac54723c */ /* 0x084ff00000001854 */
[C---:B------:R-:W-:Y:S04]  /*13a70*/  HMMA.16816.F32 R88, R176.reuse, R4, R88 ;  /* 0x00000004b058723c */ /* 0x040fe80000001858 */
[----:B------:R-:W-:Y:S04]  /*13a80*/  FADD.FTZ R5, R12, R206 ;  /* 0x000000ce0c057221 */ /* 0x000fe80000010000 */
[-C--:B------:R-:W-:Y:S03]  /*13a90*/  HMMA.16816.F32 R92, R176, R6.reuse, R92 ;  /* 0x00000006b05c723c */ /* 0x080fe6000000185c */
[----:B------:R-:W-:Y:S04]  /*13aa0*/  FADD.FTZ R218, R218, R5 ;  /* 0x00000005dada7221 */ /* 0x000fe80000010000 */
[----:B------:R-:W-:Y:S01]  /*13ab0*/  FADD.FTZ R217, R217, R218 ;  /* 0x000000dad9d97221 */ /* 0x000fe20000010000 */
[----:B------:R-:W-:Y:S04]  /*13ac0*/  HMMA.16816.F32 R96, R172, R6, R96 ;  /* 0x00000006ac60723c */ /* 0x000fe80000001860 */
[----:B------:R-:W-:Y:S01]  /*13ad0*/  FADD.FTZ R216, R216, R217 ;  /* 0x000000d9d8d87221 */ /* 0x000fe20000010000 */
[----:B------:R-:W-:Y:S03]  /*13ae0*/  MOV R173, R166 ;  /* 0x000000a600ad7202 */ /* 0x000fe60000000f00 */
[----:B------:R-:W-:Y:S01]  /*13af0*/  FADD.FTZ R243, R215, R216 ;  /* 0x000000d8d7f37221 */ /* 0x000fe20000010000 */
[----:B------:R-:W-:Y:S11]  /*13b00*/  BRA.U UP0, `(.L_x_868) ;  /* 0xffffffc100c87547 */ /* 0x000ff6000b83ffff */
.L_x_867:
        /* <DEDUP_REMOVED lines=268> */
.L_x_871:
        /* <DEDUP_REMOVED lines=72> */
.L_x_873:
[----:B------:R-:W-:Y:S05]  /*15050*/  BSYNC.RECONVERGENT B0 ;  /* 0x0000000000007941 */ /* 0x000fea0003800200 */
.L_x_872:
        /* <DEDUP_REMOVED lines=38> */
.L_x_875:
[----:B------:R-:W-:Y:S05]  /*152c0*/  BSYNC.RECONVERGENT B0 ;  /* 0x0000000000007941 */ /* 0x000fea0003800200 */
.L_x_874:
        /* <DEDUP_REMOVED lines=24> */
.L_x_877:
[----:B------:R-:W-:Y:S05]  /*15450*/  BSYNC.RECONVERGENT B0 ;  /* 0x0000000000007941 */ /* 0x000fea0003800200 */
.L_x_876:
        /* <DEDUP_REMOVED lines=24> */
.L_x_879:
[----:B------:R-:W-:Y:S05]  /*155e0*/  BSYNC.RECONVERGENT B0 ;  /* 0x0000000000007941 */ /* 0x000fea0003800200 */
.L_x_878:
        /* <DEDUP_REMOVED lines=24> */
.L_x_880:
        /* <DEDUP_REMOVED lines=9> */
.L_x_1276:


//--------------------- .text._ZN5flash16flash_fwd_kernelI23Flash_fwd_kernel_traitsILi96ELi64ELi64ELi4ELb0ELb0EN7cutlass6half_tE19Flash_kernel_traitsILi96ELi64ELi64ELi4ES3_EELb1ELb1ELb0ELb0ELb0ELb0ELb0ELb0EEEvNS_16Flash_fwd_paramsE --------------------------
	.section	.text._ZN5flash16flash_fwd_kernelI23Flash_fwd_kernel_traitsILi96ELi64ELi64ELi4ELb0ELb0EN7cutlass6half_tE19Flash_kernel_traitsILi96ELi64ELi64ELi4ES3_EELb1ELb1ELb0ELb0ELb0ELb0ELb0ELb0EEEvNS_16Flash_fwd_paramsE,"ax",@progbits
	.align	128
        .global         _ZN5flash16flash_fwd_kernelI23Flash_fwd_kernel_traitsILi96ELi64ELi64ELi4ELb0ELb0EN7cutlass6half_tE19Flash_kernel_traitsILi96ELi64ELi64ELi4ES3_EELb1ELb1ELb0ELb0ELb0ELb0ELb0ELb0EEEvNS_16Flash_fwd_paramsE
        .type           _ZN5flash16flash_fwd_kernelI23Flash_fwd_kernel_traitsILi96ELi64ELi64ELi4ELb0ELb0EN7cutlass6half_tE19Flash_kernel_traitsILi96ELi64ELi64ELi4ES3_EELb1ELb1ELb0ELb0ELb0ELb0ELb0ELb0EEEvNS_16Flash_fwd_paramsE,@function
        .size           _ZN5flash16flash_fwd_kernelI23Flash_fwd_kernel_traitsILi96ELi64ELi64ELi4ELb0ELb0EN7cutlass6half_tE19Flash_kernel_traitsILi96ELi64ELi64ELi4ES3_EELb1ELb1ELb0ELb0ELb0ELb0ELb0ELb0EEEvNS_16Flash_fwd_paramsE,(.L_x_1277 - _ZN5flash16flash_fwd_kernelI23Flash_fwd_kernel_traitsILi96ELi64ELi64ELi4ELb0ELb0EN7cutlass6half_tE19Flash_kernel_traitsILi96ELi64ELi64ELi4ES3_EELb1ELb1ELb0ELb0ELb0ELb0ELb0ELb0EEEvNS_16Flash_fwd_paramsE)
        .other          _ZN5flash16flash_fwd_kernelI23Flash_fwd_kernel_traitsILi96ELi64ELi64ELi4ELb0ELb0EN7cutlass6half_tE19Flash_kernel_traitsILi96ELi64ELi64ELi4ES3_EELb1ELb1ELb0ELb0ELb0ELb0ELb0ELb0EEEvNS_16Flash_fwd_paramsE,@"STO_CUDA_ENTRY STV_DEFAULT"
_ZN5flash16flash_fwd_kernelI23Flash_fwd_kernel_traitsILi96ELi64ELi64ELi4ELb0ELb0EN7cutlass6half_tE19Flash_kernel_traitsILi96ELi64ELi64ELi4ES3_EELb1ELb1ELb0ELb0ELb0ELb0ELb0ELb0EEEvNS_16Flash_fwd_paramsE:
.text._ZN5flash16flash_fwd_kernelI23Flash_fwd_kernel_traitsILi96ELi64ELi64ELi4ELb0ELb0EN7cutlass6half_tE19Flash_kernel_traitsILi96ELi64ELi64ELi4ES3_EELb1ELb1ELb0ELb0ELb0ELb0ELb0ELb0EEEvNS_16Flash_fwd_paramsE:
[----:B------:R-:W-:Y:S01]  /*0000*/  LDC R1, c[0x0][0x37c] ;  /* 0x0000df00ff017b82 */ /* 0x000fe20000000800 */
[----:B------:R-:W1:Y:S07]  /*0010*/  LDCU.U8 UR4, c[0x0][0x524] ;  /* 0x0000a480ff0477ac */ /* 0x000e6e0008000000 */
[----:B------:R-:W2:Y:S01]  /*0020*/  LDC R0, c[0x0][0x518] ;  /* 0x00014600ff007b82 */ /* 0x000ea20000000800 */
[----:B------:R-:W3:Y:S01]  /*0030*/  LDCU.64 UR24, c[0x0][0x510] ;  /* 0x0000a200ff1877ac */ /* 0x000ee20008000a00 */
[----:B------:R-:W4:Y:S06]  /*0040*/  LDCU.64 UR20, c[0x0][0x358] ;  /* 0x00006b00ff1477ac */ /* 0x000f2c0008000a00 */
[----:B------:R-:W4:Y:S01]  /*0050*/  LDC R7, c[0x0][0x51c] ;  /* 0x00014700ff077b82 */ /* 0x000f220000000800 */
[----:B------:R-:W4:Y:S01]  /*0060*/  S2R R122, SR_CTAID.Y ;  /* 0x00000000007a7919 */ /* 0x000f220000002600 */
[----:B------:R-:W4:Y:S01]  /*0070*/  LDCU.64 UR6, c[0x0][0x470] ;  /* 0x00008e00ff0677ac */ /* 0x000f220008000a00 */
[----:B------:R-:W4:Y:S01]  /*0080*/  S2R R121, SR_CTAID.Z ;  /* 0x0000000000797919 */ /* 0x000f220000002700 */
[----:B------:R-:W4:Y:S01]  /*0090*/  S2R R4, SR_TID.X ;  /* 0x0000000000047919 */ /* 0x000f220000002100 */
[----:B-1----:R-:W-:-:S03]  /*00a0*/  ISETP.NE.AND P3, PT, RZ, UR4, PT ;  /* 0x00000004ff007c0c */ /* 0x002fc6000bf65270 */
[----:B------:R-:W1:Y:S01]  /*00b0*/  S2UR UR18, SR_CTAID.X ;  /* 0x00000000001279c3 */ /* 0x000e620000002500 */
[----:B------:R-:W1:Y:S01]  /*00c0*/  LDCU.64 UR4, c[0x0][0x478] ;  /* 0x00008f00ff0477ac */ /* 0x000e620008000a00 */
[----:B---3--:R-:W-:Y:S02]  /*00d0*/  IMAD.U32 R12, RZ, RZ, UR24 ;  /* 0x00000018ff0c7e24 */ /* 0x008fe4000f8e00ff */
[----:B------:R-:W-:-:S04]  /*00e0*/  IMAD.U32 R13, RZ, RZ, UR25 ;  /* 0x00000019ff0d7e24 */ /* 0x000fc8000f8e00ff */
[----:B------:R-:W3:Y:S02]  /*00f0*/  LDC.64 R2, c[0x0][0x460] ;  /* 0x00011800ff027b82 */ /* 0x000ee40000000a00 */
[----:B--2---:R-:W-:Y:S01]  /*0100*/  @P3 IMAD.MOV.U32 R6, RZ, RZ, R0 ;  /* 0x000000ffff063224 */ /* 0x004fe200078e0000 */
[----:B----4-:R-:W2:Y:S05]  /*0110*/  @P3 LDG.E.64 R12, desc[UR20][R12.64] ;  /* 0x000000140c0c3981 */ /* 0x010eaa000c1e1b00 */
[----:B------:R-:W4:Y:S01]  /*0120*/  LDC.64 R8, c[0x0][0x460] ;  /* 0x00011800ff087b82 */ /* 0x000f220000000a00 */
[----:B------:R-:W2:Y:S01]  /*0130*/  @P3 LDG.E.64 R10, desc[UR20][R6.64] ;  /* 0x00000014060a3981 */ /* 0x000ea2000c1e1b00 */
[----:B------:R-:W-:Y:S01]  /*0140*/  IMAD.MOV.U32 R120, RZ, RZ, -0x1 ;  /* 0xffffffffff787424 */ /* 0x000fe200078e00ff */
[----:B-1----:R-:W-:-:S04]  /*0150*/  LOP3.LUT R5, R121, UR18, R122, 0xfe, !PT ;  /* 0x0000001279057c12 */ /* 0x002fc8000f8efe7a */
[----:B------:R-:W-:Y:S02]  /*0160*/  LOP3.LUT P4, RZ, R5, R4, RZ, 0xfc, !PT ;  /* 0x0000000405ff7212 */ /* 0x000fe4000788fcff */
[----:B------:R-:W1:Y:S01]  /*0170*/  @P3 LDC R5, c[0x0][0x520] ;  /* 0x00014800ff053b82 */ /* 0x000e620000000800 */
[C---:B---3--:R-:W-:Y:S02]  /*0180*/  ISETP.NE.U32.AND P0, PT, R2.reuse, RZ, PT ;  /* 0x000000ff0200720c */ /* 0x048fe40003f05070 */
[----:B------:R-:W-:Y:S02]  /*0190*/  ISETP.NE.U32.AND P1, PT, R2, RZ, PT ;  /* 0x000000ff0200720c */ /* 0x000fe40003f25070 */
[C---:B------:R-:W-:Y:S02]  /*01a0*/  ISETP.NE.AND.EX P0, PT, R3.reuse, RZ, PT, P0 ;  /* 0x000000ff0300720c */ /* 0x040fe40003f05300 */
[----:B------:R-:W-:Y:S01]  /*01b0*/  ISETP.NE.AND.EX P1, PT, R3, RZ, PT, P1 ;  /* 0x000000ff0300720c */ /* 0x000fe20003f25310 */
[----:B----4-:R-:W-:-:S03]  /*01c0*/  IMAD.WIDE.U32 R8, R122, 0x4, R8 ;  /* 0x000000047a087825 */ /* 0x010fc600078e0008 */
[----:B------:R-:W3:Y:S07]  /*01d0*/  @!P4 LDC.64 R14, c[0x0][0x528] ;  /* 0x00014a00ff0ecb82 */ /* 0x000eee0000000a00 */
[----:B------:R-:W-:Y:S01]  /*01e0*/  VOTEU.ANY UP0, P0 ;  /* 0x0000000000ff7886 */ /* 0x000fe20000000100 */
[----:B------:R-:W-:Y:S02]  /*01f0*/  PLOP3.LUT P0, PT, PT, PT, UP0, 0x80, 0x8 ;  /* 0x000000000008781c */ /* 0x000fe40003f0f008 */
[----:B------:R-:W-:-:S02]  /*0200*/  SHF.R.U32.HI R2, RZ, 0x1e, R122 ;  /* 0x0000001eff027819 */ /* 0x000fc4000001167a */
[----:B--2---:R-:W-:Y:S02]  /*0210*/  @P3 R2UR UR24, R12 ;  /* 0x000000000c1832ca */ /* 0x004fe400000e0000 */
[----:B------:R-:W-:Y:S02]  /*0220*/  @P3 R2UR UR25, R13 ;  /* 0x000000000d1932ca */ /* 0x000fe400000e0000 */
[----:B-1----:R-:W-:-:S05]  /*0230*/  @P3 IADD3 R0, P2, PT, R10, R5, RZ ;  /* 0x000000050a003210 */ /* 0x002fca0007f5e0ff */
[----:B------:R-:W-:Y:S01]  /*0240*/  @P3 IMAD.X R7, RZ, RZ, R11, P2 ;  /* 0x000000ffff073224 */ /* 0x000fe200010e060b */
[----:B------:R-:W-:Y:S01]  /*0250*/  ISETP.NE.U32.AND P3, PT, RZ, UR4, PT ;  /* 0x00000004ff007c0c */ /* 0x000fe2000bf65070 */
[----:B------:R-:W-:Y:S02]  /*0260*/  @!P4 IMAD.MOV.U32 R6, RZ, RZ, R0 ;  /* 0x000000ffff06c224 */ /* 0x000fe400078e0000 */
[----:B------:R-:W-:Y:S01]  /*0270*/  IMAD.U32 R10, RZ, RZ, UR24 ;  /* 0x00000018ff0a7e24 */ /* 0x000fe2000f8e00ff */
[----:B------:R-:W-:Y:S01]  /*0280*/  ISETP.NE.AND.EX P3, PT, RZ, UR5, PT, P3 ;  /* 0x00000005ff007c0c */ /* 0x000fe2000bf65330 */
[----:B------:R-:W-:Y:S01]  /*0290*/  IMAD.U32 R11, RZ, RZ, UR25 ;  /* 0x00000019ff0b7e24 */ /* 0x000fe2000f8e00ff */
[----:B---3--:R-:W-:Y:S04]  /*02a0*/  @!P4 STG.E.64 desc[UR20][R14.64+0x8], R6 ;  /* 0x000008060e00c986 */ /* 0x008fe8000c101b14 */
[----:B------:R1:W-:Y:S01]  /*02b0*/  @!P4 STG.E.64 desc[UR20][R14.64], R10 ;  /* 0x0000000a0e00c986 */ /* 0x0003e2000c101b14 */
[----:B------:R-:W-:Y:S01]  /*02c0*/  ISETP.NE.U32.AND P4, PT, RZ, UR6, PT ;  /* 0x00000006ff007c0c */ /* 0x000fe2000bf85070 */
[----:B------:R-:W-:-:S02]  /*02d0*/  IMAD.SHL.U32 R13, R122, 0x4, RZ ;  /* 0x000000047a0d7824 */ /* 0x000fc400078e00ff */
[----:B------:R-:W2:Y:S01]  /*02e0*/  @P1 LDG.E R120, desc[UR20][R8.64] ;  /* 0x0000001408781981 */ /* 0x000ea2000c1e1900 */
[----:B------:R-:W-:-:S03]  /*02f0*/  ISETP.NE.AND.EX P4, PT, RZ, UR7, PT, P4 ;  /* 0x00000007ff007c0c */ /* 0x000fc6000bf85340 */
[----:B------:R3:W2:Y:S01]  /*0300*/  @P0 LDG.E R3, desc[UR20][R8.64+0x4] ;  /* 0x0000041408030981 */ /* 0x0006a2000c1e1900 */
[----:B------:R-:W-:Y:S01]  /*0310*/  @P3 IADD3 R92, P1, PT, R13, UR4, RZ ;  /* 0x000000040d5c3c10 */ /* 0x000fe2000ff3e0ff */
[----:B------:R-:W4:Y:S01]  /*0320*/  LDCU.U8 UR4, c[0x0][0x532] ;  /* 0x0000a640ff0477ac */ /* 0x000f220008000000 */
[----:B------:R-:W-:Y:S02]  /*0330*/  IMAD.MOV.U32 R5, RZ, RZ, RZ ;  /* 0x000000ffff057224 */ /* 0x000fe400078e00ff */
[----:B------:R-:W-:-:S05]  /*0340*/  @P3 IADD3.X R93, PT, PT, R2, UR5, RZ, P1, !PT ;  /* 0x00000005025d3c10 */ /* 0x000fca0008ffe4ff */
[----:B------:R-:W5:Y:S01]  /*0350*/  @P3 LDG.E R92, desc[UR20][R92.64] ;  /* 0x000000145c5c3981 */ /* 0x000f62000c1e1900 */
[----:B-1----:R-:W-:Y:S01]  /*0360*/  @P4 IADD3 R10, P2, PT, R13, UR6, RZ ;  /* 0x000000060d0a4c10 */ /* 0x002fe2000ff5e0ff */
[----:B---3--:R-:W1:Y:S03]  /*0370*/  LDC.64 R8, c[0x0][0x468] ;  /* 0x00011a00ff087b82 */ /* 0x008e660000000a00 */
[----:B------:R-:W-:Y:S02]  /*0380*/  @P4 IADD3.X R11, PT, PT, R2, UR7, RZ, P2, !PT ;  /* 0x00000007020b4c10 */ /* 0x000fe400097fe4ff */
[----:B----4-:R-:W-:-:S03]  /*0390*/  ISETP.NE.AND P2, PT, RZ, UR4, PT ;  /* 0x00000004ff007c0c */ /* 0x010fc6000bf45270 */
[----:B------:R3:W5:Y:S01]  /*03a0*/  @P4 LDG.E R5, desc[UR20][R10.64] ;  /* 0x000000140a054981 */ /* 0x000762000c1e1900 */
[----:B------:R-:W-:Y:S01]  /*03b0*/  IMAD.MOV.U32 R6, RZ, RZ, -0x1 ;  /* 0xffffffffff067424 */ /* 0x000fe200078e00ff */
[----:B-1----:R-:W-:-:S04]  /*03c0*/  ISETP.EQ.U32.AND P4, PT, R8, RZ, PT ;  /* 0x000000ff0800720c */ /* 0x002fc80003f82070 */
[----:B------:R-:W-:Y:S02]  /*03d0*/  ISETP.EQ.OR.EX P4, PT, R9, RZ, !P2, P4 ;  /* 0x000000ff0900720c */ /* 0x000fe40005782740 */
[----:B------:R-:W-:-:S05]  /*03e0*/  IADD3 R12, P1, PT, R13, R8, RZ ;  /* 0x000000080d0c7210 */ /* 0x000fca0007f3e0ff */
[----:B------:R-:W-:-:S06]  /*03f0*/  IMAD.X R13, R2, 0x1, R9, P1 ;  /* 0x00000001020d7824 */ /* 0x000fcc00008e0609 */
[----:B------:R1:W5:Y:S01]  /*0400*/  @!P4 LDG.E R6, desc[UR20][R12.64] ;  /* 0x000000140c06c981 */ /* 0x000362000c1e1900 */
[----:B------:R-:W-:Y:S01]  /*0410*/  ISETP.NE.U32.AND P1, PT, R8, RZ, PT ;  /* 0x000000ff0800720c */ /* 0x000fe20003f25070 */
[----:B------:R-:W4:Y:S01]  /*0420*/  @!UP0 LDCU UR22, c[0x0][0x434] ;  /* 0x00008680ff1687ac */ /* 0x000f220008000800 */
[----:B------:R-:W1:Y:S02]  /*0430*/  @!P3 LDC R8, c[0x0][0x43c] ;  /* 0x00010f00ff08bb82 */ /* 0x000e640000000800 */
[----:B------:R-:W-:Y:S01]  /*0440*/  ISETP.NE.AND.EX P1, PT, R9, RZ, PT, P1 ;  /* 0x000000ff0900720c */ /* 0x000fe20003f25310 */
[----:B------:R-:W-:-:S12]  /*0450*/  USHF.L.U32 UR19, UR18, 0x6, URZ ;  /* 0x0000000612137899 */ /* 0x000fd800080006ff */
[----:B---3--:R-:W3:Y:S01]  /*0460*/  @!P1 LDC R10, c[0x0][0x438] ;  /* 0x00010e00ff0a9b82 */ /* 0x008ee20000000800 */
[----:B--2---:R-:W-:-:S05]  /*0470*/  @P0 IMAD.IADD R2, R3, 0x1, -R120 ;  /* 0x0000000103020824 */ /* 0x004fca00078e0a78 */
[----:B------:R-:W-:Y:S02]  /*0480*/  @P0 R2UR UR4, R2 ;  /* 0x00000000020402ca */ /* 0x000fe400000e0000 */
[----:B------:R-:W2:Y:S11]  /*0490*/  @!P3 LDC.64 R2, c[0x0][0x488] ;  /* 0x00012200ff02bb82 */ /* 0x000eb60000000a00 */
[----:B----4-:R-:W-:-:S02]  /*04a0*/  @UP0 UMOV UR22, UR4 ;  /* 0x0000000400160c82 */ /* 0x010fc40008000000 */
[----:B------:R-:W-:-:S06]  /*04b0*/  UISETP.GT.AND UP0, UPT, UR22, UR19, UPT ;  /* 0x000000131600728c */ /* 0x000fcc000bf04270 */
[----:B------:R-:W-:Y:S01]  /*04c0*/  PLOP3.LUT P0, PT, PT, PT, UP0, 0x80, 0x8 ;  /* 0x000000000008781c */ /* 0x000fe20003f0f008 */
[----:B-1-3--:R-:W-:-:S12]  /*04d0*/  @!P1 BRA `(.L_x_881) ;  /* 0x00000000000c9947 */ /* 0x00afd80003800000 */
[----:B------:R-:W3:Y:S02]  /*04e0*/  @P2 LDG.E R9, desc[UR20][R12.64+0x4] ;  /* 0x000004140c092981 */ /* 0x000ee4000c1e1900 */
[----:B---3-5:R-:W-:-:S06]  /*04f0*/  @P2 IADD3 R10, PT, PT, R9, -R6, RZ ;  /* 0x80000006090a2210 */ /* 0x028fcc0007ffe0ff */
[----:B------:R1:W5:Y:S02]  /*0500*/  @!P2 LDG.E R10, desc[UR20][R12.64] ;  /* 0x000000140c0aa981 */ /* 0x000364000c1e1900 */
.L_x_881:
[----:B------:R-:W-:Y:S05]  /*0510*/  @!P0 EXIT ;  /* 0x000000000000894d */ /* 0x000fea0003800000 */
[----:B------:R-:W3:Y:S01]  /*0520*/  LDC R91, c[0x0][0x508] ;  /* 0x00014200ff5b7b82 */ /* 0x000ee20000000800 */
[----:B--2---:R-:W-:Y:S01]  /*0530*/  @!P3 ISETP.NE.U32.AND P0, PT, R2, RZ, PT ;  /* 0x000000ff0200b20c */ /* 0x004fe20003f05070 */
[----:B------:R-:W-:Y:S02]  /*0540*/  IMAD.U32 R2, RZ, RZ, UR18 ;  /* 0x00000012ff027e24 */ /* 0x000fe4000f8e00ff */
[----:B-----5:R-:W-:Y:S01]  /*0550*/  @P3 IMAD.IADD R92, R92, 0x1, -R5 ;  /* 0x000000015c5c3824 */ /* 0x020fe200078e0a05 */
[----:B------:R-:W-:Y:S01]  /*0560*/  @!P3 ISETP.NE.AND.EX P0, PT, R3, RZ, PT, P0 ;  /* 0x000000ff0300b20c */ /* 0x000fe20003f05300 */
[----:B------:R-:W-:-:S03]  /*0570*/  VIADD R2, R2, 0x1 ;  /* 0x0000000102027836 */ /* 0x000fc60000000000 */
[----:B------:R-:W-:Y:S02]  /*0580*/  @!P3 SEL R8, R8, RZ, P0 ;  /* 0x000000ff0808b207 */ /* 0x000fe40000000000 */
[----:B------:R-:W-:Y:S02]  /*0590*/  LEA R2, R2, -UR22, 0x6 ;  /* 0x8000001602027c11 */ /* 0x000fe4000f8e30ff */
[----:B------:R-:W-:-:S05]  /*05a0*/  @!P3 IADD3 R92, PT, PT, R8, R10, -R5 ;  /* 0x0000000a085cb210 */ /* 0x000fca0007ffe805 */
[----:B------:R-:W-:-:S05]  /*05b0*/  VIADD R9, R92, 0x3f ;  /* 0x0000003f5c097836 */ /* 0x000fca0000000000 */
[----:B------:R-:W-:Y:S02]  /*05c0*/  SHF.R.S32.HI R8, RZ, 0x1f, R9 ;  /* 0x0000001fff087819 */ /* 0x000fe40000011409 */
[----:B---3--:R-:W-:Y:S02]  /*05d0*/  IADD3 R3, PT, PT, R9, R91, R2 ;  /* 0x0000005b09037210 */ /* 0x008fe40007ffe002 */
[----:B------:R-:W-:Y:S02]  /*05e0*/  LEA.HI R8, R8, R9, RZ, 0x6 ;  /* 0x0000000908087211 */ /* 0x000fe400078f30ff */
[----:B------:R-:W-:-:S04]  /*05f0*/  SHF.R.S32.HI R2, RZ, 0x1f, R3 ;  /* 0x0000001fff027819 */ /* 0x000fc80000011403 */
[----:B------:R-:W-:Y:S02]  /*0600*/  LEA.HI R2, R2, R3, RZ, 0x6 ;  /* 0x0000000302027211 */ /* 0x000fe400078f30ff */
[----:B------:R-:W-:Y:S02]  /*0610*/  SHF.R.S32.HI R3, RZ, 0x6, R8 ;  /* 0x00000006ff037819 */ /* 0x000fe40000011408 */
[----:B------:R-:W-:-:S04]  /*0620*/  SHF.R.S32.HI R2, RZ, 0x6, R2 ;  /* 0x00000006ff027819 */ /* 0x000fc80000011402 */
[----:B------:R-:W-:-:S04]  /*0630*/  VIMNMX R3, PT, PT, R3, R2, PT ;  /* 0x0000000203037248 */ /* 0x000fc80003fe0100 */
[----:B------:R-:W-:-:S13]  /*0640*/  ISETP.GT.AND P0, PT, R3, RZ, PT ;  /* 0x000000ff0300720c */ /* 0x000fda0003f04270 */
[----:B------:R-:W-:Y:S05]  /*0650*/  @P0 BRA `(.L_x_882) ;  /* 0x0000000400ec0947 */ /* 0x000fea0003800000 */
[----:B------:R-:W2:Y:S01]  /*0660*/  LDC.U8 R0, c[0x0][0x549] ;  /* 0x00015240ff007b82 */ /* 0x000ea20000000000 */
[----:B------:R-:W-:-:S07]  /*0670*/  ISETP.NE.AND P2, PT, R120, -0x1, PT ;  /* 0xffffffff7800780c */ /* 0x000fce0003f45270 */
[----:B------:R-:W3:Y:S08]  /*0680*/  LDC R5, c[0x0][0x434] ;  /* 0x00010d00ff057b82 */ /* 0x000ef00000000800 */
[----:B------:R-:W1:Y:S01]  /*0690*/  @!P2 LDC.64 R8, c[0x0][0x400] ;  /* 0x00010000ff08ab82 */ /* 0x000e620000000a00 */
[----:B--2---:R-:W-:-:S07]  /*06a0*/  ISETP.NE.AND P1, PT, R0, RZ, PT ;  /* 0x000000ff0000720c */ /* 0x004fce0003f25270 */
[----:B------:R-:W2:Y:S08]  /*06b0*/  @P2 LDC.64 R6, c[0x0][0x408] ;  /* 0x00010200ff062b82 */ /* 0x000eb00000000a00 */
[----:B------:R-:W4:Y:S01]  /*06c0*/  LDC.U8 R11, c[0x0][0x548] ;  /* 0x00015200ff0b7b82 */ /* 0x000f220000000000 */
[----:B-1----:R-:W-:-:S07]  /*06d0*/  @!P2 IMAD.WIDE.U32 R12, R122, R8, RZ ;  /* 0x000000087a0ca225 */ /* 0x002fce00078e00ff */
[----:B------:R-:W1:Y:S01]  /*06e0*/  @P1 LDC.64 R2, c[0x0][0x430] ;  /* 0x00010c00ff021b82 */ /* 0x000e620000000a00 */
[----:B------:R-:W-:-:S07]  /*06f0*/  @!P2 IMAD R10, R122, R9, R13 ;  /* 0x000000097a0aa224 */ /* 0x000fce00078e020d */
[----:B------:R-:W3:Y:S01]  /*0700*/  @P1 LDC R0, c[0x0][0x430] ;  /* 0x00010c00ff001b82 */ /* 0x000ee20000000800 */
[C---:B--2---:R-:W-:Y:S01]  /*0710*/  @P2 IMAD.WIDE.U32 R8, R120.reuse, R6, RZ ;  /* 0x0000000678082225 */ /* 0x044fe200078e00ff */
[----:B------:R-:W-:Y:S02]  /*0720*/  @!P2 MOV R6, R12 ;  /* 0x0000000c0006a202 */ /* 0x000fe40000000f00 */
[----:B------:R-:W-:Y:S01]  /*0730*/  @P1 MOV R12, 0x1 ;  /* 0x00000001000c1802 */ /* 0x000fe20000000f00 */
[----:B------:R-:W-:Y:S02]  /*0740*/  @P2 IMAD R10, R120, R7, R9 ;  /* 0x00000007780a2224 */ /* 0x000fe400078e0209 */
[----:B-1----:R-:W-:Y:S01]  /*0750*/  @P1 IMAD R14, R2, R3, RZ ;  /* 0x00000003020e1224 */ /* 0x002fe200078e02ff */
[----:B------:R-:W-:Y:S01]  /*0760*/  SHF.L.U32 R2, R4, 0x3, RZ ;  /* 0x0000000304027819 */ /* 0x000fe200000006ff */
        /* <DEDUP_REMOVED lines=11> */
.L_x_883:
[----:B------:R-:W1:Y:S01]  /*0820*/  LDCU.64 UR4, c[0x0][0x410] ;  /* 0x00008200ff0477ac */ /* 0x000e620008000a00 */
[----:B------:R-:W-:Y:S01]  /*0830*/  @P2 IMAD.MOV.U32 R6, RZ, RZ, R8 ;  /* 0x000000ffff062224 */ /* 0x000fe200078e0008 */
[----:B------:R-:W-:Y:S01]  /*0840*/  LOP3.LUT R2, R2, 0x18, RZ, 0xc0, !PT ;  /* 0x0000001802027812 */ /* 0x000fe200078ec0ff */
[----:B---3--:R-:W-:Y:S01]  /*0850*/  IMAD R13, R122, R5, RZ ;  /* 0x000000057a0d7224 */ /* 0x008fe200078e02ff */
[----:B------:R-:W-:Y:S01]  /*0860*/  UIADD3 UR22, UPT, UPT, -UR19, UR22, URZ ;  /* 0x0000001613167290 */ /* 0x000fe2000fffe1ff */
[----:B------:R-:W-:Y:S01]  /*0870*/  SHF.R.U32.HI R8, RZ, 0x2, R4 ;  /* 0x00000002ff087819 */ /* 0x000fe20000011604 */
[----:B----4-:R-:W-:Y:S01]  /*0880*/  IMAD R5, R121, R14, RZ ;  /* 0x0000000e79057224 */ /* 0x010fe200078e02ff */
[----:B------:R-:W-:Y:S01]  /*0890*/  IADD3 R16, P0, PT, R2, R6, RZ ;  /* 0x0000000602107210 */ /* 0x000fe20007f1e0ff */
[----:B------:R-:W-:Y:S01]  /*08a0*/  IMAD.U32 R7, RZ, RZ, UR18 ;  /* 0x00000012ff077e24 */ /* 0x000fe2000f8e00ff */
[----:B------:R-:W-:Y:S01]  /*08b0*/  ISETP.NE.AND P1, PT, R11, RZ, !P1 ;  /* 0x000000ff0b00720c */ /* 0x000fe20004f25270 */
[C---:B------:R-:W-:Y:S01]  /*08c0*/  VIADD R3, R8.reuse, 0x20 ;  /* 0x0000002008037836 */ /* 0x040fe20000000000 */
[----:B------:R-:W-:Y:S01]  /*08d0*/  ISETP.GE.AND P2, PT, R8, UR22, PT ;  /* 0x0000001608007c0c */ /* 0x000fe2000bf46270 */
[----:B------:R-:W-:Y:S01]  /*08e0*/  IMAD.X R17, RZ, RZ, R10, P0 ;  /* 0x000000ffff117224 */ /* 0x000fe200000e060a */
[----:B------:R-:W-:Y:S01]  /*08f0*/  ISETP.NE.AND P3, PT, R120, -0x1, PT ;  /* 0xffffffff7800780c */ /* 0x000fe20003f65270 */
[----:B------:R-:W-:Y:S01]  /*0900*/  IMAD.MOV.U32 R9, RZ, RZ, RZ ;  /* 0x000000ffff097224 */ /* 0x000fe200078e00ff */
[----:B------:R-:W-:Y:S01]  /*0910*/  BSSY.RECONVERGENT B0, `(.L_x_884) ;  /* 0x000001d000007945 */ /* 0x000fe20003800200 */
[----:B------:R-:W-:Y:S01]  /*0920*/  ISETP.GE.AND P0, PT, R3, UR22, PT ;  /* 0x0000001603007c0c */ /* 0x000fe2000bf06270 */
[----:B------:R-:W-:Y:S01]  /*0930*/  IMAD R15, R0, UR19, RZ ;  /* 0x00000013000f7c24 */ /* 0x000fe2000f8e02ff */
[----:B------:R-:W-:Y:S01]  /*0940*/  SEL R120, R13, R120, !P3 ;  /* 0x000000780d787207 */ /* 0x000fe20005800000 */
[----:B-1----:R-:W-:Y:S01]  /*0950*/  IMAD.WIDE.U32 R10, R121, UR4, R16 ;  /* 0x00000004790a7c25 */ /* 0x002fe2000f8e0010 */
[----:B------:R-:W-:-:S02]  /*0960*/  ISETP.NE.AND P5, PT, R2, RZ, PT ;  /* 0x000000ff0200720c */ /* 0x000fc40003fa5270 */
[C---:B------:R-:W-:Y:S01]  /*0970*/  LOP3.LUT R14, R2.reuse, 0x20, RZ, 0xfc, !PT ;  /* 0x00000020020e7812 */ /* 0x040fe200078efcff */
[----:B------:R-:W-:Y:S01]  /*0980*/  IMAD R19, R121, UR5, R11 ;  /* 0x0000000579137c24 */ /* 0x000fe2000f8e020b */
[----:B------:R-:W-:Y:S01]  /*0990*/  LOP3.LUT R13, R2, 0x40, RZ, 0xfc, !PT ;  /* 0x00000040020d7812 */ /* 0x000fe200078efcff */
[----:B------:R-:W-:Y:S01]  /*09a0*/  @!P1 IMAD R5, R122, R12, R5 ;  /* 0x0000000c7a059224 */ /* 0x000fe200078e0205 */
[----:B------:R-:W-:Y:S01]  /*09b0*/  SEL R12, R120, RZ, P1 ;  /* 0x000000ff780c7207 */ /* 0x000fe20000800000 */
        /* <DEDUP_REMOVED lines=18> */
.L_x_885:
[----:B------:R-:W-:Y:S05]  /*0ae0*/  BSYNC.RECONVERGENT B0 ;  /* 0x0000000000007941 */ /* 0x000fea0003800200 */
.L_x_884:
[----:B------:R-:W-:Y:S01]  /*0af0*/  SHF.R.S32.HI R120, RZ, 0x1f, R120 ;  /* 0x0000001fff787819 */ /* 0x000fe20000011478 */
[----:B------:R-:W-:Y:S01]  /*0b00*/  BSSY.RECONVERGENT B0, `(.L_x_886) ;  /* 0x000001a000007945 */ /* 0x000fe20003800200 */
[----:B------:R-:W-:Y:S02]  /*0b10*/  ISETP.GE.OR P6, PT, R8, UR22, P5 ;  /* 0x0000001608007c0c */ /* 0x000fe4000afc6670 */
[----:B------:R-:W-:Y:S02]  /*0b20*/  IADD3 R12, P4, P3, R15, R12, R5 ;  /* 0x0000000c0f0c7210 */ /* 0x000fe40007b9e005 */
[----:B------:R-:W-:Y:S02]  /*0b30*/  ISETP.GE.OR P5, PT, R3, UR22, P5 ;  /* 0x0000001603007c0c */ /* 0x000fe4000afa6670 */
        /* <DEDUP_REMOVED lines=22> */
.L_x_887:
[----:B------:R-:W-:Y:S05]  /*0ca0*/  BSYNC.RECONVERGENT B0 ;  /* 0x0000000000007941 */ /* 0x000fea0003800200 */
.L_x_886:
        /* <DEDUP_REMOVED lines=11> */
.L_x_889:
[----:B------:R-:W-:Y:S05]  /*0d60*/  BSYNC.RECONVERGENT B0 ;  /* 0x0000000000007941 */ /* 0x000fea0003800200 */
.L_x_888:
[----:B------:R-:W-:Y:S05]  /*0d70*/  @P5 EXIT ;  /* 0x000000000000594d */ /* 0x000fea0003800000 */
[----:B------:R-:W4:Y:S01]  /*0d80*/  LDCU.64 UR4, c[0x0][0x420] ;  /* 0x00008400ff0477ac */ /* 0x000f220008000a00 */
[----:B------:R-:W-:-:S05]  /*0d90*/  IMAD R0, R3, R0, RZ ;  /* 0x0000000003007224 */ /* 0x000fca00078e02ff */
[----:B------:R-:W-:-:S04]  /*0da0*/  IADD3 R12, P0, PT, R0, R12, RZ ;  /* 0x0000000c000c7210 */ /* 0x000fc80007f1e0ff */
[----:B------:R-:W-:Y:S02]  /*0db0*/  LEA.HI.X.SX32 R5, R0, R5, 0x1, P0 ;  /* 0x0000000500057211 */ /* 0x000fe400000f0eff */
[----:B----4-:R-:W-:-:S04]  /*0dc0*/  LEA R2, P0, R12, UR4, 0x2 ;  /* 0x000000040c027c11 */ /* 0x010fc8000f8010ff */
[----:B------:R-:W-:Y:S01]  /*0dd0*/  LEA.HI.X R3, R12, UR5, R5, 0x2, P0 ;  /* 0x000000050c037c11 */ /* 0x000fe200080f1405 */
[----:B------:R-:W-:-:S05]  /*0de0*/  IMAD.MOV.U32 R5, RZ, RZ, 0x7f800000 ;  /* 0x7f800000ff057424 */ /* 0x000fca00078e00ff */
[----:B------:R-:W-:Y:S01]  /*0df0*/  STG.E desc[UR20][R2.64], R5 ;  /* 0x0000000502007986 */ /* 0x000fe2000c101914 */
[----:B------:R-:W-:Y:S05]  /*0e00*/  EXIT ;  /* 0x000000000000794d */ /* 0x000fea0003800000 */
.L_x_882:
[----:B------:R-:W-:Y:S02]  /*0e10*/  ISETP.NE.AND P0, PT, R120, -0x1, PT ;  /* 0xffffffff7800780c */ /* 0x000fe40003f05270 */
[----:B------:R-:W-:-:S11]  /*0e20*/  ISETP.NE.AND P2, PT, R6, -0x1, PT ;  /* 0xffffffff0600780c */ /* 0x000fd60003f45270 */
[----:B------:R-:W2:Y:S08]  /*0e30*/  @!P0 LDC.64 R10, c[0x0][0x398] ;  /* 0x0000e600ff0a8b82 */ /* 0x000eb00000000a00 */
[----:B------:R-:W1:Y:S01]  /*0e40*/  @P0 LDC.64 R8, c[0x0][0x3b0] ;  /* 0x0000ec00ff080b82 */ /* 0x000e620000000a00 */
[----:B--2---:R-:W-:-:S04]  /*0e50*/  @!P0 IMAD.WIDE.U32 R14, R122, R10, RZ ;  /* 0x0000000a7a0e8225 */ /* 0x004fc800078e00ff */
[----:B------:R-:W-:Y:S02]  /*0e60*/  @!P0 IMAD R2, R122, R11, R15 ;  /* 0x0000000b7a028224 */ /* 0x000fe400078e020f */
[----:B-1----:R-:W-:-:S04]  /*0e70*/  @P0 IMAD.WIDE.U32 R12, R120, R8, RZ ;  /* 0x00000008780c0225 */ /* 0x002fc800078e00ff */
[----:B------:R-:W-:Y:S01]  /*0e80*/  @P0 IMAD R2, R120, R9, R13 ;  /* 0x0000000978020224 */ /* 0x000fe200078e020d */
[----:B------:R-:W-:Y:S01]  /*0e90*/  @P0 MOV R14, R12 ;  /* 0x0000000c000e0202 */ /* 0x000fe20000000f00 */
[----:B------:R-:W-:Y:S06]  /*0ea0*/  @P2 BRA `(.L_x_890) ;  /* 0x0000000000282947 */ /* 0x000fec0003800000 */
[----:B------:R-:W1:Y:S01]  /*0eb0*/  LDCU.64 UR10, c[0x0][0x3b8] ;  /* 0x00007700ff0a77ac */ /* 0x000e620008000a00 */
[----:B------:R-:W-:Y:S01]  /*0ec0*/  SHF.R.S32.HI R8, RZ, 0x1f, R5 ;  /* 0x0000001fff087819 */ /* 0x000fe20000011405 */
[----:B------:R-:W2:Y:S04]  /*0ed0*/  LDCU.64 UR4, c[0x0][0x3a0] ;  /* 0x00007400ff0477ac */ /* 0x000ea80008000a00 */
[----:B-1----:R-:W-:Y:S02]  /*0ee0*/  IMAD R8, R8, UR10, RZ ;  /* 0x0000000a08087c24 */ /* 0x002fe4000f8e02ff */
[----:B------:R-:W-:-:S04]  /*0ef0*/  IMAD.WIDE.U32 R10, R5, UR10, RZ ;  /* 0x0000000a050a7c25 */ /* 0x000fc8000f8e00ff */
[----:B------:R-:W-:-:S05]  /*0f00*/  IMAD R8, R5, UR11, R8 ;  /* 0x0000000b05087c24 */ /* 0x000fca000f8e0208 */
[----:B------:R-:W-:-:S03]  /*0f10*/  IADD3 R11, PT, PT, R11, R8, RZ ;  /* 0x000000080b0b7210 */ /* 0x000fc60007ffe0ff */
[----:B--2---:R-:W-:-:S04]  /*0f20*/  IMAD.WIDE.U32 R18, R122, UR4, R10 ;  /* 0x000000047a127c25 */ /* 0x004fc8000f8e000a */
[----:B------:R-:W-:Y:S01]  /*0f30*/  IMAD R8, R122, UR5, R19 ;  /* 0x000000057a087c24 */ /* 0x000fe2000f8e0213 */
[----:B------:R-:W-:Y:S06]  /*0f40*/  BRA `(.L_x_891) ;  /* 0x0000000000147947 */ /* 0x000fec0003800000 */
.L_x_890:
[----:B------:R-:W1:Y:S01]  /*0f50*/  LDCU.64 UR10, c[0x0][0x3b8] ;  /* 0x00007700ff0a77ac */ /* 0x000e620008000a00 */
[----:B------:R-:W-:-:S05]  /*0f60*/  IADD3 R18, PT, PT, R5, R6, RZ ;  /* 0x0000000605127210 */ /* 0x000fca0007ffe0ff */
[C---:B-1----:R-:W-:Y:S02]  /*0f70*/  IMAD R8, R18.reuse, UR11, RZ ;  /* 0x0000000b12087c24 */ /* 0x042fe4000f8e02ff */
[----:B------:R-:W-:-:S05]  /*0f80*/  IMAD.WIDE.U32 R18, R18, UR10, RZ ;  /* 0x0000000a12127c25 */ /* 0x000fca000f8e00ff */
[----:B------:R-:W-:Y:S02]  /*0f90*/  IADD3 R8, PT, PT, R19, R8, RZ ;  /* 0x0000000813087210 */ /* 0x000fe40007ffe0ff */
.L_x_891:
        /* <DEDUP_REMOVED lines=37> */
.L_x_892:
[----:B------:R-:W1:Y:S01]  /*11f0*/  LDCU.64 UR8, c[0x0][0x3c0] ;  /* 0x00007800ff0877ac */ /* 0x000e620008000a00 */
[----:B------:R-:W-:-:S05]  /*1200*/  IADD3 R6, PT, PT, R5, R6, RZ ;  /* 0x0000000605067210 */ /* 0x000fca0007ffe0ff */
[C---:B-1----:R-:W-:Y:S02]  /*1210*/  IMAD R5, R6.reuse, UR9, RZ ;  /* 0x0000000906057c24 */ /* 0x042fe4000f8e02ff */
[----:B------:R-:W-:-:S05]  /*1220*/  IMAD.WIDE.U32 R22, R6, UR8, RZ ;  /* 0x0000000806167c25 */ /* 0x000fca000f8e00ff */
[----:B------:R-:W-:-:S07]  /*1230*/  IADD3 R5, PT, PT, R23, R5, RZ ;  /* 0x0000000517057210 */ /* 0x000fce0007ffe0ff */
.L_x_893:
[C---:B------:R-:W-:Y:S01]  /*1240*/  IMAD.SHL.U32 R123, R4.reuse, 0x8, RZ ;  /* 0x00000008047b7824 */ /* 0x040fe200078e00ff */
[----:B------:R-:W1:Y:S01]  /*1250*/  LDCU.128 UR4, c[0x0][0x3d0] ;  /* 0x00007a00ff0477ac */ /* 0x000e620008000c00 */
[----:B------:R-:W2:Y:S01]  /*1260*/  S2UR UR23, SR_CgaCtaId ;  /* 0x00000000001779c3 */ /* 0x000ea20000008800 */
[----:B------:R-:W-:Y:S01]  /*1270*/  SHF.R.U32.HI R16, RZ, 0x2, R4 ;  /* 0x00000002ff107819 */ /* 0x000fe20000011604 */
[C---:B------:R-:W-:Y:S01]  /*1280*/  IMAD.SHL.U32 R9, R4.reuse, 0x4, RZ ;  /* 0x0000000404097824 */ /* 0x040fe200078e00ff */
[----:B------:R-:W-:Y:S01]  /*1290*/  LOP3.LUT R115, R123, 0x18, RZ, 0xc0, !PT ;  /* 0x000000187b737812 */ /* 0x000fe200078ec0ff */
[----:B------:R-:W3:Y:S01]  /*12a0*/  LDCU.64 UR16, c[0x0][0x388] ;  /* 0x00007100ff1077ac */ /* 0x000ee20008000a00 */
[----:B------:R-:W-:Y:S01]  /*12b0*/  SHF.L.U32 R10, R4, 0x5, RZ ;  /* 0x00000005040a7819 */ /* 0x000fe200000006ff */
[----:B------:R-:W-:Y:S01]  /*12c0*/  IMAD.U32 R21, RZ, RZ, UR18 ;  /* 0x00000012ff157e24 */ /* 0x000fe2000f8e00ff */
[C---:B------:R-:W-:Y:S01]  /*12d0*/  IADD3 R22, P0, PT, R115.reuse, R22, RZ ;  /* 0x0000001673167210 */ /* 0x040fe20007f1e0ff */
[----:B------:R-:W4:Y:S01]  /*12e0*/  LDCU.64 UR14, c[0x0][0x390] ;  /* 0x00007200ff0e77ac */ /* 0x000f220008000a00 */
[C---:B------:R-:W-:Y:S01]  /*12f0*/  IADD3 R18, P1, PT, R115.reuse, R18, RZ ;  /* 0x0000001273127210 */ /* 0x040fe20007f3e0ff */
[----:B------:R-:W-:Y:S01]  /*1300*/  BSSY.RECONVERGENT B0, `(.L_x_894) ;  /* 0x0000049000007945 */ /* 0x000fe20003800200 */
[----:B------:R-:W-:Y:S01]  /*1310*/  LOP3.LUT R6, R10, 0xc0, RZ, 0xc0, !PT ;  /* 0x000000c00a067812 */ /* 0x000fe200078ec0ff */
[----:B------:R-:W-:Y:S01]  /*1320*/  IMAD.X R23, RZ, RZ, R5, P0 ;  /* 0x000000ffff177224 */ /* 0x000fe200000e0605 */
[----:B------:R-:W-:Y:S01]  /*1330*/  SHF.R.S32.HI R5, RZ, 0x1f, R12 ;  /* 0x0000001fff057819 */ /* 0x000fe2000001140c */
[----:B------:R-:W-:Y:S01]  /*1340*/  IMAD.X R19, RZ, RZ, R8, P1 ;  /* 0x000000ffff137224 */ /* 0x000fe200008e0608 */
[----:B------:R-:W5:Y:S01]  /*1350*/  LDCU.64 UR12, c[0x0][0x3c8] ;  /* 0x00007900ff0c77ac */ /* 0x000f620008000a00 */
[----:B------:R-:W-:Y:S01]  /*1360*/  IMAD.WIDE.U32 R22, R16, UR8, R22 ;  /* 0x0000000810167c25 */ /* 0x000fe2000f8e0016 */
[----:B------:R-:W-:-:S02]  /*1370*/  IADD3 R14, P0, PT, R115, R14, RZ ;  /* 0x0000000e730e7210 */ /* 0x000fc40007f1e0ff */
[----:B------:R-:W-:Y:S01]  /*1380*/  LOP3.LUT R9, R6, 0x18, R9, 0xf8, !PT ;  /* 0x0000001806097812 */ /* 0x000fe200078ef809 */
[----:B-1----:R-:W-:Y:S01]  /*1390*/  IMAD R11, R5, UR4, RZ ;  /* 0x00000004050b7c24 */ /* 0x002fe2000f8e02ff */
[----:B------:R-:W-:Y:S01]  /*13a0*/  IADD3.X R15, PT, PT, RZ, R2, RZ, P0, !PT ;  /* 0x00000002ff0f7210 */ /* 0x000fe200007fe4ff */
[----:B------:R-:W-:Y:S01]  /*13b0*/  IMAD.WIDE.U32 R18, R16, UR10, R18 ;  /* 0x0000000a10127c25 */ /* 0x000fe2000f8e0012 */
[----:B------:R-:W-:Y:S02]  /*13c0*/  MOV R17, RZ ;  /* 0x000000ff00117202 */ /* 0x000fe40000000f00 */
[----:B------:R-:W-:Y:S01]  /*13d0*/  LOP3.LUT R114, R115, 0x20, RZ, 0xfc, !PT ;  /* 0x0000002073727812 */ /* 0x000fe200078efcff */
[----:B------:R-:W-:Y:S01]  /*13e0*/  IMAD R118, R12, UR5, R11 ;  /* 0x000000050c767c24 */ /* 0x000fe2000f8e020b */
[----:B------:R-:W-:Y:S01]  /*13f0*/  UIADD3 UR5, UPT, UPT, -UR19, UR22, URZ ;  /* 0x0000001613057290 */ /* 0x000fe2000fffe1ff */
[C---:B------:R-:W-:Y:S01]  /*1400*/  IMAD R19, R16.reuse, UR11, R19 ;  /* 0x0000000b10137c24 */ /* 0x040fe2000f8e0213 */
[----:B------:R-:W-:Y:S01]  /*1410*/  LOP3.LUT R11, R123, 0xd8, RZ, 0xc0, !PT ;  /* 0x000000d87b0b7812 */ /* 0x000fe200078ec0ff */
[----:B------:R-:W-:Y:S01]  /*1420*/  IMAD R5, R5, UR6, RZ ;  /* 0x0000000605057c24 */ /* 0x000fe2000f8e02ff */
[----:B------:R-:W-:Y:S01]  /*1430*/  LOP3.LUT R113, R115, 0x40, RZ, 0xfc, !PT ;  /* 0x0000004073717812 */ /* 0x000fe200078efcff */
[C---:B------:R-:W-:Y:S01]  /*1440*/  IMAD R23, R16.reuse, UR9, R23 ;  /* 0x0000000910177c24 */ /* 0x040fe2000f8e0217 */
[----:B------:R-:W-:Y:S01]  /*1450*/  ISETP.GE.AND P0, PT, R16, UR5, PT ;  /* 0x0000000510007c0c */ /* 0x000fe2000bf06270 */
[C---:B------:R-:W-:Y:S01]  /*1460*/  IMAD R5, R12.reuse, UR7, R5 ;  /* 0x000000070c057c24 */ /* 0x040fe2000f8e0205 */
[----:B------:R-:W-:Y:S01]  /*1470*/  LOP3.LUT R6, R11, 0x18, R4, 0x78, !PT ;  /* 0x000000180b067812 */ /* 0x000fe200078e7804 */
[----:B------:R-:W-:Y:S01]  /*1480*/  IMAD.WIDE.U32 R18, R12, UR4, R18 ;  /* 0x000000040c127c25 */ /* 0x000fe2000f8e0012 */
[----:B------:R-:W-:-:S02]  /*1490*/  UMOV UR4, 0x400 ;  /* 0x0000040000047882 */ /* 0x000fc40000000000 */
[----:B--2---:R-:W-:Y:S01]  /*14a0*/  ULEA UR4, UR23, UR4, 0x18 ;  /* 0x0000000417047291 */ /* 0x004fe2000f8ec0ff */
[----:B------:R-:W-:Y:S01]  /*14b0*/  IMAD.WIDE.U32 R12, R12, UR6, R22 ;  /* 0x000000060c0c7c25 */ /* 0x000fe2000f8e0016 */
[----:B---3--:R-:W-:Y:S02]  /*14c0*/  LEA R119, P2, R18, UR16, 0x1 ;  /* 0x0000001012777c11 */ /* 0x008fe4000f8408ff */
[----:B------:R-:W-:Y:S01]  /*14d0*/  LOP3.LUT R123, R6, 0x1f20, R123, 0xf8, !PT ;  /* 0x00001f20067b7812 */ /* 0x000fe200078ef87b */
[----:B------:R-:W-:Y:S01]  /*14e0*/  IMAD.IADD R118, R19, 0x1, R118 ;  /* 0x0000000113767824 */ /* 0x000fe200078e0276 */
[----:B----4-:R-:W-:Y:S01]  /*14f0*/  LEA R117, P1, R12, UR14, 0x1 ;  /* 0x0000000e0c757c11 */ /* 0x010fe2000f8208ff */
[----:B------:R-:W-:Y:S01]  /*1500*/  IMAD.IADD R116, R13, 0x1, R5 ;  /* 0x000000010d747824 */ /* 0x000fe200078e0205 */
[----:B------:R-:W-:Y:S01]  /*1510*/  LEA R123, R123, UR4, 0x1 ;  /* 0x000000047b7b7c11 */ /* 0x000fe2000f8e08ff */
[----:B-----5:R-:W-:Y:S01]  /*1520*/  IMAD.WIDE.U32 R14, R121, UR12, R14 ;  /* 0x0000000c790e7c25 */ /* 0x020fe2000f8e000e */
[----:B------:R-:W-:-:S02]  /*1530*/  LEA.HI.X R118, R18, UR17, R118, 0x1, P2 ;  /* 0x0000001112767c11 */ /* 0x000fc400090f0c76 */
[----:B------:R-:W-:Y:S01]  /*1540*/  LEA.HI.X R116, R12, UR15, R116, 0x1, P1 ;  /* 0x0000000f0c747c11 */ /* 0x000fe200088f0c74 */
[----:B------:R-:W-:Y:S01]  /*1550*/  IMAD.SHL.U32 R8, R4, 0x10, RZ ;  /* 0x0000001004087824 */ /* 0x000fe200078e00ff */
[----:B------:R-:W-:Y:S01]  /*1560*/  SHF.R.U32.HI R12, RZ, 0x1, R4 ;  /* 0x00000001ff0c7819 */ /* 0x000fe20000011604 */
[----:B------:R-:W-:Y:S02]  /*1570*/  IMAD R19, R121, UR13, R15 ;  /* 0x0000000d79137c24 */ /* 0x000fe4000f8e020f */
[----:B------:R-:W-:Y:S01]  /*1580*/  IMAD.WIDE.U32 R20, R21, 0x40, R16 ;  /* 0x0000004015147825 */ /* 0x000fe200078e0010 */
[----:B------:R-:W-:Y:S01]  /*1590*/  LOP3.LUT R112, R8, 0x3e00, RZ, 0xc0, !PT ;  /* 0x00003e0008707812 */ /* 0x000fe200078ec0ff */
        /* <DEDUP_REMOVED lines=30> */
.L_x_896:
[----:B------:R2:W-:Y:S02]  /*1780*/  STS.128 [R123+0x2000], RZ ;  /* 0x002000ff7b007388 */ /* 0x0005e40000000c00 */
.L_x_895:
[----:B------:R-:W-:Y:S05]  /*1790*/  BSYNC.RECONVERGENT B0 ;  /* 0x0000000000007941 */ /* 0x000fea0003800200 */
.L_x_894:
[----:B------:R-:W-:Y:S01]  /*17a0*/  IADD3 R11, PT, PT, R16, 0x20, RZ ;  /* 0x00000020100b7810 */ /* 0x000fe20007ffe0ff */
[----:B------:R-:W-:Y:S01]  /*17b0*/  USHF.L.U64.HI UR14, UR10, 0x6, UR11 ;  /* 0x000000060a0e7899 */ /* 0x000fe2000801020b */
[----:B------:R-:W-:Y:S01]  /*17c0*/  BSSY.RECONVERGENT B0, `(.L_x_897) ;  /* 0x0000024000007945 */ /* 0x000fe20003800200 */
[----:B------:R-:W-:Y:S01]  /*17d0*/  USHF.L.U32 UR15, UR10, 0x6, URZ ;  /* 0x000000060a0f7899 */ /* 0x000fe200080006ff */
[----:B------:R-:W-:-:S13]  /*17e0*/  ISETP.GE.AND P0, PT, R11, UR5, PT ;  /* 0x000000050b007c0c */ /* 0x000fda000bf06270 */
[----:B------:R-:W-:Y:S05]  /*17f0*/  @P0 BRA `(.L_x_898) ;  /* 0x0000000000800947 */ /* 0x000fea0003800000 */
[----:B------:R-:W4:Y:S01]  /*1800*/  LDCU.64 UR12, c[0x0][0x3b0] ;  /* 0x00007600ff0c77ac */ /* 0x000f220008000a00 */
[----:B------:R-:W-:Y:S01]  /*1810*/  IADD3 R5, P0, PT, R20, 0x20, RZ ;  /* 0x0000002014057810 */ /* 0x000fe20007f1e0ff */
[----:B------:R-:W-:Y:S01]  /*1820*/  IMAD.MOV.U32 R15, RZ, RZ, R19 ;  /* 0x000000ffff0f7224 */ /* 0x000fe200078e0013 */
[----:B------:R-:W5:Y:S03]  /*1830*/  LDCU UR16, c[0x0][0x440] ;  /* 0x00008800ff1077ac */ /* 0x000f660008000800 */
[----:B------:R-:W-:Y:S01]  /*1840*/  IMAD.X R2, RZ, RZ, R21, P0 ;  /* 0x000000ffff027224 */ /* 0x000fe200000e0615 */
[----:B------:R-:W1:Y:S03]  /*1850*/  LDCU.64 UR6, c[0x0][0x380] ;  /* 0x00007000ff0677ac */ /* 0x000e660008000a00 */
[----:B----4-:R-:W-:-:S02]  /*1860*/  IMAD R2, R2, UR12, RZ ;  /* 0x0000000c02027c24 */ /* 0x010fc4000f8e02ff */
[----:B------:R-:W-:Y:S01]  /*1870*/  IMAD.WIDE.U32 R14, R5, UR12, R14 ;  /* 0x0000000c050e7c25 */ /* 0x000fe2000f8e000e */
[----:B-----5:R-:W-:-:S03]  /*1880*/  ISETP.GE.AND P1, PT, R115, UR16, PT ;  /* 0x0000001073007c0c */ /* 0x020fc6000bf26270 */
        /* <DEDUP_REMOVED lines=22> */
.L_x_899:
[----:B------:R4:W-:Y:S02]  /*19f0*/  STS.128 [R123+0x2800], RZ ;  /* 0x002800ff7b007388 */ /* 0x0009e40000000c00 */
.L_x_898:
[----:B------:R-:W-:Y:S05]  /*1a00*/  BSYNC.RECONVERGENT B0 ;  /* 0x0000000000007941 */ /* 0x000fea0003800200 */
.L_x_897:
[----:B------:R-:W-:Y:S01]  /*1a10*/  IADD3 R88, PT, PT, R3, -0x1, RZ ;  /* 0xffffffff03587810 */ /* 0x000fe20007ffe0ff */
[----:B------:R-:W-:Y:S04]  /*1a20*/  BSSY.RECONVERGENT B0, `(.L_x_900) ;  /* 0x000001e000007945 */ /* 0x000fe80003800200 */
[C---:B------:R-:W-:Y:S02]  /*1a30*/  IMAD R14, R88.reuse, -0x40, R92 ;  /* 0xffffffc0580e7824 */ /* 0x040fe400078e025c */
[C---:B------:R-:W-:Y:S02]  /*1a40*/  IMAD R13, R88.reuse, UR14, RZ ;  /* 0x0000000e580d7c24 */ /* 0x040fe4000f8e02ff */
[----:B------:R-:W-:Y:S01]  /*1a50*/  IMAD.WIDE.U32 R20, R88, UR15, RZ ;  /* 0x0000000f58147c25 */ /* 0x000fe2000f8e00ff */
[----:B------:R-:W-:-:S04]  /*1a60*/  ISETP.GE.AND P3, PT, R16, R14, PT ;  /* 0x0000000e1000720c */ /* 0x000fc80003f66270 */
[----:B------:R-:W-:-:S09]  /*1a70*/  IADD3 R13, PT, PT, R21, R13, RZ ;  /* 0x0000000d150d7210 */ /* 0x000fd20007ffe0ff */
[----:B------:R-:W-:Y:S05]  /*1a80*/  @P3 BRA `(.L_x_901) ;  /* 0x00000000005c3947 */ /* 0x000fea0003800000 */
[----:B------:R-:W5:Y:S01]  /*1a90*/  LDCU UR6, c[0x0][0x440] ;  /* 0x00008800ff0677ac */ /* 0x000f620008000800 */
[----:B-1--4-:R-:W-:-:S04]  /*1aa0*/  LEA R18, P2, R20, R119, 0x1 ;  /* 0x0000007714127211 */ /* 0x012fc800078408ff */
        /* <DEDUP_REMOVED lines=20> */
.L_x_902:
[----:B------:R4:W-:Y:S02]  /*1bf0*/  STS.128 [R123+0x5000], RZ ;  /* 0x005000ff7b007388 */ /* 0x0009e40000000c00 */
.L_x_901:
[----:B------:R-:W-:Y:S05]  /*1c00*/  BSYNC.RECONVERGENT B0 ;  /* 0x0000000000007941 */ /* 0x000fea0003800200 */
.L_x_900:
[----:B------:R-:W2:Y:S01]  /*1c10*/  LDC.U8 R90, c[0x0][0x4f8] ;  /* 0x00013e00ff5a7b82 */ /* 0x000ea20000000000 */
[----:B------:R-:W-:Y:S01]  /*1c20*/  ISETP.GE.AND P0, PT, R11, R14, PT ;  /* 0x0000000e0b00720c */ /* 0x000fe20003f06270 */
[----:B------:R-:W-:Y:S01]  /*1c30*/  USHF.L.U64.HI UR11, UR10, 0x5, UR11 ;  /* 0x000000050a0b7899 */ /* 0x000fe2000801020b */
[----:B------:R-:W-:Y:S01]  /*1c40*/  BSSY.RECONVERGENT B0, `(.L_x_903) ;  /* 0x0000021000007945 */ /* 0x000fe20003800200 */
[----:B------:R-:W-:Y:S01]  /*1c50*/  USHF.L.U32 UR10, UR10, 0x5, URZ ;  /* 0x000000050a0a7899 */ /* 0x000fe200080006ff */
[----:B-1--4-:R-:W-:Y:S01]  /*1c60*/  SHF.R.U32.HI R19, RZ, 0x5, R4 ;  /* 0x00000005ff137819 */ /* 0x012fe20000011604 */
[----:B------:R-:W-:Y:S01]  /*1c70*/  USHF.L.U64.HI UR6, UR8, 0x6, UR9 ;  /* 0x0000000608067899 */ /* 0x000fe20008010209 */
[----:B------:R-:W-:Y:S01]  /*1c80*/  LOP3.LUT R6, R10, 0x120, RZ, 0xc0, !PT ;  /* 0x000001200a067812 */ /* 0x000fe200078ec0ff */
[----:B------:R-:W-:Y:S01]  /*1c90*/  USHF.L.U32 UR7, UR8, 0x6, URZ ;  /* 0x0000000608077899 */ /* 0x000fe200080006ff */
[----:B------:R-:W-:-:S05]  /*1ca0*/  LOP3.LUT R5, R9, 0x8, R12, 0x78, !PT ;  /* 0x0000000809057812 */ /* 0x000fca00078e780c */
[----:B------:R-:W-:Y:S06]  /*1cb0*/  @P0 BRA `(.L_x_904) ;  /* 0x0000000000640947 */ /* 0x000fec0003800000 */
[----:B------:R-:W1:Y:S01]  /*1cc0*/  LDCU UR12, c[0x0][0x440] ;  /* 0x00008800ff0c77ac */ /* 0x000e620008000800 */
[----:B------:R-:W-:-:S04]  /*1cd0*/  IADD3 R2, P0, PT, R20, UR10, RZ ;  /* 0x0000000a14027c10 */ /* 0x000fc8000ff1e0ff */
[----:B------:R-:W-:Y:S02]  /*1ce0*/  IADD3.X R13, PT, PT, R13, UR11, RZ, P0, !PT ;  /* 0x0000000b0d0d7c10 */ /* 0x000fe400087fe4ff */
        /* <DEDUP_REMOVED lines=21> */
.L_x_905:
[----:B------:R4:W-:Y:S02]  /*1e40*/  STS.128 [R123+0x5800], RZ ;  /* 0x005800ff7b007388 */ /* 0x0009e40000000c00 */
.L_x_904:
[----:B------:R-:W-:Y:S05]  /*1e50*/  BSYNC.RECONVERGENT B0 ;  /* 0x0000000000007941 */ /* 0x000fea0003800200 */
.L_x_903:
[----:B------:R-:W5:Y:S01]  /*1e60*/  LDC R2, c[0x0][0x3e0] ;  /* 0x0000f800ff027b82 */ /* 0x000f620000000800 */
[----:B------:R-:W0:Y:S01]  /*1e70*/  LDGDEPBAR ;  /* 0x00000000000079af */ /* 0x000e220000000000 */
[----:B------:R-:W-:Y:S01]  /*1e80*/  LOP3.LUT R13, R12, 0x1f0, RZ, 0xc0, !PT ;  /* 0x000001f00c0d7812 */ /* 0x000fe200078ec0ff */
[----:B------:R-:W-:Y:S01]  /*1e90*/  IMAD.U32 R12, RZ, RZ, UR19 ;  /* 0x00000013ff0c7e24 */ /* 0x000fe2000f8e00ff */
[----:B------:R-:W-:Y:S01]  /*1ea0*/  LOP3.LUT R17, R16, 0x7, RZ, 0xc0, !PT ;  /* 0x0000000710117812 */ /* 0x000fe200078ec0ff */
[----:B------:R-:W-:Y:S01]  /*1eb0*/  IMAD R15, R88, UR6, RZ ;  /* 0x00000006580f7c24 */ /* 0x000fe2000f8e02ff */
[----:B------:R-:W-:Y:S02]  /*1ec0*/  BSSY.RECONVERGENT B0, `(.L_x_906) ;  /* 0x000002c000007945 */ /* 0x000fe40003800200 */
[----:B------:R-:W-:Y:S02]  /*1ed0*/  IADD3 R12, PT, PT, R13, 0x1, R12 ;  /* 0x000000010d0c7810 */ /* 0x000fe40007ffe00c */
[----:B------:R-:W-:-:S02]  /*1ee0*/  LOP3.LUT R13, R4, 0x1f, RZ, 0xc0, !PT ;  /* 0x0000001f040d7812 */ /* 0x000fc400078ec0ff */
[----:B------:R-:W-:-:S04]  /*1ef0*/  IADD3 R17, PT, PT, R12, -UR22, R17 ;  /* 0x800000160c117c10 */ /* 0x000fc8000fffe011 */
[----:B------:R-:W-:Y:S01]  /*1f00*/  IADD3 R91, PT, PT, R17, R91, R92 ;  /* 0x0000005b115b7210 */ /* 0x000fe20007ffe05c */
[----:B-----5:R-:W-:Y:S01]  /*1f10*/  IMAD R2, R122, R2, R121 ;  /* 0x000000027a027224 */ /* 0x020fe200078e0279 */
[----:B------:R-:W-:-:S04]  /*1f20*/  DEPBAR.LE SB0, 0x0 ;  /* 0x000080000000791a */ /* 0x000fc80000000000 */
[----:B------:R-:W-:Y:S02]  /*1f30*/  IMAD.SHL.U32 R16, R2, 0x20, RZ ;  /* 0x0000002002107824 */ /* 0x000fe400078e00ff */
[----:B------:R-:W-:Y:S01]  /*1f40*/  IMAD.U32 R2, RZ, RZ, UR18 ;  /* 0x00000012ff027e24 */ /* 0x000fe2000f8e00ff */
[----:B------:R-:W-:Y:S02]  /*1f50*/  BAR.SYNC.DEFER_BLOCKING 0x0 ;  /* 0x0000000000007b1d */ /* 0x000fe40000010000 */
[----:B------:R-:W-:Y:S01]  /*1f60*/  IADD3 R0, P1, P0, R16, R0, R13 ;  /* 0x0000000010007210 */ /* 0x000fe2000783e00d */
[----:B------:R-:W-:Y:S01]  /*1f70*/  IMAD.WIDE.U32 R12, R88, UR7, RZ ;  /* 0x00000007580c7c25 */ /* 0x000fe2000f8e00ff */
[----:B------:R-:W-:-:S03]  /*1f80*/  SHF.R.S32.HI R16, RZ, 0x1f, R16 ;  /* 0x0000001fff107819 */ /* 0x000fc60000011410 */
[----:B------:R-:W-:Y:S01]  /*1f90*/  IMAD R2, R2, 0x4, R19 ;  /* 0x0000000402027824 */ /* 0x000fe200078e0213 */
[----:B------:R-:W-:Y:S01]  /*1fa0*/  IADD3.X R7, PT, PT, R16, R7, RZ, P1, P0 ;  /* 0x0000000710077210 */ /* 0x000fe20000fe04ff */
[----:B------:R-:W-:Y:S01]  /*1fb0*/  IMAD.IADD R15, R13, 0x1, R15 ;  /* 0x000000010d0f7824 */ /* 0x000fe200078e020f */
[----:B------:R-:W-:Y:S06]  /*1fc0*/  @P3 BRA `(.L_x_907) ;  /* 0x0000000000603947 */ /* 0x000fec0003800000 */
        /* <DEDUP_REMOVED lines=22> */
.L_x_908:
[----:B------:R1:W-:Y:S01]  /*2130*/  STS.128 [R123+0x8000], RZ ;  /* 0x008000ff7b007388 */ /* 0x0003e20000000c00 */
[----:B------:R-:W-:Y:S05]  /*2140*/  BRA `(.L_x_909) ;  /* 0x00000000000c7947 */ /* 0x000fea0003800000 */
.L_x_907:
[----:B------:R1:W-:Y:S04]  /*2150*/  STS.128 [R123+0x6000], RZ ;  /* 0x006000ff7b007388 */ /* 0x0003e80000000c00 */
[----:B------:R1:W-:Y:S04]  /*2160*/  STS.128 [R123+0x7000], RZ ;  /* 0x007000ff7b007388 */ /* 0x0003e80000000c00 */
[----:B------:R1:W-:Y:S02]  /*2170*/  STS.128 [R123+0x8000], RZ ;  /* 0x008000ff7b007388 */ /* 0x0003e40000000c00 */
.L_x_909:
[----:B------:R-:W-:Y:S05]  /*2180*/  BSYNC.RECONVERGENT B0 ;  /* 0x0000000000007941 */ /* 0x000fea0003800200 */
.L_x_906:
[----:B------:R-:W-:Y:S01]  /*2190*/  ISETP.GE.AND P0, PT, R11, R14, PT ;  /* 0x0000000e0b00720c */ /* 0x000fe20003f06270 */
[----:B------:R-:W-:Y:S01]  /*21a0*/  IMAD.SHL.U32 R89, R4, 0x2, RZ ;  /* 0x0000000204597824 */ /* 0x000fe200078e00ff */
[----:B------:R-:W-:Y:S01]  /*21b0*/  USHF.L.U64.HI UR9, UR8, 0x5, UR9 ;  /* 0x0000000508097899 */ /* 0x000fe20008010209 */
[----:B------:R-:W-:Y:S01]  /*21c0*/  BSSY.RECONVERGENT B0, `(.L_x_910) ;  /* 0x0000021000007945 */ /* 0x000fe20003800200 */
[----:B------:R-:W-:Y:S01]  /*21d0*/  USHF.L.U32 UR26, UR8, 0x5, URZ ;  /* 0x00000005081a7899 */ /* 0x000fe200080006ff */
[----:B------:R-:W-:Y:S02]  /*21e0*/  IADD3 R112, PT, PT, R5, R6, R112 ;  /* 0x0000000605707210 */ /* 0x000fe40007ffe070 */
[----:B------:R-:W-:-:S06]  /*21f0*/  LOP3.LUT R89, R89, 0x6, RZ, 0xc0, !PT ;  /* 0x0000000659597812 */ /* 0x000fcc00078ec0ff */
[----:B------:R1:W-:Y:S04]  /*2200*/  @P0 STS.128 [R123+0x6800], RZ ;  /* 0x006800ff7b000388 */ /* 0x0003e80000000c00 */
[----:B------:R1:W-:Y:S04]  /*2210*/  @P0 STS.128 [R123+0x7800], RZ ;  /* 0x007800ff7b000388 */ /* 0x0003e80000000c00 */
[----:B------:R1:W-:Y:S01]  /*2220*/  @P0 STS.128 [R123+0x8800], RZ ;  /* 0x008800ff7b000388 */ /* 0x0003e20000000c00 */
[----:B------:R-:W-:Y:S05]  /*2230*/  @P0 BRA `(.L_x_911) ;  /* 0x0000000000640947 */ /* 0x000fea0003800000 */
[----:B------:R-:W5:Y:S01]  /*2240*/  LDCU UR8, c[0x0][0x440] ;  /* 0x00008800ff0877ac */ /* 0x000f620008000800 */
[----:B------:R-:W-:-:S04]  /*2250*/  IADD3 R12, P0, PT, R12, UR26, RZ ;  /* 0x0000001a0c0c7c10 */ /* 0x000fc8000ff1e0ff */
[----:B------:R-:W-:Y:S02]  /*2260*/  IADD3.X R15, PT, PT, R15, UR9, RZ, P0, !PT ;  /* 0x000000090f0f7c10 */ /* 0x000fe400087fe4ff */
        /* <DEDUP_REMOVED lines=21> */
.L_x_912:
[----:B------:R1:W-:Y:S02]  /*23c0*/  STS.128 [R123+0x8800], RZ ;  /* 0x008800ff7b007388 */ /* 0x0003e40000000c00 */
.L_x_911:
[----:B------:R-:W-:Y:S05]  /*23d0*/  BSYNC.RECONVERGENT B0 ;  /* 0x0000000000007941 */ /* 0x000fea0003800200 */
.L_x_910:
[----:B------:R-:W-:Y:S01]  /*23e0*/  LOP3.LUT R11, R8, 0x100, RZ, 0xc0, !PT ;  /* 0x00000100080b7812 */ /* 0x000fe200078ec0ff */
[----:B------:R-:W0:Y:S01]  /*23f0*/  LDGDEPBAR ;  /* 0x00000000000079af */ /* 0x000e220000000000 */
[----:B------:R-:W-:Y:S02]  /*2400*/  LOP3.LUT R111, R9, 0x8, R4, 0x78, !PT ;  /* 0x00000008096f7812 */ /* 0x000fe400078e7804 */
[----:B------:R-:W-:Y:S02]  /*2410*/  LOP3.LUT R10, R11, 0x20, R10, 0xf8, !PT ;  /* 0x000000200b0a7812 */ /* 0x000fe400078ef80a */
[----:B------:R-:W-:Y:S02]  /*2420*/  LEA R112, R112, UR4, 0x1 ;  /* 0x0000000470707c11 */ /* 0x000fe4000f8e08ff */
[----:B------:R-:W-:Y:S01]  /*2430*/  LOP3.LUT P0, RZ, R4, 0x4, RZ, 0xc0, !PT ;  /* 0x0000000404ff7812 */ /* 0x000fe2000780c0ff */
[----:B------:R-:W-:Y:S01]  /*2440*/  IMAD.IADD R111, R111, 0x1, R10 ;  /* 0x000000016f6f7824 */ /* 0x000fe200078e020a */
[----:B------:R-:W-:Y:S01]  /*2450*/  VIMNMX R100, PT, PT, R91, R92, PT ;  /* 0x0000005c5b647248 */ /* 0x000fe20003fe0100 */
[----:B------:R-:W-:Y:S01]  /*2460*/  LDSM.16.M88.4 R76, [R112] ;  /* 0x00000000704c783b */ /* 0x000fe20000000200 */
[----:B------:R-:W-:-:S02]  /*2470*/  IMAD.MOV.U32 R4, RZ, RZ, 0x20 ;  /* 0x00000020ff047424 */ /* 0x000fc400078e00ff */
[----:B------:R-:W-:Y:S01]  /*2480*/  LEA R111, R111, UR4, 0x1 ;  /* 0x000000046f6f7c11 */ /* 0x000fe2000f8e08ff */
[----:B-1--4-:R-:W-:Y:S02]  /*2490*/  LDSM.16.M88.4 R20, [R112+0x1000] ;  /* 0x001000007014783b */ /* 0x012fe40000000200 */
[----:B------:R-:W-:Y:S02]  /*24a0*/  SEL R4, R4, 0xffffffe0, !P0 ;  /* 0xffffffe004047807 */ /* 0x000fe40004000000 */
[----:B------:R-:W1:Y:S01]  /*24b0*/  LDSM.16.M88.4 R48, [R111+0x3000] ;  /* 0x003000006f30783b */ /* 0x000e620000000200 */
[----:B------:R-:W-:Y:S02]  /*24c0*/  ISETP.NE.AND P0, PT, R3, 0x1, PT ;  /* 0x000000010300780c */ /* 0x000fe40003f05270 */
[--C-:B------:R-:W-:Y:S01]  /*24d0*/  IMAD.IADD R110, R112, 0x1, R4.reuse ;  /* 0x00000001706e7824 */ /* 0x100fe200078e0204 */
[----:B------:R-:W4:Y:S01]  /*24e0*/  LDSM.16.M88.4 R40, [R111+0x3400] ;  /* 0x003400006f28783b */ /* 0x000f220000000200 */
[----:B------:R-:W-:-:S03]  /*24f0*/  IMAD.IADD R108, R111, 0x1, R4 ;  /* 0x000000016f6c7824 */ /* 0x000fc600078e0204 */
[----:B------:R-:W5:Y:S04]  /*2500*/  LDSM.16.M88.4 R32, [R111+0x3800] ;  /* 0x003800006f20783b */ /* 0x000f680000000200 */
[----:B---3--:R-:W3:Y:S04]  /*2510*/  LDSM.16.M88.4 R24, [R111+0x3c00] ;  /* 0x003c00006f18783b */ /* 0x008ee80000000200 */
[----:B------:R-:W-:Y:S04]  /*2520*/  LDSM.16.M88.4 R8, [R110] ;  /* 0x000000006e08783b */ /* 0x000fe80000000200 */
[----:B------:R-:W2:Y:S04]  /*2530*/  LDSM.16.M88.4 R72, [R108+0x3000] ;  /* 0x003000006c48783b */ /* 0x000ea80000000200 */
[----:B------:R-:W2:Y:S04]  /*2540*/  LDSM.16.M88.4 R68, [R108+0x3400] ;  /* 0x003400006c44783b */ /* 0x000ea80000000200 */
[----:B------:R-:W2:Y:S04]  /*2550*/  LDSM.16.M88.4 R16, [R108+0x3800] ;  /* 0x003800006c10783b */ /* 0x000ea80000000200 */
[----:B------:R-:W2:Y:S04]  /*2560*/  LDSM.16.M88.4 R12, [R108+0x3c00] ;  /* 0x003c00006c0c783b */ /* 0x000ea80000000200 */
[----:B------:R-:W2:Y:S01]  /*2570*/  LDSM.16.M88.4 R56, [R111+0x4800] ;  /* 0x004800006f38783b */ /* 0x000ea20000000200 */
[C---:B-1----:R-:W-:Y:S03]  /*2580*/  HMMA.16816.F32 R52, R76.reuse, R48, RZ ;  /* 0x000000304c34723c */ /* 0x042fe600000018ff */
[----:B------:R-:W-:Y:S04]  /*2590*/  LDSM.16.M88.4 R64, [R111+0x4000] ;  /* 0x004000006f40783b */ /* 0x000fe80000000200 */
[----:B------:R-:W-:Y:S01]  /*25a0*/  LDSM.16.M88.4 R60, [R111+0x4400] ;  /* 0x004400006f3c783b */ /* 0x000fe20000000200 */
[C---:B----4-:R-:W-:Y:S03]  /*25b0*/  HMMA.16816.F32 R44, R76.reuse, R40, RZ ;  /* 0x000000284c2c723c */ /* 0x050fe600000018ff */
[----:B------:R-:W-:Y:S04]  /*25c0*/  LDSM.16.M88.4 R80, [R110+0x1000] ;  /* 0x001000006e50783b */ /* 0x000fe80000000200 */
[----:B------:R-:W-:Y:S01]  /*25d0*/  LDSM.16.M88.4 R84, [R108+0x4c00] ;  /* 0x004c00006c54783b */ /* 0x000fe20000000200 */
[C---:B-----5:R-:W-:Y:S08]  /*25e0*/  HMMA.16816.F32 R36, R76.reuse, R32, RZ ;  /* 0x000000204c24723c */ /* 0x060ff000000018ff */
[C---:B------:R-:W-:Y:S08]  /*25f0*/  HMMA.16816.F32 R48, R76.reuse, R50, RZ ;  /* 0x000000324c30723c */ /* 0x040ff000000018ff */
[C---:B------:R-:W-:Y:S08]  /*2600*/  HMMA.16816.F32 R40, R76.reuse, R42, RZ ;  /* 0x0000002a4c28723c */ /* 0x040ff000000018ff */
[C---:B------:R-:W-:Y:S08]  /*2610*/  HMMA.16816.F32 R32, R76.reuse, R34, RZ ;  /* 0x000000224c20723c */ /* 0x040ff000000018ff */
[C---:B---3--:R-:W-:Y:S08]  /*2620*/  HMMA.16816.F32 R28, R76.reuse, R24, RZ ;  /* 0x000000184c1c723c */ /* 0x048ff000000018ff */
[----:B------:R-:W-:Y:S01]  /*2630*/  HMMA.16816.F32 R76, R76, R26, RZ ;  /* 0x0000001a4c4c723c */ /* 0x000fe200000018ff */
        /* <DEDUP_REMOVED lines=15> */
[C---:B------:R-:W-:Y:S01]  /*2730*/  HMMA.16816.F32 R32, R20.reuse, R58, R32 ;  /* 0x0000003a1420723c */ /* 0x040fe20000001820 */
[----:B------:R-:W4:Y:S07]  /*2740*/  LDSM.16.M88.4 R56, [R111+0x5c00] ;  /* 0x005c00006f38783b */ /* 0x000f2e0000000200 */
[C---:B-1----:R-:W-:Y:S08]  /*2750*/  HMMA.16816.F32 R28, R20.reuse, R24, R28 ;  /* 0x00000018141c723c */ /* 0x042ff0000000181c */
[C---:B------:R-:W-:Y:S08]  /*2760*/  HMMA.16816.F32 R52, R20.reuse, R64, R52 ;  /* 0x000000401434723c */ /* 0x040ff00000001834 */
[C---:B------:R-:W-:Y:S01]  /*2770*/  HMMA.16816.F32 R48, R20.reuse, R66, R48 ;  /* 0x000000421430723c */ /* 0x040fe20000001830 */
[----:B------:R-:W1:Y:S07]  /*2780*/  LDSM.16.M88.4 R64, [R111+0x5400] ;  /* 0x005400006f40783b */ /* 0x000e6e0000000200 */
[C---:B------:R-:W-:Y:S08]  /*2790*/  HMMA.16816.F32 R44, R20.reuse, R60, R44 ;  /* 0x0000003c142c723c */ /* 0x040ff0000000182c */
[C---:B------:R-:W-:Y:S01]  /*27a0*/  HMMA.16816.F32 R40, R20.reuse, R62, R40 ;  /* 0x0000003e1428723c */ /* 0x040fe20000001828 */
[----:B------:R-:W5:Y:S07]  /*27b0*/  LDSM.16.M88.4 R60, [R111+0x5800] ;  /* 0x005800006f3c783b */ /* 0x000f6e0000000200 */
[----:B------:R-:W-:Y:S01]  /*27c0*/  HMMA.16816.F32 R76, R20, R26, R76 ;  /* 0x0000001a144c723c */ /* 0x000fe2000000184c */
[----:B------:R-:W-:Y:S04]  /*27d0*/  LDSM.16.M88.4 R24, [R110+0x2000] ;  /* 0x002000006e18783b */ /* 0x000fe80000000200 */
[----:B------:R-:W-:Y:S03]  /*27e0*/  LDSM.16.M88.4 R20, [R108+0x5000] ;  /* 0x005000006c14783b */ /* 0x000fe60000000200 */
[C---:B--2---:R-:W-:Y:S08]  /*27f0*/  HMMA.16816.F32 R36, R80.reuse, R8, R36 ;  /* 0x000000085024723c */ /* 0x044ff00000001824 */
[C---:B------:R-:W-:Y:S01]  /*2800*/  HMMA.16816.F32 R32, R80.reuse, R10, R32 ;  /* 0x0000000a5020723c */ /* 0x040fe20000001820 */
[----:B------:R-:W2:Y:S07]  /*2810*/  LDSM.16.M88.4 R8, [R108+0x5c00] ;  /* 0x005c00006c08783b */ /* 0x000eae0000000200 */
[----:B------:R-:W-:Y:S01]  /*2820*/  HMMA.16816.F32 R28, R80, R84, R28 ;  /* 0x00000054501c723c */ /* 0x000fe2000000181c */
[----:B------:R-:W-:-:S07]  /*2830*/  VIADDMNMX R84, R91, 0x8, R92, PT ;  /* 0x000000085b547846 */ /* 0x000fce000380015c */
[C---:B------:R-:W-:Y:S08]  /*2840*/  HMMA.16816.F32 R52, R80.reuse, R16, R52 ;  /* 0x000000105034723c */ /* 0x040ff00000001834 */
[C---:B------:R-:W-:Y:S01]  /*2850*/  HMMA.16816.F32 R48, R80.reuse, R18, R48 ;  /* 0x000000125030723c */ /* 0x040fe20000001830 */
[----:B------:R-:W2:Y:S07]  /*2860*/  LDSM.16.M88.4 R16, [R108+0x5400] ;  /* 0x005400006c10783b */ /* 0x000eae0000000200 */
[C---:B---3--:R-:W-:Y:S08]  /*2870*/  HMMA.16816.F32 R44, R80.reuse, R12, R44 ;  /* 0x0000000c502c723c */ /* 0x048ff0000000182c */
[----:B------:R-:W-:Y:S01]  /*2880*/  HMMA.16816.F32 R40, R80, R14, R40 ;  /* 0x0000000e5028723c */ /* 0x000fe20000001828 */
[----:B------:R-:W3:Y:S01]  /*2890*/  LDSM.16.M88.4 R12, [R108+0x5800] ;  /* 0x005800006c0c783b */ /* 0x000ee20000000200 */
[----:B------:R-:W-:-:S06]  /*28a0*/  DEPBAR.LE SB0, 0x0 ;  /* 0x000080000000791a */ /* 0x000fcc0000000000 */
[----:B------:R-:W-:Y:S08]  /*28b0*/  HMMA.16816.F32 R76, R80, R86, R76 ;  /* 0x00000056504c723c */ /* 0x000ff0000000184c */
[C---:B----4-:R-:W-:Y:S08]  /*28c0*/  HMMA.16816.F32 R28, R72.reuse, R56, R28 ;  /* 0x00000038481c723c */ /* 0x050ff0000000181c */
[C---:B------:R-:W-:Y:S08]  /*28d0*/  HMMA.16816.F32 R52, R72.reuse, R68, R52 ;  /* 0x000000444834723c */ /* 0x040ff00000001834 */
[C---:B------:R-:W-:Y:S08]  /*28e0*/  HMMA.16816.F32 R48, R72.reuse, R70, R48 ;  /* 0x000000464830723c */ /* 0x040ff00000001830 */
[----:B-1----:R-:W-:Y:S01]  /*28f0*/  HMMA.16816.F32 R44, R72, R64, R44 ;  /* 0x00000040482c723c */ /* 0x002fe2000000182c */
[----:B------:R-:W-:-:S07]  /*2900*/  IMAD R65, R88, 0x40, R89 ;  /* 0x0000004058417824 */ /* 0x000fce00078e0259 */
[C---:B------:R-:W-:Y:S08]  /*2910*/  HMMA.16816.F32 R40, R72.reuse, R66, R40 ;  /* 0x000000424828723c */ /* 0x040ff00000001828 */
[C---:B-----5:R-:W-:Y:S08]  /*2920*/  HMMA.16816.F32 R36, R72.reuse, R60, R36 ;  /* 0x0000003c4824723c */ /* 0x060ff00000001824 */
[C---:B------:R-:W-:Y:S08]  /*2930*/  HMMA.16816.F32 R32, R72.reuse, R62, R32 ;  /* 0x0000003e4820723c */ /* 0x040ff00000001820 */
[----:B------:R-:W-:Y:S08]  /*2940*/  HMMA.16816.F32 R76, R72, R58, R76 ;  /* 0x0000003a484c723c */ /* 0x000ff0000000184c */
[----:B--2---:R-:W-:Y:S01]  /*2950*/  HMMA.16816.F32 R28, R24, R8, R28 ;  /* 0x00000008181c723c */ /* 0x004fe2000000181c */
[----:B------:R-:W-:-:S05]  /*2960*/  IMAD.U32 R9, R90, 0x10000, RZ ;  /* 0x000100005a097824 */ /* 0x000fca00078e00ff */
[----:B------:R-:W-:Y:S02]  /*2970*/  LOP3.LUT R124, R90, 0xff0000, R9, 0xf8, !PT ;  /* 0x00ff00005a7c7812 */ /* 0x000fe400078ef809 */
[C---:B------:R-:W-:Y:S08]  /*2980*/  HMMA.16816.F32 R52, R24.reuse, R20, R52 ;  /* 0x000000141834723c */ /* 0x040ff00000001834 */
[C---:B------:R-:W-:Y:S08]  /*2990*/  HMMA.16816.F32 R48, R24.reuse, R22, R48 ;  /* 0x000000161830723c */ /* 0x040ff00000001830 */
[C---:B------:R-:W-:Y:S08]  /*29a0*/  HMMA.16816.F32 R44, R24.reuse, R16, R44 ;  /* 0x00000010182c723c */ /* 0x040ff0000000182c */
[C---:B------:R-:W-:Y:S08]  /*29b0*/  HMMA.16816.F32 R40, R24.reuse, R18, R40 ;  /* 0x000000121828723c */ /* 0x040ff00000001828 */
[C---:B---3--:R-:W-:Y:S08]  /*29c0*/  HMMA.16816.F32 R36, R24.reuse, R12, R36 ;  /* 0x0000000c1824723c */ /* 0x048ff00000001824 */
[C---:B------:R-:W-:Y:S08]  /*29d0*/  HMMA.16816.F32 R32, R24.reuse, R14, R32 ;  /* 0x0000000e1820723c */ /* 0x040ff00000001820 */
[----:B------:R-:W-:Y:S01]  /*29e0*/  HMMA.16816.F32 R76, R24, R10, R76 ;  /* 0x0000000a184c723c */ /* 0x000fe2000000184c */
[----:B------:R-:W-:Y:S06]  /*29f0*/  BAR.SYNC.DEFER_BLOCKING 0x0 ;  /* 0x0000000000007b1d */ /* 0x000fec0000010000 */
[----:B------:R-:W-:-:S13]  /*2a00*/  @!P0 BRA `(.L_x_913) ;  /* 0x0000000000c48947 */ /* 0x000fda0003800000 */
[----:B------:R-:W1:Y:S01]  /*2a10*/  LDCU UR8, c[0x0][0x440] ;  /* 0x00008800ff0877ac */ /* 0x000e620008000800 */
[----:B------:R-:W-:Y:S01]  /*2a20*/  VIADD R14, R3, 0xfffffffe ;  /* 0xfffffffe030e7836 */ /* 0x000fe20000000000 */
[----:B------:R-:W-:Y:S03]  /*2a30*/  BSSY.RECONVERGENT B0, `(.L_x_914) ;  /* 0x000002d000007945 */ /* 0x000fe60003800200 */
[C---:B------:R-:W-:Y:S02]  /*2a40*/  IMAD R9, R14.reuse, UR14, RZ ;  /* 0x0000000e0e097c24 */ /* 0x040fe4000f8e02ff */
[----:B------:R-:W-:-:S04]  /*2a50*/  IMAD.WIDE.U32 R14, R14, UR15, RZ ;  /* 0x0000000f0e0e7c25 */ /* 0x000fc8000f8e00ff */
[----:B------:R-:W-:Y:S01]  /*2a60*/  IMAD.IADD R9, R15, 0x1, R9 ;  /* 0x000000010f097824 */ /* 0x000fe200078e0209 */
[C---:B------:R-:W-:Y:S02]  /*2a70*/  LEA R12, P5, R14.reuse, R119, 0x1 ;  /* 0x000000770e0c7211 */ /* 0x040fe400078a08ff */
[C---:B------:R-:W-:Y:S02]  /*2a80*/  IADD3 R8, P4, PT, R14.reuse, UR10, RZ ;  /* 0x0000000a0e087c10 */ /* 0x040fe4000ff9e0ff */
[----:B------:R-:W-:Y:S02]  /*2a90*/  LEA.HI.X R13, R14, R118, R9, 0x1, P5 ;  /* 0x000000760e0d7211 */ /* 0x000fe400028f0c09 */
[----:B-1----:R-:W-:Y:S02]  /*2aa0*/  ISETP.GE.AND P3, PT, R115, UR8, PT ;  /* 0x0000000873007c0c */ /* 0x002fe4000bf66270 */
[----:B------:R-:W-:Y:S02]  /*2ab0*/  ISETP.GE.AND P2, PT, R114, UR8, PT ;  /* 0x0000000872007c0c */ /* 0x000fe4000bf46270 */
[----:B------:R-:W-:-:S02]  /*2ac0*/  ISETP.GE.AND P1, PT, R113, UR8, PT ;  /* 0x0000000871007c0c */ /* 0x000fc4000bf26270 */
[----:B------:R-:W-:Y:S02]  /*2ad0*/  IADD3.X R11, PT, PT, R9, UR11, RZ, P4, !PT ;  /* 0x0000000b090b7c10 */ /* 0x000fe4000a7fe4ff */
[----:B------:R-:W-:-:S04]  /*2ae0*/  LEA R10, P4, R8, R119, 0x1 ;  /* 0x00000077080a7211 */ /* 0x000fc800078808ff */
        /* <DEDUP_REMOVED lines=32> */
.L_x_915:
[----:B------:R3:W-:Y:S02]  /*2cf0*/  STS.128 [R123+0x5800], RZ ;  /* 0x005800ff7b007388 */ /* 0x0007e40000000c00 */
.L_x_916:
[----:B------:R-:W-:Y:S05]  /*2d00*/  BSYNC.RECONVERGENT B0 ;  /* 0x0000000000007941 */ /* 0x000fea0003800200 */
.L_x_914:
[----:B------:R-:W0:Y:S02]  /*2d10*/  LDGDEPBAR ;  /* 0x00000000000079af */ /* 0x000e240000000000 */
.L_x_913:
[CC--:B------:R-:W-:Y:S01]  /*2d20*/  ISETP.GE.AND P1, PT, R65.reuse, R100.reuse, PT ;  /* 0x000000644100720c */ /* 0x0c0fe20003f26270 */
[C---:B------:R-:W-:Y:S01]  /*2d30*/  VIADD R75, R65.reuse, 0x1 ;  /* 0x00000001414b7836 */ /* 0x040fe20000000000 */
[----:B------:R-:W4:Y:S01]  /*2d40*/  LDCU UR31, c[0x0][0x45c] ;  /* 0x00008b80ff1f77ac */ /* 0x000f220008000800 */
[C---:B------:R-:W-:Y:S01]  /*2d50*/  VIADD R73, R65.reuse, 0x8 ;  /* 0x0000000841497836 */ /* 0x040fe20000000000 */
[----:B------:R-:W-:Y:S01]  /*2d60*/  FSEL R15, R52, -INF , !P1 ;  /* 0xff800000340f7808 */ /* 0x000fe20004800000 */
[----:B------:R-:W-:Y:S01]  /*2d70*/  VIADD R71, R65, 0x9 ;  /* 0x0000000941477836 */ /* 0x000fe20000000000 */
[-C--:B------:R-:W-:Y:S01]  /*2d80*/  ISETP.GE.AND P1, PT, R75, R100.reuse, PT ;  /* 0x000000644b00720c */ /* 0x080fe20003f26270 */
[----:B------:R-:W-:Y:S01]  /*2d90*/  VIADD R69, R65, 0x10 ;  /* 0x0000001041457836 */ /* 0x000fe20000000000 */
[-C--:B------:R-:W-:Y:S01]  /*2da0*/  ISETP.GE.AND P5, PT, R73, R100.reuse, PT ;  /* 0x000000644900720c */ /* 0x080fe20003fa6270 */
[----:B------:R-:W-:Y:S01]  /*2db0*/  VIADD R67, R65, 0x11 ;  /* 0x0000001141437836 */ /* 0x000fe20000000000 */
[-C--:B------:R-:W-:Y:S01]  /*2dc0*/  ISETP.GE.AND P4, PT, R71, R100.reuse, PT ;  /* 0x000000644700720c */ /* 0x080fe20003f86270 */
[----:B------:R-:W-:Y:S01]  /*2dd0*/  VIADD R63, R65, 0x18 ;  /* 0x00000018413f7836 */ /* 0x000fe20000000000 */
[-C--:B------:R-:W-:Y:S01]  /*2de0*/  ISETP.GE.AND P3, PT, R69, R100.reuse, PT ;  /* 0x000000644500720c */ /* 0x080fe20003f66270 */
[----:B------:R-:W-:Y:S01]  /*2df0*/  VIADD R61, R65, 0x19 ;  /* 0x00000019413d7836 */ /* 0x000fe20000000000 */
[----:B------:R-:W-:Y:S01]  /*2e00*/  FSEL R53, R53, -INF , !P1 ;  /* 0xff80000035357808 */ /* 0x000fe20004800000 */
[C---:B------:R-:W-:Y:S01]  /*2e10*/  VIADD R59, R65.reuse, 0x20 ;  /* 0x00000020413b7836 */ /* 0x040fe20000000000 */
[----:B-1----:R-:W-:Y:S01]  /*2e20*/  FSEL R13, R48, -INF , !P5 ;  /* 0xff800000300d7808 */ /* 0x002fe20006800000 */
[----:B------:R-:W-:Y:S01]  /*2e30*/  VIADD R57, R65, 0x21 ;  /* 0x0000002141397836 */ /* 0x000fe20000000000 */
[-C--:B------:R-:W-:Y:S01]  /*2e40*/  ISETP.GE.AND P2, PT, R67, R100.reuse, PT ;  /* 0x000000644300720c */ /* 0x080fe20003f46270 */
[----:B------:R-:W-:Y:S01]  /*2e50*/  VIADD R27, R65, 0x28 ;  /* 0x00000028411b7836 */ /* 0x000fe20000000000 */
[-C--:B------:R-:W-:Y:S01]  /*2e60*/  ISETP.GE.AND P1, PT, R63, R100.reuse, PT ;  /* 0x000000643f00720c */ /* 0x080fe20003f26270 */
[----:B------:R-:W-:Y:S01]  /*2e70*/  VIADD R25, R65, 0x29 ;  /* 0x0000002941197836 */ /* 0x000fe20000000000 */
[----:B------:R-:W-:Y:S01]  /*2e80*/  FSEL R49, R49, -INF , !P4 ;  /* 0xff80000031317808 */ /* 0x000fe20006000000 */
[C---:B------:R-:W-:Y:S01]  /*2e90*/  VIADD R23, R65.reuse, 0x30 ;  /* 0x0000003041177836 */ /* 0x040fe20000000000 */
[----:B--2---:R-:W-:Y:S01]  /*2ea0*/  FSEL R11, R44, -INF , !P3 ;  /* 0xff8000002c0b7808 */ /* 0x004fe20005800000 */
[----:B------:R-:W-:Y:S01]  /*2eb0*/  VIADD R17, R65, 0x31 ;  /* 0x0000003141117836 */ /* 0x000fe20000000000 */
[----:B------:R-:W-:Y:S01]  /*2ec0*/  FMNMX3.FTZ R8, R15, R53, R13, !PT ;  /* 0x000000350f087276 */ /* 0x000fe2000781000d */
[----:B------:R-:W-:Y:S01]  /*2ed0*/  VIADD R21, R65, 0x38 ;  /* 0x0000003841157836 */ /* 0x000fe20000000000 */
[-C--:B------:R-:W-:Y:S01]  /*2ee0*/  ISETP.GE.AND P6, PT, R61, R100.reuse, PT ;  /* 0x000000643d00720c */ /* 0x080fe20003fc6270 */
[----:B------:R-:W-:Y:S01]  /*2ef0*/  VIADD R19, R65, 0x39 ;  /* 0x0000003941137836 */ /* 0x000fe20000000000 */
[-C--:B------:R-:W-:Y:S01]  /*2f00*/  ISETP.GE.AND P5, PT, R59, R100.reuse, PT ;  /* 0x000000643b00720c */ /* 0x080fe20003fa6270 */
[----:B------:R-:W-:Y:S01]  /*2f10*/  IMAD.WIDE.U32 R132, R2, -0x326172a9, RZ ;  /* 0xcd9e8d5702847825 */ /* 0x000fe200078e00ff */
[----:B------:R-:W-:Y:S01]  /*2f20*/  FSEL R45, R45, -INF , !P2 ;  /* 0xff8000002d2d7808 */ /* 0x000fe20005000000 */
[----:B------:R-:W-:Y:S01]  /*2f30*/  UIADD3 UR8, UPT, UPT, UR25, -0x4498517b, URZ ;  /* 0xbb67ae8519087890 */ /* 0x000fe2000fffe0ff */
[----:B------:R-:W-:Y:S01]  /*2f40*/  FSEL R9, R40, -INF , !P1 ;  /* 0xff80000028097808 */ /* 0x000fe20004800000 */
[----:B------:R-:W-:Y:S01]  /*2f50*/  IMAD.WIDE.U32 R130, R0, -0x2daee0ad, RZ ;  /* 0xd2511f5300827825 */ /* 0x000fe200078e00ff */
[----:B------:R-:W-:Y:S01]  /*2f60*/  FMNMX3.FTZ R8, R8, R49, R11, !PT ;  /* 0x0000003108087276 */ /* 0x000fe2000781000b */
[----:B------:R-:W-:Y:S01]  /*2f70*/  UIADD3 UR30, UPT, UPT, UR24, -0x61c88647, URZ ;  /* 0x9e3779b9181e7890 */ /* 0x000fe2000fffe0ff */
[-C--:B------:R-:W-:Y:S01]  /*2f80*/  ISETP.GE.AND P4, PT, R57, R100.reuse, PT ;  /* 0x000000643900720c */ /* 0x080fe20003f86270 */
[----:B------:R-:W-:Y:S01]  /*2f90*/  UIADD3 UR29, UPT, UPT, UR24, 0x3c6ef372, URZ ;  /* 0x3c6ef372181d7890 */ /* 0x000fe2000fffe0ff */
[-C--:B------:R-:W-:Y:S01]  /*2fa0*/  ISETP.GE.AND P3, PT, R27, R100.reuse, PT ;  /* 0x000000641b00720c */ /* 0x080fe20003f66270 */
[----:B------:R-:W-:Y:S01]  /*2fb0*/  UIADD3 UR28, UPT, UPT, UR25, 0x76cf5d0a, URZ ;  /* 0x76cf5d0a191c7890 */ /* 0x000fe2000fffe0ff */
[----:B------:R-:W-:Y:S01]  /*2fc0*/  FSEL R41, R41, -INF , !P6 ;  /* 0xff80000029297808 */ /* 0x000fe20007000000 */
[----:B------:R-:W-:Y:S01]  /*2fd0*/  UIADD3 UR23, UPT, UPT, UR25, 0x32370b8f, URZ ;  /* 0x32370b8f19177890 */ /* 0x000fe2000fffe0ff */
[----:B------:R-:W-:Y:S01]  /*2fe0*/  FSEL R85, R36, -INF , !P5 ;  /* 0xff80000024557808 */ /* 0x000fe20006800000 */
[----:B------:R-:W-:Y:S01]  /*2ff0*/  UIADD3 UR27, UPT, UPT, UR24, -0x255992d5, URZ ;  /* 0xdaa66d2b181b7890 */ /* 0x000fe2000fffe0ff */
[----:B------:R-:W-:Y:S01]  /*3000*/  FMNMX3.FTZ R8, R8, R45, R9, !PT ;  /* 0x0000002d08087276 */ /* 0x000fe20007810009 */
[----:B------:R-:W-:Y:S01]  /*3010*/  UIADD3 UR22, UPT, UPT, UR24, 0x78dde6e4, URZ ;  /* 0x78dde6e418167890 */ /* 0x000fe2000fffe0ff */
[-C--:B------:R-:W-:Y:S01]  /*3020*/  ISETP.GE.AND P2, PT, R25, R100.reuse, PT ;  /* 0x000000641900720c */ /* 0x080fe20003f46270 */
[----:B------:R-:W-:Y:S01]  /*3030*/  UIADD3 UR17, UPT, UPT, UR25, -0x126145ec, URZ ;  /* 0xed9eba1419117890 */ /* 0x000fe2000fffe0ff */
[-C--:B------:R-:W-:Y:S01]  /*3040*/  ISETP.GE.AND P1, PT, R23, R100.reuse, PT ;  /* 0x000000641700720c */ /* 0x080fe20003f26270 */
[----:B------:R-:W-:Y:S01]  /*3050*/  UIADD3 UR13, UPT, UPT, UR25, -0x56f99767, URZ ;  /* 0xa9066899190d7890 */ /* 0x000fe2000fffe0ff */
[----:B------:R-:W-:Y:S01]  /*3060*/  FSEL R87, R37, -INF , !P4 ;  /* 0xff80000025577808 */ /* 0x000fe20006000000 */
[----:B------:R-:W-:Y:S01]  /*3070*/  UIADD3 UR16, UPT, UPT, UR24, 0x1715609d, URZ ;  /* 0x1715609d18107890 */ /* 0x000fe2000fffe0ff */
[----:B------:R-:W-:Y:S01]  /*3080*/  FSEL R32, R32, -INF , !P3 ;  /* 0xff80000020207808 */ /* 0x000fe20005800000 */
[----:B------:R-:W-:Y:S01]  /*3090*/  IMAD.IADD R109, R6, 0x1, R5 ;  /* 0x00000001066d7824 */ /* 0x000fe200078e0205 */
[----:B------:R-:W-:Y:S01]  /*30a0*/  FMNMX3.FTZ R8, R8, R41, R85, !PT ;  /* 0x0000002908087276 */ /* 0x000fe20007810055 */
[----:B------:R-:W-:Y:S01]  /*30b0*/  UIADD3 UR12, UPT, UPT, UR24, -0x4ab325aa, URZ ;  /* 0xb54cda56180c7890 */ /* 0x000fe2000fffe0ff */
[-C--:B------:R-:W-:Y:S01]  /*30c0*/  ISETP.GE.AND P5, PT, R17, R100.reuse, PT ;  /* 0x000000641100720c */ /* 0x080fe20003fa6270 */
[----:B------:R-:W-:Y:S01]  /*30d0*/  IMAD.MOV.U32 R125, RZ, RZ, -0x1 ;  /* 0xffffffffff7d7424 */ /* 0x000fe200078e00ff */
[----:B------:R-:W-:-:S02]  /*30e0*/  ISETP.GE.AND P3, PT, R21, R100, PT ;  /* 0x000000641500720c */ /* 0x000fc40003f66270 */
[----:B------:R-:W-:Y:S02]  /*30f0*/  FSEL R89, R33, -INF , !P2 ;  /* 0xff80000021597808 */ /* 0x000fe40005000000 */
[----:B------:R-:W-:Y:S02]  /*3100*/  FSEL R28, R28, -INF , !P1 ;  /* 0xff8000001c1c7808 */ /* 0x000fe40004800000 */
[----:B------:R-:W-:Y:S02]  /*3110*/  FMNMX3.FTZ R8, R8, R87, R32, !PT ;  /* 0x0000005708087276 */ /* 0x000fe40007810020 */
[----:B------:R-:W-:Y:S02]  /*3120*/  ISETP.GE.AND P1, PT, R19, R100, PT ;  /* 0x000000641300720c */ /* 0x000fe40003f26270 */
[----:B------:R-:W-:Y:S02]  /*3130*/  FSEL R29, R29, -INF , !P5 ;  /* 0xff8000001d1d7808 */ /* 0x000fe40006800000 */
[----:B------:R-:W-:-:S02]  /*3140*/  FSEL R76, R76, -INF , !P3 ;  /* 0xff8000004c4c7808 */ /* 0x000fc40005800000 */
[----:B------:R-:W-:Y:S02]  /*3150*/  FMNMX3.FTZ R8, R8, R89, R28, !PT ;  /* 0x0000005908087276 */ /* 0x000fe4000781001c */
[----:B------:R-:W-:Y:S02]  /*3160*/  FSEL R77, R77, -INF , !P1 ;  /* 0xff8000004d4d7808 */ /* 0x000fe40004800000 */
[----:B------:R-:W-:Y:S02]  /*3170*/  FMNMX3.FTZ R8, R8, R29, R76, !PT ;  /* 0x0000001d08087276 */ /* 0x000fe4000781004c */
[----:B------:R-:W-:Y:S02]  /*3180*/  ISETP.GE.AND P4, PT, R65, R84, PT ;  /* 0x000000544100720c */ /* 0x000fe40003f86270 */
[----:B------:R-:W-:Y:S02]  /*3190*/  FMNMX.FTZ R33, R77, R8, !PT ;  /* 0x000000084d217209 */ /* 0x000fe40007810000 */
[----:B------:R-:W-:-:S02]  /*31a0*/  ISETP.GE.AND P2, PT, R75, R84, PT ;  /* 0x000000544b00720c */ /* 0x000fc40003f46270 */
[-C--:B------:R-:W-:Y:S01]  /*31b0*/  ISETP.GE.AND P1, PT, R73, R84.reuse, PT ;  /* 0x000000544900720c */ /* 0x080fe20003f26270 */
[----:B------:R-:W1:Y:S01]  /*31c0*/  SHFL.BFLY PT, R20, R33, 0x2, 0x1f ;  /* 0x0c401f0021147f89 */ /* 0x000e6200000e0000 */
[-C--:B------:R-:W-:Y:S02]  /*31d0*/  ISETP.GE.AND P6, PT, R71, R84.reuse, PT ;  /* 0x000000544700720c */ /* 0x080fe40003fc6270 */
[----:B------:R-:W-:Y:S02]  /*31e0*/  ISETP.GE.AND P5, PT, R69, R84, PT ;  /* 0x000000544500720c */ /* 0x000fe40003fa6270 */
[----:B------:R-:W-:Y:S02]  /*31f0*/  FSEL R8, R55, -INF , !P2 ;  /* 0xff80000037087808 */ /* 0x000fe40005000000 */
[----:B------:R-:W-:Y:S02]  /*3200*/  FSEL R50, R50, -INF , !P1 ;  /* 0xff80000032327808 */ /* 0x000fe40004800000 */
[----:B------:R-:W-:-:S02]  /*3210*/  FSEL R54, R54, -INF , !P4 ;  /* 0xff80000036367808 */ /* 0x000fc40006000000 */
[-C--:B------:R-:W-:Y:S02]  /*3220*/  ISETP.GE.AND P4, PT, R27, R84.reuse, PT ;  /* 0x000000541b00720c */ /* 0x080fe40003f86270 */
[-C--:B------:R-:W-:Y:S02]  /*3230*/  ISETP.GE.AND P3, PT, R67, R84.reuse, PT ;  /* 0x000000544300720c */ /* 0x080fe40003f66270 */
[-C--:B------:R-:W-:Y:S02]  /*3240*/  ISETP.GE.AND P2, PT, R63, R84.reuse, PT ;  /* 0x000000543f00720c */ /* 0x080fe40003f46270 */
[----:B------:R-:W-:Y:S02]  /*3250*/  FSEL R22, R51, -INF , !P6 ;  /* 0xff80000033167808 */ /* 0x000fe40007000000 */
[----:B------:R-:W-:Y:S02]  /*3260*/  FSEL R46, R46, -INF , !P5 ;  /* 0xff8000002e2e7808 */ /* 0x000fe40006800000 */
[-C--:B------:R-:W-:Y:S01]  /*3270*/  ISETP.GE.AND P1, PT, R61, R84.reuse, PT ;  /* 0x000000543d00720c */ /* 0x080fe20003f26270 */
[----:B------:R-:W-:Y:S01]  /*3280*/  IMAD.SHL.U32 R61, R88, 0x2, RZ ;  /* 0x00000002583d7824 */ /* 0x000fe200078e00ff */
[----:B------:R-:W-:-:S02]  /*3290*/  ISETP.GE.AND P6, PT, R59, R84, PT ;  /* 0x000000543b00720c */ /* 0x000fc40003fc6270 */
[----:B-1----:R-:W-:Y:S02]  /*32a0*/  FMNMX.FTZ R20, R33, R20, !PT ;  /* 0x0000001421147209 */ /* 0x002fe40007810000 */
[----:B------:R-:W-:Y:S02]  /*32b0*/  FMNMX3.FTZ R33, R54, R8, R50, !PT ;  /* 0x0000000836217276 */ /* 0x000fe40007810032 */
[----:B------:R-:W-:Y:S01]  /*32c0*/  FSEL R12, R47, -INF , !P3 ;  /* 0xff8000002f0c7808 */ /* 0x000fe20005800000 */
[----:B------:R-:W1:Y:S01]  /*32d0*/  SHFL.BFLY PT, R27, R20, 0x1, 0x1f ;  /* 0x0c201f00141b7f89 */ /* 0x000e6200000e0000 */
[----:B------:R-:W-:Y:S02]  /*32e0*/  FSEL R10, R42, -INF , !P2 ;  /* 0xff8000002a0a7808 */ /* 0x000fe40005000000 */
[----:B------:R-:W-:Y:S02]  /*32f0*/  FMNMX3.FTZ R33, R33, R22, R46, !PT ;  /* 0x0000001621217276 */ /* 0x000fe4000781002e */
[----:B------:R-:W-:-:S02]  /*3300*/  ISETP.GE.AND P2, PT, R23, R84, PT ;  /* 0x000000541700720c */ /* 0x000fc40003f46270 */
[----:B------:R-:W-:Y:S02]  /*3310*/  ISETP.GE.AND P5, PT, R57, R84, PT ;  /* 0x000000543900720c */ /* 0x000fe40003fa6270 */
[----:B------:R-:W-:Y:S02]  /*3320*/  FSEL R14, R43, -INF , !P1 ;  /* 0xff8000002b0e7808 */ /* 0x000fe40004800000 */
[----:B------:R-:W-:Y:S02]  /*3330*/  FSEL R16, R38, -INF , !P6 ;  /* 0xff80000026107808 */ /* 0x000fe40007000000 */
[----:B------:R-:W-:Y:S02]  /*3340*/  FMNMX3.FTZ R23, R33, R12, R10, !PT ;  /* 0x0000000c21177276 */ /* 0x000fe4000781000a */
[-C--:B------:R-:W-:Y:S02]  /*3350*/  ISETP.GE.AND P1, PT, R17, R84.reuse, PT ;  /* 0x000000541100720c */ /* 0x080fe40003f26270 */
        /* <DEDUP_REMOVED lines=12> */
[----:B-1----:R-:W-:-:S02]  /*3420*/  FMNMX.FTZ R2, R20, R27, !PT ;  /* 0x0000001b14027209 */ /* 0x002fc40007810000 */
[----:B------:R-:W-:Y:S02]  /*3430*/  FSEL R33, R79, -INF , !P2 ;  /* 0xff8000004f217808 */ /* 0x000fe40005000000 */
[----:B------:R-:W-:Y:S01]  /*3440*/  FMNMX3.FTZ R20, R21, R19, R90, !PT ;  /* 0x0000001315147276 */ /* 0x000fe2000781005a */
[----:B----4-:R-:W-:Y:S01]  /*3450*/  FMUL.FTZ R78, R2, UR31 ;  /* 0x0000001f024e7c20 */ /* 0x010fe20008410000 */
[----:B------:R-:W-:Y:S02]  /*3460*/  LOP3.LUT R128, R7, UR24, R133, 0x96, !PT ;  /* 0x0000001807807c12 */ /* 0x000fe4000f8e9685 */
[----:B------:R-:W-:Y:S02]  /*3470*/  FMNMX.FTZ R7, R33, R20, !PT ;  /* 0x0000001421077209 */ /* 0x000fe40007810000 */
[----:B------:R-:W-:Y:S01]  /*3480*/  LOP3.LUT R20, R61, UR25, R131, 0x96, !PT ;  /* 0x000000193d147c12 */ /* 0x000fe2000f8e9683 */
[----:B------:R-:W-:Y:S01]  /*3490*/  IMAD.WIDE.U32 R128, R128, -0x2daee0ad, RZ ;  /* 0xd2511f5380807825 */ /* 0x000fe200078e00ff */
[----:B------:R-:W-:Y:S01]  /*34a0*/  FSETP.NEU.FTZ.AND P1, PT, R2, -INF , PT ;  /* 0xff8000000200780b */ /* 0x000fe20003f3d000 */
[----:B------:R-:W1:Y:S01]  /*34b0*/  SHFL.BFLY PT, R0, R7, 0x2, 0x1f ;  /* 0x0c401f0007007f89 */ /* 0x000e6200000e0000 */
[----:B------:R-:W-:Y:S01]  /*34c0*/  LEA R109, R109, UR4, 0x1 ;  /* 0x000000046d6d7c11 */ /* 0x000fe2000f8e08ff */
[----:B------:R-:W-:Y:S01]  /*34d0*/  IMAD.WIDE.U32 R20, R20, -0x326172a9, RZ ;  /* 0xcd9e8d5714147825 */ /* 0x000fe200078e00ff */
[----:B------:R-:W-:Y:S01]  /*34e0*/  LOP3.LUT R126, R130, UR8, R129, 0x96, !PT ;  /* 0x00000008827e7c12 */ /* 0x000fe2000f8e9681 */
[----:B------:R-:W-:Y:S01]  /*34f0*/  UIADD3 UR8, UPT, UPT, UR25, 0x646e171e, URZ ;  /* 0x646e171e19087890 */ /* 0x000fe2000fffe0ff */
[----:B------:R-:W-:Y:S01]  /*3500*/  FSEL R78, R78, RZ, P1 ;  /* 0x000000ff4e4e7208 */ /* 0x000fe20000800000 */
[----:B------:R-:W-:Y:S01]  /*3510*/  IMAD.IADD R86, R4, 0x1, R109 ;  /* 0x0000000104567824 */ /* 0x000fe200078e026d */
[----:B------:R-:W-:Y:S01]  /*3520*/  LOP3.LUT R26, R132, UR30, R21, 0x96, !PT ;  /* 0x0000001e841a7c12 */ /* 0x000fe2000f8e9615 */
[----:B------:R-:W-:Y:S01]  /*3530*/  IMAD.WIDE.U32 R126, R126, -0x326172a9, RZ ;  /* 0xcd9e8d577e7e7825 */ /* 0x000fe200078e00ff */
[----:B------:R-:W-:Y:S03]  /*3540*/  LDSM.16.MT88.4 R56, [R109+0x7000] ;  /* 0x007000006d38783b */ /* 0x000fe60000004200 */
[--C-:B------:R-:W-:Y:S01]  /*3550*/  FFMA.FTZ R93, R13, UR31, -R78.reuse ;  /* 0x0000001f0d5d7c23 */ /* 0x100fe2000801084e */
[----:B------:R-:W-:Y:S01]  /*3560*/  FFMA.FTZ R25, R11, UR31, -R78 ;  /* 0x0000001f0b197c23 */ /* 0x000fe2000801084e */
[----:B------:R-:W-:Y:S01]  /*3570*/  IMAD.WIDE.U32 R26, R26, -0x2daee0ad, RZ ;  /* 0xd2511f531a1a7825 */ /* 0x000fe200078e00ff */
[----:B------:R-:W-:-:S03]  /*3580*/  LOP3.LUT R20, R20, UR29, R127, 0x96, !PT ;  /* 0x0000001d14147c12 */ /* 0x000fc6000f8e967f */
[--C-:B------:R-:W-:Y:S01]  /*3590*/  FFMA.FTZ R94, R49, UR31, -R78.reuse ;  /* 0x0000001f315e7c23 */ /* 0x100fe2000801084e */
[----:B------:R-:W-:Y:S01]  /*35a0*/  FFMA.FTZ R31, R15, UR31, -R78 ;  /* 0x0000001f0f1f7c23 */ /* 0x000fe2000801084e */
[----:B------:R-:W-:Y:S01]  /*35b0*/  MUFU.EX2 R93, R93 ;  /* 0x0000005d005d7308 */ /* 0x000fe20000000800 */
[----:B------:R-:W-:Y:S01]  /*35c0*/  LOP3.LUT R13, R128, UR28, R27, 0x96, !PT ;  /* 0x0000001c800d7c12 */ /* 0x000fe2000f8e961b */
[----:B------:R-:W-:-:S04]  /*35d0*/  IMAD.WIDE.U32 R20, R20, -0x2daee0ad, RZ ;  /* 0xd2511f5314147825 */ /* 0x000fc800078e00ff */
[--C-:B------:R-:W-:Y:S01]  /*35e0*/  FFMA.FTZ R30, R53, UR31, -R78.reuse ;  /* 0x0000001f351e7c23 */ /* 0x100fe2000801084e */
[----:B------:R-:W-:Y:S01]  /*35f0*/  FFMA.FTZ R24, R45, UR31, -R78 ;  /* 0x0000001f2d187c23 */ /* 0x000fe2000801084e */
[----:B------:R-:W-:Y:S01]  /*3600*/  LDSM.16.MT88.4 R64, [R86+0x7000] ;  /* 0x007000005640783b */ /* 0x000fe20000004200 */
[----:B------:R-:W-:Y:S01]  /*3610*/  IMAD.WIDE.U32 R36, R13, -0x326172a9, RZ ;  /* 0xcd9e8d570d247825 */ /* 0x000fe200078e00ff */
[----:B------:R-:W-:-:S03]  /*3620*/  LOP3.LUT R26, R26, UR23, R21, 0x96, !PT ;  /* 0x000000171a1a7c12 */ /* 0x000fc6000f8e9615 */
[----:B------:R-:W-:Y:S01]  /*3630*/  FFMA.FTZ R21, R41, UR31, -R78 ;  /* 0x0000001f29157c23 */ /* 0x000fe2000801084e */
[----:B-1----:R-:W-:Y:S01]  /*3640*/  FMNMX.FTZ R7, R7, R0, !PT ;  /* 0x0000000007077209 */ /* 0x002fe20007810000 */
[----:B------:R-:W-:Y:S01]  /*3650*/  MUFU.EX2 R94, R94 ;  /* 0x0000005e005e7308 */ /* 0x000fe20000000800 */
[----:B------:R-:W-:Y:S01]  /*3660*/  LOP3.LUT R11, R126, UR27, R37, 0x96, !PT ;  /* 0x0000001b7e0b7c12 */ /* 0x000fe2000f8e9625 */
[----:B------:R-:W-:-:S04]  /*3670*/  IMAD.WIDE.U32 R26, R26, -0x326172a9, RZ ;  /* 0xcd9e8d571a1a7825 */ /* 0x000fc800078e00ff */
[--C-:B------:R-:W-:Y:S01]  /*3680*/  FFMA.FTZ R32, R32, UR31, -R78.reuse ;  /* 0x0000001f20207c23 */ /* 0x100fe2000801084e */
[----:B------:R-:W1:Y:S01]  /*3690*/  SHFL.BFLY PT, R0, R7, 0x1, 0x1f ;  /* 0x0c201f0007007f89 */ /* 0x000e6200000e0000 */
[--C-:B------:R-:W-:Y:S01]  /*36a0*/  FFMA.FTZ R89, R89, UR31, -R78.reuse ;  /* 0x0000001f59597c23 */ /* 0x100fe2000801084e */
[----:B------:R-:W-:Y:S01]  /*36b0*/  IMAD.WIDE.U32 R42, R11, -0x2daee0ad, RZ ;  /* 0xd2511f530b2a7825 */ /* 0x000fe200078e00ff */
[----:B------:R-:W-:Y:S01]  /*36c0*/  LOP3.LUT R36, R36, UR22, R27, 0x96, !PT ;  /* 0x0000001624247c12 */ /* 0x000fe2000f8e961b */
[----:B------:R-:W-:Y:S02]  /*36d0*/  MUFU.EX2 R31, R31 ;  /* 0x0000001f001f7308 */ /* 0x000fe40000000800 */
[----:B------:R-:W-:Y:S01]  /*36e0*/  FFMA.FTZ R29, R29, UR31, -R78 ;  /* 0x0000001f1d1d7c23 */ /* 0x000fe2000801084e */
[----:B------:R-:W-:Y:S01]  /*36f0*/  VIADD R61, R61, 0x1 ;  /* 0x000000013d3d7836 */ /* 0x000fe20000000000 */
[----:B------:R-:W-:Y:S01]  /*3700*/  LOP3.LUT R11, R20, UR17, R43, 0x96, !PT ;  /* 0x00000011140b7c12 */ /* 0x000fe2000f8e962b */
[----:B------:R-:W-:-:S04]  /*3710*/  IMAD.WIDE.U32 R36, R36, -0x2daee0ad, RZ ;  /* 0xd2511f5324247825 */ /* 0x000fc800078e00ff */
[--C-:B------:R-:W-:Y:S01]  /*3720*/  FFMA.FTZ R20, R9, UR31, -R78.reuse ;  /* 0x0000001f09147c23 */ /* 0x100fe2000801084e */
[----:B------:R-:W-:Y:S01]  /*3730*/  FFMA.FTZ R135, R77, UR31, -R78 ;  /* 0x0000001f4d877c23 */ /* 0x000fe2000801084e */
[----:B------:R-:W-:Y:S01]  /*3740*/  LOP3.LUT R60, R61, UR25, R131, 0x96, !PT ;  /* 0x000000193d3c7c12 */ /* 0x000fe2000f8e9683 */
[----:B------:R-:W-:Y:S01]  /*3750*/  IMAD.WIDE.U32 R38, R11, -0x326172a9, RZ ;  /* 0xcd9e8d570b267825 */ /* 0x000fe200078e00ff */
[----:B------:R-:W-:Y:S01]  /*3760*/  LOP3.LUT R42, R42, UR13, R37, 0x96, !PT ;  /* 0x0000000d2a2a7c12 */ /* 0x000fe2000f8e9625 */
[----:B------:R-:W2:Y:S02]  /*3770*/  MUFU.EX2 R30, R30 ;  /* 0x0000001e001e7308 */ /* 0x000ea40000000800 */
[----:B------:R-:W-:Y:S01]  /*3780*/  IMAD.WIDE.U32 R60, R60, -0x326172a9, RZ ;  /* 0xcd9e8d573c3c7825 */ /* 0x000fe200078e00ff */
[----:B------:R-:W-:-:S03]  /*3790*/  LOP3.LUT R40, R26, UR16, R39, 0x96, !PT ;  /* 0x000000101a287c12 */ /* 0x000fc6000f8e9627 */
[----:B------:R-:W-:Y:S01]  /*37a0*/  IMAD.WIDE.U32 R42, R42, -0x326172a9, RZ ;  /* 0xcd9e8d572a2a7825 */ /* 0x000fe200078e00ff */
[----:B------:R-:W-:Y:S01]  /*37b0*/  LOP3.LUT R70, R60, UR29, R127, 0x96, !PT ;  /* 0x0000001d3c467c12 */ /* 0x000fe2000f8e967f */
[----:B------:R-:W-:Y:S01]  /*37c0*/  MUFU.EX2 R25, R25 ;  /* 0x0000001900197308 */ /* 0x000fe20000000800 */
[----:B-1----:R-:W-:Y:S01]  /*37d0*/  FMNMX.FTZ R0, R7, R0, !PT ;  /* 0x0000000007007209 */ /* 0x002fe20007810000 */
[----:B------:R-:W-:Y:S01]  /*37e0*/  IMAD.WIDE.U32 R40, R40, -0x2daee0ad, RZ ;  /* 0xd2511f5328287825 */ /* 0x000fe200078e00ff */
[----:B------:R-:W-:Y:S02]  /*37f0*/  LOP3.LUT R81, R38, UR12, R43, 0x96, !PT ;  /* 0x0000000c26517c12 */ /* 0x000fe4000f8e962b */
[C---:B------:R-:W-:Y:S01]  /*3800*/  FSETP.NEU.FTZ.AND P1, PT, R0.reuse, -INF , PT ;  /* 0xff8000000000780b */ /* 0x040fe20003f3d000 */
[----:B------:R-:W-:Y:S01]  /*3810*/  FMUL.FTZ R95, R0, UR31 ;  /* 0x0000001f005f7c20 */ /* 0x000fe20008410000 */
[----:B------:R-:W-:Y:S01]  /*3820*/  LOP3.LUT R13, R36, UR8, R41, 0x96, !PT ;  /* 0x00000008240d7c12 */ /* 0x000fe2000f8e9629 */
[----:B------:R-:W-:Y:S01]  /*3830*/  IMAD.MOV.U32 R26, RZ, RZ, R42 ;  /* 0x000000ffff1a7224 */ /* 0x000fe200078e002a */
[C---:B------:R-:W-:Y:S01]  /*3840*/  PRMT R9, R42.reuse, 0x7771, RZ ;  /* 0x000077712a097816 */ /* 0x040fe200000000ff */
[----:B------:R-:W-:Y:S01]  /*3850*/  IMAD.MOV.U32 R36, RZ, RZ, R40 ;  /* 0x000000ffff247224 */ /* 0x000fe200078e0028 */
[----:B------:R-:W-:Y:S01]  /*3860*/  FSEL R95, R95, RZ, P1 ;  /* 0x000000ff5f5f7208 */ /* 0x000fe20000800000 */
[----:B------:R-:W-:Y:S01]  /*3870*/  MUFU.EX2 R24, R24 ;  /* 0x0000001800187308 */ /* 0x000fe20000000800 */
[----:B------:R-:W-:Y:S01]  /*3880*/  PRMT R38, R42, 0x7773, RZ ;  /* 0x000077732a267816 */ /* 0x000fe200000000ff */
[----:B------:R-:W-:Y:S01]  /*3890*/  IMAD.WIDE.U32 R70, R70, -0x2daee0ad, RZ ;  /* 0xd2511f5346467825 */ /* 0x000fe200078e00ff */
[----:B------:R-:W-:-:S03]  /*38a0*/  PRMT R83, R42, 0x7772, RZ ;  /* 0x000077722a537816 */ /* 0x000fc600000000ff */
[--C-:B------:R-:W-:Y:S01]  /*38b0*/  FFMA.FTZ R96, R50, UR31, -R95.reuse ;  /* 0x0000001f32607c23 */ /* 0x100fe2000801085f */
[--C-:B------:R-:W-:Y:S01]  /*38c0*/  FFMA.FTZ R91, R22, UR31, -R95.reuse ;  /* 0x0000001f165b7c23 */ /* 0x100fe2000801085f */
[----:B------:R-:W-:Y:S01]  /*38d0*/  PRMT R47, R40, 0x7771, RZ ;  /* 0x00007771282f7816 */ /* 0x000fe200000000ff */
[--C-:B------:R-:W-:Y:S01]  /*38e0*/  FFMA.FTZ R88, R54, UR31, -R95.reuse ;  /* 0x0000001f36587c23 */ /* 0x100fe2000801085f */
[----:B------:R-:W-:Y:S01]  /*38f0*/  PRMT R6, R40, 0x7773, RZ ;  /* 0x0000777328067816 */ /* 0x000fe200000000ff */
[--C-:B------:R-:W-:Y:S01]  /*3900*/  FFMA.FTZ R79, R8, UR31, -R95.reuse ;  /* 0x0000001f084f7c23 */ /* 0x100fe2000801085f */
[----:B------:R-:W-:Y:S01]  /*3910*/  MUFU.EX2 R96, R96 ;  /* 0x0000006000607308 */ /* 0x000fe20000000800 */
[----:B------:R-:W-:Y:S01]  /*3920*/  PRMT R5, R40, 0x7772, RZ ;  /* 0x0000777228057816 */ /* 0x000fe200000000ff */
[--C-:B------:R-:W-:Y:S01]  /*3930*/  FFMA.FTZ R23, R10, UR31, -R95.reuse ;  /* 0x0000001f0a177c23 */ /* 0x100fe2000801085f */
[----:B------:R-:W1:Y:S01]  /*3940*/  LDSM.16.MT88.4 R40, [R109+0x6000] ;  /* 0x006000006d28783b */ /* 0x000e620000004200 */
[----:B------:R-:W-:Y:S01]  /*3950*/  LOP3.LUT R22, R26, 0xff, RZ, 0xc0, !PT ;  /* 0x000000ff1a167812 */ /* 0x000fe200078ec0ff */
[----:B------:R-:W-:Y:S01]  /*3960*/  FFMA.FTZ R27, R12, UR31, -R95 ;  /* 0x0000001f0c1b7c23 */ /* 0x000fe2000801085f */
[----:B------:R-:W-:Y:S01]  /*3970*/  PRMT R83, R83, 0x5410, R38 ;  /* 0x0000541053537816 */ /* 0x000fe20000000026 */
[----:B------:R-:W4:Y:S01]  /*3980*/  LDSM.16.MT88.4 R48, [R86+0x6000] ;  /* 0x006000005630783b */ /* 0x000f220000004200 */
[----:B------:R-:W5:Y:S01]  /*3990*/  MUFU.EX2 R91, R91 ;  /* 0x0000005b005b7308 */ /* 0x000f620000000800 */
[----:B------:R-:W-:Y:S01]  /*39a0*/  PRMT R9, R22, 0x5410, R9 ;  /* 0x0000541016097816 */ /* 0x000fe20000000009 */
[----:B--2---:R-:W-:Y:S01]  /*39b0*/  FADD.FTZ R102, R31, R30 ;  /* 0x0000001e1f667221 */ /* 0x004fe20000010000 */
[----:B------:R-:W-:Y:S01]  /*39c0*/  LOP3.LUT R83, R83, 0xff00ff, RZ, 0xc0, !PT ;  /* 0x00ff00ff53537812 */ /* 0x000fe200078ec0ff */
[--C-:B------:R-:W-:Y:S01]  /*39d0*/  FFMA.FTZ R134, R33, UR31, -R95.reuse ;  /* 0x0000001f21867c23 */ /* 0x100fe2000801085f */
[C---:B------:R-:W-:Y:S01]  /*39e0*/  LOP3.LUT R7, R81.reuse, 0xffff, RZ, 0xc0, !PT ;  /* 0x0000ffff51077812 */ /* 0x040fe200078ec0ff */
[--C-:B------:R-:W-:Y:S01]  /*39f0*/  FFMA.FTZ R16, R16, UR31, -R95.reuse ;  /* 0x0000001f10107c23 */ /* 0x100fe2000801085f */
[--C-:B------:R-:W-:Y:S01]  /*3a00*/  HSET2.LE.AND R82, R9, R124.reuse, PT ;  /* 0x0000007c09527233 */ /* 0x100fe20003803000 */
[----:B------:R-:W-:Y:S01]  /*3a10*/  MUFU.EX2 R88, R88 ;  /* 0x0000005800587308 */ /* 0x000fe20000000800 */
[----:B------:R-:W-:Y:S01]  /*3a20*/  PRMT R22, R81, 0x7632, R22 ;  /* 0x0000763251167816 */ /* 0x000fe20000000016 */
[----:B------:R-:W-:Y:S01]  /*3a30*/  FFMA.FTZ R17, R17, UR31, -R95 ;  /* 0x0000001f11117c23 */ /* 0x000fe2000801085f */
[----:B------:R-:W-:-:S02]  /*3a40*/  HSET2.LE.AND R83, R83, R124, PT ;  /* 0x0000007c53537233 */ /* 0x000fc40003803000 */
[C---:B------:R-:W-:Y:S01]  /*3a50*/  F2FP.F16.F32.PACK_AB R9, R94.reuse, R93 ;  /* 0x0000005d5e09723e */ /* 0x040fe200000000ff */
[----:B------:R-:W-:Y:S01]  /*3a60*/  FADD.FTZ R93, R93, R102 ;  /* 0x000000665d5d7221 */ /* 0x000fe20000010000 */
[----:B------:R-:W-:Y:S01]  /*3a70*/  LOP3.LUT R26, R81, 0xff, RZ, 0xc0, !PT ;  /* 0x000000ff511a7812 */ /* 0x000fe200078ec0ff */
[----:B------:R-:W2:Y:S01]  /*3a80*/  MUFU.EX2 R79, R79 ;  /* 0x0000004f004f7308 */ /* 0x000ea20000000800 */
[----:B-----5:R-:W-:Y:S01]  /*3a90*/  F2FP.F16.F32.PACK_AB R8, R91, R96 ;  /* 0x000000605b08723e */ /* 0x020fe200000000ff */
[----:B------:R-:W-:Y:S01]  /*3aa0*/  FADD.FTZ R94, R94, R93 ;  /* 0x0000005d5e5e7221 */ /* 0x000fe20000010000 */
[----:B------:R-:W-:Y:S02]  /*3ab0*/  SHF.R.U32.HI R7, RZ, 0x8, R7 ;  /* 0x00000008ff077819 */ /* 0x000fe40000011607 */
[----:B------:R-:W-:Y:S02]  /*3ac0*/  SHF.R.U32.HI R81, RZ, 0x18, R81 ;  /* 0x00000018ff517819 */ /* 0x000fe40000011651 */
[----:B------:R-:W-:Y:S01]  /*3ad0*/  LOP3.LUT R22, R22, 0xff, RZ, 0xc0, !PT ;  /* 0x000000ff16167812 */ /* 0x000fe200078ec0ff */
[----:B------:R-:W-:Y:S01]  /*3ae0*/  MUFU.EX2 R20, R20 ;  /* 0x0000001400147308 */ /* 0x000fe20000000800 */
[----:B------:R-:W-:-:S02]  /*3af0*/  LOP3.LUT R82, R9, R82, RZ, 0xc0, !PT ;  /* 0x0000005209527212 */ /* 0x000fc400078ec0ff */
[----:B------:R-:W-:Y:S02]  /*3b00*/  LOP3.LUT R83, R8, R83, RZ, 0xc0, !PT ;  /* 0x0000005308537212 */ /* 0x000fe400078ec0ff */
[----:B------:R-:W5:Y:S01]  /*3b10*/  LDSM.16.MT88.4 R8, [R109+0x6400] ;  /* 0x006400006d08783b */ /* 0x000f620000004200 */
[----:B------:R-:W-:Y:S01]  /*3b20*/  PRMT R7, R26, 0x5410, R7 ;  /* 0x000054101a077816 */ /* 0x000fe20000000007 */
[----:B------:R-:W-:Y:S01]  /*3b30*/  FFMA.FTZ R26, R46, UR31, -R95 ;  /* 0x0000001f2e1a7c23 */ /* 0x000fe2000801085f */
[----:B------:R-:W-:Y:S01]  /*3b40*/  PRMT R81, R22, 0x5410, R81 ;  /* 0x0000541016517816 */ /* 0x000fe20000000051 */
[----:B------:R-:W-:Y:S01]  /*3b50*/  FFMA.FTZ R22, R14, UR31, -R95 ;  /* 0x0000001f0e167c23 */ /* 0x000fe2000801085f */
[----:B------:R-:W-:Y:S01]  /*3b60*/  F2FP.F16.F32.PACK_AB R80, R30, R31 ;  /* 0x0000001f1e50723e */ /* 0x000fe200000000ff */
[----:B------:R-:W3:Y:S01]  /*3b70*/  MUFU.EX2 R21, R21 ;  /* 0x0000001500157308 */ /* 0x000ee20000000800 */
[--C-:B------:R-:W-:Y:S02]  /*3b80*/  HSET2.LE.AND R7, R7, R124.reuse, PT ;  /* 0x0000007c07077233 */ /* 0x100fe40003803000 */
[----:B------:R-:W-:-:S02]  /*3b90*/  HSET2.LE.AND R81, R81, R124, PT ;  /* 0x0000007c51517233 */ /* 0x000fc40003803000 */
[----:B--2---:R-:W-:Y:S02]  /*3ba0*/  F2FP.F16.F32.PACK_AB R4, R79, R88 ;  /* 0x000000584f04723e */ /* 0x004fe400000000ff */
[----:B------:R-:W-:Y:S01]  /*3bb0*/  LOP3.LUT R80, R80, R7, RZ, 0xc0, !PT ;  /* 0x0000000750507212 */ /* 0x000fe200078ec0ff */
[----:B------:R-:W-:Y:S01]  /*3bc0*/  MUFU.EX2 R26, R26 ;  /* 0x0000001a001a7308 */ /* 0x000fe20000000800 */
[----:B------:R-:W-:Y:S02]  /*3bd0*/  LOP3.LUT R81, R4, R81, RZ, 0xc0, !PT ;  /* 0x0000005104517212 */ /* 0x000fe400078ec0ff */
[C---:B------:R-:W-:Y:S02]  /*3be0*/  LOP3.LUT R7, R13.reuse, 0xffff, RZ, 0xc0, !PT ;  /* 0x0000ffff0d077812 */ /* 0x040fe400078ec0ff */
[C---:B------:R-:W-:Y:S02]  /*3bf0*/  PRMT R4, R13.reuse, 0x7632, R4 ;  /* 0x000076320d047816 */ /* 0x040fe40000000004 */
[----:B------:R-:W-:Y:S01]  /*3c00*/  LOP3.LUT R14, R36, 0xff, RZ, 0xc0, !PT ;  /* 0x000000ff240e7812 */ /* 0x000fe200078ec0ff */
[----:B------:R-:W-:Y:S01]  /*3c10*/  MUFU.EX2 R23, R23 ;  /* 0x0000001700177308 */ /* 0x000fe20000000800 */
[----:B------:R-:W-:Y:S01]  /*3c20*/  LOP3.LUT R45, R13, 0xff, RZ, 0xc0, !PT ;  /* 0x000000ff0d2d7812 */ /* 0x000fe200078ec0ff */
[----:B-1----:R-:W-:Y:S01]  /*3c30*/  HMMA.16816.F32 R36, R80, R40, RZ ;  /* 0x000000285024723c */ /* 0x002fe200000018ff */
[----:B------:R-:W-:-:S02]  /*3c40*/  SHF.R.U32.HI R13, RZ, 0x18, R13 ;  /* 0x00000018ff0d7819 */ /* 0x000fc4000001160d */
[----:B------:R-:W-:Y:S02]  /*3c50*/  SHF.R.U32.HI R12, RZ, 0x8, R7 ;  /* 0x00000008ff0c7819 */ /* 0x000fe40000011607 */
[----:B------:R-:W-:Y:S01]  /*3c60*/  LOP3.LUT R4, R4, 0xff, RZ, 0xc0, !PT ;  /* 0x000000ff04047812 */ /* 0x000fe200078ec0ff */
[----:B------:R-:W1:Y:S01]  /*3c70*/  MUFU.EX2 R22, R22 ;  /* 0x0000001600167308 */ /* 0x000e620000000800 */
[----:B------:R-:W-:Y:S01]  /*3c80*/  PRMT R5, R5, 0x5410, R6 ;  /* 0x0000541005057816 */ /* 0x000fe20000000006 */
[C---:B------:R-:W-:Y:S01]  /*3c90*/  HMMA.16816.F32 R40, R80.reuse, R42, RZ ;  /* 0x0000002a5028723c */ /* 0x040fe200000018ff */
[----:B------:R-:W-:Y:S02]  /*3ca0*/  PRMT R47, R14, 0x5410, R47 ;  /* 0x000054100e2f7816 */ /* 0x000fe4000000002f */
[----:B------:R-:W-:Y:S02]  /*3cb0*/  PRMT R45, R45, 0x5410, R12 ;  /* 0x000054102d2d7816 */ /* 0x000fe4000000000c */
[----:B------:R-:W-:Y:S01]  /*3cc0*/  PRMT R13, R4, 0x5410, R13 ;  /* 0x00005410040d7816 */ /* 0x000fe2000000000d */
[----:B------:R-:W2:Y:S01]  /*3cd0*/  MUFU.EX2 R27, R27 ;  /* 0x0000001b001b7308 */ /* 0x000ea20000000800 */
[----:B------:R-:W-:Y:S01]  /*3ce0*/  LOP3.LUT R15, R5, 0xff00ff, RZ, 0xc0, !PT ;  /* 0x00ff00ff050f7812 */ /* 0x000fe200078ec0ff */
[----:B------:R-:W-:Y:S01]  /*3cf0*/  HMMA.16816.F32 R52, R80, R56, RZ ;  /* 0x000000385034723c */ /* 0x000fe200000018ff */
[--C-:B------:R-:W-:Y:S01]  /*3d00*/  HSET2.LE.AND R14, R47, R124.reuse, PT ;  /* 0x0000007c2f0e7233 */ /* 0x100fe20003803000 */
[----:B------:R-:W5:Y:S01]  /*3d10*/  LDSM.16.MT88.4 R4, [R86+0x6400] ;  /* 0x006400005604783b */ /* 0x000f620000004200 */
[----:B------:R-:W-:-:S02]  /*3d20*/  HSET2.LE.AND R12, R45, R124, PT ;  /* 0x0000007c2d0c7233 */ /* 0x000fc40003803000 */
[--C-:B------:R-:W-:Y:S01]  /*3d30*/  HSET2.LE.AND R15, R15, R124.reuse, PT ;  /* 0x0000007c0f0f7233 */ /* 0x100fe20003803000 */
[----:B------:R-:W-:Y:S01]  /*3d40*/  MUFU.EX2 R32, R32 ;  /* 0x0000002000207308 */ /* 0x000fe20000000800 */
[----:B------:R-:W-:Y:S01]  /*3d50*/  HSET2.LE.AND R13, R13, R124, PT ;  /* 0x0000007c0d0d7233 */ /* 0x000fe20003803000 */
[----:B------:R-:W-:Y:S01]  /*3d60*/  HMMA.16816.F32 R56, R80, R58, RZ ;  /* 0x0000003a5038723c */ /* 0x000fe200000018ff */
[----:B---3--:R-:W-:Y:S02]  /*3d70*/  F2FP.F16.F32.PACK_AB R47, R21, R20 ;  /* 0x00000014152f723e */ /* 0x008fe400000000ff */
[----:B-1----:R-:W-:Y:S02]  /*3d80*/  F2FP.F16.F32.PACK_AB R46, R22, R23 ;  /* 0x00000017162e723e */ /* 0x002fe400000000ff */
[----:B------:R-:W-:Y:S01]  /*3d90*/  F2FP.F16.F32.PACK_AB R45, R24, R25 ;  /* 0x00000019182d723e */ /* 0x000fe200000000ff */
[----:B------:R-:W-:Y:S01]  /*3da0*/  MUFU.EX2 R31, R89 ;  /* 0x00000059001f7308 */ /* 0x000fe20000000800 */
[----:B--2---:R-:W-:-:S02]  /*3db0*/  F2FP.F16.F32.PACK_AB R44, R27, R26 ;  /* 0x0000001a1b2c723e */ /* 0x004fc400000000ff */
[----:B------:R-:W-:Y:S02]  /*3dc0*/  LOP3.LUT R14, R47, R14, RZ, 0xc0, !PT ;  /* 0x0000000e2f0e7212 */ /* 0x000fe400078ec0ff */
[----:B------:R-:W-:Y:S02]  /*3dd0*/  LOP3.LUT R15, R46, R15, RZ, 0xc0, !PT ;  /* 0x0000000f2e0f7212 */ /* 0x000fe400078ec0ff */
[----:B------:R-:W-:Y:S01]  /*3de0*/  LOP3.LUT R12, R45, R12, RZ, 0xc0, !PT ;  /* 0x0000000c2d0c7212 */ /* 0x000fe200078ec0ff */
[----:B------:R-:W-:Y:S01]  /*3df0*/  MUFU.EX2 R135, R135 ;  /* 0x0000008700877308 */ /* 0x000fe20000000800 */
[----:B------:R-:W-:Y:S02]  /*3e00*/  LOP3.LUT R13, R44, R13, RZ, 0xc0, !PT ;  /* 0x0000000d2c0d7212 */ /* 0x000fe400078ec0ff */
[----:B----4-:R-:W-:Y:S05]  /*3e10*/  HMMA.16816.F32 R44, R80, R48, RZ ;  /* 0x00000030502c723c */ /* 0x010fea00000018ff */
[----:B------:R-:W-:Y:S03]  /*3e20*/  MUFU.EX2 R134, R134 ;  /* 0x0000008600867308 */ /* 0x000fe60000000800 */
[C---:B-----5:R-:W-:Y:S05]  /*3e30*/  HMMA.16816.F32 R36, R12.reuse, R8, R36 ;  /* 0x000000080c24723c */ /* 0x060fea0000001824 */
[----:B------:R-:W-:Y:S03]  /*3e40*/  MUFU.EX2 R89, R17 ;  /* 0x0000001100597308 */ /* 0x000fe60000000800 */
[----:B------:R-:W-:Y:S01]  /*3e50*/  HMMA.16816.F32 R40, R12, R10, R40 ;  /* 0x0000000a0c28723c */ /* 0x000fe20000001828 */
[----:B------:R-:W1:Y:S04]  /*3e60*/  LDSM.16.MT88.4 R8, [R109+0x7400] ;  /* 0x007400006d08783b */ /* 0x000e680000004200 */
[----:B------:R-:W-:Y:S03]  /*3e70*/  MUFU.EX2 R29, R29 ;  /* 0x0000001d001d7308 */ /* 0x000fe60000000800 */
[----:B------:R-:W-:Y:S08]  /*3e80*/  HMMA.16816.F32 R48, R80, R50, RZ ;  /* 0x000000325030723c */ /* 0x000ff000000018ff */
[----:B------:R-:W-:-:S12]  /*3e90*/  HMMA.16816.F32 R44, R12, R4, R44 ;  /* 0x000000040c2c723c */ /* 0x000fd8000000182c */
[C---:B------:R-:W-:Y:S01]  /*3ea0*/  HMMA.16816.F32 R48, R12.reuse, R6, R48 ;  /* 0x000000060c30723c */ /* 0x040fe20000001830 */
[----:B------:R-:W2:Y:S07]  /*3eb0*/  LDSM.16.MT88.4 R4, [R86+0x7400] ;  /* 0x007400005604783b */ /* 0x000eae0000004200 */
[----:B-1----:R-:W-:Y:S01]  /*3ec0*/  HMMA.16816.F32 R52, R12, R8, R52 ;  /* 0x000000080c34723c */ /* 0x002fe20000001834 */
[----:B------:R-:W-:-:S05]  /*3ed0*/  LOP3.LUT R8, R132, UR30, R61, 0x96, !PT ;  /* 0x0000001e84087c12 */ /* 0x000fca000f8e963d */
[----:B------:R-:W-:Y:S02]  /*3ee0*/  IMAD.WIDE.U32 R68, R8, -0x2daee0ad, RZ ;  /* 0xd2511f5308447825 */ /* 0x000fe400078e00ff */
[----:B------:R-:W-:Y:S03]  /*3ef0*/  HMMA.16816.F32 R56, R12, R10, R56 ;  /* 0x0000000a0c38723c */ /* 0x000fe60000001838 */
[----:B------:R-:W-:Y:S02]  /*3f00*/  LOP3.LUT R8, R128, UR28, R69, 0x96, !PT ;  /* 0x0000001c80087c12 */ /* 0x000fe4000f8e9645 */
[----:B------:R-:W-:-:S03]  /*3f10*/  LOP3.LUT R68, R68, UR23, R71, 0x96, !PT ;  /* 0x0000001744447c12 */ /* 0x000fc6000f8e9647 */
[----:B------:R-:W-:Y:S01]  /*3f20*/  IMAD.WIDE.U32 R10, R8, -0x326172a9, RZ ;  /* 0xcd9e8d57080a7825 */ /* 0x000fe200078e00ff */
[----:B------:R-:W-:Y:S03]  /*3f30*/  HMMA.16816.F32 R60, R80, R64, RZ ;  /* 0x00000040503c723c */ /* 0x000fe600000018ff */
[----:B------:R-:W-:Y:S01]  /*3f40*/  IMAD.WIDE.U32 R68, R68, -0x326172a9, RZ ;  /* 0xcd9e8d5744447825 */ /* 0x000fe200078e00ff */
[----:B------:R-:W-:-:S04]  /*3f50*/  LOP3.LUT R8, R126, UR27, R11, 0x96, !PT ;  /* 0x0000001b7e087c12 */ /* 0x000fc8000f8e960b */
[----:B------:R-:W-:Y:S01]  /*3f60*/  LOP3.LUT R10, R10, UR22, R69, 0x96, !PT ;  /* 0x000000160a0a7c12 */ /* 0x000fe2000f8e9645 */
[----:B------:R-:W-:Y:S01]  /*3f70*/  IMAD.WIDE.U32 R8, R8, -0x2daee0ad, RZ ;  /* 0xd2511f5308087825 */ /* 0x000fe200078e00ff */
[----:B------:R-:W-:Y:S03]  /*3f80*/  HMMA.16816.F32 R64, R80, R66, RZ ;  /* 0x000000425040723c */ /* 0x000fe600000018ff */
[----:B------:R-:W-:Y:S01]  /*3f90*/  IMAD.WIDE.U32 R10, R10, -0x2daee0ad, RZ ;  /* 0xd2511f530a0a7825 */ /* 0x000fe200078e00ff */
[----:B------:R-:W-:-:S04]  /*3fa0*/  LOP3.LUT R9, R70, UR17, R9, 0x96, !PT ;  /* 0x0000001146097c12 */ /* 0x000fc8000f8e9609 */
[----:B------:R-:W-:Y:S01]  /*3fb0*/  LOP3.LUT R8, R8, UR13, R11, 0x96, !PT ;  /* 0x0000000d08087c12 */ /* 0x000fe2000f8e960b */
[----:B------:R-:W-:Y:S01]  /*3fc0*/  IMAD.WIDE.U32 R72, R9, -0x326172a9, RZ ;  /* 0xcd9e8d5709487825 */ /* 0x000fe200078e00ff */
[----:B--2---:R-:W-:Y:S03]  /*3fd0*/  HMMA.16816.F32 R60, R12, R4, R60 ;  /* 0x000000040c3c723c */ /* 0x004fe6000000183c */
[----:B------:R-:W-:Y:S01]  /*3fe0*/  IMAD.WIDE.U32 R70, R8, -0x326172a9, RZ ;  /* 0xcd9e8d5708467825 */ /* 0x000fe200078e00ff */
[----:B------:R-:W-:-:S04]  /*3ff0*/  LOP3.LUT R4, R68, UR16, R73, 0x96, !PT ;  /* 0x0000001044047c12 */ /* 0x000fc8000f8e9649 */
[----:B------:R-:W-:Y:S01]  /*4000*/  LOP3.LUT R11, R72, UR12, R71, 0x96, !PT ;  /* 0x0000000c480b7c12 */ /* 0x000fe2000f8e9647 */
[----:B------:R-:W-:Y:S01]  /*4010*/  IMAD.WIDE.U32 R68, R4, -0x2daee0ad, RZ ;  /* 0xd2511f5304447825 */ /* 0x000fe200078e00ff */
[----:B------:R-:W1:Y:S01]  /*4020*/  LDSM.16.MT88.4 R72, [R109+0x8000] ;  /* 0x008000006d48783b */ /* 0x000e620000004200 */
[----:B------:R-:W-:Y:S01]  /*4030*/  HMMA.16816.F32 R64, R12, R6, R64 ;  /* 0x000000060c40723c */ /* 0x000fe20000001840 */
[C---:B------:R-:W-:Y:S01]  /*4040*/  PRMT R5, R70.reuse, 0x7773, RZ ;  /* 0x0000777346057816 */ /* 0x040fe200000000ff */
[----:B------:R-:W-:Y:S01]  /*4050*/  IMAD.MOV.U32 R6, RZ, RZ, R70 ;  /* 0x000000ffff067224 */ /* 0x000fe200078e0046 */
[C---:B------:R-:W-:Y:S01]  /*4060*/  PRMT R8, R70.reuse, 0x7772, RZ ;  /* 0x0000777246087816 */ /* 0x040fe200000000ff */
[----:B------:R-:W-:Y:S01]  /*4070*/  IMAD.MOV.U32 R92, RZ, RZ, R68 ;  /* 0x000000ffff5c7224 */ /* 0x000fe200078e0044 */
[----:B------:R-:W-:Y:S02]  /*4080*/  PRMT R9, R70, 0x7771, RZ ;  /* 0x0000777146097816 */ /* 0x000fe400000000ff */
[----:B------:R-:W-:-:S02]  /*4090*/  LOP3.LUT R4, R6, 0xff, RZ, 0xc0, !PT ;  /* 0x000000ff06047812 */ /* 0x000fc400078ec0ff */
[----:B------:R-:W-:Y:S02]  /*40a0*/  PRMT R8, R8, 0x5410, R5 ;  /* 0x0000541008087816 */ /* 0x000fe40000000005 */
[----:B------:R-:W-:Y:S02]  /*40b0*/  PRMT R9, R4, 0x5410, R9 ;  /* 0x0000541004097816 */ /* 0x000fe40000000009 */
[----:B------:R-:W2:Y:S01]  /*40c0*/  LDSM.16.MT88.4 R4, [R109+0x8400] ;  /* 0x008400006d04783b */ /* 0x000ea20000004200 */
[----:B------:R-:W-:Y:S02]  /*40d0*/  LOP3.LUT R10, R10, UR8, R69, 0x96, !PT ;  /* 0x000000080a0a7c12 */ /* 0x000fe4000f8e9645 */
[C---:B------:R-:W-:Y:S02]  /*40e0*/  PRMT R99, R68.reuse, 0x7771, RZ ;  /* 0x0000777144637816 */ /* 0x040fe400000000ff */
[C---:B------:R-:W-:Y:S02]  /*40f0*/  PRMT R97, R68.reuse, 0x7773, RZ ;  /* 0x0000777344617816 */ /* 0x040fe400000000ff */
[----:B------:R-:W-:-:S02]  /*4100*/  PRMT R98, R68, 0x7772, RZ ;  /* 0x0000777244627816 */ /* 0x000fc400000000ff */
[----:B------:R-:W-:Y:S02]  /*4110*/  SHF.R.U32.HI R101, RZ, 0x18, R11 ;  /* 0x00000018ff657819 */ /* 0x000fe4000001160b */
[----:B------:R-:W-:Y:S02]  /*4120*/  PRMT R98, R98, 0x5410, R97 ;  /* 0x0000541062627816 */ /* 0x000fe40000000061 */
[----:B------:R-:W-:Y:S02]  /*4130*/  LOP3.LUT R97, R11, 0xffff, RZ, 0xc0, !PT ;  /* 0x0000ffff0b617812 */ /* 0x000fe400078ec0ff */
[----:B------:R-:W-:Y:S02]  /*4140*/  LOP3.LUT R92, R92, 0xff, RZ, 0xc0, !PT ;  /* 0x000000ff5c5c7812 */ /* 0x000fe400078ec0ff */
[----:B------:R-:W-:Y:S02]  /*4150*/  SHF.R.U32.HI R97, RZ, 0x8, R97 ;  /* 0x00000008ff617819 */ /* 0x000fe40000011661 */
[----:B------:R-:W-:Y:S01]  /*4160*/  PRMT R99, R92, 0x5410, R99 ;  /* 0x000054105c637816 */ /* 0x000fe20000000063 */
[--C-:B------:R-:W-:Y:S01]  /*4170*/  FFMA.FTZ R92, R85, UR31, -R78.reuse ;  /* 0x0000001f555c7c23 */ /* 0x100fe2000801084e */
[--C-:B------:R-:W-:Y:S01]  /*4180*/  FFMA.FTZ R85, R87, UR31, -R78.reuse ;  /* 0x0000001f57557c23 */ /* 0x100fe2000801084e */
[--C-:B------:R-:W-:Y:S01]  /*4190*/  FFMA.FTZ R87, R28, UR31, -R78.reuse ;  /* 0x0000001f1c577c23 */ /* 0x100fe2000801084e */
[----:B------:R-:W-:Y:S01]  /*41a0*/  FFMA.FTZ R28, R76, UR31, -R78 ;  /* 0x0000001f4c1c7c23 */ /* 0x000fe2000801084e */
[----:B------:R-:W-:Y:S01]  /*41b0*/  HSET2.LE.AND R9, R9, R124, PT ;  /* 0x0000007c09097233 */ /* 0x000fe20003803000 */
[C---:B-1----:R-:W-:Y:S01]  /*41c0*/  HMMA.16816.F32 R68, R80.reuse, R72, RZ ;  /* 0x000000485044723c */ /* 0x042fe200000018ff */
[----:B------:R-:W1:Y:S07]  /*41d0*/  MUFU.EX2 R30, R87 ;  /* 0x00000057001e7308 */ /* 0x000e6e0000000800 */
[----:B------:R-:W-:Y:S01]  /*41e0*/  HMMA.16816.F32 R72, R80, R74, RZ ;  /* 0x0000004a5048723c */ /* 0x000fe200000018ff */
[----:B------:R-:W-:Y:S08]  /*41f0*/  MUFU.EX2 R28, R28 ;  /* 0x0000001c001c7308 */ /* 0x000ff00000000800 */
[----:B------:R-:W-:Y:S01]  /*4200*/  MUFU.EX2 R85, R85 ;  /* 0x0000005500557308 */ /* 0x000fe20000000800 */
[----:B-1----:R-:W-:-:S02]  /*4210*/  F2FP.F16.F32.PACK_AB R17, R29, R30 ;  /* 0x0000001e1d11723e */ /* 0x002fc400000000ff */
[----:B--2---:R-:W-:Y:S01]  /*4220*/  HMMA.16816.F32 R68, R12, R4, R68 ;  /* 0x000000040c44723c */ /* 0x004fe20000001844 */
[----:B------:R-:W-:-:S04]  /*4230*/  LOP3.LUT R4, R11, 0xff, RZ, 0xc0, !PT ;  /* 0x000000ff0b047812 */ /* 0x000fc800078ec0ff */
[----:B------:R-:W-:Y:S02]  /*4240*/  PRMT R97, R4, 0x5410, R97 ;  /* 0x0000541004617816 */ /* 0x000fe40000000061 */
[----:B------:R-:W-:Y:S01]  /*4250*/  PRMT R4, R11, 0x7632, R4 ;  /* 0x000076320b047816 */ /* 0x000fe20000000004 */
[----:B------:R-:W-:Y:S01]  /*4260*/  HMMA.16816.F32 R72, R12, R6, R72 ;  /* 0x000000060c48723c */ /* 0x000fe20000001848 */
[----:B------:R-:W-:Y:S02]  /*4270*/  FADD.FTZ R11, R88, R79 ;  /* 0x0000004f580b7221 */ /* 0x000fe40000010000 */
[----:B------:R-:W-:Y:S01]  /*4280*/  LOP3.LUT R4, R4, 0xff, RZ, 0xc0, !PT ;  /* 0x000000ff04047812 */ /* 0x000fe200078ec0ff */
[----:B------:R-:W-:Y:S01]  /*4290*/  MUFU.EX2 R88, R92 ;  /* 0x0000005c00587308 */ /* 0x000fe20000000800 */
[----:B------:R-:W-:Y:S01]  /*42a0*/  FADD.FTZ R96, R96, R11 ;  /* 0x0000000b60607221 */ /* 0x000fe20000010000 */
[----:B------:R-:W-:Y:S02]  /*42b0*/  LOP3.LUT R11, R10, 0xffff, RZ, 0xc0, !PT ;  /* 0x0000ffff0a0b7812 */ /* 0x000fe400078ec0ff */
[----:B------:R-:W-:Y:S01]  /*42c0*/  PRMT R101, R4, 0x5410, R101 ;  /* 0x0000541004657816 */ /* 0x000fe20000000065 */
[----:B------:R-:W-:Y:S01]  /*42d0*/  FADD.FTZ R91, R91, R96 ;  /* 0x000000605b5b7221 */ /* 0x000fe20000010000 */
[----:B------:R-:W1:Y:S02]  /*42e0*/  LDSM.16.MT88.4 R4, [R86+0x8000] ;  /* 0x008000005604783b */ /* 0x000e640000004200 */
[----:B------:R2:W-:Y:S02]  /*42f0*/  MUFU.EX2 R92, R16 ;  /* 0x00000010005c7308 */ /* 0x0005e40000000800 */
[----:B--2---:R-:W-:Y:S01]  /*4300*/  SHF.R.U32.HI R16, RZ, 0x8, R11 ;  /* 0x00000008ff107819 */ /* 0x004fe2000001160b */
[----:B-1----:R-:W-:Y:S01]  /*4310*/  HMMA.16816.F32 R76, R80, R4, RZ ;  /* 0x00000004504c723c */ /* 0x002fe200000018ff */
[--C-:B------:R-:W-:Y:S01]  /*4320*/  FFMA.FTZ R5, R35, UR31, -R95.reuse ;  /* 0x0000001f23057c23 */ /* 0x100fe2000801085f */
[--C-:B------:R-:W-:Y:S01]  /*4330*/  FFMA.FTZ R4, R90, UR31, -R95.reuse ;  /* 0x0000001f5a047c23 */ /* 0x100fe2000801085f */
[----:B------:R-:W-:-:S02]  /*4340*/  FFMA.FTZ R35, R18, UR31, -R95 ;  /* 0x0000001f12237c23 */ /* 0x000fc4000801085f */
[----:B------:R1:W-:Y:S03]  /*4350*/  MUFU.EX2 R87, R5 ;  /* 0x0000000500577308 */ /* 0x0003e60000000800 */
[----:B------:R-:W-:Y:S01]  /*4360*/  HMMA.16816.F32 R80, R80, R6, RZ ;  /* 0x000000065050723c */ /* 0x000fe200000018ff */
[----:B------:R-:W-:Y:S01]  /*4370*/  FFMA.FTZ R6, R34, UR31, -R95 ;  /* 0x0000001f22067c23 */ /* 0x000fe2000801085f */
[C---:B------:R-:W-:Y:S01]  /*4380*/  PRMT R7, R10.reuse, 0x7632, R7 ;  /* 0x000076320a077816 */ /* 0x040fe20000000007 */
[----:B------:R-:W-:Y:S01]  /*4390*/  FFMA.FTZ R34, R19, UR31, -R95 ;  /* 0x0000001f13227c23 */ /* 0x000fe2000801085f */
[----:B------:R-:W-:Y:S01]  /*43a0*/  LOP3.LUT R19, R10, 0xff, RZ, 0xc0, !PT ;  /* 0x000000ff0a137812 */ /* 0x000fe200078ec0ff */
[----:B------:R-:W2:Y:S01]  /*43b0*/  MUFU.EX2 R90, R6 ;  /* 0x00000006005a7308 */ /* 0x000ea20000000800 */
[----:B------:R-:W-:Y:S02]  /*43c0*/  SHF.R.U32.HI R10, RZ, 0x18, R10 ;  /* 0x00000018ff0a7819 */ /* 0x000fe4000001160a */
[----:B------:R-:W-:-:S02]  /*43d0*/  LOP3.LUT R7, R7, 0xff, RZ, 0xc0, !PT ;  /* 0x000000ff07077812 */ /* 0x000fc400078ec0ff */
[----:B------:R-:W-:-:S03]  /*43e0*/  PRMT R19, R19, 0x5410, R16 ;  /* 0x0000541013137816 */ /* 0x000fc60000000010 */
[----:B------:R-:W3:Y:S01]  /*43f0*/  MUFU.EX2 R33, R4 ;  /* 0x0000000400217308 */ /* 0x000ee20000000800 */
[----:B-1----:R-:W-:Y:S02]  /*4400*/  PRMT R5, R7, 0x5410, R10 ;  /* 0x0000541007057816 */ /* 0x002fe4000000000a */
[----:B------:R-:W-:Y:S02]  /*4410*/  LOP3.LUT R7, R8, 0xff00ff, RZ, 0xc0, !PT ;  /* 0x00ff00ff08077812 */ /* 0x000fe400078ec0ff */
[----:B------:R-:W-:Y:S02]  /*4420*/  F2FP.F16.F32.PACK_AB R10, R31, R32 ;  /* 0x000000201f0a723e */ /* 0x000fe400000000ff */
[--C-:B------:R-:W-:Y:S01]  /*4430*/  HSET2.LE.AND R8, R97, R124.reuse, PT ;  /* 0x0000007c61087233 */ /* 0x100fe20003803000 */
[----:B------:R-:W-:Y:S01]  /*4440*/  MUFU.EX2 R35, R35 ;  /* 0x0000002300237308 */ /* 0x000fe20000000800 */
[----:B------:R-:W-:Y:S02]  /*4450*/  HSET2.LE.AND R7, R7, R124, PT ;  /* 0x0000007c07077233 */ /* 0x000fe40003803000 */
[----:B--2---:R-:W-:-:S02]  /*4460*/  F2FP.F16.F32.PACK_AB R6, R87, R90 ;  /* 0x0000005a5706723e */ /* 0x004fc400000000ff */
[----:B------:R-:W-:Y:S02]  /*4470*/  LOP3.LUT R10, R10, R9, RZ, 0xc0, !PT ;  /* 0x000000090a0a7212 */ /* 0x000fe400078ec0ff */
[----:B------:R-:W-:Y:S01]  /*4480*/  LOP3.LUT R11, R6, R7, RZ, 0xc0, !PT ;  /* 0x00000007060b7212 */ /* 0x000fe200078ec0ff */
[----:B------:R-:W1:Y:S01]  /*4490*/  MUFU.EX2 R34, R34 ;  /* 0x0000002200227308 */ /* 0x000e620000000800 */
[----:B------:R-:W-:Y:S02]  /*44a0*/  HSET2.LE.AND R6, R99, R124, PT ;  /* 0x0000007c63067233 */ /* 0x000fe40003803000 */
[----:B------:R-:W-:Y:S02]  /*44b0*/  LOP3.LUT R7, R98, 0xff00ff, RZ, 0xc0, !PT ;  /* 0x00ff00ff62077812 */ /* 0x000fe400078ec0ff */
[----:B------:R-:W-:Y:S02]  /*44c0*/  F2FP.F16.F32.PACK_AB R9, R135, R28 ;  /* 0x0000001c8709723e */ /* 0x000fe400000000ff */
[----:B---3--:R-:W-:-:S02]  /*44d0*/  F2FP.F16.F32.PACK_AB R4, R134, R33 ;  /* 0x000000218604723e */ /* 0x008fc400000000ff */
[----:B------:R-:W-:Y:S02]  /*44e0*/  LOP3.LUT R6, R9, R6, RZ, 0xc0, !PT ;  /* 0x0000000609067212 */ /* 0x000fe400078ec0ff */
[--C-:B------:R-:W-:Y:S02]  /*44f0*/  HSET2.LE.AND R7, R7, R124.reuse, PT ;  /* 0x0000007c07077233 */ /* 0x100fe40003803000 */
[----:B------:R-:W-:Y:S02]  /*4500*/  F2FP.F16.F32.PACK_AB R9, R85, R88 ;  /* 0x000000585509723e */ /* 0x000fe400000000ff */
[----:B------:R-:W-:Y:S02]  /*4510*/  HSET2.LE.AND R5, R5, R124, PT ;  /* 0x0000007c05057233 */ /* 0x000fe40003803000 */
[----:B------:R-:W-:Y:S02]  /*4520*/  LOP3.LUT R8, R9, R8, RZ, 0xc0, !PT ;  /* 0x0000000809087212 */ /* 0x000fe400078ec0ff */
[----:B------:R-:W-:-:S02]  /*4530*/  LOP3.LUT R7, R4, R7, RZ, 0xc0, !PT ;  /* 0x0000000704077212 */ /* 0x000fc400078ec0ff */
[--C-:B------:R-:W-:Y:S02]  /*4540*/  HSET2.LE.AND R9, R101, R124.reuse, PT ;  /* 0x0000007c65097233 */ /* 0x100fe40003803000 */
[----:B------:R-:W-:Y:S02]  /*4550*/  F2FP.F16.F32.PACK_AB R4, R89, R92 ;  /* 0x0000005c5904723e */ /* 0x000fe400000000ff */
[----:B-1----:R-:W-:Y:S02]  /*4560*/  F2FP.F16.F32.PACK_AB R16, R34, R35 ;  /* 0x000000232210723e */ /* 0x002fe400000000ff */
[----:B------:R-:W-:Y:S02]  /*4570*/  LOP3.LUT R9, R4, R9, RZ, 0xc0, !PT ;  /* 0x0000000904097212 */ /* 0x000fe400078ec0ff */
[----:B------:R-:W-:Y:S02]  /*4580*/  HSET2.LE.AND R4, R19, R124, PT ;  /* 0x0000007c13047233 */ /* 0x000fe40003803000 */
[----:B------:R-:W-:-:S03]  /*4590*/  LOP3.LUT R5, R16, R5, RZ, 0xc0, !PT ;  /* 0x0000000510057212 */ /* 0x000fc600078ec0ff */
[----:B------:R-:W-:Y:S02]  /*45a0*/  LOP3.LUT R4, R17, R4, RZ, 0xc0, !PT ;  /* 0x0000000411047212 */ /* 0x000fe400078ec0ff */
[----:B------:R-:W1:Y:S02]  /*45b0*/  LDSM.16.MT88.4 R16, [R86+0x8400] ;  /* 0x008400005610783b */ /* 0x000e640000004200 */
[C---:B-1----:R-:W-:Y:S08]  /*45c0*/  HMMA.16816.F32 R76, R12.reuse, R16, R76 ;  /* 0x000000100c4c723c */ /* 0x042ff0000000184c */
[----:B------:R-:W-:Y:S01]  /*45d0*/  HMMA.16816.F32 R80, R12, R18, R80 ;  /* 0x000000120c50723c */ /* 0x000fe20000001850 */
[----:B------:R-:W1:Y:S04]  /*45e0*/  LDSM.16.MT88.4 R12, [R109+0x6800] ;  /* 0x006800006d0c783b */ /* 0x000e680000004200 */
[----:B------:R-:W2:Y:S03]  /*45f0*/  LDSM.16.MT88.4 R16, [R86+0x6800] ;  /* 0x006800005610783b */ /* 0x000ea60000004200 */
        /* <DEDUP_REMOVED lines=13> */
[----:B------:R-:W-:Y:S01]  /*46d0*/  HMMA.16816.F32 R72, R8, R14, R72 ;  /* 0x0000000e0848723c */ /* 0x000fe20000001848 */
[----:B------:R-:W1:Y:S07]  /*46e0*/  LDSM.16.MT88.4 R12, [R86+0x8800] ;  /* 0x00880000560c783b */ /* 0x000e6e0000004200 */
[C---:B--2---:R-:W-:Y:S08]  /*46f0*/  HMMA.16816.F32 R36, R4.reuse, R16, R36 ;  /* 0x000000100424723c */ /* 0x044ff00000001824 */
[----:B------:R-:W-:Y:S01]  /*4700*/  HMMA.16816.F32 R40, R4, R18, R40 ;  /* 0x000000120428723c */ /* 0x000fe20000001828 */
[----:B------:R-:W2:Y:S07]  /*4710*/  LDSM.16.MT88.4 R16, [R86+0x7c00] ;  /* 0x007c00005610783b */ /* 0x000eae0000004200 */
[C---:B-1----:R-:W-:Y:S08]  /*4720*/  HMMA.16816.F32 R76, R8.reuse, R12, R76 ;  /* 0x0000000c084c723c */ /* 0x042ff0000000184c */
[----:B------:R-:W-:Y:S01]  /*4730*/  HMMA.16816.F32 R80, R8, R14, R80 ;  /* 0x0000000e0850723c */ /* 0x000fe20000001850 */
[----:B------:R-:W1:Y:S04]  /*4740*/  LDSM.16.MT88.4 R12, [R86+0x6c00] ;  /* 0x006c0000560c783b */ /* 0x000e680000004200 */
[----:B------:R-:W3:Y:S03]  /*4750*/  LDSM.16.MT88.4 R8, [R109+0x7c00] ;  /* 0x007c00006d08783b */ /* 0x000ee60000004200 */
[----:B--2---:R-:W-:Y:S01]  /*4760*/  HMMA.16816.F32 R60, R4, R16, R60 ;  /* 0x00000010043c723c */ /* 0x004fe2000000183c */
[----:B------:R-:W-:Y:S01]  /*4770*/  FADD.FTZ R17, R25, R94 ;  /* 0x0000005e19117221 */ /* 0x000fe20000010000 */
[----:B------:R-:W-:-:S03]  /*4780*/  FADD.FTZ R16, R26, R91 ;  /* 0x0000005b1a107221 */ /* 0x000fc60000010000 */
[----:B------:R-:W-:Y:S01]  /*4790*/  FADD.FTZ R17, R24, R17 ;  /* 0x0000001118117221 */ /* 0x000fe20000010000 */
[----:B------:R-:W-:Y:S02]  /*47a0*/  FADD.FTZ R16, R27, R16 ;  /* 0x000000101b107221 */ /* 0x000fe40000010000 */
[----:B------:R-:W-:Y:S01]  /*47b0*/  HMMA.16816.F32 R64, R4, R18, R64 ;  /* 0x000000120440723c */ /* 0x000fe20000001840 */
[----:B------:R-:W-:-:S04]  /*47c0*/  FADD.FTZ R20, R20, R17 ;  /* 0x0000001114147221 */ /* 0x000fc80000010000 */
[----:B------:R-:W-:-:S04]  /*47d0*/  FADD.FTZ R21, R21, R20 ;  /* 0x0000001415157221 */ /* 0x000fc80000010000 */
[----:B------:R-:W-:-:S04]  /*47e0*/  FADD.FTZ R88, R88, R21 ;  /* 0x0000001558587221 */ /* 0x000fc80000010000 */
[----:B------:R-:W-:-:S04]  /*47f0*/  FADD.FTZ R85, R85, R88 ;  /* 0x0000005855557221 */ /* 0x000fc80000010000 */
[----:B------:R-:W-:-:S04]  /*4800*/  FADD.FTZ R32, R32, R85 ;  /* 0x0000005520207221 */ /* 0x000fc80000010000 */
[----:B------:R-:W-:Y:S01]  /*4810*/  FADD.FTZ R31, R31, R32 ;  /* 0x000000201f1f7221 */ /* 0x000fe20000010000 */
[----:B-1----:R-:W-:Y:S03]  /*4820*/  HMMA.16816.F32 R44, R4, R12, R44 ;  /* 0x0000000c042c723c */ /* 0x002fe6000000182c */
[----:B------:R-:W-:-:S04]  /*4830*/  FADD.FTZ R30, R30, R31 ;  /* 0x0000001f1e1e7221 */ /* 0x000fc80000010000 */
[----:B------:R-:W-:Y:S01]  /*4840*/  FADD.FTZ R29, R29, R30 ;  /* 0x0000001e1d1d7221 */ /* 0x000fe20000010000 */
[----:B------:R-:W-:Y:S01]  /*4850*/  HMMA.16816.F32 R48, R4, R14, R48 ;  /* 0x0000000e0430723c */ /* 0x000fe20000001830 */
[----:B------:R-:W1:Y:S02]  /*4860*/  LDSM.16.MT88.4 R12, [R109+0x8c00] ;  /* 0x008c00006d0c783b */ /* 0x000e640000004200 */
[----:B------:R-:W-:-:S04]  /*4870*/  FADD.FTZ R28, R28, R29 ;  /* 0x0000001d1c1c7221 */ /* 0x000fc80000010000 */
[----:B------:R-:W-:Y:S01]  /*4880*/  FADD.FTZ R135, R135, R28 ;  /* 0x0000001c87877221 */ /* 0x000fe20000010000 */
[C---:B---3--:R-:W-:Y:S08]  /*4890*/  HMMA.16816.F32 R52, R4.reuse, R8, R52 ;  /* 0x000000080434723c */ /* 0x048ff00000001834 */
        /* <DEDUP_REMOVED lines=12> */
[----:B------:R-:W-:-:S04]  /*4960*/  FADD.FTZ R35, R35, R8 ;  /* 0x0000000823237221 */ /* 0x000fc80000010000 */
[----:B------:R-:W-:-:S04]  /*4970*/  FADD.FTZ R34, R34, R35 ;  /* 0x0000002322227221 */ /* 0x000fc80000010000 */
[----:B------:R-:W-:-:S04]  /*4980*/  FADD.FTZ R33, R33, R34 ;  /* 0x0000002221217221 */ /* 0x000fc80000010000 */
[----:B------:R-:W-:Y:S01]  /*4990*/  FADD.FTZ R134, R134, R33 ;  /* 0x0000002186867221 */ /* 0x000fe20000010000 */
[----:B------:R-:W-:Y:S06]  /*49a0*/  @!P0 BRA `(.L_x_917) ;  /* 0x0000002800b48947 */ /* 0x000fec0003800000 */
[----:B------:R-:W1:Y:S01]  /*49b0*/  LDCU UR4, c[0x0][0x440] ;  /* 0x00008800ff0477ac */ /* 0x000e620008000800 */
[----:B------:R-:W-:Y:S01]  /*49c0*/  VIADD R4, R3, 0xfffffffe ;  /* 0xfffffffe03047836 */ /* 0x000fe20000000000 */
[----:B------:R-:W-:-:S04]  /*49d0*/  DEPBAR.LE SB0, 0x0 ;  /* 0x000080000000791a */ /* 0x000fc80000000000 */
[C---:B------:R-:W-:Y:S02]  /*49e0*/  IMAD R5, R4.reuse, UR6, RZ ;  /* 0x0000000604057c24 */ /* 0x040fe4000f8e02ff */
[----:B------:R-:W-:-:S04]  /*49f0*/  IMAD.WIDE.U32 R6, R4, UR7, RZ ;  /* 0x0000000704067c25 */ /* 0x000fc8000f8e00ff */
[----:B------:R-:W-:Y:S01]  /*4a00*/  IMAD.IADD R5, R7, 0x1, R5 ;  /* 0x0000000107057824 */ /* 0x000fe200078e0205 */
[----:B------:R-:W-:Y:S01]  /*4a10*/  BAR.SYNC.DEFER_BLOCKING 0x0 ;  /* 0x0000000000007b1d */ /* 0x000fe20000010000 */
[C---:B------:R-:W-:Y:S02]  /*4a20*/  IADD3 R4, P1, PT, R6.reuse, UR26, RZ ;  /* 0x0000001a06047c10 */ /* 0x040fe4000ff3e0ff */
[----:B------:R-:W-:Y:S02]  /*4a30*/  LEA R8, P0, R6, R117, 0x1 ;  /* 0x0000007506087211 */ /* 0x000fe400078008ff */
[----:B-1----:R-:W-:Y:S02]  /*4a40*/  ISETP.GE.AND P2, PT, R115, UR4, PT ;  /* 0x0000000473007c0c */ /* 0x002fe4000bf46270 */
[----:B------:R-:W-:Y:S02]  /*4a50*/  IADD3.X R7, PT, PT, R5, UR9, RZ, P1, !PT ;  /* 0x0000000905077c10 */ /* 0x000fe40008ffe4ff */
[----:B------:R-:W-:-:S02]  /*4a60*/  ISETP.GE.AND P1, PT, R114, UR4, PT ;  /* 0x0000000472007c0c */ /* 0x000fc4000bf26270 */
[-C--:B------:R-:W-:Y:S02]  /*4a70*/  LEA.HI.X R9, R6, R116.reuse, R5, 0x1, P0 ;  /* 0x0000007406097211 */ /* 0x080fe400000f0c05 */
[----:B------:R-:W-:Y:S02]  /*4a80*/  ISETP.GE.AND P0, PT, R113, UR4, PT ;  /* 0x0000000471007c0c */ /* 0x000fe4000bf06270 */
[C---:B------:R-:W-:Y:S02]  /*4a90*/  LEA R28, P3, R4.reuse, R117, 0x1 ;  /* 0x00000075041c7211 */ /* 0x040fe400078608ff */
[----:B------:R-:W-:Y:S02]  /*4aa0*/  P2R R87, PR, RZ, 0x2 ;  /* 0x00000002ff577803 */ /* 0x000fe40000000000 */
[----:B------:R-:W-:Y:S02]  /*4ab0*/  LEA.HI.X R29, R4, R116, R7, 0x1, P3 ;  /* 0x00000074041d7211 */ /* 0x000fe400018f0c07 */
[----:B------:R-:W-:Y:S01]  /*4ac0*/  P2R R85, PR, RZ, 0x4 ;  /* 0x00000004ff557803 */ /* 0x000fe20000000000 */
        /* <DEDUP_REMOVED lines=33> */
[----:B-1----:R-:W-:Y:S04]  /*4ce0*/  LDSM.16.M88.4 R8, [R108+0x3000] ;  /* 0x003000006c08783b */ /* 0x002fe80000000200 */
[----:B------:R-:W1:Y:S04]  /*4cf0*/  LDSM.16.M88.4 R24, [R111+0x3400] ;  /* 0x003400006f18783b */ /* 0x000e680000000200 */
[----:B------:R-:W4:Y:S04]  /*4d00*/  LDSM.16.M88.4 R4, [R108+0x3400] ;  /* 0x003400006c04783b */ /* 0x000f280000000200 */
[----:B--2---:R-:W-:Y:S04]  /*4d10*/  LDSM.16.M88.4 R28, [R111+0x3800] ;  /* 0x003800006f1c783b */ /* 0x004fe80000000200 */
[----:B------:R-:W2:Y:S04]  /*4d20*/  LDSM.16.M88.4 R92, [R111+0x3c00] ;  /* 0x003c00006f5c783b */ /* 0x000ea80000000200 */
[----:B------:R-:W5:Y:S04]  /*4d30*/  LDSM.16.M88.4 R96, [R108+0x3800] ;  /* 0x003800006c60783b */ /* 0x000f680000000200 */
[----:B------:R-:W0:Y:S01]  /*4d40*/  LDGDEPBAR ;  /* 0x00000000000079af */ /* 0x000e220000000000 */
[C---:B---3--:R-:W-:Y:S08]  /*4d50*/  HMMA.16816.F32 R20, R88.reuse, R16, RZ ;  /* 0x000000105814723c */ /* 0x048ff000000018ff */
[C---:B------:R-:W-:Y:S08]  /*4d60*/  HMMA.16816.F32 R16, R88.reuse, R18, RZ ;  /* 0x000000125810723c */ /* 0x040ff000000018ff */
[----:B-1----:R-:W-:Y:S08]  /*4d70*/  HMMA.16816.F32 R12, R88, R24, RZ ;  /* 0x00000018580c723c */ /* 0x002ff000000018ff */
[C---:B------:R-:W-:Y:S08]  /*4d80*/  HMMA.16816.F32 R20, R32.reuse, R8, R20 ;  /* 0x000000082014723c */ /* 0x040ff00000001814 */
[----:B------:R-:W-:Y:S08]  /*4d90*/  HMMA.16816.F32 R16, R32, R10, R16 ;  /* 0x0000000a2010723c */ /* 0x000ff00000001810 */
[----:B------:R-:W-:Y:S08]  /*4da0*/  HMMA.16816.F32 R8, R88, R26, RZ ;  /* 0x0000001a5808723c */ /* 0x000ff000000018ff */
[----:B----4-:R-:W-:Y:S08]  /*4db0*/  HMMA.16816.F32 R12, R32, R4, R12 ;  /* 0x00000004200c723c */ /* 0x010ff0000000180c */
[----:B--2---:R-:W-:Y:S08]  /*4dc0*/  HMMA.16816.F32 R24, R88, R92, RZ ;  /* 0x0000005c5818723c */ /* 0x004ff000000018ff */
[----:B------:R-:W-:Y:S08]  /*4dd0*/  HMMA.16816.F32 R8, R32, R6, R8 ;  /* 0x000000062008723c */ /* 0x000ff00000001808 */
[C---:B------:R-:W-:Y:S08]  /*4de0*/  HMMA.16816.F32 R4, R88.reuse, R28, RZ ;  /* 0x0000001c5804723c */ /* 0x040ff000000018ff */
[C---:B------:R-:W-:Y:S08]  /*4df0*/  HMMA.16816.F32 R28, R88.reuse, R30, RZ ;  /* 0x0000001e581c723c */ /* 0x040ff000000018ff */
[----:B------:R-:W-:Y:S01]  /*4e00*/  HMMA.16816.F32 R88, R88, R94, RZ ;  /* 0x0000005e5858723c */ /* 0x000fe200000018ff */
[----:B------:R-:W1:Y:S07]  /*4e10*/  LDSM.16.M88.4 R92, [R108+0x3c00] ;  /* 0x003c00006c5c783b */ /* 0x000e6e0000000200 */
[----:B-----5:R-:W-:Y:S01]  /*4e20*/  HMMA.16816.F32 R4, R32, R96, R4 ;  /* 0x000000602004723c */ /* 0x020fe20000001804 */
[----:B------:R-:W-:-:S07]  /*4e30*/  VIADD R96, R3, 0xffffffff ;  /* 0xffffffff03607836 */ /* 0x000fce0000000000 */
[C---:B------:R-:W-:Y:S08]  /*4e40*/  HMMA.16816.F32 R28, R32.reuse, R98, R28 ;  /* 0x00000062201c723c */ /* 0x040ff0000000181c */
[C---:B-1----:R-:W-:Y:S08]  /*4e50*/  HMMA.16816.F32 R24, R32.reuse, R92, R24 ;  /* 0x0000005c2018723c */ /* 0x042ff00000001818 */
[----:B------:R-:W-:Y:S01]  /*4e60*/  HMMA.16816.F32 R88, R32, R94, R88 ;  /* 0x0000005e2058723c */ /* 0x000fe20000001858 */
[----:B------:R-:W-:Y:S04]  /*4e70*/  LDSM.16.M88.4 R92, [R112+0x1000] ;  /* 0x00100000705c783b */ /* 0x000fe80000000200 */
[----:B------:R-:W1:Y:S03]  /*4e80*/  LDSM.16.M88.4 R32, [R111+0x4000] ;  /* 0x004000006f20783b */ /* 0x000e660000000200 */
        /* <DEDUP_REMOVED lines=45> */
[C---:B-1----:R-:W-:Y:S01]  /*5160*/  HMMA.16816.F32 R4, R92.reuse, R32, R4 ;  /* 0x000000205c04723c */ /* 0x042fe20000001804 */
[----:B------:R-:W1:Y:S07]  /*5170*/  S2R R32, SR_TID.X ;  /* 0x0000000000207919 */ /* 0x000e6e0000002100 */
[----:B------:R-:W-:Y:S01]  /*5180*/  HMMA.16816.F32 R28, R92, R34, R28 ;  /* 0x000000225c1c723c */ /* 0x000fe2000000181c */
[----:B-1----:R-:W-:-:S05]  /*5190*/  IMAD.SHL.U32 R32, R32, 0x2, RZ ;  /* 0x0000000220207824 */ /* 0x002fca00078e00ff */
[----:B------:R-:W-:-:S05]  /*51a0*/  LOP3.LUT R33, R32, 0x6, RZ, 0xc0, !PT ;  /* 0x0000000620217812 */ /* 0x000fca00078ec0ff */
[----:B------:R-:W-:-:S04]  /*51b0*/  IMAD R33, R96, 0x40, R33 ;  /* 0x0000004060217824 */ /* 0x000fc800078e0221 */
[----:B------:R-:W-:-:S05]  /*51c0*/  VIADD R35, R33, 0xffffffc0 ;  /* 0xffffffc021237836 */ /* 0x000fca0000000000 */
[C---:B------:R-:W-:Y:S02]  /*51d0*/  ISETP.GE.AND P6, PT, R35.reuse, R100, PT ;  /* 0x000000642300720c */ /* 0x040fe40003fc6270 */
[----:B------:R-:W-:Y:S01]  /*51e0*/  ISETP.GE.AND P4, PT, R35, R84, PT ;  /* 0x000000542300720c */ /* 0x000fe20003f86270 */
[----:B------:R-:W-:Y:S01]  /*51f0*/  VIADD R35, R33, 0xffffffc1 ;  /* 0xffffffc121237836 */ /* 0x000fe20000000000 */
[----:B------:R-:W-:Y:S02]  /*5200*/  FSEL R32, R20, -INF , !P6 ;  /* 0xff80000014207808 */ /* 0x000fe40007000000 */
[----:B------:R-:W-:Y:S02]  /*5210*/  FSEL R22, R22, -INF , !P4 ;  /* 0xff80000016167808 */ /* 0x000fe40006000000 */
[C---:B------:R-:W-:Y:S02]  /*5220*/  ISETP.GE.AND P5, PT, R35.reuse, R100, PT ;  /* 0x000000642300720c */ /* 0x040fe40003fa6270 */
[----:B------:R-:W-:Y:S01]  /*5230*/  ISETP.GE.AND P3, PT, R35, R84, PT ;  /* 0x000000542300720c */ /* 0x000fe20003f66270 */
[----:B------:R-:W-:Y:S01]  /*5240*/  VIADD R35, R33, 0xffffffc8 ;  /* 0xffffffc821237836 */ /* 0x000fe20000000000 */
[----:B------:R-:W-:Y:S01]  /*5250*/  FSEL R34, R21, -INF , !P5 ;  /* 0xff80000015227808 */ /* 0x000fe20006800000 */
[----:B------:R-:W-:Y:S01]  /*5260*/  VIADD R21, R33, 0xffffffd0 ;  /* 0xffffffd021157836 */ /* 0x000fe20000000000 */
[----:B------:R-:W-:-:S02]  /*5270*/  FSEL R20, R23, -INF , !P3 ;  /* 0xff80000017147808 */ /* 0x000fc40005800000 */
        /* <DEDUP_REMOVED lines=8> */
[----:B------:R-:W-:-:S02]  /*5300*/  ISETP.GE.AND P5, PT, R35, R100, PT ;  /* 0x000000642300720c */ /* 0x000fc40003fa6270 */
[----:B------:R-:W-:Y:S02]  /*5310*/  FSEL R138, R12, -INF , !P6 ;  /* 0xff8000000c8a7808 */ /* 0x000fe40007000000 */
[----:B------:R-:W-:Y:S01]  /*5320*/  FSEL R154, R17, -INF , !P5 ;  /* 0xff800000119a7808 */ /* 0x000fe20006800000 */
[----:B------:R-:W-:Y:S01]  /*5330*/  VIADD R17, R33, 0xffffffd8 ;  /* 0xffffffd821117836 */ /* 0x000fe20000000000 */
[-C--:B------:R-:W-:Y:S02]  /*5340*/  ISETP.GE.AND P5, PT, R21, R100.reuse, PT ;  /* 0x000000641500720c */ /* 0x080fe40003fa6270 */
[----:B------:R-:W-:Y:S02]  /*5350*/  FSEL R140, R14, -INF , !P4 ;  /* 0xff8000000e8c7808 */ /* 0x000fe40006000000 */
[----:B------:R-:W-:Y:S01]  /*5360*/  FSEL R142, R13, -INF , !P5 ;  /* 0xff8000000d8e7808 */ /* 0x000fe20006800000 */
[----:B------:R-:W-:Y:S01]  /*5370*/  VIADD R13, R33, 0xffffffe0 ;  /* 0xffffffe0210d7836 */ /* 0x000fe20000000000 */
[----:B------:R-:W-:-:S02]  /*5380*/  ISETP.GE.AND P6, PT, R17, R100, PT ;  /* 0x000000641100720c */ /* 0x000fc40003fc6270 */
[-C--:B------:R-:W-:Y:S01]  /*5390*/  ISETP.GE.AND P4, PT, R17, R84.reuse, PT ;  /* 0x000000541100720c */ /* 0x080fe20003f86270 */
[----:B------:R-:W-:Y:S01]  /*53a0*/  VIADD R17, R33, 0xffffffd9 ;  /* 0xffffffd921117836 */ /* 0x000fe20000000000 */
[----:B------:R-:W-:Y:S02]  /*53b0*/  ISETP.GE.AND P3, PT, R35, R84, PT ;  /* 0x000000542300720c */ /* 0x000fe40003f66270 */
[----:B------:R-:W-:Y:S02]  /*53c0*/  FSEL R146, R8, -INF , !P6 ;  /* 0xff80000008927808 */ /* 0x000fe40007000000 */
[----:B------:R-:W-:Y:S02]  /*53d0*/  FSEL R148, R10, -INF , !P4 ;  /* 0xff8000000a947808 */ /* 0x000fe40006000000 */
[C---:B------:R-:W-:Y:S02]  /*53e0*/  ISETP.GE.AND P6, PT, R13.reuse, R100, PT ;  /* 0x000000640d00720c */ /* 0x040fe40003fc6270 */
[----:B------:R-:W-:Y:S01]  /*53f0*/  ISETP.GE.AND P4, PT, R13, R84, PT ;  /* 0x000000540d00720c */ /* 0x000fe20003f86270 */
[----:B------:R-:W-:Y:S01]  /*5400*/  VIADD R13, R33, 0xffffffe1 ;  /* 0xffffffe1210d7836 */ /* 0x000fe20000000000 */
[----:B------:R-:W-:-:S02]  /*5410*/  FSEL R16, R19, -INF , !P3 ;  /* 0xff80000013107808 */ /* 0x000fc40005800000 */
[----:B------:R-:W-:Y:S02]  /*5420*/  ISETP.GE.AND P5, PT, R17, R100, PT ;  /* 0x000000641100720c */ /* 0x000fe40003fa6270 */
[----:B------:R-:W-:Y:S02]  /*5430*/  ISETP.GE.AND P3, PT, R21, R84, PT ;  /* 0x000000541500720c */ /* 0x000fe40003f66270 */
[----:B------:R-:W-:Y:S01]  /*5440*/  FSEL R150, R9, -INF , !P5 ;  /* 0xff80000009967808 */ /* 0x000fe20006800000 */
[----:B------:R-:W-:Y:S01]  /*5450*/  VIADD R9, R33, 0xffffffe8 ;  /* 0xffffffe821097836 */ /* 0x000fe20000000000 */
[----:B------:R-:W-:Y:S02]  /*5460*/  FSEL R144, R15, -INF , !P3 ;  /* 0xff8000000f907808 */ /* 0x000fe40005800000 */
[----:B------:R-:W-:Y:S02]  /*5470*/  ISETP.GE.AND P5, PT, R13, R100, PT ;  /* 0x000000640d00720c */ /* 0x000fe40003fa6270 */
[----:B------:R-:W-:-:S02]  /*5480*/  ISETP.GE.AND P3, PT, R17, R84, PT ;  /* 0x000000541100720c */ /* 0x000fc40003f66270 */
[----:B------:R-:W-:Y:S02]  /*5490*/  FSEL R97, R4, -INF , !P6 ;  /* 0xff80000004617808 */ /* 0x000fe40007000000 */
[----:B------:R-:W-:Y:S02]  /*54a0*/  FSEL R98, R6, -INF , !P4 ;  /* 0xff80000006627808 */ /* 0x000fe40006000000 */
[----:B------:R-:W-:Y:S01]  /*54b0*/  FSEL R102, R5, -INF , !P5 ;  /* 0xff80000005667808 */ /* 0x000fe20006800000 */
[----:B------:R-:W-:Y:S01]  /*54c0*/  VIADD R5, R33, 0xfffffff0 ;  /* 0xfffffff021057836 */ /* 0x000fe20000000000 */
[----:B------:R-:W-:Y:S02]  /*54d0*/  FSEL R152, R11, -INF , !P3 ;  /* 0xff8000000b987808 */ /* 0x000fe40005800000 */
[C---:B------:R-:W-:Y:S02]  /*54e0*/  ISETP.GE.AND P6, PT, R9.reuse, R100, PT ;  /* 0x000000640900720c */ /* 0x040fe40003fc6270 */
[-C--:B------:R-:W-:Y:S01]  /*54f0*/  ISETP.GE.AND P4, PT, R9, R84.reuse, PT ;  /* 0x000000540900720c */ /* 0x080fe20003f86270 */
[----:B------:R-:W-:Y:S01]  /*5500*/  VIADD R9, R33, 0xffffffe9 ;  /* 0xffffffe921097836 */ /* 0x000fe20000000000 */
[----:B------:R-:W-:-:S02]  /*5510*/  ISETP.GE.AND P3, PT, R13, R84, PT ;  /* 0x000000540d00720c */ /* 0x000fc40003f66270 */
[----:B------:R-:W-:Y:S02]  /*5520*/  FSEL R103, R30, -INF , !P4 ;  /* 0xff8000001e677808 */ /* 0x000fe40006000000 */
[----:B------:R-:W-:Y:S02]  /*5530*/  FSEL R99, R7, -INF , !P3 ;  /* 0xff80000007637808 */ /* 0x000fe40005800000 */
[C---:B------:R-:W-:Y:S02]  /*5540*/  ISETP.GE.AND P1, PT, R5.reuse, R100, PT ;  /* 0x000000640500720c */ /* 0x040fe40003f26270 */
[-C--:B------:R-:W-:Y:S01]  /*5550*/  ISETP.GE.AND P4, PT, R5, R84.reuse, PT ;  /* 0x000000540500720c */ /* 0x080fe20003f86270 */
[----:B------:R-:W-:Y:S01]  /*5560*/  VIADD R5, R33, 0xfffffff1 ;  /* 0xfffffff121057836 */ /* 0x000fe20000000000 */
[C---:B------:R-:W-:Y:S02]  /*5570*/  ISETP.GE.AND P3, PT, R9.reuse, R84, PT ;  /* 0x000000540900720c */ /* 0x040fe40003f66270 */
[-C--:B------:R-:W-:Y:S01]  /*5580*/  ISETP.GE.AND P5, PT, R9, R100.reuse, PT ;  /* 0x000000640900720c */ /* 0x080fe20003fa6270 */
[----:B------:R-:W-:Y:S01]  /*5590*/  VIADD R9, R33, 0xfffffff8 ;  /* 0xfffffff821097836 */ /* 0x000fe20000000000 */
[----:B------:R-:W-:Y:S01]  /*55a0*/  FSEL R106, R31, -INF , !P3 ;  /* 0xff8000001f6a7808 */ /* 0x000fe20005800000 */
[----:B------:R-:W-:Y:S01]  /*55b0*/  VIADD R33, R33, 0xfffffff9 ;  /* 0xfffffff921217836 */ /* 0x000fe20000000000 */
[----:B------:R-:W-:-:S02]  /*55c0*/  ISETP.GE.AND P2, PT, R5, R100, PT ;  /* 0x000000640500720c */ /* 0x000fc40003f46270 */
[----:B------:R-:W-:Y:S02]  /*55d0*/  ISETP.GE.AND P3, PT, R5, R84, PT ;  /* 0x000000540500720c */ /* 0x000fe40003f66270 */
[----:B------:R-:W1:Y:S01]  /*55e0*/  LDSM.16.M88.4 R4, [R108+0x5c00] ;  /* 0x005c00006c04783b */ /* 0x000e620000000200 */
[----:B------:R-:W-:Y:S01]  /*55f0*/  FSEL R101, R28, -INF , !P6 ;  /* 0xff8000001c657808 */ /* 0x000fe20007000000 */
[----:B------:R-:W-:-:S04]  /*5600*/  DEPBAR.LE SB0, 0x0 ;  /* 0x000080000000791a */ /* 0x000fc80000000000 */
[----:B------:R-:W-:Y:S01]  /*5610*/  FSEL R104, R29, -INF , !P5 ;  /* 0xff8000001d687808 */ /* 0x000fe20006800000 */
[----:B------:R-:W-:Y:S01]  /*5620*/  BAR.SYNC.DEFER_BLOCKING 0x0 ;  /* 0x0000000000007b1d */ /* 0x000fe20000010000 */
[-C--:B------:R-:W-:Y:S02]  /*5630*/  ISETP.GE.AND P6, PT, R9, R100.reuse, PT ;  /* 0x000000640900720c */ /* 0x080fe40003fc6270 */
[----:B------:R-:W-:Y:S01]  /*5640*/  ISETP.GE.AND P5, PT, R33, R100, PT ;  /* 0x000000642100720c */ /* 0x000fe20003fa6270 */
[C---:B-1----:R-:W-:Y:S08]  /*5650*/  HMMA.16816.F32 R24, R92.reuse, R4, R24 ;  /* 0x000000045c18723c */ /* 0x042ff00000001818 */
[----:B------:R-:W-:Y:S11]  /*5660*/  HMMA.16816.F32 R88, R92, R6, R88 ;  /* 0x000000065c58723c */ /* 0x000ff60000001858 */
[----:B------:R-:W-:-:S02]  /*5670*/  FSEL R92, R26, -INF , !P4 ;  /* 0xff8000001a5c7808 */ /* 0x000fc40006000000 */
[----:B------:R-:W-:Y:S02]  /*5680*/  ISETP.GE.U32.AND P4, PT, R3, 0x3, PT ;  /* 0x000000030300780c */ /* 0x000fe40003f86070 */
[----:B------:R-:W-:Y:S02]  /*5690*/  FSEL R100, R24, -INF , !P1 ;  /* 0xff80000018647808 */ /* 0x000fe40004800000 */
[----:B------:R-:W-:Y:S02]  /*56a0*/  ISETP.NE.AND P1, PT, R87, RZ, PT ;  /* 0x000000ff5700720c */ /* 0x000fe40003f25270 */
[----:B------:R-:W-:Y:S02]  /*56b0*/  FSEL R88, R88, -INF , !P6 ;  /* 0xff80000058587808 */ /* 0x000fe40007000000 */
[----:B------:R-:W-:Y:S02]  /*56c0*/  FSEL R89, R89, -INF , !P5 ;  /* 0xff80000059597808 */ /* 0x000fe40006800000 */
[----:B------:R-:W-:-:S02]  /*56d0*/  ISETP.GE.AND P6, PT, R9, R84, PT ;  /* 0x000000540900720c */ /* 0x000fc40003fc6270 */
[----:B------:R-:W-:Y:S02]  /*56e0*/  ISETP.GE.AND P5, PT, R33, R84, PT ;  /* 0x000000542100720c */ /* 0x000fe40003fa6270 */
[----:B------:R-:W-:Y:S02]  /*56f0*/  FSEL R87, R25, -INF , !P2 ;  /* 0xff80000019577808 */ /* 0x000fe40005000000 */
[----:B------:R-:W-:Y:S02]  /*5700*/  ISETP.NE.AND P2, PT, R85, RZ, PT ;  /* 0x000000ff5500720c */ /* 0x000fe40003f45270 */
[----:B------:R-:W-:Y:S02]  /*5710*/  FSEL R93, R27, -INF , !P3 ;  /* 0xff8000001b5d7808 */ /* 0x000fe40005800000 */
[----:B------:R-:W-:Y:S02]  /*5720*/  FSEL R90, R90, -INF , !P6 ;  /* 0xff8000005a5a7808 */ /* 0x000fe40007000000 */
[----:B------:R-:W-:Y:S01]  /*5730*/  FSEL R91, R91, -INF , !P5 ;  /* 0xff8000005b5b7808 */ /* 0x000fe20006800000 */
[----:B------:R-:W-:Y:S06]  /*5740*/  @!P4 BRA `(.L_x_918) ;  /* 0x0000000000b4c947 */ /* 0x000fec0003800000 */
[----:B------:R-:W-:Y:S01]  /*5750*/  VIADD R4, R3, 0xfffffffd ;  /* 0xfffffffd03047836 */ /* 0x000fe20000000000 */
[----:B------:R-:W-:Y:S03]  /*5760*/  BSSY.RECONVERGENT B0, `(.L_x_919) ;  /* 0x000002a000007945 */ /* 0x000fe60003800200 */
[C---:B------:R-:W-:Y:S02]  /*5770*/  IMAD R5, R4.reuse, UR14, RZ ;  /* 0x0000000e04057c24 */ /* 0x040fe4000f8e02ff */
[----:B------:R-:W-:-:S04]  /*5780*/  IMAD.WIDE.U32 R8, R4, UR15, RZ ;  /* 0x0000000f04087c25 */ /* 0x000fc8000f8e00ff */
        /* <DEDUP_REMOVED lines=38> */
.L_x_920:
[----:B------:R2:W-:Y:S02]  /*59f0*/  STS.128 [R123+0x5800], RZ ;  /* 0x005800ff7b007388 */ /* 0x0005e40000000c00 */
.L_x_921:
[----:B------:R-:W-:Y:S05]  /*5a00*/  BSYNC.RECONVERGENT B0 ;  /* 0x0000000000007941 */ /* 0x000fea0003800200 */
.L_x_919:
[----:B------:R-:W0:Y:S02]  /*5a10*/  LDGDEPBAR ;  /* 0x00000000000079af */ /* 0x000e240000000000 */
.L_x_918:
[----:B------:R-:W-:Y:S01]  /*5a20*/  FMNMX3.FTZ R5, R0, R22, R20, !PT ;  /* 0x0000001600057276 */ /* 0x000fe20007810014 */
[----:B------:R-:W-:Y:S01]  /*5a30*/  UIADD3 UR29, UPT, UPT, UR24, -0x61c88647, URZ ;  /* 0x9e3779b9181d7890 */ /* 0x000fe2000fffe0ff */
[----:B-1-3--:R-:W-:Y:S01]  /*5a40*/  FMNMX3.FTZ R9, R2, R32, R34, !PT ;  /* 0x0000002002097276 */ /* 0x00afe20007810022 */
[----:B------:R-:W-:Y:S01]  /*5a50*/  UIADD3 UR28, UPT, UPT, UR24, 0x3c6ef372, URZ ;  /* 0x3c6ef372181c7890 */ /* 0x000fe2000fffe0ff */
[----:B------:R-:W-:Y:S01]  /*5a60*/  FMNMX3.FTZ R5, R5, R18, R16, !PT ;  /* 0x0000001205057276 */ /* 0x000fe20007810010 */
[----:B------:R-:W-:Y:S01]  /*5a70*/  UIADD3 UR27, UPT, UPT, UR25, 0x76cf5d0a, URZ ;  /* 0x76cf5d0a191b7890 */ /* 0x000fe2000fffe0ff */
[----:B------:R-:W-:Y:S01]  /*5a80*/  FMNMX3.FTZ R9, R9, R136, R154, !PT ;  /* 0x0000008809097276 */ /* 0x000fe2000781009a */
[----:B------:R-:W-:Y:S01]  /*5a90*/  UIADD3 UR4, UPT, UPT, UR24, -0x255992d5, URZ ;  /* 0xdaa66d2b18047890 */ /* 0x000fe2000fffe0ff */
[----:B------:R-:W-:Y:S01]  /*5aa0*/  FMNMX3.FTZ R5, R5, R140, R144, !PT ;  /* 0x0000008c05057276 */ /* 0x000fe20007810090 */
[----:B------:R-:W-:Y:S01]  /*5ab0*/  LDSM.16.MT88.4 R28, [R109+0x7000] ;  /* 0x007000006d1c783b */ /* 0x000fe20000004200 */
[----:B------:R-:W-:Y:S01]  /*5ac0*/  FMNMX3.FTZ R9, R9, R138, R142, !PT ;  /* 0x0000008a09097276 */ /* 0x000fe2000781008e */
[----:B------:R-:W-:Y:S01]  /*5ad0*/  IMAD.SHL.U32 R96, R96, 0x2, RZ ;  /* 0x0000000260607824 */ /* 0x000fe200078e00ff */
[----:B------:R-:W-:Y:S01]  /*5ae0*/  FMNMX3.FTZ R6, R5, R148, R152, !PT ;  /* 0x0000009405067276 */ /* 0x000fe20007810098 */
[----:B------:R-:W-:Y:S01]  /*5af0*/  VIADD R5, R3, 0xfffffffe ;  /* 0xfffffffe03057836 */ /* 0x000fe20000000000 */
[----:B------:R-:W-:-:S02]  /*5b00*/  FMNMX3.FTZ R9, R9, R146, R150, !PT ;  /* 0x0000009209097276 */ /* 0x000fc40007810096 */
[----:B------:R-:W-:Y:S01]  /*5b10*/  FMNMX3.FTZ R6, R6, R98, R99, !PT ;  /* 0x0000006206067276 */ /* 0x000fe20007810063 */
[----:B------:R-:W-:Y:S01]  /*5b20*/  IMAD.SHL.U32 R5, R5, 0x2, RZ ;  /* 0x0000000205057824 */ /* 0x000fe200078e00ff */
[----:B------:R-:W-:Y:S02]  /*5b30*/  FMNMX3.FTZ R9, R9, R97, R102, !PT ;  /* 0x0000006109097276 */ /* 0x000fe40007810066 */
[----:B------:R-:W-:Y:S02]  /*5b40*/  FMNMX3.FTZ R6, R6, R103, R106, !PT ;  /* 0x0000006706067276 */ /* 0x000fe4000781006a */
[----:B------:R-:W-:Y:S02]  /*5b50*/  FMNMX3.FTZ R9, R9, R101, R104, !PT ;  /* 0x0000006509097276 */ /* 0x000fe40007810068 */
[----:B------:R-:W-:Y:S02]  /*5b60*/  FMNMX3.FTZ R6, R6, R92, R93, !PT ;  /* 0x0000005c06067276 */ /* 0x000fe4000781005d */
[----:B------:R-:W-:-:S02]  /*5b70*/  FMNMX3.FTZ R9, R9, R100, R87, !PT ;  /* 0x0000006409097276 */ /* 0x000fc40007810057 */
[----:B------:R-:W-:Y:S02]  /*5b80*/  FMNMX3.FTZ R6, R6, R90, R91, !PT ;  /* 0x0000005a06067276 */ /* 0x000fe4000781005b */
[----:B------:R-:W-:Y:S02]  /*5b90*/  FMNMX3.FTZ R9, R9, R88, R89, !PT ;  /* 0x0000005809097276 */ /* 0x000fe40007810059 */
[----:B------:R-:W-:Y:S01]  /*5ba0*/  LOP3.LUT R5, R5, UR25, R131, 0x96, !PT ;  /* 0x0000001905057c12 */ /* 0x000fe2000f8e9683 */
[----:B------:R-:W1:Y:S04]  /*5bb0*/  SHFL.BFLY PT, R7, R6, 0x2, 0x1f ;  /* 0x0c401f0006077f89 */ /* 0x000e6800000e0000 */
[----:B------:R-:W3:Y:S01]  /*5bc0*/  SHFL.BFLY PT, R4, R9, 0x2, 0x1f ;  /* 0x0c401f0009047f89 */ /* 0x000ee200000e0000 */
[----:B-1----:R-:W-:-:S02]  /*5bd0*/  FMNMX.FTZ R7, R6, R7, !PT ;  /* 0x0000000706077209 */ /* 0x002fc40007810000 */
[----:B---3--:R-:W-:-:S03]  /*5be0*/  FMNMX.FTZ R4, R9, R4, !PT ;  /* 0x0000000409047209 */ /* 0x008fc60007810000 */
[----:B------:R-:W1:Y:S01]  /*5bf0*/  SHFL.BFLY PT, R84, R7, 0x1, 0x1f ;  /* 0x0c201f0007547f89 */ /* 0x000e6200000e0000 */
[----:B------:R-:W-:-:S03]  /*5c00*/  IMAD.WIDE.U32 R8, R5, -0x326172a9, RZ ;  /* 0xcd9e8d5705087825 */ /* 0x000fc600078e00ff */
[----:B------:R-:W3:Y:S02]  /*5c10*/  SHFL.BFLY PT, R85, R4, 0x1, 0x1f ;  /* 0x0c201f0004557f89 */ /* 0x000ee400000e0000 */
[----:B------:R-:W-:Y:S02]  /*5c20*/  LOP3.LUT R5, R132, UR29, R9, 0x96, !PT ;  /* 0x0000001d84057c12 */ /* 0x000fe4000f8e9609 */
[----:B------:R-:W-:-:S03]  /*5c30*/  LOP3.LUT R8, R8, UR28, R127, 0x96, !PT ;  /* 0x0000001c08087c12 */ /* 0x000fc6000f8e967f */
[----:B------:R-:W-:-:S04]  /*5c40*/  IMAD.WIDE.U32 R10, R5, -0x2daee0ad, RZ ;  /* 0xd2511f53050a7825 */ /* 0x000fc800078e00ff */
[----:B------:R-:W-:Y:S01]  /*5c50*/  IMAD.WIDE.U32 R8, R8, -0x2daee0ad, RZ ;  /* 0xd2511f5308087825 */ /* 0x000fe200078e00ff */
[----:B------:R-:W-:-:S04]  /*5c60*/  LOP3.LUT R156, R128, UR27, R11, 0x96, !PT ;  /* 0x0000001b809c7c12 */ /* 0x000fc8000f8e960b */
[----:B------:R-:W-:Y:S01]  /*5c70*/  LOP3.LUT R6, R10, UR23, R9, 0x96, !PT ;  /* 0x000000170a067c12 */ /* 0x000fe2000f8e9609 */
[----:B------:R-:W-:Y:S01]  /*5c80*/  IMAD.WIDE.U32 R156, R156, -0x326172a9, RZ ;  /* 0xcd9e8d579c9c7825 */ /* 0x000fe200078e00ff */
[----:B-1----:R-:W-:-:S03]  /*5c90*/  FMNMX.FTZ R84, R7, R84, !PT ;  /* 0x0000005407547209 */ /* 0x002fc60007810000 */
[----:B------:R-:W-:Y:S01]  /*5ca0*/  IMAD.WIDE.U32 R6, R6, -0x326172a9, RZ ;  /* 0xcd9e8d5706067825 */ /* 0x000fe200078e00ff */
[----:B------:R-:W-:Y:S02]  /*5cb0*/  LOP3.LUT R10, R126, UR4, R157, 0x96, !PT ;  /* 0x000000047e0a7c12 */ /* 0x000fe4000f8e969d */
[----:B---3--:R-:W-:Y:S01]  /*5cc0*/  FMNMX.FTZ R85, R4, R85, !PT ;  /* 0x0000005504557209 */ /* 0x008fe20007810000 */
[----:B------:R-:W-:Y:S01]  /*5cd0*/  FMUL.FTZ R105, R84, UR31 ;  /* 0x0000001f54697c20 */ /* 0x000fe20008410000 */
[----:B------:R-:W-:Y:S01]  /*5ce0*/  LOP3.LUT R156, R156, UR22, R7, 0x96, !PT ;  /* 0x000000169c9c7c12 */ /* 0x000fe2000f8e9607 */
[----:B------:R-:W-:Y:S01]  /*5cf0*/  IMAD.WIDE.U32 R10, R10, -0x2daee0ad, RZ ;  /* 0xd2511f530a0a7825 */ /* 0x000fe200078e00ff */
[----:B------:R-:W-:-:S03]  /*5d00*/  FSETP.NEU.FTZ.AND P1, PT, R85, -INF , PT ;  /* 0xff8000005500780b */ /* 0x000fc60003f3d000 */
[----:B------:R-:W-:Y:S01]  /*5d10*/  FMUL.FTZ R137, R85, UR31 ;  /* 0x0000001f55897c20 */ /* 0x000fe20008410000 */
[----:B------:R-:W-:Y:S01]  /*5d20*/  FSETP.NEU.FTZ.AND P0, PT, R84, -INF , PT ;  /* 0xff8000005400780b */ /* 0x000fe20003f1d000 */
        /* <DEDUP_REMOVED lines=9> */
[----:B------:R-:W-:-:S03]  /*5dc0*/  FSEL R9, R85, RZ, P1 ;  /* 0x000000ff55097208 */ /* 0x000fc60000800000 */
[----:B------:R-:W-:Y:S01]  /*5dd0*/  FADD.FTZ R4, R0, -R7 ;  /* 0x8000000700047221 */ /* 0x000fe20000010000 */
[----:B------:R-:W-:Y:S01]  /*5de0*/  FSEL R105, R105, RZ, P0 ;  /* 0x000000ff69697208 */ /* 0x000fe20000000000 */
[----:B------:R-:W-:Y:S01]  /*5df0*/  MUFU.EX2 R136, R136 ;  /* 0x0000008800887308 */ /* 0x000fe20000000800 */
[----:B------:R-:W-:Y:S02]  /*5e00*/  IMAD.MOV.U32 R0, RZ, RZ, R10 ;  /* 0x000000ffff007224 */ /* 0x000fe400078e000a */
[----:B------:R-:W-:Y:S01]  /*5e10*/  FADD.FTZ R8, R2, -R9 ;  /* 0x8000000902087221 */ /* 0x000fe20000010000 */
[----:B------:R-:W-:Y:S01]  /*5e20*/  LOP3.LUT R2, R6, UR16, R13, 0x96, !PT ;  /* 0x0000001006027c12 */ /* 0x000fe2000f8e960d */
[----:B------:R-:W-:Y:S01]  /*5e30*/  FFMA.FTZ R95, R18, UR31, -R105 ;  /* 0x0000001f125f7c23 */ /* 0x000fe20008010869 */
[--C-:B------:R-:W-:Y:S01]  /*5e40*/  FFMA.FTZ R154, R32, UR31, -R137.reuse ;  /* 0x0000001f209a7c23 */ /* 0x100fe20008010889 */
[----:B------:R-:W-:Y:S01]  /*5e50*/  LOP3.LUT R7, R0, 0xff, RZ, 0xc0, !PT ;  /* 0x000000ff00077812 */ /* 0x000fe200078ec0ff */
[----:B------:R-:W-:Y:S01]  /*5e60*/  FFMA.FTZ R125, R34, UR31, -R137 ;  /* 0x0000001f227d7c23 */ /* 0x000fe20008010889 */
[----:B------:R-:W1:Y:S01]  /*5e70*/  MUFU.EX2 R107, R107 ;  /* 0x0000006b006b7308 */ /* 0x000e620000000800 */
[----:B------:R-:W-:Y:S01]  /*5e80*/  PRMT R0, R10, 0x7771, RZ ;  /* 0x000077710a007816 */ /* 0x000fe200000000ff */
[----:B------:R-:W-:Y:S01]  /*5e90*/  FFMA.FTZ R139, R22, UR31, -R105 ;  /* 0x0000001f168b7c23 */ /* 0x000fe20008010869 */
[----:B------:R-:W-:Y:S01]  /*5ea0*/  LOP3.LUT R5, R12, UR12, R11, 0x96, !PT ;  /* 0x0000000c0c057c12 */ /* 0x000fe2000f8e960b */
[--C-:B------:R-:W-:Y:S01]  /*5eb0*/  FFMA.FTZ R94, R20, UR31, -R105.reuse ;  /* 0x0000001f145e7c23 */ /* 0x100fe20008010869 */
[----:B------:R-:W-:Y:S01]  /*5ec0*/  PRMT R7, R7, 0x5410, R0 ;  /* 0x0000541007077816 */ /* 0x000fe20000000000 */
[----:B------:R-:W-:Y:S01]  /*5ed0*/  FFMA.FTZ R0, R16, UR31, -R105 ;  /* 0x0000001f10007c23 */ /* 0x000fe20008010869 */
[----:B------:R-:W-:Y:S01]  /*5ee0*/  LOP3.LUT R9, R5, 0xffff, RZ, 0xc0, !PT ;  /* 0x0000ffff05097812 */ /* 0x000fe200078ec0ff */
[----:B------:R-:W-:Y:S01]  /*5ef0*/  MUFU.EX2 R95, R95 ;  /* 0x0000005f005f7308 */ /* 0x000fe20000000800 */
[----:B------:R-:W-:Y:S01]  /*5f00*/  FMUL.FTZ R141, R4, UR31 ;  /* 0x0000001f048d7c20 */ /* 0x000fe20008410000 */
[----:B------:R-:W-:Y:S01]  /*5f10*/  HSET2.LE.AND R6, R7, R124, PT ;  /* 0x0000007c07067233 */ /* 0x000fe20003803000 */
[----:B------:R-:W-:Y:S01]  /*5f20*/  FMUL.FTZ R8, R8, UR31 ;  /* 0x0000001f08087c20 */ /* 0x000fe20008410000 */
[----:B------:R-:W-:Y:S01]  /*5f30*/  SHF.R.U32.HI R9, RZ, 0x8, R9 ;  /* 0x00000008ff097819 */ /* 0x000fe20000011609 */
[----:B------:R-:W3:Y:S01]  /*5f40*/  LDSM.16.MT88.4 R12, [R109+0x6000] ;  /* 0x006000006d0c783b */ /* 0x000ee20000004200 */
[--C-:B------:R-:W-:Y:S01]  /*5f50*/  FFMA.FTZ R140, R140, UR31, -R105.reuse ;  /* 0x0000001f8c8c7c23 */ /* 0x100fe20008010869 */
[--C-:B------:R-:W-:Y:S01]  /*5f60*/  FFMA.FTZ R103, R103, UR31, -R105.reuse ;  /* 0x0000001f67677c23 */ /* 0x100fe20008010869 */
[----:B------:R-:W4:Y:S01]  /*5f70*/  MUFU.EX2 R0, R0 ;  /* 0x0000000000007308 */ /* 0x000f220000000800 */
[----:B-1----:R-:W-:Y:S01]  /*5f80*/  F2FP.F16.F32.PACK_AB R7, R107, R136 ;  /* 0x000000886b07723e */ /* 0x002fe200000000ff */
[----:B------:R-:W1:Y:S01]  /*5f90*/  LDSM.16.MT88.4 R20, [R86+0x6000] ;  /* 0x006000005614783b */ /* 0x000e620000004200 */
[--C-:B------:R-:W-:Y:S01]  /*5fa0*/  FFMA.FTZ R93, R93, UR31, -R105.reuse ;  /* 0x0000001f5d5d7c23 */ /* 0x100fe20008010869 */
[----:B------:R-:W-:Y:S01]  /*5fb0*/  FFMA.FTZ R91, R91, UR31, -R105 ;  /* 0x0000001f5b5b7c23 */ /* 0x000fe20008010869 */
[----:B------:R-:W-:-:S02]  /*5fc0*/  LOP3.LUT R6, R7, R6, RZ, 0xc0, !PT ;  /* 0x0000000607067212 */ /* 0x000fc400078ec0ff */
[C---:B------:R-:W-:Y:S01]  /*5fd0*/  PRMT R7, R10.reuse, 0x7773, RZ ;  /* 0x000077730a077816 */ /* 0x040fe200000000ff */
[----:B------:R-:W-:Y:S01]  /*5fe0*/  MUFU.EX2 R154, R154 ;  /* 0x0000009a009a7308 */ /* 0x000fe20000000800 */
[----:B------:R-:W-:-:S04]  /*5ff0*/  PRMT R10, R10, 0x7772, RZ ;  /* 0x000077720a0a7816 */ /* 0x000fc800000000ff */
[----:B------:R-:W-:-:S03]  /*6000*/  PRMT R7, R10, 0x5410, R7 ;  /* 0x000054100a077816 */ /* 0x000fc60000000007 */
[----:B------:R-:W5:Y:S01]  /*6010*/  MUFU.EX2 R125, R125 ;  /* 0x0000007d007d7308 */ /* 0x000f620000000800 */
[----:B------:R-:W-:Y:S02]  /*6020*/  LOP3.LUT R7, R7, 0xff00ff, RZ, 0xc0, !PT ;  /* 0x00ff00ff07077812 */ /* 0x000fe400078ec0ff */
[----:B----4-:R-:W-:-:S03]  /*6030*/  F2FP.F16.F32.PACK_AB R10, R0, R95 ;  /* 0x0000005f000a723e */ /* 0x010fc600000000ff */
[----:B------:R-:W-:Y:S02]  /*6040*/  HSET2.LE.AND R7, R7, R124, PT ;  /* 0x0000007c07077233 */ /* 0x000fe40003803000 */
[----:B------:R-:W-:Y:S03]  /*6050*/  MUFU.EX2 R139, R139 ;  /* 0x0000008b008b7308 */ /* 0x000fe60000000800 */
[----:B------:R-:W-:Y:S02]  /*6060*/  LOP3.LUT R7, R10, R7, RZ, 0xc0, !PT ;  /* 0x000000070a077212 */ /* 0x000fe400078ec0ff */
[----:B------:R-:W-:-:S03]  /*6070*/  LOP3.LUT R10, R5, 0xff, RZ, 0xc0, !PT ;  /* 0x000000ff050a7812 */ /* 0x000fc600078ec0ff */
[----:B------:R-:W4:Y:S01]  /*6080*/  MUFU.EX2 R94, R94 ;  /* 0x0000005e005e7308 */ /* 0x000f220000000800 */
[----:B------:R-:W-:-:S05]  /*6090*/  PRMT R9, R10, 0x5410, R9 ;  /* 0x000054100a097816 */ /* 0x000fca0000000009 */
[----:B------:R-:W-:Y:S02]  /*60a0*/  HSET2.LE.AND R4, R9, R124, PT ;  /* 0x0000007c09047233 */ /* 0x000fe40003803000 */
[----:B-----5:R-:W-:Y:S01]  /*60b0*/  F2FP.F16.F32.PACK_AB R9, R125, R154 ;  /* 0x0000009a7d09723e */ /* 0x020fe200000000ff */
[----:B------:R4:W5:Y:S03]  /*60c0*/  MUFU.EX2 R143, R8 ;  /* 0x00000008008f7308 */ /* 0x0009660000000800 */
[----:B------:R-:W-:Y:S02]  /*60d0*/  LOP3.LUT R4, R9, R4, RZ, 0xc0, !PT ;  /* 0x0000000409047212 */ /* 0x000fe400078ec0ff */
[----:B------:R-:W-:Y:S02]  /*60e0*/  PRMT R9, R5, 0x7632, R9 ;  /* 0x0000763205097816 */ /* 0x000fe40000000009 */
[----:B------:R-:W-:Y:S01]  /*60f0*/  SHF.R.U32.HI R5, RZ, 0x18, R5 ;  /* 0x00000018ff057819 */ /* 0x000fe20000011605 */
[----:B------:R-:W2:Y:S01]  /*6100*/  MUFU.EX2 R141, R141 ;  /* 0x0000008d008d7308 */ /* 0x000ea20000000800 */
[----:B------:R-:W-:-:S04]  /*6110*/  LOP3.LUT R10, R9, 0xff, RZ, 0xc0, !PT ;  /* 0x000000ff090a7812 */ /* 0x000fc800078ec0ff */
[----:B------:R-:W-:-:S03]  /*6120*/  PRMT R5, R10, 0x5410, R5 ;  /* 0x000054100a057816 */ /* 0x000fc60000000005 */
[----:B------:R-:W-:Y:S01]  /*6130*/  MUFU.EX2 R140, R140 ;  /* 0x0000008c008c7308 */ /* 0x000fe20000000800 */
[----:B----4-:R-:W-:Y:S01]  /*6140*/  F2FP.F16.F32.PACK_AB R8, R94, R139 ;  /* 0x0000008b5e08723e */ /* 0x010fe200000000ff */
[-C--:B-----5:R-:W-:Y:S01]  /*6150*/  FMUL.FTZ R9, R37, R143.reuse ;  /* 0x0000008f25097220 */ /* 0x0a0fe20000410000 */
[----:B------:R-:W-:Y:S01]  /*6160*/  HSET2.LE.AND R5, R5, R124, PT ;  /* 0x0000007c05057233 */ /* 0x000fe20003803000 */
[-C--:B------:R-:W-:Y:S01]  /*6170*/  FMUL.FTZ R16, R44, R143.reuse ;  /* 0x0000008f2c107220 */ /* 0x080fe20000410000 */
[-C--:B------:R-:W-:Y:S01]  /*6180*/  FMUL.FTZ R17, R45, R143.reuse ;  /* 0x0000008f2d117220 */ /* 0x080fe20000410000 */
[-C--:B------:R-:W-:Y:S01]  /*6190*/  FMUL.FTZ R24, R52, R143.reuse ;  /* 0x0000008f34187220 */ /* 0x080fe20000410000 */
[----:B------:R-:W-:Y:S01]  /*61a0*/  FMUL.FTZ R25, R53, R143 ;  /* 0x0000008f35197220 */ /* 0x000fe20000410000 */
[----:B------:R-:W-:Y:S01]  /*61b0*/  LOP3.LUT R5, R8, R5, RZ, 0xc0, !PT ;  /* 0x0000000508057212 */ /* 0x000fe200078ec0ff */
[----:B------:R-:W-:Y:S01]  /*61c0*/  FMUL.FTZ R8, R36, R143 ;  /* 0x0000008f24087220 */ /* 0x000fe20000410000 */
[-C--:B--2---:R-:W-:Y:S01]  /*61d0*/  FMUL.FTZ R10, R38, R141.reuse ;  /* 0x0000008d260a7220 */ /* 0x084fe20000410000 */
[-C--:B------:R-:W-:Y:S01]  /*61e0*/  FMUL.FTZ R11, R39, R141.reuse ;  /* 0x0000008d270b7220 */ /* 0x080fe20000410000 */
[-C--:B------:R-:W-:Y:S01]  /*61f0*/  FMUL.FTZ R18, R46, R141.reuse ;  /* 0x0000008d2e127220 */ /* 0x080fe20000410000 */
[-C--:B------:R-:W-:Y:S01]  /*6200*/  FMUL.FTZ R19, R47, R141.reuse ;  /* 0x0000008d2f137220 */ /* 0x080fe20000410000 */
[-C--:B------:R-:W-:Y:S01]  /*6210*/  FMUL.FTZ R26, R54, R141.reuse ;  /* 0x0000008d361a7220 */ /* 0x080fe20000410000 */
[----:B------:R-:W-:Y:S01]  /*6220*/  FMUL.FTZ R27, R55, R141 ;  /* 0x0000008d371b7220 */ /* 0x000fe20000410000 */
[----:B------:R-:W2:Y:S01]  /*6230*/  LDSM.16.MT88.4 R36, [R86+0x7000] ;  /* 0x007000005624783b */ /* 0x000ea20000004200 */
[-C--:B------:R-:W-:Y:S01]  /*6240*/  FMUL.FTZ R40, R40, R143.reuse ;  /* 0x0000008f28287220 */ /* 0x080fe20000410000 */
[----:B------:R-:W-:Y:S01]  /*6250*/  FMUL.FTZ R41, R41, R143 ;  /* 0x0000008f29297220 */ /* 0x000fe20000410000 */
[-C--:B------:R-:W-:Y:S01]  /*6260*/  FMUL.FTZ R42, R42, R141.reuse ;  /* 0x0000008d2a2a7220 */ /* 0x080fe20000410000 */
[----:B------:R-:W4:Y:S01]  /*6270*/  LDSM.16.MT88.4 R44, [R109+0x8000] ;  /* 0x008000006d2c783b */ /* 0x000f220000004200 */
[----:B------:R-:W-:Y:S01]  /*6280*/  FMUL.FTZ R43, R43, R141 ;  /* 0x0000008d2b2b7220 */ /* 0x000fe20000410000 */
[-C--:B------:R-:W-:Y:S01]  /*6290*/  FMUL.FTZ R48, R48, R143.reuse ;  /* 0x0000008f30307220 */ /* 0x080fe20000410000 */
[----:B------:R-:W-:Y:S01]  /*62a0*/  FMUL.FTZ R49, R49, R143 ;  /* 0x0000008f31317220 */ /* 0x000fe20000410000 */
[----:B------:R-:W5:Y:S01]  /*62b0*/  LDSM.16.MT88.4 R52, [R86+0x8000] ;  /* 0x008000005634783b */ /* 0x000f620000004200 */
        /* <DEDUP_REMOVED lines=9> */
[----:B------:R-:W-:Y:S01]  /*6350*/  FMUL.FTZ R58, R58, R141 ;  /* 0x0000008d3a3a7220 */ /* 0x000fe20000410000 */
[C---:B------:R-:W-:Y:S01]  /*6360*/  HMMA.16816.F32 R12, R4.reuse, R14, R40 ;  /* 0x0000000e040c723c */ /* 0x040fe20000001828 */
[-C--:B------:R-:W-:Y:S01]  /*6370*/  FMUL.FTZ R40, R68, R143.reuse ;  /* 0x0000008f44287220 */ /* 0x080fe20000410000 */
[----:B------:R-:W-:Y:S01]  /*6380*/  FMUL.FTZ R41, R69, R143 ;  /* 0x0000008f45297220 */ /* 0x000fe20000410000 */
[-C--:B------:R-:W-:Y:S01]  /*6390*/  FMUL.FTZ R42, R70, R141.reuse ;  /* 0x0000008d462a7220 */ /* 0x080fe20000410000 */
        /* <DEDUP_REMOVED lines=13> */
[-C--:B------:R-:W-:Y:S01]  /*6470*/  FMUL.FTZ R48, R76, R143.reuse ;  /* 0x0000008f4c307220 */ /* 0x080fe20000410000 */
[----:B------:R-:W-:Y:S01]  /*6480*/  FMUL.FTZ R49, R77, R143 ;  /* 0x0000008f4d317220 */ /* 0x000fe20000410000 */
[-C--:B------:R-:W-:Y:S01]  /*6490*/  FMUL.FTZ R50, R78, R141.reuse ;  /* 0x0000008d4e327220 */ /* 0x080fe20000410000 */
[----:B------:R-:W-:Y:S01]  /*64a0*/  FMUL.FTZ R51, R79, R141 ;  /* 0x0000008d4f337220 */ /* 0x000fe20000410000 */
[----:B------:R-:W-:Y:S01]  /*64b0*/  FMUL.FTZ R81, R81, R143 ;  /* 0x0000008f51517220 */ /* 0x000fe20000410000 */
[-C--:B------:R-:W-:Y:S01]  /*64c0*/  FMUL.FTZ R82, R82, R141.reuse ;  /* 0x0000008d52527220 */ /* 0x080fe20000410000 */
[-C--:B------:R-:W-:Y:S01]  /*64d0*/  FMUL.FTZ R83, R83, R141.reuse ;  /* 0x0000008d53537220 */ /* 0x080fe20000410000 */
[C---:B------:R-:W-:Y:S01]  /*64e0*/  HMMA.16816.F32 R24, R4.reuse, R28, R24 ;  /* 0x0000001c0418723c */ /* 0x040fe20000001818 */
[----:B------:R-:W-:Y:S01]  /*64f0*/  FFMA.FTZ R61, R134, R141, R139 ;  /* 0x0000008d863d7223 */ /* 0x000fe2000001008b */
[----:B------:R-:W-:Y:S01]  /*6500*/  FFMA.FTZ R154, R135, R143, R154 ;  /* 0x0000008f879a7223 */ /* 0x000fe2000001009a */
[--C-:B------:R-:W-:Y:S01]  /*6510*/  FFMA.FTZ R141, R138, UR31, -R137.reuse ;  /* 0x0000001f8a8d7c23 */ /* 0x100fe20008010889 */
[--C-:B------:R-:W-:Y:S01]  /*6520*/  FFMA.FTZ R138, R146, UR31, -R137.reuse ;  /* 0x0000001f928a7c23 */ /* 0x100fe20008010889 */
[----:B------:R-:W-:Y:S01]  /*6530*/  FFMA.FTZ R135, R150, UR31, -R137 ;  /* 0x0000001f96877c23 */ /* 0x000fe20008010889 */
[----:B------:R-:W-:Y:S01]  /*6540*/  FFMA.FTZ R139, R148, UR31, -R105 ;  /* 0x0000001f948b7c23 */ /* 0x000fe20008010869 */
[----:B------:R-:W-:Y:S01]  /*6550*/  FFMA.FTZ R134, R142, UR31, -R137 ;  /* 0x0000001f8e867c23 */ /* 0x000fe20008010889 */
[----:B--2---:R-:W-:Y:S01]  /*6560*/  HMMA.16816.F32 R32, R4, R36, R32 ;  /* 0x000000240420723c */ /* 0x004fe20000001820 */
[----:B------:R-:W-:Y:S01]  /*6570*/  FFMA.FTZ R143, R144, UR31, -R105 ;  /* 0x0000001f908f7c23 */ /* 0x000fe20008010869 */
[----:B------:R-:W-:Y:S01]  /*6580*/  MUFU.EX2 R138, R138 ;  /* 0x0000008a008a7308 */ /* 0x000fe20000000800 */
[----:B------:R-:W-:Y:S01]  /*6590*/  FADD.FTZ R94, R94, R61 ;  /* 0x0000003d5e5e7221 */ /* 0x000fe20000010000 */
[----:B------:R-:W-:-:S03]  /*65a0*/  FADD.FTZ R125, R125, R154 ;  /* 0x0000009a7d7d7221 */ /* 0x000fc60000010000 */
[----:B------:R-:W-:Y:S01]  /*65b0*/  FADD.FTZ R95, R95, R94 ;  /* 0x0000005e5f5f7221 */ /* 0x000fe20000010000 */
[C---:B----4-:R-:W-:Y:S01]  /*65c0*/  HMMA.16816.F32 R40, R4.reuse, R44, R40 ;  /* 0x0000002c0428723c */ /* 0x050fe20000001828 */
[----:B------:R-:W-:Y:S01]  /*65d0*/  FADD.FTZ R136, R136, R125 ;  /* 0x0000007d88887221 */ /* 0x000fe20000010000 */
[----:B------:R-:W1:Y:S01]  /*65e0*/  MUFU.EX2 R135, R135 ;  /* 0x0000008700877308 */ /* 0x000e620000000800 */
[----:B------:R-:W-:Y:S01]  /*65f0*/  FADD.FTZ R95, R0, R95 ;  /* 0x0000005f005f7221 */ /* 0x000fe20000010000 */
[----:B------:R-:W-:Y:S02]  /*6600*/  VIADD R125, R3, 0xfffffffd ;  /* 0xfffffffd037d7836 */ /* 0x000fe40000000000 */
[----:B------:R-:W-:Y:S02]  /*6610*/  FADD.FTZ R94, R107, R136 ;  /* 0x000000886b5e7221 */ /* 0x000fe40000010000 */
[C---:B------:R-:W-:Y:S01]  /*6620*/  HMMA.16816.F32 R28, R4.reuse, R30, R56 ;  /* 0x0000001e041c723c */ /* 0x040fe20000001838 */
[----:B------:R-:W2:Y:S01]  /*6630*/  LDSM.16.MT88.4 R56, [R109+0x6400] ;  /* 0x006400006d38783b */ /* 0x000ea20000004200 */
[----:B------:R-:W-:Y:S06]  /*6640*/  MUFU.EX2 R139, R139 ;  /* 0x0000008b008b7308 */ /* 0x000fec0000000800 */
[C---:B------:R-:W-:Y:S01]  /*6650*/  HMMA.16816.F32 R36, R4.reuse, R38, R64 ;  /* 0x000000260424723c */ /* 0x040fe20000001840 */
[----:B------:R-:W3:Y:S01]  /*6660*/  LDSM.16.MT88.4 R64, [R86+0x7400] ;  /* 0x007400005640783b */ /* 0x000ee20000004200 */
[----:B------:R-:W-:Y:S06]  /*6670*/  MUFU.EX2 R141, R141 ;  /* 0x0000008d008d7308 */ /* 0x000fec0000000800 */
[C---:B------:R-:W-:Y:S01]  /*6680*/  HMMA.16816.F32 R44, R4.reuse, R46, R72 ;  /* 0x0000002e042c723c */ /* 0x040fe20000001848 */
[----:B------:R-:W4:Y:S01]  /*6690*/  LDSM.16.MT88.4 R72, [R109+0x8400] ;  /* 0x008400006d48783b */ /* 0x000f220000004200 */
[----:B------:R-:W2:Y:S06]  /*66a0*/  MUFU.EX2 R134, R134 ;  /* 0x0000008600867308 */ /* 0x000eac0000000800 */
[C---:B-----5:R-:W-:Y:S02]  /*66b0*/  HMMA.16816.F32 R48, R4.reuse, R52, R48 ;  /* 0x000000340430723c */ /* 0x060fe40000001830 */
[----:B------:R-:W-:Y:S06]  /*66c0*/  MUFU.EX2 R143, R143 ;  /* 0x0000008f008f7308 */ /* 0x000fec0000000800 */
[----:B------:R-:W-:Y:S01]  /*66d0*/  HMMA.16816.F32 R80, R4, R54, R80 ;  /* 0x000000360450723c */ /* 0x000fe20000001850 */
[----:B------:R-:W-:Y:S01]  /*66e0*/  IMAD.WIDE.U32 R4, R2, -0x2daee0ad, RZ ;  /* 0xd2511f5302047825 */ /* 0x000fe200078e00ff */
[----:B-1----:R-:W-:Y:S01]  /*66f0*/  F2FP.F16.F32.PACK_AB R54, R135, R138 ;  /* 0x0000008a8736723e */ /* 0x002fe200000000ff */
[----:B------:R-:W-:Y:S02]  /*6700*/  MUFU.EX2 R93, R93 ;  /* 0x0000005d005d7308 */ /* 0x000fe40000000800 */
[----:B------:R-:W-:Y:S01]  /*6710*/  IMAD.MOV.U32 R2, RZ, RZ, R4 ;  /* 0x000000ffff027224 */ /* 0x000fe200078e0004 */
[----:B------:R-:W-:-:S02]  /*6720*/  PRMT R7, R4, 0x7771, RZ ;  /* 0x0000777104077816 */ /* 0x000fc400000000ff */
[----:B------:R-:W-:Y:S02]  /*6730*/  LOP3.LUT R156, R156, UR8, R5, 0x96, !PT ;  /* 0x000000089c9c7c12 */ /* 0x000fe4000f8e9605 */
[----:B------:R-:W-:Y:S02]  /*6740*/  LOP3.LUT R2, R2, 0xff, RZ, 0xc0, !PT ;  /* 0x000000ff02027812 */ /* 0x000fe400078ec0ff */
[C---:B------:R-:W-:Y:S02]  /*6750*/  PRMT R5, R4.reuse, 0x7773, RZ ;  /* 0x0000777304057816 */ /* 0x040fe400000000ff */
[----:B------:R-:W-:Y:S02]  /*6760*/  PRMT R4, R4, 0x7772, RZ ;  /* 0x0000777204047816 */ /* 0x000fe400000000ff */
[----:B------:R-:W-:Y:S02]  /*6770*/  PRMT R7, R2, 0x5410, R7 ;  /* 0x0000541002077816 */ /* 0x000fe40000000007 */
[----:B------:R-:W-:-:S02]  /*6780*/  PRMT R2, R156, 0x7632, R2 ;  /* 0x000076329c027816 */ /* 0x000fc40000000002 */
[----:B------:R-:W-:Y:S02]  /*6790*/  PRMT R4, R4, 0x5410, R5 ;  /* 0x0000541004047816 */ /* 0x000fe40000000005 */
[----:B------:R-:W-:Y:S02]  /*67a0*/  SHF.R.U32.HI R5, RZ, 0x18, R156 ;  /* 0x00000018ff057819 */ /* 0x000fe4000001169c */
[----:B------:R-:W-:Y:S02]  /*67b0*/  LOP3.LUT R2, R2, 0xff, RZ, 0xc0, !PT ;  /* 0x000000ff02027812 */ /* 0x000fe400078ec0ff */
[----:B------:R-:W-:Y:S02]  /*67c0*/  LOP3.LUT R53, R156, 0xffff, RZ, 0xc0, !PT ;  /* 0x0000ffff9c357812 */ /* 0x000fe400078ec0ff */
[----:B------:R-:W-:Y:S01]  /*67d0*/  PRMT R5, R2, 0x5410, R5 ;  /* 0x0000541002057816 */ /* 0x000fe20000000005 */
[----:B------:R-:W-:Y:S01]  /*67e0*/  FFMA.FTZ R2, R152, UR31, -R105 ;  /* 0x0000001f98027c23 */ /* 0x000fe20008010869 */
[----:B------:R-:W-:-:S02]  /*67f0*/  LOP3.LUT R55, R4, 0xff00ff, RZ, 0xc0, !PT ;  /* 0x00ff00ff04377812 */ /* 0x000fc400078ec0ff */
[----:B------:R-:W-:Y:S02]  /*6800*/  SHF.R.U32.HI R53, RZ, 0x8, R53 ;  /* 0x00000008ff357819 */ /* 0x000fe40000011635 */
[----:B------:R-:W-:Y:S01]  /*6810*/  LOP3.LUT R6, R156, 0xff, RZ, 0xc0, !PT ;  /* 0x000000ff9c067812 */ /* 0x000fe200078ec0ff */
[----:B------:R-:W1:Y:S01]  /*6820*/  MUFU.EX2 R2, R2 ;  /* 0x0000000200027308 */ /* 0x000e620000000800 */
[--C-:B------:R-:W-:Y:S02]  /*6830*/  HSET2.LE.AND R7, R7, R124.reuse, PT ;  /* 0x0000007c07077233 */ /* 0x100fe40003803000 */
[----:B------:R-:W-:Y:S02]  /*6840*/  PRMT R53, R6, 0x5410, R53 ;  /* 0x0000541006357816 */ /* 0x000fe40000000035 */
[----:B------:R-:W-:Y:S02]  /*6850*/  HSET2.LE.AND R55, R55, R124, PT ;  /* 0x0000007c37377233 */ /* 0x000fe40003803000 */
[----:B------:R-:W-:-:S02]  /*6860*/  LOP3.LUT R54, R54, R7, RZ, 0xc0, !PT ;  /* 0x0000000736367212 */ /* 0x000fc400078ec0ff */
[--C-:B------:R-:W-:Y:S02]  /*6870*/  HSET2.LE.AND R52, R53, R124.reuse, PT ;  /* 0x0000007c35347233 */ /* 0x100fe40003803000 */
[----:B------:R-:W-:Y:S02]  /*6880*/  HSET2.LE.AND R5, R5, R124, PT ;  /* 0x0000007c05057233 */ /* 0x000fe40003803000 */
[----:B--2---:R-:W-:Y:S01]  /*6890*/  F2FP.F16.F32.PACK_AB R7, R134, R141 ;  /* 0x0000008d8607723e */ /* 0x004fe200000000ff */
[----:B------:R-:W-:Y:S01]  /*68a0*/  FADD.FTZ R141, R141, R94 ;  /* 0x0000005e8d8d7221 */ /* 0x000fe20000010000 */
[----:B-1----:R-:W-:-:S03]  /*68b0*/  F2FP.F16.F32.PACK_AB R4, R2, R139 ;  /* 0x0000008b0204723e */ /* 0x002fc600000000ff */
[----:B------:R-:W-:Y:S01]  /*68c0*/  FADD.FTZ R141, R134, R141 ;  /* 0x0000008d868d7221 */ /* 0x000fe20000010000 */
[----:B------:R-:W-:Y:S02]  /*68d0*/  LOP3.LUT R52, R7, R52, RZ, 0xc0, !PT ;  /* 0x0000003407347212 */ /* 0x000fe400078ec0ff */
[----:B------:R-:W-:Y:S02]  /*68e0*/  LOP3.LUT R55, R4, R55, RZ, 0xc0, !PT ;  /* 0x0000003704377212 */ /* 0x000fe400078ec0ff */
[----:B------:R-:W-:Y:S01]  /*68f0*/  F2FP.F16.F32.PACK_AB R4, R143, R140 ;  /* 0x0000008c8f04723e */ /* 0x000fe200000000ff */
[----:B------:R-:W-:-:S03]  /*6900*/  FADD.FTZ R140, R140, R95 ;  /* 0x0000005f8c8c7221 */ /* 0x000fc60000010000 */
[----:B------:R-:W-:Y:S01]  /*6910*/  LOP3.LUT R53, R4, R5, RZ, 0xc0, !PT ;  /* 0x0000000504357212 */ /* 0x000fe200078ec0ff */
[----:B------:R-:W-:-:S04]  /*6920*/  FADD.FTZ R140, R143, R140 ;  /* 0x0000008c8f8c7221 */ /* 0x000fc80000010000 */
[----:B------:R-:W-:Y:S02]  /*6930*/  FADD.FTZ R139, R139, R140 ;  /* 0x0000008c8b8b7221 */ /* 0x000fe40000010000 */
[----:B------:R-:W-:Y:S01]  /*6940*/  HMMA.16816.F32 R4, R52, R56, R8 ;  /* 0x000000383404723c */ /* 0x000fe20000001808 */
[----:B------:R-:W1:Y:S01]  /*6950*/  LDSM.16.MT88.4 R8, [R86+0x6400] ;  /* 0x006400005608783b */ /* 0x000e620000004200 */
[----:B------:R-:W-:-:S06]  /*6960*/  FADD.FTZ R2, R2, R139 ;  /* 0x0000008b02027221 */ /* 0x000fcc0000010000 */
[C---:B---3--:R-:W-:Y:S08]  /*6970*/  HMMA.16816.F32 R32, R52.reuse, R64, R32 ;  /* 0x000000403420723c */ /* 0x048ff00000001820 */
[C---:B------:R-:W-:Y:S08]  /*6980*/  HMMA.16816.F32 R64, R52.reuse, R66, R36 ;  /* 0x000000423440723c */ /* 0x040ff00000001824 */
[C---:B----4-:R-:W-:Y:S08]  /*6990*/  HMMA.16816.F32 R68, R52.reuse, R72, R40 ;  /* 0x000000483444723c */ /* 0x050ff00000001828 */
[C---:B------:R-:W-:Y:S01]  /*69a0*/  HMMA.16816.F32 R12, R52.reuse, R58, R12 ;  /* 0x0000003a340c723c */ /* 0x040fe2000000180c */
[----:B------:R-:W-:Y:S07]  /*69b0*/  LDSM.16.MT88.4 R56, [R109+0x7800] ;  /* 0x007800006d38783b */ /* 0x000fee0000004200 */
[C---:B------:R-:W-:Y:S08]  /*69c0*/  HMMA.16816.F32 R72, R52.reuse, R74, R44 ;  /* 0x0000004a3448723c */ /* 0x040ff0000000182c */
[C---:B-1----:R-:W-:Y:S08]  /*69d0*/  HMMA.16816.F32 R16, R52.reuse, R8, R16 ;  /* 0x000000083410723c */ /* 0x042ff00000001810 */
[C---:B------:R-:W-:Y:S01]  /*69e0*/  HMMA.16816.F32 R20, R52.reuse, R10, R20 ;  /* 0x0000000a3414723c */ /* 0x040fe20000001814 */
[----:B------:R-:W1:Y:S07]  /*69f0*/  LDSM.16.MT88.4 R8, [R109+0x7400] ;  /* 0x007400006d08783b */ /* 0x000e6e0000004200 */
[C---:B-1----:R-:W-:Y:S08]  /*6a00*/  HMMA.16816.F32 R24, R52.reuse, R8, R24 ;  /* 0x000000083418723c */ /* 0x042ff00000001818 */
[C---:B------:R-:W-:Y:S01]  /*6a10*/  HMMA.16816.F32 R28, R52.reuse, R10, R28 ;  /* 0x0000000a341c723c */ /* 0x040fe2000000181c */
[----:B------:R-:W1:Y:S07]  /*6a20*/  LDSM.16.MT88.4 R8, [R86+0x8400] ;  /* 0x008400005608783b */ /* 0x000e6e0000004200 */
[----:B-1----:R-:W-:Y:S01]  /*6a30*/  HMMA.16816.F32 R76, R52, R8, R48 ;  /* 0x00000008344c723c */ /* 0x002fe20000001830 */
[----:B------:R-:W-:-:S02]  /*6a40*/  VIADD R9, R96, 0xffffffff ;  /* 0xffffffff60097836 */ /* 0x000fc40000000000 */
[----:B------:R-:W-:Y:S01]  /*6a50*/  FFMA.FTZ R96, R102, UR31, -R137 ;  /* 0x0000001f66607c23 */ /* 0x000fe20008010889 */
[----:B------:R-:W-:Y:S02]  /*6a60*/  LDSM.16.MT88.4 R48, [R86+0x6800] ;  /* 0x006800005630783b */ /* 0x000fe40000004200 */
[----:B------:R-:W-:Y:S02]  /*6a70*/  LOP3.LUT R8, R9, UR25, R131, 0x96, !PT ;  /* 0x0000001909087c12 */ /* 0x000fe4000f8e9683 */
[----:B------:R-:W-:Y:S01]  /*6a80*/  HMMA.16816.F32 R80, R52, R10, R80 ;  /* 0x0000000a3450723c */ /* 0x000fe20000001850 */
[----:B------:R-:W-:Y:S02]  /*6a90*/  MUFU.EX2 R96, R96 ;  /* 0x0000006000607308 */ /* 0x000fe40000000800 */
        /* <DEDUP_REMOVED lines=16> */
[--C-:B------:R-:W-:Y:S01]  /*6ba0*/  FFMA.FTZ R145, R97, UR31, -R137.reuse ;  /* 0x0000001f61917c23 */ /* 0x100fe20008010889 */
[--C-:B------:R-:W-:Y:S01]  /*6bb0*/  FFMA.FTZ R97, R101, UR31, -R137.reuse ;  /* 0x0000001f65617c23 */ /* 0x100fe20008010889 */
[----:B------:R-:W-:Y:S01]  /*6bc0*/  FFMA.FTZ R101, R87, UR31, -R137 ;  /* 0x0000001f57657c23 */ /* 0x000fe20008010889 */
[----:B------:R-:W-:Y:S01]  /*6bd0*/  IMAD.WIDE.U32 R8, R8, -0x326172a9, RZ ;  /* 0xcd9e8d5708087825 */ /* 0x000fe200078e00ff */
[----:B------:R-:W-:-:S03]  /*6be0*/  LOP3.LUT R102, R10, UR16, R37, 0x96, !PT ;  /* 0x000000100a667c12 */ /* 0x000fc6000f8e9625 */
[--C-:B------:R-:W-:Y:S01]  /*6bf0*/  FFMA.FTZ R37, R104, UR31, -R137.reuse ;  /* 0x0000001f68257c23 */ /* 0x100fe20008010889 */
[--C-:B------:R-:W-:Y:S01]  /*6c00*/  FFMA.FTZ R104, R100, UR31, -R137.reuse ;  /* 0x0000001f64687c23 */ /* 0x100fe20008010889 */
[----:B------:R-:W-:Y:S01]  /*6c10*/  FFMA.FTZ R100, R88, UR31, -R137 ;  /* 0x0000001f58647c23 */ /* 0x000fe20008010889 */
[----:B------:R-:W-:Y:S01]  /*6c20*/  LOP3.LUT R9, R36, UR12, R9, 0x96, !PT ;  /* 0x0000000c24097c12 */ /* 0x000fe2000f8e9609 */
[----:B------:R-:W-:Y:S01]  /*6c30*/  IMAD.MOV.U32 R36, RZ, RZ, R8 ;  /* 0x000000ffff247224 */ /* 0x000fe200078e0008 */
[C---:B------:R-:W-:Y:S01]  /*6c40*/  PRMT R10, R8.reuse, 0x7771, RZ ;  /* 0x00007771080a7816 */ /* 0x040fe200000000ff */
[----:B------:R1:W-:Y:S01]  /*6c50*/  MUFU.EX2 R88, R37 ;  /* 0x0000002500587308 */ /* 0x0003e20000000800 */
[----:B------:R-:W-:Y:S01]  /*6c60*/  PRMT R11, R8, 0x7773, RZ ;  /* 0x00007773080b7816 */ /* 0x000fe200000000ff */
[----:B------:R-:W-:Y:S01]  /*6c70*/  FFMA.FTZ R87, R106, UR31, -R105 ;  /* 0x0000001f6a577c23 */ /* 0x000fe20008010869 */
[----:B------:R-:W-:Y:S01]  /*6c80*/  PRMT R8, R8, 0x7772, RZ ;  /* 0x0000777208087816 */ /* 0x000fe200000000ff */
[----:B------:R-:W-:Y:S01]  /*6c90*/  FFMA.FTZ R137, R89, UR31, -R137 ;  /* 0x0000001f59897c23 */ /* 0x000fe20008010889 */
[--C-:B------:R-:W-:Y:S01]  /*6ca0*/  FFMA.FTZ R89, R98, UR31, -R105.reuse ;  /* 0x0000001f62597c23 */ /* 0x100fe20008010869 */
[----:B------:R-:W-:Y:S01]  /*6cb0*/  PRMT R38, R9, 0x7632, R38 ;  /* 0x0000763209267816 */ /* 0x000fe20000000026 */
[----:B------:R-:W-:Y:S01]  /*6cc0*/  FFMA.FTZ R98, R92, UR31, -R105 ;  /* 0x0000001f5c627c23 */ /* 0x000fe20008010869 */
[----:B------:R-:W-:Y:S01]  /*6cd0*/  PRMT R8, R8, 0x5410, R11 ;  /* 0x0000541008087816 */ /* 0x000fe2000000000b */
[----:B------:R-:W2:Y:S01]  /*6ce0*/  MUFU.EX2 R97, R97 ;  /* 0x0000006100617308 */ /* 0x000ea20000000800 */
[----:B------:R-:W-:Y:S01]  /*6cf0*/  LOP3.LUT R11, R36, 0xff, RZ, 0xc0, !PT ;  /* 0x000000ff240b7812 */ /* 0x000fe200078ec0ff */
[--C-:B------:R-:W-:Y:S01]  /*6d00*/  FFMA.FTZ R36, R99, UR31, -R105.reuse ;  /* 0x0000001f63247c23 */ /* 0x100fe20008010869 */
[----:B------:R-:W-:Y:S01]  /*6d10*/  FFMA.FTZ R99, R90, UR31, -R105 ;  /* 0x0000001f5a637c23 */ /* 0x000fe20008010869 */
[----:B------:R-:W-:-:S02]  /*6d20*/  LOP3.LUT R39, R8, 0xff00ff, RZ, 0xc0, !PT ;  /* 0x00ff00ff08277812 */ /* 0x000fc400078ec0ff */
[----:B------:R-:W-:Y:S02]  /*6d30*/  PRMT R11, R11, 0x5410, R10 ;  /* 0x000054100b0b7816 */ /* 0x000fe4000000000a */
[C---:B------:R-:W-:Y:S01]  /*6d40*/  LOP3.LUT R10, R9.reuse, 0xffff, RZ, 0xc0, !PT ;  /* 0x0000ffff090a7812 */ /* 0x040fe200078ec0ff */
[----:B------:R3:W-:Y:S01]  /*6d50*/  MUFU.EX2 R90, R103 ;  /* 0x00000067005a7308 */ /* 0x0007e20000000800 */
[----:B-1----:R-:W-:Y:S02]  /*6d60*/  LOP3.LUT R37, R9, 0xff, RZ, 0xc0, !PT ;  /* 0x000000ff09257812 */ /* 0x002fe400078ec0ff */
[----:B------:R-:W-:Y:S02]  /*6d70*/  SHF.R.U32.HI R40, RZ, 0x8, R10 ;  /* 0x00000008ff287819 */ /* 0x000fe4000001160a */
[----:B------:R-:W-:Y:S02]  /*6d80*/  SHF.R.U32.HI R9, RZ, 0x18, R9 ;  /* 0x00000018ff097819 */ /* 0x000fe40000011609 */
[----:B------:R-:W-:Y:S01]  /*6d90*/  PRMT R37, R37, 0x5410, R40 ;  /* 0x0000541025257816 */ /* 0x000fe20000000028 */
[----:B------:R-:W1:Y:S01]  /*6da0*/  MUFU.EX2 R87, R87 ;  /* 0x0000005700577308 */ /* 0x000e620000000800 */
[----:B------:R-:W4:Y:S01]  /*6db0*/  LDSM.16.MT88.4 R40, [R109+0x6800] ;  /* 0x006800006d28783b */ /* 0x000f220000004200 */
[----:B------:R-:W-:-:S04]  /*6dc0*/  LOP3.LUT R10, R38, 0xff, RZ, 0xc0, !PT ;  /* 0x000000ff260a7812 */ /* 0x000fc800078ec0ff */
[----:B------:R-:W-:Y:S02]  /*6dd0*/  PRMT R9, R10, 0x5410, R9 ;  /* 0x000054100a097816 */ /* 0x000fe40000000009 */
[----:B------:R-:W5:Y:S01]  /*6de0*/  MUFU.EX2 R145, R145 ;  /* 0x0000009100917308 */ /* 0x000f620000000800 */
[--C-:B------:R-:W-:Y:S01]  /*6df0*/  HSET2.LE.AND R10, R11, R124.reuse, PT ;  /* 0x0000007c0b0a7233 */ /* 0x100fe20003803000 */
[----:B---3--:R-:W-:Y:S01]  /*6e00*/  IMAD.WIDE.U32 R102, R102, -0x2daee0ad, RZ ;  /* 0xd2511f5366667825 */ /* 0x008fe200078e00ff */
[----:B--2---:R-:W-:Y:S02]  /*6e10*/  F2FP.F16.F32.PACK_AB R11, R88, R97 ;  /* 0x00000061580b723e */ /* 0x004fe400000000ff */
[--C-:B------:R-:W-:Y:S02]  /*6e20*/  HSET2.LE.AND R9, R9, R124.reuse, PT ;  /* 0x0000007c09097233 */ /* 0x100fe40003803000 */
[----:B------:R-:W-:Y:S01]  /*6e30*/  LOP3.LUT R10, R11, R10, RZ, 0xc0, !PT ;  /* 0x0000000a0b0a7212 */ /* 0x000fe200078ec0ff */
[----:B------:R-:W-:Y:S01]  /*6e40*/  MUFU.EX2 R89, R89 ;  /* 0x0000005900597308 */ /* 0x000fe20000000800 */
[----:B------:R-:W-:-:S02]  /*6e50*/  HSET2.LE.AND R11, R39, R124, PT ;  /* 0x0000007c270b7233 */ /* 0x000fc40003803000 */
[----:B-1----:R-:W-:Y:S02]  /*6e60*/  F2FP.F16.F32.PACK_AB R8, R87, R90 ;  /* 0x0000005a5708723e */ /* 0x002fe400000000ff */
[----:B------:R-:W-:Y:S02]  /*6e70*/  LOP3.LUT R144, R144, UR8, R103, 0x96, !PT ;  /* 0x0000000890907c12 */ /* 0x000fe4000f8e9667 */
[----:B------:R-:W-:Y:S01]  /*6e80*/  LOP3.LUT R11, R8, R11, RZ, 0xc0, !PT ;  /* 0x0000000b080b7212 */ /* 0x000fe200078ec0ff */
[----:B------:R-:W1:Y:S01]  /*6e90*/  MUFU.EX2 R92, R36 ;  /* 0x00000024005c7308 */ /* 0x000e620000000800 */
[----:B------:R-:W-:Y:S02]  /*6ea0*/  HSET2.LE.AND R8, R37, R124, PT ;  /* 0x0000007c25087233 */ /* 0x000fe40003803000 */
[----:B-----5:R-:W-:Y:S02]  /*6eb0*/  F2FP.F16.F32.PACK_AB R37, R96, R145 ;  /* 0x000000916025723e */ /* 0x020fe400000000ff */
[----:B------:R-:W-:-:S02]  /*6ec0*/  LOP3.LUT R0, R144, 0xff, RZ, 0xc0, !PT ;  /* 0x000000ff90007812 */ /* 0x000fc400078ec0ff */
[----:B------:R-:W-:Y:S01]  /*6ed0*/  LOP3.LUT R8, R37, R8, RZ, 0xc0, !PT ;  /* 0x0000000825087212 */ /* 0x000fe200078ec0ff */
[----:B------:R-:W-:Y:S08]  /*6ee0*/  MUFU.EX2 R100, R100 ;  /* 0x0000006400647308 */ /* 0x000ff00000000800 */
[----:B------:R-:W2:Y:S01]  /*6ef0*/  MUFU.EX2 R137, R137 ;  /* 0x0000008900897308 */ /* 0x000ea20000000800 */
[----:B-1----:R-:W-:Y:S01]  /*6f00*/  F2FP.F16.F32.PACK_AB R36, R92, R89 ;  /* 0x000000595c24723e */ /* 0x002fe200000000ff */
[----:B------:R-:W-:Y:S01]  /*6f10*/  FADD.FTZ R89, R89, R2 ;  /* 0x0000000259597221 */ /* 0x000fe20000010000 */
[----:B------:R-:W-:-:S02]  /*6f20*/  IMAD.MOV.U32 R2, RZ, RZ, R85 ;  /* 0x000000ffff027224 */ /* 0x000fc400078e0055 */
[----:B------:R-:W-:Y:S01]  /*6f30*/  LOP3.LUT R9, R36, R9, RZ, 0xc0, !PT ;  /* 0x0000000924097212 */ /* 0x000fe200078ec0ff */
[----:B------:R-:W-:Y:S02]  /*6f40*/  FADD.FTZ R89, R92, R89 ;  /* 0x000000595c597221 */ /* 0x000fe40000010000 */
[----:B------:R-:W-:Y:S02]  /*6f50*/  MUFU.EX2 R98, R98 ;  /* 0x0000006200627308 */ /* 0x000fe40000000800 */
[----:B------:R-:W-:Y:S02]  /*6f60*/  FADD.FTZ R90, R90, R89 ;  /* 0x000000595a5a7221 */ /* 0x000fe40000010000 */
[C---:B----4-:R-:W-:Y:S01]  /*6f70*/  HMMA.16816.F32 R36, R8.reuse, R40, R4 ;  /* 0x000000280824723c */ /* 0x050fe20000001804 */
[----:B------:R-:W1:Y:S01]  /*6f80*/  LDSM.16.MT88.4 R4, [R86+0x7800] ;  /* 0x007800005604783b */ /* 0x000e620000004200 */
[----:B------:R-:W-:Y:S02]  /*6f90*/  FADD.FTZ R87, R87, R90 ;  /* 0x0000005a57577221 */ /* 0x000fe40000010000 */
[----:B------:R-:W-:Y:S04]  /*6fa0*/  MUFU.EX2 R99, R99 ;  /* 0x0000006300637308 */ /* 0x000fe80000000800 */
[C---:B------:R-:W-:Y:S01]  /*6fb0*/  HMMA.16816.F32 R40, R8.reuse, R42, R12 ;  /* 0x0000002a0828723c */ /* 0x040fe2000000180c */
[----:B------:R-:W3:Y:S07]  /*6fc0*/  LDSM.16.MT88.4 R12, [R86+0x8800] ;  /* 0x00880000560c783b */ /* 0x000eee0000004200 */
[C---:B------:R-:W-:Y:S01]  /*6fd0*/  HMMA.16816.F32 R44, R8.reuse, R48, R16 ;  /* 0x00000030082c723c */ /* 0x040fe20000001810 */
[----:B------:R-:W4:Y:S07]  /*6fe0*/  LDSM.16.MT88.4 R16, [R109+0x8800] ;  /* 0x008800006d10783b */ /* 0x000f2e0000004200 */
[C---:B------:R-:W-:Y:S01]  /*6ff0*/  HMMA.16816.F32 R52, R8.reuse, R56, R24 ;  /* 0x000000380834723c */ /* 0x040fe20000001818 */
[----:B------:R-:W-:Y:S07]  /*7000*/  LDSM.16.MT88.4 R24, [R86+0x6c00] ;  /* 0x006c00005618783b */ /* 0x000fee0000004200 */
[C---:B------:R-:W-:Y:S01]  /*7010*/  HMMA.16816.F32 R48, R8.reuse, R50, R20 ;  /* 0x000000320830723c */ /* 0x040fe20000001814 */
[----:B------:R-:W-:Y:S07]  /*7020*/  LDSM.16.MT88.4 R20, [R109+0x7c00] ;  /* 0x007c00006d14783b */ /* 0x000fee0000004200 */
[C---:B------:R-:W-:Y:S01]  /*7030*/  HMMA.16816.F32 R56, R8.reuse, R58, R28 ;  /* 0x0000003a0838723c */ /* 0x040fe2000000181c */
[----:B------:R-:W5:Y:S07]  /*7040*/  LDSM.16.MT88.4 R28, [R109+0x6c00] ;  /* 0x006c00006d1c783b */ /* 0x000f6e0000004200 */
[----:B-1----:R-:W-:Y:S01]  /*7050*/  HMMA.16816.F32 R64, R8, R6, R64 ;  /* 0x000000060840723c */ /* 0x002fe20000001840 */
[----:B------:R-:W-:Y:S01]  /*7060*/  IMAD.MOV.U32 R6, RZ, RZ, R102 ;  /* 0x000000ffff067224 */ /* 0x000fe200078e0066 */
[----:B------:R-:W-:-:S04]  /*7070*/  PRMT R7, R102, 0x7773, RZ ;  /* 0x0000777366077816 */ /* 0x000fc800000000ff */
[----:B------:R-:W-:Y:S02]  /*7080*/  LOP3.LUT R6, R6, 0xff, RZ, 0xc0, !PT ;  /* 0x000000ff06067812 */ /* 0x000fe400078ec0ff */
[C---:B------:R-:W-:Y:S01]  /*7090*/  HMMA.16816.F32 R60, R8.reuse, R4, R32 ;  /* 0x00000004083c723c */ /* 0x040fe20000001820 */
[C---:B------:R-:W-:Y:S01]  /*70a0*/  PRMT R5, R102.reuse, 0x7771, RZ ;  /* 0x0000777166057816 */ /* 0x040fe200000000ff */
[----:B------:R-:W-:Y:S01]  /*70b0*/  MUFU.EX2 R33, R104 ;  /* 0x0000006800217308 */ /* 0x000fe20000000800 */
[----:B------:R-:W-:Y:S01]  /*70c0*/  PRMT R4, R102, 0x7772, RZ ;  /* 0x0000777266047816 */ /* 0x000fe200000000ff */
[----:B------:R-:W-:Y:S01]  /*70d0*/  FADD.FTZ R34, R138, R141 ;  /* 0x0000008d8a227221 */ /* 0x000fe20000010000 */
[----:B------:R-:W-:Y:S02]  /*70e0*/  PRMT R5, R6, 0x5410, R5 ;  /* 0x0000541006057816 */ /* 0x000fe40000000005 */
[----:B------:R-:W-:Y:S01]  /*70f0*/  LOP3.LUT R6, R144, 0xffff, RZ, 0xc0, !PT ;  /* 0x0000ffff90067812 */ /* 0x000fe200078ec0ff */
[----:B---3--:R-:W-:Y:S01]  /*7100*/  HMMA.16816.F32 R76, R8, R12, R76 ;  /* 0x0000000c084c723c */ /* 0x008fe2000000184c */
[----:B------:R-:W-:Y:S01]  /*7110*/  PRMT R4, R4, 0x5410, R7 ;  /* 0x0000541004047816 */ /* 0x000fe20000000007 */
[----:B------:R-:W-:Y:S01]  /*7120*/  MUFU.EX2 R32, R101 ;  /* 0x0000006500207308 */ /* 0x000fe20000000800 */
[----:B------:R-:W-:Y:S01]  /*7130*/  SHF.R.U32.HI R7, RZ, 0x8, R6 ;  /* 0x00000008ff077819 */ /* 0x000fe20000011606 */
[----:B------:R-:W-:Y:S01]  /*7140*/  FADD.FTZ R34, R135, R34 ;  /* 0x0000002287227221 */ /* 0x000fe20000010000 */
[----:B------:R-:W-:-:S02]  /*7150*/  PRMT R6, R144, 0x7632, R6 ;  /* 0x0000763290067816 */ /* 0x000fc40000000006 */
[----:B------:R-:W-:Y:S01]  /*7160*/  PRMT R7, R0, 0x5410, R7 ;  /* 0x0000541000077816 */ /* 0x000fe20000000007 */
[C---:B----4-:R-:W-:Y:S01]  /*7170*/  HMMA.16816.F32 R68, R8.reuse, R16, R68 ;  /* 0x000000100844723c */ /* 0x050fe20000001844 */
[----:B------:R-:W-:Y:S01]  /*7180*/  SHF.R.U32.HI R13, RZ, 0x18, R144 ;  /* 0x00000018ff0d7819 */ /* 0x000fe20000011690 */
[----:B------:R-:W1:Y:S01]  /*7190*/  MUFU.EX2 R0, R91 ;  /* 0x0000005b00007308 */ /* 0x000e620000000800 */
[----:B------:R-:W-:Y:S01]  /*71a0*/  LOP3.LUT R6, R6, 0xff, RZ, 0xc0, !PT ;  /* 0x000000ff06067812 */ /* 0x000fe200078ec0ff */
[----:B------:R-:W-:Y:S01]  /*71b0*/  FADD.FTZ R145, R145, R34 ;  /* 0x0000002291917221 */ /* 0x000fe20000010000 */
[----:B------:R-:W-:Y:S02]  /*71c0*/  HSET2.LE.AND R5, R5, R124, PT ;  /* 0x0000007c05057233 */ /* 0x000fe40003803000 */
[----:B------:R-:W-:Y:S01]  /*71d0*/  PRMT R13, R6, 0x5410, R13 ;  /* 0x00005410060d7816 */ /* 0x000fe2000000000d */
[----:B------:R-:W-:Y:S01]  /*71e0*/  HMMA.16816.F32 R72, R8, R18, R72 ;  /* 0x000000120848723c */ /* 0x000fe20000001848 */
[----:B------:R-:W-:Y:S01]  /*71f0*/  LOP3.LUT R17, R4, 0xff00ff, RZ, 0xc0, !PT ;  /* 0x00ff00ff04117812 */ /* 0x000fe200078ec0ff */
[----:B------:R-:W-:Y:S01]  /*7200*/  FADD.FTZ R96, R96, R145 ;  /* 0x0000009160607221 */ /* 0x000fe20000010000 */
[----:B--2---:R-:W-:-:S02]  /*7210*/  F2FP.F16.F32.PACK_AB R6, R137, R100 ;  /* 0x000000648906723e */ /* 0x004fc400000000ff */
[--C-:B------:R-:W-:Y:S01]  /*7220*/  HSET2.LE.AND R16, R7, R124.reuse, PT ;  /* 0x0000007c07107233 */ /* 0x100fe20003803000 */
[----:B------:R-:W-:Y:S01]  /*7230*/  FADD.FTZ R97, R97, R96 ;  /* 0x0000006061617221 */ /* 0x000fe20000010000 */
[----:B------:R-:W-:Y:S01]  /*7240*/  LOP3.LUT R6, R6, R5, RZ, 0xc0, !PT ;  /* 0x0000000506067212 */ /* 0x000fe200078ec0ff */
[----:B------:R-:W-:Y:S01]  /*7250*/  HMMA.16816.F32 R80, R8, R14, R80 ;  /* 0x0000000e0850723c */ /* 0x000fe20000001850 */
[--C-:B------:R-:W-:Y:S01]  /*7260*/  HSET2.LE.AND R17, R17, R124.reuse, PT ;  /* 0x0000007c11117233 */ /* 0x100fe20003803000 */
[----:B------:R-:W-:Y:S01]  /*7270*/  LDSM.16.MT88.4 R8, [R86+0x8c00] ;  /* 0x008c00005608783b */ /* 0x000fe20000004200 */
[----:B-1----:R-:W-:Y:S01]  /*7280*/  F2FP.F16.F32.PACK_AB R4, R0, R99 ;  /* 0x000000630004723e */ /* 0x002fe200000000ff */
[----:B------:R-:W-:Y:S01]  /*7290*/  FADD.FTZ R88, R88, R97 ;  /* 0x0000006158587221 */ /* 0x000fe20000010000 */
[----:B------:R-:W-:Y:S02]  /*72a0*/  F2FP.F16.F32.PACK_AB R19, R32, R33 ;  /* 0x000000212013723e */ /* 0x000fe400000000ff */
[----:B------:R-:W-:Y:S01]  /*72b0*/  HSET2.LE.AND R5, R13, R124, PT ;  /* 0x0000007c0d057233 */ /* 0x000fe20003803000 */
        /* <DEDUP_REMOVED lines=8> */
[----:B------:R-:W1:Y:S01]  /*7340*/  LDSM.16.MT88.4 R16, [R86+0x7c00] ;  /* 0x007c00005610783b */ /* 0x000e620000004200 */
[----:B------:R-:W-:Y:S01]  /*7350*/  FADD.FTZ R100, R100, R33 ;  /* 0x0000002164647221 */ /* 0x000fe20000010000 */
[----:B------:R-:W-:-:S02]  /*7360*/  FADD.FTZ R99, R99, R98 ;  /* 0x0000006263637221 */ /* 0x000fc40000010000 */
[----:B------:R-:W2:Y:S01]  /*7370*/  LDSM.16.MT88.4 R12, [R109+0x8c00] ;  /* 0x008c00006d0c783b */ /* 0x000ea20000004200 */
[----:B------:R-:W-:Y:S01]  /*7380*/  FADD.FTZ R135, R137, R100 ;  /* 0x0000006489877221 */ /* 0x000fe20000010000 */
[----:B-----5:R-:W-:Y:S01]  /*7390*/  HMMA.16816.F32 R36, R4, R28, R36 ;  /* 0x0000001c0424723c */ /* 0x020fe20000001824 */
[----:B------:R-:W-:Y:S01]  /*73a0*/  FADD.FTZ R134, R0, R99 ;  /* 0x0000006300867221 */ /* 0x000fe20000010000 */
[----:B------:R-:W-:-:S06]  /*73b0*/  IMAD.MOV.U32 R0, RZ, RZ, R84 ;  /* 0x000000ffff007224 */ /* 0x000fcc00078e0054 */
        /* <DEDUP_REMOVED lines=10> */
[----:B------:R-:W-:-:S15]  /*7460*/  HMMA.16816.F32 R80, R4, R10, R80 ;  /* 0x0000000a0450723c */ /* 0x000fde0000001850 */
[----:B------:R-:W-:-:S05]  /*7470*/  NOP ;  /* 0x0000000000007918 */ /* 0x000fca0000000000 */
.L_x_917:
[----:B------:R-:W-:-:S13]  /*7480*/  ISETP.GE.AND P0, PT, R125, RZ, PT ;  /* 0x000000ff7d00720c */ /* 0x000fda0003f06270 */
[----:B------:R-:W-:Y:S05]  /*7490*/  @!P0 BRA `(.L_x_922) ;  /* 0x0000002400508947 */ /* 0x000fea0003800000 */
[----:B------:R-:W1:Y:S01]  /*74a0*/  LDCU UR27, c[0x0][0x440] ;  /* 0x00008800ff1b77ac */ /* 0x000e620008000800 */
[----:B------:R-:W-:Y:S01]  /*74b0*/  IMAD.MOV.U32 R85, RZ, RZ, R0 ;  /* 0x000000ffff557224 */ /* 0x000fe200078e0000 */
[----:B------:R-:W-:Y:S01]  /*74c0*/  MOV R3, R2 ;  /* 0x0000000200037202 */ /* 0x000fe20000000f00 */
[----:B------:R-:W2:Y:S01]  /*74d0*/  LDCU UR31, c[0x0][0x440] ;  /* 0x00008800ff1f77ac */ /* 0x000ea20008000800 */
[----:B------:R-:W3:Y:S01]  /*74e0*/  LDCU UR4, c[0x0][0x45c] ;  /* 0x00008b80ff0477ac */ /* 0x000ee20008000800 */
[----:B-1----:R-:W-:Y:S01]  /*74f0*/  ISETP.GE.AND P2, PT, R115, UR27, PT ;  /* 0x0000001b73007c0c */ /* 0x002fe2000bf46270 */
[----:B------:R-:W-:-:S12]  /*7500*/  BRA `(.L_x_923) ;  /* 0x0000000000ac7947 */ /* 0x000fd80003800000 */
.L_x_925:
[----:B------:R-:W-:Y:S01]  /*7510*/  VIADD R88, R125, 0xffffffff ;  /* 0xffffffff7d587836 */ /* 0x000fe20000000000 */
[----:B------:R-:W-:Y:S03]  /*7520*/  ISETP.GE.AND P2, PT, R115, UR31, PT ;  /* 0x0000001f73007c0c */ /* 0x000fe6000bf46270 */
        /* <DEDUP_REMOVED lines=41> */
.L_x_923:
[----:B------:R-:W-:Y:S04]  /*77c0*/  DEPBAR.LE SB0, 0x0 ;  /* 0x000080000000791a */ /* 0x000fe80000000000 */
[----:B------:R-:W-:Y:S01]  /*77d0*/  BAR.SYNC.DEFER_BLOCKING 0x0 ;  /* 0x0000000000007b1d */ /* 0x000fe20000010000 */
[C---:B------:R-:W-:Y:S04]  /*77e0*/  IMAD.WIDE.U32 R136, R125.reuse, UR7, RZ ;  /* 0x000000077d887c25 */ /* 0x040fe8000f8e00ff */
[----:B------:R-:W-:Y:S01]  /*77f0*/  IMAD R87, R125, UR6, RZ ;  /* 0x000000067d577c24 */ /* 0x000fe2000f8e02ff */
[C---:B------:R-:W-:Y:S02]  /*7800*/  IADD3 R0, P1, PT, R136.reuse, UR26, RZ ;  /* 0x0000001a88007c10 */ /* 0x040fe4000ff3e0ff */
[-C--:B------:R-:W-:Y:S01]  /*7810*/  LEA R140, P0, R136, R117.reuse, 0x1 ;  /* 0x00000075888c7211 */ /* 0x080fe200078008ff */
[----:B------:R-:W-:Y:S01]  /*7820*/  IMAD.IADD R87, R137, 0x1, R87 ;  /* 0x0000000189577824 */ /* 0x000fe200078e0257 */
[----:B------:R-:W-:Y:S04]  /*7830*/  LEA R138, P3, R0, R117, 0x1 ;  /* 0x00000075008a7211 */ /* 0x000fe800078608ff */
[----:B------:R-:W-:Y:S02]  /*7840*/  IADD3.X R137, PT, PT, R87, UR9, RZ, P1, !PT ;  /* 0x0000000957897c10 */ /* 0x000fe40008ffe4ff */
[----:B--2---:R-:W-:Y:S02]  /*7850*/  ISETP.GE.AND P1, PT, R114, UR31, PT ;  /* 0x0000001f72007c0c */ /* 0x004fe4000bf26270 */
[-C--:B------:R-:W-:Y:S02]  /*7860*/  LEA.HI.X R141, R136, R116.reuse, R87, 0x1, P0 ;  /* 0x00000074888d7211 */ /* 0x080fe400000f0c57 */
[----:B------:R-:W-:Y:S02]  /*7870*/  ISETP.GE.AND P0, PT, R113, UR31, PT ;  /* 0x0000001f71007c0c */ /* 0x000fe4000bf06270 */
[----:B------:R-:W-:Y:S01]  /*7880*/  LEA.HI.X R139, R0, R116, R137, 0x1, P3 ;  /* 0x00000074008b7211 */ /* 0x000fe200018f0c89 */
[----:B------:R-:W-:Y:S01]  /*7890*/  @!PT LDS RZ, [RZ] ;  /* 0x00000000fffff984 */ /* 0x000fe20000000800 */
[----:B------:R-:W-:Y:S01]  /*78a0*/  @!PT LDS RZ, [RZ] ;  /* 0x00000000fffff984 */ /* 0x000fe20000000800 */
[----:B------:R-:W-:Y:S01]  /*78b0*/  @!PT LDS RZ, [RZ] ;  /* 0x00000000fffff984 */ /* 0x000fe20000000800 */
[----:B------:R1:W-:Y:S01]  /*78c0*/  @!P2 LDGSTS.E.BYPASS.LTC128B.128 [R123+0x6000], desc[UR20][R140.64] ;  /* 0x060000008c7bafae */ /* 0x0003e2000b981a14 */
[----:B------:R-:W-:Y:S03]  /*78d0*/  ISETP.NE.AND P3, PT, R125, RZ, PT ;  /* 0x000000ff7d00720c */ /* 0x000fe60003f65270 */
        /* <DEDUP_REMOVED lines=28> */
[----:B------:R-:W4:Y:S04]  /*7aa0*/  LDSM.16.M88.4 R96, [R111+0x3400] ;  /* 0x003400006f60783b */ /* 0x000f280000000200 */
[----:B------:R-:W5:Y:S04]  /*7ab0*/  LDSM.16.M88.4 R100, [R111+0x3800] ;  /* 0x003800006f64783b */ /* 0x000f680000000200 */
[----:B------:R-:W0:Y:S04]  /*7ac0*/  LDGDEPBAR ;  /* 0x00000000000079af */ /* 0x000e280000000000 */
[----:B------:R-:W3:Y:S01]  /*7ad0*/  LDSM.16.M88.4 R104, [R111+0x3c00] ;  /* 0x003c00006f68783b */ /* 0x000ee20000000200 */
[C---:B--2---:R-:W-:Y:S08]  /*7ae0*/  HMMA.16816.F32 R4, R88.reuse, R92, RZ ;  /* 0x0000005c5804723c */ /* 0x044ff000000018ff */
[C---:B------:R-:W-:Y:S01]  /*7af0*/  HMMA.16816.F32 R8, R88.reuse, R94, RZ ;  /* 0x0000005e5808723c */ /* 0x040fe200000018ff */
[----:B------:R-:W-:Y:S07]  /*7b00*/  LDSM.16.M88.4 R92, [R110] ;  /* 0x000000006e5c783b */ /* 0x000fee0000000200 */
[C---:B----4-:R-:W-:Y:S08]  /*7b10*/  HMMA.16816.F32 R12, R88.reuse, R96, RZ ;  /* 0x00000060580c723c */ /* 0x050ff000000018ff */
[C---:B------:R-:W-:Y:S01]  /*7b20*/  HMMA.16816.F32 R16, R88.reuse, R98, RZ ;  /* 0x000000625810723c */ /* 0x040fe200000018ff */
[----:B------:R-:W2:Y:S07]  /*7b30*/  LDSM.16.M88.4 R96, [R108+0x3000] ;  /* 0x003000006c60783b */ /* 0x000eae0000000200 */
[C---:B-----5:R-:W-:Y:S08]  /*7b40*/  HMMA.16816.F32 R20, R88.reuse, R100, RZ ;  /* 0x000000645814723c */ /* 0x060ff000000018ff */
[C---:B------:R-:W-:Y:S08]  /*7b50*/  HMMA.16816.F32 R24, R88.reuse, R102, RZ ;  /* 0x000000665818723c */ /* 0x040ff000000018ff */
[C---:B---3--:R-:W-:Y:S08]  /*7b60*/  HMMA.16816.F32 R28, R88.reuse, R104, RZ ;  /* 0x00000068581c723c */ /* 0x048ff000000018ff */
[----:B------:R-:W-:Y:S01]  /*7b70*/  HMMA.16816.F32 R32, R88, R106, RZ ;  /* 0x0000006a5820723c */ /* 0x000fe200000018ff */
[----:B------:R-:W3:Y:S07]  /*7b80*/  LDSM.16.M88.4 R88, [R108+0x3400] ;  /* 0x003400006c58783b */ /* 0x000eee0000000200 */
[C---:B--2---:R-:W-:Y:S08]  /*7b90*/  HMMA.16816.F32 R4, R92.reuse, R96, R4 ;  /* 0x000000605c04723c */ /* 0x044ff00000001804 */
[C---:B------:R-:W-:Y:S01]  /*7ba0*/  HMMA.16816.F32 R8, R92.reuse, R98, R8 ;  /* 0x000000625c08723c */ /* 0x040fe20000001808 */
[----:B------:R-:W2:Y:S07]  /*7bb0*/  LDSM.16.M88.4 R96, [R108+0x3800] ;  /* 0x003800006c60783b */ /* 0x000eae0000000200 */
[C---:B---3--:R-:W-:Y:S08]  /*7bc0*/  HMMA.16816.F32 R12, R92.reuse, R88, R12 ;  /* 0x000000585c0c723c */ /* 0x048ff0000000180c */
[C---:B------:R-:W-:Y:S01]  /*7bd0*/  HMMA.16816.F32 R16, R92.reuse, R90, R16 ;  /* 0x0000005a5c10723c */ /* 0x040fe20000001810 */
[----:B------:R-:W3:Y:S07]  /*7be0*/  LDSM.16.M88.4 R88, [R108+0x3c00] ;  /* 0x003c00006c58783b */ /* 0x000eee0000000200 */
[C---:B--2---:R-:W-:Y:S08]  /*7bf0*/  HMMA.16816.F32 R20, R92.reuse, R96, R20 ;  /* 0x000000605c14723c */ /* 0x044ff00000001814 */
[C---:B------:R-:W-:Y:S01]  /*7c00*/  HMMA.16816.F32 R24, R92.reuse, R98, R24 ;  /* 0x000000625c18723c */ /* 0x040fe20000001818 */
[----:B------:R-:W-:Y:S07]  /*7c10*/  LDSM.16.M88.4 R96, [R112+0x1000] ;  /* 0x001000007060783b */ /* 0x000fee0000000200 */
[C---:B---3--:R-:W-:Y:S08]  /*7c20*/  HMMA.16816.F32 R28, R92.reuse, R88, R28 ;  /* 0x000000585c1c723c */ /* 0x048ff0000000181c */
[----:B------:R-:W-:Y:S01]  /*7c30*/  HMMA.16816.F32 R32, R92, R90, R32 ;  /* 0x0000005a5c20723c */ /* 0x000fe20000001820 */
[----:B------:R-:W2:Y:S04]  /*7c40*/  LDSM.16.M88.4 R88, [R111+0x4000] ;  /* 0x004000006f58783b */ /* 0x000ea80000000200 */
[----:B------:R-:W3:Y:S03]  /*7c50*/  LDSM.16.M88.4 R92, [R111+0x4400] ;  /* 0x004400006f5c783b */ /* 0x000ee60000000200 */
        /* <DEDUP_REMOVED lines=42> */
[C---:B---3--:R-:W-:Y:S03]  /*7f00*/  HMMA.16816.F32 R12, R88.reuse, R96, R12 ;  /* 0x00000060580c723c */ /* 0x048fe6000000180c */
[----:B------:R-:W-:Y:S02]  /*7f10*/  FMNMX3.FTZ R0, R3, R4, R5, !PT ;  /* 0x0000000403007276 */ /* 0x000fe40007810005 */
[----:B------:R-:W-:Y:S03]  /*7f20*/  FMNMX3.FTZ R137, R85, R6, R7, !PT ;  /* 0x0000000655897276 */ /* 0x000fe60007810007 */
[C---:B------:R-:W-:Y:S01]  /*7f30*/  HMMA.16816.F32 R16, R88.reuse, R98, R16 ;  /* 0x000000625810723c */ /* 0x040fe20000001810 */
[----:B------:R-:W3:Y:S01]  /*7f40*/  LDSM.16.M88.4 R96, [R108+0x5c00] ;  /* 0x005c00006c60783b */ /* 0x000ee20000000200 */
[----:B------:R-:W-:Y:S04]  /*7f50*/  DEPBAR.LE SB0, 0x0 ;  /* 0x000080000000791a */ /* 0x000fe80000000000 */
[----:B------:R-:W-:Y:S01]  /*7f60*/  BAR.SYNC.DEFER_BLOCKING 0x0 ;  /* 0x0000000000007b1d */ /* 0x000fe20000010000 */
[----:B------:R-:W-:Y:S02]  /*7f70*/  FMNMX3.FTZ R0, R0, R8, R9, !PT ;  /* 0x0000000800007276 */ /* 0x000fe40007810009 */
[----:B------:R-:W-:Y:S02]  /*7f80*/  FMNMX3.FTZ R137, R137, R10, R11, !PT ;  /* 0x0000000a89897276 */ /* 0x000fe4000781000b */
[----:B------:R-:W-:Y:S02]  /*7f90*/  FMNMX3.FTZ R0, R0, R12, R13, !PT ;  /* 0x0000000c00007276 */ /* 0x000fe4000781000d */
[----:B------:R-:W-:Y:S06]  /*7fa0*/  FMNMX3.FTZ R137, R137, R14, R15, !PT ;  /* 0x0000000e89897276 */ /* 0x000fec000781000f */
[----:B------:R-:W-:Y:S02]  /*7fb0*/  FMNMX3.FTZ R0, R0, R16, R17, !PT ;  /* 0x0000001000007276 */ /* 0x000fe40007810011 */
[----:B------:R-:W-:Y:S01]  /*7fc0*/  FMNMX3.FTZ R137, R137, R18, R19, !PT ;  /* 0x0000001289897276 */ /* 0x000fe20007810013 */
[C---:B--2---:R-:W-:Y:S08]  /*7fd0*/  HMMA.16816.F32 R20, R88.reuse, R92, R20 ;  /* 0x0000005c5814723c */ /* 0x044ff00000001814 */
[C---:B------:R-:W-:Y:S08]  /*7fe0*/  HMMA.16816.F32 R24, R88.reuse, R94, R24 ;  /* 0x0000005e5818723c */ /* 0x040ff00000001818 */
[C---:B---3--:R-:W-:Y:S03]  /*7ff0*/  HMMA.16816.F32 R28, R88.reuse, R96, R28 ;  /* 0x00000060581c723c */ /* 0x048fe6000000181c */
[----:B------:R-:W-:Y:S05]  /*8000*/  FMNMX3.FTZ R136, R0, R20, R21, !PT ;  /* 0x0000001400887276 */ /* 0x000fea0007810015 */
[----:B------:R-:W-:Y:S03]  /*8010*/  HMMA.16816.F32 R32, R88, R98, R32 ;  /* 0x000000625820723c */ /* 0x000fe60000001820 */
[----:B------:R-:W-:Y:S08]  /*8020*/  FMNMX3.FTZ R136, R136, R24, R25, !PT ;  /* 0x0000001888887276 */ /* 0x000ff00007810019 */
[----:B------:R-:W-:Y:S08]  /*8030*/  FMNMX3.FTZ R136, R136, R28, R29, !PT ;  /* 0x0000001c88887276 */ /* 0x000ff0000781001d */
[----:B------:R-:W-:Y:S01]  /*8040*/  FMNMX3.FTZ R136, R136, R32, R33, !PT ;  /* 0x0000002088887276 */ /* 0x000fe20007810021 */
[----:B-1----:R-:W-:Y:S06]  /*8050*/  @P3 BRA `(.L_x_925) ;  /* 0xfffffff4002c3947 */ /* 0x002fec000383ffff */
.L_x_924:
[----:B-1----:R-:W-:Y:S01]  /*8060*/  SHFL.BFLY PT, R91, R136, 0x2, 0x1f ;  /* 0x0c401f00885b7f89 */ /* 0x002fe200000e0000 */
[----:B------:R-:W-:Y:S01]  /*8070*/  FMNMX3.FTZ R137, R137, R22, R23, !PT ;  /* 0x0000001689897276 */ /* 0x000fe20007810017 */
[----:B------:R-:W-:Y:S01]  /*8080*/  IMAD.SHL.U32 R89, R125, 0x2, RZ ;  /* 0x000000027d597824 */ /* 0x000fe200078e00ff */
[----:B------:R-:W-:Y:S02]  /*8090*/  UIADD3 UR30, UPT, UPT, UR24, -0x61c88647, URZ ;  /* 0x9e3779b9181e7890 */ /* 0x000fe4000fffe0ff */
[----:B------:R-:W-:Y:S01]  /*80a0*/  FMNMX3.FTZ R84, R137, R26, R27, !PT ;  /* 0x0000001a89547276 */ /* 0x000fe2000781001b */
[----:B------:R-:W-:Y:S01]  /*80b0*/  UIADD3 UR27, UPT, UPT, UR25, 0x76cf5d0a, URZ ;  /* 0x76cf5d0a191b7890 */ /* 0x000fe2000fffe0ff */
[C---:B------:R-:W-:Y:S01]  /*80c0*/  LOP3.LUT R88, R89.reuse, UR25, R131, 0x96, !PT ;  /* 0x0000001959587c12 */ /* 0x040fe2000f8e9683 */
[----:B------:R-:W-:Y:S01]  /*80d0*/  UIADD3 UR29, UPT, UPT, UR24, 0x3c6ef372, URZ ;  /* 0x3c6ef372181d7890 */ /* 0x000fe2000fffe0ff */
[----:B------:R-:W-:Y:S01]  /*80e0*/  FMNMX3.FTZ R84, R84, R30, R31, !PT ;  /* 0x0000001e54547276 */ /* 0x000fe2000781001f */
[----:B------:R-:W-:Y:S01]  /*80f0*/  UIADD3 UR28, UPT, UPT, UR24, -0x255992d5, URZ ;  /* 0xdaa66d2b181c7890 */ /* 0x000fe2000fffe0ff */
[----:B------:R-:W-:Y:S02]  /*8100*/  VIADD R89, R89, 0x1 ;  /* 0x0000000159597836 */ /* 0x000fe40000000000 */
[----:B------:R-:W-:Y:S01]  /*8110*/  FMNMX3.FTZ R2, R84, R34, R35, !PT ;  /* 0x0000002254027276 */ /* 0x000fe20007810023 */
[----:B------:R-:W-:Y:S04]  /*8120*/  IMAD.WIDE.U32 R96, R88, -0x326172a9, RZ ;  /* 0xcd9e8d5758607825 */ /* 0x000fe800078e00ff */
[----:B------:R-:W1:Y:S01]  /*8130*/  SHFL.BFLY PT, R87, R2, 0x2, 0x1f ;  /* 0x0c401f0002577f89 */ /* 0x000e6200000e0000 */
[----:B------:R-:W-:Y:S02]  /*8140*/  LOP3.LUT R90, R132, UR30, R97, 0x96, !PT ;  /* 0x0000001e845a7c12 */ /* 0x000fe4000f8e9661 */
[----:B------:R-:W-:Y:S03]  /*8150*/  LOP3.LUT R96, R127, UR29, R96, 0x96, !PT ;  /* 0x0000001d7f607c12 */ /* 0x000fe6000f8e9660 */
[----:B------:R-:W-:Y:S04]  /*8160*/  IMAD.WIDE.U32 R94, R90, -0x2daee0ad, RZ ;  /* 0xd2511f535a5e7825 */ /* 0x000fe800078e00ff */
[----:B------:R-:W-:Y:S05]  /*8170*/  IMAD.WIDE.U32 R96, R96, -0x2daee0ad, RZ ;  /* 0xd2511f5360607825 */ /* 0x000fea00078e00ff */
[----:B------:R-:W-:Y:S02]  /*8180*/  LOP3.LUT R94, R94, UR23, R97, 0x96, !PT ;  /* 0x000000175e5e7c12 */ /* 0x000fe4000f8e9661 */
[----:B-1----:R-:W-:Y:S02]  /*8190*/  FMNMX.FTZ R87, R2, R87, !PT ;  /* 0x0000005702577209 */ /* 0x002fe40007810000 */
[----:B------:R-:W-:Y:S02]  /*81a0*/  FMNMX.FTZ R91, R136, R91, !PT ;  /* 0x0000005b885b7209 */ /* 0x000fe40007810000 */
[----:B------:R-:W-:Y:S01]  /*81b0*/  LOP3.LUT R136, R128, UR27, R95, 0x96, !PT ;  /* 0x0000001b80887c12 */ /* 0x000fe2000f8e965f */
[----:B------:R-:W1:Y:S01]  /*81c0*/  SHFL.BFLY PT, R84, R87, 0x1, 0x1f ;  /* 0x0c201f0057547f89 */ /* 0x000e6200000e0000 */
[----:B------:R-:W-:Y:S07]  /*81d0*/  IMAD.WIDE.U32 R94, R94, -0x326172a9, RZ ;  /* 0xcd9e8d575e5e7825 */ /* 0x000fee00078e00ff */
[----:B------:R-:W2:Y:S01]  /*81e0*/  SHFL.BFLY PT, R88, R91, 0x1, 0x1f ;  /* 0x0c201f005b587f89 */ /* 0x000ea200000e0000 */
[----:B------:R-:W-:Y:S05]  /*81f0*/  IMAD.WIDE.U32 R136, R136, -0x326172a9, RZ ;  /* 0xcd9e8d5788887825 */ /* 0x000fea00078e00ff */
[----:B------:R-:W-:Y:S02]  /*8200*/  LOP3.LUT R92, R126, UR28, R137, 0x96, !PT ;  /* 0x0000001c7e5c7c12 */ /* 0x000fe4000f8e9689 */
[----:B------:R-:W-:Y:S03]  /*8210*/  LOP3.LUT R136, R136, UR22, R95, 0x96, !PT ;  /* 0x0000001688887c12 */ /* 0x000fe6000f8e965f */
[----:B------:R-:W-:Y:S04]  /*8220*/  IMAD.WIDE.U32 R92, R92, -0x2daee0ad, RZ ;  /* 0xd2511f535c5c7825 */ /* 0x000fe800078e00ff */
[----:B------:R-:W-:Y:S01]  /*8230*/  IMAD.WIDE.U32 R136, R136, -0x2daee0ad, RZ ;  /* 0xd2511f5388887825 */ /* 0x000fe200078e00ff */
[----:B------:R-:W-:Y:S02]  /*8240*/  LOP3.LUT R90, R96, UR17, R93, 0x96, !PT ;  /* 0x00000011605a7c12 */ /* 0x000fe4000f8e965d */
[----:B-1----:R-:W-:Y:S02]  /*8250*/  FMNMX.FTZ R0, R87, R84, !PT ;  /* 0x0000005457007209 */ /* 0x002fe40007810000 */
[----:B--2---:R-:W-:Y:S02]  /*8260*/  FMNMX.FTZ R2, R91, R88, !PT ;  /* 0x000000585b027209 */ /* 0x004fe40007810000 */
[----:B------:R-:W-:Y:S02]  /*8270*/  LOP3.LUT R88, R92, UR13, R137, 0x96, !PT ;  /* 0x0000000d5c587c12 */ /* 0x000fe4000f8e9689 */
[C---:B------:R-:W-:Y:S01]  /*8280*/  FSETP.NEU.FTZ.AND P0, PT, R2.reuse, -INF , PT ;  /* 0xff8000000200780b */ /* 0x040fe20003f1d000 */
[C---:B------:R-:W-:Y:S01]  /*8290*/  FMUL.FTZ R91, R2.reuse, UR4 ;  /* 0x00000004025b7c20 */ /* 0x040fe20008410000 */
[----:B------:R-:W-:Y:S01]  /*82a0*/  FADD.FTZ R84, -R2, R3 ;  /* 0x0000000302547221 */ /* 0x000fe20000010100 */
[----:B------:R-:W-:Y:S03]  /*82b0*/  FADD.FTZ R3, -R0, R85 ;  /* 0x0000005500037221 */ /* 0x000fe60000010100 */
[----:B------:R-:W-:Y:S01]  /*82c0*/  FSEL R91, R91, RZ, P0 ;  /* 0x000000ff5b5b7208 */ /* 0x000fe20000000000 */
[----:B------:R-:W-:Y:S01]  /*82d0*/  FMUL.FTZ R85, R84, UR4 ;  /* 0x0000000454557c20 */ /* 0x000fe20008410000 */
[----:B------:R-:W-:Y:S01]  /*82e0*/  FSETP.NEU.FTZ.AND P0, PT, R0, -INF , PT ;  /* 0xff8000000000780b */ /* 0x000fe20003f1d000 */
[----:B------:R-:W-:Y:S02]  /*82f0*/  FMUL.FTZ R3, R3, UR4 ;  /* 0x0000000403037c20 */ /* 0x000fe40008410000 */
[--C-:B------:R-:W-:Y:S01]  /*8300*/  FFMA.FTZ R98, R16, UR4, -R91.reuse ;  /* 0x0000000410627c23 */ /* 0x100fe2000801085b */
[--C-:B------:R-:W-:Y:S01]  /*8310*/  FFMA.FTZ R104, R17, UR4, -R91.reuse ;  /* 0x0000000411687c23 */ /* 0x100fe2000801085b */
[----:B------:R-:W-:Y:S04]  /*8320*/  IMAD.WIDE.U32 R16, R90, -0x326172a9, RZ ;  /* 0xcd9e8d575a107825 */ /* 0x000fe800078e00ff */
[--C-:B------:R-:W-:Y:S01]  /*8330*/  FFMA.FTZ R93, R4, UR4, -R91.reuse ;  /* 0x00000004045d7c23 */ /* 0x100fe2000801085b */
[----:B------:R-:W-:Y:S01]  /*8340*/  MUFU.EX2 R84, R85 ;  /* 0x0000005500547308 */ /* 0x000fe20000000800 */
[----:B------:R-:W-:Y:S01]  /*8350*/  FFMA.FTZ R106, R21, UR4, -R91 ;  /* 0x00000004156a7c23 */ /* 0x000fe2000801085b */
[----:B------:R-:W-:Y:S01]  /*8360*/  FMUL.FTZ R21, R0, UR4 ;  /* 0x0000000400157c20 */ /* 0x000fe20008410000 */
[----:B------:R-:W-:Y:S01]  /*8370*/  LOP3.LUT R94, R94, UR16, R17, 0x96, !PT ;  /* 0x000000105e5e7c12 */ /* 0x000fe2000f8e9611 */
[--C-:B------:R-:W-:Y:S01]  /*8380*/  FFMA.FTZ R97, R13, UR4, -R91.reuse ;  /* 0x000000040d617c23 */ /* 0x100fe2000801085b */
[--C-:B------:R-:W-:Y:S01]  /*8390*/  FFMA.FTZ R100, R12, UR4, -R91.reuse ;  /* 0x000000040c647c23 */ /* 0x100fe2000801085b */
[----:B------:R-:W-:Y:S01]  /*83a0*/  IMAD.WIDE.U32 R12, R88, -0x326172a9, RZ ;  /* 0xcd9e8d57580c7825 */ /* 0x000fe200078e00ff */
[----:B------:R-:W-:Y:S03]  /*83b0*/  FSEL R21, R21, RZ, P0 ;  /* 0x000000ff15157208 */ /* 0x000fe60000000000 */
[----:B------:R1:W2:Y:S01]  /*83c0*/  MUFU.EX2 R17, R93 ;  /* 0x0000005d00117308 */ /* 0x0002a20000000800 */
[--C-:B------:R-:W-:Y:S01]  /*83d0*/  FFMA.FTZ R95, R8, UR4, -R91.reuse ;  /* 0x00000004085f7c23 */ /* 0x100fe2000801085b */
[----:B------:R-:W-:Y:S01]  /*83e0*/  FFMA.FTZ R92, R9, UR4, -R91 ;  /* 0x00000004095c7c23 */ /* 0x000fe2000801085b */
[----:B------:R-:W-:Y:S04]  /*83f0*/  IMAD.WIDE.U32 R138, R94, -0x2daee0ad, RZ ;  /* 0xd2511f535e8a7825 */ /* 0x000fe800078e00ff */
[--C-:B------:R-:W-:Y:S01]  /*8400*/  FFMA.FTZ R90, R6, UR4, -R21.reuse ;  /* 0x00000004065a7c23 */ /* 0x100fe20008010815 */
[----:B------:R-:W-:Y:S01]  /*8410*/  ISETP.NE.AND P0, PT, R125, RZ, PT ;  /* 0x000000ff7d00720c */ /* 0x000fe20003f05270 */
[----:B------:R-:W-:Y:S01]  /*8420*/  FFMA.FTZ R10, R10, UR4, -R21 ;  /* 0x000000040a0a7c23 */ /* 0x000fe20008010815 */
[----:B------:R-:W-:Y:S01]  /*8430*/  IMAD.MOV.U32 R6, RZ, RZ, R12 ;  /* 0x000000ffff067224 */ /* 0x000fe200078e000c */
[----:B------:R-:W-:Y:S01]  /*8440*/  PRMT R99, R12, 0x7771, RZ ;  /* 0x000077710c637816 */ /* 0x000fe200000000ff */
[--C-:B------:R-:W-:Y:S01]  /*8450*/  FFMA.FTZ R102, R25, UR4, -R91.reuse ;  /* 0x0000000419667c23 */ /* 0x100fe2000801085b */
[----:B------:R3:W-:Y:S01]  /*8460*/  MUFU.EX2 R94, R10 ;  /* 0x0000000a005e7308 */ /* 0x0007e20000000800 */
[--C-:B------:R-:W-:Y:S01]  /*8470*/  FFMA.FTZ R96, R32, UR4, -R91.reuse ;  /* 0x0000000420607c23 */ /* 0x100fe2000801085b */
[----:B------:R-:W-:Y:S01]  /*8480*/  LOP3.LUT R6, R6, 0xff, RZ, 0xc0, !PT ;  /* 0x000000ff06067812 */ /* 0x000fe200078ec0ff */
[--C-:B------:R-:W-:Y:S01]  /*8490*/  FFMA.FTZ R101, R24, UR4, -R91.reuse ;  /* 0x0000000418657c23 */ /* 0x100fe2000801085b */
[--C-:B------:R-:W-:Y:S01]  /*84a0*/  FFMA.FTZ R103, R20, UR4, -R91.reuse ;  /* 0x0000000414677c23 */ /* 0x100fe2000801085b */
[--C-:B------:R-:W-:Y:S01]  /*84b0*/  FFMA.FTZ R29, R29, UR4, -R91.reuse ;  /* 0x000000041d1d7c23 */ /* 0x100fe2000801085b */
[----:B------:R-:W-:Y:S01]  /*84c0*/  FFMA.FTZ R107, R5, UR4, -R91 ;  /* 0x00000004056b7c23 */ /* 0x000fe2000801085b */
[----:B-1----:R-:W-:Y:S01]  /*84d0*/  FFMA.FTZ R93, R11, UR4, -R21 ;  /* 0x000000040b5d7c23 */ /* 0x002fe20008010815 */
[--C-:B------:R-:W-:Y:S01]  /*84e0*/  FFMA.FTZ R33, R33, UR4, -R91.reuse ;  /* 0x0000000421217c23 */ /* 0x100fe2000801085b */
[----:B------:R-:W-:Y:S01]  /*84f0*/  FFMA.FTZ R25, R28, UR4, -R91 ;  /* 0x000000041c197c23 */ /* 0x000fe2000801085b */
[----:B------:R-:W-:Y:S01]  /*8500*/  MUFU.EX2 R95, R95 ;  /* 0x0000005f005f7308 */ /* 0x000fe20000000800 */
[----:B------:R-:W-:Y:S01]  /*8510*/  LOP3.LUT R91, R16, UR12, R13, 0x96, !PT ;  /* 0x0000000c105b7c12 */ /* 0x000fe2000f8e960d */
[----:B--2---:R-:W-:Y:S01]  /*8520*/  FFMA.FTZ R140, R84, R135, R17 ;  /* 0x00000087548c7223 */ /* 0x004fe20000010011 */
[----:B------:R-:W-:Y:S01]  /*8530*/  PRMT R99, R6, 0x5410, R99 ;  /* 0x0000541006637816 */ /* 0x000fe20000000063 */
[----:B------:R-:W-:Y:S01]  /*8540*/  IMAD.MOV.U32 R6, RZ, RZ, R138 ;  /* 0x000000ffff067224 */ /* 0x000fe200078e008a */
[----:B------:R-:W-:Y:S01]  /*8550*/  PRMT R13, R12, 0x7773, RZ ;  /* 0x000077730c0d7816 */ /* 0x000fe200000000ff */
[----:B------:R-:W-:Y:S01]  /*8560*/  FMUL.FTZ R36, R84, R36 ;  /* 0x0000002454247220 */ /* 0x000fe20000410000 */
[----:B------:R-:W-:Y:S03]  /*8570*/  PRMT R16, R12, 0x7772, RZ ;  /* 0x000077720c107816 */ /* 0x000fe600000000ff */
[----:B------:R-:W1:Y:S01]  /*8580*/  MUFU.EX2 R92, R92 ;  /* 0x0000005c005c7308 */ /* 0x000e620000000800 */
[----:B------:R-:W-:Y:S01]  /*8590*/  LOP3.LUT R6, R6, 0xff, RZ, 0xc0, !PT ;  /* 0x000000ff06067812 */ /* 0x000fe200078ec0ff */
[----:B------:R-:W-:Y:S01]  /*85a0*/  FMUL.FTZ R37, R84, R37 ;  /* 0x0000002554257220 */ /* 0x000fe20000410000 */
[----:B------:R-:W-:Y:S01]  /*85b0*/  PRMT R16, R16, 0x5410, R13 ;  /* 0x0000541010107816 */ /* 0x000fe2000000000d */
[----:B------:R-:W-:Y:S01]  /*85c0*/  FMUL.FTZ R40, R84, R40 ;  /* 0x0000002854287220 */ /* 0x000fe20000410000 */
[----:B------:R-:W-:Y:S01]  /*85d0*/  PRMT R13, R138, 0x7771, RZ ;  /* 0x000077718a0d7816 */ /* 0x000fe200000000ff */
[----:B------:R-:W-:Y:S01]  /*85e0*/  FMUL.FTZ R41, R84, R41 ;  /* 0x0000002954297220 */ /* 0x000fe20000410000 */
[----:B------:R-:W-:Y:S03]  /*85f0*/  LOP3.LUT R12, R136, UR8, R139, 0x96, !PT ;  /* 0x00000008880c7c12 */ /* 0x000fe6000f8e968b */
[----:B------:R2:W-:Y:S01]  /*8600*/  MUFU.EX2 R11, R98 ;  /* 0x00000062000b7308 */ /* 0x0005e20000000800 */
[----:B------:R-:W-:Y:S01]  /*8610*/  PRMT R13, R6, 0x5410, R13 ;  /* 0x00005410060d7816 */ /* 0x000fe2000000000d */
[----:B------:R-:W-:Y:S01]  /*8620*/  FFMA.FTZ R136, R7, UR4, -R21 ;  /* 0x0000000407887c23 */ /* 0x000fe20008010815 */
[C---:B------:R-:W-:Y:S01]  /*8630*/  LOP3.LUT R6, R91.reuse, 0xffff, RZ, 0xc0, !PT ;  /* 0x0000ffff5b067812 */ /* 0x040fe200078ec0ff */
[C---:B------:R-:W-:Y:S01]  /*8640*/  FMUL.FTZ R44, R84.reuse, R44 ;  /* 0x0000002c542c7220 */ /* 0x040fe20000410000 */
[----:B---3--:R-:W-:Y:S01]  /*8650*/  LOP3.LUT R10, R91, 0xff, RZ, 0xc0, !PT ;  /* 0x000000ff5b0a7812 */ /* 0x008fe200078ec0ff */
[C---:B------:R-:W-:Y:S01]  /*8660*/  FMUL.FTZ R45, R84.reuse, R45 ;  /* 0x0000002d542d7220 */ /* 0x040fe20000410000 */
[----:B------:R-:W-:Y:S03]  /*8670*/  SHF.R.U32.HI R105, RZ, 0x8, R6 ;  /* 0x00000008ff697819 */ /* 0x000fe60000011606 */
[----:B------:R-:W3:Y:S01]  /*8680*/  MUFU.EX2 R93, R93 ;  /* 0x0000005d005d7308 */ /* 0x000ee20000000800 */
[--C-:B------:R-:W-:Y:S01]  /*8690*/  HSET2.LE.AND R6, R99, R124.reuse, PT ;  /* 0x0000007c63067233 */ /* 0x100fe20003803000 */
[----:B------:R-:W-:Y:S01]  /*86a0*/  FMUL.FTZ R48, R84, R48 ;  /* 0x0000003054307220 */ /* 0x000fe20000410000 */
[----:B-1----:R-:W-:Y:S01]  /*86b0*/  F2FP.F16.F32.PACK_AB R7, R92, R95 ;  /* 0x0000005f5c07723e */ /* 0x002fe200000000ff */
[----:B------:R-:W-:Y:S01]  /*86c0*/  FMUL.FTZ R49, R84, R49 ;  /* 0x0000003154317220 */ /* 0x000fe20000410000 */
[----:B------:R-:W-:Y:S01]  /*86d0*/  PRMT R99, R10, 0x5410, R105 ;  /* 0x000054100a637816 */ /* 0x000fe20000000069 */
[--C-:B------:R-:W-:Y:S01]  /*86e0*/  FFMA.FTZ R10, R19, UR4, -R21.reuse ;  /* 0x00000004130a7c23 */ /* 0x100fe20008010815 */
[----:B------:R-:W-:Y:S03]  /*86f0*/  LOP3.LUT R137, R12, 0xff, RZ, 0xc0, !PT ;  /* 0x000000ff0c897812 */ /* 0x000fe600078ec0ff */
[----:B------:R-:W1:Y:S01]  /*8700*/  MUFU.EX2 R107, R107 ;  /* 0x0000006b006b7308 */ /* 0x000e620000000800 */
[----:B--2---:R-:W-:Y:S01]  /*8710*/  FFMA.FTZ R98, R18, UR4, -R21 ;  /* 0x0000000412627c23 */ /* 0x004fe20008010815 */
[----:B------:R-:W-:Y:S01]  /*8720*/  LOP3.LUT R18, R7, R6, RZ, 0xc0, !PT ;  /* 0x0000000607127212 */ /* 0x000fe200078ec0ff */
[----:B------:R-:W-:Y:S01]  /*8730*/  FMUL.FTZ R52, R84, R52 ;  /* 0x0000003454347220 */ /* 0x000fe20000410000 */
[----:B------:R-:W-:Y:S01]  /*8740*/  LOP3.LUT R7, R16, 0xff00ff, RZ, 0xc0, !PT ;  /* 0x00ff00ff10077812 */ /* 0x000fe200078ec0ff */
[C---:B------:R-:W-:Y:S01]  /*8750*/  FMUL.FTZ R53, R84.reuse, R53 ;  /* 0x0000003554357220 */ /* 0x040fe20000410000 */
[----:B------:R-:W-:Y:S01]  /*8760*/  PRMT R6, R91, 0x7632, R6 ;  /* 0x000076325b067816 */ /* 0x000fe20000000006 */
[C---:B------:R-:W-:Y:S03]  /*8770*/  FMUL.FTZ R56, R84.reuse, R56 ;  /* 0x0000003854387220 */ /* 0x040fe60000410000 */
[----:B------:R2:W-:Y:S01]  /*8780*/  MUFU.EX2 R105, R98 ;  /* 0x0000006200697308 */ /* 0x0005e20000000800 */
[--C-:B------:R-:W-:Y:S01]  /*8790*/  HSET2.LE.AND R19, R7, R124.reuse, PT ;  /* 0x0000007c07137233 */ /* 0x100fe20003803000 */
[----:B------:R-:W-:Y:S01]  /*87a0*/  FMUL.FTZ R57, R84, R57 ;  /* 0x0000003954397220 */ /* 0x000fe20000410000 */
[----:B------:R-:W-:Y:S01]  /*87b0*/  LOP3.LUT R16, R6, 0xff, RZ, 0xc0, !PT ;  /* 0x000000ff06107812 */ /* 0x000fe200078ec0ff */
[C---:B------:R-:W-:Y:S01]  /*87c0*/  FMUL.FTZ R60, R84.reuse, R60 ;  /* 0x0000003c543c7220 */ /* 0x040fe20000410000 */
[----:B---3--:R-:W-:Y:S01]  /*87d0*/  F2FP.F16.F32.PACK_AB R6, R93, R94 ;  /* 0x0000005e5d06723e */ /* 0x008fe200000000ff */
[----:B------:R-:W-:Y:S01]  /*87e0*/  FMUL.FTZ R61, R84, R61 ;  /* 0x0000003d543d7220 */ /* 0x000fe20000410000 */
[----:B------:R-:W-:Y:S03]  /*87f0*/  SHF.R.U32.HI R91, RZ, 0x18, R91 ;  /* 0x00000018ff5b7819 */ /* 0x000fe6000001165b */
[----:B------:R-:W-:Y:S01]  /*8800*/  MUFU.EX2 R90, R90 ;  /* 0x0000005a005a7308 */ /* 0x000fe20000000800 */
[----:B------:R-:W-:Y:S01]  /*8810*/  LOP3.LUT R19, R6, R19, RZ, 0xc0, !PT ;  /* 0x0000001306137212 */ /* 0x000fe200078ec0ff */
[----:B------:R-:W-:Y:S01]  /*8820*/  FMUL.FTZ R64, R84, R64 ;  /* 0x0000004054407220 */ /* 0x000fe20000410000 */
[----:B------:R-:W-:Y:S01]  /*8830*/  LOP3.LUT R6, R12, 0xffff, RZ, 0xc0, !PT ;  /* 0x0000ffff0c067812 */ /* 0x000fe200078ec0ff */
[----:B------:R-:W-:Y:S01]  /*8840*/  FMUL.FTZ R65, R84, R65 ;  /* 0x0000004154417220 */ /* 0x000fe20000410000 */
[----:B------:R-:W-:Y:S01]  /*8850*/  PRMT R91, R16, 0x5410, R91 ;  /* 0x00005410105b7816 */ /* 0x000fe2000000005b */
[----:B------:R-:W-:Y:S01]  /*8860*/  FMUL.FTZ R68, R84, R68 ;  /* 0x0000004454447220 */ /* 0x000fe20000410000 */
[--C-:B------:R-:W-:Y:S03]  /*8870*/  HSET2.LE.AND R16, R99, R124.reuse, PT ;  /* 0x0000007c63107233 */ /* 0x100fe60003803000 */
[----:B------:R-:W3:Y:S01]  /*8880*/  MUFU.EX2 R136, R136 ;  /* 0x0000008800887308 */ /* 0x000ee20000000800 */
[----:B------:R-:W-:Y:S01]  /*8890*/  SHF.R.U32.HI R6, RZ, 0x8, R6 ;  /* 0x00000008ff067819 */ /* 0x000fe20000011606 */
[--C-:B--2---:R-:W-:Y:S01]  /*88a0*/  FFMA.FTZ R98, R14, UR4, -R21.reuse ;  /* 0x000000040e627c23 */ /* 0x104fe20008010815 */
[----:B------:R-:W-:Y:S01]  /*88b0*/  FFMA.FTZ R99, R15, UR4, -R21 ;  /* 0x000000040f637c23 */ /* 0x000fe20008010815 */
[----:B-1----:R-:W-:Y:S01]  /*88c0*/  F2FP.F16.F32.PACK_AB R7, R107, R17 ;  /* 0x000000116b07723e */ /* 0x002fe200000000ff */
[C---:B------:R-:W-:Y:S01]  /*88d0*/  FMUL.FTZ R69, R84.reuse, R69 ;  /* 0x0000004554457220 */ /* 0x040fe20000410000 */
[--C-:B------:R-:W-:Y:S01]  /*88e0*/  HSET2.LE.AND R17, R91, R124.reuse, PT ;  /* 0x0000007c5b117233 */ /* 0x100fe20003803000 */
[C---:B------:R-:W-:Y:S03]  /*88f0*/  FMUL.FTZ R72, R84.reuse, R72 ;  /* 0x0000004854487220 */ /* 0x040fe60000410000 */
[----:B------:R-:W1:Y:S01]  /*8900*/  MUFU.EX2 R3, R3 ;  /* 0x0000000300037308 */ /* 0x000e620000000800 */
[----:B------:R-:W-:Y:S01]  /*8910*/  PRMT R137, R137, 0x5410, R6 ;  /* 0x0000541089897816 */ /* 0x000fe20000000006 */
[----:B------:R-:W-:Y:S01]  /*8920*/  FMUL.FTZ R73, R84, R73 ;  /* 0x0000004954497220 */ /* 0x000fe20000410000 */
[----:B------:R-:W-:Y:S01]  /*8930*/  PRMT R88, R138, 0x7773, RZ ;  /* 0x000077738a587816 */ /* 0x000fe200000000ff */
[----:B------:R-:W-:Y:S01]  /*8940*/  FMUL.FTZ R76, R84, R76 ;  /* 0x0000004c544c7220 */ /* 0x000fe20000410000 */
[----:B------:R-:W-:Y:S01]  /*8950*/  PRMT R139, R138, 0x7772, RZ ;  /* 0x000077728a8b7816 */ /* 0x000fe200000000ff */
[----:B------:R-:W-:Y:S01]  /*8960*/  FMUL.FTZ R77, R84, R77 ;  /* 0x0000004d544d7220 */ /* 0x000fe20000410000 */
[----:B------:R-:W-:Y:S03]  /*8970*/  LOP3.LUT R16, R7, R16, RZ, 0xc0, !PT ;  /* 0x0000001007107212 */ /* 0x000fe600078ec0ff */
[----:B------:R-:W2:Y:S01]  /*8980*/  MUFU.EX2 R104, R104 ;  /* 0x0000006800687308 */ /* 0x000ea20000000800 */
[----:B---3--:R-:W-:Y:S01]  /*8990*/  F2FP.F16.F32.PACK_AB R6, R136, R90 ;  /* 0x0000005a8806723e */ /* 0x008fe200000000ff */
[C---:B------:R-:W-:Y:S01]  /*89a0*/  FMUL.FTZ R80, R84.reuse, R80 ;  /* 0x0000005054507220 */ /* 0x040fe20000410000 */
[----:B------:R-:W-:Y:S01]  /*89b0*/  PRMT R88, R139, 0x5410, R88 ;  /* 0x000054108b587816 */ /* 0x000fe20000000058 */
[----:B------:R-:W-:Y:S01]  /*89c0*/  FMUL.FTZ R81, R84, R81 ;  /* 0x0000005154517220 */ /* 0x000fe20000410000 */
[----:B------:R-:W-:Y:S01]  /*89d0*/  LOP3.LUT R17, R6, R17, RZ, 0xc0, !PT ;  /* 0x0000001106117212 */ /* 0x000fe200078ec0ff */
[----:B------:R-:W-:Y:S01]  /*89e0*/  FADD.FTZ R140, R107, R140 ;  /* 0x0000008c6b8c7221 */ /* 0x000fe20000010000 */
[----:B------:R-:W-:Y:S03]  /*89f0*/  PRMT R6, R12, 0x7632, R6 ;  /* 0x000076320c067816 */ /* 0x000fe60000000006 */
[----:B------:R-:W-:Y:S01]  /*8a00*/  MUFU.EX2 R97, R97 ;  /* 0x0000006100617308 */ /* 0x000fe20000000800 */
[C---:B-1----:R-:W-:Y:S01]  /*8a10*/  FFMA.FTZ R135, R3.reuse, R134, R90 ;  /* 0x0000008603877223 */ /* 0x042fe2000001005a */
[--C-:B------:R-:W-:Y:S01]  /*8a20*/  HSET2.LE.AND R90, R13, R124.reuse, PT ;  /* 0x0000007c0d5a7233 */ /* 0x100fe20003803000 */
[----:B------:R-:W-:Y:S01]  /*8a30*/  FMUL.FTZ R38, R3, R38 ;  /* 0x0000002603267220 */ /* 0x000fe20000410000 */
[----:B------:R-:W-:Y:S01]  /*8a40*/  LOP3.LUT R14, R131, UR25, R89, 0x96, !PT ;  /* 0x00000019830e7c12 */ /* 0x000fe2000f8e9659 */
[C---:B------:R-:W-:Y:S01]  /*8a50*/  FMUL.FTZ R39, R3.reuse, R39 ;  /* 0x0000002703277220 */ /* 0x040fe20000410000 */
[----:B------:R-:W-:Y:S01]  /*8a60*/  LOP3.LUT R91, R88, 0xff00ff, RZ, 0xc0, !PT ;  /* 0x00ff00ff585b7812 */ /* 0x000fe200078ec0ff */
[C---:B------:R-:W-:Y:S03]  /*8a70*/  FMUL.FTZ R42, R3.reuse, R42 ;  /* 0x0000002a032a7220 */ /* 0x040fe60000410000 */
[----:B------:R-:W1:Y:S01]  /*8a80*/  MUFU.EX2 R100, R100 ;  /* 0x0000006400647308 */ /* 0x000e620000000800 */
[----:B--2---:R-:W-:Y:S01]  /*8a90*/  F2FP.F16.F32.PACK_AB R7, R104, R11 ;  /* 0x0000000b6807723e */ /* 0x004fe200000000ff */
[----:B------:R-:W-:Y:S01]  /*8aa0*/  IMAD.WIDE.U32 R14, R14, -0x326172a9, RZ ;  /* 0xcd9e8d570e0e7825 */ /* 0x000fe200078e00ff */
[----:B------:R-:W-:Y:S02]  /*8ab0*/  SHF.R.U32.HI R89, RZ, 0x18, R12 ;  /* 0x00000018ff597819 */ /* 0x000fe4000001160c */
[----:B------:R-:W-:Y:S01]  /*8ac0*/  LOP3.LUT R12, R6, 0xff, RZ, 0xc0, !PT ;  /* 0x000000ff060c7812 */ /* 0x000fe200078ec0ff */
[----:B------:R-:W-:Y:S01]  /*8ad0*/  FMUL.FTZ R43, R3, R43 ;  /* 0x0000002b032b7220 */ /* 0x000fe20000410000 */
[----:B------:R-:W-:Y:S03]  /*8ae0*/  LOP3.LUT R90, R7, R90, RZ, 0xc0, !PT ;  /* 0x0000005a075a7212 */ /* 0x000fe600078ec0ff */
[----:B------:R-:W2:Y:S01]  /*8af0*/  MUFU.EX2 R10, R10 ;  /* 0x0000000a000a7308 */ /* 0x000ea20000000800 */
[--C-:B------:R-:W-:Y:S01]  /*8b00*/  HSET2.LE.AND R88, R137, R124.reuse, PT ;  /* 0x0000007c89587233 */ /* 0x100fe20003803000 */
[C---:B------:R-:W-:Y:S01]  /*8b10*/  FMUL.FTZ R46, R3.reuse, R46 ;  /* 0x0000002e032e7220 */ /* 0x040fe20000410000 */
[--C-:B------:R-:W-:Y:S01]  /*8b20*/  HSET2.LE.AND R91, R91, R124.reuse, PT ;  /* 0x0000007c5b5b7233 */ /* 0x100fe20003803000 */
[C---:B------:R-:W-:Y:S01]  /*8b30*/  FMUL.FTZ R47, R3.reuse, R47 ;  /* 0x0000002f032f7220 */ /* 0x040fe20000410000 */
[----:B------:R-:W-:Y:S01]  /*8b40*/  PRMT R89, R12, 0x5410, R89 ;  /* 0x000054100c597816 */ /* 0x000fe20000000059 */
[----:B------:R-:W-:Y:S01]  /*8b50*/  FMUL.FTZ R50, R3, R50 ;  /* 0x0000003203327220 */ /* 0x000fe20000410000 */
[----:B------:R-:W-:Y:S03]  /*8b60*/  LOP3.LUT R12, R127, UR29, R14, 0x96, !PT ;  /* 0x0000001d7f0c7c12 */ /* 0x000fe6000f8e960e */
[----:B------:R-:W-:Y:S01]  /*8b70*/  MUFU.EX2 R98, R98 ;  /* 0x0000006200627308 */ /* 0x000fe20000000800 */
[----:B-1----:R-:W-:Y:S01]  /*8b80*/  F2FP.F16.F32.PACK_AB R7, R97, R100 ;  /* 0x000000646107723e */ /* 0x002fe200000000ff */
[C---:B------:R-:W-:Y:S01]  /*8b90*/  FMUL.FTZ R51, R3.reuse, R51 ;  /* 0x0000003303337220 */ /* 0x040fe20000410000 */
[--C-:B------:R-:W-:Y:S01]  /*8ba0*/  HSET2.LE.AND R89, R89, R124.reuse, PT ;  /* 0x0000007c59597233 */ /* 0x100fe20003803000 */
[----:B------:R-:W-:Y:S01]  /*8bb0*/  FMUL.FTZ R54, R3, R54 ;  /* 0x0000003603367220 */ /* 0x000fe20000410000 */
[----:B------:R-:W-:Y:S01]  /*8bc0*/  LOP3.LUT R88, R7, R88, RZ, 0xc0, !PT ;  /* 0x0000005807587212 */ /* 0x000fe200078ec0ff */
[C---:B------:R-:W-:Y:S01]  /*8bd0*/  FMUL.FTZ R55, R3.reuse, R55 ;  /* 0x0000003703377220 */ /* 0x040fe20000410000 */
[----:B------:R-:W-:Y:S03]  /*8be0*/  LOP3.LUT R7, R132, UR30, R15, 0x96, !PT ;  /* 0x0000001e84077c12 */ /* 0x000fe6000f8e960f */
[----:B------:R-:W1:Y:S01]  /*8bf0*/  MUFU.EX2 R99, R99 ;  /* 0x0000006300637308 */ /* 0x000e620000000800 */
[----:B--2---:R-:W-:Y:S01]  /*8c00*/  F2FP.F16.F32.PACK_AB R6, R10, R105 ;  /* 0x000000690a06723e */ /* 0x004fe200000000ff */
[C---:B------:R-:W-:Y:S01]  /*8c10*/  FMUL.FTZ R58, R3.reuse, R58 ;  /* 0x0000003a033a7220 */ /* 0x040fe20000410000 */
[----:B------:R-:W-:Y:S01]  /*8c20*/  FMUL.FTZ R59, R3, R59 ;  /* 0x0000003b033b7220 */ /* 0x000fe20000410000 */
[----:B------:R-:W-:Y:S01]  /*8c30*/  IMAD.WIDE.U32 R14, R7, -0x2daee0ad, RZ ;  /* 0xd2511f53070e7825 */ /* 0x000fe200078e00ff */
[----:B------:R-:W-:Y:S03]  /*8c40*/  LOP3.LUT R91, R6, R91, RZ, 0xc0, !PT ;  /* 0x0000005b065b7212 */ /* 0x000fe600078ec0ff */
[C---:B------:R-:W-:Y:S01]  /*8c50*/  FMUL.FTZ R62, R3.reuse, R62 ;  /* 0x0000003e033e7220 */ /* 0x040fe20000410000 */
[C---:B------:R-:W-:Y:S01]  /*8c60*/  FMUL.FTZ R63, R3.reuse, R63 ;  /* 0x0000003f033f7220 */ /* 0x040fe20000410000 */
[----:B------:R-:W-:Y:S01]  /*8c70*/  LOP3.LUT R138, R128, UR27, R15, 0x96, !PT ;  /* 0x0000001b808a7c12 */ /* 0x000fe2000f8e960f */
[C---:B------:R-:W-:Y:S01]  /*8c80*/  FMUL.FTZ R66, R3.reuse, R66 ;  /* 0x0000004203427220 */ /* 0x040fe20000410000 */
[C---:B------:R-:W-:Y:S01]  /*8c90*/  FMUL.FTZ R67, R3.reuse, R67 ;  /* 0x0000004303437220 */ /* 0x040fe20000410000 */
[C---:B------:R-:W-:Y:S01]  /*8ca0*/  FMUL.FTZ R70, R3.reuse, R70 ;  /* 0x0000004603467220 */ /* 0x040fe20000410000 */
[C---:B------:R-:W-:Y:S01]  /*8cb0*/  FMUL.FTZ R71, R3.reuse, R71 ;  /* 0x0000004703477220 */ /* 0x040fe20000410000 */
[----:B------:R-:W-:Y:S04]  /*8cc0*/  IMAD.WIDE.U32 R138, R138, -0x326172a9, RZ ;  /* 0xcd9e8d578a8a7825 */ /* 0x000fe800078e00ff */
[----:B------:R-:W-:Y:S01]  /*8cd0*/  FMUL.FTZ R74, R3, R74 ;  /* 0x0000004a034a7220 */ /* 0x000fe20000410000 */
[----:B------:R2:W-:Y:S01]  /*8ce0*/  MUFU.EX2 R142, R102 ;  /* 0x00000066008e7308 */ /* 0x0005e20000000800 */
[----:B-1----:R-:W-:Y:S01]  /*8cf0*/  F2FP.F16.F32.PACK_AB R6, R99, R98 ;  /* 0x000000626306723e */ /* 0x002fe200000000ff */
[C---:B------:R-:W-:Y:S01]  /*8d00*/  FMUL.FTZ R75, R3.reuse, R75 ;  /* 0x0000004b034b7220 */ /* 0x040fe20000410000 */
[C---:B------:R-:W-:Y:S01]  /*8d10*/  FMUL.FTZ R78, R3.reuse, R78 ;  /* 0x0000004e034e7220 */ /* 0x040fe20000410000 */
[C---:B------:R-:W-:Y:S01]  /*8d20*/  FMUL.FTZ R79, R3.reuse, R79 ;  /* 0x0000004f034f7220 */ /* 0x040fe20000410000 */
[----:B------:R-:W-:Y:S01]  /*8d30*/  LOP3.LUT R89, R6, R89, RZ, 0xc0, !PT ;  /* 0x0000005906597212 */ /* 0x000fe200078ec0ff */
[----:B------:R-:W-:Y:S01]  /*8d40*/  IMAD.WIDE.U32 R6, R12, -0x2daee0ad, RZ ;  /* 0xd2511f530c067825 */ /* 0x000fe200078e00ff */
[----:B------:R-:W-:Y:S03]  /*8d50*/  LOP3.LUT R12, R126, UR28, R139, 0x96, !PT ;  /* 0x0000001c7e0c7c12 */ /* 0x000fe6000f8e968b */
[----:B------:R1:W-:Y:S01]  /*8d60*/  MUFU.EX2 R145, R103 ;  /* 0x0000006700917308 */ /* 0x0003e20000000800 */
[C---:B------:R-:W-:Y:S01]  /*8d70*/  FMUL.FTZ R82, R3.reuse, R82 ;  /* 0x0000005203527220 */ /* 0x040fe20000410000 */
[----:B------:R-:W-:Y:S01]  /*8d80*/  FMUL.FTZ R83, R3, R83 ;  /* 0x0000005303537220 */ /* 0x000fe20000410000 */
[----:B------:R-:W-:Y:S01]  /*8d90*/  LOP3.LUT R14, R14, UR23, R7, 0x96, !PT ;  /* 0x000000170e0e7c12 */ /* 0x000fe2000f8e9607 */
[----:B------:R-:W-:Y:S04]  /*8da0*/  IMAD.WIDE.U32 R12, R12, -0x2daee0ad, RZ ;  /* 0xd2511f530c0c7825 */ /* 0x000fe800078e00ff */
[----:B------:R-:W-:Y:S01]  /*8db0*/  FADD.FTZ R135, R136, R135 ;  /* 0x0000008788877221 */ /* 0x000fe20000010000 */
[----:B------:R-:W-:Y:S01]  /*8dc0*/  FFMA.FTZ R144, R26, UR4, -R21 ;  /* 0x000000041a907c23 */ /* 0x000fe20008010815 */
[----:B------:R-:W-:Y:S01]  /*8dd0*/  IMAD.WIDE.U32 R14, R14, -0x326172a9, RZ ;  /* 0xcd9e8d570e0e7825 */ /* 0x000fe200078e00ff */
[----:B------:R-:W-:Y:S01]  /*8de0*/  LOP3.LUT R6, R6, UR17, R13, 0x96, !PT ;  /* 0x0000001106067c12 */ /* 0x000fe2000f8e960d */
[----:B------:R-:W-:Y:S02]  /*8df0*/  MUFU.EX2 R106, R106 ;  /* 0x0000006a006a7308 */ /* 0x000fe40000000800 */
[----:B--2---:R-:W-:Y:S01]  /*8e00*/  FFMA.FTZ R102, R23, UR4, -R21 ;  /* 0x0000000417667c23 */ /* 0x004fe20008010815 */
[----:B------:R-:W-:Y:S01]  /*8e10*/  FADD.FTZ R94, R94, R135 ;  /* 0x000000875e5e7221 */ /* 0x000fe20000010000 */
[----:B------:R-:W-:Y:S01]  /*8e20*/  LOP3.LUT R138, R138, UR22, R15, 0x96, !PT ;  /* 0x000000168a8a7c12 */ /* 0x000fe2000f8e960f */
[----:B------:R-:W-:Y:S04]  /*8e30*/  IMAD.WIDE.U32 R6, R6, -0x326172a9, RZ ;  /* 0xcd9e8d5706067825 */ /* 0x000fe800078e00ff */
[----:B------:R-:W-:Y:S01]  /*8e40*/  FFMA.FTZ R137, R27, UR4, -R21 ;  /* 0x000000041b897c23 */ /* 0x000fe20008010815 */
[----:B-1----:R-:W-:Y:S01]  /*8e50*/  FADD.FTZ R103, R95, R140 ;  /* 0x0000008c5f677221 */ /* 0x002fe20000010000 */
[----:B------:R-:W-:Y:S01]  /*8e60*/  IMAD.WIDE.U32 R138, R138, -0x2daee0ad, RZ ;  /* 0xd2511f538a8a7825 */ /* 0x000fe200078e00ff */
[----:B------:R-:W-:Y:S01]  /*8e70*/  LOP3.LUT R134, R14, UR16, R7, 0x96, !PT ;  /* 0x000000100e867c12 */ /* 0x000fe2000f8e9607 */
[----:B------:R-:W-:Y:S02]  /*8e80*/  MUFU.EX2 R107, R102 ;  /* 0x00000066006b7308 */ /* 0x000fe40000000800 */
[----:B------:R-:W-:Y:S01]  /*8e90*/  FADD.FTZ R103, R92, R103 ;  /* 0x000000675c677221 */ /* 0x000fe20000010000 */
[----:B------:R-:W-:Y:S01]  /*8ea0*/  FFMA.FTZ R146, R22, UR4, -R21 ;  /* 0x0000000416927c23 */ /* 0x000fe20008010815 */
[----:B------:R-:W-:Y:S01]  /*8eb0*/  LOP3.LUT R12, R12, UR13, R139, 0x96, !PT ;  /* 0x0000000d0c0c7c12 */ /* 0x000fe2000f8e968b */
[----:B------:R-:W-:Y:S01]  /*8ec0*/  FFMA.FTZ R135, R34, UR4, -R21 ;  /* 0x0000000422877c23 */ /* 0x000fe20008010815 */
[----:B------:R-:W-:Y:S01]  /*8ed0*/  FADD.FTZ R100, R100, R103 ;  /* 0x0000006764647221 */ /* 0x000fe20000010000 */
[--C-:B------:R-:W-:Y:S01]  /*8ee0*/  FFMA.FTZ R136, R35, UR4, -R21.reuse ;  /* 0x0000000423887c23 */ /* 0x100fe20008010815 */
[--C-:B------:R-:W-:Y:S01]  /*8ef0*/  FFMA.FTZ R140, R30, UR4, -R21.reuse ;  /* 0x000000041e8c7c23 */ /* 0x100fe20008010815 */
[----:B------:R-:W-:Y:S04]  /*8f00*/  IMAD.WIDE.U32 R12, R12, -0x326172a9, RZ ;  /* 0xcd9e8d570c0c7825 */ /* 0x000fe800078e00ff */
[----:B------:R-:W-:Y:S01]  /*8f10*/  FADD.FTZ R100, R97, R100 ;  /* 0x0000006461647221 */ /* 0x000fe20000010000 */
[----:B------:R1:W2:Y:S01]  /*8f20*/  MUFU.EX2 R139, R101 ;  /* 0x00000065008b7308 */ /* 0x0002a20000000800 */
[----:B------:R-:W-:Y:S01]  /*8f30*/  FFMA.FTZ R21, R31, UR4, -R21 ;  /* 0x000000041f157c23 */ /* 0x000fe20008010815 */
[----:B------:R-:W-:Y:S01]  /*8f40*/  VIADD R125, R125, 0xffffffff ;  /* 0xffffffff7d7d7836 */ /* 0x000fe20000000000 */
[----:B------:R-:W-:Y:S01]  /*8f50*/  LOP3.LUT R141, R6, UR12, R13, 0x96, !PT ;  /* 0x0000000c068d7c12 */ /* 0x000fe2000f8e960d */
[----:B------:R-:W-:Y:S01]  /*8f60*/  IMAD.MOV.U32 R3, RZ, RZ, R2 ;  /* 0x000000ffff037224 */ /* 0x000fe200078e0002 */
[----:B------:R-:W-:Y:S02]  /*8f70*/  MOV R6, R12 ;  /* 0x0000000c00067202 */ /* 0x000fe40000000f00 */
[----:B------:R-:W-:Y:S03]  /*8f80*/  PRMT R7, R12, 0x7771, RZ ;  /* 0x000077710c077816 */ /* 0x000fe600000000ff */
[----:B------:R-:W-:Y:S01]  /*8f90*/  MUFU.EX2 R144, R144 ;  /* 0x0000009000907308 */ /* 0x000fe20000000800 */
[----:B------:R-:W-:Y:S02]  /*8fa0*/  LOP3.LUT R6, R6, 0xff, RZ, 0xc0, !PT ;  /* 0x000000ff06067812 */ /* 0x000fe400078ec0ff */
[----:B------:R-:W-:Y:S02]  /*8fb0*/  LOP3.LUT R143, R141, 0xffff, RZ, 0xc0, !PT ;  /* 0x0000ffff8d8f7812 */ /* 0x000fe400078ec0ff */
[----:B------:R-:W-:Y:S02]  /*8fc0*/  PRMT R7, R6, 0x5410, R7 ;  /* 0x0000541006077816 */ /* 0x000fe40000000007 */
[C---:B------:R-:W-:Y:S03]  /*8fd0*/  PRMT R13, R12.reuse, 0x7773, RZ ;  /* 0x000077730c0d7816 */ /* 0x040fe600000000ff */
[----:B------:R-:W3:Y:S01]  /*8fe0*/  MUFU.EX2 R137, R137 ;  /* 0x0000008900897308 */ /* 0x000ee20000000800 */
[----:B------:R-:W-:Y:S01]  /*8ff0*/  PRMT R6, R12, 0x7772, RZ ;  /* 0x000077720c067816 */ /* 0x000fe200000000ff */
[----:B-1----:R-:W-:Y:S01]  /*9000*/  FADD.FTZ R101, R93, R94 ;  /* 0x0000005e5d657221 */ /* 0x002fe20000010000 */
[----:B------:R-:W-:Y:S01]  /*9010*/  LOP3.LUT R12, R141, 0xff, RZ, 0xc0, !PT ;  /* 0x000000ff8d0c7812 */ /* 0x000fe200078ec0ff */
[----:B------:R-:W-:Y:S01]  /*9020*/  LDSM.16.MT88.4 R92, [R109+0x7800] ;  /* 0x007800006d5c783b */ /* 0x000fe20000004200 */
[----:B------:R-:W-:Y:S01]  /*9030*/  SHF.R.U32.HI R143, RZ, 0x8, R143 ;  /* 0x00000008ff8f7819 */ /* 0x000fe2000001168f */
[----:B------:R-:W-:Y:S01]  /*9040*/  FADD.FTZ R148, R98, R101 ;  /* 0x0000006562947221 */ /* 0x000fe20000010000 */
[----:B------:R-:W-:Y:S03]  /*9050*/  PRMT R6, R6, 0x5410, R13 ;  /* 0x0000541006067816 */ /* 0x000fe6000000000d */
[----:B------:R-:W1:Y:S01]  /*9060*/  MUFU.EX2 R146, R146 ;  /* 0x0000009200927308 */ /* 0x000e620000000800 */
[----:B------:R-:W-:Y:S01]  /*9070*/  PRMT R143, R12, 0x5410, R143 ;  /* 0x000054100c8f7816 */ /* 0x000fe2000000008f */
[----:B------:R-:W-:Y:S01]  /*9080*/  FADD.FTZ R148, R99, R148 ;  /* 0x0000009463947221 */ /* 0x000fe20000010000 */
[----:B------:R-:W-:Y:S02]  /*9090*/  PRMT R12, R141, 0x7632, R12 ;  /* 0x000076328d0c7816 */ /* 0x000fe4000000000c */
[----:B------:R-:W-:Y:S01]  /*90a0*/  SHF.R.U32.HI R141, RZ, 0x18, R141 ;  /* 0x00000018ff8d7819 */ /* 0x000fe2000001168d */
[----:B------:R-:W-:Y:S01]  /*90b0*/  FADD.FTZ R105, R105, R148 ;  /* 0x0000009469697221 */ /* 0x000fe20000010000 */
[----:B------:R-:W-:Y:S03]  /*90c0*/  LOP3.LUT R12, R12, 0xff, RZ, 0xc0, !PT ;  /* 0x000000ff0c0c7812 */ /* 0x000fe600078ec0ff */
[----:B------:R-:W-:Y:S01]  /*90d0*/  MUFU.EX2 R135, R135 ;  /* 0x0000008700877308 */ /* 0x000fe20000000800 */
[----:B------:R-:W-:Y:S01]  /*90e0*/  MOV R85, R0 ;  /* 0x0000000000557202 */ /* 0x000fe20000000f00 */
[----:B------:R-:W-:Y:S01]  /*90f0*/  FADD.FTZ R105, R10, R105 ;  /* 0x000000690a697221 */ /* 0x000fe20000010000 */
[----:B------:R-:W-:Y:S02]  /*9100*/  PRMT R141, R12, 0x5410, R141 ;  /* 0x000054100c8d7816 */ /* 0x000fe4000000008d */
[----:B------:R-:W4:Y:S05]  /*9110*/  LDSM.16.MT88.4 R12, [R109+0x6000] ;  /* 0x006000006d0c783b */ /* 0x000f2a0000004200 */
[----:B------:R-:W5:Y:S10]  /*9120*/  MUFU.EX2 R136, R136 ;  /* 0x0000008800887308 */ /* 0x000f740000000800 */
[----:B------:R-:W-:Y:S10]  /*9130*/  MUFU.EX2 R33, R33 ;  /* 0x0000002100217308 */ /* 0x000ff40000000800 */
[----:B------:R-:W-:Y:S10]  /*9140*/  MUFU.EX2 R25, R25 ;  /* 0x0000001900197308 */ /* 0x000ff40000000800 */
[----:B------:R-:W-:Y:S10]  /*9150*/  MUFU.EX2 R140, R140 ;  /* 0x0000008c008c7308 */ /* 0x000ff40000000800 */
[----:B------:R-:W-:Y:S01]  /*9160*/  MUFU.EX2 R21, R21 ;  /* 0x0000001500157308 */ /* 0x000fe20000000800 */
[C---:B----4-:R-:W-:Y:S08]  /*9170*/  HMMA.16816.F32 R36, R16.reuse, R12, R36 ;  /* 0x0000000c1024723c */ /* 0x050ff00000001824 */
[C---:B------:R-:W-:Y:S01]  /*9180*/  HMMA.16816.F32 R40, R16.reuse, R14, R40 ;  /* 0x0000000e1028723c */ /* 0x040fe20000001828 */
[----:B------:R-:W4:Y:S07]  /*9190*/  LDSM.16.MT88.4 R12, [R86+0x6000] ;  /* 0x00600000560c783b */ /* 0x000f2e0000004200 */
        /* <DEDUP_REMOVED lines=13> */
[----:B------:R-:W-:Y:S01]  /*9270*/  HMMA.16816.F32 R80, R16, R14, R80 ;  /* 0x0000000e1050723c */ /* 0x000fe20000001850 */
[----:B------:R-:W4:Y:S08]  /*9280*/  LDSM.16.MT88.4 R12, [R109+0x6400] ;  /* 0x006400006d0c783b */ /* 0x000f300000004200 */
[----:B------:R-:W-:Y:S01]  /*9290*/  LDSM.16.MT88.4 R16, [R109+0x6800] ;  /* 0x006800006d10783b */ /* 0x000fe20000004200 */
        /* <DEDUP_REMOVED lines=15> */
[C---:B----4-:R-:W-:Y:S03]  /*9390*/  HMMA.16816.F32 R76, R88.reuse, R12, R76 ;  /* 0x0000000c584c723c */ /* 0x050fe6000000184c */
[--C-:B------:R-:W-:Y:S02]  /*93a0*/  HSET2.LE.AND R12, R143, R124.reuse, PT ;  /* 0x0000007c8f0c7233 */ /* 0x100fe40003803000 */
[--C-:B------:R-:W-:Y:S03]  /*93b0*/  HSET2.LE.AND R13, R141, R124.reuse, PT ;  /* 0x0000007c8d0d7233 */ /* 0x100fe60003803000 */
[----:B------:R-:W-:Y:S01]  /*93c0*/  HMMA.16816.F32 R80, R88, R14, R80 ;  /* 0x0000000e5850723c */ /* 0x000fe20000001850 */
[----:B------:R-:W4:Y:S02]  /*93d0*/  LDSM.16.MT88.4 R88, [R86+0x6800] ;  /* 0x006800005658783b */ /* 0x000f240000004200 */
[----:B------:R-:W-:Y:S02]  /*93e0*/  LOP3.LUT R15, R6, 0xff00ff, RZ, 0xc0, !PT ;  /* 0x00ff00ff060f7812 */ /* 0x000fe400078ec0ff */
[--C-:B------:R-:W-:Y:S02]  /*93f0*/  HSET2.LE.AND R14, R7, R124.reuse, PT ;  /* 0x0000007c070e7233 */ /* 0x100fe40003803000 */
[----:B--2---:R-:W-:Y:S02]  /*9400*/  F2FP.F16.F32.PACK_AB R7, R142, R139 ;  /* 0x0000008b8e07723e */ /* 0x004fe400000000ff */
[--C-:B------:R-:W-:Y:S02]  /*9410*/  HSET2.LE.AND R15, R15, R124.reuse, PT ;  /* 0x0000007c0f0f7233 */ /* 0x100fe40003803000 */
[----:B---3--:R-:W-:Y:S02]  /*9420*/  F2FP.F16.F32.PACK_AB R6, R137, R144 ;  /* 0x000000908906723e */ /* 0x008fe400000000ff */
[----:B------:R-:W-:Y:S02]  /*9430*/  LOP3.LUT R14, R7, R14, RZ, 0xc0, !PT ;  /* 0x0000000e070e7212 */ /* 0x000fe400078ec0ff */
[----:B------:R-:W-:Y:S02]  /*9440*/  LOP3.LUT R15, R6, R15, RZ, 0xc0, !PT ;  /* 0x0000000f060f7212 */ /* 0x000fe400078ec0ff */
[----:B------:R-:W-:Y:S02]  /*9450*/  F2FP.F16.F32.PACK_AB R7, R106, R145 ;  /* 0x000000916a07723e */ /* 0x000fe400000000ff */
[----:B-1----:R-:W-:Y:S01]  /*9460*/  F2FP.F16.F32.PACK_AB R6, R107, R146 ;  /* 0x000000926b06723e */ /* 0x002fe200000000ff */
[----:B------:R-:W-:Y:S01]  /*9470*/  FADD.FTZ R146, R146, R105 ;  /* 0x0000006992927221 */ /* 0x000fe20000010000 */
[----:B------:R-:W-:Y:S02]  /*9480*/  LOP3.LUT R12, R7, R12, RZ, 0xc0, !PT ;  /* 0x0000000c070c7212 */ /* 0x000fe400078ec0ff */
[----:B------:R-:W-:Y:S01]  /*9490*/  LOP3.LUT R13, R6, R13, RZ, 0xc0, !PT ;  /* 0x0000000d060d7212 */ /* 0x000fe200078ec0ff */
[----:B------:R-:W-:Y:S04]  /*94a0*/  FADD.FTZ R107, R107, R146 ;  /* 0x000000926b6b7221 */ /* 0x000fe80000010000 */
[----:B------:R-:W-:Y:S02]  /*94b0*/  FADD.FTZ R144, R144, R107 ;  /* 0x0000006b90907221 */ /* 0x000fe40000010000 */
[C---:B------:R-:W-:Y:S05]  /*94c0*/  HMMA.16816.F32 R36, R12.reuse, R16, R36 ;  /* 0x000000100c24723c */ /* 0x040fea0000001824 */
[----:B------:R-:W-:Y:S03]  /*94d0*/  FADD.FTZ R137, R137, R144 ;  /* 0x0000009089897221 */ /* 0x000fe60000010000 */
[C---:B------:R-:W-:Y:S01]  /*94e0*/  HMMA.16816.F32 R40, R12.reuse, R18, R40 ;  /* 0x000000120c28723c */ /* 0x040fe20000001828 */
[----:B------:R-:W1:Y:S07]  /*94f0*/  LDSM.16.MT88.4 R16, [R86+0x7800] ;  /* 0x007800005610783b */ /* 0x000e6e0000004200 */
[C---:B----4-:R-:W-:Y:S08]  /*9500*/  HMMA.16816.F32 R44, R12.reuse, R88, R44 ;  /* 0x000000580c2c723c */ /* 0x050ff0000000182c */
[C---:B------:R-:W-:Y:S01]  /*9510*/  HMMA.16816.F32 R48, R12.reuse, R90, R48 ;  /* 0x0000005a0c30723c */ /* 0x040fe20000001830 */
[----:B------:R-:W2:Y:S07]  /*9520*/  LDSM.16.MT88.4 R88, [R109+0x8800] ;  /* 0x008800006d58783b */ /* 0x000eae0000004200 */
[C---:B------:R-:W-:Y:S08]  /*9530*/  HMMA.16816.F32 R52, R12.reuse, R92, R52 ;  /* 0x0000005c0c34723c */ /* 0x040ff00000001834 */
[C---:B------:R-:W-:Y:S03]  /*9540*/  HMMA.16816.F32 R56, R12.reuse, R94, R56 ;  /* 0x0000005e0c38723c */ /* 0x040fe60000001838 */
[----:B------:R-:W-:Y:S02]  /*9550*/  IMAD.WIDE.U32 R94, R134, -0x2daee0ad, RZ ;  /* 0xd2511f53865e7825 */ /* 0x000fe400078e00ff */
[----:B------:R3:W4:Y:S02]  /*9560*/  MUFU.EX2 R134, R96 ;  /* 0x0000006000867308 */ /* 0x0007240000000800 */
[----:B------:R-:W-:Y:S01]  /*9570*/  IMAD.MOV.U32 R92, RZ, RZ, R94 ;  /* 0x000000ffff5c7224 */ /* 0x000fe200078e005e */
[----:B------:R-:W-:Y:S01]  /*9580*/  LOP3.LUT R138, R138, UR8, R95, 0x96, !PT ;  /* 0x000000088a8a7c12 */ /* 0x000fe2000f8e965f */
[C---:B-1----:R-:W-:Y:S03]  /*9590*/  HMMA.16816.F32 R60, R12.reuse, R16, R60 ;  /* 0x000000100c3c723c */ /* 0x042fe6000000183c */
[----:B------:R-:W-:Y:S02]  /*95a0*/  LOP3.LUT R92, R92, 0xff, RZ, 0xc0, !PT ;  /* 0x000000ff5c5c7812 */ /* 0x000fe400078ec0ff */
[C---:B------:R-:W-:Y:S02]  /*95b0*/  PRMT R7, R94.reuse, 0x7773, RZ ;  /* 0x000077735e077816 */ /* 0x040fe400000000ff */
[----:B------:R-:W-:Y:S01]  /*95c0*/  PRMT R6, R94, 0x7772, RZ ;  /* 0x000077725e067816 */ /* 0x000fe200000000ff */
[C---:B------:R-:W-:Y:S01]  /*95d0*/  HMMA.16816.F32 R64, R12.reuse, R18, R64 ;  /* 0x000000120c40723c */ /* 0x040fe20000001840 */
[----:B------:R-:W1:Y:S02]  /*95e0*/  LDSM.16.MT88.4 R16, [R86+0x8800] ;  /* 0x008800005610783b */ /* 0x000e640000004200 */
[----:B------:R-:W-:Y:S02]  /*95f0*/  PRMT R6, R6, 0x5410, R7 ;  /* 0x0000541006067816 */ /* 0x000fe40000000007 */
[----:B------:R-:W-:Y:S02]  /*9600*/  LOP3.LUT R7, R138, 0xffff, RZ, 0xc0, !PT ;  /* 0x0000ffff8a077812 */ /* 0x000fe400078ec0ff */
[----:B------:R-:W-:Y:S01]  /*9610*/  PRMT R141, R94, 0x7771, RZ ;  /* 0x000077715e8d7816 */ /* 0x000fe200000000ff */
[C---:B--2---:R-:W-:Y:S01]  /*9620*/  HMMA.16816.F32 R68, R12.reuse, R88, R68 ;  /* 0x000000580c44723c */ /* 0x044fe20000001844 */
[----:B---3--:R-:W-:Y:S02]  /*9630*/  LDSM.16.MT88.4 R96, [R86+0x6c00] ;  /* 0x006c00005660783b */ /* 0x008fe40000004200 */
[----:B------:R-:W-:Y:S02]  /*9640*/  LOP3.LUT R94, R138, 0xff, RZ, 0xc0, !PT ;  /* 0x000000ff8a5e7812 */ /* 0x000fe400078ec0ff */
[----:B------:R-:W-:Y:S02]  /*9650*/  SHF.R.U32.HI R7, RZ, 0x8, R7 ;  /* 0x00000008ff077819 */ /* 0x000fe40000011607 */
[----:B------:R-:W-:Y:S01]  /*9660*/  PRMT R141, R92, 0x5410, R141 ;  /* 0x000054105c8d7816 */ /* 0x000fe2000000008d */
[C---:B------:R-:W-:Y:S03]  /*9670*/  HMMA.16816.F32 R72, R12.reuse, R90, R72 ;  /* 0x0000005a0c48723c */ /* 0x040fe60000001848 */
[----:B------:R-:W-:Y:S02]  /*9680*/  PRMT R7, R94, 0x5410, R7 ;  /* 0x000054105e077816 */ /* 0x000fe40000000007 */
[----:B------:R-:W2:Y:S01]  /*9690*/  LDSM.16.MT88.4 R92, [R109+0x6c00] ;  /* 0x006c00006d5c783b */ /* 0x000ea20000004200 */
[----:B------:R-:W-:Y:S02]  /*96a0*/  PRMT R88, R138, 0x7632, R88 ;  /* 0x000076328a587816 */ /* 0x000fe40000000058 */
[----:B------:R-:W-:Y:S02]  /*96b0*/  SHF.R.U32.HI R89, RZ, 0x18, R138 ;  /* 0x00000018ff597819 */ /* 0x000fe4000001168a */
[----:B------:R3:W4:Y:S01]  /*96c0*/  MUFU.EX2 R138, R29 ;  /* 0x0000001d008a7308 */ /* 0x0007220000000800 */
[----:B------:R-:W-:Y:S02]  /*96d0*/  LOP3.LUT R91, R6, 0xff00ff, RZ, 0xc0, !PT ;  /* 0x00ff00ff065b7812 */ /* 0x000fe400078ec0ff */
[----:B------:R-:W-:Y:S02]  /*96e0*/  LOP3.LUT R88, R88, 0xff, RZ, 0xc0, !PT ;  /* 0x000000ff58587812 */ /* 0x000fe400078ec0ff */
[----:B-----5:R-:W-:Y:S02]  /*96f0*/  F2FP.F16.F32.PACK_AB R6, R136, R135 ;  /* 0x000000878806723e */ /* 0x020fe400000000ff */
[--C-:B------:R-:W-:Y:S02]  /*9700*/  HSET2.LE.AND R91, R91, R124.reuse, PT ;  /* 0x0000007c5b5b7233 */ /* 0x100fe40003803000 */
[----:B------:R-:W-:Y:S02]  /*9710*/  PRMT R89, R88, 0x5410, R89 ;  /* 0x0000541058597816 */ /* 0x000fe40000000059 */
[--C-:B------:R-:W-:Y:S02]  /*9720*/  HSET2.LE.AND R90, R141, R124.reuse, PT ;  /* 0x0000007c8d5a7233 */ /* 0x100fe40003803000 */
[----:B------:R-:W-:Y:S01]  /*9730*/  LOP3.LUT R91, R6, R91, RZ, 0xc0, !PT ;  /* 0x0000005b065b7212 */ /* 0x000fe200078ec0ff */
[C---:B-1----:R-:W-:Y:S03]  /*9740*/  HMMA.16816.F32 R76, R12.reuse, R16, R76 ;  /* 0x000000100c4c723c */ /* 0x042fe6000000184c */
[----:B---3--:R-:W-:Y:S01]  /*9750*/  FADD.FTZ R29, R11, R100 ;  /* 0x000000640b1d7221 */ /* 0x008fe20000010000 */
[--C-:B------:R-:W-:Y:S01]  /*9760*/  HSET2.LE.AND R88, R7, R124.reuse, PT ;  /* 0x0000007c07587233 */ /* 0x100fe20003803000 */
[----:B------:R-:W1:Y:S01]  /*9770*/  LDSM.16.MT88.4 R100, [R109+0x7c00] ;  /* 0x007c00006d64783b */ /* 0x000e620000004200 */
[----:B------:R-:W-:Y:S01]  /*9780*/  HSET2.LE.AND R89, R89, R124, PT ;  /* 0x0000007c59597233 */ /* 0x000fe20003803000 */
[----:B------:R-:W-:Y:S01]  /*9790*/  FADD.FTZ R104, R104, R29 ;  /* 0x0000001d68687221 */ /* 0x000fe20000010000 */
[----:B------:R-:W-:Y:S03]  /*97a0*/  HMMA.16816.F32 R80, R12, R18, R80 ;  /* 0x000000120c50723c */ /* 0x000fe60000001850 */
[----:B----4-:R-:W-:Y:S01]  /*97b0*/  F2FP.F16.F32.PACK_AB R11, R33, R134 ;  /* 0x00000086210b723e */ /* 0x010fe200000000ff */
[----:B------:R-:W-:Y:S01]  /*97c0*/  FADD.FTZ R145, R145, R104 ;  /* 0x0000006891917221 */ /* 0x000fe20000010000 */
[----:B------:R-:W-:Y:S01]  /*97d0*/  F2FP.F16.F32.PACK_AB R7, R138, R25 ;  /* 0x000000198a07723e */ /* 0x000fe200000000ff */
[----:B------:R-:W3:Y:S01]  /*97e0*/  LDSM.16.MT88.4 R12, [R86+0x7c00] ;  /* 0x007c0000560c783b */ /* 0x000ee20000004200 */
[----:B------:R-:W-:Y:S01]  /*97f0*/  F2FP.F16.F32.PACK_AB R6, R21, R140 ;  /* 0x0000008c1506723e */ /* 0x000fe200000000ff */
[----:B------:R-:W-:Y:S01]  /*9800*/  FADD.FTZ R106, R106, R145 ;  /* 0x000000916a6a7221 */ /* 0x000fe20000010000 */
[----:B------:R-:W-:Y:S01]  /*9810*/  LOP3.LUT R90, R11, R90, RZ, 0xc0, !PT ;  /* 0x0000005a0b5a7212 */ /* 0x000fe200078ec0ff */
[----:B------:R-:W-:Y:S01]  /*9820*/  FADD.FTZ R140, R140, R137 ;  /* 0x000000898c8c7221 */ /* 0x000fe20000010000 */
[----:B------:R-:W-:Y:S01]  /*9830*/  LOP3.LUT R88, R7, R88, RZ, 0xc0, !PT ;  /* 0x0000005807587212 */ /* 0x000fe200078ec0ff */
[----:B------:R-:W-:Y:S01]  /*9840*/  FADD.FTZ R139, R139, R106 ;  /* 0x0000006a8b8b7221 */ /* 0x000fe20000010000 */
[----:B------:R-:W-:Y:S01]  /*9850*/  LOP3.LUT R89, R6, R89, RZ, 0xc0, !PT ;  /* 0x0000005906597212 */ /* 0x000fe200078ec0ff */
[----:B------:R-:W4:Y:S01]  /*9860*/  LDSM.16.MT88.4 R16, [R109+0x8c00] ;  /* 0x008c00006d10783b */ /* 0x000f220000004200 */
[----:B------:R-:W-:Y:S01]  /*9870*/  FADD.FTZ R140, R21, R140 ;  /* 0x0000008c158c7221 */ /* 0x000fe20000010000 */
[----:B------:R-:W-:Y:S04]  /*9880*/  FADD.FTZ R142, R142, R139 ;  /* 0x0000008b8e8e7221 */ /* 0x000fe80000010000 */
[C---:B--2---:R-:W-:Y:S05]  /*9890*/  HMMA.16816.F32 R36, R88.reuse, R92, R36 ;  /* 0x0000005c5824723c */ /* 0x044fea0000001824 */
[----:B------:R-:W-:Y:S03]  /*98a0*/  FADD.FTZ R7, R25, R142 ;  /* 0x0000008e19077221 */ /* 0x000fe60000010000 */
[C---:B------:R-:W-:Y:S01]  /*98b0*/  HMMA.16816.F32 R40, R88.reuse, R94, R40 ;  /* 0x0000005e5828723c */ /* 0x040fe20000001828 */
[----:B------:R-:W2:Y:S02]  /*98c0*/  LDSM.16.MT88.4 R92, [R86+0x8c00] ;  /* 0x008c0000565c783b */ /* 0x000ea40000004200 */
[----:B------:R-:W-:Y:S04]  /*98d0*/  FADD.FTZ R7, R138, R7 ;  /* 0x000000078a077221 */ /* 0x000fe80000010000 */
[----:B------:R-:W-:Y:S01]  /*98e0*/  FADD.FTZ R134, R134, R7 ;  /* 0x0000000786867221 */ /* 0x000fe20000010000 */
[C---:B------:R-:W-:Y:S03]  /*98f0*/  HMMA.16816.F32 R44, R88.reuse, R96, R44 ;  /* 0x00000060582c723c */ /* 0x040fe6000000182c */
[----:B------:R-:W-:Y:S01]  /*9900*/  FADD.FTZ R7, R135, R140 ;  /* 0x0000008c87077221 */ /* 0x000fe20000010000 */
[----:B------:R-:W-:Y:S03]  /*9910*/  FADD.FTZ R135, R33, R134 ;  /* 0x0000008621877221 */ /* 0x000fe60000010000 */
[----:B------:R-:W-:Y:S01]  /*9920*/  FADD.FTZ R134, R136, R7 ;  /* 0x0000000788867221 */ /* 0x000fe20000010000 */
[C---:B------:R-:W-:Y:S08]  /*9930*/  HMMA.16816.F32 R48, R88.reuse, R98, R48 ;  /* 0x000000625830723c */ /* 0x040ff00000001830 */
[C---:B-1----:R-:W-:Y:S08]  /*9940*/  HMMA.16816.F32 R52, R88.reuse, R100, R52 ;  /* 0x000000645834723c */ /* 0x042ff00000001834 */
[C---:B------:R-:W-:Y:S08]  /*9950*/  HMMA.16816.F32 R56, R88.reuse, R102, R56 ;  /* 0x000000665838723c */ /* 0x040ff00000001838 */
[C---:B---3--:R-:W-:Y:S08]  /*9960*/  HMMA.16816.F32 R60, R88.reuse, R12, R60 ;  /* 0x0000000c583c723c */ /* 0x048ff0000000183c */
[C---:B------:R-:W-:Y:S08]  /*9970*/  HMMA.16816.F32 R64, R88.reuse, R14, R64 ;  /* 0x0000000e5840723c */ /* 0x040ff00000001840 */
[C---:B----4-:R-:W-:Y:S08]  /*9980*/  HMMA.16816.F32 R68, R88.reuse, R16, R68 ;  /* 0x000000105844723c */ /* 0x050ff00000001844 */
[C---:B------:R-:W-:Y:S08]  /*9990*/  HMMA.16816.F32 R72, R88.reuse, R18, R72 ;  /* 0x000000125848723c */ /* 0x040ff00000001848 */
[C---:B--2---:R-:W-:Y:S08]  /*99a0*/  HMMA.16816.F32 R76, R88.reuse, R92, R76 ;  /* 0x0000005c584c723c */ /* 0x044ff0000000184c */
[----:B------:R-:W-:Y:S01]  /*99b0*/  HMMA.16816.F32 R80, R88, R94, R80 ;  /* 0x0000005e5850723c */ /* 0x000fe20000001850 */
[----:B------:R-:W-:Y:S08]  /*99c0*/  @!UPT UIADD3 URZ, UPT, UPT, URZ, URZ, URZ ;  /* 0x000000fffffff290 */ /* 0x000ff0000fffe0ff */
[----:B------:R-:W-:Y:S11]  /*99d0*/  @P0 BRA `(.L_x_923) ;  /* 0xffffffdc00780947 */ /* 0x000ff6000383ffff */
.L_x_922:
[----:B------:R-:W1:Y:S01]  /*99e0*/  SHFL.BFLY PT, R6, R135, 0x2, 0x1f ;  /* 0x0c401f0087067f89 */ /* 0x000e6200000e0000 */
[----:B------:R-:W2:Y:S01]  /*99f0*/  LDCU UR4, c[0x0][0x4fc] ;  /* 0x00009f80ff0477ac */ /* 0x000ea20008000800 */
[----:B------:R-:W-:Y:S01]  /*9a00*/  ISETP.NE.AND P0, PT, R120, -0x1, PT ;  /* 0xffffffff7800780c */ /* 0x000fe20003f05270 */
[----:B------:R-:W3:Y:S01]  /*9a10*/  LDC R19, c[0x0][0x434] ;  /* 0x00010d00ff137b82 */ /* 0x000ee20000000800 */
[----:B------:R-:W4:Y:S01]  /*9a20*/  SHFL.BFLY PT, R3, R134, 0x2, 0x1f ;  /* 0x0c401f0086037f89 */ /* 0x000f2200000e0000 */
[----:B------:R-:W-:-:S06]  /*9a30*/  UMOV UR6, 0x400 ;  /* 0x0000040000067882 */ /* 0x000fcc0000000000 */
[----:B------:R-:W3:Y:S08]  /*9a40*/  LDC R16, c[0x0][0x434] ;  /* 0x00010d00ff107b82 */ /* 0x000ef00000000800 */
[----:B------:R-:W2:Y:S01]  /*9a50*/  LDC.U8 R20, c[0x0][0x548] ;  /* 0x00015200ff147b82 */ /* 0x000ea20000000000 */
[----:B-1----:R-:W-:Y:S01]  /*9a60*/  FADD.FTZ R6, R6, R135 ;  /* 0x0000008706067221 */ /* 0x002fe20000010000 */
[----:B----4-:R-:W-:-:S04]  /*9a70*/  FADD.FTZ R12, R3, R134 ;  /* 0x00000086030c7221 */ /* 0x010fc80000010000 */
[----:B------:R-:W1:Y:S04]  /*9a80*/  SHFL.BFLY PT, R5, R6, 0x1, 0x1f ;  /* 0x0c201f0006057f89 */ /* 0x000e6800000e0000 */
[----:B------:R-:W4:Y:S01]  /*9a90*/  SHFL.BFLY PT, R7, R12, 0x1, 0x1f ;  /* 0x0c201f000c077f89 */ /* 0x000f2200000e0000 */
[----:B------:R-:W5:Y:S01]  /*9aa0*/  S2R R3, SR_TID.X ;  /* 0x0000000000037919 */ /* 0x000f620000002100 */
[----:B-1----:R-:W-:Y:S01]  /*9ab0*/  FADD.FTZ R8, R6, R5 ;  /* 0x0000000506087221 */ /* 0x002fe20000010000 */
[----:B----4-:R-:W-:-:S03]  /*9ac0*/  FADD.FTZ R7, R12, R7 ;  /* 0x000000070c077221 */ /* 0x010fc60000010000 */
[----:B------:R-:W1:Y:S01]  /*9ad0*/  MUFU.RCP R10, R8 ;  /* 0x00000008000a7308 */ /* 0x000e620000001000 */
[----:B------:R-:W-:Y:S02]  /*9ae0*/  FSETP.NE.FTZ.AND P4, PT, R8, RZ, PT ;  /* 0x000000ff0800720b */ /* 0x000fe40003f95000 */
[----:B------:R-:W-:-:S05]  /*9af0*/  FSETP.NE.FTZ.AND P3, PT, R7, RZ, PT ;  /* 0x000000ff0700720b */ /* 0x000fca0003f75000 */
[----:B------:R-:W4:Y:S01]  /*9b00*/  MUFU.RCP R9, R7 ;  /* 0x0000000700097308 */ /* 0x000f220000001000 */
[C---:B-----5:R-:W-:Y:S02]  /*9b10*/  SHF.L.U32 R5, R3.reuse, 0x1, RZ ;  /* 0x0000000103057819 */ /* 0x060fe400000006ff */
[C---:B------:R-:W-:Y:S02]  /*9b20*/  SHF.L.U32 R6, R3.reuse, 0x3, RZ ;  /* 0x0000000303067819 */ /* 0x040fe400000006ff */
[----:B------:R-:W-:-:S03]  /*9b30*/  SHF.L.U32 R4, R3, 0x4, RZ ;  /* 0x0000000403047819 */ /* 0x000fc600000006ff */
[----:B------:R-:W3:Y:S01]  /*9b40*/  @P4 MUFU.LG2 R8, R8 ;  /* 0x0000000800084308 */ /* 0x000ee20000000c00 */
[----:B-1----:R-:W-:Y:S02]  /*9b50*/  FSEL R10, R10, 1, P4 ;  /* 0x3f8000000a0a7808 */ /* 0x002fe40002000000 */
[----:B------:R-:W-:Y:S02]  /*9b60*/  LOP3.LUT R5, R5, 0x6, RZ, 0xc0, !PT ;  /* 0x0000000605057812 */ /* 0x000fe400078ec0ff */
[----:B------:R-:W-:Y:S01]  /*9b70*/  LOP3.LUT R12, R6, 0xc0, RZ, 0xc0, !PT ;  /* 0x000000c0060c7812 */ /* 0x000fe200078ec0ff */
[----:B--2---:R-:W-:Y:S01]  /*9b80*/  FMUL.FTZ R10, R10, UR4 ;  /* 0x000000040a0a7c20 */ /* 0x004fe20008410000 */
[----:B------:R-:W-:Y:S02]  /*9b90*/  LOP3.LUT R4, R5, 0x3e00, R4, 0xf8, !PT ;  /* 0x00003e0005047812 */ /* 0x000fe400078ef804 */
[----:B----4-:R-:W-:Y:S01]  /*9ba0*/  FSEL R9, R9, 1, P3 ;  /* 0x3f80000009097808 */ /* 0x010fe20001800000 */
[----:B------:R-:W-:Y:S01]  /*9bb0*/  FMUL.FTZ R36, R10, R36 ;  /* 0x000000240a247220 */ /* 0x000fe20000410000 */
[----:B------:R-:W-:Y:S01]  /*9bc0*/  LOP3.LUT R5, R6, 0x20, RZ, 0xc0, !PT ;  /* 0x0000002006057812 */ /* 0x000fe200078ec0ff */
[----:B------:R-:W-:Y:S01]  /*9bd0*/  FMUL.FTZ R37, R10, R37 ;  /* 0x000000250a257220 */ /* 0x000fe20000410000 */
[----:B------:R-:W-:Y:S01]  /*9be0*/  LOP3.LUT R12, R12, 0x18, R3, 0xf8, !PT ;  /* 0x000000180c0c7812 */ /* 0x000fe200078ef803 */
[----:B------:R-:W-:Y:S01]  /*9bf0*/  FMUL.FTZ R9, R9, UR4 ;  /* 0x0000000409097c20 */ /* 0x000fe20008410000 */
[----:B------:R-:W1:Y:S01]  /*9c00*/  S2UR UR4, SR_CgaCtaId ;  /* 0x00000000000479c3 */ /* 0x000e620000008800 */
[----:B------:R-:W-:Y:S01]  /*9c10*/  SHF.L.U32 R6, R3, 0x2, RZ ;  /* 0x0000000203067819 */ /* 0x000fe200000006ff */
[----:B------:R-:W-:Y:S01]  /*9c20*/  FMUL.FTZ R40, R10, R40 ;  /* 0x000000280a287220 */ /* 0x000fe20000410000 */
[----:B------:R-:W-:Y:S01]  /*9c30*/  IADD3 R4, PT, PT, R12, R4, R5 ;  /* 0x000000040c047210 */ /* 0x000fe20007ffe005 */
[C---:B------:R-:W-:Y:S01]  /*9c40*/  FMUL.FTZ R41, R10.reuse, R41 ;  /* 0x000000290a297220 */ /* 0x040fe20000410000 */
[C---:B------:R-:W-:Y:S01]  /*9c50*/  FMUL.FTZ R44, R10.reuse, R44 ;  /* 0x0000002c0a2c7220 */ /* 0x040fe20000410000 */
[C---:B------:R-:W-:Y:S01]  /*9c60*/  FMUL.FTZ R45, R10.reuse, R45 ;  /* 0x0000002d0a2d7220 */ /* 0x040fe20000410000 */
[C---:B------:R-:W-:Y:S01]  /*9c70*/  FMUL.FTZ R48, R10.reuse, R48 ;  /* 0x000000300a307220 */ /* 0x040fe20000410000 */
[----:B------:R-:W2:Y:S01]  /*9c80*/  LDC.U8 R5, c[0x0][0x549] ;  /* 0x00015240ff057b82 */ /* 0x000ea20000000000 */
        /* <DEDUP_REMOVED lines=15> */
[----:B-1----:R-:W-:Y:S01]  /*9d80*/  ULEA UR4, UR4, UR6, 0x18 ;  /* 0x0000000604047291 */ /* 0x002fe2000f8ec0ff */
[C---:B------:R-:W-:Y:S01]  /*9d90*/  FMUL.FTZ R80, R10.reuse, R80 ;  /* 0x000000500a507220 */ /* 0x040fe20000410000 */
[----:B------:R-:W-:Y:S01]  /*9da0*/  FMUL.FTZ R81, R10, R81 ;  /* 0x000000510a517220 */ /* 0x000fe20000410000 */
[C---:B------:R-:W-:Y:S01]  /*9db0*/  FMUL.FTZ R38, R9.reuse, R38 ;  /* 0x0000002609267220 */ /* 0x040fe20000410000 */
[C---:B------:R-:W-:Y:S01]  /*9dc0*/  FMUL.FTZ R39, R9.reuse, R39 ;  /* 0x0000002709277220 */ /* 0x040fe20000410000 */
[----:B------:R-:W-:Y:S01]  /*9dd0*/  LOP3.LUT R10, R6, 0x20, RZ, 0xc0, !PT ;  /* 0x00000020060a7812 */ /* 0x000fe200078ec0ff */
[C---:B------:R-:W-:Y:S01]  /*9de0*/  FMUL.FTZ R42, R9.reuse, R42 ;  /* 0x0000002a092a7220 */ /* 0x040fe20000410000 */
[----:B------:R-:W-:Y:S01]  /*9df0*/  LEA R11, R4, UR4, 0x1 ;  /* 0x00000004040b7c11 */ /* 0x000fe2000f8e08ff */
[C---:B------:R-:W-:Y:S01]  /*9e00*/  FMUL.FTZ R43, R9.reuse, R43 ;  /* 0x0000002b092b7220 */ /* 0x040fe20000410000 */
[C---:B------:R-:W-:Y:S01]  /*9e10*/  FMUL.FTZ R46, R9.reuse, R46 ;  /* 0x0000002e092e7220 */ /* 0x040fe20000410000 */
[C---:B------:R-:W-:Y:S01]  /*9e20*/  FMUL.FTZ R47, R9.reuse, R47 ;  /* 0x0000002f092f7220 */ /* 0x040fe20000410000 */
[C---:B------:R-:W-:Y:S01]  /*9e30*/  FMUL.FTZ R50, R9.reuse, R50 ;  /* 0x0000003209327220 */ /* 0x040fe20000410000 */
[C---:B------:R-:W-:Y:S01]  /*9e40*/  FMUL.FTZ R51, R9.reuse, R51 ;  /* 0x0000003309337220 */ /* 0x040fe20000410000 */
[----:B------:R-:W-:Y:S01]  /*9e50*/  LOP3.LUT R6, R6, 0x40, RZ, 0xc0, !PT ;  /* 0x0000004006067812 */ /* 0x000fe200078ec0ff */
[C---:B------:R-:W-:Y:S01]  /*9e60*/  FMUL.FTZ R54, R9.reuse, R54 ;  /* 0x0000003609367220 */ /* 0x040fe20000410000 */
[----:B------:R-:W-:Y:S01]  /*9e70*/  FMUL.FTZ R55, R9, R55 ;  /* 0x0000003709377220 */ /* 0x000fe20000410000 */
[----:B------:R-:W-:Y:S01]  /*9e80*/  IADD3 R13, PT, PT, R11, -R10, RZ ;  /* 0x8000000a0b0d7210 */ /* 0x000fe20007ffe0ff */
[----:B------:R-:W-:Y:S01]  /*9e90*/  FMUL.FTZ R58, R9, R58 ;  /* 0x0000003a093a7220 */ /* 0x000fe20000410000 */
[----:B--2---:R-:W-:Y:S01]  /*9ea0*/  ISETP.NE.AND P1, PT, R5, RZ, PT ;  /* 0x000000ff0500720c */ /* 0x004fe20003f25270 */
        /* <DEDUP_REMOVED lines=33> */
[----:B------:R-:W-:-:S02]  /*a0c0*/  F2FP.F16.F32.PACK_AB R64, R65, R64 ;  /* 0x000000404140723e */ /* 0x000fc400000000ff */
[----:B------:R-:W-:Y:S01]  /*a0d0*/  F2FP.F16.F32.PACK_AB R66, R67, R66 ;  /* 0x000000424342723e */ /* 0x000fe200000000ff */
[----:B------:R-:W-:Y:S01]  /*a0e0*/  STS [R13+0x210], R42 ;  /* 0x0002102a0d007388 */ /* 0x000fe20000000800 */
[----:B------:R-:W-:Y:S01]  /*a0f0*/  F2FP.F16.F32.PACK_AB R68, R69, R68 ;  /* 0x000000444544723e */ /* 0x000fe200000000ff */
[----:B------:R-:W1:Y:S01]  /*a100*/  @P0 LDC.64 R4, c[0x0][0x408] ;  /* 0x00010200ff040b82 */ /* 0x000e620000000a00 */
[----:B------:R-:W-:Y:S01]  /*a110*/  F2FP.F16.F32.PACK_AB R70, R71, R70 ;  /* 0x000000464746723e */ /* 0x000fe200000000ff */
[----:B------:R-:W-:Y:S01]  /*a120*/  STS [R15+0x20], R44 ;  /* 0x0000202c0f007388 */ /* 0x000fe20000000800 */
[----:B------:R-:W-:Y:S02]  /*a130*/  F2FP.F16.F32.PACK_AB R72, R73, R72 ;  /* 0x000000484948723e */ /* 0x000fe400000000ff */
[----:B------:R-:W-:Y:S01]  /*a140*/  F2FP.F16.F32.PACK_AB R74, R75, R74 ;  /* 0x0000004a4b4a723e */ /* 0x000fe200000000ff */
[----:B------:R-:W-:Y:S01]  /*a150*/  STS [R15+0x220], R46 ;  /* 0x0002202e0f007388 */ /* 0x000fe20000000800 */
[----:B------:R-:W-:Y:S01]  /*a160*/  F2FP.F16.F32.PACK_AB R76, R77, R76 ;  /* 0x0000004c4d4c723e */ /* 0x000fe200000000ff */
[----:B------:R-:W2:Y:S01]  /*a170*/  @P1 LDC R18, c[0x0][0x430] ;  /* 0x00010c00ff121b82 */ /* 0x000ea20000000800 */
[----:B------:R-:W-:Y:S01]  /*a180*/  F2FP.F16.F32.PACK_AB R78, R79, R78 ;  /* 0x0000004e4f4e723e */ /* 0x000fe200000000ff */
[----:B------:R-:W-:Y:S01]  /*a190*/  STS [R17+0x30], R48 ;  /* 0x0000303011007388 */ /* 0x000fe20000000800 */
[----:B------:R-:W-:-:S02]  /*a1a0*/  F2FP.F16.F32.PACK_AB R80, R81, R80 ;  /* 0x000000505150723e */ /* 0x000fc400000000ff */
[----:B------:R-:W-:Y:S01]  /*a1b0*/  F2FP.F16.F32.PACK_AB R9, R9, R82 ;  /* 0x000000520909723e */ /* 0x000fe200000000ff */
[----:B------:R-:W-:Y:S01]  /*a1c0*/  STS [R17+0x230], R50 ;  /* 0x0002303211007388 */ /* 0x000fe20000000800 */
[----:B------:R-:W-:Y:S01]  /*a1d0*/  @P1 MOV R21, 0x1 ;  /* 0x0000000100151802 */ /* 0x000fe20000000f00 */
[----:B---3--:R-:W-:Y:S02]  /*a1e0*/  @P1 IMAD R16, R12, R19, RZ ;  /* 0x000000130c101224 */ /* 0x008fe400078e02ff */
        /* <DEDUP_REMOVED lines=13> */
[----:B------:R4:W-:Y:S01]  /*a2c0*/  STS [R15+0x2220], R78 ;  /* 0x0022204e0f007388 */ /* 0x0009e20000000800 */
[----:B------:R-:W1:Y:S03]  /*a2d0*/  S2R R6, SR_TID.X ;  /* 0x0000000000067919 */ /* 0x000e660000002100 */
[----:B------:R4:W-:Y:S01]  /*a2e0*/  STS [R17+0x2030], R80 ;  /* 0x0020305011007388 */ /* 0x0009e20000000800 */
[----:B---3--:R-:W3:Y:S03]  /*a2f0*/  @!P0 LDC.64 R10, c[0x0][0x400] ;  /* 0x00010000ff0a8b82 */ /* 0x008ee60000000a00 */
[----:B------:R4:W-:Y:S01]  /*a300*/  STS [R17+0x2230], R9 ;  /* 0x0022300911007388 */ /* 0x0009e20000000800 */
[----:B--2---:R-:W-:Y:S05]  /*a310*/  @P1 BRA `(.L_x_926) ;  /* 0x0000000000201947 */ /* 0x004fea0003800000 */
[----:B------:R-:W-:Y:S01]  /*a320*/  ISETP.NE.AND P2, PT, R20, RZ, PT ;  /* 0x000000ff1400720c */ /* 0x000fe20003f45270 */
[----:B------:R-:W2:-:S12]  /*a330*/  LDC R12, c[0x0][0x3e0] ;  /* 0x0000f800ff0c7b82 */ /* 0x000e980000000800 */
[----:B------:R-:W2:Y:S01]  /*a340*/  @P2 LDC R21, c[0x0][0x454] ;  /* 0x00011500ff152b82 */ /* 0x000ea20000000800 */
[----:B------:R-:W-:Y:S02]  /*a350*/  @P2 MOV R18, 0x1 ;  /* 0x0000000100122802 */ /* 0x000fe40000000f00 */
[----:B------:R-:W-:-:S05]  /*a360*/  @!P2 MOV R18, 0x1 ;  /* 0x000000010012a802 */ /* 0x000fca0000000f00 */
[----:B------:R-:W1:Y:S01]  /*a370*/  @P2 LDC R16, c[0x0][0x454] ;  /* 0x00011500ff102b82 */ /* 0x000e620000000800 */
[-C--:B--2---:R-:W-:Y:S02]  /*a380*/  @P2 IMAD R21, R21, R12.reuse, RZ ;  /* 0x0000000c15152224 */ /* 0x084fe400078e02ff */
[----:B------:R-:W-:-:S07]  /*a390*/  @!P2 IMAD R21, R19, R12, RZ ;  /* 0x0000000c1315a224 */ /* 0x000fce00078e02ff */
.L_x_926:
[----:B------:R-:W-:Y:S01]  /*a3a0*/  BAR.SYNC.DEFER_BLOCKING 0x0 ;  /* 0x0000000000007b1d */ /* 0x000fe20000010000 */
[----:B------:R-:W-:Y:S01]  /*a3b0*/  ISETP.NE.AND P2, PT, R120, -0x1, PT ;  /* 0xffffffff7800780c */ /* 0x000fe20003f45270 */
[----:B---3--:R-:W-:Y:S01]  /*a3c0*/  @!P0 IMAD.WIDE.U32 R24, R122, R10, RZ ;  /* 0x0000000a7a188225 */ /* 0x008fe200078e00ff */
[----:B------:R-:W-:Y:S02]  /*a3d0*/  ISETP.NE.AND P1, PT, R20, RZ, !P1 ;  /* 0x000000ff1400720c */ /* 0x000fe40004f25270 */
[----:B-1----:R-:W-:-:S03]  /*a3e0*/  LOP3.LUT P5, RZ, R6, 0x3, RZ, 0xc0, !PT ;  /* 0x0000000306ff7812 */ /* 0x002fc600078ac0ff */
[----:B----4-:R-:W1:Y:S01]  /*a3f0*/  @P4 LDC R17, c[0x0][0x458] ;  /* 0x00011600ff114b82 */ /* 0x010e620000000800 */
[----:B------:R-:W2:Y:S01]  /*a400*/  @P3 MUFU.LG2 R7, R7 ;  /* 0x0000000700073308 */ /* 0x000ea20000000c00 */
[----:B------:R-:W-:Y:S01]  /*a410*/  @P0 IMAD.WIDE.U32 R22, R120, R4, RZ ;  /* 0x0000000478160225 */ /* 0x000fe200078e00ff */
[----:B------:R-:W-:Y:S01]  /*a420*/  BSSY.RECONVERGENT B0, `(.L_x_927) ;  /* 0x000002c000007945 */ /* 0x000fe20003800200 */
[----:B------:R-:W-:Y:S02]  /*a430*/  MOV R10, 0x7f800000 ;  /* 0x7f800000000a7802 */ /* 0x000fe40000000f00 */
[----:B------:R-:W-:Y:S02]  /*a440*/  @!P0 IMAD R11, R122, R11, R25 ;  /* 0x0000000b7a0b8224 */ /* 0x000fe400078e0219 */
[----:B------:R-:W3:Y:S01]  /*a450*/  @P3 LDC R9, c[0x0][0x458] ;  /* 0x00011600ff093b82 */ /* 0x000ee20000000800 */
[----:B------:R-:W-:Y:S02]  /*a460*/  @P0 IMAD R11, R120, R5, R23 ;  /* 0x00000005780b0224 */ /* 0x000fe400078e0217 */
[----:B------:R-:W-:Y:S01]  /*a470*/  @!P2 IMAD R120, R122, R19, RZ ;  /* 0x000000137a78a224 */ /* 0x000fe200078e02ff */
[----:B------:R-:W-:Y:S01]  /*a480*/  MOV R19, 0x7f800000 ;  /* 0x7f80000000137802 */ /* 0x000fe20000000f00 */
[----:B------:R-:W-:-:S02]  /*a490*/  IMAD R16, R121, R16, RZ ;  /* 0x0000001079107224 */ /* 0x000fc400078e02ff */
[----:B------:R-:W-:Y:S01]  /*a4a0*/  IMAD R5, R18, UR19, RZ ;  /* 0x0000001312057c24 */ /* 0x000fe2000f8e02ff */
[----:B------:R-:W-:Y:S01]  /*a4b0*/  SHF.R.S32.HI R4, RZ, 0x1f, R120 ;  /* 0x0000001fff047819 */ /* 0x000fe20000011478 */
[----:B------:R-:W-:Y:S01]  /*a4c0*/  @!P1 IMAD R16, R122, R21, R16 ;  /* 0x000000157a109224 */ /* 0x000fe200078e0210 */
[----:B------:R4:W4:Y:S01]  /*a4d0*/  LDS.128 R12, [R123+0x800] ;  /* 0x000800007b0c7984 */ /* 0x0009220000000c00 */
[----:B------:R-:W-:Y:S01]  /*a4e0*/  SEL R120, R120, RZ, P1 ;  /* 0x000000ff78787207 */ /* 0x000fe20000800000 */
[----:B--2---:R-:W-:Y:S01]  /*a4f0*/  @P3 FMUL.FTZ R25, R7, 0.69314718246459960938 ;  /* 0x3f31721807193820 */ /* 0x004fe20000410000 */
[----:B------:R-:W-:Y:S01]  /*a500*/  SEL R4, R4, RZ, P1 ;  /* 0x000000ff04047207 */ /* 0x000fe20000800000 */
[----:B------:R-:W-:Y:S01]  /*a510*/  @P4 FMUL.FTZ R21, R8, 0.69314718246459960938 ;  /* 0x3f31721808154820 */ /* 0x000fe20000410000 */
[--C-:B------:R-:W-:Y:S02]  /*a520*/  IADD3 R7, P2, P1, R5, R120, R16.reuse ;  /* 0x0000007805077210 */ /* 0x100fe4000795e010 */
[----:B------:R-:W-:Y:S01]  /*a530*/  SHF.R.S32.HI R5, RZ, 0x1f, R5 ;  /* 0x0000001fff057819 */ /* 0x000fe20000011405 */
[----:B-1----:R-:W-:Y:S01]  /*a540*/  @P4 FFMA.FTZ R19, R2, R17, R21 ;  /* 0x0000001102134223 */ /* 0x002fe20000010015 */
[----:B------:R-:W-:-:S02]  /*a550*/  SHF.R.S32.HI R16, RZ, 0x1f, R16 ;  /* 0x0000001fff107819 */ /* 0x000fc40000011410 */
[----:B------:R-:W-:Y:S02]  /*a560*/  SHF.R.U32.HI R8, RZ, 0x2, R3 ;  /* 0x00000002ff087819 */ /* 0x000fe40000011603 */
[----:B------:R-:W-:Y:S01]  /*a570*/  IADD3.X R16, PT, PT, R5, R4, R16, P2, P1 ;  /* 0x0000000405107210 */ /* 0x000fe200017e2410 */
[----:B---3--:R-:W-:Y:S01]  /*a580*/  @P3 FFMA.FTZ R10, R0, R9, R25 ;  /* 0x00000009000a3223 */ /* 0x008fe20000010019 */
[----:B------:R-:W-:Y:S06]  /*a590*/  @P5 BRA `(.L_x_928) ;  /* 0x0000000000505947 */ /* 0x000fec0003800000 */
[----:B------:R-:W-:-:S04]  /*a5a0*/  SHF.R.U32.HI R6, RZ, 0x1, R6 ;  /* 0x00000001ff067819 */ /* 0x000fc80000011606 */
[----:B------:R-:W-:-:S04]  /*a5b0*/  LOP3.LUT R21, R6, 0x30, RZ, 0xc0, !PT ;  /* 0x0000003006157812 */ /* 0x000fc800078ec0ff */
[----:B------:R-:W-:-:S04]  /*a5c0*/  LOP3.LUT R21, R21, 0x7, R8, 0xf8, !PT ;  /* 0x0000000715157812 */ /* 0x000fc800078ef808 */
[C---:B------:R-:W-:Y:S01]  /*a5d0*/  ISETP.GE.AND P4, PT, R21.reuse, UR5, PT ;  /* 0x0000000515007c0c */ /* 0x040fe2000bf86270 */
[----:B------:R-:W-:-:S05]  /*a5e0*/  VIADD R17, R21, 0x8 ;  /* 0x0000000815117836 */ /* 0x000fca0000000000 */
[----:B------:R-:W-:-:S07]  /*a5f0*/  ISETP.GE.AND P3, PT, R17, UR5, PT ;  /* 0x0000000511007c0c */ /* 0x000fce000bf66270 */
        /* <DEDUP_REMOVED lines=14> */
.L_x_928:
[----:B------:R-:W-:Y:S05]  /*a6e0*/  BSYNC.RECONVERGENT B0 ;  /* 0x0000000000007941 */ /* 0x000fea0003800200 */
.L_x_927:
[----:B------:R-:W-:Y:S01]  /*a6f0*/  @P0 MOV R24, R22 ;  /* 0x0000001600180202 */ /* 0x000fe20000000f00 */
[----:B------:R-:W-:Y:S01]  /*a700*/  IMAD.MOV.U32 R9, RZ, RZ, RZ ;  /* 0x000000ffff097224 */ /* 0x000fe200078e00ff */
[----:B------:R-:W-:Y:S01]  /*a710*/  MOV R21, UR18 ;  /* 0x0000001200157c02 */ /* 0x000fe20008000f00 */
[----:B-1----:R1:W2:Y:S01]  /*a720*/  LDS.128 R16, [R123] ;  /* 0x000000007b107984 */ /* 0x0022a20000000c00 */
[----:B------:R-:W-:Y:S01]  /*a730*/  IADD3 R2, P0, PT, R115, R24, RZ ;  /* 0x0000001873027210 */ /* 0x000fe20007f1e0ff */
[----:B------:R-:W3:Y:S01]  /*a740*/  LDCU.64 UR6, c[0x0][0x410] ;  /* 0x00008200ff0677ac */ /* 0x000ee20008000a00 */
[C---:B------:R-:W-:Y:S01]  /*a750*/  IADD3 R0, PT, PT, R8.reuse, 0x20, RZ ;  /* 0x0000002008007810 */ /* 0x040fe20007ffe0ff */
[----:B------:R-:W-:Y:S01]  /*a760*/  IMAD.WIDE.U32 R20, R21, 0x40, R8 ;  /* 0x0000004015147825 */ /* 0x000fe200078e0008 */
[----:B------:R-:W-:Y:S01]  /*a770*/  ISETP.GE.AND P1, PT, R8, UR5, PT ;  /* 0x0000000508007c0c */ /* 0x000fe2000bf26270 */
[----:B------:R1:W1:Y:S01]  /*a780*/  LDS.128 R4, [R123+0x2000] ;  /* 0x002000007b047984 */ /* 0x0002620000000c00 */
[----:B------:R-:W-:Y:S01]  /*a790*/  BSSY.RECONVERGENT B0, `(.L_x_929) ;  /* 0x0000017000007945 */ /* 0x000fe20003800200 */
[----:B------:R-:W-:Y:S01]  /*a7a0*/  IMAD.X R3, RZ, RZ, R11, P0 ;  /* 0x000000ffff037224 */ /* 0x000fe200000e060b */
[----:B------:R-:W-:Y:S01]  /*a7b0*/  ISETP.GE.AND P0, PT, R0, UR5, PT ;  /* 0x0000000500007c0c */ /* 0x000fe2000bf06270 */
[----:B------:R1:W1:Y:S01]  /*a7c0*/  LDS.128 R8, [R123+0x1000] ;  /* 0x001000007b087984 */ /* 0x0002620000000c00 */
[----:B---3--:R-:W-:-:S04]  /*a7d0*/  IMAD.WIDE.U32 R2, R121, UR6, R2 ;  /* 0x0000000679027c25 */ /* 0x008fc8000f8e0002 */
[----:B------:R-:W-:-:S03]  /*a7e0*/  IMAD R23, R121, UR7, R3 ;  /* 0x0000000779177c24 */ /* 0x000fc6000f8e0203 */
[----:B------:R-:W-:Y:S05]  /*a7f0*/  @P1 BRA `(.L_x_930) ;  /* 0x0000000000401947 */ /* 0x000fea0003800000 */
[----:B------:R-:W3:Y:S01]  /*a800*/  LDCU.64 UR8, c[0x0][0x408] ;  /* 0x00008100ff0877ac */ /* 0x000ee20008000a00 */
[----:B------:R-:W-:Y:S01]  /*a810*/  IMAD.MOV.U32 R22, RZ, RZ, R2 ;  /* 0x000000ffff167224 */ /* 0x000fe200078e0002 */
[----:B------:R-:W5:Y:S01]  /*a820*/  LDCU UR4, c[0x0][0x440] ;  /* 0x00008800ff0477ac */ /* 0x000f620008000800 */
[----:B------:R-:W4:Y:S01]  /*a830*/  LDCU.64 UR6, c[0x0][0x3f0] ;  /* 0x00007e00ff0677ac */ /* 0x000f220008000a00 */
[----:B---3--:R-:W-:Y:S02]  /*a840*/  IMAD R0, R21, UR8, RZ ;  /* 0x0000000815007c24 */ /* 0x008fe4000f8e02ff */
[----:B------:R-:W-:Y:S01]  /*a850*/  IMAD.WIDE.U32 R24, R20, UR8, R22 ;  /* 0x0000000814187c25 */ /* 0x000fe2000f8e0016 */
[----:B-----5:R-:W-:-:S03]  /*a860*/  ISETP.GE.AND P3, PT, R115, UR4, PT ;  /* 0x0000000473007c0c */ /* 0x020fc6000bf66270 */
[----:B------:R-:W-:Y:S01]  /*a870*/  IMAD R0, R20, UR9, R0 ;  /* 0x0000000914007c24 */ /* 0x000fe2000f8e0200 */
[----:B------:R-:W-:Y:S02]  /*a880*/  ISETP.GE.AND P2, PT, R114, UR4, PT ;  /* 0x0000000472007c0c */ /* 0x000fe4000bf46270 */
[----:B------:R-:W-:Y:S01]  /*a890*/  ISETP.GE.AND P1, PT, R113, UR4, PT ;  /* 0x0000000471007c0c */ /* 0x000fe2000bf26270 */
[----:B------:R-:W-:Y:S01]  /*a8a0*/  IMAD.IADD R0, R0, 0x1, R25 ;  /* 0x0000000100007824 */ /* 0x000fe200078e0219 */
[----:B----4-:R-:W-:-:S04]  /*a8b0*/  LEA R26, P4, R24, UR6, 0x1 ;  /* 0x00000006181a7c11 */ /* 0x010fc8000f8808ff */
[----:B------:R-:W-:-:S05]  /*a8c0*/  LEA.HI.X R27, R24, UR7, R0, 0x1, P4 ;  /* 0x00000007181b7c11 */ /* 0x000fca000a0f0c00 */
[----:B--2---:R3:W-:Y:S04]  /*a8d0*/  @!P3 STG.E.128 desc[UR20][R26.64], R16 ;  /* 0x000000101a00b986 */ /* 0x0047e8000c101d14 */
[----:B-1----:R3:W-:Y:S04]  /*a8e0*/  @!P2 STG.E.128 desc[UR20][R26.64+0x40], R8 ;  /* 0x000040081a00a986 */ /* 0x0027e8000c101d14 */
[----:B------:R3:W-:Y:S02]  /*a8f0*/  @!P1 STG.E.128 desc[UR20][R26.64+0x80], R4 ;  /* 0x000080041a009986 */ /* 0x0007e4000c101d14 */
.L_x_930:
[----:B------:R-:W-:Y:S05]  /*a900*/  BSYNC.RECONVERGENT B0 ;  /* 0x0000000000007941 */ /* 0x000fea0003800200 */
.L_x_929:
[----:B-1-3--:R1:W3:Y:S01]  /*a910*/  LDS.128 R4, [R123+0x1800] ;  /* 0x001800007b047984 */ /* 0x00a2e20000000c00 */
[----:B------:R-:W-:Y:S05]  /*a920*/  @P0 EXIT ;  /* 0x000000000000094d */ /* 0x000fea0003800000 */
[----:B------:R-:W5:Y:S01]  /*a930*/  LDCU.64 UR6, c[0x0][0x408] ;  /* 0x00008100ff0677ac */ /* 0x000f620008000a00 */
[----:B------:R1:W1:Y:S01]  /*a940*/  LDS.128 R8, [R123+0x2800] ;  /* 0x002800007b087984 */ /* 0x0002620000000c00 */
[----:B------:R-:W-:Y:S01]  /*a950*/  IADD3 R0, P0, PT, R20, 0x20, RZ ;  /* 0x0000002014007810 */ /* 0x000fe20007f1e0ff */
[----:B--2---:R-:W-:Y:S01]  /*a960*/  IMAD.MOV.U32 R16, RZ, RZ, R2 ;  /* 0x000000ffff107224 */ /* 0x004fe200078e0002 */
[----:B------:R-:W2:Y:S01]  /*a970*/  LDCU UR8, c[0x0][0x440] ;  /* 0x00008800ff0877ac */ /* 0x000ea20008000800 */
[----:B------:R-:W-:Y:S02]  /*a980*/  MOV R17, R23 ;  /* 0x0000001700117202 */ /* 0x000fe40000000f00 */
[----:B------:R-:W-:Y:S01]  /*a990*/  IMAD.X R3, RZ, RZ, R21, P0 ;  /* 0x000000ffff037224 */ /* 0x000fe200000e0615 */
[----:B------:R-:W4:Y:S03]  /*a9a0*/  LDCU.64 UR4, c[0x0][0x3f0] ;  /* 0x00007e00ff0477ac */ /* 0x000f260008000a00 */
[----:B-----5:R-:W-:-:S02]  /*a9b0*/  IMAD R3, R3, UR6, RZ ;  /* 0x0000000603037c24 */ /* 0x020fc4000f8e02ff */
[----:B------:R-:W-:Y:S01]  /*a9c0*/  IMAD.WIDE.U32 R16, R0, UR6, R16 ;  /* 0x0000000600107c25 */ /* 0x000fe2000f8e0010 */
[----:B--2---:R-:W-:-:S03]  /*a9d0*/  ISETP.GE.AND P2, PT, R115, UR8, PT ;  /* 0x0000000873007c0c */ /* 0x004fc6000bf46270 */
[----:B------:R-:W-:Y:S01]  /*a9e0*/  IMAD R3, R0, UR7, R3 ;  /* 0x0000000700037c24 */ /* 0x000fe2000f8e0203 */
[----:B------:R-:W-:Y:S02]  /*a9f0*/  ISETP.GE.AND P1, PT, R114, UR8, PT ;  /* 0x0000000872007c0c */ /* 0x000fe4000bf26270 */
[----:B------:R-:W-:Y:S01]  /*aa00*/  ISETP.GE.AND P0, PT, R113, UR8, PT ;  /* 0x0000000871007c0c */ /* 0x000fe2000bf06270 */
[----:B------:R-:W-:Y:S01]  /*aa10*/  IMAD.IADD R3, R3, 0x1, R17 ;  /* 0x0000000103037824 */ /* 0x000fe200078e0211 */
[----:B----4-:R-:W-:-:S04]  /*aa20*/  LEA R2, P3, R16, UR4, 0x1 ;  /* 0x0000000410027c11 */ /* 0x010fc8000f8608ff */
[----:B------:R-:W-:-:S05]  /*aa30*/  LEA.HI.X R3, R16, UR5, R3, 0x1, P3 ;  /* 0x0000000510037c11 */ /* 0x000fca00098f0c03 */
[----:B------:R2:W-:Y:S04]  /*aa40*/  @!P2 STG.E.128 desc[UR20][R2.64], R12 ;  /* 0x0000000c0200a986 */ /* 0x0005e8000c101d14 */
[----:B---3--:R2:W-:Y:S01]  /*aa50*/  @!P1 STG.E.128 desc[UR20][R2.64+0x40], R4 ;  /* 0x0000400402009986 */ /* 0x0085e2000c101d14 */
[----:B-1----:R-:W-:Y:S05]  /*aa60*/  @P0 EXIT ;  /* 0x000000000000094d */ /* 0x002fea0003800000 */
[----:B------:R-:W-:Y:S01]  /*aa70*/  STG.E.128 desc[UR20][R2.64+0x80], R8 ;  /* 0x0000800802007986 */ /* 0x000fe2000c101d14 */
[----:B------:R-:W-:Y:S05]  /*aa80*/  EXIT ;  /* 0x000000000000794d */ /* 0x000fea0003800000 */
.L_x_931:
        /* <DEDUP_REMOVED lines=15> */
.L_x_1277:


//--------------------- .text._ZN5flash16flash_fwd_kernelI23Flash_fwd_kernel_traitsILi96ELi64ELi64ELi4ELb0ELb0EN7cutlass6half_tE19Flash_kernel_traitsILi96ELi64ELi64ELi4ES3_EELb1ELb1ELb0ELb0ELb1ELb1ELb0ELb0EEEvNS_16Flash_fwd_paramsE --------------------------
	.section	.text._ZN5flash16flash_fwd_kernelI23Flash_fwd_kernel_traitsILi96ELi64ELi64ELi4ELb0ELb0EN7cutlass6half_tE19Flash_kernel_traitsILi96ELi64ELi64ELi4ES3_EELb1ELb1ELb0ELb0ELb1ELb1ELb0ELb0EEEvNS_16Flash_fwd_paramsE,"ax",@progbits
	.align	128
        .global         _ZN5flash16flash_fwd_kernelI23Flash_fwd_kernel_traitsILi96ELi64ELi64ELi4ELb0ELb0EN7cutlass6half_tE19Flash_kernel_traitsILi96ELi64ELi64ELi4ES3_EELb1ELb1ELb0ELb0ELb1ELb1ELb0ELb0EEEvNS_16Flash_fwd_paramsE
        .type           _ZN5flash16flash_fwd_kernelI23Flash_fwd_kernel_traitsILi96ELi64ELi64ELi4ELb0ELb0EN7cutlass6half_tE19Flash_kernel_traitsILi96ELi64ELi64ELi4ES3_EELb1ELb1ELb0ELb0ELb1ELb1ELb0ELb0EEEvNS_16Flash_fwd_paramsE,@function
        .size           _ZN5flash16flash_fwd_kernelI23Flash_fwd_kernel_traitsILi96ELi64ELi64ELi4ELb0ELb0EN7cutlass6half_tE19Flash_kernel_traitsILi96ELi64ELi64ELi4ES3_EELb1ELb1ELb0ELb0ELb1ELb1ELb0ELb0EEEvNS_16Flash_fwd_paramsE,(.L_x_1278 - _ZN5flash16flash_fwd_kernelI23Flash_fwd_kernel_traitsILi96ELi64ELi64ELi4ELb0ELb0EN7cutlass6half_tE19Flash_kernel_traitsILi96ELi64ELi64ELi4ES3_EELb1ELb1ELb0ELb0ELb1ELb1ELb0ELb0EEEvNS_16Flash_fwd_paramsE)
        .other          _ZN5flash16flash_fwd_kernelI23Flash_fwd_kernel_traitsILi96ELi64ELi64ELi4ELb0ELb0EN7cutlass6half_tE19Flash_kernel_traitsILi96ELi64ELi64ELi4ES3_EELb1ELb1ELb0ELb0ELb1ELb1ELb0ELb0EEEvNS_16Flash_fwd_paramsE,@"STO_CUDA_ENTRY STV_DEFAULT"
_ZN5flash16flash_fwd_kernelI23Flash_fwd_kernel_traitsILi96ELi64ELi64ELi4ELb0ELb0EN7cutlass6half_tE19Flash_kernel_traitsILi96ELi64ELi64ELi4ES3_EELb1ELb1ELb0ELb0ELb1ELb1ELb0ELb0EEEvNS_16Flash_fwd_paramsE:
.text._ZN5flash16flash_fwd_kernelI23Flash_fwd_kernel_traitsILi96ELi64ELi64ELi4ELb0ELb0EN7cutlass6half_tE19Flash_kernel_traitsILi96ELi64ELi64ELi4ES3_EELb1ELb1ELb0ELb0ELb1ELb1ELb0ELb0EEEvNS_16Flash_fwd_paramsE:
[----:B------:R-:W-:Y:S01]  /*0000*/  LDC R1, c[0x0][0x37c] ;  /* 0x0000df00ff017b82 */ /* 0x000fe20000000800 */
[----:B------:R-:W1:Y:S07]  /*0010*/  LDCU.U8 UR4, c[0x0][0x524] ;  /* 0x0000a480ff0477ac */ /* 0x000e6e0008000000 */
[----:B------:R-:W2:Y:S01]  /*0020*/  LDC R90, c[0x0][0x518] ;  /* 0x00014600ff5a7b82 */ /* 0x000ea20000000800 */
[----:B------:R-:W3:Y:S01]  /*0030*/  LDCU.64 UR28, c[0x0][0x510] ;  /* 0x0000a200ff1c77ac */ /* 0x000ee20008000a00 */
[----:B------:R-:W4:Y:S06]  /*0040*/  LDCU.64 UR26, c[0x0][0x358] ;  /* 0x00006b00ff1a77ac */ /* 0x000f2c0008000a00 */
[----:B------:R-:W2:Y:S01]  /*0050*/  LDC R91, c[0x0][0x51c] ;  /* 0x00014700ff5b7b82 */ /* 0x000ea20000000800 */
[----:B------:R-:W2:Y:S01]  /*0060*/  S2R R88, SR_CTAID.X ;  /* 0x0000000000587919 */ /* 0x000ea20000002500 */
[----:B------:R-:W2:Y:S06]  /*0070*/  S2R R118, SR_CTAID.Y ;  /* 0x0000000000767919 */ /* 0x000eac0000002600 */
[----:B------:R-:W2:Y:S01]  /*0080*/  LDC.64 R2, c[0x0][0x478] ;  /* 0x00011e00ff027b82 */ /* 0x000ea20000000a00 */
[----:B-1----:R-:W-:Y:S01]  /*0090*/  ISETP.NE.AND P3, PT, RZ, UR4, PT ;  /* 0x00000004ff007c0c */ /* 0x002fe2000bf65270 */
[----:B---3--:R-:W-:-:S02]  /*00a0*/  IMAD.U32 R8, RZ, RZ, UR28 ;  /* 0x0000001cff087e24 */ /* 0x008fc4000f8e00ff */
[----:B------:R-:W-:Y:S01]  /*00b0*/  IMAD.U32 R9, RZ, RZ, UR29 ;  /* 0x0000001dff097e24 */ /* 0x000fe2000f8e00ff */
[----:B------:R-:W1:Y:S03]  /*00c0*/  S2R R93, SR_CTAID.Z ;  /* 0x00000000005d7919 */ /* 0x000e660000002700 */
[----:B------:R-:W3:Y:S06]  /*00d0*/  LDC.64 R4, c[0x0][0x470] ;  /* 0x00011c00ff047b82 */ /* 0x000eec0000000a00 */
[----:B----4-:R-:W4:Y:S02]  /*00e0*/  @P3 LDG.E.64 R8, desc[UR26][R8.64] ;  /* 0x0000001a08083981 */ /* 0x010f24000c1e1b00 */
[----:B------:R-:W4:Y:S02]  /*00f0*/  LDC R89, c[0x0][0x434] ;  /* 0x00010d00ff597b82 */ /* 0x000f240000000800 */
[----:B--2---:R-:W2:Y:S01]  /*0100*/  @P3 LDG.E.64 R6, desc[UR26][R90.64] ;  /* 0x0000001a5a063981 */ /* 0x004ea2000c1e1b00 */
[----:B------:R-:W1:Y:S01]  /*0110*/  S2R R86, SR_TID.X ;  /* 0x0000000000567919 */ /* 0x000e620000002100 */
[----:B------:R-:W-:-:S04]  /*0120*/  ISETP.NE.U32.AND P1, PT, R2, RZ, PT ;  /* 0x000000ff0200720c */ /* 0x000fc80003f25070 */
[----:B------:R-:W-:Y:S02]  /*0130*/  ISETP.NE.AND.EX P1, PT, R3, RZ, PT, P1 ;  /* 0x000000ff0300720c */ /* 0x000fe40003f25310 */
[----:B------:R-:W2:Y:S01]  /*0140*/  @P3 LDC R3, c[0x0][0x520] ;  /* 0x00014800ff033b82 */ /* 0x000ea20000000800 */
[----:B---3--:R-:W-:-:S04]  /*0150*/  ISETP.NE.U32.AND P2, PT, R4, RZ, PT ;  /* 0x000000ff0400720c */ /* 0x008fc80003f45070 */
[----:B------:R-:W-:Y:S02]  /*0160*/  ISETP.NE.AND.EX P2, PT, R5, RZ, PT, P2 ;  /* 0x000000ff0500720c */ /* 0x000fe40003f45320 */
[----:B-1----:R-:W-:-:S04]  /*0170*/  LOP3.LUT R11, R93, R88, R118, 0xfe, !PT ;  /* 0x000000585d0b7212 */ /* 0x002fc800078efe76 */
[----:B------:R-:W1:Y:S01]  /*0180*/  @P1 LDC.64 R4, c[0x0][0x478] ;  /* 0x00011e00ff041b82 */ /* 0x000e620000000a00 */
[----:B------:R-:W-:-:S07]  /*0190*/  LOP3.LUT P4, RZ, R11, R86, RZ, 0xfc, !PT ;  /* 0x000000560bff7212 */ /* 0x000fce000788fcff */
[----:B------:R-:W3:Y:S08]  /*01a0*/  @P2 LDC.64 R10, c[0x0][0x470] ;  /* 0x00011c00ff0a2b82 */ /* 0x000ef00000000a00 */
[----:B------:R-:W1:Y:S01]  /*01b0*/  @!P4 LDC.64 R12, c[0x0][0x528] ;  /* 0x00014a00ff0ccb82 */ /* 0x000e620000000a00 */
[----:B------:R-:W-:Y:S02]  /*01c0*/  IMAD.SHL.U32 R120, R88, 0x40, RZ ;  /* 0x0000004058787824 */ /* 0x000fe400078e00ff */
[----:B---3--:R-:W-:Y:S01]  /*01d0*/  @P2 IMAD.WIDE.U32 R10, R118, 0x4, R10 ;  /* 0x00000004760a2825 */ /* 0x008fe200078e000a */
[----:B----4-:R-:W-:-:S02]  /*01e0*/  @P3 R2UR UR28, R8 ;  /* 0x00000000081c32ca */ /* 0x010fc400000e0000 */
[----:B------:R-:W-:Y:S01]  /*01f0*/  @P3 R2UR UR29, R9 ;  /* 0x00000000091d32ca */ /* 0x000fe200000e0000 */
[----:B------:R-:W-:Y:S01]  /*0200*/  IMAD.MOV.U32 R9, RZ, RZ, RZ ;  /* 0x000000ffff097224 */ /* 0x000fe200078e00ff */
[----:B--2---:R-:W-:Y:S02]  /*0210*/  @P3 IADD3 R90, P0, PT, R6, R3, RZ ;  /* 0x00000003065a3210 */ /* 0x004fe40007f1e0ff */
[----:B------:R-:W2:Y:S03]  /*0220*/  @!P1 LDC.64 R2, c[0x0][0x438] ;  /* 0x00010e00ff029b82 */ /* 0x000ea60000000a00 */
[----:B------:R-:W-:Y:S02]  /*0230*/  @P3 IMAD.X R91, RZ, RZ, R7, P0 ;  /* 0x000000ffff5b3224 */ /* 0x000fe400000e0607 */
[----:B-1----:R-:W-:-:S03]  /*0240*/  @P1 IMAD.WIDE.U32 R6, R118, 0x4, R4 ;  /* 0x0000000476061825 */ /* 0x002fc600078e0004 */
[----:B------:R1:W-:Y:S01]  /*0250*/  @!P4 STG.E.64 desc[UR26][R12.64+0x8], R90 ;  /* 0x0000085a0c00c986 */ /* 0x0003e2000c101b1a */
[----:B------:R-:W-:Y:S01]  /*0260*/  IMAD.U32 R14, RZ, RZ, UR28 ;  /* 0x0000001cff0e7e24 */ /* 0x000fe2000f8e00ff */
[----:B------:R-:W3:Y:S01]  /*0270*/  @!P1 LDC.64 R4, c[0x0][0x488] ;  /* 0x00012200ff049b82 */ /* 0x000ee20000000a00 */
[----:B------:R-:W-:-:S05]  /*0280*/  IMAD.U32 R15, RZ, RZ, UR29 ;  /* 0x0000001dff0f7e24 */ /* 0x000fca000f8e00ff */
[----:B------:R1:W-:Y:S04]  /*0290*/  @!P4 STG.E.64 desc[UR26][R12.64], R14 ;  /* 0x0000000e0c00c986 */ /* 0x0003e8000c101b1a */
[----:B------:R1:W5:Y:S04]  /*02a0*/  @P1 LDG.E R92, desc[UR26][R6.64] ;  /* 0x0000001a065c1981 */ /* 0x000368000c1e1900 */
[----:B------:R1:W5:Y:S01]  /*02b0*/  @P2 LDG.E R9, desc[UR26][R10.64] ;  /* 0x0000001a0a092981 */ /* 0x000362000c1e1900 */
[----:B------:R-:W-:Y:S02]  /*02c0*/  ISETP.GE.AND P2, PT, R120, R89, PT ;  /* 0x000000597800720c */ /* 0x000fe40003f46270 */
[----:B---3--:R-:W-:-:S04]  /*02d0*/  @!P1 ISETP.NE.U32.AND P0, PT, R4, RZ, PT ;  /* 0x000000ff0400920c */ /* 0x008fc80003f05070 */
[----:B------:R-:W-:-:S07]  /*02e0*/  @!P1 ISETP.NE.AND.EX P0, PT, R5, RZ, PT, P0 ;  /* 0x000000ff0500920c */ /* 0x000fce0003f05300 */
[----:B-12---:R-:W-:Y:S06]  /*02f0*/  @P2 EXIT ;  /* 0x000000000000294d */ /* 0x006fec0003800000 */
[----:B------:R-:W1:Y:S01]  /*0300*/  LDCU UR24, c[0x0][0x508] ;  /* 0x0000a100ff1877ac */ /* 0x000e620008000800 */
[----:B------:R-:W-:Y:S01]  /*0310*/  @!P1 SEL R3, R3, RZ, P0 ;  /* 0x000000ff03039207 */ /* 0x000fe20000000000 */
[--C-:B-----5:R-:W-:Y:S02]  /*0320*/  @P1 IMAD.IADD R92, R92, 0x1, -R9.reuse ;  /* 0x000000015c5c1824 */ /* 0x120fe400078e0a09 */
[----:B------:R-:W-:Y:S01]  /*0330*/  VIADD R0, R88, 0x1 ;  /* 0x0000000158007836 */ /* 0x000fe20000000000 */
[----:B------:R-:W-:-:S03]  /*0340*/  @!P1 IADD3 R92, PT, PT, R3, R2, -R9 ;  /* 0x00000002035c9210 */ /* 0x000fc60007ffe809 */
[----:B------:R-:W-:Y:S02]  /*0350*/  IMAD R0, R0, 0x40, -R89 ;  /* 0x0000004000007824 */ /* 0x000fe400078e0a59 */
[----:B------:R-:W-:-:S05]  /*0360*/  VIADD R5, R92, 0x3f ;  /* 0x0000003f5c057836 */ /* 0x000fca0000000000 */
        /* <DEDUP_REMOVED lines=8> */
[----:B------:R-:W-:-:S13]  /*03f0*/  ISETP.GT.AND P0, PT, R84, RZ, PT ;  /* 0x000000ff5400720c */ /* 0x000fda0003f04270 */
[----:B------:R-:W-:Y:S05]  /*0400*/  @P0 BRA `(.L_x_932) ;  /* 0x0000000400500947 */ /* 0x000fea0003800000 */
        /* <DEDUP_REMOVED lines=10> */
[----:B-1----:R-:W-:Y:S01]  /*04b0*/  @P1 IMAD R6, R89, R6, RZ ;  /* 0x0000000659061224 */ /* 0x002fe200078e02ff */
        /* <DEDUP_REMOVED lines=8> */
[-C--:B-1----:R-:W-:Y:S02]  /*0540*/  @P0 IMAD R7, R7, R0.reuse, RZ ;  /* 0x0000000007070224 */ /* 0x082fe400078e02ff */
[----:B---3--:R-:W-:-:S07]  /*0550*/  @!P0 IMAD R7, R89, R0, RZ ;  /* 0x0000000059078224 */ /* 0x008fce00078e02ff */
.L_x_933:
[----:B------:R-:W1:Y:S01]  /*0560*/  LDCU.64 UR6, c[0x0][0x410] ;  /* 0x00008200ff0677ac */ /* 0x000e620008000a00 */
[----:B------:R-:W-:Y:S01]  /*0570*/  IMAD.MOV.U32 R11, RZ, RZ, RZ ;  /* 0x000000ffff0b7224 */ /* 0x000fe200078e00ff */
[----:B------:R-:W-:Y:S01]  /*0580*/  BSSY.RECONVERGENT B0, `(.L_x_934) ;  /* 0x0000032000007945 */ /* 0x000fe20003800200 */
[----:B----4-:R-:W-:Y:S01]  /*0590*/  IMAD R6, R93, R6, RZ ;  /* 0x000000065d067224 */ /* 0x010fe200078e02ff */
[----:B------:R-:W3:Y:S01]  /*05a0*/  LDCU.64 UR4, c[0x0][0x3f0] ;  /* 0x00007e00ff0477ac */ /* 0x000ee20008000a00 */
[----:B--2---:R-:W-:Y:S01]  /*05b0*/  IMAD.WIDE.U32 R10, R118, R4, R10 ;  /* 0x00000004760a7225 */ /* 0x004fe200078e000a */
        /* <DEDUP_REMOVED lines=13> */
[C---:B------:R-:W-:Y:S02]  /*0690*/  IMAD R0, R118.reuse, R89, RZ ;  /* 0x0000005976007224 */ /* 0x040fe400078e02ff */
[----:B------:R-:W-:Y:S02]  /*06a0*/  IMAD.IADD R5, R11, 0x1, R5 ;  /* 0x000000010b057824 */ /* 0x000fe400078e0205 */
[----:B------:R-:W-:Y:S02]  /*06b0*/  @!P0 IMAD R6, R118, R7, R6 ;  /* 0x0000000776068224 */ /* 0x000fe400078e0206 */
[----:B------:R-:W-:Y:S01]  /*06c0*/  IMAD.IADD R89, R89, 0x1, -R120 ;  /* 0x0000000159597824 */ /* 0x000fe200078e0a78 */
[----:B------:R-:W-:Y:S01]  /*06d0*/  LEA.HI.X R13, R10, UR5, R5, 0x1, P1 ;  /* 0x000000050a0d7c11 */ /* 0x000fe200088f0c05 */
[----:B------:R-:W-:Y:S01]  /*06e0*/  IMAD R7, R120, R9, RZ ;  /* 0x0000000978077224 */ /* 0x000fe200078e02ff */
[----:B------:R-:W-:-:S02]  /*06f0*/  SHF.R.S32.HI R5, RZ, 0x1f, R0 ;  /* 0x0000001fff057819 */ /* 0x000fc40000011400 */
[----:B------:R-:W-:Y:S01]  /*0700*/  SEL R0, R0, RZ, P0 ;  /* 0x000000ff00007207 */ /* 0x000fe20000000000 */
[----:B------:R1:W-:Y:S01]  /*0710*/  STG.E.128 desc[UR26][R12.64], RZ ;  /* 0x000000ff0c007986 */ /* 0x0003e2000c101d1a */
[----:B------:R-:W-:Y:S02]  /*0720*/  SEL R5, R5, RZ, P0 ;  /* 0x000000ff05057207 */ /* 0x000fe40000000000 */
[----:B------:R-:W-:Y:S01]  /*0730*/  LEA R14, P0, R2, R12, 0x6 ;  /* 0x0000000c020e7211 */ /* 0x000fe200078030ff */
[----:B------:R1:W-:Y:S01]  /*0740*/  STG.E.128 desc[UR26][R12.64+0x40], RZ ;  /* 0x000040ff0c007986 */ /* 0x0003e2000c101d1a */
[----:B------:R-:W-:Y:S02]  /*0750*/  ISETP.GE.OR P4, PT, R4, R89, P4 ;  /* 0x000000590400720c */ /* 0x000fe40002786670 */
[----:B------:R-:W-:Y:S01]  /*0760*/  LEA.HI.X R15, R2, R13, R3, 0x6, P0 ;  /* 0x0000000d020f7211 */ /* 0x000fe200000f3403 */
[----:B------:R1:W-:Y:S01]  /*0770*/  STG.E.128 desc[UR26][R12.64+0x80], RZ ;  /* 0x000080ff0c007986 */ /* 0x0003e2000c101d1a */
[----:B------:R-:W-:-:S02]  /*0780*/  IADD3 R0, P2, P1, R7, R0, R6 ;  /* 0x0000000007007210 */ /* 0x000fc4000795e006 */
[----:B------:R-:W-:Y:S01]  /*0790*/  ISETP.GE.AND P3, PT, R8, R89, PT ;  /* 0x000000590800720c */ /* 0x000fe20003f66270 */
[----:B------:R1:W-:Y:S01]  /*07a0*/  STG.E.128 desc[UR26][R14.64], RZ ;  /* 0x000000ff0e007986 */ /* 0x0003e2000c101d1a */
[----:B------:R-:W-:Y:S02]  /*07b0*/  SHF.R.S32.HI R10, RZ, 0x1f, R7 ;  /* 0x0000001fff0a7819 */ /* 0x000fe40000011407 */
[----:B------:R-:W-:Y:S01]  /*07c0*/  SHF.R.S32.HI R6, RZ, 0x1f, R6 ;  /* 0x0000001fff067819 */ /* 0x000fe20000011406 */
[----:B------:R1:W-:Y:S01]  /*07d0*/  STG.E.128 desc[UR26][R14.64+0x40], RZ ;  /* 0x000040ff0e007986 */ /* 0x0003e2000c101d1a */
[----:B------:R-:W-:Y:S02]  /*07e0*/  ISETP.NE.OR P3, PT, R86, RZ, P3 ;  /* 0x000000ff5600720c */ /* 0x000fe40001f65670 */
        /* <DEDUP_REMOVED lines=11> */
.L_x_935:
[----:B------:R-:W-:Y:S05]  /*08a0*/  BSYNC.RECONVERGENT B0 ;  /* 0x0000000000007941 */ /* 0x000fea0003800200 */
.L_x_934:
        /* <DEDUP_REMOVED lines=10> */
.L_x_932:
[----:B------:R-:W1:Y:S01]  /*0950*/  LDC R0, c[0x0][0x3e8] ;  /* 0x0000fa00ff007b82 */ /* 0x000e620000000800 */
[----:B------:R-:W2:Y:S01]  /*0960*/  LDCU.128 UR4, c[0x0][0x3b0] ;  /* 0x00007600ff0477ac */ /* 0x000ea20008000c00 */
[----:B------:R-:W-:Y:S01]  /*0970*/  SHF.R.S32.HI R8, RZ, 0x1f, R9 ;  /* 0x0000001fff087819 */ /* 0x000fe20000011409 */
[C---:B------:R-:W-:Y:S01]  /*0980*/  IMAD.SHL.U32 R87, R86.reuse, 0x20, RZ ;  /* 0x0000002056577824 */ /* 0x040fe200078e00ff */
[--C-:B------:R-:W-:Y:S01]  /*0990*/  SHF.R.U32.HI R96, RZ, 0x2, R86.reuse ;  /* 0x00000002ff607819 */ /* 0x100fe20000011656 */
[C---:B------:R-:W-:Y:S01]  /*09a0*/  IMAD.SHL.U32 R7, R86.reuse, 0x4, RZ ;  /* 0x0000000456077824 */ /* 0x040fe200078e00ff */
[----:B------:R-:W3:Y:S01]  /*09b0*/  LDCU.128 UR16, c[0x0][0x3c0] ;  /* 0x00007800ff1077ac */ /* 0x000ee20008000c00 */
[C---:B------:R-:W-:Y:S01]  /*09c0*/  IMAD.SHL.U32 R119, R86.reuse, 0x8, RZ ;  /* 0x0000000856777824 */ /* 0x040fe200078e00ff */
[----:B------:R-:W-:Y:S01]  /*09d0*/  SHF.R.U32.HI R94, RZ, 0x1, R86 ;  /* 0x00000001ff5e7819 */ /* 0x000fe20000011656 */
[----:B------:R-:W-:Y:S01]  /*09e0*/  IMAD.MOV.U32 R13, RZ, RZ, RZ ;  /* 0x000000ffff0d7224 */ /* 0x000fe200078e00ff */
[----:B------:R-:W4:Y:S01]  /*09f0*/  LDCU.128 UR20, c[0x0][0x390] ;  /* 0x00007200ff1477ac */ /* 0x000f220008000c00 */
[----:B------:R-:W-:Y:S01]  /*0a00*/  IMAD.MOV.U32 R97, RZ, RZ, RZ ;  /* 0x000000ffff617224 */ /* 0x000fe200078e00ff */
[----:B------:R-:W-:Y:S01]  /*0a10*/  LOP3.LUT R12, R119, 0x18, RZ, 0xc0, !PT ;  /* 0x00000018770c7812 */ /* 0x000fe200078ec0ff */
[----:B------:R-:W-:Y:S01]  /*0a20*/  IMAD.SHL.U32 R85, R86, 0x10, RZ ;  /* 0x0000001056557824 */ /* 0x000fe200078e00ff */
[----:B------:R-:W5:Y:S01]  /*0a30*/  LDCU.128 UR12, c[0x0][0x3a0] ;  /* 0x00007400ff0c77ac */ /* 0x000f620008000c00 */
[----:B------:R-:W-:Y:S01]  /*0a40*/  IMAD.WIDE.U32 R122, R88, 0x40, R96 ;  /* 0x00000040587a7825 */ /* 0x000fe200078e0060 */
[----:B------:R-:W-:Y:S01]  /*0a50*/  LOP3.LUT R132, R86, 0x1f, RZ, 0xc0, !PT ;  /* 0x0000001f56847812 */ /* 0x000fe200078ec0ff */
[----:B--2---:R-:W-:-:S02]  /*0a60*/  USHF.L.U64.HI UR8, UR4, 0x5, UR5 ;  /* 0x0000000504087899 */ /* 0x004fc40008010205 */
[C-C-:B------:R-:W-:Y:S01]  /*0a70*/  IMAD.WIDE.U32 R14, R9.reuse, UR6, R12.reuse ;  /* 0x00000006090e7c25 */ /* 0x140fe2000f8e000c */
[----:B------:R-:W-:Y:S01]  /*0a80*/  USHF.L.U32 UR9, UR4, 0x5, URZ ;  /* 0x0000000504097899 */ /* 0x000fe200080006ff */
[----:B-1----:R-:W-:Y:S02]  /*0a90*/  IABS R2, R0 ;  /* 0x0000000000027213 */ /* 0x002fe40000000000 */
[--C-:B---3--:R-:W-:Y:S01]  /*0aa0*/  IMAD.WIDE.U32 R16, R9, UR16, R12.reuse ;  /* 0x0000001009107c25 */ /* 0x108fe2000f8e000c */
[----:B------:R-:W-:Y:S01]  /*0ab0*/  ISETP.NE.AND P2, PT, R0, RZ, PT ;  /* 0x000000ff0000720c */ /* 0x000fe20003f45270 */
[----:B------:R-:W-:Y:S01]  /*0ac0*/  USHF.L.U64.HI UR25, UR16, 0x5, UR17 ;  /* 0x0000000510197899 */ /* 0x000fe20008010211 */
[----:B------:R-:W1:Y:S01]  /*0ad0*/  I2F.RP R6, R2 ;  /* 0x0000000200067306 */ /* 0x000e620000209400 */
[C---:B----4-:R-:W-:Y:S01]  /*0ae0*/  IMAD.WIDE.U32 R12, R118.reuse, UR22, R12 ;  /* 0x00000016760c7c25 */ /* 0x050fe2000f8e000c */
[----:B------:R-:W2:Y:S03]  /*0af0*/  S2UR UR22, SR_CgaCtaId ;  /* 0x00000000001679c3 */ /* 0x000ea60000008800 */
[----:B------:R-:W-:Y:S01]  /*0b00*/  IMAD R13, R118, UR23, R13 ;  /* 0x00000017760d7c24 */ /* 0x000fe2000f8e020d */
[----:B------:R-:W-:Y:S01]  /*0b10*/  USHF.L.U32 UR23, UR16, 0x6, URZ ;  /* 0x0000000610177899 */ /* 0x000fe200080006ff */
[----:B------:R-:W-:-:S02]  /*0b20*/  IMAD.SHL.U32 R121, R86, 0x2, RZ ;  /* 0x0000000256797824 */ /* 0x000fc400078e00ff */
[----:B------:R-:W-:Y:S01]  /*0b30*/  IMAD.WIDE.U32 R12, R93, UR18, R12 ;  /* 0x000000125d0c7c25 */ /* 0x000fe2000f8e000c */
[----:B------:R-:W-:Y:S02]  /*0b40*/  USHF.L.U32 UR18, UR6, 0x6, URZ ;  /* 0x0000000606127899 */ /* 0x000fe400080006ff */
[----:B------:R-:W-:Y:S01]  /*0b50*/  LOP3.LUT R121, R121, 0x6, RZ, 0xc0, !PT ;  /* 0x0000000679797812 */ /* 0x000fe200078ec0ff */
[----:B-1----:R-:W1:Y:S02]  /*0b60*/  MUFU.RCP R4, R6 ;  /* 0x0000000600047308 */ /* 0x002e640000001000 */
[----:B-1----:R-:W-:Y:S01]  /*0b70*/  VIADD R4, R4, 0xffffffe ;  /* 0x0ffffffe04047836 */ /* 0x002fe20000000000 */
[----:B------:R-:W-:-:S05]  /*0b80*/  IABS R6, R93 ;  /* 0x0000005d00067213 */ /* 0x000fca0000000000 */
[----:B------:R-:W1:Y:S02]  /*0b90*/  F2I.FTZ.U32.TRUNC.NTZ R5, R4 ;  /* 0x0000000400057305 */ /* 0x000e64000021f000 */
[----:B-1----:R-:W-:Y:S02]  /*0ba0*/  IMAD.MOV R3, RZ, RZ, -R5 ;  /* 0x000000ffff037224 */ /* 0x002fe400078e0a05 */
[----:B------:R-:W-:Y:S02]  /*0bb0*/  IMAD.MOV.U32 R4, RZ, RZ, RZ ;  /* 0x000000ffff047224 */ /* 0x000fe400078e00ff */
[----:B------:R-:W-:-:S04]  /*0bc0*/  IMAD R3, R3, R2, RZ ;  /* 0x0000000203037224 */ /* 0x000fc800078e02ff */
[----:B------:R-:W-:Y:S01]  /*0bd0*/  IMAD.HI.U32 R3, R5, R3, R4 ;  /* 0x0000000305037227 */ /* 0x000fe200078e0004 */
[----:B------:R-:W-:-:S03]  /*0be0*/  LOP3.LUT R5, R119, 0xd8, RZ, 0xc0, !PT ;  /* 0x000000d877057812 */ /* 0x000fc600078ec0ff */
[C---:B------:R-:W-:Y:S01]  /*0bf0*/  IMAD R4, R8.reuse, UR6, RZ ;  /* 0x0000000608047c24 */ /* 0x040fe2000f8e02ff */
[----:B------:R-:W-:Y:S01]  /*0c00*/  LOP3.LUT R10, R5, 0x18, R86, 0x78, !PT ;  /* 0x00000018050a7812 */ /* 0x000fe200078e7856 */
[----:B------:R-:W-:Y:S02]  /*0c10*/  IMAD R8, R8, UR16, RZ ;  /* 0x0000001008087c24 */ /* 0x000fe4000f8e02ff */
[----:B------:R-:W-:Y:S01]  /*0c20*/  IMAD R11, R9, UR7, R4 ;  /* 0x00000007090b7c24 */ /* 0x000fe2000f8e0204 */
[----:B------:R-:W-:Y:S01]  /*0c30*/  LOP3.LUT R4, R87, 0xc0, RZ, 0xc0, !PT ;  /* 0x000000c057047812 */ /* 0x000fe200078ec0ff */
[----:B------:R-:W-:Y:S01]  /*0c40*/  IMAD R5, R9, UR17, R8 ;  /* 0x0000001109057c24 */ /* 0x000fe2000f8e0208 */
[----:B------:R-:W-:Y:S01]  /*0c50*/  LOP3.LUT R119, R10, 0x1f20, R119, 0xf8, !PT ;  /* 0x00001f200a777812 */ /* 0x000fe200078ef877 */
[----:B------:R-:W-:Y:S01]  /*0c60*/  IMAD.IADD R11, R15, 0x1, R11 ;  /* 0x000000010f0b7824 */ /* 0x000fe200078e020b */
[----:B------:R-:W-:Y:S01]  /*0c70*/  LOP3.LUT R7, R4, 0x18, R7, 0xf8, !PT ;  /* 0x0000001804077812 */ /* 0x000fe200078ef807 */
[----:B------:R-:W-:-:S03]  /*0c80*/  IMAD.HI.U32 R4, R3, R6, RZ ;  /* 0x0000000603047227 */ /* 0x000fc600078e00ff */
[----:B------:R-:W-:Y:S01]  /*0c90*/  LOP3.LUT R112, R7, 0x8, R86, 0x78, !PT ;  /* 0x0000000807707812 */ /* 0x000fe200078e7856 */
[----:B------:R-:W-:Y:S02]  /*0ca0*/  IMAD.MOV R3, RZ, RZ, -R4 ;  /* 0x000000ffff037224 */ /* 0x000fe400078e0a04 */
[----:B------:R-:W-:Y:S02]  /*0cb0*/  IMAD.MOV.U32 R10, RZ, RZ, R14 ;  /* 0x000000ffff0a7224 */ /* 0x000fe400078e000e */
[C---:B------:R-:W-:Y:S01]  /*0cc0*/  IMAD R3, R2.reuse, R3, R6 ;  /* 0x0000000302037224 */ /* 0x040fe200078e0206 */
[----:B------:R-:W-:Y:S01]  /*0cd0*/  LOP3.LUT R6, R93, R0, RZ, 0x3c, !PT ;  /* 0x000000005d067212 */ /* 0x000fe200078e3cff */
[----:B------:R-:W-:Y:S02]  /*0ce0*/  IMAD.U32 R14, RZ, RZ, UR9 ;  /* 0x00000009ff0e7e24 */ /* 0x000fe4000f8e00ff */
[----:B------:R-:W-:Y:S01]  /*0cf0*/  IMAD.U32 R15, RZ, RZ, UR8 ;  /* 0x00000008ff0f7e24 */ /* 0x000fe2000f8e00ff */
[----:B------:R-:W-:Y:S01]  /*0d00*/  ISETP.GT.U32.AND P0, PT, R2, R3, PT ;  /* 0x000000030200720c */ /* 0x000fe20003f04070 */
[----:B------:R-:W-:Y:S01]  /*0d10*/  IMAD.IADD R17, R17, 0x1, R5 ;  /* 0x0000000111117824 */ /* 0x000fe200078e0205 */
[----:B------:R-:W1:Y:S01]  /*0d20*/  LDCU.128 UR8, c[0x0][0x380] ;  /* 0x00007000ff0877ac */ /* 0x000e620008000c00 */
[----:B------:R-:W-:-:S02]  /*0d30*/  IMAD R5, R123, UR4, RZ ;  /* 0x000000047b057c24 */ /* 0x000fc4000f8e02ff */
[----:B------:R-:W-:-:S04]  /*0d40*/  IMAD.WIDE.U32 R14, R122, UR4, R14 ;  /* 0x000000047a0e7c25 */ /* 0x000fc8000f8e000e */
[----:B-----5:R-:W-:-:S04]  /*0d50*/  IMAD.WIDE.U32 R8, R118, UR12, R10 ;  /* 0x0000000c76087c25 */ /* 0x020fc8000f8e000a */
[----:B------:R-:W-:Y:S02]  /*0d60*/  @!P0 IMAD.IADD R3, R3, 0x1, -R2 ;  /* 0x0000000103038824 */ /* 0x000fe400078e0a02 */
[----:B------:R-:W-:-:S03]  /*0d70*/  IMAD.WIDE.U32 R10, R118, UR14, R16 ;  /* 0x0000000e760a7c25 */ /* 0x000fc6000f8e0010 */
[----:B------:R-:W-:Y:S01]  /*0d80*/  ISETP.GE.U32.AND P3, PT, R3, R2, PT ;  /* 0x000000020300720c */ /* 0x000fe20003f66070 */
[----:B------:R-:W-:Y:S01]  /*0d90*/  IMAD R5, R122, UR5, R5 ;  /* 0x000000057a057c24 */ /* 0x000fe2000f8e0205 */
[----:B------:R-:W-:Y:S01]  /*0da0*/  IADD3 R3, P1, PT, R12, R14, RZ ;  /* 0x0000000e0c037210 */ /* 0x000fe20007f3e0ff */
[----:B------:R-:W-:Y:S01]  /*0db0*/  IMAD R17, R93, UR19, R13 ;  /* 0x000000135d117c24 */ /* 0x000fe2000f8e020d */
[----:B------:R-:W-:Y:S01]  /*0dc0*/  USHF.L.U64.HI UR5, UR6, 0x6, UR7 ;  /* 0x0000000606057899 */ /* 0x000fe20008010207 */
[C---:B------:R-:W-:Y:S01]  /*0dd0*/  IMAD R9, R118.reuse, UR13, R9 ;  /* 0x0000000d76097c24 */ /* 0x040fe2000f8e0209 */
[----:B------:R-:W-:Y:S01]  /*0de0*/  USHF.L.U64.HI UR19, UR6, 0x5, UR7 ;  /* 0x0000000506137899 */ /* 0x000fe20008010207 */
[----:B------:R-:W-:Y:S01]  /*0df0*/  IMAD R11, R118, UR15, R11 ;  /* 0x0000000f760b7c24 */ /* 0x000fe2000f8e020b */
[----:B------:R-:W-:Y:S01]  /*0e00*/  IADD3.X R2, PT, PT, R17, R5, R15, P1, !PT ;  /* 0x0000000511027210 */ /* 0x000fe20000ffe40f */
[----:B------:R-:W-:Y:S01]  /*0e10*/  @!P0 VIADD R4, R4, 0x1 ;  /* 0x0000000104048836 */ /* 0x000fe20000000000 */
[----:B------:R-:W-:Y:S01]  /*0e20*/  ISETP.GE.AND P1, PT, R6, RZ, PT ;  /* 0x000000ff0600720c */ /* 0x000fe20003f26270 */
[----:B------:R-:W3:Y:S01]  /*0e30*/  LDCU.128 UR12, c[0x0][0x3d0] ;  /* 0x00007a00ff0c77ac */ /* 0x000ee20008000c00 */
[----:B------:R-:W-:Y:S01]  /*0e40*/  IMAD.MOV.U32 R16, RZ, RZ, R12 ;  /* 0x000000ffff107224 */ /* 0x000fe200078e000c */
[----:B-1----:R-:W-:Y:S01]  /*0e50*/  LEA R12, P0, R3, UR8, 0x1 ;  /* 0x00000008030c7c11 */ /* 0x002fe2000f8008ff */
[----:B------:R-:W-:Y:S01]  /*0e60*/  @P3 VIADD R4, R4, 0x1 ;  /* 0x0000000104043836 */ /* 0x000fe20000000000 */
[----:B------:R-:W-:Y:S01]  /*0e70*/  LOP3.LUT R6, R87, 0x120, RZ, 0xc0, !PT ;  /* 0x0000012057067812 */ /* 0x000fe200078ec0ff */
[----:B------:R-:W-:Y:S01]  /*0e80*/  IMAD.WIDE.U32 R18, R96, UR6, R8 ;  /* 0x0000000660127c25 */ /* 0x000fe2000f8e0008 */
[----:B------:R-:W-:Y:S01]  /*0e90*/  LEA.HI.X R13, R3, UR9, R2, 0x1, P0 ;  /* 0x00000009030d7c11 */ /* 0x000fe200080f0c02 */
[----:B------:R-:W-:Y:S01]  /*0ea0*/  USHF.L.U32 UR6, UR6, 0x5, URZ ;  /* 0x0000000506067899 */ /* 0x000fe200080006ff */
[----:B------:R-:W-:Y:S01]  /*0eb0*/  LOP3.LUT R113, R6, 0x3e00, R85, 0xf8, !PT ;  /* 0x00003e0006717812 */ /* 0x000fe200078ef855 */
[----:B------:R-:W-:Y:S01]  /*0ec0*/  IMAD R19, R96, UR7, R19 ;  /* 0x0000000760137c24 */ /* 0x000fe2000f8e0213 */
[----:B------:R-:W-:Y:S01]  /*0ed0*/  USHF.L.U64.HI UR7, UR16, 0x6, UR17 ;  /* 0x0000000610077899 */ /* 0x000fe20008010211 */
[----:B------:R-:W-:Y:S01]  /*0ee0*/  IMAD.WIDE.U32 R16, R122, UR4, R16 ;  /* 0x000000047a107c25 */ /* 0x000fe2000f8e0010 */
[----:B------:R-:W-:-:S02]  /*0ef0*/  UMOV UR4, 0x400 ;  /* 0x0000040000047882 */ /* 0x000fc40000000000 */
[----:B--2---:R-:W-:Y:S01]  /*0f00*/  ULEA UR4, UR22, UR4, 0x18 ;  /* 0x0000000416047291 */ /* 0x004fe2000f8ec0ff */
[----:B------:R-:W-:Y:S01]  /*0f10*/  @!P1 IMAD.MOV R4, RZ, RZ, -R4 ;  /* 0x000000ffff049224 */ /* 0x000fe200078e0a04 */
[----:B------:R-:W-:Y:S01]  /*0f20*/  @!P2 LOP3.LUT R4, RZ, R0, RZ, 0x33, !PT ;  /* 0x00000000ff04a212 */ /* 0x000fe200078e33ff */
[----:B------:R-:W-:Y:S01]  /*0f30*/  VIADD R2, R84, 0xffffffff ;  /* 0xffffffff54027836 */ /* 0x000fe20000000000 */
[----:B------:R-:W-:Y:S01]  /*0f40*/  LEA R14, P0, R16, UR8, 0x1 ;  /* 0x00000008100e7c11 */ /* 0x000fe2000f8008ff */
[----:B------:R-:W-:Y:S01]  /*0f50*/  IMAD.IADD R5, R17, 0x1, R5 ;  /* 0x0000000111057824 */ /* 0x000fe200078e0205 */
[----:B------:R-:W-:Y:S01]  /*0f60*/  SHF.R.S32.HI R3, RZ, 0x1f, R4 ;  /* 0x0000001fff037819 */ /* 0x000fe20000011404 */
[----:B---3--:R-:W-:Y:S01]  /*0f70*/  IMAD.WIDE.U32 R18, R4, UR12, R18 ;  /* 0x0000000c04127c25 */ /* 0x008fe2000f8e0012 */
[----:B------:R-:W-:Y:S01]  /*0f80*/  LEA R119, R119, UR4, 0x1 ;  /* 0x0000000477777c11 */ /* 0x000fe2000f8e08ff */
[----:B------:R-:W1:Y:S01]  /*0f90*/  LDCU UR8, c[0x0][0x3e0] ;  /* 0x00007c00ff0877ac */ /* 0x000e620008000800 */
[----:B------:R-:W-:Y:S01]  /*0fa0*/  LEA.HI.X R15, R16, UR9, R5, 0x1, P0 ;  /* 0x00000009100f7c11 */ /* 0x000fe200080f0c05 */
[----:B------:R-:W-:Y:S01]  /*0fb0*/  IMAD R9, R3, UR12, RZ ;  /* 0x0000000c03097c24 */ /* 0x000fe2000f8e02ff */
[----:B------:R-:W-:Y:S01]  /*0fc0*/  LEA R117, P1, R18, UR10, 0x1 ;  /* 0x0000000a12757c11 */ /* 0x000fe2000f8208ff */
[----:B------:R-:W-:-:S02]  /*0fd0*/  IMAD R0, R2, UR5, RZ ;  /* 0x0000000502007c24 */ /* 0x000fc4000f8e02ff */
[----:B------:R-:W-:Y:S01]  /*0fe0*/  IMAD R116, R4, UR13, R9 ;  /* 0x0000000d04747c24 */ /* 0x000fe2000f8e0209 */
[----:B------:R-:W-:Y:S01]  /*0ff0*/  @!PT LDS RZ, [RZ] ;  /* 0x00000000fffff984 */ /* 0x000fe20000000800 */
[----:B------:R-:W-:Y:S01]  /*1000*/  @!PT LDS RZ, [RZ] ;  /* 0x00000000fffff984 */ /* 0x000fe20000000800 */
[----:B------:R-:W-:Y:S01]  /*1010*/  @!PT LDS RZ, [RZ] ;  /* 0x00000000fffff984 */ /* 0x000fe20000000800 */
[----:B------:R-:W-:Y:S01]  /*1020*/  LDGSTS.E.BYPASS.LTC128B.128 [R119], desc[UR26][R14.64] ;  /* 0x000000000e777fae */ /* 0x000fe2000b981a1a */
[----:B------:R-:W-:-:S03]  /*1030*/  IMAD.WIDE.U32 R8, R2, UR18, RZ ;  /* 0x0000001202087c25 */ /* 0x000fc6000f8e00ff */
[----:B------:R-:W-:Y:S01]  /*1040*/  LDGSTS.E.BYPASS.LTC128B.128 [R119+0x1000], desc[UR26][R14.64+0x40] ;  /* 0x010000400e777fae */ /* 0x000fe2000b981a1a */
[----:B------:R-:W-:Y:S02]  /*1050*/  IMAD.IADD R116, R19, 0x1, R116 ;  /* 0x0000000113747824 */ /* 0x000fe400078e0274 */
[----:B------:R-:W-:Y:S01]  /*1060*/  IMAD.IADD R5, R9, 0x1, R0 ;  /* 0x0000000109057824 */ /* 0x000fe200078e0200 */
[----:B------:R-:W-:Y:S01]  /*1070*/  IADD3 R0, P0, PT, R8, UR6, RZ ;  /* 0x0000000608007c10 */ /* 0x000fe2000ff1e0ff */
[----:B------:R-:W-:Y:S01]  /*1080*/  LDGSTS.E.BYPASS.LTC128B.128 [R119+0x2000], desc[UR26][R14.64+0x80] ;  /* 0x020000800e777fae */ /* 0x000fe2000b981a1a */
[----:B------:R-:W-:Y:S01]  /*1090*/  LEA.HI.X R116, R18, UR11, R116, 0x1, P1 ;  /* 0x0000000b12747c11 */ /* 0x000fe200088f0c74 */
[----:B------:R-:W-:Y:S01]  /*10a0*/  IMAD.WIDE.U32 R10, R96, UR16, R10 ;  /* 0x00000010600a7c25 */ /* 0x000fe2000f8e000a */
[-C--:B------:R-:W-:Y:S01]  /*10b0*/  LEA R16, P1, R8, R117.reuse, 0x1 ;  /* 0x0000007508107211 */ /* 0x080fe200078208ff */
[----:B------:R-:W-:Y:S01]  /*10c0*/  LDGSTS.E.BYPASS.LTC128B.128 [R119+0x800], desc[UR26][R12.64] ;  /* 0x008000000c777fae */ /* 0x000fe2000b981a1a */
[----:B------:R-:W-:Y:S01]  /*10d0*/  USHF.L.U32 UR16, UR16, 0x5, URZ ;  /* 0x0000000510107899 */ /* 0x000fe200080006ff */
[----:B------:R-:W-:Y:S01]  /*10e0*/  IMAD R11, R96, UR17, R11 ;  /* 0x00000011600b7c24 */ /* 0x000fe2000f8e020b */
[----:B------:R-:W-:Y:S01]  /*10f0*/  LEA.HI.X R17, R8, R116, R5, 0x1, P1 ;  /* 0x0000007408117211 */ /* 0x000fe200008f0c05 */
[----:B------:R-:W-:Y:S01]  /*1100*/  LDGSTS.E.BYPASS.LTC128B.128 [R119+0x1800], desc[UR26][R12.64+0x40] ;  /* 0x018000400c777fae */ /* 0x000fe2000b981a1a */
[----:B------:R-:W-:Y:S01]  /*1110*/  IADD3.X R5, PT, PT, R5, UR19, RZ, P0, !PT ;  /* 0x0000001305057c10 */ /* 0x000fe200087fe4ff */
[----:B------:R-:W-:Y:S01]  /*1120*/  IMAD R3, R3, UR14, RZ ;  /* 0x0000000e03037c24 */ /* 0x000fe2000f8e02ff */
[----:B------:R-:W-:Y:S01]  /*1130*/  LEA R18, P0, R0, R117, 0x1 ;  /* 0x0000007500127211 */ /* 0x000fe200078008ff */
[----:B------:R-:W-:Y:S01]  /*1140*/  LDGSTS.E.BYPASS.LTC128B.128 [R119+0x2800], desc[UR26][R12.64+0x80] ;  /* 0x028000800c777fae */ /* 0x000fe2000b981a1a */
[----:B------:R-:W-:Y:S01]  /*1150*/  IMAD.WIDE.U32 R8, R4, UR14, R10 ;  /* 0x0000000e04087c25 */ /* 0x000fe2000f8e000a */
[----:B------:R-:W-:-:S02]  /*1160*/  LOP3.LUT R96, R96, 0x7, RZ, 0xc0, !PT ;  /* 0x0000000760607812 */ /* 0x000fc400078ec0ff */
[----:B------:R-:W-:Y:S01]  /*1170*/  LEA.HI.X R19, R0, R116, R5, 0x1, P0 ;  /* 0x0000007400137211 */ /* 0x000fe200000f0c05 */
[----:B------:R-:W-:Y:S01]  /*1180*/  LDGSTS.E.BYPASS.LTC128B.128 [R119+0x3000], desc[UR26][R16.64] ;  /* 0x0300000010777fae */ /* 0x000fe2000b981a1a */
[----:B------:R-:W-:Y:S01]  /*1190*/  IMAD R3, R4, UR15, R3 ;  /* 0x0000000f04037c24 */ /* 0x000fe2000f8e0203 */
[----:B------:R-:W-:Y:S01]  /*11a0*/  LEA R115, P0, R8, UR20, 0x1 ;  /* 0x0000001408737c11 */ /* 0x000fe2000f8008ff */
[C---:B------:R-:W-:Y:S01]  /*11b0*/  IMAD R5, R2.reuse, UR7, RZ ;  /* 0x0000000702057c24 */ /* 0x040fe2000f8e02ff */
[----:B------:R-:W-:Y:S01]  /*11c0*/  LDGSTS.E.BYPASS.LTC128B.128 [R119+0x4000], desc[UR26][R16.64+0x40] ;  /* 0x0400004010777fae */ /* 0x000fe2000b981a1a */
[----:B------:R-:W-:Y:S01]  /*11d0*/  IMAD.IADD R3, R9, 0x1, R3 ;  /* 0x0000000109037824 */ /* 0x000fe200078e0203 */
[----:B------:R-:W-:Y:S01]  /*11e0*/  LOP3.LUT R0, R85, 0x100, RZ, 0xc0, !PT ;  /* 0x0000010055007812 */ /* 0x000fe200078ec0ff */
[----:B------:R-:W-:Y:S01]  /*11f0*/  IMAD.WIDE.U32 R10, R2, UR23, RZ ;  /* 0x00000017020a7c25 */ /* 0x000fe2000f8e00ff */
[----:B------:R-:W-:Y:S02]  /*1200*/  LDGSTS.E.BYPASS.LTC128B.128 [R119+0x5000], desc[UR26][R16.64+0x80] ;  /* 0x0500008010777fae */ /* 0x000fe4000b981a1a */
[----:B------:R-:W-:Y:S01]  /*1210*/  LEA.HI.X R114, R8, UR21, R3, 0x1, P0 ;  /* 0x0000001508727c11 */ /* 0x000fe200080f0c03 */
[----:B------:R-:W-:Y:S01]  /*1220*/  IMAD.IADD R3, R11, 0x1, R5 ;  /* 0x000000010b037824 */ /* 0x000fe200078e0205 */
[----:B------:R-:W-:Y:S01]  /*1230*/  LDGSTS.E.BYPASS.LTC128B.128 [R119+0x3800], desc[UR26][R18.64] ;  /* 0x0380000012777fae */ /* 0x000fe2000b981a1a */
[----:B------:R-:W-:-:S02]  /*1240*/  LEA R8, P1, R10, R115, 0x1 ;  /* 0x000000730a087211 */ /* 0x000fc400078208ff */
[C---:B------:R-:W-:Y:S01]  /*1250*/  IADD3 R4, P0, PT, R10.reuse, UR16, RZ ;  /* 0x000000100a047c10 */ /* 0x040fe2000ff1e0ff */
[----:B------:R-:W-:Y:S01]  /*1260*/  LDGSTS.E.BYPASS.LTC128B.128 [R119+0x4800], desc[UR26][R18.64+0x40] ;  /* 0x0480004012777fae */ /* 0x000fe2000b981a1a */
[----:B------:R-:W-:Y:S02]  /*1270*/  LEA.HI.X R9, R10, R114, R3, 0x1, P1 ;  /* 0x000000720a097211 */ /* 0x000fe400008f0c03 */
[----:B------:R-:W-:Y:S01]  /*1280*/  LOP3.LUT R5, R0, 0x20, R87, 0xf8, !PT ;  /* 0x0000002000057812 */ /* 0x000fe200078ef857 */
[----:B------:R2:W-:Y:S01]  /*1290*/  LDGSTS.E.BYPASS.LTC128B.128 [R119+0x5800], desc[UR26][R18.64+0x80] ;  /* 0x0580008012777fae */ /* 0x0005e2000b981a1a */
[----:B------:R-:W-:Y:S02]  /*12a0*/  IADD3.X R3, PT, PT, R3, UR25, RZ, P0, !PT ;  /* 0x0000001903037c10 */ /* 0x000fe400087fe4ff */
[----:B------:R-:W-:Y:S01]  /*12b0*/  LOP3.LUT R0, R7, 0x8, R94, 0x78, !PT ;  /* 0x0000000807007812 */ /* 0x000fe200078e785e */
[----:B------:R-:W0:Y:S01]  /*12c0*/  LDGDEPBAR ;  /* 0x00000000000079af */ /* 0x000e220000000000 */
[----:B------:R-:W-:-:S02]  /*12d0*/  LEA R6, P0, R4, R115, 0x1 ;  /* 0x0000007304067211 */ /* 0x000fc400078008ff */
[----:B------:R-:W-:Y:S02]  /*12e0*/  LOP3.LUT R112, R5, R112, RZ, 0xfc, !PT ;  /* 0x0000007005707212 */ /* 0x000fe400078efcff */
[----:B------:R-:W-:Y:S02]  /*12f0*/  LOP3.LUT R113, R113, R0, RZ, 0xfc, !PT ;  /* 0x0000000071717212 */ /* 0x000fe400078efcff */
[----:B------:R-:W-:Y:S01]  /*1300*/  LEA.HI.X R7, R4, R114, R3, 0x1, P0 ;  /* 0x0000007204077211 */ /* 0x000fe200000f0c03 */
[----:B------:R-:W-:Y:S01]  /*1310*/  IMAD.MOV.U32 R3, RZ, RZ, 0x20 ;  /* 0x00000020ff037424 */ /* 0x000fe200078e00ff */
[----:B------:R-:W-:Y:S02]  /*1320*/  LEA R113, R113, UR4, 0x1 ;  /* 0x0000000471717c11 */ /* 0x000fe4000f8e08ff */
[----:B------:R-:W-:Y:S02]  /*1330*/  LEA R112, R112, UR4, 0x1 ;  /* 0x0000000470707c11 */ /* 0x000fe4000f8e08ff */
[----:B------:R-:W-:-:S04]  /*1340*/  LOP3.LUT P0, RZ, R86, 0x4, RZ, 0xc0, !PT ;  /* 0x0000000456ff7812 */ /* 0x000fc8000780c0ff */
[----:B------:R-:W-:-:S05]  /*1350*/  SEL R3, R3, 0xffffffe0, !P0 ;  /* 0xffffffe003037807 */ /* 0x000fca0004000000 */
[----:B------:R-:W-:Y:S01]  /*1360*/  IMAD.IADD R111, R3, 0x1, R113 ;  /* 0x00000001036f7824 */ /* 0x000fe200078e0271 */
[----:B------:R-:W-:-:S04]  /*1370*/  DEPBAR.LE SB0, 0x0 ;  /* 0x000080000000791a */ /* 0x000fc80000000000 */
[----:B------:R-:W-:Y:S01]  /*1380*/  BAR.SYNC.DEFER_BLOCKING 0x0 ;  /* 0x0000000000007b1d */ /* 0x000fe20000010000 */
[----:B------:R-:W-:-:S05]  /*1390*/  IMAD.IADD R109, R3, 0x1, R112 ;  /* 0x00000001036d7824 */ /* 0x000fca00078e0270 */
        /* <DEDUP_REMOVED lines=10> */
[----:B------:R-:W4:Y:S04]  /*1440*/  LDSM.16.M88.4 R36, [R112+0x3400] ;  /* 0x003400007024783b */ /* 0x000f280000000200 */
[----:B------:R-:W5:Y:S04]  /*1450*/  LDSM.16.M88.4 R44, [R112+0x3000] ;  /* 0x00300000702c783b */ /* 0x000f680000000200 */
[----:B------:R-:W1:Y:S04]  /*1460*/  LDSM.16.M88.4 R28, [R112+0x3800] ;  /* 0x00380000701c783b */ /* 0x000e680000000200 */
[----:B--2---:R-:W2:Y:S04]  /*1470*/  LDSM.16.M88.4 R16, [R112+0x3c00] ;  /* 0x003c00007010783b */ /* 0x004ea80000000200 */
[----:B------:R-:W-:Y:S04]  /*1480*/  LDSM.16.M88.4 R12, [R111] ;  /* 0x000000006f0c783b */ /* 0x000fe80000000200 */
[----:B---3--:R-:W3:Y:S04]  /*1490*/  LDSM.16.M88.4 R4, [R109+0x3400] ;  /* 0x003400006d04783b */ /* 0x008ee80000000200 */
[----:B------:R-:W3:Y:S04]  /*14a0*/  LDSM.16.M88.4 R8, [R109+0x3000] ;  /* 0x003000006d08783b */ /* 0x000ee80000000200 */
[----:B------:R-:W3:Y:S04]  /*14b0*/  LDSM.16.M88.4 R52, [R109+0x3800] ;  /* 0x003800006d34783b */ /* 0x000ee80000000200 */
[----:B------:R-:W3:Y:S04]  /*14c0*/  LDSM.16.M88.4 R20, [R109+0x3c00] ;  /* 0x003c00006d14783b */ /* 0x000ee80000000200 */
        /* <DEDUP_REMOVED lines=9> */
[----:B------:R-:W0:Y:S01]  /*1560*/  LDGDEPBAR ;  /* 0x00000000000079af */ /* 0x000e220000000000 */
[C---:B------:R-:W-:Y:S08]  /*1570*/  HMMA.16816.F32 R44, R72.reuse, R46, RZ ;  /* 0x0000002e482c723c */ /* 0x040ff000000018ff */
[C---:B-1----:R-:W-:Y:S08]  /*1580*/  HMMA.16816.F32 R32, R72.reuse, R28, RZ ;  /* 0x0000001c4820723c */ /* 0x042ff000000018ff */
[C---:B------:R-:W-:Y:S08]  /*1590*/  HMMA.16816.F32 R28, R72.reuse, R30, RZ ;  /* 0x0000001e481c723c */ /* 0x040ff000000018ff */
[C---:B--2---:R-:W-:Y:S08]  /*15a0*/  HMMA.16816.F32 R24, R72.reuse, R16, RZ ;  /* 0x000000104818723c */ /* 0x044ff000000018ff */
[----:B------:R-:W-:Y:S01]  /*15b0*/  HMMA.16816.F32 R72, R72, R18, RZ ;  /* 0x000000124848723c */ /* 0x000fe200000018ff */
[----:B------:R-:W-:Y:S07]  /*15c0*/  LDSM.16.M88.4 R16, [R113+0x1000] ;  /* 0x001000007110783b */ /* 0x000fee0000000200 */
[C---:B---3--:R-:W-:Y:S08]  /*15d0*/  HMMA.16816.F32 R40, R12.reuse, R4, R40 ;  /* 0x000000040c28723c */ /* 0x048ff00000001828 */
[C---:B------:R-:W-:Y:S01]  /*15e0*/  HMMA.16816.F32 R36, R12.reuse, R6, R36 ;  /* 0x000000060c24723c */ /* 0x040fe20000001824 */
        /* <DEDUP_REMOVED lines=8> */
[----:B------:R-:W-:Y:S01]  /*1670*/  HMMA.16816.F32 R72, R12, R22, R72 ;  /* 0x000000160c48723c */ /* 0x000fe20000001848 */
[----:B------:R-:W4:Y:S04]  /*1680*/  LDSM.16.M88.4 R20, [R112+0x4c00] ;  /* 0x004c00007014783b */ /* 0x000f280000000200 */
[----:B------:R-:W5:Y:S03]  /*1690*/  LDSM.16.M88.4 R12, [R109+0x4000] ;  /* 0x004000006d0c783b */ /* 0x000f660000000200 */
[C---:B-1----:R-:W-:Y:S08]  /*16a0*/  HMMA.16816.F32 R40, R16.reuse, R4, R40 ;  /* 0x000000041028723c */ /* 0x042ff00000001828 */
[C---:B------:R-:W-:Y:S01]  /*16b0*/  HMMA.16816.F32 R36, R16.reuse, R6, R36 ;  /* 0x000000061024723c */ /* 0x040fe20000001824 */
[----:B------:R-:W1:Y:S07]  /*16c0*/  LDSM.16.M88.4 R4, [R109+0x4800] ;  /* 0x004800006d04783b */ /* 0x000e6e0000000200 */
[C---:B--2---:R-:W-:Y:S08]  /*16d0*/  HMMA.16816.F32 R48, R16.reuse, R8, R48 ;  /* 0x000000081030723c */ /* 0x044ff00000001830 */
[C---:B------:R-:W-:Y:S01]  /*16e0*/  HMMA.16816.F32 R44, R16.reuse, R10, R44 ;  /* 0x0000000a102c723c */ /* 0x040fe2000000182c */
[----:B------:R-:W2:Y:S07]  /*16f0*/  LDSM.16.M88.4 R8, [R109+0x4400] ;  /* 0x004400006d08783b */ /* 0x000eae0000000200 */
[C---:B---3--:R-:W-:Y:S08]  /*1700*/  HMMA.16816.F32 R32, R16.reuse, R52, R32 ;  /* 0x000000341020723c */ /* 0x048ff00000001820 */
[C---:B------:R-:W-:Y:S01]  /*1710*/  HMMA.16816.F32 R28, R16.reuse, R54, R28 ;  /* 0x00000036101c723c */ /* 0x040fe2000000181c */
[----:B------:R-:W3:Y:S07]  /*1720*/  LDSM.16.M88.4 R52, [R112+0x5c00] ;  /* 0x005c00007034783b */ /* 0x000eee0000000200 */
[----:B----4-:R-:W-:Y:S08]  /*1730*/  HMMA.16816.F32 R24, R16, R20, R24 ;  /* 0x000000141018723c */ /* 0x010ff00000001818 */
[C---:B-----5:R-:W-:Y:S08]  /*1740*/  HMMA.16816.F32 R48, R76.reuse, R12, R48 ;  /* 0x0000000c4c30723c */ /* 0x060ff00000001830 */
[C---:B------:R-:W-:Y:S01]  /*1750*/  HMMA.16816.F32 R44, R76.reuse, R14, R44 ;  /* 0x0000000e4c2c723c */ /* 0x040fe2000000182c */
[----:B------:R-:W-:Y:S07]  /*1760*/  LDSM.16.M88.4 R12, [R109+0x5800] ;  /* 0x005800006d0c783b */ /* 0x000fee0000000200 */
[C---:B-1----:R-:W-:Y:S08]  /*1770*/  HMMA.16816.F32 R32, R76.reuse, R4, R32 ;  /* 0x000000044c20723c */ /* 0x042ff00000001820 */
[----:B------:R-:W-:Y:S01]  /*1780*/  HMMA.16816.F32 R28, R76, R6, R28 ;  /* 0x000000064c1c723c */ /* 0x000fe2000000181c */
[----:B------:R-:W1:Y:S07]  /*1790*/  LDSM.16.M88.4 R4, [R111+0x2000] ;  /* 0x002000006f04783b */ /* 0x000e6e0000000200 */
[----:B------:R-:W-:Y:S01]  /*17a0*/  HMMA.16816.F32 R72, R16, R22, R72 ;  /* 0x000000161048723c */ /* 0x000fe20000001848 */
[----:B------:R-:W4:Y:S04]  /*17b0*/  LDSM.16.M88.4 R20, [R109+0x5000] ;  /* 0x005000006d14783b */ /* 0x000f280000000200 */
[----:B------:R-:W5:Y:S03]  /*17c0*/  LDSM.16.M88.4 R16, [R109+0x5400] ;  /* 0x005400006d10783b */ /* 0x000f660000000200 */
[C---:B--2---:R-:W-:Y:S08]  /*17d0*/  HMMA.16816.F32 R40, R76.reuse, R8, R40 ;  /* 0x000000084c28723c */ /* 0x044ff00000001828 */
[----:B------:R-:W-:Y:S01]  /*17e0*/  HMMA.16816.F32 R36, R76, R10, R36 ;  /* 0x0000000a4c24723c */ /* 0x000fe20000001824 */
[----:B------:R-:W2:Y:S01]  /*17f0*/  LDSM.16.M88.4 R8, [R109+0x5c00] ;  /* 0x005c00006d08783b */ /* 0x000ea20000000200 */
[----:B------:R-:W-:-:S06]  /*1800*/  DEPBAR.LE SB0, 0x0 ;  /* 0x000080000000791a */ /* 0x000fcc0000000000 */
[----:B------:R-:W-:Y:S08]  /*1810*/  HMMA.16816.F32 R24, R76, R80, R24 ;  /* 0x000000504c18723c */ /* 0x000ff00000001818 */
[----:B------:R-:W-:Y:S08]  /*1820*/  HMMA.16816.F32 R32, R68, R56, R32 ;  /* 0x000000384420723c */ /* 0x000ff00000001820 */
[----:B------:R-:W-:Y:S08]  /*1830*/  HMMA.16816.F32 R72, R76, R82, R72 ;  /* 0x000000524c48723c */ /* 0x000ff00000001848 */
[C---:B------:R-:W-:Y:S08]  /*1840*/  HMMA.16816.F32 R48, R68.reuse, R64, R48 ;  /* 0x000000404430723c */ /* 0x040ff00000001830 */
[C---:B------:R-:W-:Y:S08]  /*1850*/  HMMA.16816.F32 R44, R68.reuse, R66, R44 ;  /* 0x00000042442c723c */ /* 0x040ff0000000182c */
[C---:B------:R-:W-:Y:S08]  /*1860*/  HMMA.16816.F32 R40, R68.reuse, R60, R40 ;  /* 0x0000003c4428723c */ /* 0x040ff00000001828 */
[C---:B---3--:R-:W-:Y:S08]  /*1870*/  HMMA.16816.F32 R24, R68.reuse, R52, R24 ;  /* 0x000000344418723c */ /* 0x048ff00000001818 */
[----:B------:R-:W-:Y:S08]  /*1880*/  HMMA.16816.F32 R36, R68, R62, R36 ;  /* 0x0000003e4424723c */ /* 0x000ff00000001824 */
[----:B-1----:R-:W-:Y:S01]  /*1890*/  HMMA.16816.F32 R32, R4, R12, R32 ;  /* 0x0000000c0420723c */ /* 0x002fe20000001820 */
[----:B------:R-:W-:-:S04]  /*18a0*/  LOP3.LUT R13, R94, 0x1f0, RZ, 0xc0, !PT ;  /* 0x000001f05e0d7812 */ /* 0x000fc800078ec0ff */
[----:B------:R-:W-:-:S03]  /*18b0*/  IADD3 R13, PT, PT, R13, 0x1, R120 ;  /* 0x000000010d0d7810 */ /* 0x000fc60007ffe078 */
[----:B------:R-:W-:Y:S01]  /*18c0*/  HMMA.16816.F32 R28, R68, R58, R28 ;  /* 0x0000003a441c723c */ /* 0x000fe2000000181c */
[----:B------:R-:W-:-:S04]  /*18d0*/  IADD3 R53, PT, PT, R13, -R89, R96 ;  /* 0x800000590d357210 */ /* 0x000fc80007ffe060 */
[----:B------:R-:W-:-:S03]  /*18e0*/  IADD3 R53, PT, PT, R53, UR24, R92 ;  /* 0x0000001835357c10 */ /* 0x000fc6000fffe05c */
[----:B------:R-:W-:Y:S01]  /*18f0*/  HMMA.16816.F32 R72, R68, R54, R72 ;  /* 0x000000364448723c */ /* 0x000fe20000001848 */
[----:B------:R-:W-:-:S07]  /*1900*/  VIMNMX R52, PT, PT, R53, R92, PT ;  /* 0x0000005c35347248 */ /* 0x000fce0003fe0100 */
[C---:B----4-:R-:W-:Y:S08]  /*1910*/  HMMA.16816.F32 R48, R4.reuse, R20, R48 ;  /* 0x000000140430723c */ /* 0x050ff00000001830 */
[C---:B------:R-:W-:Y:S08]  /*1920*/  HMMA.16816.F32 R44, R4.reuse, R22, R44 ;  /* 0x00000016042c723c */ /* 0x040ff0000000182c */
[C---:B-----5:R-:W-:Y:S08]  /*1930*/  HMMA.16816.F32 R40, R4.reuse, R16, R40 ;  /* 0x000000100428723c */ /* 0x060ff00000001828 */
[----:B--2---:R-:W-:Y:S01]  /*1940*/  HMMA.16816.F32 R24, R4, R8, R24 ;  /* 0x000000080418723c */ /* 0x004fe20000001818 */
[----:B------:R-:W-:-:S04]  /*1950*/  IMAD R8, R2, 0x40, R121 ;  /* 0x0000004002087824 */ /* 0x000fc800078e0279 */
[C---:B------:R-:W-:Y:S01]  /*1960*/  VIADD R23, R8.reuse, 0x1 ;  /* 0x0000000108177836 */ /* 0x040fe20000000000 */
[CC--:B------:R-:W-:Y:S01]  /*1970*/  ISETP.GE.AND P2, PT, R8.reuse, R52.reuse, PT ;  /* 0x000000340800720c */ /* 0x0c0fe20003f46270 */
[C---:B------:R-:W-:Y:S01]  /*1980*/  VIADD R22, R8.reuse, 0x8 ;  /* 0x0000000808167836 */ /* 0x040fe20000000000 */
[C---:B------:R-:W-:Y:S01]  /*1990*/  HMMA.16816.F32 R36, R4.reuse, R18, R36 ;  /* 0x000000120424723c */ /* 0x040fe20000001824 */
[C---:B------:R-:W-:Y:S01]  /*19a0*/  VIADD R19, R8.reuse, 0x11 ;  /* 0x0000001108137836 */ /* 0x040fe20000000000 */
[-C--:B------:R-:W-:Y:S01]  /*19b0*/  ISETP.GE.AND P1, PT, R23, R52.reuse, PT ;  /* 0x000000341700720c */ /* 0x080fe20003f26270 */
[----:B------:R-:W-:Y:S01]  /*19c0*/  VIADD R21, R8, 0x9 ;  /* 0x0000000908157836 */ /* 0x000fe20000000000 */
[-C--:B------:R-:W-:Y:S01]  /*19d0*/  ISETP.GE.AND P0, PT, R22, R52.reuse, PT ;  /* 0x000000341600720c */ /* 0x080fe20003f06270 */
[C---:B------:R-:W-:Y:S01]  /*19e0*/  VIADD R20, R8.reuse, 0x10 ;  /* 0x0000001008147836 */ /* 0x040fe20000000000 */
[-C--:B------:R-:W-:Y:S01]  /*19f0*/  ISETP.GE.AND P4, PT, R19, R52.reuse, PT ;  /* 0x000000341300720c */ /* 0x080fe20003f86270 */
[C---:B------:R-:W-:Y:S01]  /*1a00*/  VIADD R18, R8.reuse, 0x19 ;  /* 0x0000001908127836 */ /* 0x040fe20000000000 */
[C---:B------:R-:W-:Y:S01]  /*1a10*/  HMMA.16816.F32 R28, R4.reuse, R14, R28 ;  /* 0x0000000e041c723c */ /* 0x040fe2000000181c */
[-C--:B------:R-:W-:Y:S01]  /*1a20*/  ISETP.GE.AND P6, PT, R21, R52.reuse, PT ;  /* 0x000000341500720c */ /* 0x080fe20003fc6270 */
[----:B------:R-:W-:Y:S01]  /*1a30*/  VIADD R17, R8, 0x20 ;  /* 0x0000002008117836 */ /* 0x000fe20000000000 */
[-C--:B------:R-:W-:Y:S01]  /*1a40*/  ISETP.GE.AND P5, PT, R20, R52.reuse, PT ;  /* 0x000000341400720c */ /* 0x080fe20003fa6270 */
[----:B------:R-:W-:Y:S01]  /*1a50*/  VIADD R13, R8, 0x28 ;  /* 0x00000028080d7836 */ /* 0x000fe20000000000 */
[----:B------:R-:W-:Y:S01]  /*1a60*/  FSEL R48, R48, -INF , !P2 ;  /* 0xff80000030307808 */ /* 0x000fe20005000000 */
[C---:B------:R-:W-:Y:S01]  /*1a70*/  VIADD R15, R8.reuse, 0x21 ;  /* 0x00000021080f7836 */ /* 0x040fe20000000000 */
[----:B------:R-:W-:Y:S01]  /*1a80*/  FSEL R16, R49, -INF , !P1 ;  /* 0xff80000031107808 */ /* 0x000fe20004800000 */
[----:B------:R-:W-:Y:S01]  /*1a90*/  HMMA.16816.F32 R72, R4, R10, R72 ;  /* 0x0000000a0448723c */ /* 0x000fe20000001848 */
[----:B------:R-:W-:Y:S01]  /*1aa0*/  VIADD R6, R8, 0x18 ;  /* 0x0000001808067836 */ /* 0x000fe20000000000 */
[----:B------:R-:W-:Y:S01]  /*1ab0*/  FSEL R44, R44, -INF , !P0 ;  /* 0xff8000002c2c7808 */ /* 0x000fe20004000000 */
[----:B------:R-:W-:Y:S01]  /*1ac0*/  VIADD R10, R8, 0x30 ;  /* 0x00000030080a7836 */ /* 0x000fe20000000000 */
[-C--:B------:R-:W-:Y:S01]  /*1ad0*/  ISETP.GE.AND P2, PT, R18, R52.reuse, PT ;  /* 0x000000341200720c */ /* 0x080fe20003f46270 */
[C---:B------:R-:W-:Y:S01]  /*1ae0*/  VIADD R11, R8.reuse, 0x29 ;  /* 0x00000029080b7836 */ /* 0x040fe20000000000 */
[----:B------:R-:W-:Y:S01]  /*1af0*/  FSEL R12, R41, -INF , !P4 ;  /* 0xff800000290c7808 */ /* 0x000fe20006000000 */
[----:B------:R-:W-:Y:S01]  /*1b00*/  VIADD R9, R8, 0x31 ;  /* 0x0000003108097836 */ /* 0x000fe20000000000 */
[----:B------:R-:W-:Y:S01]  /*1b10*/  ISETP.GE.AND P3, PT, R6, R52, PT ;  /* 0x000000340600720c */ /* 0x000fe20003f66270 */
[C---:B------:R-:W-:Y:S01]  /*1b20*/  VIADD R7, R8.reuse, 0x38 ;  /* 0x0000003808077836 */ /* 0x040fe20000000000 */
[----:B------:R-:W-:Y:S01]  /*1b30*/  FSEL R14, R45, -INF , !P6 ;  /* 0xff8000002d0e7808 */ /* 0x000fe20007000000 */
[----:B------:R-:W-:Y:S01]  /*1b40*/  VIADD R5, R8, 0x39 ;  /* 0x0000003908057836 */ /* 0x000fe20000000000 */
[----:B------:R-:W-:-:S02]  /*1b50*/  FSEL R40, R40, -INF , !P5 ;  /* 0xff80000028287808 */ /* 0x000fc40006800000 */
[----:B------:R-:W-:Y:S02]  /*1b60*/  FMNMX3.FTZ R41, R48, R16, R44, !PT ;  /* 0x0000001030297276 */ /* 0x000fe4000781002c */
[----:B------:R-:W-:Y:S02]  /*1b70*/  FSEL R4, R37, -INF , !P2 ;  /* 0xff80000025047808 */ /* 0x000fe40005000000 */
[----:B------:R-:W-:Y:S02]  /*1b80*/  ISETP.GE.AND P1, PT, R17, R52, PT ;  /* 0x000000341100720c */ /* 0x000fe40003f26270 */
[----:B------:R-:W-:Y:S02]  /*1b90*/  FSEL R36, R36, -INF , !P3 ;  /* 0xff80000024247808 */ /* 0x000fe40005800000 */
[----:B------:R-:W-:Y:S02]  /*1ba0*/  FMNMX3.FTZ R37, R41, R14, R40, !PT ;  /* 0x0000000e29257276 */ /* 0x000fe40007810028 */
[----:B------:R-:W-:-:S02]  /*1bb0*/  ISETP.GE.AND P6, PT, R13, R52, PT ;  /* 0x000000340d00720c */ /* 0x000fc40003fc6270 */
[----:B------:R-:W-:Y:S02]  /*1bc0*/  ISETP.GE.AND P0, PT, R15, R52, PT ;  /* 0x000000340f00720c */ /* 0x000fe40003f06270 */
[----:B------:R-:W-:Y:S02]  /*1bd0*/  FSEL R32, R32, -INF , !P1 ;  /* 0xff80000020207808 */ /* 0x000fe40004800000 */
[----:B------:R-:W-:Y:S01]  /*1be0*/  FMNMX3.FTZ R37, R37, R12, R36, !PT ;  /* 0x0000000c25257276 */ /* 0x000fe20007810024 */
[----:B------:R-:W-:Y:S01]  /*1bf0*/  BAR.SYNC.DEFER_BLOCKING 0x0 ;  /* 0x0000000000007b1d */ /* 0x000fe20000010000 */
[-C--:B------:R-:W-:Y:S02]  /*1c00*/  ISETP.GE.AND P4, PT, R10, R52.reuse, PT ;  /* 0x000000340a00720c */ /* 0x080fe40003f86270 */
[----:B------:R-:W-:Y:S02]  /*1c10*/  FSEL R77, R28, -INF , !P6 ;  /* 0xff8000001c4d7808 */ /* 0x000fe40007000000 */
[----:B------:R-:W-:-:S02]  /*1c20*/  ISETP.GE.AND P5, PT, R11, R52, PT ;  /* 0x000000340b00720c */ /* 0x000fc40003fa6270 */
[----:B------:R-:W-:Y:S02]  /*1c30*/  FSEL R76, R33, -INF , !P0 ;  /* 0xff800000214c7808 */ /* 0x000fe40004000000 */
[----:B------:R-:W-:Y:S01]  /*1c40*/  FMNMX3.FTZ R28, R37, R4, R32, !PT ;  /* 0x00000004251c7276 */ /* 0x000fe20007810020 */
[----:B------:R-:W-:Y:S01]  /*1c50*/  IMAD R37, R118, UR8, R93 ;  /* 0x0000000876257c24 */ /* 0x000fe2000f8e025d */
[----:B------:R-:W-:Y:S02]  /*1c60*/  ISETP.NE.AND P0, PT, R84, 0x1, PT ;  /* 0x000000015400780c */ /* 0x000fe40003f05270 */
[----:B------:R-:W-:Y:S01]  /*1c70*/  FSEL R78, R24, -INF , !P4 ;  /* 0xff800000184e7808 */ /* 0x000fe20006000000 */
[----:B------:R-:W-:Y:S01]  /*1c80*/  IMAD.SHL.U32 R37, R37, 0x20, RZ ;  /* 0x0000002025257824 */ /* 0x000fe200078e00ff */
[-C--:B------:R-:W-:Y:S02]  /*1c90*/  ISETP.GE.AND P3, PT, R9, R52.reuse, PT ;  /* 0x000000340900720c */ /* 0x080fe40003f66270 */
[----:B------:R-:W-:-:S02]  /*1ca0*/  ISETP.GE.AND P2, PT, R7, R52, PT ;  /* 0x000000340700720c */ /* 0x000fc40003f46270 */
[----:B------:R-:W-:Y:S02]  /*1cb0*/  FSEL R29, R29, -INF , !P5 ;  /* 0xff8000001d1d7808 */ /* 0x000fe40006800000 */
[----:B------:R-:W-:Y:S02]  /*1cc0*/  FMNMX3.FTZ R24, R28, R76, R77, !PT ;  /* 0x0000004c1c187276 */ /* 0x000fe4000781004d */
[----:B------:R-:W-:Y:S02]  /*1cd0*/  ISETP.GE.AND P1, PT, R5, R52, PT ;  /* 0x000000340500720c */ /* 0x000fe40003f26270 */
[----:B------:R-:W-:Y:S02]  /*1ce0*/  FSEL R79, R25, -INF , !P3 ;  /* 0xff800000194f7808 */ /* 0x000fe40005800000 */
[----:B------:R-:W-:Y:S02]  /*1cf0*/  FSEL R98, R72, -INF , !P2 ;  /* 0xff80000048627808 */ /* 0x000fe40005000000 */
[----:B------:R-:W-:-:S02]  /*1d00*/  FMNMX3.FTZ R24, R24, R29, R78, !PT ;  /* 0x0000001d18187276 */ /* 0x000fc4000781004e */
[----:B------:R-:W-:Y:S02]  /*1d10*/  SHF.R.U32.HI R33, RZ, 0x5, R86 ;  /* 0x00000005ff217819 */ /* 0x000fe40000011656 */
[----:B------:R-:W-:Y:S02]  /*1d20*/  FSEL R86, R73, -INF , !P1 ;  /* 0xff80000049567808 */ /* 0x000fe40004800000 */
[----:B------:R-:W-:-:S04]  /*1d30*/  FMNMX3.FTZ R25, R24, R79, R98, !PT ;  /* 0x0000004f18197276 */ /* 0x000fc80007810062 */
[----:B------:R-:W-:Y:S01]  /*1d40*/  FMNMX.FTZ R28, R86, R25, !PT ;  /* 0x00000019561c7209 */ /* 0x000fe20007810000 */
        /* <DEDUP_REMOVED lines=21> */
.L_x_936:
[----:B------:R-:W2:Y:S01]  /*1ea0*/  SHFL.BFLY PT, R25, R28, 0x2, 0x1f ;  /* 0x0c401f001c197f89 */ /* 0x000ea200000e0000 */
[----:B------:R-:W-:Y:S01]  /*1eb0*/  VIADDMNMX R92, R53, 0x8, R92, PT ;  /* 0x00000008355c7846 */ /* 0x000fe2000380015c */
[----:B------:R-:W-:Y:S01]  /*1ec0*/  IMAD R134, R88, 0x4, R33 ;  /* 0x0000000458867824 */ /* 0x000fe200078e0221 */
[----:B------:R-:W-:Y:S01]  /*1ed0*/  IADD3 R132, P2, P1, R37, R90, R132 ;  /* 0x0000005a25847210 */ /* 0x000fe2000795e084 */
[----:B------:R-:W-:Y:S01]  /*1ee0*/  IMAD.SHL.U32 R61, R2, 0x2, RZ ;  /* 0x00000002023d7824 */ /* 0x000fe200078e00ff */
[----:B------:R-:W-:Y:S01]  /*1ef0*/  SHF.R.S32.HI R24, RZ, 0x1f, R37 ;  /* 0x0000001fff187819 */ /* 0x000fe20000011425 */
[----:B------:R-:W-:Y:S01]  /*1f00*/  IMAD.WIDE.U32 R134, R134, -0x326172a9, RZ ;  /* 0xcd9e8d5786867825 */ /* 0x000fe200078e00ff */
[-C--:B------:R-:W-:Y:S01]  /*1f10*/  ISETP.GE.AND P4, PT, R8, R92.reuse, PT ;  /* 0x0000005c0800720c */ /* 0x080fe20003f86270 */
[----:B------:R-:W3:Y:S01]  /*1f20*/  LDCU UR22, c[0x0][0x45c] ;  /* 0x00008b80ff1677ac */ /* 0x000ee20008000800 */
[----:B------:R-:W-:Y:S01]  /*1f30*/  IADD3.X R91, PT, PT, R24, R91, RZ, P2, P1 ;  /* 0x0000005b185b7210 */ /* 0x000fe200017e24ff */
[----:B------:R-:W-:Y:S01]  /*1f40*/  IMAD.WIDE.U32 R132, R132, -0x2daee0ad, RZ ;  /* 0xd2511f5384847825 */ /* 0x000fe200078e00ff */
[-C--:B------:R-:W-:Y:S01]  /*1f50*/  ISETP.GE.AND P3, PT, R23, R92.reuse, PT ;  /* 0x0000005c1700720c */ /* 0x080fe20003f66270 */
[----:B------:R-:W-:Y:S01]  /*1f60*/  UIADD3 UR8, UPT, UPT, UR29, -0x4498517b, URZ ;  /* 0xbb67ae851d087890 */ /* 0x000fe2000fffe0ff */
[-C--:B------:R-:W-:Y:S01]  /*1f70*/  ISETP.GE.AND P2, PT, R22, R92.reuse, PT ;  /* 0x0000005c1600720c */ /* 0x080fe20003f46270 */
[----:B------:R-:W-:Y:S01]  /*1f80*/  UIADD3 UR21, UPT, UPT, UR28, -0x61c88647, URZ ;  /* 0x9e3779b91c157890 */ /* 0x000fe2000fffe0ff */
[-C--:B------:R-:W-:Y:S01]  /*1f90*/  ISETP.GE.AND P5, PT, R19, R92.reuse, PT ;  /* 0x0000005c1300720c */ /* 0x080fe20003fa6270 */
[----:B------:R-:W-:Y:S01]  /*1fa0*/  UIADD3 UR20, UPT, UPT, UR28, 0x3c6ef372, URZ ;  /* 0x3c6ef3721c147890 */ /* 0x000fe2000fffe0ff */
[----:B------:R-:W-:Y:S01]  /*1fb0*/  FSEL R50, R50, -INF , !P4 ;  /* 0xff80000032327808 */ /* 0x000fe20006000000 */
[----:B------:R-:W-:Y:S01]  /*1fc0*/  UIADD3 UR17, UPT, UPT, UR29, 0x76cf5d0a, URZ ;  /* 0x76cf5d0a1d117890 */ /* 0x000fe2000fffe0ff */
[-C--:B------:R-:W-:Y:S01]  /*1fd0*/  ISETP.GE.AND P4, PT, R6, R92.reuse, PT ;  /* 0x0000005c0600720c */ /* 0x080fe20003f86270 */
[----:B------:R-:W-:Y:S01]  /*1fe0*/  UIADD3 UR14, UPT, UPT, UR29, 0x32370b8f, URZ ;  /* 0x32370b8f1d0e7890 */ /* 0x000fe2000fffe0ff */
[-C--:B------:R-:W-:Y:S01]  /*1ff0*/  ISETP.GE.AND P1, PT, R21, R92.reuse, PT ;  /* 0x0000005c1500720c */ /* 0x080fe20003f26270 */
[----:B------:R-:W-:Y:S01]  /*2000*/  UIADD3 UR15, UPT, UPT, UR28, -0x255992d5, URZ ;  /* 0xdaa66d2b1c0f7890 */ /* 0x000fe2000fffe0ff */
[-C--:B------:R-:W-:Y:S01]  /*2010*/  ISETP.GE.AND P6, PT, R20, R92.reuse, PT ;  /* 0x0000005c1400720c */ /* 0x080fe20003fc6270 */
[----:B------:R-:W-:Y:S01]  /*2020*/  UIADD3 UR13, UPT, UPT, UR28, 0x78dde6e4, URZ ;  /* 0x78dde6e41c0d7890 */ /* 0x000fe2000fffe0ff */
[----:B------:R-:W-:Y:S01]  /*2030*/  FSEL R6, R51, -INF , !P3 ;  /* 0xff80000033067808 */ /* 0x000fe20005800000 */
[----:B------:R-:W-:Y:S01]  /*2040*/  UIADD3 UR12, UPT, UPT, UR29, -0x126145ec, URZ ;  /* 0xed9eba141d0c7890 */ /* 0x000fe2000fffe0ff */
[----:B------:R-:W-:Y:S01]  /*2050*/  FSEL R46, R46, -INF , !P2 ;  /* 0xff8000002e2e7808 */ /* 0x000fe20005000000 */
[----:B------:R-:W-:Y:S01]  /*2060*/  UIADD3 UR10, UPT, UPT, UR29, -0x56f99767, URZ ;  /* 0xa90668991d0a7890 */ /* 0x000fe2000fffe0ff */
[----:B------:R-:W-:Y:S01]  /*2070*/  FSEL R8, R43, -INF , !P5 ;  /* 0xff8000002b087808 */ /* 0x000fe20006800000 */
[----:B------:R-:W-:Y:S01]  /*2080*/  UIADD3 UR11, UPT, UPT, UR28, 0x1715609d, URZ ;  /* 0x1715609d1c0b7890 */ /* 0x000fe2000fffe0ff */
[----:B--2---:R-:W-:Y:S01]  /*2090*/  FMNMX.FTZ R25, R28, R25, !PT ;  /* 0x000000191c197209 */ /* 0x004fe20007810000 */
[----:B------:R-:W-:Y:S01]  /*20a0*/  UIADD3 UR9, UPT, UPT, UR28, -0x4ab325aa, URZ ;  /* 0xb54cda561c097890 */ /* 0x000fe2000fffe0ff */
[-C--:B------:R-:W-:Y:S01]  /*20b0*/  ISETP.GE.AND P3, PT, R18, R92.reuse, PT ;  /* 0x0000005c1200720c */ /* 0x080fe20003f66270 */
[----:B------:R-:W2:Y:S01]  /*20c0*/  LDC.U8 R124, c[0x0][0x4f8] ;  /* 0x00013e00ff7c7b82 */ /* 0x000ea20000000000 */
[----:B------:R-:W-:Y:S01]  /*20d0*/  ISETP.GE.AND P5, PT, R11, R92, PT ;  /* 0x0000005c0b00720c */ /* 0x000fe20003fa6270 */
[----:B------:R-:W4:Y:S01]  /*20e0*/  SHFL.BFLY PT, R20, R25, 0x1, 0x1f ;  /* 0x0c201f0019147f89 */ /* 0x000f2200000e0000 */
[----:B------:R-:W-:-:S02]  /*20f0*/  FSEL R24, R47, -INF , !P1 ;  /* 0xff8000002f187808 */ /* 0x000fc40004800000 */
[----:B------:R-:W-:Y:S02]  /*2100*/  FSEL R18, R42, -INF , !P6 ;  /* 0xff8000002a127808 */ /* 0x000fe40007000000 */
[----:B------:R-:W-:Y:S02]  /*2110*/  FMNMX3.FTZ R11, R50, R6, R46, !PT ;  /* 0x00000006320b7276 */ /* 0x000fe4000781002e */
[----:B------:R-:W-:Y:S02]  /*2120*/  ISETP.GE.AND P2, PT, R17, R92, PT ;  /* 0x0000005c1100720c */ /* 0x000fe40003f46270 */
[----:B------:R-:W-:Y:S02]  /*2130*/  FSEL R38, R38, -INF , !P4 ;  /* 0xff80000026267808 */ /* 0x000fe40006000000 */
[----:B------:R-:W-:Y:S02]  /*2140*/  FMNMX3.FTZ R11, R11, R24, R18, !PT ;  /* 0x000000180b0b7276 */ /* 0x000fe40007810012 */
[----:B------:R-:W-:-:S02]  /*2150*/  ISETP.GE.AND P1, PT, R15, R92, PT ;  /* 0x0000005c0f00720c */ /* 0x000fc40003f26270 */
[-C--:B------:R-:W-:Y:S02]  /*2160*/  ISETP.GE.AND P4, PT, R10, R92.reuse, PT ;  /* 0x0000005c0a00720c */ /* 0x080fe40003f86270 */
[----:B------:R-:W-:Y:S02]  /*2170*/  ISETP.GE.AND P6, PT, R13, R92, PT ;  /* 0x0000005c0d00720c */ /* 0x000fe40003fc6270 */
[----:B------:R-:W-:Y:S02]  /*2180*/  FSEL R10, R39, -INF , !P3 ;  /* 0xff800000270a7808 */ /* 0x000fe40005800000 */
[----:B------:R-:W-:Y:S01]  /*2190*/  FSEL R34, R34, -INF , !P2 ;  /* 0xff80000022227808 */ /* 0x000fe20005000000 */
[----:B--2---:R-:W-:Y:S01]  /*21a0*/  IMAD.U32 R17, R124, 0x10000, RZ ;  /* 0x000100007c117824 */ /* 0x004fe200078e00ff */
[----:B------:R-:W-:Y:S02]  /*21b0*/  FMNMX3.FTZ R11, R11, R8, R38, !PT ;  /* 0x000000080b0b7276 */ /* 0x000fe40007810026 */
[----:B------:R-:W-:-:S02]  /*21c0*/  FSEL R33, R35, -INF , !P1 ;  /* 0xff80000023217808 */ /* 0x000fc40004800000 */
[-C--:B------:R-:W-:Y:S02]  /*21d0*/  ISETP.GE.AND P3, PT, R9, R92.reuse, PT ;  /* 0x0000005c0900720c */ /* 0x080fe40003f66270 */
[-C--:B------:R-:W-:Y:S02]  /*21e0*/  ISETP.GE.AND P2, PT, R7, R92.reuse, PT ;  /* 0x0000005c0700720c */ /* 0x080fe40003f46270 */
[----:B------:R-:W-:Y:S02]  /*21f0*/  ISETP.GE.AND P1, PT, R5, R92, PT ;  /* 0x0000005c0500720c */ /* 0x000fe40003f26270 */
[----:B------:R-:W-:Y:S02]  /*2200*/  FSEL R92, R30, -INF , !P6 ;  /* 0xff8000001e5c7808 */ /* 0x000fe40007000000 */
[----:B------:R-:W-:Y:S02]  /*2210*/  FMNMX3.FTZ R5, R11, R10, R34, !PT ;  /* 0x0000000a0b057276 */ /* 0x000fe40007810022 */
[----:B------:R-:W-:-:S02]  /*2220*/  FSEL R88, R31, -INF , !P5 ;  /* 0xff8000001f587808 */ /* 0x000fc40006800000 */
[----:B------:R-:W-:Y:S02]  /*2230*/  FSEL R89, R26, -INF , !P4 ;  /* 0xff8000001a597808 */ /* 0x000fe40006000000 */
[----:B------:R-:W-:Y:S02]  /*2240*/  FMNMX3.FTZ R5, R5, R33, R92, !PT ;  /* 0x0000002105057276 */ /* 0x000fe4000781005c */
[----:B------:R-:W-:Y:S02]  /*2250*/  FSEL R94, R27, -INF , !P3 ;  /* 0xff8000001b5e7808 */ /* 0x000fe40005800000 */
[----:B------:R-:W-:Y:S02]  /*2260*/  FSEL R95, R74, -INF , !P2 ;  /* 0xff8000004a5f7808 */ /* 0x000fe40005000000 */
[----:B------:R-:W-:Y:S02]  /*2270*/  FMNMX3.FTZ R5, R5, R88, R89, !PT ;  /* 0x0000005805057276 */ /* 0x000fe40007810059 */
[----:B------:R-:W-:-:S02]  /*2280*/  FSEL R96, R75, -INF , !P1 ;  /* 0xff8000004b607808 */ /* 0x000fc40004800000 */
[----:B------:R-:W-:Y:S02]  /*2290*/  FMNMX3.FTZ R5, R5, R94, R95, !PT ;  /* 0x0000005e05057276 */ /* 0x000fe4000781005f */
[----:B----4-:R-:W-:Y:S02]  /*22a0*/  FMNMX.FTZ R2, R25, R20, !PT ;  /* 0x0000001419027209 */ /* 0x010fe40007810000 */
[----:B------:R-:W-:Y:S02]  /*22b0*/  FMNMX.FTZ R20, R96, R5, !PT ;  /* 0x0000000560147209 */ /* 0x000fe40007810000 */
[----:B------:R-:W-:Y:S01]  /*22c0*/  LOP3.LUT R91, R91, UR28, R135, 0x96, !PT ;  /* 0x0000001c5b5b7c12 */ /* 0x000fe2000f8e9687 */
[C---:B---3--:R-:W-:Y:S01]  /*22d0*/  FMUL.FTZ R35, R2.reuse, UR22 ;  /* 0x0000001602237c20 */ /* 0x048fe20008410000 */
[----:B------:R-:W-:Y:S01]  /*22e0*/  LOP3.LUT R22, R61, UR29, R133, 0x96, !PT ;  /* 0x0000001d3d167c12 */ /* 0x000fe2000f8e9685 */
[----:B------:R-:W2:Y:S01]  /*22f0*/  SHFL.BFLY PT, R5, R20, 0x2, 0x1f ;  /* 0x0c401f0014057f89 */ /* 0x000ea200000e0000 */
[----:B------:R-:W-:Y:S01]  /*2300*/  FSETP.NEU.FTZ.AND P1, PT, R2, -INF , PT ;  /* 0xff8000000200780b */ /* 0x000fe20003f3d000 */
[----:B------:R-:W-:Y:S01]  /*2310*/  IMAD.WIDE.U32 R130, R91, -0x2daee0ad, RZ ;  /* 0xd2511f535b827825 */ /* 0x000fe200078e00ff */
[----:B------:R-:W-:-:S02]  /*2320*/  LOP3.LUT R110, R0, 0x120, R87, 0xf8, !PT ;  /* 0x00000120006e7812 */ /* 0x000fc400078ef857 */
[----:B------:R-:W-:Y:S01]  /*2330*/  FSEL R35, R35, RZ, P1 ;  /* 0x000000ff23237208 */ /* 0x000fe20000800000 */
[----:B------:R-:W-:Y:S01]  /*2340*/  IMAD.WIDE.U32 R22, R22, -0x326172a9, RZ ;  /* 0xcd9e8d5716167825 */ /* 0x000fe200078e00ff */
[----:B------:R-:W-:Y:S01]  /*2350*/  LOP3.LUT R126, R132, UR8, R131, 0x96, !PT ;  /* 0x00000008847e7c12 */ /* 0x000fe2000f8e9683 */
[----:B------:R-:W-:Y:S01]  /*2360*/  UIADD3 UR8, UPT, UPT, UR29, 0x646e171e, URZ ;  /* 0x646e171e1d087890 */ /* 0x000fe2000fffe0ff */
[----:B------:R-:W-:Y:S01]  /*2370*/  LEA R110, R110, UR4, 0x1 ;  /* 0x000000046e6e7c11 */ /* 0x000fe2000f8e08ff */
[----:B------:R-:W-:Y:S01]  /*2380*/  FFMA.FTZ R30, R16, UR22, -R35 ;  /* 0x00000016101e7c23 */ /* 0x000fe20008010823 */
[----:B------:R-:W-:Y:S01]  /*2390*/  LOP3.LUT R26, R134, UR21, R23, 0x96, !PT ;  /* 0x00000015861a7c12 */ /* 0x000fe2000f8e9617 */
[----:B------:R-:W-:-:S04]  /*23a0*/  IMAD.WIDE.U32 R126, R126, -0x326172a9, RZ ;  /* 0xcd9e8d577e7e7825 */ /* 0x000fc800078e00ff */
[--C-:B------:R-:W-:Y:S01]  /*23b0*/  FFMA.FTZ R28, R14, UR22, -R35.reuse ;  /* 0x000000160e1c7c23 */ /* 0x100fe20008010823 */
[--C-:B------:R-:W-:Y:S01]  /*23c0*/  FFMA.FTZ R31, R48, UR22, -R35.reuse ;  /* 0x00000016301f7c23 */ /* 0x100fe20008010823 */
[----:B------:R-:W-:Y:S01]  /*23d0*/  FFMA.FTZ R97, R44, UR22, -R35 ;  /* 0x000000162c617c23 */ /* 0x000fe20008010823 */
[----:B------:R-:W-:Y:S01]  /*23e0*/  IMAD.WIDE.U32 R26, R26, -0x2daee0ad, RZ ;  /* 0xd2511f531a1a7825 */ /* 0x000fe200078e00ff */
[----:B------:R-:W-:Y:S01]  /*23f0*/  LOP3.LUT R22, R22, UR20, R127, 0x96, !PT ;  /* 0x0000001416167c12 */ /* 0x000fe2000f8e967f */
[----:B------:R-:W-:Y:S01]  /*2400*/  MUFU.EX2 R30, R30 ;  /* 0x0000001e001e7308 */ /* 0x000fe20000000800 */
[----:B------:R-:W-:Y:S01]  /*2410*/  LOP3.LUT R124, R124, 0xff0000, R17, 0xf8, !PT ;  /* 0x00ff00007c7c7812 */ /* 0x000fe200078ef811 */
[----:B------:R-:W-:Y:S01]  /*2420*/  IMAD.IADD R108, R3, 0x1, R110 ;  /* 0x00000001036c7824 */ /* 0x000fe200078e026e */
[----:B------:R-:W-:Y:S01]  /*2430*/  LOP3.LUT R7, R130, UR17, R27, 0x96, !PT ;  /* 0x0000001182077c12 */ /* 0x000fe2000f8e961b */
[----:B------:R-:W-:Y:S01]  /*2440*/  IMAD.WIDE.U32 R22, R22, -0x2daee0ad, RZ ;  /* 0xd2511f5316167825 */ /* 0x000fe200078e00ff */
[----:B-1----:R-:W-:Y:S01]  /*2450*/  LDSM.16.MT88.4 R56, [R110+0x7000] ;  /* 0x007000006e38783b */ /* 0x002fe20000004200 */
[----:B--2---:R-:W-:-:S02]  /*2460*/  FMNMX.FTZ R5, R20, R5, !PT ;  /* 0x0000000514057209 */ /* 0x004fc40007810000 */
[----:B------:R-:W-:Y:S01]  /*2470*/  FFMA.FTZ R87, R76, UR22, -R35 ;  /* 0x000000164c577c23 */ /* 0x000fe20008010823 */
[----:B------:R-:W1:Y:S01]  /*2480*/  MUFU.EX2 R31, R31 ;  /* 0x0000001f001f7308 */ /* 0x000e620000000800 */
[----:B------:R-:W-:Y:S01]  /*2490*/  LOP3.LUT R21, R26, UR14, R23, 0x96, !PT ;  /* 0x0000000e1a157c12 */ /* 0x000fe2000f8e9617 */
[----:B------:R-:W-:Y:S01]  /*24a0*/  IMAD.WIDE.U32 R26, R7, -0x326172a9, RZ ;  /* 0xcd9e8d57071a7825 */ /* 0x000fe200078e00ff */
[----:B------:R-:W2:Y:S03]  /*24b0*/  SHFL.BFLY PT, R16, R5, 0x1, 0x1f ;  /* 0x0c201f0005107f89 */ /* 0x000ea600000e0000 */
[--C-:B------:R-:W-:Y:S01]  /*24c0*/  FFMA.FTZ R91, R77, UR22, -R35.reuse ;  /* 0x000000164d5b7c23 */ /* 0x100fe20008010823 */
[----:B------:R-:W-:Y:S01]  /*24d0*/  FFMA.FTZ R104, R78, UR22, -R35 ;  /* 0x000000164e687c23 */ /* 0x000fe20008010823 */
[----:B------:R-:W-:Y:S01]  /*24e0*/  IMAD.WIDE.U32 R20, R21, -0x326172a9, RZ ;  /* 0xcd9e8d5715147825 */ /* 0x000fe200078e00ff */
[----:B------:R-:W-:-:S03]  /*24f0*/  LOP3.LUT R7, R126, UR15, R27, 0x96, !PT ;  /* 0x0000000f7e077c12 */ /* 0x000fc6000f8e961b */
[----:B------:R-:W-:Y:S01]  /*2500*/  FFMA.FTZ R27, R40, UR22, -R35 ;  /* 0x00000016281b7c23 */ /* 0x000fe20008010823 */
[----:B------:R-:W-:Y:S01]  /*2510*/  MUFU.EX2 R97, R97 ;  /* 0x0000006100617308 */ /* 0x000fe20000000800 */
[----:B------:R-:W-:Y:S01]  /*2520*/  LDSM.16.MT88.4 R64, [R108+0x7000] ;  /* 0x007000006c40783b */ /* 0x000fe20000004200 */
[----:B------:R-:W-:Y:S01]  /*2530*/  LOP3.LUT R14, R26, UR13, R21, 0x96, !PT ;  /* 0x0000000d1a0e7c12 */ /* 0x000fe2000f8e9615 */
[----:B------:R-:W-:-:S04]  /*2540*/  IMAD.WIDE.U32 R42, R7, -0x2daee0ad, RZ ;  /* 0xd2511f53072a7825 */ /* 0x000fc800078e00ff */
[--C-:B------:R-:W-:Y:S01]  /*2550*/  FFMA.FTZ R21, R36, UR22, -R35.reuse ;  /* 0x0000001624157c23 */ /* 0x100fe20008010823 */
[----:B------:R-:W-:Y:S01]  /*2560*/  LDSM.16.MT88.4 R72, [R110+0x8000] ;  /* 0x008000006e48783b */ /* 0x000fe20000004200 */
[----:B------:R-:W-:Y:S01]  /*2570*/  FFMA.FTZ R86, R86, UR22, -R35 ;  /* 0x0000001656567c23 */ /* 0x000fe20008010823 */
[----:B------:R-:W-:Y:S01]  /*2580*/  IMAD.WIDE.U32 R14, R14, -0x2daee0ad, RZ ;  /* 0xd2511f530e0e7825 */ /* 0x000fe200078e00ff */
[----:B------:R-:W-:-:S03]  /*2590*/  LOP3.LUT R7, R22, UR12, R43, 0x96, !PT ;  /* 0x0000000c16077c12 */ /* 0x000fc6000f8e962b */
[----:B------:R-:W-:Y:S01]  /*25a0*/  FFMA.FTZ R22, R12, UR22, -R35 ;  /* 0x000000160c167c23 */ /* 0x000fe20008010823 */
[----:B------:R-:W3:Y:S01]  /*25b0*/  MUFU.EX2 R28, R28 ;  /* 0x0000001c001c7308 */ /* 0x000ee20000000800 */
[----:B-1----:R-:W-:Y:S01]  /*25c0*/  F2FP.F16.F32.PACK_AB R80, R30, R31 ;  /* 0x0000001f1e50723e */ /* 0x002fe200000000ff */
[----:B------:R-:W-:Y:S01]  /*25d0*/  VIADD R61, R61, 0x1 ;  /* 0x000000013d3d7836 */ /* 0x000fe20000000000 */
[----:B------:R-:W-:Y:S01]  /*25e0*/  LOP3.LUT R13, R42, UR10, R15, 0x96, !PT ;  /* 0x0000000a2a0d7c12 */ /* 0x000fe2000f8e960f */
[----:B------:R-:W-:Y:S01]  /*25f0*/  IMAD.WIDE.U32 R40, R7, -0x326172a9, RZ ;  /* 0xcd9e8d5707287825 */ /* 0x000fe200078e00ff */
[----:B------:R-:W-:Y:S02]  /*2600*/  LOP3.LUT R128, R85, 0x3e00, RZ, 0xc0, !PT ;  /* 0x00003e0055807812 */ /* 0x000fe400078ec0ff */
[----:B--2---:R-:W-:Y:S01]  /*2610*/  FMNMX.FTZ R0, R5, R16, !PT ;  /* 0x0000001005007209 */ /* 0x004fe20007810000 */
[----:B------:R-:W-:Y:S01]  /*2620*/  IMAD.WIDE.U32 R12, R13, -0x326172a9, RZ ;  /* 0xcd9e8d570d0c7825 */ /* 0x000fe200078e00ff */
[----:B------:R-:W-:-:S03]  /*2630*/  LOP3.LUT R37, R20, UR11, R41, 0x96, !PT ;  /* 0x0000000b14257c12 */ /* 0x000fc6000f8e9629 */
[----:B------:R-:W-:Y:S01]  /*2640*/  FFMA.FTZ R20, R4, UR22, -R35 ;  /* 0x0000001604147c23 */ /* 0x000fe20008010823 */
[C---:B------:R-:W-:Y:S01]  /*2650*/  FSETP.NEU.FTZ.AND P1, PT, R0.reuse, -INF , PT ;  /* 0xff8000000000780b */ /* 0x040fe20003f3d000 */
[----:B------:R-:W-:Y:S01]  /*2660*/  FMUL.FTZ R99, R0, UR22 ;  /* 0x0000001600637c20 */ /* 0x000fe20008410000 */
[----:B------:R-:W-:Y:S01]  /*2670*/  LOP3.LUT R7, R40, UR9, R13, 0x96, !PT ;  /* 0x0000000928077c12 */ /* 0x000fe2000f8e960d */
[----:B------:R-:W-:Y:S01]  /*2680*/  IMAD.WIDE.U32 R36, R37, -0x2daee0ad, RZ ;  /* 0xd2511f5325247825 */ /* 0x000fe200078e00ff */
[----:B------:R-:W-:Y:S01]  /*2690*/  LDSM.16.MT88.4 R40, [R110+0x6000] ;  /* 0x006000006e28783b */ /* 0x000fe20000004200 */
[C---:B------:R-:W-:Y:S01]  /*26a0*/  PRMT R5, R12.reuse, 0x7773, RZ ;  /* 0x000077730c057816 */ /* 0x040fe200000000ff */
[----:B------:R-:W-:Y:S01]  /*26b0*/  MUFU.EX2 R27, R27 ;  /* 0x0000001b001b7308 */ /* 0x000fe20000000800 */
[----:B------:R-:W-:Y:S01]  /*26c0*/  FSEL R99, R99, RZ, P1 ;  /* 0x000000ff63637208 */ /* 0x000fe20000800000 */
[----:B------:R-:W-:Y:S01]  /*26d0*/  IMAD.MOV.U32 R16, RZ, RZ, R12 ;  /* 0x000000ffff107224 */ /* 0x000fe200078e000c */
[----:B------:R-:W-:-:S02]  /*26e0*/  PRMT R4, R12, 0x7772, RZ ;  /* 0x000077720c047816 */ /* 0x000fc400000000ff */
[----:B------:R-:W-:Y:S01]  /*26f0*/  LOP3.LUT R13, R14, UR8, R37, 0x96, !PT ;  /* 0x000000080e0d7c12 */ /* 0x000fe2000f8e9625 */
[--C-:B------:R-:W-:Y:S01]  /*2700*/  FFMA.FTZ R100, R46, UR22, -R99.reuse ;  /* 0x000000162e647c23 */ /* 0x100fe20008010863 */
[--C-:B------:R-:W-:Y:S01]  /*2710*/  FFMA.FTZ R25, R24, UR22, -R99.reuse ;  /* 0x0000001618197c23 */ /* 0x100fe20008010863 */
[--C-:B------:R-:W-:Y:S01]  /*2720*/  FFMA.FTZ R101, R50, UR22, -R99.reuse ;  /* 0x0000001632657c23 */ /* 0x100fe20008010863 */
[--C-:B------:R-:W-:Y:S01]  /*2730*/  FFMA.FTZ R102, R6, UR22, -R99.reuse ;  /* 0x0000001606667c23 */ /* 0x100fe20008010863 */
[C---:B------:R-:W-:Y:S01]  /*2740*/  PRMT R14, R36.reuse, 0x7773, RZ ;  /* 0x00007773240e7816 */ /* 0x040fe200000000ff */
[----:B------:R-:W1:Y:S01]  /*2750*/  LDSM.16.MT88.4 R48, [R108+0x6000] ;  /* 0x006000006c30783b */ /* 0x000e620000004200 */
[----:B------:R-:W-:Y:S01]  /*2760*/  MUFU.EX2 R100, R100 ;  /* 0x0000006400647308 */ /* 0x000fe20000000800 */
[----:B------:R-:W-:Y:S01]  /*2770*/  PRMT R15, R36, 0x7772, RZ ;  /* 0x00007772240f7816 */ /* 0x000fe200000000ff */
[----:B------:R-:W-:Y:S01]  /*2780*/  FFMA.FTZ R24, R38, UR22, -R99 ;  /* 0x0000001626187c23 */ /* 0x000fe20008010863 */
[----:B------:R-:W-:Y:S01]  /*2790*/  PRMT R4, R4, 0x5410, R5 ;  /* 0x0000541004047816 */ /* 0x000fe20000000005 */
[--C-:B------:R-:W-:Y:S01]  /*27a0*/  FFMA.FTZ R3, R10, UR22, -R99.reuse ;  /* 0x000000160a037c23 */ /* 0x100fe20008010863 */
[C---:B------:R-:W-:Y:S01]  /*27b0*/  LOP3.LUT R5, R7.reuse, 0xffff, RZ, 0xc0, !PT ;  /* 0x0000ffff07057812 */ /* 0x040fe200078ec0ff */
[--C-:B------:R-:W-:Y:S01]  /*27c0*/  FFMA.FTZ R23, R8, UR22, -R99.reuse ;  /* 0x0000001608177c23 */ /* 0x100fe20008010863 */
[----:B------:R-:W-:Y:S01]  /*27d0*/  PRMT R6, R7, 0x7632, R6 ;  /* 0x0000763207067816 */ /* 0x000fe20000000006 */
[----:B------:R-:W2:Y:S01]  /*27e0*/  MUFU.EX2 R25, R25 ;  /* 0x0000001900197308 */ /* 0x000ea20000000800 */
[----:B------:R-:W-:Y:S01]  /*27f0*/  PRMT R15, R15, 0x5410, R14 ;  /* 0x000054100f0f7816 */ /* 0x000fe2000000000e */
[--C-:B------:R-:W-:Y:S01]  /*2800*/  FFMA.FTZ R26, R18, UR22, -R99.reuse ;  /* 0x00000016121a7c23 */ /* 0x100fe20008010863 */
[----:B------:R-:W-:Y:S01]  /*2810*/  PRMT R11, R12, 0x7771, RZ ;  /* 0x000077710c0b7816 */ /* 0x000fe200000000ff */
[----:B------:R-:W-:Y:S01]  /*2820*/  IMAD.MOV.U32 R12, RZ, RZ, R36 ;  /* 0x000000ffff0c7224 */ /* 0x000fe200078e0024 */
[----:B------:R-:W-:Y:S01]  /*2830*/  LOP3.LUT R16, R16, 0xff, RZ, 0xc0, !PT ;  /* 0x000000ff10107812 */ /* 0x000fe200078ec0ff */
[----:B------:R-:W-:Y:S01]  /*2840*/  FFMA.FTZ R88, R88, UR22, -R99 ;  /* 0x0000001658587c23 */ /* 0x000fe20008010863 */
[----:B------:R-:W-:Y:S01]  /*2850*/  LOP3.LUT R14, R7, 0xff, RZ, 0xc0, !PT ;  /* 0x000000ff070e7812 */ /* 0x000fe200078ec0ff */
        /* <DEDUP_REMOVED lines=8> */
[----:B------:R-:W4:Y:S01]  /*28e0*/  MUFU.EX2 R102, R102 ;  /* 0x0000006600667308 */ /* 0x000f220000000800 */
[----:B------:R-:W-:Y:S01]  /*28f0*/  PRMT R5, R14, 0x5410, R5 ;  /* 0x000054100e057816 */ /* 0x000fe20000000005 */
[----:B------:R-:W-:Y:S01]  /*2900*/  LDSM.16.MT88.4 R16, [R108+0x6400] ;  /* 0x006400006c10783b */ /* 0x000fe20000004200 */
[----:B------:R-:W-:Y:S01]  /*2910*/  LOP3.LUT R83, R4, 0xff00ff, RZ, 0xc0, !PT ;  /* 0x00ff00ff04537812 */ /* 0x000fe200078ec0ff */
[----:B------:R-:W-:Y:S01]  /*2920*/  FFMA.FTZ R34, R94, UR22, -R99 ;  /* 0x000000165e227c23 */ /* 0x000fe20008010863 */
[----:B------:R-:W-:-:S02]  /*2930*/  PRMT R81, R6, 0x5410, R81 ;  /* 0x0000541006517816 */ /* 0x000fc40000000051 */
[--C-:B------:R-:W-:Y:S01]  /*2940*/  HSET2.LE.AND R11, R11, R124.reuse, PT ;  /* 0x0000007c0b0b7233 */ /* 0x100fe20003803000 */
[----:B------:R-:W-:Y:S01]  /*2950*/  MUFU.EX2 R22, R22 ;  /* 0x0000001600167308 */ /* 0x000fe20000000800 */
[--C-:B------:R-:W-:Y:S02]  /*2960*/  HSET2.LE.AND R83, R83, R124.reuse, PT ;  /* 0x0000007c53537233 */ /* 0x100fe40003803000 */
[--C-:B------:R-:W-:Y:S02]  /*2970*/  HSET2.LE.AND R5, R5, R124.reuse, PT ;  /* 0x0000007c05057233 */ /* 0x100fe40003803000 */
[----:B------:R-:W-:Y:S02]  /*2980*/  HSET2.LE.AND R81, R81, R124, PT ;  /* 0x0000007c51517233 */ /* 0x000fe40003803000 */
[----:B---3--:R-:W-:Y:S01]  /*2990*/  F2FP.F16.F32.PACK_AB R82, R28, R97 ;  /* 0x000000611c52723e */ /* 0x008fe200000000ff */
[----:B------:R-:W-:Y:S01]  /*29a0*/  MUFU.EX2 R21, R21 ;  /* 0x0000001500157308 */ /* 0x000fe20000000800 */
[----:B--2---:R-:W-:-:S02]  /*29b0*/  F2FP.F16.F32.PACK_AB R4, R25, R100 ;  /* 0x000000641904723e */ /* 0x004fc400000000ff */
[----:B----4-:R-:W-:Y:S01]  /*29c0*/  F2FP.F16.F32.PACK_AB R14, R102, R101 ;  /* 0x00000065660e723e */ /* 0x010fe200000000ff */
[----:B------:R-:W-:Y:S01]  /*29d0*/  FADD.FTZ R101, R101, R102 ;  /* 0x0000006665657221 */ /* 0x000fe20000010000 */
[----:B------:R-:W-:Y:S02]  /*29e0*/  LOP3.LUT R82, R82, R11, RZ, 0xc0, !PT ;  /* 0x0000000b52527212 */ /* 0x000fe400078ec0ff */
[----:B------:R-:W-:Y:S01]  /*29f0*/  LOP3.LUT R83, R4, R83, RZ, 0xc0, !PT ;  /* 0x0000005304537212 */ /* 0x000fe200078ec0ff */
[----:B------:R-:W2:Y:S01]  /*2a00*/  MUFU.EX2 R20, R20 ;  /* 0x0000001400147308 */ /* 0x000ea20000000800 */
[----:B------:R-:W-:Y:S01]  /*2a10*/  LOP3.LUT R80, R80, R5, RZ, 0xc0, !PT ;  /* 0x0000000550507212 */ /* 0x000fe200078ec0ff */
[----:B------:R-:W-:Y:S01]  /*2a20*/  FADD.FTZ R94, R100, R101 ;  /* 0x00000065645e7221 */ /* 0x000fe20000010000 */
[----:B------:R-:W-:Y:S01]  /*2a30*/  LOP3.LUT R81, R14, R81, RZ, 0xc0, !PT ;  /* 0x000000510e517212 */ /* 0x000fe200078ec0ff */
[----:B------:R-:W3:Y:S01]  /*2a40*/  LDSM.16.MT88.4 R4, [R110+0x6400] ;  /* 0x006400006e04783b */ /* 0x000ee20000004200 */
[----:B------:R-:W-:Y:S01]  /*2a50*/  LOP3.LUT R10, R12, 0xff, RZ, 0xc0, !PT ;  /* 0x000000ff0c0a7812 */ /* 0x000fe200078ec0ff */
[----:B------:R-:W-:Y:S01]  /*2a60*/  FADD.FTZ R25, R25, R94 ;  /* 0x0000005e19197221 */ /* 0x000fe20000010000 */
[C---:B------:R-:W-:Y:S01]  /*2a70*/  LOP3.LUT R12, R13.reuse, 0xffff, RZ, 0xc0, !PT ;  /* 0x0000ffff0d0c7812 */ /* 0x040fe200078ec0ff */
[----:B------:R-:W-:Y:S01]  /*2a80*/  MUFU.EX2 R24, R24 ;  /* 0x0000001800187308 */ /* 0x000fe20000000800 */
[----:B------:R-:W-:Y:S01]  /*2a90*/  PRMT R9, R36, 0x7771, RZ ;  /* 0x0000777124097816 */ /* 0x000fe200000000ff */
[----:B-1----:R-:W-:Y:S01]  /*2aa0*/  HMMA.16816.F32 R44, R80, R48, RZ ;  /* 0x00000030502c723c */ /* 0x002fe200000018ff */
[----:B------:R-:W-:-:S02]  /*2ab0*/  LOP3.LUT R11, R13, 0xff, RZ, 0xc0, !PT ;  /* 0x000000ff0d0b7812 */ /* 0x000fc400078ec0ff */
[----:B------:R-:W-:Y:S02]  /*2ac0*/  SHF.R.U32.HI R12, RZ, 0x8, R12 ;  /* 0x00000008ff0c7819 */ /* 0x000fe4000001160c */
[----:B------:R-:W-:Y:S01]  /*2ad0*/  PRMT R14, R13, 0x7632, R14 ;  /* 0x000076320d0e7816 */ /* 0x000fe2000000000e */
[----:B------:R-:W1:Y:S01]  /*2ae0*/  MUFU.EX2 R3, R3 ;  /* 0x0000000300037308 */ /* 0x000e620000000800 */
[----:B------:R-:W-:Y:S01]  /*2af0*/  SHF.R.U32.HI R13, RZ, 0x18, R13 ;  /* 0x00000018ff0d7819 */ /* 0x000fe2000001160d */
[C---:B------:R-:W-:Y:S01]  /*2b00*/  HMMA.16816.F32 R36, R80.reuse, R40, RZ ;  /* 0x000000285024723c */ /* 0x040fe200000018ff */
[----:B------:R-:W-:Y:S02]  /*2b10*/  PRMT R41, R10, 0x5410, R9 ;  /* 0x000054100a297816 */ /* 0x000fe40000000009 */
[----:B------:R-:W-:Y:S02]  /*2b20*/  PRMT R9, R11, 0x5410, R12 ;  /* 0x000054100b097816 */ /* 0x000fe4000000000c */
[----:B------:R-:W-:Y:S01]  /*2b30*/  LOP3.LUT R8, R14, 0xff, RZ, 0xc0, !PT ;  /* 0x000000ff0e087812 */ /* 0x000fe200078ec0ff */
[----:B------:R-:W-:Y:S01]  /*2b40*/  MUFU.EX2 R26, R26 ;  /* 0x0000001a001a7308 */ /* 0x000fe20000000800 */
[----:B------:R-:W-:Y:S01]  /*2b50*/  LOP3.LUT R15, R15, 0xff00ff, RZ, 0xc0, !PT ;  /* 0x00ff00ff0f0f7812 */ /* 0x000fe200078ec0ff */
[----:B------:R-:W-:Y:S01]  /*2b60*/  HMMA.16816.F32 R48, R80, R50, RZ ;  /* 0x000000325030723c */ /* 0x000fe200000018ff */
[----:B------:R-:W-:-:S02]  /*2b70*/  PRMT R13, R8, 0x5410, R13 ;  /* 0x00005410080d7816 */ /* 0x000fc4000000000d */
[--C-:B------:R-:W-:Y:S02]  /*2b80*/  HSET2.LE.AND R12, R9, R124.reuse, PT ;  /* 0x0000007c090c7233 */ /* 0x100fe40003803000 */
[--C-:B------:R-:W-:Y:S01]  /*2b90*/  HSET2.LE.AND R14, R41, R124.reuse, PT ;  /* 0x0000007c290e7233 */ /* 0x100fe20003803000 */
[----:B------:R-:W4:Y:S01]  /*2ba0*/  MUFU.EX2 R23, R23 ;  /* 0x0000001700177308 */ /* 0x000f220000000800 */
[----:B--2---:R-:W-:Y:S01]  /*2bb0*/  F2FP.F16.F32.PACK_AB R11, R20, R21 ;  /* 0x00000015140b723e */ /* 0x004fe200000000ff */
[C---:B------:R-:W-:Y:S01]  /*2bc0*/  HMMA.16816.F32 R40, R80.reuse, R42, RZ ;  /* 0x0000002a5028723c */ /* 0x040fe200000018ff */
[----:B------:R-:W-:Y:S02]  /*2bd0*/  HSET2.LE.AND R15, R15, R124, PT ;  /* 0x0000007c0f0f7233 */ /* 0x000fe40003803000 */
[----:B-1----:R-:W-:Y:S02]  /*2be0*/  F2FP.F16.F32.PACK_AB R8, R3, R24 ;  /* 0x000000180308723e */ /* 0x002fe400000000ff */
[----:B------:R-:W-:Y:S01]  /*2bf0*/  F2FP.F16.F32.PACK_AB R9, R22, R27 ;  /* 0x0000001b1609723e */ /* 0x000fe200000000ff */
[----:B------:R-:W-:Y:S01]  /*2c00*/  MUFU.EX2 R88, R88 ;  /* 0x0000005800587308 */ /* 0x000fe20000000800 */
[----:B------:R-:W-:Y:S01]  /*2c10*/  LOP3.LUT R14, R11, R14, RZ, 0xc0, !PT ;  /* 0x0000000e0b0e7212 */ /* 0x000fe200078ec0ff */
[----:B------:R-:W-:Y:S01]  /*2c20*/  HMMA.16816.F32 R68, R80, R72, RZ ;  /* 0x000000485044723c */ /* 0x000fe200000018ff */
[----:B------:R-:W-:-:S02]  /*2c30*/  LOP3.LUT R15, R8, R15, RZ, 0xc0, !PT ;  /* 0x0000000f080f7212 */ /* 0x000fc400078ec0ff */
[----:B------:R-:W-:Y:S02]  /*2c40*/  LOP3.LUT R12, R9, R12, RZ, 0xc0, !PT ;  /* 0x0000000c090c7212 */ /* 0x000fe400078ec0ff */
[----:B------:R-:W1:Y:S01]  /*2c50*/  LDSM.16.MT88.4 R8, [R110+0x7400] ;  /* 0x007400006e08783b */ /* 0x000e620000004200 */
[----:B------:R-:W-:Y:S01]  /*2c60*/  HSET2.LE.AND R13, R13, R124, PT ;  /* 0x0000007c0d0d7233 */ /* 0x000fe20003803000 */
[----:B------:R-:W-:Y:S01]  /*2c70*/  MUFU.EX2 R86, R86 ;  /* 0x0000005600567308 */ /* 0x000fe20000000800 */
[C---:B----4-:R-:W-:Y:S01]  /*2c80*/  F2FP.F16.F32.PACK_AB R52, R23.reuse, R26 ;  /* 0x0000001a1734723e */ /* 0x050fe200000000ff */
[C---:B------:R-:W-:Y:S01]  /*2c90*/  HMMA.16816.F32 R72, R80.reuse, R74, RZ ;  /* 0x0000004a5048723c */ /* 0x040fe200000018ff */
[----:B------:R-:W-:Y:S02]  /*2ca0*/  FADD.FTZ R26, R26, R25 ;  /* 0x000000191a1a7221 */ /* 0x000fe40000010000 */
[----:B------:R-:W-:Y:S02]  /*2cb0*/  LOP3.LUT R13, R52, R13, RZ, 0xc0, !PT ;  /* 0x0000000d340d7212 */ /* 0x000fe400078ec0ff */
[----:B------:R-:W-:Y:S01]  /*2cc0*/  FADD.FTZ R23, R23, R26 ;  /* 0x0000001a17177221 */ /* 0x000fe20000010000 */
[----:B------:R-:W-:Y:S02]  /*2cd0*/  MUFU.EX2 R136, R136 ;  /* 0x0000008800887308 */ /* 0x000fe40000000800 */
[----:B------:R-:W-:Y:S01]  /*2ce0*/  HMMA.16816.F32 R52, R80, R56, RZ ;  /* 0x000000385034723c */ /* 0x000fe200000018ff */
[----:B------:R-:W-:-:S04]  /*2cf0*/  FADD.FTZ R24, R24, R23 ;  /* 0x0000001718187221 */ /* 0x000fc80000010000 */
[----:B------:R-:W-:Y:S01]  /*2d00*/  FADD.FTZ R24, R3, R24 ;  /* 0x0000001803187221 */ /* 0x000fe20000010000 */
[----:B------:R-:W-:Y:S02]  /*2d10*/  MUFU.EX2 R93, R93 ;  /* 0x0000005d005d7308 */ /* 0x000fe40000000800 */
[C---:B---3--:R-:W-:Y:S06]  /*2d20*/  HMMA.16816.F32 R36, R12.reuse, R4, R36 ;  /* 0x000000040c24723c */ /* 0x048fec0000001824 */
[----:B------:R-:W-:Y:S02]  /*2d30*/  MUFU.EX2 R87, R87 ;  /* 0x0000005700577308 */ /* 0x000fe40000000800 */
[C---:B------:R-:W-:Y:S01]  /*2d40*/  HMMA.16816.F32 R40, R12.reuse, R6, R40 ;  /* 0x000000060c28723c */ /* 0x040fe20000001828 */
[----:B------:R-:W2:Y:S05]  /*2d50*/  LDSM.16.MT88.4 R4, [R108+0x7400] ;  /* 0x007400006c04783b */ /* 0x000eaa0000004200 */
[----:B------:R-:W-:Y:S02]  /*2d60*/  MUFU.EX2 R89, R89 ;  /* 0x0000005900597308 */ /* 0x000fe40000000800 */
[----:B------:R-:W-:Y:S01]  /*2d70*/  HMMA.16816.F32 R44, R12, R16, R44 ;  /* 0x000000100c2c723c */ /* 0x000fe2000000182c */
[----:B------:R-:W-:-:S05]  /*2d80*/  LOP3.LUT R16, R61, UR29, R133, 0x96, !PT ;  /* 0x0000001d3d107c12 */ /* 0x000fca000f8e9685 */
[----:B------:R-:W-:Y:S01]  /*2d90*/  IMAD.WIDE.U32 R16, R16, -0x326172a9, RZ ;  /* 0xcd9e8d5710107825 */ /* 0x000fe200078e00ff */
[----:B------:R-:W-:Y:S01]  /*2da0*/  MUFU.EX2 R34, R34 ;  /* 0x0000002200227308 */ /* 0x000fe20000000800 */
[----:B------:R-:W-:Y:S08]  /*2db0*/  HMMA.16816.F32 R56, R80, R58, RZ ;  /* 0x0000003a5038723c */ /* 0x000ff000000018ff */
[----:B-1----:R-:W-:Y:S01]  /*2dc0*/  HMMA.16816.F32 R52, R12, R8, R52 ;  /* 0x000000080c34723c */ /* 0x002fe20000001834 */
[----:B------:R-:W-:-:S05]  /*2dd0*/  LOP3.LUT R8, R134, UR21, R17, 0x96, !PT ;  /* 0x0000001586087c12 */ /* 0x000fca000f8e9611 */
[----:B------:R-:W-:Y:S02]  /*2de0*/  IMAD.WIDE.U32 R8, R8, -0x2daee0ad, RZ ;  /* 0xd2511f5308087825 */ /* 0x000fe400078e00ff */
[----:B------:R-:W-:Y:S01]  /*2df0*/  HMMA.16816.F32 R48, R12, R18, R48 ;  /* 0x000000120c30723c */ /* 0x000fe20000001830 */
[----:B------:R-:W-:Y:S02]  /*2e00*/  LOP3.LUT R18, R16, UR20, R127, 0x96, !PT ;  /* 0x0000001410127c12 */ /* 0x000fe4000f8e967f */
[----:B------:R-:W-:-:S03]  /*2e10*/  LOP3.LUT R9, R130, UR17, R9, 0x96, !PT ;  /* 0x0000001182097c12 */ /* 0x000fc6000f8e9609 */
[----:B------:R-:W-:Y:S02]  /*2e20*/  IMAD.WIDE.U32 R18, R18, -0x2daee0ad, RZ ;  /* 0xd2511f5312127825 */ /* 0x000fe400078e00ff */
[----:B------:R-:W-:Y:S02]  /*2e30*/  HMMA.16816.F32 R60, R80, R64, RZ ;  /* 0x00000040503c723c */ /* 0x000fe400000018ff */
[----:B------:R-:W-:Y:S01]  /*2e40*/  IMAD.WIDE.U32 R16, R9, -0x326172a9, RZ ;  /* 0xcd9e8d5709107825 */ /* 0x000fe200078e00ff */
[----:B------:R-:W-:-:S05]  /*2e50*/  LOP3.LUT R8, R8, UR14, R19, 0x96, !PT ;  /* 0x0000000e08087c12 */ /* 0x000fca000f8e9613 */
[----:B------:R-:W-:Y:S01]  /*2e60*/  HMMA.16816.F32 R64, R80, R66, RZ ;  /* 0x000000425040723c */ /* 0x000fe200000018ff */
[----:B------:R-:W-:-:S05]  /*2e70*/  IMAD.WIDE.U32 R8, R8, -0x326172a9, RZ ;  /* 0xcd9e8d5708087825 */ /* 0x000fca00078e00ff */
[----:B------:R-:W-:Y:S02]  /*2e80*/  LOP3.LUT R16, R16, UR13, R9, 0x96, !PT ;  /* 0x0000000d10107c12 */ /* 0x000fe4000f8e9609 */
[----:B------:R-:W-:Y:S01]  /*2e90*/  HMMA.16816.F32 R56, R12, R10, R56 ;  /* 0x0000000a0c38723c */ /* 0x000fe20000001838 */
[----:B------:R-:W-:Y:S02]  /*2ea0*/  LOP3.LUT R10, R126, UR15, R17, 0x96, !PT ;  /* 0x0000000f7e0a7c12 */ /* 0x000fe4000f8e9611 */
[----:B------:R-:W-:-:S04]  /*2eb0*/  IMAD.WIDE.U32 R16, R16, -0x2daee0ad, RZ ;  /* 0xd2511f5310107825 */ /* 0x000fc800078e00ff */
[----:B------:R-:W-:Y:S01]  /*2ec0*/  IMAD.WIDE.U32 R10, R10, -0x2daee0ad, RZ ;  /* 0xd2511f530a0a7825 */ /* 0x000fe200078e00ff */
[C---:B--2---:R-:W-:Y:S04]  /*2ed0*/  HMMA.16816.F32 R60, R12.reuse, R4, R60 ;  /* 0x000000040c3c723c */ /* 0x044fe8000000183c */
[----:B------:R-:W-:Y:S02]  /*2ee0*/  LOP3.LUT R5, R18, UR12, R11, 0x96, !PT ;  /* 0x0000000c12057c12 */ /* 0x000fe4000f8e960b */
[----:B------:R-:W-:Y:S02]  /*2ef0*/  LOP3.LUT R4, R10, UR10, R17, 0x96, !PT ;  /* 0x0000000a0a047c12 */ /* 0x000fe4000f8e9611 */
[----:B------:R-:W-:Y:S01]  /*2f00*/  HMMA.16816.F32 R64, R12, R6, R64 ;  /* 0x000000060c40723c */ /* 0x000fe20000001840 */
[----:B------:R-:W-:-:S04]  /*2f10*/  IMAD.WIDE.U32 R6, R5, -0x326172a9, RZ ;  /* 0xcd9e8d5705067825 */ /* 0x000fc800078e00ff */
[----:B------:R-:W-:Y:S01]  /*2f20*/  IMAD.WIDE.U32 R4, R4, -0x326172a9, RZ ;  /* 0xcd9e8d5704047825 */ /* 0x000fe200078e00ff */
[----:B------:R-:W-:-:S03]  /*2f30*/  LOP3.LUT R8, R8, UR11, R7, 0x96, !PT ;  /* 0x0000000b08087c12 */ /* 0x000fc6000f8e9607 */
[----:B------:R-:W-:Y:S01]  /*2f40*/  IMAD.MOV.U32 R90, RZ, RZ, R4 ;  /* 0x000000ffff5a7224 */ /* 0x000fe200078e0004 */
[----:B------:R-:W-:Y:S02]  /*2f50*/  LOP3.LUT R9, R6, UR9, R5, 0x96, !PT ;  /* 0x0000000906097c12 */ /* 0x000fe4000f8e9605 */
[C---:B------:R-:W-:Y:S02]  /*2f60*/  PRMT R11, R4.reuse, 0x7771, RZ ;  /* 0x00007771040b7816 */ /* 0x040fe400000000ff */
[C---:B------:R-:W-:Y:S02]  /*2f70*/  PRMT R19, R4.reuse, 0x7773, RZ ;  /* 0x0000777304137816 */ /* 0x040fe400000000ff */
[----:B------:R-:W-:Y:S01]  /*2f80*/  PRMT R10, R4, 0x7772, RZ ;  /* 0x00007772040a7816 */ /* 0x000fe200000000ff */
[----:B------:R-:W-:Y:S01]  /*2f90*/  IMAD.WIDE.U32 R4, R8, -0x2daee0ad, RZ ;  /* 0xd2511f5308047825 */ /* 0x000fe200078e00ff */
[----:B------:R-:W-:Y:S02]  /*2fa0*/  LOP3.LUT R103, R9, 0xff, RZ, 0xc0, !PT ;  /* 0x000000ff09677812 */ /* 0x000fe400078ec0ff */
[----:B------:R-:W-:Y:S01]  /*2fb0*/  PRMT R10, R10, 0x5410, R19 ;  /* 0x000054100a0a7816 */ /* 0x000fe20000000013 */
[----:B------:R-:W-:Y:S01]  /*2fc0*/  IMAD.MOV.U32 R18, RZ, RZ, R4 ;  /* 0x000000ffff127224 */ /* 0x000fe200078e0004 */
[----:B------:R-:W-:-:S02]  /*2fd0*/  LOP3.LUT R16, R16, UR8, R5, 0x96, !PT ;  /* 0x0000000810107c12 */ /* 0x000fc4000f8e9605 */
[C---:B------:R-:W-:Y:S02]  /*2fe0*/  PRMT R105, R4.reuse, 0x7771, RZ ;  /* 0x0000777104697816 */ /* 0x040fe400000000ff */
[C---:B------:R-:W-:Y:S02]  /*2ff0*/  PRMT R17, R4.reuse, 0x7773, RZ ;  /* 0x0000777304117816 */ /* 0x040fe400000000ff */
[----:B------:R-:W-:Y:S02]  /*3000*/  PRMT R8, R4, 0x7772, RZ ;  /* 0x0000777204087816 */ /* 0x000fe400000000ff */
[----:B------:R-:W1:Y:S01]  /*3010*/  LDSM.16.MT88.4 R4, [R110+0x8400] ;  /* 0x008400006e04783b */ /* 0x000e620000004200 */
[----:B------:R-:W-:Y:S02]  /*3020*/  LOP3.LUT R19, R16, 0xff, RZ, 0xc0, !PT ;  /* 0x000000ff10137812 */ /* 0x000fe400078ec0ff */
[----:B------:R-:W-:Y:S02]  /*3030*/  PRMT R8, R8, 0x5410, R17 ;  /* 0x0000541008087816 */ /* 0x000fe40000000011 */
[----:B------:R-:W-:-:S02]  /*3040*/  SHF.R.U32.HI R17, RZ, 0x18, R16 ;  /* 0x00000018ff117819 */ /* 0x000fc40000011610 */
[----:B------:R-:W-:Y:S02]  /*3050*/  LOP3.LUT R18, R18, 0xff, RZ, 0xc0, !PT ;  /* 0x000000ff12127812 */ /* 0x000fe400078ec0ff */
[----:B------:R-:W-:Y:S02]  /*3060*/  LOP3.LUT R90, R90, 0xff, RZ, 0xc0, !PT ;  /* 0x000000ff5a5a7812 */ /* 0x000fe400078ec0ff */
[----:B------:R-:W-:Y:S01]  /*3070*/  PRMT R105, R18, 0x5410, R105 ;  /* 0x0000541012697816 */ /* 0x000fe20000000069 */
[----:B------:R-:W-:Y:S01]  /*3080*/  FFMA.FTZ R18, R79, UR22, -R35 ;  /* 0x000000164f127c23 */ /* 0x000fe20008010823 */
[----:B------:R-:W-:Y:S01]  /*3090*/  PRMT R11, R90, 0x5410, R11 ;  /* 0x000054105a0b7816 */ /* 0x000fe2000000000b */
[--C-:B------:R-:W-:Y:S01]  /*30a0*/  FFMA.FTZ R90, R32, UR22, -R35.reuse ;  /* 0x00000016205a7c23 */ /* 0x100fe20008010823 */
[--C-:B------:R-:W-:Y:S01]  /*30b0*/  FFMA.FTZ R32, R29, UR22, -R35.reuse ;  /* 0x000000161d207c23 */ /* 0x100fe20008010823 */
[----:B------:R-:W-:Y:S02]  /*30c0*/  FFMA.FTZ R29, R98, UR22, -R35 ;  /* 0x00000016621d7c23 */ /* 0x000fe40008010823 */
[----:B------:R-:W-:Y:S08]  /*30d0*/  MUFU.EX2 R35, R91 ;  /* 0x0000005b00237308 */ /* 0x000ff00000000800 */
[----:B------:R-:W2:Y:S08]  /*30e0*/  MUFU.EX2 R32, R32 ;  /* 0x0000002000207308 */ /* 0x000eb00000000800 */
[----:B------:R-:W3:Y:S01]  /*30f0*/  MUFU.EX2 R29, R29 ;  /* 0x0000001d001d7308 */ /* 0x000ee20000000800 */
[----:B-1----:R-:W-:Y:S01]  /*3100*/  HMMA.16816.F32 R68, R12, R4, R68 ;  /* 0x000000040c44723c */ /* 0x002fe20000001844 */
[----:B------:R-:W-:-:S06]  /*3110*/  PRMT R4, R9, 0x7632, R4 ;  /* 0x0000763209047816 */ /* 0x000fcc0000000004 */
[----:B------:R-:W-:Y:S01]  /*3120*/  MUFU.EX2 R90, R90 ;  /* 0x0000005a005a7308 */ /* 0x000fe20000000800 */
[----:B------:R-:W-:Y:S02]  /*3130*/  PRMT R5, R16, 0x7632, R5 ;  /* 0x0000763210057816 */ /* 0x000fe40000000005 */
[----:B------:R-:W-:Y:S01]  /*3140*/  LOP3.LUT R4, R4, 0xff, RZ, 0xc0, !PT ;  /* 0x000000ff04047812 */ /* 0x000fe200078ec0ff */
[----:B------:R-:W-:Y:S01]  /*3150*/  HMMA.16816.F32 R72, R12, R6, R72 ;  /* 0x000000060c48723c */ /* 0x000fe20000001848 */
[----:B------:R-:W-:Y:S02]  /*3160*/  LOP3.LUT R6, R9, 0xffff, RZ, 0xc0, !PT ;  /* 0x0000ffff09067812 */ /* 0x000fe400078ec0ff */
[----:B------:R-:W-:Y:S02]  /*3170*/  SHF.R.U32.HI R9, RZ, 0x18, R9 ;  /* 0x00000018ff097819 */ /* 0x000fe40000011609 */
[----:B------:R-:W-:Y:S02]  /*3180*/  SHF.R.U32.HI R6, RZ, 0x8, R6 ;  /* 0x00000008ff067819 */ /* 0x000fe40000011606 */
[----:B------:R-:W-:-:S02]  /*3190*/  PRMT R9, R4, 0x5410, R9 ;  /* 0x0000541004097816 */ /* 0x000fc40000000009 */
[----:B------:R-:W-:Y:S01]  /*31a0*/  LOP3.LUT R4, R16, 0xffff, RZ, 0xc0, !PT ;  /* 0x0000ffff10047812 */ /* 0x000fe200078ec0ff */
[----:B------:R-:W-:Y:S01]  /*31b0*/  FADD.FTZ R16, R31, R30 ;  /* 0x0000001e1f107221 */ /* 0x000fe20000010000 */
[----:B------:R-:W-:Y:S01]  /*31c0*/  PRMT R103, R103, 0x5410, R6 ;  /* 0x0000541067677816 */ /* 0x000fe20000000006 */
[----:B------:R-:W-:Y:S01]  /*31d0*/  MUFU.EX2 R31, R104 ;  /* 0x00000068001f7308 */ /* 0x000fe20000000800 */
[----:B------:R-:W-:Y:S02]  /*31e0*/  SHF.R.U32.HI R6, RZ, 0x8, R4 ;  /* 0x00000008ff067819 */ /* 0x000fe40000011604 */
[----:B------:R-:W-:Y:S02]  /*31f0*/  LOP3.LUT R4, R5, 0xff, RZ, 0xc0, !PT ;  /* 0x000000ff05047812 */ /* 0x000fe400078ec0ff */
[----:B------:R-:W-:Y:S02]  /*3200*/  PRMT R19, R19, 0x5410, R6 ;  /* 0x0000541013137816 */ /* 0x000fe40000000006 */
[----:B------:R-:W-:Y:S01]  /*3210*/  PRMT R17, R4, 0x5410, R17 ;  /* 0x0000541004117816 */ /* 0x000fe20000000011 */
[----:B------:R-:W-:Y:S01]  /*3220*/  MUFU.EX2 R30, R18 ;  /* 0x00000012001e7308 */ /* 0x000fe20000000800 */
[----:B------:R-:W1:Y:S01]  /*3230*/  LDSM.16.MT88.4 R4, [R108+0x8000] ;  /* 0x008000006c04783b */ /* 0x000e620000004200 */
[--C-:B------:R-:W-:Y:S01]  /*3240*/  HSET2.LE.AND R9, R9, R124.reuse, PT ;  /* 0x0000007c09097233 */ /* 0x100fe20003803000 */
[C---:B-1----:R-:W-:Y:S01]  /*3250*/  HMMA.16816.F32 R76, R80.reuse, R4, RZ ;  /* 0x00000004504c723c */ /* 0x042fe200000018ff */
[--C-:B------:R-:W-:Y:S01]  /*3260*/  FFMA.FTZ R4, R92, UR22, -R99.reuse ;  /* 0x000000165c047c23 */ /* 0x100fe20008010863 */
[--C-:B------:R-:W-:Y:S01]  /*3270*/  FFMA.FTZ R92, R33, UR22, -R99.reuse ;  /* 0x00000016215c7c23 */ /* 0x100fe20008010863 */
[----:B------:R-:W-:Y:S01]  /*3280*/  FFMA.FTZ R33, R95, UR22, -R99 ;  /* 0x000000165f217c23 */ /* 0x000fe20008010863 */
[----:B------:R-:W-:Y:S01]  /*3290*/  LOP3.LUT R5, R10, 0xff00ff, RZ, 0xc0, !PT ;  /* 0x00ff00ff0a057812 */ /* 0x000fe200078ec0ff */
[----:B------:R-:W1:Y:S01]  /*32a0*/  MUFU.EX2 R91, R4 ;  /* 0x00000004005b7308 */ /* 0x000e620000000800 */
[--C-:B------:R-:W-:Y:S01]  /*32b0*/  HSET2.LE.AND R10, R11, R124.reuse, PT ;  /* 0x0000007c0b0a7233 */ /* 0x100fe20003803000 */
[----:B------:R-:W-:Y:S01]  /*32c0*/  FADD.FTZ R95, R97, R16 ;  /* 0x00000010615f7221 */ /* 0x000fe20000010000 */
[----:B------:R-:W-:Y:S01]  /*32d0*/  HMMA.16816.F32 R80, R80, R6, RZ ;  /* 0x000000065050723c */ /* 0x000fe200000018ff */
[----:B------:R-:W-:-:S02]  /*32e0*/  HSET2.LE.AND R5, R5, R124, PT ;  /* 0x0000007c05057233 */ /* 0x000fc40003803000 */
[----:B--2---:R-:W-:Y:S01]  /*32f0*/  F2FP.F16.F32.PACK_AB R7, R32, R35 ;  /* 0x000000232007723e */ /* 0x004fe200000000ff */
[----:B------:R-:W-:Y:S01]  /*3300*/  FADD.FTZ R28, R28, R95 ;  /* 0x0000005f1c1c7221 */ /* 0x000fe20000010000 */
[----:B------:R-:W2:Y:S01]  /*3310*/  MUFU.EX2 R33, R33 ;  /* 0x0000002100217308 */ /* 0x000ea20000000800 */
[----:B------:R-:W-:Y:S02]  /*3320*/  HSET2.LE.AND R6, R105, R124, PT ;  /* 0x0000007c69067233 */ /* 0x000fe40003803000 */
[----:B------:R-:W-:Y:S01]  /*3330*/  LOP3.LUT R10, R7, R10, RZ, 0xc0, !PT ;  /* 0x0000000a070a7212 */ /* 0x000fe200078ec0ff */
[----:B------:R-:W-:Y:S01]  /*3340*/  FADD.FTZ R27, R27, R28 ;  /* 0x0000001c1b1b7221 */ /* 0x000fe20000010000 */
[----:B---3--:R-:W-:Y:S02]  /*3350*/  F2FP.F16.F32.PACK_AB R7, R86, R29 ;  /* 0x0000001d5607723e */ /* 0x008fe400000000ff */
[----:B------:R-:W-:Y:S01]  /*3360*/  F2FP.F16.F32.PACK_AB R16, R34, R89 ;  /* 0x000000592210723e */ /* 0x000fe200000000ff */
[----:B------:R-:W3:Y:S01]  /*3370*/  MUFU.EX2 R92, R92 ;  /* 0x0000005c005c7308 */ /* 0x000ee20000000800 */
[----:B-1----:R-:W-:Y:S01]  /*3380*/  F2FP.F16.F32.PACK_AB R4, R88, R91 ;  /* 0x0000005b5804723e */ /* 0x002fe200000000ff */
[----:B------:R-:W-:Y:S01]  /*3390*/  FADD.FTZ R22, R22, R27 ;  /* 0x0000001b16167221 */ /* 0x000fe20000010000 */
[----:B------:R-:W-:-:S02]  /*33a0*/  LOP3.LUT R6, R7, R6, RZ, 0xc0, !PT ;  /* 0x0000000607067212 */ /* 0x000fc400078ec0ff */
[----:B------:R-:W-:Y:S01]  /*33b0*/  LOP3.LUT R11, R4, R5, RZ, 0xc0, !PT ;  /* 0x00000005040b7212 */ /* 0x000fe200078ec0ff */
[----:B------:R-:W-:Y:S01]  /*33c0*/  FADD.FTZ R21, R21, R22 ;  /* 0x0000001615157221 */ /* 0x000fe20000010000 */
[----:B------:R-:W-:Y:S02]  /*33d0*/  LOP3.LUT R5, R8, 0xff00ff, RZ, 0xc0, !PT ;  /* 0x00ff00ff08057812 */ /* 0x000fe400078ec0ff */
[----:B--2---:R-:W-:Y:S01]  /*33e0*/  F2FP.F16.F32.PACK_AB R4, R136, R33 ;  /* 0x000000218804723e */ /* 0x004fe200000000ff */
[----:B------:R-:W-:Y:S01]  /*33f0*/  FADD.FTZ R21, R20, R21 ;  /* 0x0000001514157221 */ /* 0x000fe20000010000 */
[--C-:B------:R-:W-:Y:S02]  /*3400*/  HSET2.LE.AND R8, R103, R124.reuse, PT ;  /* 0x0000007c67087233 */ /* 0x100fe40003803000 */
[----:B------:R-:W-:-:S05]  /*3410*/  HSET2.LE.AND R5, R5, R124, PT ;  /* 0x0000007c05057233 */ /* 0x000fca0003803000 */
[----:B------:R-:W-:Y:S02]  /*3420*/  LOP3.LUT R7, R4, R5, RZ, 0xc0, !PT ;  /* 0x0000000504077212 */ /* 0x000fe400078ec0ff */
[----:B---3--:R-:W-:Y:S01]  /*3430*/  F2FP.F16.F32.PACK_AB R4, R92, R93 ;  /* 0x0000005d5c04723e */ /* 0x008fe200000000ff */
[----:B------:R-:W-:Y:S01]  /*3440*/  FADD.FTZ R93, R93, R24 ;  /* 0x000000185d5d7221 */ /* 0x000fe20000010000 */
[----:B------:R-:W-:Y:S01]  /*3450*/  F2FP.F16.F32.PACK_AB R5, R87, R90 ;  /* 0x0000005a5705723e */ /* 0x000fe200000000ff */
[----:B------:R-:W-:Y:S01]  /*3460*/  FADD.FTZ R90, R90, R21 ;  /* 0x000000155a5a7221 */ /* 0x000fe20000010000 */
[----:B------:R-:W-:Y:S01]  /*3470*/  LOP3.LUT R9, R4, R9, RZ, 0xc0, !PT ;  /* 0x0000000904097212 */ /* 0x000fe200078ec0ff */
[----:B------:R-:W-:Y:S01]  /*3480*/  FADD.FTZ R92, R92, R93 ;  /* 0x0000005d5c5c7221 */ /* 0x000fe20000010000 */
[----:B------:R-:W-:Y:S01]  /*3490*/  LOP3.LUT R8, R5, R8, RZ, 0xc0, !PT ;  /* 0x0000000805087212 */ /* 0x000fe200078ec0ff */
[----:B------:R-:W-:Y:S01]  /*34a0*/  FADD.FTZ R90, R87, R90 ;  /* 0x0000005a575a7221 */ /* 0x000fe20000010000 */
[----:B------:R-:W-:Y:S01]  /*34b0*/  HSET2.LE.AND R4, R19, R124, PT ;  /* 0x0000007c13047233 */ /* 0x000fe20003803000 */
[----:B------:R-:W-:Y:S01]  /*34c0*/  FADD.FTZ R91, R91, R92 ;  /* 0x0000005c5b5b7221 */ /* 0x000fe20000010000 */
[----:B------:R-:W-:Y:S01]  /*34d0*/  F2FP.F16.F32.PACK_AB R5, R30, R31 ;  /* 0x0000001f1e05723e */ /* 0x000fe200000000ff */
[----:B------:R-:W-:-:S02]  /*34e0*/  FADD.FTZ R35, R35, R90 ;  /* 0x0000005a23237221 */ /* 0x000fc40000010000 */
[----:B------:R-:W-:Y:S01]  /*34f0*/  FADD.FTZ R88, R88, R91 ;  /* 0x0000005b58587221 */ /* 0x000fe20000010000 */
[----:B------:R-:W-:Y:S01]  /*3500*/  LOP3.LUT R4, R5, R4, RZ, 0xc0, !PT ;  /* 0x0000000405047212 */ /* 0x000fe200078ec0ff */
[----:B------:R-:W-:Y:S01]  /*3510*/  FADD.FTZ R32, R32, R35 ;  /* 0x0000002320207221 */ /* 0x000fe20000010000 */
[----:B------:R-:W-:Y:S01]  /*3520*/  HSET2.LE.AND R5, R17, R124, PT ;  /* 0x0000007c11057233 */ /* 0x000fe20003803000 */
[----:B------:R-:W-:Y:S02]  /*3530*/  FADD.FTZ R89, R89, R88 ;  /* 0x0000005859597221 */ /* 0x000fe40000010000 */
[----:B------:R-:W-:Y:S02]  /*3540*/  FADD.FTZ R31, R31, R32 ;  /* 0x000000201f1f7221 */ /* 0x000fe40000010000 */
[----:B------:R-:W-:Y:S01]  /*3550*/  LOP3.LUT R5, R16, R5, RZ, 0xc0, !PT ;  /* 0x0000000510057212 */ /* 0x000fe200078ec0ff */
[----:B------:R-:W-:Y:S01]  /*3560*/  FADD.FTZ R34, R34, R89 ;  /* 0x0000005922227221 */ /* 0x000fe20000010000 */
[----:B------:R-:W1:Y:S01]  /*3570*/  LDSM.16.MT88.4 R16, [R108+0x8400] ;  /* 0x008400006c10783b */ /* 0x000e620000004200 */
[----:B------:R-:W-:-:S02]  /*3580*/  FADD.FTZ R30, R30, R31 ;  /* 0x0000001f1e1e7221 */ /* 0x000fc40000010000 */
[----:B------:R-:W-:Y:S02]  /*3590*/  FADD.FTZ R33, R33, R34 ;  /* 0x0000002221217221 */ /* 0x000fe40000010000 */
[----:B------:R-:W-:Y:S02]  /*35a0*/  FADD.FTZ R29, R29, R30 ;  /* 0x0000001e1d1d7221 */ /* 0x000fe40000010000 */
[----:B------:R-:W-:Y:S02]  /*35b0*/  FADD.FTZ R136, R136, R33 ;  /* 0x0000002188887221 */ /* 0x000fe40000010000 */
[----:B------:R-:W-:Y:S01]  /*35c0*/  FADD.FTZ R129, R86, R29 ;  /* 0x0000001d56817221 */ /* 0x000fe20000010000 */
        /* <DEDUP_REMOVED lines=26> */
[C---:B--2---:R-:W-:Y:S08]  /*3770*/  HMMA.16816.F32 R60, R4.reuse, R16, R60 ;  /* 0x00000010043c723c */ /* 0x044ff0000000183c */
[C---:B------:R-:W-:Y:S08]  /*3780*/  HMMA.16816.F32 R64, R4.reuse, R18, R64 ;  /* 0x000000120440723c */ /* 0x040ff00000001840 */
[C---:B-1----:R-:W-:Y:S08]  /*3790*/  HMMA.16816.F32 R44, R4.reuse, R12, R44 ;  /* 0x0000000c042c723c */ /* 0x042ff0000000182c */
[C---:B------:R-:W-:Y:S01]  /*37a0*/  HMMA.16816.F32 R48, R4.reuse, R14, R48 ;  /* 0x0000000e0430723c */ /* 0x040fe20000001830 */
[----:B------:R-:W1:Y:S07]  /*37b0*/  LDSM.16.MT88.4 R12, [R110+0x8c00] ;  /* 0x008c00006e0c783b */ /* 0x000e6e0000004200 */
[C---:B---3--:R-:W-:Y:S08]  /*37c0*/  HMMA.16816.F32 R52, R4.reuse, R8, R52 ;  /* 0x000000080434723c */ /* 0x048ff00000001834 */
[C---:B------:R-:W-:Y:S01]  /*37d0*/  HMMA.16816.F32 R56, R4.reuse, R10, R56 ;  /* 0x0000000a0438723c */ /* 0x040fe20000001838 */
[----:B------:R-:W2:Y:S07]  /*37e0*/  LDSM.16.MT88.4 R8, [R108+0x8c00] ;  /* 0x008c00006c08783b */ /* 0x000eae0000004200 */
[C---:B-1----:R-:W-:Y:S08]  /*37f0*/  HMMA.16816.F32 R68, R4.reuse, R12, R68 ;  /* 0x0000000c0444723c */ /* 0x042ff00000001844 */
[C---:B------:R-:W-:Y:S08]  /*3800*/  HMMA.16816.F32 R72, R4.reuse, R14, R72 ;  /* 0x0000000e0448723c */ /* 0x040ff00000001848 */
[C---:B--2---:R-:W-:Y:S08]  /*3810*/  HMMA.16816.F32 R76, R4.reuse, R8, R76 ;  /* 0x00000008044c723c */ /* 0x044ff0000000184c */
[----:B------:R-:W-:Y:S01]  /*3820*/  HMMA.16816.F32 R80, R4, R10, R80 ;  /* 0x0000000a0450723c */ /* 0x000fe20000001850 */
[----:B------:R-:W-:-:S04]  /*3830*/  NOP ;  /* 0x0000000000007918 */ /* 0x000fc80000000000 */
[----:B------:R-:W-:-:S15]  /*3840*/  @!P0 BRA `(.L_x_937) ;  /* 0x0000002000848947 */ /* 0x000fde0003800000 */
[----:B------:R-:W-:Y:S01]  /*3850*/  IADD3 R125, PT, PT, R84, -0x2, RZ ;  /* 0xfffffffe547d7810 */ /* 0x000fe20007ffe0ff */
[----:B------:R-:W1:Y:S01]  /*3860*/  LDCU UR4, c[0x0][0x45c] ;  /* 0x00008b80ff0477ac */ /* 0x000e620008000800 */
[----:B------:R-:W-:Y:S02]  /*3870*/  MOV R3, R0 ;  /* 0x0000000000037202 */ /* 0x000fe40000000f00 */
[----:B------:R-:W-:Y:S01]  /*3880*/  MOV R85, R2 ;  /* 0x0000000200557202 */ /* 0x000fe20000000f00 */
[----:B------:R-:W-:Y:S06]  /*3890*/  BRA `(.L_x_938) ;  /* 0x0000000000547947 */ /* 0x000fec0003800000 */
.L_x_940:
[----:B------:R-:W-:Y:S04]  /*38a0*/  VIADD R0, R125, 0xffffffff ;  /* 0xffffffff7d007836 */ /* 0x000fe80000000000 */
[C---:B------:R-:W-:Y:S04]  /*38b0*/  IMAD.WIDE.U32 R88, R0.reuse, UR18, RZ ;  /* 0x0000001200587c25 */ /* 0x040fe8000f8e00ff */
[----:B------:R-:W-:Y:S01]  /*38c0*/  IMAD R87, R0, UR5, RZ ;  /* 0x0000000500577c24 */ /* 0x000fe2000f8e02ff */
[CC--:B------:R-:W-:Y:S02]  /*38d0*/  LEA R92, P1, R88.reuse, R117.reuse, 0x1 ;  /* 0x00000075585c7211 */ /* 0x0c0fe400078208ff */
[C---:B------:R-:W-:Y:S01]  /*38e0*/  IADD3 R0, P0, PT, R88.reuse, UR6, RZ ;  /* 0x0000000658007c10 */ /* 0x040fe2000ff1e0ff */
[----:B------:R-:W-:Y:S05]  /*38f0*/  IMAD.IADD R87, R89, 0x1, R87 ;  /* 0x0000000159577824 */ /* 0x000fea00078e0257 */
        /* <DEDUP_REMOVED lines=15> */
.L_x_938:
[----:B------:R-:W-:Y:S04]  /*39f0*/  DEPBAR.LE SB0, 0x0 ;  /* 0x000080000000791a */ /* 0x000fe80000000000 */
[----:B------:R-:W-:Y:S01]  /*3a00*/  BAR.SYNC.DEFER_BLOCKING 0x0 ;  /* 0x0000000000007b1d */ /* 0x000fe20000010000 */
[C---:B------:R-:W-:Y:S04]  /*3a10*/  IMAD.WIDE.U32 R138, R125.reuse, UR23, RZ ;  /* 0x000000177d8a7c25 */ /* 0x040fe8000f8e00ff */
[----:B------:R-:W-:Y:S01]  /*3a20*/  IMAD R87, R125, UR7, RZ ;  /* 0x000000077d577c24 */ /* 0x000fe2000f8e02ff */
[CC--:B------:R-:W-:Y:S02]  /*3a30*/  LEA R140, P1, R138.reuse, R115.reuse, 0x1 ;  /* 0x000000738a8c7211 */ /* 0x0c0fe400078208ff */
[C---:B------:R-:W-:Y:S01]  /*3a40*/  IADD3 R0, P0, PT, R138.reuse, UR16, RZ ;  /* 0x000000108a007c10 */ /* 0x040fe2000ff1e0ff */
[----:B------:R-:W-:Y:S05]  /*3a50*/  IMAD.IADD R87, R139, 0x1, R87 ;  /* 0x000000018b577824 */ /* 0x000fea00078e0257 */
[-C--:B------:R-:W-:Y:S02]  /*3a60*/  LEA.HI.X R141, R138, R114.reuse, R87, 0x1, P1 ;  /* 0x000000728a8d7211 */ /* 0x080fe400008f0c57 */
[----:B------:R-:W-:Y:S02]  /*3a70*/  IADD3.X R137, PT, PT, R87, UR25, RZ, P0, !PT ;  /* 0x0000001957897c10 */ /* 0x000fe400087fe4ff */
[C---:B------:R-:W-:Y:S04]  /*3a80*/  LEA R86, P0, R0.reuse, R115, 0x1 ;  /* 0x0000007300567211 */ /* 0x040fe800078008ff */
[----:B------:R-:W-:Y:S01]  /*3a90*/  LEA.HI.X R87, R0, R114, R137, 0x1, P0 ;  /* 0x0000007200577211 */ /* 0x000fe200000f0c89 */
[----:B------:R-:W-:Y:S01]  /*3aa0*/  @!PT LDS RZ, [RZ] ;  /* 0x00000000fffff984 */ /* 0x000fe20000000800 */
[----:B------:R-:W-:Y:S01]  /*3ab0*/  @!PT LDS RZ, [RZ] ;  /* 0x00000000fffff984 */ /* 0x000fe20000000800 */
[----:B------:R-:W-:Y:S01]  /*3ac0*/  @!PT LDS RZ, [RZ] ;  /* 0x00000000fffff984 */ /* 0x000fe20000000800 */
[----:B------:R2:W-:Y:S01]  /*3ad0*/  LDGSTS.E.BYPASS.LTC128B.128 [R119+0x6000], desc[UR26][R140.64] ;  /* 0x060000008c777fae */ /* 0x0005e2000b981a1a */
[----:B------:R-:W-:Y:S03]  /*3ae0*/  ISETP.NE.AND P0, PT, R125, RZ, PT ;  /* 0x000000ff7d00720c */ /* 0x000fe60003f05270 */
[----:B------:R2:W-:Y:S04]  /*3af0*/  LDGSTS.E.BYPASS.LTC128B.128 [R119+0x7000], desc[UR26][R140.64+0x40] ;  /* 0x070000408c777fae */ /* 0x0005e8000b981a1a */
[----:B------:R2:W-:Y:S04]  /*3b00*/  LDGSTS.E.BYPASS.LTC128B.128 [R119+0x8000], desc[UR26][R140.64+0x80] ;  /* 0x080000808c777fae */ /* 0x0005e8000b981a1a */
[----:B------:R2:W-:Y:S04]  /*3b10*/  LDGSTS.E.BYPASS.LTC128B.128 [R119+0x6800], desc[UR26][R86.64] ;  /* 0x0680000056777fae */ /* 0x0005e8000b981a1a */
[----:B------:R2:W-:Y:S04]  /*3b20*/  LDGSTS.E.BYPASS.LTC128B.128 [R119+0x7800], desc[UR26][R86.64+0x40] ;  /* 0x0780004056777fae */ /* 0x0005e8000b981a1a */
[----:B------:R2:W-:Y:S04]  /*3b30*/  LDGSTS.E.BYPASS.LTC128B.128 [R119+0x8800], desc[UR26][R86.64+0x80] ;  /* 0x0880008056777fae */ /* 0x0005e8000b981a1a */
        /* <DEDUP_REMOVED lines=13> */
[C---:B------:R-:W-:Y:S08]  /*3c10*/  HMMA.16816.F32 R24, R88.reuse, R102, RZ ;  /* 0x000000665818723c */ /* 0x040ff000000018ff */
        /* <DEDUP_REMOVED lines=71> */
[C---:B-1----:R-:W-:Y:S08]  /*4090*/  HMMA.16816.F32 R20, R88.reuse, R92, R20 ;  /* 0x0000005c5814723c */ /* 0x042ff00000001814 */
[C---:B------:R-:W-:Y:S08]  /*40a0*/  HMMA.16816.F32 R24, R88.reuse, R94, R24 ;  /* 0x0000005e5818723c */ /* 0x040ff00000001818 */
[C---:B---3--:R-:W-:Y:S03]  /*40b0*/  HMMA.16816.F32 R28, R88.reuse, R96, R28 ;  /* 0x00000060581c723c */ /* 0x048fe6000000181c */
[----:B------:R-:W-:Y:S02]  /*40c0*/  FMNMX3.FTZ R137, R0, R20, R21, !PT ;  /* 0x0000001400897276 */ /* 0x000fe40007810015 */
[----:B------:R-:W-:Y:S03]  /*40d0*/  FMNMX3.FTZ R138, R138, R22, R23, !PT ;  /* 0x000000168a8a7276 */ /* 0x000fe60007810017 */
[----:B------:R-:W-:Y:S03]  /*40e0*/  HMMA.16816.F32 R32, R88, R98, R32 ;  /* 0x000000625820723c */ /* 0x000fe60000001820 */
[----:B------:R-:W-:Y:S08]  /*40f0*/  FMNMX3.FTZ R137, R137, R24, R25, !PT ;  /* 0x0000001889897276 */ /* 0x000ff00007810019 */
[----:B------:R-:W-:Y:S08]  /*4100*/  FMNMX3.FTZ R137, R137, R28, R29, !PT ;  /* 0x0000001c89897276 */ /* 0x000ff0000781001d */
[----:B------:R-:W-:Y:S01]  /*4110*/  FMNMX3.FTZ R137, R137, R32, R33, !PT ;  /* 0x0000002089897276 */ /* 0x000fe20007810021 */
[----:B--2---:R-:W-:Y:S06]  /*4120*/  @P0 BRA `(.L_x_940) ;  /* 0xfffffff400dc0947 */ /* 0x004fec000383ffff */
.L_x_939:
[----:B------:R-:W2:Y:S01]  /*4130*/  SHFL.BFLY PT, R88, R137, 0x2, 0x1f ;  /* 0x0c401f0089587f89 */ /* 0x000ea200000e0000 */
[----:B------:R-:W-:Y:S01]  /*4140*/  FMNMX3.FTZ R2, R138, R26, R27, !PT ;  /* 0x0000001a8a027276 */ /* 0x000fe2000781001b */
[----:B-1----:R-:W-:Y:S03]  /*4150*/  IMAD.SHL.U32 R91, R125, 0x2, RZ ;  /* 0x000000027d5b7824 */ /* 0x002fe600078e00ff */
[----:B------:R-:W-:Y:S02]  /*4160*/  FMNMX3.FTZ R2, R2, R30, R31, !PT ;  /* 0x0000001e02027276 */ /* 0x000fe4000781001f */
[----:B------:R-:W-:Y:S02]  /*4170*/  LOP3.LUT R90, R91, UR29, R133, 0x96, !PT ;  /* 0x0000001d5b5a7c12 */ /* 0x000fe4000f8e9685 */
[----:B------:R-:W-:Y:S03]  /*4180*/  FMNMX3.FTZ R89, R2, R34, R35, !PT ;  /* 0x0000002202597276 */ /* 0x000fe60007810023 */
[----:B------:R-:W-:Y:S02]  /*4190*/  IMAD.WIDE.U32 R98, R90, -0x326172a9, RZ ;  /* 0xcd9e8d575a627825 */ /* 0x000fe400078e00ff */
[----:B------:R-:W1:Y:S03]  /*41a0*/  SHFL.BFLY PT, R2, R89, 0x2, 0x1f ;  /* 0x0c401f0059027f89 */ /* 0x000e6600000e0000 */
[----:B------:R-:W-:Y:S02]  /*41b0*/  LOP3.LUT R94, R134, UR21, R99, 0x96, !PT ;  /* 0x00000015865e7c12 */ /* 0x000fe4000f8e9663 */
[----:B------:R-:W-:Y:S03]  /*41c0*/  LOP3.LUT R98, R127, UR20, R98, 0x96, !PT ;  /* 0x000000147f627c12 */ /* 0x000fe6000f8e9662 */
[----:B------:R-:W-:Y:S04]  /*41d0*/  IMAD.WIDE.U32 R94, R94, -0x2daee0ad, RZ ;  /* 0xd2511f535e5e7825 */ /* 0x000fe800078e00ff */
[----:B------:R-:W-:Y:S01]  /*41e0*/  IMAD.WIDE.U32 R98, R98, -0x2daee0ad, RZ ;  /* 0xd2511f5362627825 */ /* 0x000fe200078e00ff */
[----:B------:R-:W-:Y:S04]  /*41f0*/  LOP3.LUT R96, R130, UR17, R95, 0x96, !PT ;  /* 0x0000001182607c12 */ /* 0x000fe8000f8e965f */
[----:B------:R-:W-:Y:S01]  /*4200*/  LOP3.LUT R94, R94, UR14, R99, 0x96, !PT ;  /* 0x0000000e5e5e7c12 */ /* 0x000fe2000f8e9663 */
[----:B------:R-:W-:Y:S04]  /*4210*/  IMAD.WIDE.U32 R96, R96, -0x326172a9, RZ ;  /* 0xcd9e8d5760607825 */ /* 0x000fe800078e00ff */
[----:B------:R-:W-:Y:S01]  /*4220*/  IMAD.WIDE.U32 R94, R94, -0x326172a9, RZ ;  /* 0xcd9e8d575e5e7825 */ /* 0x000fe200078e00ff */
[----:B------:R-:W-:Y:S02]  /*4230*/  LOP3.LUT R92, R126, UR15, R97, 0x96, !PT ;  /* 0x0000000f7e5c7c12 */ /* 0x000fe4000f8e9661 */
[----:B--2---:R-:W-:Y:S02]  /*4240*/  FMNMX.FTZ R93, R137, R88, !PT ;  /* 0x00000058895d7209 */ /* 0x004fe40007810000 */
[----:B-1----:R-:W-:Y:S02]  /*4250*/  FMNMX.FTZ R87, R89, R2, !PT ;  /* 0x0000000259577209 */ /* 0x002fe40007810000 */
[----:B------:R-:W-:Y:S01]  /*4260*/  LOP3.LUT R96, R96, UR13, R95, 0x96, !PT ;  /* 0x0000000d60607c12 */ /* 0x000fe2000f8e965f */
[----:B------:R-:W1:Y:S08]  /*4270*/  SHFL.BFLY PT, R88, R93, 0x1, 0x1f ;  /* 0x0c201f005d587f89 */ /* 0x000e7000000e0000 */
[----:B------:R-:W2:Y:S01]  /*4280*/  SHFL.BFLY PT, R86, R87, 0x1, 0x1f ;  /* 0x0c201f0057567f89 */ /* 0x000ea200000e0000 */
[----:B-1----:R-:W-:Y:S01]  /*4290*/  FMNMX.FTZ R2, R93, R88, !PT ;  /* 0x000000585d027209 */ /* 0x002fe20007810000 */
[----:B------:R-:W-:Y:S03]  /*42a0*/  IMAD.WIDE.U32 R92, R92, -0x2daee0ad, RZ ;  /* 0xd2511f535c5c7825 */ /* 0x000fe600078e00ff */
[C---:B------:R-:W-:Y:S01]  /*42b0*/  FSETP.NEU.FTZ.AND P0, PT, R2.reuse, -INF , PT ;  /* 0xff8000000200780b */ /* 0x040fe20003f1d000 */
[----:B------:R-:W-:Y:S01]  /*42c0*/  FMUL.FTZ R90, R2, UR4 ;  /* 0x00000004025a7c20 */ /* 0x000fe20008410000 */
[----:B------:R-:W-:Y:S01]  /*42d0*/  LOP3.LUT R88, R98, UR12, R93, 0x96, !PT ;  /* 0x0000000c62587c12 */ /* 0x000fe2000f8e965d */
[----:B------:R-:W-:Y:S01]  /*42e0*/  FADD.FTZ R85, -R2, R85 ;  /* 0x0000005502557221 */ /* 0x000fe20000010100 */
[----:B--2---:R-:W-:Y:S02]  /*42f0*/  FMNMX.FTZ R0, R87, R86, !PT ;  /* 0x0000005657007209 */ /* 0x004fe40007810000 */
[----:B------:R-:W-:Y:S01]  /*4300*/  FSEL R90, R90, RZ, P0 ;  /* 0x000000ff5a5a7208 */ /* 0x000fe20000000000 */
[----:B------:R-:W-:Y:S01]  /*4310*/  FMUL.FTZ R84, R85, UR4 ;  /* 0x0000000455547c20 */ /* 0x000fe20008410000 */
[C---:B------:R-:W-:Y:S01]  /*4320*/  FSETP.NEU.FTZ.AND P0, PT, R0.reuse, -INF , PT ;  /* 0xff8000000000780b */ /* 0x040fe20003f1d000 */
[----:B------:R-:W-:Y:S01]  /*4330*/  FMUL.FTZ R95, R0, UR4 ;  /* 0x00000004005f7c20 */ /* 0x000fe20008410000 */
[----:B------:R-:W-:Y:S04]  /*4340*/  IMAD.WIDE.U32 R104, R88, -0x326172a9, RZ ;  /* 0xcd9e8d5758687825 */ /* 0x000fe800078e00ff */
[--C-:B------:R-:W-:Y:S01]  /*4350*/  FFMA.FTZ R97, R4, UR4, -R90.reuse ;  /* 0x0000000404617c23 */ /* 0x100fe2000801085a */
[----:B------:R-:W1:Y:S01]  /*4360*/  MUFU.EX2 R84, R84 ;  /* 0x0000005400547308 */ /* 0x000e620000000800 */
[----:B------:R-:W-:Y:S01]  /*4370*/  FSEL R88, R95, RZ, P0 ;  /* 0x000000ff5f587208 */ /* 0x000fe20000000000 */
[--C-:B------:R-:W-:Y:S01]  /*4380*/  FFMA.FTZ R102, R8, UR4, -R90.reuse ;  /* 0x0000000408667c23 */ /* 0x100fe2000801085a */
[----:B------:R-:W-:Y:S01]  /*4390*/  LOP3.LUT R94, R94, UR11, R105, 0x96, !PT ;  /* 0x0000000b5e5e7c12 */ /* 0x000fe2000f8e9669 */
[--C-:B------:R-:W-:Y:S01]  /*43a0*/  FFMA.FTZ R21, R21, UR4, -R90.reuse ;  /* 0x0000000415157c23 */ /* 0x100fe2000801085a */
[----:B------:R-:W-:Y:S01]  /*43b0*/  FFMA.FTZ R137, R28, UR4, -R90 ;  /* 0x000000041c897c23 */ /* 0x000fe2000801085a */
[--C-:B------:R-:W-:Y:S01]  /*43c0*/  FFMA.FTZ R99, R6, UR4, -R88.reuse ;  /* 0x0000000406637c23 */ /* 0x100fe20008010858 */
[--C-:B------:R-:W-:Y:S03]  /*43d0*/  FFMA.FTZ R138, R26, UR4, -R88.reuse ;  /* 0x000000041a8a7c23 */ /* 0x100fe60008010858 */
[----:B------:R2:W3:Y:S01]  /*43e0*/  MUFU.EX2 R93, R97 ;  /* 0x00000061005d7308 */ /* 0x0004e20000000800 */
[----:B------:R-:W-:Y:S01]  /*43f0*/  FFMA.FTZ R139, R34, UR4, -R88 ;  /* 0x00000004228b7c23 */ /* 0x000fe20008010858 */
[C---:B------:R-:W-:Y:S02]  /*4400*/  ISETP.NE.AND P0, PT, R125.reuse, RZ, PT ;  /* 0x000000ff7d00720c */ /* 0x040fe40003f05270 */
[----:B------:R-:W-:Y:S02]  /*4410*/  IADD3 R125, PT, PT, R125, -0x1, RZ ;  /* 0xffffffff7d7d7810 */ /* 0x000fe40007ffe0ff */
[----:B------:R-:W-:Y:S04]  /*4420*/  MOV R85, R2 ;  /* 0x0000000200557202 */ /* 0x000fe80000000f00 */
[----:B------:R-:W-:Y:S01]  /*4430*/  MUFU.EX2 R102, R102 ;  /* 0x0000006600667308 */ /* 0x000fe20000000800 */
[C---:B-1----:R-:W-:Y:S01]  /*4440*/  FMUL.FTZ R36, R84.reuse, R36 ;  /* 0x0000002454247220 */ /* 0x042fe20000410000 */
[C---:B------:R-:W-:Y:S01]  /*4450*/  FMUL.FTZ R37, R84.reuse, R37 ;  /* 0x0000002554257220 */ /* 0x040fe20000410000 */
[C---:B------:R-:W-:Y:S01]  /*4460*/  FMUL.FTZ R40, R84.reuse, R40 ;  /* 0x0000002854287220 */ /* 0x040fe20000410000 */
[C---:B------:R-:W-:Y:S01]  /*4470*/  FMUL.FTZ R41, R84.reuse, R41 ;  /* 0x0000002954297220 */ /* 0x040fe20000410000 */
[C---:B------:R-:W-:Y:S01]  /*4480*/  FMUL.FTZ R44, R84.reuse, R44 ;  /* 0x0000002c542c7220 */ /* 0x040fe20000410000 */
[C---:B------:R-:W-:Y:S01]  /*4490*/  FMUL.FTZ R45, R84.reuse, R45 ;  /* 0x0000002d542d7220 */ /* 0x040fe20000410000 */
[C---:B------:R-:W-:Y:S01]  /*44a0*/  FMUL.FTZ R48, R84.reuse, R48 ;  /* 0x0000003054307220 */ /* 0x040fe20000410000 */
[----:B------:R-:W-:Y:S01]  /*44b0*/  FMUL.FTZ R49, R84, R49 ;  /* 0x0000003154317220 */ /* 0x000fe20000410000 */
[----:B--2---:R-:W-:Y:S04]  /*44c0*/  IMAD.WIDE.U32 R96, R96, -0x2daee0ad, RZ ;  /* 0xd2511f5360607825 */ /* 0x004fe800078e00ff */
[C---:B---3--:R-:W-:Y:S01]  /*44d0*/  FFMA.FTZ R129, R84.reuse, R129, R93 ;  /* 0x0000008154817223 */ /* 0x048fe2000001005d */
[----:B------:R-:W-:Y:S01]  /*44e0*/  MUFU.EX2 R138, R138 ;  /* 0x0000008a008a7308 */ /* 0x000fe20000000800 */
[C---:B------:R-:W-:Y:S01]  /*44f0*/  FMUL.FTZ R52, R84.reuse, R52 ;  /* 0x0000003454347220 */ /* 0x040fe20000410000 */
[----:B------:R-:W-:Y:S01]  /*4500*/  FMUL.FTZ R53, R84, R53 ;  /* 0x0000003554357220 */ /* 0x000fe20000410000 */
[----:B------:R-:W-:Y:S01]  /*4510*/  LOP3.LUT R92, R92, UR10, R97, 0x96, !PT ;  /* 0x0000000a5c5c7c12 */ /* 0x000fe2000f8e9661 */
        /* <DEDUP_REMOVED lines=14> */
[----:B------:R-:W-:Y:S01]  /*4600*/  FADD.FTZ R84, -R0, R3 ;  /* 0x0000000300547221 */ /* 0x000fe20000010100 */
[----:B------:R-:W-:Y:S04]  /*4610*/  IMAD.WIDE.U32 R100, R92, -0x326172a9, RZ ;  /* 0xcd9e8d575c647825 */ /* 0x000fe800078e00ff */
[----:B------:R-:W-:Y:S01]  /*4620*/  FFMA.FTZ R97, R9, UR4, -R90 ;  /* 0x0000000409617c23 */ /* 0x000fe2000801085a */
[----:B------:R1:W-:Y:S01]  /*4630*/  MUFU.EX2 R92, R99 ;  /* 0x00000063005c7308 */ /* 0x0003e20000000800 */
[----:B------:R-:W-:Y:S01]  /*4640*/  FMUL.FTZ R3, R84, UR4 ;  /* 0x0000000454037c20 */ /* 0x000fe20008410000 */
[----:B------:R-:W-:Y:S01]  /*4650*/  IMAD.MOV.U32 R98, RZ, RZ, R100 ;  /* 0x000000ffff627224 */ /* 0x000fe200078e0064 */
[----:B------:R-:W-:Y:S02]  /*4660*/  PRMT R6, R100, 0x7771, RZ ;  /* 0x0000777164067816 */ /* 0x000fe400000000ff */
[----:B------:R-:W-:Y:S01]  /*4670*/  LOP3.LUT R8, R104, UR9, R101, 0x96, !PT ;  /* 0x0000000968087c12 */ /* 0x000fe2000f8e9665 */
[--C-:B------:R-:W-:Y:S01]  /*4680*/  FFMA.FTZ R101, R7, UR4, -R88.reuse ;  /* 0x0000000407657c23 */ /* 0x100fe20008010858 */
[----:B------:R-:W-:Y:S03]  /*4690*/  LOP3.LUT R95, R98, 0xff, RZ, 0xc0, !PT ;  /* 0x000000ff625f7812 */ /* 0x000fe600078ec0ff */
[----:B------:R-:W2:Y:S01]  /*46a0*/  MUFU.EX2 R3, R3 ;  /* 0x0000000300037308 */ /* 0x000ea20000000800 */
[----:B------:R-:W-:Y:S01]  /*46b0*/  FFMA.FTZ R98, R10, UR4, -R88 ;  /* 0x000000040a627c23 */ /* 0x000fe20008010858 */
[----:B------:R-:W-:Y:S01]  /*46c0*/  FFMA.FTZ R104, R5, UR4, -R90 ;  /* 0x0000000405687c23 */ /* 0x000fe2000801085a */
[----:B------:R-:W-:Y:S01]  /*46d0*/  PRMT R9, R95, 0x5410, R6 ;  /* 0x000054105f097816 */ /* 0x000fe20000000006 */
[--C-:B------:R-:W-:Y:S01]  /*46e0*/  FFMA.FTZ R7, R19, UR4, -R88.reuse ;  /* 0x0000000413077c23 */ /* 0x100fe20008010858 */
[C---:B------:R-:W-:Y:S02]  /*46f0*/  PRMT R95, R100.reuse, 0x7773, RZ ;  /* 0x00007773645f7816 */ /* 0x040fe400000000ff */
[----:B------:R-:W-:Y:S03]  /*4700*/  PRMT R6, R100, 0x7772, RZ ;  /* 0x0000777264067816 */ /* 0x000fe600000000ff */
[----:B------:R-:W3:Y:S01]  /*4710*/  MUFU.EX2 R97, R97 ;  /* 0x0000006100617308 */ /* 0x000ee20000000800 */
[----:B-1----:R-:W-:Y:S01]  /*4720*/  FFMA.FTZ R99, R11, UR4, -R88 ;  /* 0x000000040b637c23 */ /* 0x002fe20008010858 */
[--C-:B------:R-:W-:Y:S01]  /*4730*/  HSET2.LE.AND R10, R9, R124.reuse, PT ;  /* 0x0000007c090a7233 */ /* 0x100fe20003803000 */
[----:B------:R-:W-:Y:S01]  /*4740*/  FFMA.FTZ R100, R17, UR4, -R90 ;  /* 0x0000000411647c23 */ /* 0x000fe2000801085a */
[----:B------:R-:W-:Y:S01]  /*4750*/  PRMT R6, R6, 0x5410, R95 ;  /* 0x0000541006067816 */ /* 0x000fe2000000005f */
[----:B------:R-:W-:Y:S01]  /*4760*/  IMAD.WIDE.U32 R94, R94, -0x2daee0ad, RZ ;  /* 0xd2511f535e5e7825 */ /* 0x000fe200078e00ff */
[----:B------:R-:W-:Y:S04]  /*4770*/  LOP3.LUT R5, R8, 0xff, RZ, 0xc0, !PT ;  /* 0x000000ff08057812 */ /* 0x000fe800078ec0ff */
[----:B------:R-:W-:Y:S01]  /*4780*/  MUFU.EX2 R99, R99 ;  /* 0x0000006300637308 */ /* 0x000fe20000000800 */
[C---:B--2---:R-:W-:Y:S01]  /*4790*/  FFMA.FTZ R136, R3.reuse, R136, R92 ;  /* 0x0000008803887223 */ /* 0x044fe2000001005c */
        /* <DEDUP_REMOVED lines=25> */
[----:B---3--:R-:W-:Y:S01]  /*4930*/  F2FP.F16.F32.PACK_AB R3, R97, R102 ;  /* 0x000000666103723e */ /* 0x008fe200000000ff */
[----:B------:R-:W2:Y:S01]  /*4940*/  MUFU.EX2 R104, R104 ;  /* 0x0000006800687308 */ /* 0x000ea20000000800 */
[----:B------:R-:W-:Y:S02]  /*4950*/  LOP3.LUT R107, R96, UR8, R95, 0x96, !PT ;  /* 0x00000008606b7c12 */ /* 0x000fe4000f8e965f */
[----:B------:R-:W-:Y:S01]  /*4960*/  LOP3.LUT R10, R3, R10, RZ, 0xc0, !PT ;  /* 0x0000000a030a7212 */ /* 0x000fe200078ec0ff */
[----:B------:R-:W-:Y:S01]  /*4970*/  IMAD.MOV.U32 R3, RZ, RZ, R94 ;  /* 0x000000ffff037224 */ /* 0x000fe200078e005e */
[----:B------:R-:W-:Y:S02]  /*4980*/  LOP3.LUT R11, R6, 0xff00ff, RZ, 0xc0, !PT ;  /* 0x00ff00ff060b7812 */ /* 0x000fe400078ec0ff */
[C---:B------:R-:W-:Y:S03]  /*4990*/  PRMT R106, R94.reuse, 0x7772, RZ ;  /* 0x000077725e6a7816 */ /* 0x040fe600000000ff */
[----:B------:R-:W3:Y:S01]  /*49a0*/  MUFU.EX2 R101, R101 ;  /* 0x0000006500657308 */ /* 0x000ee20000000800 */
[----:B------:R-:W-:Y:S02]  /*49b0*/  LOP3.LUT R96, R3, 0xff, RZ, 0xc0, !PT ;  /* 0x000000ff03607812 */ /* 0x000fe400078ec0ff */
[----:B------:R-:W-:Y:S02]  /*49c0*/  PRMT R3, R94, 0x7773, RZ ;  /* 0x000077735e037816 */ /* 0x000fe400000000ff */
[--C-:B------:R-:W-:Y:S02]  /*49d0*/  HSET2.LE.AND R11, R11, R124.reuse, PT ;  /* 0x0000007c0b0b7233 */ /* 0x100fe40003803000 */
[----:B-1----:R-:W-:Y:S03]  /*49e0*/  F2FP.F16.F32.PACK_AB R6, R99, R98 ;  /* 0x000000626306723e */ /* 0x002fe600000000ff */
[----:B------:R-:W-:Y:S01]  /*49f0*/  MUFU.EX2 R7, R7 ;  /* 0x0000000700077308 */ /* 0x000fe20000000800 */
[----:B------:R-:W-:Y:S02]  /*4a00*/  PRMT R106, R106, 0x5410, R3 ;  /* 0x000054106a6a7816 */ /* 0x000fe40000000003 */
[----:B------:R-:W-:Y:S02]  /*4a10*/  LOP3.LUT R3, R8, 0xffff, RZ, 0xc0, !PT ;  /* 0x0000ffff08037812 */ /* 0x000fe400078ec0ff */
[----:B------:R-:W-:Y:S02]  /*4a20*/  LOP3.LUT R11, R6, R11, RZ, 0xc0, !PT ;  /* 0x0000000b060b7212 */ /* 0x000fe400078ec0ff */
[----:B------:R-:W-:Y:S03]  /*4a30*/  SHF.R.U32.HI R6, RZ, 0x8, R3 ;  /* 0x00000008ff067819 */ /* 0x000fe60000011603 */
[----:B------:R-:W-:Y:S01]  /*4a40*/  MUFU.EX2 R100, R100 ;  /* 0x0000006400647308 */ /* 0x000fe20000000800 */
[----:B------:R-:W-:Y:S02]  /*4a50*/  LOP3.LUT R103, R107, 0xffff, RZ, 0xc0, !PT ;  /* 0x0000ffff6b677812 */ /* 0x000fe400078ec0ff */
[----:B------:R-:W-:Y:S01]  /*4a60*/  PRMT R3, R5, 0x5410, R6 ;  /* 0x0000541005037816 */ /* 0x000fe20000000006 */
[----:B------:R-:W-:Y:S01]  /*4a70*/  FFMA.FTZ R5, R16, UR4, -R90 ;  /* 0x0000000410057c23 */ /* 0x000fe2000801085a */
[----:B------:R-:W-:Y:S02]  /*4a80*/  PRMT R6, R8, 0x7632, R6 ;  /* 0x0000763208067816 */ /* 0x000fe40000000006 */
[----:B------:R-:W-:Y:S02]  /*4a90*/  PRMT R105, R94, 0x7771, RZ ;  /* 0x000077715e697816 */ /* 0x000fe400000000ff */
[----:B------:R-:W-:Y:S01]  /*4aa0*/  LOP3.LUT R6, R6, 0xff, RZ, 0xc0, !PT ;  /* 0x000000ff06067812 */ /* 0x000fe200078ec0ff */
[----:B------:R-:W1:Y:S01]  /*4ab0*/  MUFU.EX2 R5, R5 ;  /* 0x0000000500057308 */ /* 0x000e620000000800 */
[----:B------:R-:W-:Y:S02]  /*4ac0*/  SHF.R.U32.HI R9, RZ, 0x18, R8 ;  /* 0x00000018ff097819 */ /* 0x000fe40000011608 */
[----:B------:R-:W-:Y:S02]  /*4ad0*/  LOP3.LUT R94, R107, 0xff, RZ, 0xc0, !PT ;  /* 0x000000ff6b5e7812 */ /* 0x000fe400078ec0ff */
[----:B------:R-:W-:Y:S02]  /*4ae0*/  SHF.R.U32.HI R103, RZ, 0x8, R103 ;  /* 0x00000008ff677819 */ /* 0x000fe40000011667 */
[--C-:B------:R-:W-:Y:S02]  /*4af0*/  HSET2.LE.AND R8, R3, R124.reuse, PT ;  /* 0x0000007c03087233 */ /* 0x100fe40003803000 */
[----:B------:R-:W-:Y:S02]  /*4b00*/  PRMT R9, R6, 0x5410, R9 ;  /* 0x0000541006097816 */ /* 0x000fe40000000009 */
[----:B--2---:R-:W-:Y:S02]  /*4b10*/  F2FP.F16.F32.PACK_AB R3, R104, R93 ;  /* 0x0000005d6803723e */ /* 0x004fe400000000ff */
[C---:B---3--:R-:W-:Y:S01]  /*4b20*/  F2FP.F16.F32.PACK_AB R6, R101.reuse, R92 ;  /* 0x0000005c6506723e */ /* 0x048fe200000000ff */
[----:B------:R-:W-:Y:S01]  /*4b30*/  FADD.FTZ R101, R101, R136 ;  /* 0x0000008865657221 */ /* 0x000fe20000010000 */
[----:B------:R-:W-:Y:S01]  /*4b40*/  PRMT R103, R94, 0x5410, R103 ;  /* 0x000054105e677816 */ /* 0x000fe20000000067 */
[----:B------:R-:W-:Y:S01]  /*4b50*/  MUFU.EX2 R136, R137 ;  /* 0x0000008900887308 */ /* 0x000fe20000000800 */
[----:B------:R-:W2:Y:S01]  /*4b60*/  LDSM.16.MT88.4 R92, [R110+0x6000] ;  /* 0x006000006e5c783b */ /* 0x000ea20000004200 */
[--C-:B------:R-:W-:Y:S01]  /*4b70*/  HSET2.LE.AND R9, R9, R124.reuse, PT ;  /* 0x0000007c09097233 */ /* 0x100fe20003803000 */
[----:B------:R-:W-:Y:S01]  /*4b80*/  FADD.FTZ R98, R98, R101 ;  /* 0x0000006562627221 */ /* 0x000fe20000010000 */
[----:B------:R-:W-:Y:S01]  /*4b90*/  LOP3.LUT R8, R3, R8, RZ, 0xc0, !PT ;  /* 0x0000000803087212 */ /* 0x000fe200078ec0ff */
[--C-:B------:R-:W-:Y:S01]  /*4ba0*/  FFMA.FTZ R101, R31, UR4, -R88.reuse ;  /* 0x000000041f657c23 */ /* 0x100fe20008010858 */
[----:B------:R-:W-:Y:S01]  /*4bb0*/  PRMT R105, R96, 0x5410, R105 ;  /* 0x0000541060697816 */ /* 0x000fe20000000069 */
[----:B------:R-:W-:Y:S01]  /*4bc0*/  FFMA.FTZ R96, R18, UR4, -R88 ;  /* 0x0000000412607c23 */ /* 0x000fe20008010858 */
[----:B------:R-:W-:Y:S01]  /*4bd0*/  LOP3.LUT R9, R6, R9, RZ, 0xc0, !PT ;  /* 0x0000000906097212 */ /* 0x000fe200078ec0ff */
[----:B------:R-:W-:Y:S01]  /*4be0*/  LDSM.16.MT88.4 R16, [R110+0x6400] ;  /* 0x006400006e10783b */ /* 0x000fe20000004200 */
[----:B------:R-:W-:Y:S01]  /*4bf0*/  FADD.FTZ R99, R99, R98 ;  /* 0x0000006263637221 */ /* 0x000fe20000010000 */
[----:B------:R-:W-:Y:S01]  /*4c00*/  PRMT R3, R107, 0x7632, R3 ;  /* 0x000076326b037816 */ /* 0x000fe20000000003 */
[----:B------:R-:W-:Y:S03]  /*4c10*/  MUFU.EX2 R101, R101 ;  /* 0x0000006500657308 */ /* 0x000fe60000000800 */
[----:B------:R-:W-:Y:S02]  /*4c20*/  LOP3.LUT R6, R3, 0xff, RZ, 0xc0, !PT ;  /* 0x000000ff03067812 */ /* 0x000fe400078ec0ff */
[----:B-1----:R-:W-:Y:S05]  /*4c30*/  F2FP.F16.F32.PACK_AB R3, R100, R5 ;  /* 0x000000056403723e */ /* 0x002fea00000000ff */
[----:B------:R-:W1:Y:S01]  /*4c40*/  MUFU.EX2 R96, R96 ;  /* 0x0000006000607308 */ /* 0x000e620000000800 */
        /* <DEDUP_REMOVED lines=16> */
[--C-:B------:R-:W-:Y:S01]  /*4d50*/  FFMA.FTZ R92, R12, UR4, -R90.reuse ;  /* 0x000000040c5c7c23 */ /* 0x100fe2000801085a */
[----:B------:R-:W-:Y:S04]  /*4d60*/  FFMA.FTZ R93, R13, UR4, -R90 ;  /* 0x000000040d5d7c23 */ /* 0x000fe8000801085a */
[----:B------:R-:W-:Y:S01]  /*4d70*/  HMMA.16816.F32 R80, R8, R94, R80 ;  /* 0x0000005e0850723c */ /* 0x000fe20000001850 */
[----:B------:R-:W-:Y:S02]  /*4d80*/  MUFU.EX2 R92, R92 ;  /* 0x0000005c005c7308 */ /* 0x000fe40000000800 */
[--C-:B------:R-:W-:Y:S01]  /*4d90*/  FFMA.FTZ R94, R14, UR4, -R88.reuse ;  /* 0x000000040e5e7c23 */ /* 0x100fe20008010858 */
[----:B------:R-:W-:Y:S01]  /*4da0*/  FFMA.FTZ R95, R15, UR4, -R88 ;  /* 0x000000040f5f7c23 */ /* 0x000fe20008010858 */
[----:B------:R-:W-:Y:S01]  /*4db0*/  LOP3.LUT R11, R106, 0xff00ff, RZ, 0xc0, !PT ;  /* 0x00ff00ff6a0b7812 */ /* 0x000fe200078ec0ff */
[----:B------:R-:W2:Y:S01]  /*4dc0*/  LDSM.16.MT88.4 R12, [R108+0x6400] ;  /* 0x006400006c0c783b */ /* 0x000ea20000004200 */
[----:B------:R-:W-:Y:S04]  /*4dd0*/  SHF.R.U32.HI R9, RZ, 0x18, R107 ;  /* 0x00000018ff097819 */ /* 0x000fe8000001166b */
[----:B------:R-:W3:Y:S01]  /*4de0*/  MUFU.EX2 R93, R93 ;  /* 0x0000005d005d7308 */ /* 0x000ee20000000800 */
[--C-:B------:R-:W-:Y:S01]  /*4df0*/  HSET2.LE.AND R10, R105, R124.reuse, PT ;  /* 0x0000007c690a7233 */ /* 0x100fe20003803000 */
[--C-:B------:R-:W-:Y:S01]  /*4e00*/  FFMA.FTZ R105, R32, UR4, -R90.reuse ;  /* 0x0000000420697c23 */ /* 0x100fe2000801085a */
[----:B------:R-:W-:Y:S02]  /*4e10*/  PRMT R9, R6, 0x5410, R9 ;  /* 0x0000541006097816 */ /* 0x000fe40000000009 */
[--C-:B------:R-:W-:Y:S02]  /*4e20*/  HSET2.LE.AND R11, R11, R124.reuse, PT ;  /* 0x0000007c0b0b7233 */ /* 0x100fe40003803000 */
[----:B-1----:R-:W-:Y:S03]  /*4e30*/  F2FP.F16.F32.PACK_AB R6, R7, R96 ;  /* 0x000000600706723e */ /* 0x002fe600000000ff */
[----:B------:R-:W-:Y:S01]  /*4e40*/  MUFU.EX2 R95, R95 ;  /* 0x0000005f005f7308 */ /* 0x000fe20000000800 */
[----:B------:R-:W-:Y:S02]  /*4e50*/  LOP3.LUT R10, R3, R10, RZ, 0xc0, !PT ;  /* 0x0000000a030a7212 */ /* 0x000fe400078ec0ff */
[----:B------:R-:W-:Y:S02]  /*4e60*/  LOP3.LUT R11, R6, R11, RZ, 0xc0, !PT ;  /* 0x0000000b060b7212 */ /* 0x000fe400078ec0ff */
[--C-:B------:R-:W-:Y:S01]  /*4e70*/  HSET2.LE.AND R8, R103, R124.reuse, PT ;  /* 0x0000007c67087233 */ /* 0x100fe20003803000 */
[--C-:B------:R-:W-:Y:S01]  /*4e80*/  FFMA.FTZ R103, R20, UR4, -R90.reuse ;  /* 0x0000000414677c23 */ /* 0x100fe2000801085a */
[--C-:B------:R-:W-:Y:S03]  /*4e90*/  HSET2.LE.AND R9, R9, R124.reuse, PT ;  /* 0x0000007c09097233 */ /* 0x100fe60003803000 */
[----:B------:R-:W1:Y:S01]  /*4ea0*/  MUFU.EX2 R94, R94 ;  /* 0x0000005e005e7308 */ /* 0x000e620000000800 */
[----:B---3--:R-:W-:Y:S04]  /*4eb0*/  F2FP.F16.F32.PACK_AB R3, R93, R92 ;  /* 0x0000005c5d03723e */ /* 0x008fe800000000ff */
[----:B------:R-:W-:Y:S02]  /*4ec0*/  LOP3.LUT R8, R3, R8, RZ, 0xc0, !PT ;  /* 0x0000000803087212 */ /* 0x000fe400078ec0ff */
[----:B------:R-:W-:Y:S01]  /*4ed0*/  IADD3 R3, PT, PT, R91, 0x1, RZ ;  /* 0x000000015b037810 */ /* 0x000fe20007ffe0ff */
[----:B------:R-:W-:Y:S02]  /*4ee0*/  FFMA.FTZ R91, R24, UR4, -R90 ;  /* 0x00000004185b7c23 */ /* 0x000fe4000801085a */
[----:B------:R-:W-:Y:S01]  /*4ef0*/  MUFU.EX2 R103, R103 ;  /* 0x0000006700677308 */ /* 0x000fe20000000800 */
[----:B------:R-:W-:Y:S02]  /*4f00*/  LOP3.LUT R3, R133, UR29, R3, 0x96, !PT ;  /* 0x0000001d85037c12 */ /* 0x000fe4000f8e9603 */
[----:B-1----:R-:W-:Y:S01]  /*4f10*/  F2FP.F16.F32.PACK_AB R6, R95, R94 ;  /* 0x0000005e5f06723e */ /* 0x002fe200000000ff */
[----:B------:R-:W-:Y:S06]  /*4f20*/  FADD.FTZ R94, R94, R99 ;  /* 0x000000635e5e7221 */ /* 0x000fec0000010000 */
[----:B------:R-:W-:Y:S01]  /*4f30*/  MUFU.EX2 R91, R91 ;  /* 0x0000005b005b7308 */ /* 0x000fe20000000800 */
[----:B------:R-:W-:Y:S09]  /*4f40*/  LOP3.LUT R9, R6, R9, RZ, 0xc0, !PT ;  /* 0x0000000906097212 */ /* 0x000ff200078ec0ff */
[----:B------:R-:W-:Y:S01]  /*4f50*/  MUFU.EX2 R105, R105 ;  /* 0x0000006900697308 */ /* 0x000fe20000000800 */
[C---:B------:R-:W-:Y:S03]  /*4f60*/  HMMA.16816.F32 R36, R8.reuse, R16, R36 ;  /* 0x000000100824723c */ /* 0x040fe60000001824 */
[----:B------:R-:W-:Y:S05]  /*4f70*/  IMAD.WIDE.U32 R16, R3, -0x326172a9, RZ ;  /* 0xcd9e8d5703107825 */ /* 0x000fea00078e00ff */
[C---:B------:R-:W-:Y:S03]  /*4f80*/  HMMA.16816.F32 R40, R8.reuse, R18, R40 ;  /* 0x000000120828723c */ /* 0x040fe60000001828 */
[----:B------:R-:W-:Y:S02]  /*4f90*/  LOP3.LUT R6, R134, UR21, R17, 0x96, !PT ;  /* 0x0000001586067c12 */ /* 0x000fe4000f8e9611 */
[----:B------:R-:W-:Y:S03]  /*4fa0*/  LOP3.LUT R3, R127, UR20, R16, 0x96, !PT ;  /* 0x000000147f037c12 */ /* 0x000fe6000f8e9610 */
[C---:B--2---:R-:W-:Y:S03]  /*4fb0*/  HMMA.16816.F32 R44, R8.reuse, R12, R44 ;  /* 0x0000000c082c723c */ /* 0x044fe6000000182c */
[----:B------:R-:W-:Y:S05]  /*4fc0*/  IMAD.WIDE.U32 R140, R6, -0x2daee0ad, RZ ;  /* 0xd2511f53068c7825 */ /* 0x000fea00078e00ff */
        /* <DEDUP_REMOVED lines=12> */
[----:B------:R-:W-:Y:S01]  /*5090*/  IMAD.WIDE.U32 R12, R3, -0x2daee0ad, RZ ;  /* 0xd2511f53030c7825 */ /* 0x000fe200078e00ff */
[----:B------:R-:W-:Y:S04]  /*50a0*/  LOP3.LUT R3, R130, UR17, R141, 0x96, !PT ;  /* 0x0000001182037c12 */ /* 0x000fe8000f8e968d */
[----:B------:R-:W-:Y:S03]  /*50b0*/  HMMA.16816.F32 R80, R8, R14, R80 ;  /* 0x0000000e0850723c */ /* 0x000fe60000001850 */
[----:B------:R-:W-:Y:S01]  /*50c0*/  LOP3.LUT R140, R140, UR14, R13, 0x96, !PT ;  /* 0x0000000e8c8c7c12 */ /* 0x000fe2000f8e960d */
[----:B------:R-:W-:Y:S04]  /*50d0*/  IMAD.WIDE.U32 R142, R3, -0x326172a9, RZ ;  /* 0xcd9e8d57038e7825 */ /* 0x000fe800078e00ff */
[----:B------:R-:W-:Y:S01]  /*50e0*/  FADD.FTZ R11, R104, R129 ;  /* 0x00000081680b7221 */ /* 0x000fe20000010000 */
[----:B------:R-:W-:Y:S01]  /*50f0*/  FFMA.FTZ R129, R29, UR4, -R90 ;  /* 0x000000041d817c23 */ /* 0x000fe2000801085a */
[----:B------:R-:W-:Y:S01]  /*5100*/  IMAD.WIDE.U32 R140, R140, -0x326172a9, RZ ;  /* 0xcd9e8d578c8c7825 */ /* 0x000fe200078e00ff */
[----:B------:R-:W-:Y:S03]  /*5110*/  LOP3.LUT R3, R126, UR15, R143, 0x96, !PT ;  /* 0x0000000f7e037c12 */ /* 0x000fe6000f8e968f */
[--C-:B------:R-:W-:Y:S01]  /*5120*/  FFMA.FTZ R104, R22, UR4, -R88.reuse ;  /* 0x0000000416687c23 */ /* 0x100fe20008010858 */
[----:B------:R-:W-:Y:S01]  /*5130*/  FFMA.FTZ R29, R23, UR4, -R88 ;  /* 0x00000004171d7c23 */ /* 0x000fe20008010858 */
[----:B------:R-:W-:Y:S01]  /*5140*/  LOP3.LUT R142, R142, UR13, R141, 0x96, !PT ;  /* 0x0000000d8e8e7c12 */ /* 0x000fe2000f8e968d */
[----:B------:R-:W-:Y:S03]  /*5150*/  IMAD.WIDE.U32 R106, R3, -0x2daee0ad, RZ ;  /* 0xd2511f53036a7825 */ /* 0x000fe600078e00ff */
[----:B------:R-:W-:Y:S01]  /*5160*/  MUFU.EX2 R104, R104 ;  /* 0x0000006800687308 */ /* 0x000fe20000000800 */
[----:B------:R-:W-:Y:S05]  /*5170*/  IMAD.WIDE.U32 R142, R142, -0x2daee0ad, RZ ;  /* 0xd2511f538e8e7825 */ /* 0x000fea00078e00ff */
[----:B------:R-:W-:Y:S02]  /*5180*/  LOP3.LUT R3, R106, UR10, R143, 0x96, !PT ;  /* 0x0000000a6a037c12 */ /* 0x000fe4000f8e968f */
[----:B------:R-:W-:Y:S02]  /*5190*/  LOP3.LUT R106, R12, UR12, R107, 0x96, !PT ;  /* 0x0000000c0c6a7c12 */ /* 0x000fe4000f8e966b */
[----:B------:R-:W-:Y:S01]  /*51a0*/  MUFU.EX2 R29, R29 ;  /* 0x0000001d001d7308 */ /* 0x000fe20000000800 */
[----:B------:R-:W-:Y:S04]  /*51b0*/  IMAD.WIDE.U32 R12, R3, -0x326172a9, RZ ;  /* 0xcd9e8d57030c7825 */ /* 0x000fe800078e00ff */
[----:B------:R-:W-:Y:S01]  /*51c0*/  IMAD.WIDE.U32 R106, R106, -0x326172a9, RZ ;  /* 0xcd9e8d576a6a7825 */ /* 0x000fe200078e00ff */
[C---:B------:R-:W-:Y:S02]  /*51d0*/  PRMT R6, R12.reuse, 0x7773, RZ ;  /* 0x000077730c067816 */ /* 0x040fe400000000ff */
[----:B------:R-:W-:Y:S01]  /*51e0*/  PRMT R9, R12, 0x7772, RZ ;  /* 0x000077720c097816 */ /* 0x000fe200000000ff */
[----:B------:R-:W-:Y:S01]  /*51f0*/  IMAD.MOV.U32 R10, RZ, RZ, R12 ;  /* 0x000000ffff0a7224 */ /* 0x000fe200078e000c */
[----:B------:R-:W-:Y:S01]  /*5200*/  LOP3.LUT R8, R106, UR9, R13, 0x96, !PT ;  /* 0x000000096a087c12 */ /* 0x000fe2000f8e960d */
[----:B------:R-:W-:Y:S01]  /*5210*/  FFMA.FTZ R106, R25, UR4, -R90 ;  /* 0x00000004196a7c23 */ /* 0x000fe2000801085a */
[----:B------:R-:W-:Y:S01]  /*5220*/  PRMT R3, R12, 0x7771, RZ ;  /* 0x000077710c037816 */ /* 0x000fe200000000ff */
[----:B------:R-:W-:Y:S01]  /*5230*/  FFMA.FTZ R25, R27, UR4, -R88 ;  /* 0x000000041b197c23 */ /* 0x000fe20008010858 */
[----:B------:R-:W-:Y:S01]  /*5240*/  PRMT R6, R9, 0x5410, R6 ;  /* 0x0000541009067816 */ /* 0x000fe20000000006 */
[----:B------:R-:W1:Y:S01]  /*5250*/  LDSM.16.MT88.4 R12, [R110+0x6800] ;  /* 0x006800006e0c783b */ /* 0x000e620000004200 */
[----:B------:R-:W-:Y:S01]  /*5260*/  LOP3.LUT R10, R10, 0xff, RZ, 0xc0, !PT ;  /* 0x000000ff0a0a7812 */ /* 0x000fe200078ec0ff */
[----:B------:R-:W2:Y:S01]  /*5270*/  MUFU.EX2 R106, R106 ;  /* 0x0000006a006a7308 */ /* 0x000ea20000000800 */
[----:B------:R-:W-:Y:S01]  /*5280*/  LOP3.LUT R9, R8, 0xffff, RZ, 0xc0, !PT ;  /* 0x0000ffff08097812 */ /* 0x000fe200078ec0ff */
[----:B------:R-:W-:Y:S01]  /*5290*/  FFMA.FTZ R90, R33, UR4, -R90 ;  /* 0x00000004215a7c23 */ /* 0x000fe2000801085a */
[----:B------:R-:W-:Y:S02]  /*52a0*/  PRMT R3, R10, 0x5410, R3 ;  /* 0x000054100a037816 */ /* 0x000fe40000000003 */
[----:B------:R-:W-:Y:S02]  /*52b0*/  LOP3.LUT R10, R8, 0xff, RZ, 0xc0, !PT ;  /* 0x000000ff080a7812 */ /* 0x000fe400078ec0ff */
[----:B------:R-:W-:Y:S03]  /*52c0*/  SHF.R.U32.HI R9, RZ, 0x8, R9 ;  /* 0x00000008ff097819 */ /* 0x000fe60000011609 */
[----:B------:R-:W3:Y:S01]  /*52d0*/  MUFU.EX2 R25, R25 ;  /* 0x0000001900197308 */ /* 0x000ee20000000800 */
[----:B------:R-:W-:Y:S02]  /*52e0*/  SHF.R.U32.HI R17, RZ, 0x18, R8 ;  /* 0x00000018ff117819 */ /* 0x000fe40000011608 */
[----:B------:R-:W-:Y:S02]  /*52f0*/  PRMT R9, R10, 0x5410, R9 ;  /* 0x000054100a097816 */ /* 0x000fe40000000009 */
[----:B------:R-:W-:Y:S02]  /*5300*/  PRMT R10, R8, 0x7632, R10 ;  /* 0x00007632080a7816 */ /* 0x000fe4000000000a */
[----:B------:R-:W-:Y:S03]  /*5310*/  LOP3.LUT R107, R140, UR11, R107, 0x96, !PT ;  /* 0x0000000b8c6b7c12 */ /* 0x000fe6000f8e966b */
[----:B------:R-:W-:Y:S01]  /*5320*/  MUFU.EX2 R33, R129 ;  /* 0x0000008100217308 */ /* 0x000fe20000000800 */
[----:B------:R-:W-:Y:S01]  /*5330*/  LOP3.LUT R8, R10, 0xff, RZ, 0xc0, !PT ;  /* 0x000000ff0a087812 */ /* 0x000fe200078ec0ff */
[--C-:B------:R-:W-:Y:S01]  /*5340*/  FFMA.FTZ R140, R30, UR4, -R88.reuse ;  /* 0x000000041e8c7c23 */ /* 0x100fe20008010858 */
[--C-:B------:R-:W-:Y:S01]  /*5350*/  HSET2.LE.AND R10, R3, R124.reuse, PT ;  /* 0x0000007c030a7233 */ /* 0x100fe20003803000 */
[----:B------:R-:W-:Y:S01]  /*5360*/  FFMA.FTZ R88, R35, UR4, -R88 ;  /* 0x0000000423587c23 */ /* 0x000fe20008010858 */
[----:B------:R-:W-:Y:S01]  /*5370*/  PRMT R17, R8, 0x5410, R17 ;  /* 0x0000541008117816 */ /* 0x000fe20000000011 */
[----:B------:R-:W-:Y:S01]  /*5380*/  FADD.FTZ R8, R102, R11 ;  /* 0x0000000b66087221 */ /* 0x000fe20000010000 */
[----:B------:R-:W-:Y:S03]  /*5390*/  LOP3.LUT R11, R6, 0xff00ff, RZ, 0xc0, !PT ;  /* 0x00ff00ff060b7812 */ /* 0x000fe600078ec0ff */
[----:B------:R-:W4:Y:S01]  /*53a0*/  MUFU.EX2 R102, R21 ;  /* 0x0000001500667308 */ /* 0x000f220000000800 */
[----:B--2---:R-:W-:Y:S01]  /*53b0*/  F2FP.F16.F32.PACK_AB R3, R106, R91 ;  /* 0x0000005b6a03723e */ /* 0x004fe200000000ff */
[----:B------:R-:W-:Y:S01]  /*53c0*/  FADD.FTZ R97, R97, R8 ;  /* 0x0000000861617221 */ /* 0x000fe20000010000 */
[----:B---3--:R-:W-:Y:S02]  /*53d0*/  F2FP.F16.F32.PACK_AB R16, R25, R138 ;  /* 0x0000008a1910723e */ /* 0x008fe400000000ff */
[--C-:B------:R-:W-:Y:S01]  /*53e0*/  HSET2.LE.AND R11, R11, R124.reuse, PT ;  /* 0x0000007c0b0b7233 */ /* 0x100fe20003803000 */
[----:B------:R-:W-:Y:S01]  /*53f0*/  FADD.FTZ R92, R92, R97 ;  /* 0x000000615c5c7221 */ /* 0x000fe20000010000 */
[--C-:B------:R-:W-:Y:S01]  /*5400*/  HSET2.LE.AND R8, R9, R124.reuse, PT ;  /* 0x0000007c09087233 */ /* 0x100fe20003803000 */
[----:B------:R-:W-:Y:S01]  /*5410*/  FADD.FTZ R97, R95, R94 ;  /* 0x0000005e5f617221 */ /* 0x000fe20000010000 */
[----:B------:R-:W-:Y:S01]  /*5420*/  LOP3.LUT R10, R3, R10, RZ, 0xc0, !PT ;  /* 0x0000000a030a7212 */ /* 0x000fe200078ec0ff */
[----:B------:R-:W-:Y:S01]  /*5430*/  FADD.FTZ R92, R93, R92 ;  /* 0x0000005c5d5c7221 */ /* 0x000fe20000010000 */
[--C-:B------:R-:W-:Y:S01]  /*5440*/  HSET2.LE.AND R9, R17, R124.reuse, PT ;  /* 0x0000007c11097233 */ /* 0x100fe20003803000 */
[----:B------:R-:W2:Y:S01]  /*5450*/  MUFU.EX2 R90, R90 ;  /* 0x0000005a005a7308 */ /* 0x000ea20000000800 */
[----:B------:R-:W-:Y:S02]  /*5460*/  F2FP.F16.F32.PACK_AB R6, R29, R104 ;  /* 0x000000681d06723e */ /* 0x000fe400000000ff */
[----:B------:R-:W-:Y:S02]  /*5470*/  LOP3.LUT R11, R16, R11, RZ, 0xc0, !PT ;  /* 0x0000000b100b7212 */ /* 0x000fe400078ec0ff */
[----:B----4-:R-:W-:Y:S01]  /*5480*/  F2FP.F16.F32.PACK_AB R3, R102, R103 ;  /* 0x000000676603723e */ /* 0x010fe200000000ff */
[----:B------:R-:W3:Y:S01]  /*5490*/  LDSM.16.MT88.4 R16, [R108+0x6800] ;  /* 0x006800006c10783b */ /* 0x000ee20000004200 */
[----:B------:R-:W-:Y:S03]  /*54a0*/  LOP3.LUT R9, R6, R9, RZ, 0xc0, !PT ;  /* 0x0000000906097212 */ /* 0x000fe600078ec0ff */
[----:B------:R-:W4:Y:S01]  /*54b0*/  MUFU.EX2 R140, R140 ;  /* 0x0000008c008c7308 */ /* 0x000f220000000800 */
[----:B------:R-:W-:Y:S03]  /*54c0*/  LOP3.LUT R8, R3, R8, RZ, 0xc0, !PT ;  /* 0x0000000803087212 */ /* 0x000fe600078ec0ff */
[----:B------:R-:W-:Y:S04]  /*54d0*/  LDSM.16.MT88.4 R20, [R108+0x8800] ;  /* 0x008800006c14783b */ /* 0x000fe80000004200 */
[C---:B-1----:R-:W-:Y:S02]  /*54e0*/  HMMA.16816.F32 R36, R8.reuse, R12, R36 ;  /* 0x0000000c0824723c */ /* 0x042fe40000001824 */
[----:B------:R-:W-:Y:S06]  /*54f0*/  MUFU.EX2 R88, R88 ;  /* 0x0000005800587308 */ /* 0x000fec0000000800 */
[C---:B------:R-:W-:Y:S01]  /*5500*/  HMMA.16816.F32 R40, R8.reuse, R14, R40 ;  /* 0x0000000e0828723c */ /* 0x040fe20000001828 */
[----:B------:R-:W1:Y:S07]  /*5510*/  LDSM.16.MT88.4 R12, [R110+0x7800] ;  /* 0x007800006e0c783b */ /* 0x000e6e0000004200 */
[C---:B---3--:R-:W-:Y:S08]  /*5520*/  HMMA.16816.F32 R44, R8.reuse, R16, R44 ;  /* 0x00000010082c723c */ /* 0x048ff0000000182c */
[C---:B------:R-:W-:Y:S01]  /*5530*/  HMMA.16816.F32 R48, R8.reuse, R18, R48 ;  /* 0x000000120830723c */ /* 0x040fe20000001830 */
[----:B------:R-:W3:Y:S07]  /*5540*/  LDSM.16.MT88.4 R16, [R108+0x7800] ;  /* 0x007800006c10783b */ /* 0x000eee0000004200 */
[C---:B-1----:R-:W-:Y:S08]  /*5550*/  HMMA.16816.F32 R52, R8.reuse, R12, R52 ;  /* 0x0000000c0834723c */ /* 0x042ff00000001834 */
[C---:B------:R-:W-:Y:S01]  /*5560*/  HMMA.16816.F32 R56, R8.reuse, R14, R56 ;  /* 0x0000000e0838723c */ /* 0x040fe20000001838 */
[----:B------:R-:W1:Y:S07]  /*5570*/  LDSM.16.MT88.4 R12, [R110+0x8800] ;  /* 0x008800006e0c783b */ /* 0x000e6e0000004200 */
[C---:B---3--:R-:W-:Y:S08]  /*5580*/  HMMA.16816.F32 R60, R8.reuse, R16, R60 ;  /* 0x00000010083c723c */ /* 0x048ff0000000183c */
[C---:B------:R-:W-:Y:S03]  /*5590*/  HMMA.16816.F32 R64, R8.reuse, R18, R64 ;  /* 0x000000120840723c */ /* 0x040fe60000001840 */
[----:B------:R-:W-:Y:S04]  /*55a0*/  IMAD.WIDE.U32 R18, R107, -0x2daee0ad, RZ ;  /* 0xd2511f536b127825 */ /* 0x000fe800078e00ff */
[----:B------:R-:W-:Y:S01]  /*55b0*/  IMAD.MOV.U32 R16, RZ, RZ, R18 ;  /* 0x000000ffff107224 */ /* 0x000fe200078e0012 */
[----:B------:R-:W-:Y:S01]  /*55c0*/  LOP3.LUT R6, R142, UR8, R19, 0x96, !PT ;  /* 0x000000088e067c12 */ /* 0x000fe2000f8e9613 */
[----:B------:R-:W-:Y:S01]  /*55d0*/  FADD.FTZ R142, R96, R97 ;  /* 0x00000061608e7221 */ /* 0x000fe20000010000 */
[C---:B------:R-:W-:Y:S01]  /*55e0*/  PRMT R129, R18.reuse, 0x7773, RZ ;  /* 0x0000777312817816 */ /* 0x040fe200000000ff */
[C---:B-1----:R-:W-:Y:S03]  /*55f0*/  HMMA.16816.F32 R68, R8.reuse, R12, R68 ;  /* 0x0000000c0844723c */ /* 0x042fe60000001844 */
[----:B------:R-:W-:Y:S01]  /*5600*/  PRMT R13, R18, 0x7771, RZ ;  /* 0x00007771120d7816 */ /* 0x000fe200000000ff */
[----:B------:R-:W-:Y:S01]  /*5610*/  FADD.FTZ R7, R7, R142 ;  /* 0x0000008e07077221 */ /* 0x000fe20000010000 */
[----:B------:R-:W-:Y:S02]  /*5620*/  LOP3.LUT R16, R16, 0xff, RZ, 0xc0, !PT ;  /* 0x000000ff10107812 */ /* 0x000fe400078ec0ff */
[----:B------:R-:W-:Y:S01]  /*5630*/  PRMT R98, R18, 0x7772, RZ ;  /* 0x0000777212627816 */ /* 0x000fe200000000ff */
[C---:B------:R-:W-:Y:S03]  /*5640*/  HMMA.16816.F32 R72, R8.reuse, R14, R72 ;  /* 0x0000000e0848723c */ /* 0x040fe60000001848 */
[----:B------:R-:W-:Y:S01]  /*5650*/  PRMT R13, R16, 0x5410, R13 ;  /* 0x00005410100d7816 */ /* 0x000fe2000000000d */
[----:B------:R-:W-:Y:S01]  /*5660*/  FADD.FTZ R15, R5, R92 ;  /* 0x0000005c050f7221 */ /* 0x000fe20000010000 */
[----:B------:R-:W1:Y:S01]  /*5670*/  LDSM.16.MT88.4 R16, [R110+0x6c00] ;  /* 0x006c00006e10783b */ /* 0x000e620000004200 */
[----:B------:R-:W-:Y:S01]  /*5680*/  PRMT R107, R6, 0x7632, R107 ;  /* 0x00007632066b7816 */ /* 0x000fe2000000006b */
[----:B------:R-:W-:Y:S01]  /*5690*/  FADD.FTZ R104, R104, R7 ;  /* 0x0000000768687221 */ /* 0x000fe20000010000 */
[C---:B------:R-:W-:Y:S03]  /*56a0*/  HMMA.16816.F32 R76, R8.reuse, R20, R76 ;  /* 0x00000014084c723c */ /* 0x040fe6000000184c */
[----:B------:R-:W-:Y:S01]  /*56b0*/  LOP3.LUT R3, R6, 0xffff, RZ, 0xc0, !PT ;  /* 0x0000ffff06037812 */ /* 0x000fe200078ec0ff */
[----:B------:R-:W-:Y:S01]  /*56c0*/  FADD.FTZ R100, R100, R15 ;  /* 0x0000000f64647221 */ /* 0x000fe20000010000 */
[----:B------:R-:W-:Y:S01]  /*56d0*/  LOP3.LUT R12, R6, 0xff, RZ, 0xc0, !PT ;  /* 0x000000ff060c7812 */ /* 0x000fe200078ec0ff */
[----:B------:R-:W3:Y:S01]  /*56e0*/  LDSM.16.MT88.4 R92, [R108+0x6c00] ;  /* 0x006c00006c5c783b */ /* 0x000ee20000004200 */
[----:B------:R-:W-:Y:S01]  /*56f0*/  SHF.R.U32.HI R6, RZ, 0x18, R6 ;  /* 0x00000018ff067819 */ /* 0x000fe20000011606 */
[----:B------:R-:W-:Y:S03]  /*5700*/  HMMA.16816.F32 R80, R8, R22, R80 ;  /* 0x000000160850723c */ /* 0x000fe60000001850 */
[----:B------:R-:W-:Y:S01]  /*5710*/  LOP3.LUT R107, R107, 0xff, RZ, 0xc0, !PT ;  /* 0x000000ff6b6b7812 */ /* 0x000fe200078ec0ff */
[----:B------:R-:W-:Y:S01]  /*5720*/  FADD.FTZ R103, R103, R100 ;  /* 0x0000006467677221 */ /* 0x000fe20000010000 */
[----:B------:R-:W-:Y:S01]  /*5730*/  SHF.R.U32.HI R3, RZ, 0x8, R3 ;  /* 0x00000008ff037819 */ /* 0x000fe20000011603 */
[----:B------:R-:W5:Y:S01]  /*5740*/  LDSM.16.MT88.4 R8, [R110+0x7c00] ;  /* 0x007c00006e08783b */ /* 0x000f620000004200 */
[----:B------:R-:W-:Y:S01]  /*5750*/  PRMT R137, R107, 0x5410, R6 ;  /* 0x000054106b897816 */ /* 0x000fe20000000006 */
[----:B------:R-:W-:Y:S01]  /*5760*/  FADD.FTZ R102, R102, R103 ;  /* 0x0000006766667221 */ /* 0x000fe20000010000 */
[----:B------:R-:W-:Y:S01]  /*5770*/  PRMT R3, R12, 0x5410, R3 ;  /* 0x000054100c037816 */ /* 0x000fe20000000003 */
[----:B------:R-:W1:Y:S01]  /*5780*/  MUFU.EX2 R107, R139 ;  /* 0x0000008b006b7308 */ /* 0x000e620000000800 */
[--C-:B------:R-:W-:Y:S01]  /*5790*/  HSET2.LE.AND R14, R13, R124.reuse, PT ;  /* 0x0000007c0d0e7233 */ /* 0x100fe20003803000 */
[----:B------:R-:W-:Y:S01]  /*57a0*/  FADD.FTZ R29, R29, R104 ;  /* 0x000000681d1d7221 */ /* 0x000fe20000010000 */
[----:B------:R-:W-:Y:S01]  /*57b0*/  PRMT R98, R98, 0x5410, R129 ;  /* 0x0000541062627816 */ /* 0x000fe20000000081 */
[----:B------:R-:W5:Y:S01]  /*57c0*/  LDSM.16.MT88.4 R20, [R108+0x7c00] ;  /* 0x007c00006c14783b */ /* 0x000f620000004200 */
[--C-:B------:R-:W-:Y:S01]  /*57d0*/  HSET2.LE.AND R12, R3, R124.reuse, PT ;  /* 0x0000007c030c7233 */ /* 0x100fe20003803000 */
[----:B------:R-:W-:Y:S01]  /*57e0*/  FADD.FTZ R138, R138, R29 ;  /* 0x0000001d8a8a7221 */ /* 0x000fe20000010000 */
[----:B--2---:R-:W-:Y:S02]  /*57f0*/  F2FP.F16.F32.PACK_AB R3, R90, R105 ;  /* 0x000000695a03723e */ /* 0x004fe400000000ff */
[--C-:B------:R-:W-:Y:S01]  /*5800*/  HSET2.LE.AND R13, R137, R124.reuse, PT ;  /* 0x0000007c890d7233 */ /* 0x100fe20003803000 */
[----:B------:R-:W-:Y:S01]  /*5810*/  FADD.FTZ R25, R25, R138 ;  /* 0x0000008a19197221 */ /* 0x000fe20000010000 */
[----:B------:R-:W-:Y:S02]  /*5820*/  LOP3.LUT R14, R3, R14, RZ, 0xc0, !PT ;  /* 0x0000000e030e7212 */ /* 0x000fe400078ec0ff */
[----:B------:R-:W-:Y:S02]  /*5830*/  LOP3.LUT R3, R98, 0xff00ff, RZ, 0xc0, !PT ;  /* 0x00ff00ff62037812 */ /* 0x000fe400078ec0ff */
[----:B----4-:R-:W-:Y:S01]  /*5840*/  F2FP.F16.F32.PACK_AB R6, R101, R140 ;  /* 0x0000008c6506723e */ /* 0x010fe200000000ff */
[----:B------:R-:W2:Y:S01]  /*5850*/  LDSM.16.MT88.4 R96, [R110+0x8c00] ;  /* 0x008c00006e60783b */ /* 0x000ea20000004200 */
[----:B------:R-:W-:Y:S01]  /*5860*/  F2FP.F16.F32.PACK_AB R5, R33, R136 ;  /* 0x000000882105723e */ /* 0x000fe200000000ff */
[----:B------:R-:W-:Y:S01]  /*5870*/  FADD.FTZ R140, R140, R25 ;  /* 0x000000198c8c7221 */ /* 0x000fe20000010000 */
[----:B------:R-:W-:Y:S02]  /*5880*/  LOP3.LUT R13, R6, R13, RZ, 0xc0, !PT ;  /* 0x0000000d060d7212 */ /* 0x000fe400078ec0ff */
[----:B------:R-:W-:Y:S01]  /*5890*/  HSET2.LE.AND R15, R3, R124, PT ;  /* 0x0000007c030f7233 */ /* 0x000fe20003803000 */
[----:B------:R-:W-:Y:S01]  /*58a0*/  FADD.FTZ R3, R91, R102 ;  /* 0x000000665b037221 */ /* 0x000fe20000010000 */
[----:B-1----:R-:W-:Y:S01]  /*58b0*/  F2FP.F16.F32.PACK_AB R6, R88, R107 ;  /* 0x0000006b5806723e */ /* 0x002fe200000000ff */
[----:B------:R-:W-:Y:S01]  /*58c0*/  FADD.FTZ R140, R101, R140 ;  /* 0x0000008c658c7221 */ /* 0x000fe20000010000 */
[----:B------:R-:W-:Y:S01]  /*58d0*/  LOP3.LUT R12, R5, R12, RZ, 0xc0, !PT ;  /* 0x0000000c050c7212 */ /* 0x000fe200078ec0ff */
[----:B------:R-:W-:Y:S01]  /*58e0*/  FADD.FTZ R3, R106, R3 ;  /* 0x000000036a037221 */ /* 0x000fe20000010000 */
[----:B------:R-:W-:Y:S01]  /*58f0*/  LOP3.LUT R15, R6, R15, RZ, 0xc0, !PT ;  /* 0x0000000f060f7212 */ /* 0x000fe200078ec0ff */
[----:B------:R-:W-:Y:S02]  /*5900*/  FADD.FTZ R107, R107, R140 ;  /* 0x0000008c6b6b7221 */ /* 0x000fe40000010000 */
[----:B------:R-:W-:Y:S01]  /*5910*/  FADD.FTZ R6, R136, R3 ;  /* 0x0000000388067221 */ /* 0x000fe20000010000 */
[----:B------:R-:W-:Y:S02]  /*5920*/  IMAD.MOV.U32 R3, RZ, RZ, R0 ;  /* 0x000000ffff037224 */ /* 0x000fe400078e0000 */
[----:B------:R-:W-:Y:S01]  /*5930*/  FADD.FTZ R136, R88, R107 ;  /* 0x0000006b58887221 */ /* 0x000fe20000010000 */
[C---:B------:R-:W-:Y:S05]  /*5940*/  HMMA.16816.F32 R36, R12.reuse, R16, R36 ;  /* 0x000000100c24723c */ /* 0x040fea0000001824 */
[----:B------:R-:W-:Y:S03]  /*5950*/  FADD.FTZ R6, R33, R6 ;  /* 0x0000000621067221 */ /* 0x000fe60000010000 */
[C---:B------:R-:W-:Y:S01]  /*5960*/  HMMA.16816.F32 R40, R12.reuse, R18, R40 ;  /* 0x000000120c28723c */ /* 0x040fe20000001828 */
[----:B------:R-:W1:Y:S02]  /*5970*/  LDSM.16.MT88.4 R16, [R108+0x8c00] ;  /* 0x008c00006c10783b */ /* 0x000e640000004200 */
[----:B------:R-:W-:Y:S04]  /*5980*/  FADD.FTZ R105, R105, R6 ;  /* 0x0000000669697221 */ /* 0x000fe80000010000 */
[----:B------:R-:W-:Y:S01]  /*5990*/  FADD.FTZ R129, R90, R105 ;  /* 0x000000695a817221 */ /* 0x000fe20000010000 */
[C---:B---3--:R-:W-:Y:S08]  /*59a0*/  HMMA.16816.F32 R44, R12.reuse, R92, R44 ;  /* 0x0000005c0c2c723c */ /* 0x048ff0000000182c */
[C---:B------:R-:W-:Y:S08]  /*59b0*/  HMMA.16816.F32 R48, R12.reuse, R94, R48 ;  /* 0x0000005e0c30723c */ /* 0x040ff00000001830 */
[C---:B-----5:R-:W-:Y:S08]  /*59c0*/  HMMA.16816.F32 R52, R12.reuse, R8, R52 ;  /* 0x000000080c34723c */ /* 0x060ff00000001834 */
[C---:B------:R-:W-:Y:S08]  /*59d0*/  HMMA.16816.F32 R56, R12.reuse, R10, R56 ;  /* 0x0000000a0c38723c */ /* 0x040ff00000001838 */
[C---:B------:R-:W-:Y:S08]  /*59e0*/  HMMA.16816.F32 R60, R12.reuse, R20, R60 ;  /* 0x000000140c3c723c */ /* 0x040ff0000000183c */
[C---:B------:R-:W-:Y:S08]  /*59f0*/  HMMA.16816.F32 R64, R12.reuse, R22, R64 ;  /* 0x000000160c40723c */ /* 0x040ff00000001840 */
[C---:B--2---:R-:W-:Y:S08]  /*5a00*/  HMMA.16816.F32 R68, R12.reuse, R96, R68 ;  /* 0x000000600c44723c */ /* 0x044ff00000001844 */
[C---:B------:R-:W-:Y:S08]  /*5a10*/  HMMA.16816.F32 R72, R12.reuse, R98, R72 ;  /* 0x000000620c48723c */ /* 0x040ff00000001848 */
[C---:B-1----:R-:W-:Y:S08]  /*5a20*/  HMMA.16816.F32 R76, R12.reuse, R16, R76 ;  /* 0x000000100c4c723c */ /* 0x042ff0000000184c */
[----:B------:R-:W-:Y:S01]  /*5a30*/  HMMA.16816.F32 R80, R12, R18, R80 ;  /* 0x000000120c50723c */ /* 0x000fe20000001850 */
[----:B------:R-:W-:Y:S08]  /*5a40*/  @!UPT UIADD3 URZ, UPT, UPT, URZ, URZ, URZ ;  /* 0x000000fffffff290 */ /* 0x000ff0000fffe0ff */
[----:B------:R-:W-:Y:S11]  /*5a50*/  @P0 BRA `(.L_x_938) ;  /* 0xffffffdc00e40947 */ /* 0x000ff6000383ffff */
.L_x_937:
[----:B------:R-:W1:Y:S01]  /*5a60*/  SHFL.BFLY PT, R10, R129, 0x2, 0x1f ;  /* 0x0c401f00810a7f89 */ /* 0x000e6200000e0000 */
[----:B------:R-:W2:Y:S01]  /*5a70*/  LDCU UR4, c[0x0][0x4fc] ;  /* 0x00009f80ff0477ac */ /* 0x000ea20008000800 */
[----:B------:R-:W3:Y:S02]  /*5a80*/  S2UR UR5, SR_CgaCtaId ;  /* 0x00000000000579c3 */ /* 0x000ee40000008800 */
[----:B------:R-:W4:Y:S01]  /*5a90*/  SHFL.BFLY PT, R3, R136, 0x2, 0x1f ;  /* 0x0c401f0088037f89 */ /* 0x000f2200000e0000 */
[----:B------:R-:W5:Y:S05]  /*5aa0*/  S2R R5, SR_TID.X ;  /* 0x0000000000057919 */ /* 0x000f6a0000002100 */
[----:B------:R-:W2:Y:S01]  /*5ab0*/  S2UR UR6, SR_CTAID.Z ;  /* 0x00000000000679c3 */ /* 0x000ea20000002700 */
[----:B-1----:R-:W-:Y:S01]  /*5ac0*/  FADD.FTZ R10, R10, R129 ;  /* 0x000000810a0a7221 */ /* 0x002fe20000010000 */
[----:B----4-:R-:W-:-:S04]  /*5ad0*/  FADD.FTZ R12, R3, R136 ;  /* 0x00000088030c7221 */ /* 0x010fc80000010000 */
[----:B------:R-:W1:Y:S04]  /*5ae0*/  SHFL.BFLY PT, R3, R10, 0x1, 0x1f ;  /* 0x0c201f000a037f89 */ /* 0x000e6800000e0000 */
[----:B------:R-:W4:Y:S01]  /*5af0*/  SHFL.BFLY PT, R7, R12, 0x1, 0x1f ;  /* 0x0c201f000c077f89 */ /* 0x000f2200000e0000 */
[----:B-----5:R-:W-:Y:S01]  /*5b00*/  SHF.L.U32 R4, R5, 0x3, RZ ;  /* 0x0000000305047819 */ /* 0x020fe200000006ff */
[----:B-1----:R-:W-:-:S03]  /*5b10*/  FADD.FTZ R8, R10, R3 ;  /* 0x000000030a087221 */ /* 0x002fc60000010000 */
[C---:B------:R-:W-:Y:S02]  /*5b20*/  LOP3.LUT R3, R4.reuse, 0x20, RZ, 0xc0, !PT ;  /* 0x0000002004037812 */ /* 0x040fe400078ec0ff */
[----:B------:R-:W-:Y:S01]  /*5b30*/  LOP3.LUT R10, R4, 0xc0, RZ, 0xc0, !PT ;  /* 0x000000c0040a7812 */ /* 0x000fe200078ec0ff */
[----:B------:R-:W1:Y:S01]  /*5b40*/  MUFU.RCP R6, R8 ;  /* 0x0000000800067308 */ /* 0x000e620000001000 */
[----:B------:R-:W-:Y:S01]  /*5b50*/  FSETP.NE.FTZ.AND P4, PT, R8, RZ, PT ;  /* 0x000000ff0800720b */ /* 0x000fe20003f95000 */
[----:B----4-:R-:W-:Y:S01]  /*5b60*/  FADD.FTZ R7, R12, R7 ;  /* 0x000000070c077221 */ /* 0x010fe20000010000 */
[----:B------:R-:W-:Y:S02]  /*5b70*/  IADD3 R3, PT, PT, R3, R121, R128 ;  /* 0x0000007903037210 */ /* 0x000fe40007ffe080 */
[----:B------:R-:W-:Y:S02]  /*5b80*/  LOP3.LUT R10, R10, 0x18, R5, 0xf8, !PT ;  /* 0x000000180a0a7812 */ /* 0x000fe400078ef805 */
[----:B------:R-:W-:Y:S01]  /*5b90*/  FSETP.NE.FTZ.AND P3, PT, R7, RZ, PT ;  /* 0x000000ff0700720b */ /* 0x000fe20003f75000 */
[----:B------:R-:W4:Y:S01]  /*5ba0*/  MUFU.RCP R9, R7 ;  /* 0x0000000700097308 */ /* 0x000f220000001000 */
[----:B------:R-:W-:-:S02]  /*5bb0*/  IADD3 R3, PT, PT, R10, R3, RZ ;  /* 0x000000030a037210 */ /* 0x000fc40007ffe0ff */
[----:B------:R-:W-:Y:S02]  /*5bc0*/  LOP3.LUT R10, R5, 0x8, RZ, 0xc0, !PT ;  /* 0x00000008050a7812 */ /* 0x000fe400078ec0ff */
[----:B-1----:R-:W-:-:S05]  /*5bd0*/  FSEL R6, R6, 1, P4 ;  /* 0x3f80000006067808 */ /* 0x002fca0002000000 */
[----:B--2---:R-:W-:Y:S01]  /*5be0*/  FMUL.FTZ R6, R6, UR4 ;  /* 0x0000000406067c20 */ /* 0x004fe20008410000 */
[----:B----4-:R-:W-:-:S03]  /*5bf0*/  FSEL R9, R9, 1, P3 ;  /* 0x3f80000009097808 */ /* 0x010fc60001800000 */
        /* <DEDUP_REMOVED lines=25> */
[----:B------:R-:W1:Y:S01]  /*5d90*/  S2R R6, SR_TID.X ;  /* 0x0000000000067919 */ /* 0x000e620000002100 */
[----:B------:R-:W-:Y:S01]  /*5da0*/  UMOV UR4, 0x400 ;  /* 0x0000040000047882 */ /* 0x000fe20000000000 */
[----:B------:R-:W-:Y:S01]  /*5db0*/  F2FP.F16.F32.PACK_AB R36, R37, R36 ;  /* 0x000000242524723e */ /* 0x000fe200000000ff */
[----:B---3--:R-:W-:Y:S01]  /*5dc0*/  ULEA UR5, UR5, UR4, 0x18 ;  /* 0x0000000405057291 */ /* 0x008fe2000f8ec0ff */
[C---:B------:R-:W-:Y:S01]  /*5dd0*/  FMUL.FTZ R38, R9.reuse, R38 ;  /* 0x0000002609267220 */ /* 0x040fe20000410000 */
[----:B------:R-:W2:Y:S01]  /*5de0*/  LDCU.U8 UR4, c[0x0][0x549] ;  /* 0x0000a920ff0477ac */ /* 0x000ea20008000000 */
[C---:B------:R-:W-:Y:S01]  /*5df0*/  FMUL.FTZ R39, R9.reuse, R39 ;  /* 0x0000002709277220 */ /* 0x040fe20000410000 */
[C---:B------:R-:W-:Y:S01]  /*5e00*/  FMUL.FTZ R42, R9.reuse, R42 ;  /* 0x0000002a092a7220 */ /* 0x040fe20000410000 */
[----:B------:R-:W-:Y:S01]  /*5e10*/  FMUL.FTZ R43, R9, R43 ;  /* 0x0000002b092b7220 */ /* 0x000fe20000410000 */
[----:B------:R-:W-:Y:S01]  /*5e20*/  LEA R13, R3, UR5, 0x1 ;  /* 0x00000005030d7c11 */ /* 0x000fe2000f8e08ff */
[C---:B------:R-:W-:Y:S01]  /*5e30*/  FMUL.FTZ R46, R9.reuse, R46 ;  /* 0x0000002e092e7220 */ /* 0x040fe20000410000 */
[C---:B------:R-:W-:Y:S01]  /*5e40*/  FMUL.FTZ R47, R9.reuse, R47 ;  /* 0x0000002f092f7220 */ /* 0x040fe20000410000 */
[C---:B------:R-:W-:Y:S01]  /*5e50*/  FMUL.FTZ R50, R9.reuse, R50 ;  /* 0x0000003209327220 */ /* 0x040fe20000410000 */
[----:B------:R-:W-:Y:S01]  /*5e60*/  FMUL.FTZ R51, R9, R51 ;  /* 0x0000003309337220 */ /* 0x000fe20000410000 */
[----:B------:R-:W-:-:S02]  /*5e70*/  IMAD R15, R10, -0x4, R13 ;  /* 0xfffffffc0a0f7824 */ /* 0x000fc400078e020d */
[C---:B------:R-:W-:Y:S01]  /*5e80*/  FMUL.FTZ R54, R9.reuse, R54 ;  /* 0x0000003609367220 */ /* 0x040fe20000410000 */
[C---:B------:R-:W-:Y:S01]  /*5e90*/  FMUL.FTZ R55, R9.reuse, R55 ;  /* 0x0000003709377220 */ /* 0x040fe20000410000 */
[C---:B------:R-:W-:Y:S01]  /*5ea0*/  FMUL.FTZ R58, R9.reuse, R58 ;  /* 0x0000003a093a7220 */ /* 0x040fe20000410000 */
[----:B------:R-:W-:Y:S01]  /*5eb0*/  FMUL.FTZ R59, R9, R59 ;  /* 0x0000003b093b7220 */ /* 0x000fe20000410000 */
[----:B------:R-:W-:Y:S01]  /*5ec0*/  F2FP.F16.F32.PACK_AB R38, R39, R38 ;  /* 0x000000262726723e */ /* 0x000fe200000000ff */
[C---:B------:R-:W-:Y:S01]  /*5ed0*/  FMUL.FTZ R62, R9.reuse, R62 ;  /* 0x0000003e093e7220 */ /* 0x040fe20000410000 */
[----:B------:R-:W-:Y:S01]  /*5ee0*/  FMUL.FTZ R63, R9, R63 ;  /* 0x0000003f093f7220 */ /* 0x000fe20000410000 */
[----:B------:R-:W-:Y:S01]  /*5ef0*/  F2FP.F16.F32.PACK_AB R40, R41, R40 ;  /* 0x000000282928723e */ /* 0x000fe200000000ff */
[C---:B------:R-:W-:Y:S01]  /*5f00*/  FMUL.FTZ R66, R9.reuse, R66 ;  /* 0x0000004209427220 */ /* 0x040fe20000410000 */
[----:B--2---:R-:W-:Y:S01]  /*5f10*/  ISETP.NE.AND P1, PT, RZ, UR4, PT ;  /* 0x00000004ff007c0c */ /* 0x004fe2000bf25270 */
[----:B------:R-:W-:Y:S01]  /*5f20*/  FMUL.FTZ R67, R9, R67 ;  /* 0x0000004309437220 */ /* 0x000fe20000410000 */
[----:B------:R-:W-:Y:S01]  /*5f30*/  F2FP.F16.F32.PACK_AB R42, R43, R42 ;  /* 0x0000002a2b2a723e */ /* 0x000fe200000000ff */
[----:B------:R-:W-:Y:S01]  /*5f40*/  FMUL.FTZ R70, R9, R70 ;  /* 0x0000004609467220 */ /* 0x000fe20000410000 */
[----:B------:R-:W-:Y:S01]  /*5f50*/  F2FP.F16.F32.PACK_AB R44, R45, R44 ;  /* 0x0000002c2d2c723e */ /* 0x000fe200000000ff */
[----:B------:R-:W-:Y:S01]  /*5f60*/  FMUL.FTZ R71, R9, R71 ;  /* 0x0000004709477220 */ /* 0x000fe20000410000 */
[----:B------:R-:W-:Y:S01]  /*5f70*/  F2FP.F16.F32.PACK_AB R46, R47, R46 ;  /* 0x0000002e2f2e723e */ /* 0x000fe200000000ff */
[C---:B------:R-:W-:Y:S01]  /*5f80*/  FMUL.FTZ R74, R9.reuse, R74 ;  /* 0x0000004a094a7220 */ /* 0x040fe20000410000 */
[----:B-1----:R-:W-:Y:S01]  /*5f90*/  SHF.L.U32 R11, R6, 0x2, RZ ;  /* 0x00000002060b7819 */ /* 0x002fe200000006ff */
[----:B------:R-:W-:Y:S01]  /*5fa0*/  FMUL.FTZ R75, R9, R75 ;  /* 0x0000004b094b7220 */ /* 0x000fe20000410000 */
[----:B------:R-:W-:Y:S01]  /*5fb0*/  F2FP.F16.F32.PACK_AB R48, R49, R48 ;  /* 0x000000303130723e */ /* 0x000fe200000000ff */
[----:B------:R-:W-:Y:S01]  /*5fc0*/  FMUL.FTZ R78, R9, R78 ;  /* 0x0000004e094e7220 */ /* 0x000fe20000410000 */
[----:B------:R-:W-:Y:S01]  /*5fd0*/  LOP3.LUT R12, R11, 0x40, RZ, 0xc0, !PT ;  /* 0x000000400b0c7812 */ /* 0x000fe200078ec0ff */
[----:B------:R-:W-:Y:S01]  /*5fe0*/  FMUL.FTZ R79, R9, R79 ;  /* 0x0000004f094f7220 */ /* 0x000fe20000410000 */
[----:B------:R-:W-:Y:S01]  /*5ff0*/  F2FP.F16.F32.PACK_AB R50, R51, R50 ;  /* 0x000000323332723e */ /* 0x000fe200000000ff */
[----:B------:R-:W-:Y:S01]  /*6000*/  FMUL.FTZ R82, R9, R82 ;  /* 0x0000005209527220 */ /* 0x000fe20000410000 */
[-C--:B------:R-:W-:Y:S01]  /*6010*/  IADD3 R17, PT, PT, R13, -R12.reuse, RZ ;  /* 0x8000000c0d117210 */ /* 0x080fe20007ffe0ff */
[----:B------:R-:W-:Y:S01]  /*6020*/  STS [R13], R36 ;  /* 0x000000240d007388 */ /* 0x000fe20000000800 */
[----:B------:R-:W-:Y:S01]  /*6030*/  IADD3 R19, PT, PT, R15, -R12, RZ ;  /* 0x8000000c0f137210 */ /* 0x000fe20007ffe0ff */
[----:B------:R-:W-:Y:S01]  /*6040*/  FMUL.FTZ R9, R9, R83 ;  /* 0x0000005309097220 */ /* 0x000fe20000410000 */
[----:B------:R-:W-:Y:S01]  /*6050*/  F2FP.F16.F32.PACK_AB R52, R53, R52 ;  /* 0x000000343534723e */ /* 0x000fe200000000ff */
[----:B------:R1:W-:Y:S01]  /*6060*/  STS [R13+0x200], R38 ;  /* 0x000200260d007388 */ /* 0x0003e20000000800 */
[----:B------:R-:W-:Y:S01]  /*6070*/  F2FP.F16.F32.PACK_AB R54, R55, R54 ;  /* 0x000000363736723e */ /* 0x000fe200000000ff */
[----:B------:R-:W2:Y:S01]  /*6080*/  LDC R3, c[0x0][0x434] ;  /* 0x00010d00ff037b82 */ /* 0x000ea20000000800 */
[----:B------:R-:W-:Y:S01]  /*6090*/  F2FP.F16.F32.PACK_AB R56, R57, R56 ;  /* 0x000000383938723e */ /* 0x000fe200000000ff */
[----:B------:R-:W-:Y:S01]  /*60a0*/  STS [R15+0x10], R40 ;  /* 0x000010280f007388 */ /* 0x000fe20000000800 */
[----:B------:R-:W-:Y:S01]  /*60b0*/  F2FP.F16.F32.PACK_AB R58, R59, R58 ;  /* 0x0000003a3b3a723e */ /* 0x000fe200000000ff */
[----:B------:R-:W3:Y:S01]  /*60c0*/  LDCU.U8 UR4, c[0x0][0x548] ;  /* 0x0000a900ff0477ac */ /* 0x000ee20008000000 */
[----:B------:R-:W-:Y:S01]  /*60d0*/  F2FP.F16.F32.PACK_AB R60, R61, R60 ;  /* 0x0000003c3d3c723e */ /* 0x000fe200000000ff */
[----:B------:R4:W-:Y:S01]  /*60e0*/  STS [R15+0x210], R42 ;  /* 0x0002102a0f007388 */ /* 0x0009e20000000800 */
[----:B------:R-:W-:Y:S01]  /*60f0*/  F2FP.F16.F32.PACK_AB R62, R63, R62 ;  /* 0x0000003e3f3e723e */ /* 0x000fe200000000ff */
[----:B------:R-:W2:Y:S01]  /*6100*/  LDC.64 R10, c[0x0][0x400] ;  /* 0x00010000ff0a7b82 */ /* 0x000ea20000000a00 */
[----:B------:R-:W-:Y:S01]  /*6110*/  F2FP.F16.F32.PACK_AB R64, R65, R64 ;  /* 0x000000404140723e */ /* 0x000fe200000000ff */
[----:B------:R2:W-:Y:S01]  /*6120*/  STS [R17+0x20], R44 ;  /* 0x0000202c11007388 */ /* 0x0005e20000000800 */
[----:B------:R-:W-:-:S02]  /*6130*/  F2FP.F16.F32.PACK_AB R66, R67, R66 ;  /* 0x000000424342723e */ /* 0x000fc400000000ff */
[----:B------:R-:W-:Y:S01]  /*6140*/  F2FP.F16.F32.PACK_AB R68, R69, R68 ;  /* 0x000000444544723e */ /* 0x000fe200000000ff */
[----:B------:R2:W-:Y:S01]  /*6150*/  STS [R17+0x220], R46 ;  /* 0x0002202e11007388 */ /* 0x0005e20000000800 */
[----:B------:R-:W-:Y:S01]  /*6160*/  F2FP.F16.F32.PACK_AB R70, R71, R70 ;  /* 0x000000464746723e */ /* 0x000fe200000000ff */
[----:B------:R-:W2:Y:S01]  /*6170*/  @P1 LDC R37, c[0x0][0x430] ;  /* 0x00010c00ff251b82 */ /* 0x000ea20000000800 */
[----:B------:R-:W-:Y:S01]  /*6180*/  F2FP.F16.F32.PACK_AB R72, R73, R72 ;  /* 0x000000484948723e */ /* 0x000fe200000000ff */
[----:B------:R2:W-:Y:S01]  /*6190*/  STS [R19+0x30], R48 ;  /* 0x0000303013007388 */ /* 0x0005e20000000800 */
[----:B------:R-:W-:Y:S02]  /*61a0*/  F2FP.F16.F32.PACK_AB R74, R75, R74 ;  /* 0x0000004a4b4a723e */ /* 0x000fe400000000ff */
[----:B------:R-:W-:Y:S01]  /*61b0*/  F2FP.F16.F32.PACK_AB R76, R77, R76 ;  /* 0x0000004c4d4c723e */ /* 0x000fe200000000ff */
[----:B------:R2:W-:Y:S01]  /*61c0*/  STS [R19+0x230], R50 ;  /* 0x0002303213007388 */ /* 0x0005e20000000800 */
[----:B------:R-:W-:Y:S01]  /*61d0*/  F2FP.F16.F32.PACK_AB R78, R79, R78 ;  /* 0x0000004e4f4e723e */ /* 0x000fe200000000ff */
[----:B-1----:R1:W1:Y:S01]  /*61e0*/  @P4 MUFU.LG2 R38, R8 ;  /* 0x0000000800264308 */ /* 0x0022620000000c00 */
[----:B------:R-:W-:Y:S01]  /*61f0*/  F2FP.F16.F32.PACK_AB R80, R81, R80 ;  /* 0x000000505150723e */ /* 0x000fe200000000ff */
[----:B------:R1:W-:Y:S01]  /*6200*/  STS [R13+0x1000], R52 ;  /* 0x001000340d007388 */ /* 0x0003e20000000800 */
[----:B------:R-:W-:-:S02]  /*6210*/  F2FP.F16.F32.PACK_AB R82, R9, R82 ;  /* 0x000000520952723e */ /* 0x000fc400000000ff */
[----:B------:R-:W-:Y:S01]  /*6220*/  @P1 MOV R9, 0x1 ;  /* 0x0000000100091802 */ /* 0x000fe20000000f00 */
[----:B------:R1:W-:Y:S01]  /*6230*/  STS [R13+0x1200], R54 ;  /* 0x001200360d007388 */ /* 0x0003e20000000800 */
[----:B----4-:R-:W4:Y:S03]  /*6240*/  @P1 LDC.64 R42, c[0x0][0x430] ;  /* 0x00010c00ff2a1b82 */ /* 0x010f260000000a00 */
[----:B------:R1:W-:Y:S04]  /*6250*/  STS [R15+0x1010], R56 ;  /* 0x001010380f007388 */ /* 0x0003e80000000800 */
[----:B------:R1:W-:Y:S04]  /*6260*/  STS [R15+0x1210], R58 ;  /* 0x0012103a0f007388 */ /* 0x0003e80000000800 */
[----:B------:R1:W-:Y:S04]  /*6270*/  STS [R17+0x1020], R60 ;  /* 0x0010203c11007388 */ /* 0x0003e80000000800 */
[----:B------:R1:W-:Y:S04]  /*6280*/  STS [R17+0x1220], R62 ;  /* 0x0012203e11007388 */ /* 0x0003e80000000800 */
[----:B------:R1:W-:Y:S04]  /*6290*/  STS [R19+0x1030], R64 ;  /* 0x0010304013007388 */ /* 0x0003e80000000800 */
[----:B------:R1:W-:Y:S01]  /*62a0*/  STS [R19+0x1230], R66 ;  /* 0x0012304213007388 */ /* 0x0003e20000000800 */
[----:B----4-:R-:W-:-:S03]  /*62b0*/  @P1 IMAD R43, R43, R42, RZ ;  /* 0x0000002a2b2b1224 */ /* 0x010fc600078e02ff */
[----:B------:R4:W-:Y:S04]  /*62c0*/  STS [R13+0x2000], R68 ;  /* 0x002000440d007388 */ /* 0x0009e80000000800 */
[----:B------:R4:W-:Y:S04]  /*62d0*/  STS [R13+0x2200], R70 ;  /* 0x002200460d007388 */ /* 0x0009e80000000800 */
[----:B------:R4:W-:Y:S04]  /*62e0*/  STS [R15+0x2010], R72 ;  /* 0x002010480f007388 */ /* 0x0009e80000000800 */
[----:B------:R4:W-:Y:S04]  /*62f0*/  STS [R15+0x2210], R74 ;  /* 0x0022104a0f007388 */ /* 0x0009e80000000800 */
[----:B------:R4:W-:Y:S04]  /*6300*/  STS [R17+0x2020], R76 ;  /* 0x0020204c11007388 */ /* 0x0009e80000000800 */
[----:B------:R4:W-:Y:S04]  /*6310*/  STS [R17+0x2220], R78 ;  /* 0x0022204e11007388 */ /* 0x0009e80000000800 */
[----:B------:R4:W-:Y:S04]  /*6320*/  STS [R19+0x2030], R80 ;  /* 0x0020305013007388 */ /* 0x0009e80000000800 */
[----:B------:R4:W-:Y:S01]  /*6330*/  STS [R19+0x2230], R82 ;  /* 0x0022305213007388 */ /* 0x0009e20000000800 */
[----:B-123--:R-:W-:Y:S05]  /*6340*/  @P1 BRA `(.L_x_941) ;  /* 0x0000000000281947 */ /* 0x00efea0003800000 */
[----:B------:R-:W-:Y:S01]  /*6350*/  ISETP.NE.AND P0, PT, RZ, UR4, PT ;  /* 0x00000004ff007c0c */ /* 0x000fe2000bf05270 */
[----:B----4-:R-:W1:-:S12]  /*6360*/  LDC R13, c[0x0][0x3e0] ;  /* 0x0000f800ff0d7b82 */ /* 0x010e580000000800 */
        /* <DEDUP_REMOVED lines=8> */
.L_x_941:
[----:B------:R-:W-:Y:S01]  /*63f0*/  ISETP.NE.AND P0, PT, RZ, UR4, !P1 ;  /* 0x00000004ff007c0c */ /* 0x000fe2000cf05270 */
[----:B------:R-:W-:Y:S01]  /*6400*/  BAR.SYNC.DEFER_BLOCKING 0x0 ;  /* 0x0000000000007b1d */ /* 0x000fe20000010000 */
[----:B------:R-:W-:Y:S01]  /*6410*/  SHF.R.U32.HI R8, RZ, 0x1, R6 ;  /* 0x00000001ff087819 */ /* 0x000fe20000011606 */
[----:B----4-:R-:W-:Y:S01]  /*6420*/  IMAD R43, R43, UR6, RZ ;  /* 0x000000062b2b7c24 */ /* 0x010fe2000f8e02ff */
[----:B------:R-:W-:Y:S01]  /*6430*/  SHF.R.U32.HI R36, RZ, 0x2, R5 ;  /* 0x00000002ff247819 */ /* 0x000fe20000011605 */
[----:B------:R-:W-:Y:S01]  /*6440*/  IMAD R42, R120, R37, RZ ;  /* 0x00000025782a7224 */ /* 0x000fe200078e02ff */
[----:B------:R-:W-:-:S03]  /*6450*/  LOP3.LUT R5, R8, 0x30, RZ, 0xc0, !PT ;  /* 0x0000003008057812 */ /* 0x000fc600078ec0ff */
[----:B------:R-:W1:Y:S01]  /*6460*/  @P4 LDC R41, c[0x0][0x458] ;  /* 0x00011600ff294b82 */ /* 0x000e620000000800 */
[----:B------:R-:W2:Y:S01]  /*6470*/  @P3 MUFU.LG2 R7, R7 ;  /* 0x0000000700073308 */ /* 0x000ea20000000c00 */
[----:B------:R-:W-:Y:S01]  /*6480*/  LOP3.LUT R48, R4, 0x18, RZ, 0xc0, !PT ;  /* 0x0000001804307812 */ /* 0x000fe200078ec0ff */
[----:B------:R-:W-:Y:S01]  /*6490*/  IMAD.MOV.U32 R49, RZ, RZ, RZ ;  /* 0x000000ffff317224 */ /* 0x000fe200078e00ff */
[----:B------:R-:W-:Y:S01]  /*64a0*/  LOP3.LUT R36, R5, 0x7, R36, 0xf8, !PT ;  /* 0x0000000705247812 */ /* 0x000fe200078ef824 */
[----:B------:R-:W-:Y:S01]  /*64b0*/  @P4 FMUL.FTZ R45, R38, 0.69314718246459960938 ;  /* 0x3f317218262d4820 */ /* 0x000fe20000410000 */
[----:B------:R-:W-:Y:S01]  /*64c0*/  @!P0 IMAD R43, R118, R9, R43 ;  /* 0x00000009762b8224 */ /* 0x000fe200078e022b */
[----:B------:R-:W-:Y:S01]  /*64d0*/  LOP3.LUT P5, RZ, R6, 0x3, RZ, 0xc0, !PT ;  /* 0x0000000306ff7812 */ /* 0x000fe200078ac0ff */
[----:B------:R-:W3:Y:S01]  /*64e0*/  @P3 LDC R39, c[0x0][0x458] ;  /* 0x00011600ff273b82 */ /* 0x000ee20000000800 */
[C---:B------:R-:W-:Y:S01]  /*64f0*/  IMAD R6, R118.reuse, R3, RZ ;  /* 0x0000000376067224 */ /* 0x040fe200078e02ff */
[----:B------:R-:W-:Y:S01]  /*6500*/  BSSY.RECONVERGENT B0, `(.L_x_942) ;  /* 0x000002a000007945 */ /* 0x000fe20003800200 */
[----:B------:R-:W-:-:S03]  /*6510*/  IMAD.WIDE.U32 R48, R118, R10, R48 ;  /* 0x0000000a76307225 */ /* 0x000fc600078e0030 */
[----:B------:R-:W-:Y:S01]  /*6520*/  SEL R44, R6, RZ, P0 ;  /* 0x000000ff062c7207 */ /* 0x000fe20000000000 */
[----:B------:R-:W-:Y:S01]  /*6530*/  IMAD.MOV.U32 R40, RZ, RZ, 0x7f800000 ;  /* 0x7f800000ff287424 */ /* 0x000fe200078e00ff */
[----:B------:R-:W4:Y:S01]  /*6540*/  LDC.64 R8, c[0x0][0x410] ;  /* 0x00010400ff087b82 */ /* 0x000f220000000a00 */
[----:B------:R-:W-:Y:S01]  /*6550*/  SHF.R.S32.HI R6, RZ, 0x1f, R6 ;  /* 0x0000001fff067819 */ /* 0x000fe20000011406 */
[----:B--2---:R-:W-:Y:S01]  /*6560*/  @P3 FMUL.FTZ R7, R7, 0.69314718246459960938 ;  /* 0x3f31721807073820 */ /* 0x004fe20000410000 */
[--C-:B------:R-:W-:Y:S01]  /*6570*/  IADD3 R38, P2, P1, R42, R44, R43.reuse ;  /* 0x0000002c2a267210 */ /* 0x100fe2000795e02b */
[----:B------:R-:W2:Y:S01]  /*6580*/  LDS.128 R28, [R119] ;  /* 0x00000000771c7984 */ /* 0x000ea20000000c00 */
[----:B------:R-:W-:Y:S01]  /*6590*/  SHF.R.S32.HI R42, RZ, 0x1f, R42 ;  /* 0x0000001fff2a7819 */ /* 0x000fe2000001142a */
[----:B------:R-:W-:Y:S01]  /*65a0*/  IMAD.MOV.U32 R10, RZ, RZ, 0x7f800000 ;  /* 0x7f800000ff0a7424 */ /* 0x000fe200078e00ff */
[----:B------:R-:W-:Y:S01]  /*65b0*/  SEL R47, R6, RZ, P0 ;  /* 0x000000ff062f7207 */ /* 0x000fe20000000000 */
[----:B------:R-:W2:Y:S01]  /*65c0*/  LDC.64 R4, c[0x0][0x408] ;  /* 0x00010200ff047b82 */ /* 0x000ea20000000a00 */
[----:B------:R-:W-:Y:S01]  /*65d0*/  SHF.R.S32.HI R43, RZ, 0x1f, R43 ;  /* 0x0000001fff2b7819 */ /* 0x000fe2000001142b */
[----:B------:R-:W2:Y:S01]  /*65e0*/  LDS.128 R24, [R119+0x800] ;  /* 0x0008000077187984 */ /* 0x000ea20000000c00 */
[----:B-1----:R-:W-:-:S02]  /*65f0*/  @P4 FFMA.FTZ R40, R2, R41, R45 ;  /* 0x0000002902284223 */ /* 0x002fc4000001002d */
[----:B------:R-:W-:Y:S01]  /*6600*/  IADD3.X R42, PT, PT, R42, R47, R43, P2, P1 ;  /* 0x0000002f2a2a7210 */ /* 0x000fe200017e242b */
[----:B------:R-:W1:Y:S01]  /*6610*/  LDS.128 R20, [R119+0x1000] ;  /* 0x0010000077147984 */ /* 0x000e620000000c00 */
[----:B---3--:R-:W-:-:S03]  /*6620*/  @P3 FFMA.FTZ R10, R0, R39, R7 ;  /* 0x00000027000a3223 */ /* 0x008fc60000010007 */
[----:B------:R-:W3:Y:S04]  /*6630*/  LDS.128 R16, [R119+0x1800] ;  /* 0x0018000077107984 */ /* 0x000ee80000000c00 */
[----:B------:R-:W1:Y:S04]  /*6640*/  LDS.128 R12, [R119+0x2000] ;  /* 0x00200000770c7984 */ /* 0x000e680000000c00 */
[----:B------:R5:W1:Y:S02]  /*6650*/  LDS.128 R32, [R119+0x2800] ;  /* 0x0028000077207984 */ /* 0x000a640000000c00 */
[----:B-----5:R-:W-:Y:S01]  /*6660*/  IMAD R119, R118, R11, R49 ;  /* 0x0000000b76777224 */ /* 0x020fe200078e0231 */
[----:B--2-4-:R-:W-:Y:S06]  /*6670*/  @P5 BRA `(.L_x_943) ;  /* 0x0000000000485947 */ /* 0x014fec0003800000 */
[----:B------:R-:W-:Y:S02]  /*6680*/  IMAD.IADD R3, R3, 0x1, -R120 ;  /* 0x0000000103037824 */ /* 0x000fe400078e0a78 */
[----:B------:R-:W-:-:S03]  /*6690*/  VIADD R0, R36, 0x8 ;  /* 0x0000000824007836 */ /* 0x000fc60000000000 */
[-C--:B------:R-:W-:Y:S02]  /*66a0*/  ISETP.GE.AND P3, PT, R36, R3.reuse, PT ;  /* 0x000000032400720c */ /* 0x080fe40003f66270 */
[----:B------:R-:W-:-:S11]  /*66b0*/  ISETP.GE.AND P2, PT, R0, R3, PT ;  /* 0x000000030000720c */ /* 0x000fd60003f46270 */
[----:B------:R-:W2:Y:S01]  /*66c0*/  @!P3 LDC.64 R6, c[0x0][0x420] ;  /* 0x00010800ff06bb82 */ /* 0x000ea20000000a00 */
[-C--:B------:R-:W-:Y:S02]  /*66d0*/  @!P3 IMAD R11, R36, R37.reuse, RZ ;  /* 0x00000025240bb224 */ /* 0x080fe400078e02ff */
[----:B------:R-:W-:-:S03]  /*66e0*/  @!P2 IMAD R37, R0, R37, RZ ;  /* 0x000000250025a224 */ /* 0x000fc600078e02ff */
[-C--:B------:R-:W-:Y:S02]  /*66f0*/  @!P3 IADD3 R0, P1, PT, R11, R38.reuse, RZ ;  /* 0x000000260b00b210 */ /* 0x080fe40007f3e0ff */
[----:B------:R-:W4:Y:S01]  /*6700*/  @!P2 LDC.64 R2, c[0x0][0x420] ;  /* 0x00010800ff02ab82 */ /* 0x000f220000000a00 */
[----:B------:R-:W-:Y:S02]  /*6710*/  @!P2 IADD3 R38, P0, PT, R37, R38, RZ ;  /* 0x000000262526a210 */ /* 0x000fe40007f1e0ff */
        /* <DEDUP_REMOVED lines=8> */
.L_x_943:
[----:B------:R-:W-:Y:S05]  /*67a0*/  BSYNC.RECONVERGENT B0 ;  /* 0x0000000000007941 */ /* 0x000fea0003800200 */
.L_x_942:
[----:B------:R-:W-:Y:S01]  /*67b0*/  MOV R118, R48 ;  /* 0x0000003000767202 */ /* 0x000fe20000000f00 */
[----:B------:R-:W4:Y:S01]  /*67c0*/  LDCU.64 UR4, c[0x0][0x3f0] ;  /* 0x00007e00ff0477ac */ /* 0x000f220008000a00 */
[----:B------:R-:W-:-:S03]  /*67d0*/  IMAD R0, R123, R4, RZ ;  /* 0x000000047b007224 */ /* 0x000fc600078e02ff */
[----:B--2---:R-:W-:-:S04]  /*67e0*/  IMAD.WIDE.U32 R2, R8, UR6, R118 ;  /* 0x0000000608027c25 */ /* 0x004fc8000f8e0076 */
        /* <DEDUP_REMOVED lines=9> */
[----:B-1----:R-:W-:Y:S04]  /*6880*/  STG.E.128 desc[UR26][R6.64+0x40], R20 ;  /* 0x0000401406007986 */ /* 0x002fe8000c101d1a */
[----:B------:R-:W-:Y:S04]  /*6890*/  STG.E.128 desc[UR26][R6.64+0x80], R12 ;  /* 0x0000800c06007986 */ /* 0x000fe8000c101d1a */
[----:B------:R-:W-:Y:S04]  /*68a0*/  STG.E.128 desc[UR26][R2.64], R24 ;  /* 0x0000001802007986 */ /* 0x000fe8000c101d1a */
[----:B---3--:R-:W-:Y:S04]  /*68b0*/  STG.E.128 desc[UR26][R2.64+0x40], R16 ;  /* 0x0000401002007986 */ /* 0x008fe8000c101d1a */
[----:B------:R-:W-:Y:S01]  /*68c0*/  STG.E.128 desc[UR26][R2.64+0x80], R32 ;  /* 0x0000802002007986 */ /* 0x000fe2000c101d1a */
[----:B------:R-:W-:Y:S05]  /*68d0*/  EXIT ;  /* 0x000000000000794d */ /* 0x000fea0003800000 */
.L_x_944:
        /* <DEDUP_REMOVED lines=10> */
.L_x_1278:


//--------------------- .text._ZN5flash16flash_fwd_kernelI23Flash_fwd_kernel_traitsILi96ELi64ELi64ELi4ELb0ELb0EN7cutlass6half_tE19Flash_kernel_traitsILi96ELi64ELi64ELi4ES3_EELb0ELb1ELb0ELb0ELb1ELb1ELb1ELb0EEEvNS_16Flash_fwd_paramsE --------------------------
	.section	.text._ZN5flash16flash_fwd_kernelI23Flash_fwd_kernel_traitsILi96ELi64ELi64ELi4ELb0ELb0EN7cutlass6half_tE19Flash_kernel_traitsILi96ELi64ELi64ELi4ES3_EELb0ELb1ELb0ELb0ELb1ELb1ELb1ELb0EEEvNS_16Flash_fwd_paramsE,"ax",@progbits
	.align	128
        .global         _ZN5flash16flash_fwd_kernelI23Flash_fwd_kernel_traitsILi96ELi64ELi64ELi4ELb0ELb0EN7cutlass6half_tE19Flash_kernel_traitsILi96ELi64ELi64ELi4ES3_EELb0ELb1ELb0ELb0ELb1ELb1ELb1ELb0EEEvNS_16Flash_fwd_paramsE
        .type           _ZN5flash16flash_fwd_kernelI23Flash_fwd_kernel_traitsILi96ELi64ELi64ELi4ELb0ELb0EN7cutlass6half_tE19Flash_kernel_traitsILi96ELi64ELi64ELi4ES3_EELb0ELb1ELb0ELb0ELb1ELb1ELb1ELb0EEEvNS_16Flash_fwd_paramsE,@function
        .size           _ZN5flash16flash_fwd_kernelI23Flash_fwd_kernel_traitsILi96ELi64ELi64ELi4ELb0ELb0EN7cutlass6half_tE19Flash_kernel_traitsILi96ELi64ELi64ELi4ES3_EELb0ELb1ELb0ELb0ELb1ELb1ELb1ELb0EEEvNS_16Flash_fwd_paramsE,(.L_x_1279 - _ZN5flash16flash_fwd_kernelI23Flash_fwd_kernel_traitsILi96ELi64ELi64ELi4ELb0ELb0EN7cutlass6half_tE19Flash_kernel_traitsILi96ELi64ELi64ELi4ES3_EELb0ELb1ELb0ELb0ELb1ELb1ELb1ELb0EEEvNS_16Flash_fwd_paramsE)
        .other          _ZN5flash16flash_fwd_kernelI23Flash_fwd_kernel_traitsILi96ELi64ELi64ELi4ELb0ELb0EN7cutlass6half_tE19Flash_kernel_traitsILi96ELi64ELi64ELi4ES3_EELb0ELb1ELb0ELb0ELb1ELb1ELb1ELb0EEEvNS_16Flash_fwd_paramsE,@"STO_CUDA_ENTRY STV_DEFAULT"
_ZN5flash16flash_fwd_kernelI23Flash_fwd_kernel_traitsILi96ELi64ELi64ELi4ELb0ELb0EN7cutlass6half_tE19Flash_kernel_traitsILi96ELi64ELi64ELi4ES3_EELb0ELb1ELb0ELb0ELb1ELb1ELb1ELb0EEEvNS_16Flash_fwd_paramsE:
.text._ZN5flash16flash_fwd_kernelI23Flash_fwd_kernel_traitsILi96ELi64ELi64ELi4ELb0ELb0EN7cutlass6half_tE19Flash_kernel_traitsILi96ELi64ELi64ELi4ES3_EELb0ELb1ELb0ELb0ELb1ELb1ELb1ELb0EEEvNS_16Flash_fwd_paramsE:
[----:B------:R-:W-:Y:S08]  /*0000*/  LDC R1, c[0x0][0x37c] ;  /* 0x0000df00ff017b82 */ /* 0x000ff00000000800 */
[----:B------:R-:W1:Y:S01]  /*0010*/  LDC.64 R2, c[0x0][0x478] ;  /* 0x00011e00ff027b82 */ /* 0x000e620000000a00 */
[----:B------:R-:W2:Y:S01]  /*0020*/  S2R R11, SR_CTAID.Y ;  /* 0x00000000000b7919 */ /* 0x000ea20000002600 */
[----:B------:R-:W3:Y:S01]  /*0030*/  LDCU.64 UR26, c[0x0][0x358] ;  /* 0x00006b00ff1a77ac */ /* 0x000ee20008000a00 */
[----:B------:R-:W-:-:S05]  /*0040*/  IMAD.MOV.U32 R17, RZ, RZ, RZ ;  /* 0x000000ffff117224 */ /* 0x000fca00078e00ff */
[----:B------:R-:W4:Y:S01]  /*0050*/  LDC.64 R4, c[0x0][0x470] ;  /* 0x00011c00ff047b82 */ /* 0x000f220000000a00 */
[----:B------:R-:W3:Y:S01]  /*0060*/  S2R R19, SR_CTAID.X ;  /* 0x0000000000137919 */ /* 0x000ee20000002500 */
[----:B------:R-:W2:Y:S01]  /*0070*/  LDCU UR24, c[0x0][0x434] ;  /* 0x00008680ff1877ac */ /* 0x000ea20008000800 */
[----:B-1----:R-:W-:-:S04]  /*0080*/  ISETP.NE.U32.AND P2, PT, R2, RZ, PT ;  /* 0x000000ff0200720c */ /* 0x002fc80003f45070 */
[----:B------:R-:W-:Y:S02]  /*0090*/  ISETP.NE.AND.EX P2, PT, R3, RZ, PT, P2 ;  /* 0x000000ff0300720c */ /* 0x000fe40003f45320 */
[----:B----4-:R-:W-:-:S04]  /*00a0*/  ISETP.NE.U32.AND P0, PT, R4, RZ, PT ;  /* 0x000000ff0400720c */ /* 0x010fc80003f05070 */
[----:B------:R-:W-:-:S07]  /*00b0*/  ISETP.NE.AND.EX P0, PT, R5, RZ, PT, P0 ;  /* 0x000000ff0500720c */ /* 0x000fce0003f05300 */
[----:B------:R-:W2:Y:S08]  /*00c0*/  @P2 LDC.64 R2, c[0x0][0x478] ;  /* 0x00011e00ff022b82 */ /* 0x000eb00000000a00 */
[----:B------:R-:W1:Y:S01]  /*00d0*/  @P0 LDC.64 R4, c[0x0][0x470] ;  /* 0x00011c00ff040b82 */ /* 0x000e620000000a00 */
[----:B---3--:R-:W-:-:S07]  /*00e0*/  IMAD.SHL.U32 R94, R19, 0x40, RZ ;  /* 0x00000040135e7824 */ /* 0x008fce00078e00ff */
[----:B------:R-:W3:Y:S01]  /*00f0*/  @!P2 LDC.64 R6, c[0x0][0x488] ;  /* 0x00012200ff06ab82 */ /* 0x000ee20000000a00 */
[----:B--2---:R-:W-:-:S05]  /*0100*/  @P2 IMAD.WIDE.U32 R2, R11, 0x4, R2 ;  /* 0x000000040b022825 */ /* 0x004fca00078e0002 */
[----:B------:R2:W5:Y:S01]  /*0110*/  @P2 LDG.E R0, desc[UR26][R2.64] ;  /* 0x0000001a02002981 */ /* 0x000562000c1e1900 */
[----:B-1----:R-:W-:Y:S02]  /*0120*/  @P0 IMAD.WIDE.U32 R8, R11, 0x4, R4 ;  /* 0x000000040b080825 */ /* 0x002fe400078e0004 */
[----:B------:R-:W1:Y:S01]  /*0130*/  @!P2 LDC.64 R4, c[0x0][0x438] ;  /* 0x00010e00ff04ab82 */ /* 0x000e620000000a00 */
[----:B------:R-:W-:Y:S02]  /*0140*/  ISETP.GE.AND P1, PT, R94, UR24, PT ;  /* 0x000000185e007c0c */ /* 0x000fe4000bf26270 */
[----:B------:R2:W5:Y:S01]  /*0150*/  @P0 LDG.E R17, desc[UR26][R8.64] ;  /* 0x0000001a08110981 */ /* 0x000562000c1e1900 */
[----:B---3--:R-:W-:-:S10]  /*0160*/  @!P2 ISETP.NE.U32.AND P0, PT, R6, RZ, PT ;  /* 0x000000ff0600a20c */ /* 0x008fd40003f05070 */
[----:B------:R-:W-:Y:S05]  /*0170*/  @P1 EXIT ;  /* 0x000000000000194d */ /* 0x000fea0003800000 */
[----:B--2---:R-:W2:Y:S01]  /*0180*/  LDC R3, c[0x0][0x508] ;  /* 0x00014200ff037b82 */ /* 0x004ea20000000800 */
[----:B------:R-:W-:Y:S01]  /*0190*/  @!P2 ISETP.NE.AND.EX P0, PT, R7, RZ, PT, P0 ;  /* 0x000000ff0700a20c */ /* 0x000fe20003f05300 */
[--C-:B-----5:R-:W-:Y:S01]  /*01a0*/  @P2 IMAD.IADD R95, R0, 0x1, -R17.reuse ;  /* 0x00000001005f2824 */ /* 0x120fe200078e0a11 */
[----:B------:R-:W3:Y:S02]  /*01b0*/  S2R R10, SR_CTAID.Z ;  /* 0x00000000000a7919 */ /* 0x000ee40000002700 */
[----:B-1----:R-:W-:Y:S01]  /*01c0*/  @!P2 SEL R5, R5, RZ, P0 ;  /* 0x000000ff0505a207 */ /* 0x002fe20000000000 */
[----:B------:R-:W1:Y:S03]  /*01d0*/  S2R R89, SR_TID.X ;  /* 0x0000000000597919 */ /* 0x000e660000002100 */
[----:B------:R-:W-:-:S05]  /*01e0*/  @!P2 IADD3 R95, PT, PT, R5, R4, -R17 ;  /* 0x00000004055fa210 */ /* 0x000fca0007ffe811 */
[----:B------:R-:W-:-:S05]  /*01f0*/  VIADD R7, R95, 0x3f ;  /* 0x0000003f5f077836 */ /* 0x000fca0000000000 */
[----:B------:R-:W-:Y:S02]  /*0200*/  IADD3 R0, PT, PT, R7, -UR24, R94 ;  /* 0x8000001807007c10 */ /* 0x000fe4000fffe05e */
[----:B------:R-:W-:Y:S02]  /*0210*/  SHF.R.S32.HI R2, RZ, 0x1f, R7 ;  /* 0x0000001fff027819 */ /* 0x000fe40000011407 */
[----:B--2---:R-:W-:Y:S02]  /*0220*/  IADD3 R5, PT, PT, R0, 0x40, R3 ;  /* 0x0000004000057810 */ /* 0x004fe40007ffe003 */
[----:B------:R-:W-:Y:S02]  /*0230*/  LEA.HI R2, R2, R7, RZ, 0x6 ;  /* 0x0000000702027211 */ /* 0x000fe400078f30ff */
[----:B------:R-:W-:Y:S02]  /*0240*/  SHF.R.S32.HI R0, RZ, 0x1f, R5 ;  /* 0x0000001fff007819 */ /* 0x000fe40000011405 */
[----:B------:R-:W-:-:S02]  /*0250*/  SHF.R.S32.HI R2, RZ, 0x6, R2 ;  /* 0x00000006ff027819 */ /* 0x000fc40000011402 */
[----:B------:R-:W-:-:S04]  /*0260*/  LEA.HI R0, R0, R5, RZ, 0x6 ;  /* 0x0000000500007211 */ /* 0x000fc800078f30ff */
        /* <DEDUP_REMOVED lines=25> */
.L_x_946:
[----:B------:R-:W1:Y:S01]  /*0400*/  LDCU.64 UR6, c[0x0][0x410] ;  /* 0x00008200ff0677ac */ /* 0x000e620008000a00 */
[----:B------:R-:W-:Y:S01]  /*0410*/  IMAD.MOV.U32 R15, RZ, RZ, RZ ;  /* 0x000000ffff0f7224 */ /* 0x000fe200078e00ff */
[----:B------:R-:W-:Y:S01]  /*0420*/  IADD3 R7, PT, PT, -R94, UR24, RZ ;  /* 0x000000185e077c10 */ /* 0x000fe2000fffe1ff */
[----:B----4-:R-:W-:Y:S01]  /*0430*/  IMAD R9, R10, R9, RZ ;  /* 0x000000090a097224 */ /* 0x010fe200078e02ff */
[----:B------:R-:W3:Y:S01]  /*0440*/  LDCU.64 UR4, c[0x0][0x3f0] ;  /* 0x00007e00ff0477ac */ /* 0x000ee20008000a00 */
[----:B--2---:R-:W-:Y:S01]  /*0450*/  IMAD.WIDE.U32 R14, R11, R4, R14 ;  /* 0x000000040b0e7225 */ /* 0x004fe200078e000e */
[----:B------:R-:W-:Y:S01]  /*0460*/  SHF.R.U32.HI R4, RZ, 0x2, R89 ;  /* 0x00000002ff047819 */ /* 0x000fe20000011659 */
[----:B------:R-:W-:Y:S01]  /*0470*/  BSSY.RECONVERGENT B0, `(.L_x_947) ;  /* 0x000002d000007945 */ /* 0x000fe20003800200 */
[----:B------:R-:W-:Y:S01]  /*0480*/  LOP3.LUT P4, R89, R89, 0x3, RZ, 0xc0, !PT ;  /* 0x0000000359597812 */ /* 0x000fe2000788c0ff */
[----:B------:R-:W-:Y:S01]  /*0490*/  IMAD R15, R11, R5, R15 ;  /* 0x000000050b0f7224 */ /* 0x000fe200078e020f */
[----:B------:R-:W-:Y:S01]  /*04a0*/  LEA R0, P0, R19, R4, 0x6 ;  /* 0x0000000413007211 */ /* 0x000fe200078030ff */
[C---:B------:R-:W-:Y:S01]  /*04b0*/  VIADD R8, R4.reuse, 0x20 ;  /* 0x0000002004087836 */ /* 0x040fe20000000000 */
[----:B------:R-:W-:-:S02]  /*04c0*/  ISETP.GE.OR P4, PT, R4, R7, P4 ;  /* 0x000000070400720c */ /* 0x000fc40002786670 */
[----:B------:R-:W-:Y:S02]  /*04d0*/  LEA.HI.X R5, R19, RZ, RZ, 0x6, P0 ;  /* 0x000000ff13057211 */ /* 0x000fe400000f34ff */
[----:B------:R-:W-:Y:S01]  /*04e0*/  ISETP.NE.AND P0, PT, RZ, UR8, !P1 ;  /* 0x00000008ff007c0c */ /* 0x000fe2000cf05270 */
[----:B-1----:R-:W-:Y:S01]  /*04f0*/  IMAD.WIDE.U32 R14, R10, UR6, R14 ;  /* 0x000000060a0e7c25 */ /* 0x002fe2000f8e000e */
[----:B------:R-:W-:-:S03]  /*0500*/  ISETP.GE.AND P3, PT, R8, R7, PT ;  /* 0x000000070800720c */ /* 0x000fc60003f66270 */
[----:B------:R-:W-:Y:S01]  /*0510*/  IMAD R15, R10, UR7, R15 ;  /* 0x000000070a0f7c24 */ /* 0x000fe2000f8e020f */
[----:B------:R-:W-:Y:S01]  /*0520*/  ISETP.NE.OR P3, PT, R89, RZ, P3 ;  /* 0x000000ff5900720c */ /* 0x000fe20001f65670 */
[-C--:B------:R-:W-:Y:S02]  /*0530*/  IMAD R5, R5, R2.reuse, RZ ;  /* 0x0000000205057224 */ /* 0x080fe400078e02ff */
[----:B------:R-:W-:-:S04]  /*0540*/  IMAD.WIDE.U32 R14, R0, R2, R14 ;  /* 0x00000002000e7225 */ /* 0x000fc800078e000e */
[----:B------:R-:W-:Y:S01]  /*0550*/  IMAD R5, R0, R3, R5 ;  /* 0x0000000300057224 */ /* 0x000fe200078e0205 */
[----:B---3--:R-:W-:Y:S01]  /*0560*/  LEA R10, P1, R14, UR4, 0x1 ;  /* 0x000000040e0a7c11 */ /* 0x008fe2000f8208ff */
[C---:B------:R-:W-:Y:S02]  /*0570*/  IMAD R0, R11.reuse, UR24, RZ ;  /* 0x000000180b007c24 */ /* 0x040fe4000f8e02ff */
[----:B------:R-:W-:Y:S02]  /*0580*/  @!P0 IMAD R9, R11, R6, R9 ;  /* 0x000000060b098224 */ /* 0x000fe400078e0209 */
[----:B------:R-:W-:Y:S01]  /*0590*/  IMAD.IADD R5, R15, 0x1, R5 ;  /* 0x000000010f057824 */ /* 0x000fe200078e0205 */
[----:B------:R-:W-:Y:S02]  /*05a0*/  SEL R6, R0, RZ, P0 ;  /* 0x000000ff00067207 */ /* 0x000fe40000000000 */
[----:B------:R-:W-:Y:S02]  /*05b0*/  SHF.R.S32.HI R0, RZ, 0x1f, R0 ;  /* 0x0000001fff007819 */ /* 0x000fe40000011400 */
[----:B------:R-:W-:Y:S01]  /*05c0*/  LEA.HI.X R11, R14, UR5, R5, 0x1, P1 ;  /* 0x000000050e0b7c11 */ /* 0x000fe200088f0c05 */
[----:B------:R-:W-:Y:S01]  /*05d0*/  IMAD R5, R94, R13, RZ ;  /* 0x0000000d5e057224 */ /* 0x000fe200078e02ff */
[----:B------:R-:W-:-:S02]  /*05e0*/  SEL R0, R0, RZ, P0 ;  /* 0x000000ff00007207 */ /* 0x000fc40000000000 */
[C---:B------:R-:W-:Y:S01]  /*05f0*/  LEA R14, P0, R2.reuse, R10, 0x6 ;  /* 0x0000000a020e7211 */ /* 0x040fe200078030ff */
[----:B------:R1:W-:Y:S01]  /*0600*/  STG.E.128 desc[UR26][R10.64], RZ ;  /* 0x000000ff0a007986 */ /* 0x0003e2000c101d1a */
[----:B------:R-:W-:Y:S02]  /*0610*/  IADD3 R6, P2, P1, R5, R6, R9 ;  /* 0x0000000605067210 */ /* 0x000fe4000795e009 */
[----:B------:R-:W-:Y:S01]  /*0620*/  LEA.HI.X R15, R2, R11, R3, 0x6, P0 ;  /* 0x0000000b020f7211 */ /* 0x000fe200000f3403 */
[----:B------:R1:W-:Y:S01]  /*0630*/  STG.E.128 desc[UR26][R10.64+0x40], RZ ;  /* 0x000040ff0a007986 */ /* 0x0003e2000c101d1a */
[----:B------:R-:W-:Y:S02]  /*0640*/  SHF.R.S32.HI R5, RZ, 0x1f, R5 ;  /* 0x0000001fff057819 */ /* 0x000fe40000011405 */
[----:B------:R-:W-:Y:S01]  /*0650*/  SHF.R.S32.HI R9, RZ, 0x1f, R9 ;  /* 0x0000001fff097819 */ /* 0x000fe20000011409 */
[----:B------:R1:W-:Y:S03]  /*0660*/  STG.E.128 desc[UR26][R10.64+0x80], RZ ;  /* 0x000080ff0a007986 */ /* 0x0003e6000c101d1a */
[----:B------:R-:W-:Y:S01]  /*0670*/  IADD3.X R0, PT, PT, R5, R0, R9, P2, P1 ;  /* 0x0000000005007210 */ /* 0x000fe200017e2409 */
[----:B------:R1:W-:Y:S04]  /*0680*/  STG.E.128 desc[UR26][R14.64], RZ ;  /* 0x000000ff0e007986 */ /* 0x0003e8000c101d1a */
[----:B------:R1:W-:Y:S04]  /*0690*/  STG.E.128 desc[UR26][R14.64+0x40], RZ ;  /* 0x000040ff0e007986 */ /* 0x0003e8000c101d1a */
[----:B------:R1:W-:Y:S01]  /*06a0*/  STG.E.128 desc[UR26][R14.64+0x80], RZ ;  /* 0x000080ff0e007986 */ /* 0x0003e2000c101d1a */
[----:B------:R-:W-:Y:S05]  /*06b0*/  @P4 BRA `(.L_x_948) ;  /* 0x0000000000204947 */ /* 0x000fea0003800000 */
        /* <DEDUP_REMOVED lines=8> */
.L_x_948:
[----:B------:R-:W-:Y:S05]  /*0740*/  BSYNC.RECONVERGENT B0 ;  /* 0x0000000000007941 */ /* 0x000fea0003800200 */
.L_x_947:
[----:B------:R-:W-:Y:S05]  /*0750*/  @P3 EXIT ;  /* 0x000000000000394d */ /* 0x000fea0003800000 */
[----:B------:R-:W3:Y:S01]  /*0760*/  LDCU.64 UR4, c[0x0][0x420] ;  /* 0x00008400ff0477ac */ /* 0x000ee20008000a00 */
[----:B------:R-:W-:Y:S02]  /*0770*/  IMAD R13, R8, R13, RZ ;  /* 0x0000000d080d7224 */ /* 0x000fe400078e02ff */
[----:B--2---:R-:W-:-:S03]  /*0780*/  IMAD.MOV.U32 R5, RZ, RZ, 0x7f800000 ;  /* 0x7f800000ff057424 */ /* 0x004fc600078e00ff */
[----:B------:R-:W-:-:S04]  /*0790*/  IADD3 R6, P0, PT, R13, R6, RZ ;  /* 0x000000060d067210 */ /* 0x000fc80007f1e0ff */
[----:B------:R-:W-:Y:S02]  /*07a0*/  LEA.HI.X.SX32 R13, R13, R0, 0x1, P0 ;  /* 0x000000000d0d7211 */ /* 0x000fe400000f0eff */
[----:B---3--:R-:W-:-:S04]  /*07b0*/  LEA R2, P0, R6, UR4, 0x2 ;  /* 0x0000000406027c11 */ /* 0x008fc8000f8010ff */
[----:B------:R-:W-:-:S05]  /*07c0*/  LEA.HI.X R3, R6, UR5, R13, 0x2, P0 ;  /* 0x0000000506037c11 */ /* 0x000fca00080f140d */
[----:B------:R-:W-:Y:S01]  /*07d0*/  STG.E desc[UR26][R2.64], R5 ;  /* 0x0000000502007986 */ /* 0x000fe2000c10191a */
[----:B------:R-:W-:Y:S05]  /*07e0*/  EXIT ;  /* 0x000000000000794d */ /* 0x000fea0003800000 */
.L_x_945:
[----:B------:R-:W1:Y:S01]  /*07f0*/  LDC R7, c[0x0][0x3e8] ;  /* 0x0000fa00ff077b82 */ /* 0x000e620000000800 */
[----:B------:R-:W-:Y:S01]  /*0800*/  IABS R6, R10 ;  /* 0x0000000a00067213 */ /* 0x000fe20000000000 */
[----:B------:R-:W2:Y:S01]  /*0810*/  LDCU.128 UR16, c[0x0][0x3b0] ;  /* 0x00007600ff1077ac */ /* 0x000ea20008000c00 */
[C---:B------:R-:W-:Y:S01]  /*0820*/  IMAD.SHL.U32 R12, R89.reuse, 0x8, RZ ;  /* 0x00000008590c7824 */ /* 0x040fe200078e00ff */
[----:B------:R-:W-:Y:S01]  /*0830*/  SHF.R.U32.HI R96, RZ, 0x2, R89 ;  /* 0x00000002ff607819 */ /* 0x000fe20000011659 */
[----:B------:R-:W-:Y:S01]  /*0840*/  IMAD.MOV.U32 R21, RZ, RZ, RZ ;  /* 0x000000ffff157224 */ /* 0x000fe200078e00ff */
[----:B------:R-:W3:Y:S01]  /*0850*/  LDCU.128 UR20, c[0x0][0x3a0] ;  /* 0x00007400ff1477ac */ /* 0x000ee20008000c00 */
[C---:B------:R-:W-:Y:S01]  /*0860*/  IMAD.SHL.U32 R88, R89.reuse, 0x20, RZ ;  /* 0x0000002059587824 */ /* 0x040fe200078e00ff */
[C---:B------:R-:W-:Y:S01]  /*0870*/  LOP3.LUT R20, R12.reuse, 0x18, RZ, 0xc0, !PT ;  /* 0x000000180c147812 */ /* 0x040fe200078ec0ff */
[C---:B------:R-:W-:Y:S01]  /*0880*/  IMAD.SHL.U32 R90, R89.reuse, 0x4, RZ ;  /* 0x00000004595a7824 */ /* 0x040fe200078e00ff */
[----:B------:R-:W4:Y:S01]  /*0890*/  LDCU.128 UR4, c[0x0][0x3d0] ;  /* 0x00007a00ff0477ac */ /* 0x000f220008000c00 */
[----:B------:R-:W-:Y:S01]  /*08a0*/  LOP3.LUT R22, R12, 0xd8, RZ, 0xc0, !PT ;  /* 0x000000d80c167812 */ /* 0x000fe200078ec0ff */
[----:B------:R-:W-:Y:S01]  /*08b0*/  IMAD.MOV.U32 R97, RZ, RZ, RZ ;  /* 0x000000ffff617224 */ /* 0x000fe200078e00ff */
[C---:B------:R-:W-:Y:S01]  /*08c0*/  LOP3.LUT R13, R88.reuse, 0xc0, RZ, 0xc0, !PT ;  /* 0x000000c0580d7812 */ /* 0x040fe200078ec0ff */
[----:B------:R-:W5:Y:S01]  /*08d0*/  LDCU.128 UR8, c[0x0][0x380] ;  /* 0x00007000ff0877ac */ /* 0x000f620008000c00 */
[----:B------:R-:W-:Y:S01]  /*08e0*/  IMAD.SHL.U32 R91, R89, 0x10, RZ ;  /* 0x00000010595b7824 */ /* 0x000fe200078e00ff */
[----:B------:R-:W-:Y:S01]  /*08f0*/  LOP3.LUT R92, R88, 0x120, RZ, 0xc0, !PT ;  /* 0x00000120585c7812 */ /* 0x000fe200078ec0ff */
[----:B------:R-:W-:Y:S01]  /*0900*/  IMAD.WIDE.U32 R18, R19, 0x40, R96 ;  /* 0x0000004013127825 */ /* 0x000fe200078e0060 */
[----:B------:R-:W5:Y:S01]  /*0910*/  LDCU.128 UR12, c[0x0][0x390] ;  /* 0x00007200ff0c77ac */ /* 0x000f620008000c00 */
[----:B------:R-:W-:-:S02]  /*0920*/  LOP3.LUT R90, R13, 0x18, R90, 0xf8, !PT ;  /* 0x000000180d5a7812 */ /* 0x000fc400078ef85a */
[----:B--2---:R-:W-:Y:S01]  /*0930*/  IMAD.WIDE.U32 R14, R17, UR18, R20 ;  /* 0x00000012110e7c25 */ /* 0x004fe2000f8e0014 */
[--C-:B------:R-:W-:Y:S02]  /*0940*/  SHF.R.U32.HI R93, RZ, 0x1, R89.reuse ;  /* 0x00000001ff5d7819 */ /* 0x100fe40000011659 */
[----:B-1----:R-:W-:Y:S02]  /*0950*/  IABS R4, R7 ;  /* 0x0000000700047213 */ /* 0x002fe40000000000 */
[----:B------:R-:W-:Y:S02]  /*0960*/  LOP3.LUT R124, R90, 0x8, R89, 0x78, !PT ;  /* 0x000000085a7c7812 */ /* 0x000fe400078e7859 */
[----:B------:R-:W1:Y:S01]  /*0970*/  I2F.RP R5, R4 ;  /* 0x0000000400057306 */ /* 0x000e620000209400 */
[----:B------:R-:W-:Y:S02]  /*0980*/  LOP3.LUT P6, RZ, R89, 0x4, RZ, 0xc0, !PT ;  /* 0x0000000459ff7812 */ /* 0x000fe400078cc0ff */
[----:B------:R-:W-:-:S05]  /*0990*/  LOP3.LUT R97, R96, 0x7, RZ, 0xc0, !PT ;  /* 0x0000000760617812 */ /* 0x000fca00078ec0ff */
[----:B-1----:R-:W1:Y:S02]  /*09a0*/  MUFU.RCP R8, R5 ;  /* 0x0000000500087308 */ /* 0x002e640000001000 */
[----:B-1----:R-:W-:Y:S01]  /*09b0*/  VIADD R8, R8, 0xffffffe ;  /* 0x0ffffffe08087836 */ /* 0x002fe20000000000 */
[----:B------:R-:W-:-:S05]  /*09c0*/  SHF.R.S32.HI R5, RZ, 0x1f, R17 ;  /* 0x0000001fff057819 */ /* 0x000fca0000011411 */
[----:B------:R-:W1:Y:S02]  /*09d0*/  F2I.FTZ.U32.TRUNC.NTZ R9, R8 ;  /* 0x0000000800097305 */ /* 0x000e64000021f000 */
[----:B-1----:R-:W-:Y:S02]  /*09e0*/  IMAD.MOV R0, RZ, RZ, -R9 ;  /* 0x000000ffff007224 */ /* 0x002fe400078e0a09 */
[----:B------:R-:W-:Y:S02]  /*09f0*/  IMAD.MOV.U32 R8, RZ, RZ, RZ ;  /* 0x000000ffff087224 */ /* 0x000fe400078e00ff */
[----:B------:R-:W-:-:S04]  /*0a00*/  IMAD R0, R0, R4, RZ ;  /* 0x0000000400007224 */ /* 0x000fc800078e02ff */
[----:B------:R-:W-:-:S06]  /*0a10*/  IMAD.HI.U32 R9, R9, R0, R8 ;  /* 0x0000000009097227 */ /* 0x000fcc00078e0008 */
[----:B------:R-:W-:-:S04]  /*0a20*/  IMAD.HI.U32 R0, R9, R6, RZ ;  /* 0x0000000609007227 */ /* 0x000fc800078e00ff */
[----:B------:R-:W-:-:S04]  /*0a30*/  IMAD.MOV R9, RZ, RZ, -R0 ;  /* 0x000000ffff097224 */ /* 0x000fc800078e0a00 */
[----:B------:R-:W-:Y:S02]  /*0a40*/  IMAD R9, R4, R9, R6 ;  /* 0x0000000904097224 */ /* 0x000fe400078e0206 */
[----:B------:R-:W-:-:S03]  /*0a50*/  IMAD R6, R5, UR18, RZ ;  /* 0x0000001205067c24 */ /* 0x000fc6000f8e02ff */
[----:B------:R-:W-:Y:S01]  /*0a60*/  ISETP.GT.U32.AND P1, PT, R4, R9, PT ;  /* 0x000000090400720c */ /* 0x000fe20003f24070 */
[----:B------:R-:W-:-:S04]  /*0a70*/  IMAD R6, R17, UR19, R6 ;  /* 0x0000001311067c24 */ /* 0x000fc8000f8e0206 */
[----:B------:R-:W-:Y:S02]  /*0a80*/  IMAD.IADD R15, R15, 0x1, R6 ;  /* 0x000000010f0f7824 */ /* 0x000fe400078e0206 */
[----:B---3--:R-:W-:Y:S01]  /*0a90*/  IMAD.WIDE.U32 R24, R11, UR20, R14 ;  /* 0x000000140b187c25 */ /* 0x008fe2000f8e000e */
[----:B------:R-:W-:-:S05]  /*0aa0*/  USHF.L.U64.HI UR20, UR18, 0x6, UR19 ;  /* 0x0000000612147899 */ /* 0x000fca0008010213 */
[----:B------:R-:W-:Y:S02]  /*0ab0*/  @!P1 IMAD.IADD R9, R9, 0x1, -R4 ;  /* 0x0000000109099824 */ /* 0x000fe400078e0a04 */
[----:B------:R-:W-:Y:S01]  /*0ac0*/  @!P1 VIADD R0, R0, 0x1 ;  /* 0x0000000100009836 */ /* 0x000fe20000000000 */
[----:B------:R-:W-:Y:S01]  /*0ad0*/  ISETP.NE.AND P1, PT, R7, RZ, PT ;  /* 0x000000ff0700720c */ /* 0x000fe20003f25270 */
[----:B------:R-:W-:Y:S01]  /*0ae0*/  IMAD R25, R11, UR21, R25 ;  /* 0x000000150b197c24 */ /* 0x000fe2000f8e0219 */
[----:B------:R-:W-:Y:S02]  /*0af0*/  ISETP.GE.U32.AND P2, PT, R9, R4, PT ;  /* 0x000000040900720c */ /* 0x000fe40003f46070 */
[----:B------:R-:W1:Y:S01]  /*0b00*/  LDC.64 R8, c[0x0][0x3c0] ;  /* 0x0000f000ff087b82 */ /* 0x000e620000000a00 */
[----:B------:R-:W-:Y:S01]  /*0b10*/  LOP3.LUT R4, R10, R7, RZ, 0x3c, !PT ;  /* 0x000000070a047212 */ /* 0x000fe200078e3cff */
[----:B------:R-:W-:-:S03]  /*0b20*/  IMAD.WIDE.U32 R24, R96, UR18, R24 ;  /* 0x0000001260187c25 */ /* 0x000fc6000f8e0018 */
[----:B------:R-:W-:Y:S01]  /*0b30*/  ISETP.GE.AND P0, PT, R4, RZ, PT ;  /* 0x000000ff0400720c */ /* 0x000fe20003f06270 */
[----:B------:R-:W-:Y:S02]  /*0b40*/  IMAD R25, R96, UR19, R25 ;  /* 0x0000001360197c24 */ /* 0x000fe4000f8e0219 */
[----:B------:R-:W-:-:S03]  /*0b50*/  VIADD R4, R2, 0xffffffff ;  /* 0xffffffff02047836 */ /* 0x000fc60000000000 */
[----:B------:R-:W-:-:S07]  /*0b60*/  @P2 VIADD R0, R0, 0x1 ;  /* 0x0000000100002836 */ /* 0x000fce0000000000 */
[----:B------:R-:W-:Y:S01]  /*0b70*/  @!P0 IMAD.MOV R0, RZ, RZ, -R0 ;  /* 0x000000ffff008224 */ /* 0x000fe200078e0a00 */
[----:B------:R-:W-:Y:S02]  /*0b80*/  @!P1 LOP3.LUT R0, RZ, R7, RZ, 0x33, !PT ;  /* 0x00000007ff009212 */ /* 0x000fe400078e33ff */
[----:B------:R-:W2:Y:S01]  /*0b90*/  LDC.64 R6, c[0x0][0x3c8] ;  /* 0x0000f200ff067b82 */ /* 0x000ea20000000a00 */
[----:B-1----:R-:W-:Y:S01]  /*0ba0*/  IMAD R14, R5, R8, RZ ;  /* 0x00000008050e7224 */ /* 0x002fe200078e02ff */
[----:B------:R-:W-:Y:S01]  /*0bb0*/  SHF.R.S32.HI R5, RZ, 0x1f, R0 ;  /* 0x0000001fff057819 */ /* 0x000fe20000011400 */
[----:B----4-:R-:W-:-:S04]  /*0bc0*/  IMAD.WIDE.U32 R24, R0, UR4, R24 ;  /* 0x0000000400187c25 */ /* 0x010fc8000f8e0018 */
[----:B------:R-:W-:Y:S01]  /*0bd0*/  IMAD R15, R5, UR4, RZ ;  /* 0x00000004050f7c24 */ /* 0x000fe2000f8e02ff */
[----:B-----5:R-:W-:Y:S01]  /*0be0*/  LEA R128, P0, R24, UR10, 0x1 ;  /* 0x0000000a18807c11 */ /* 0x020fe2000f8008ff */
[C---:B------:R-:W-:Y:S01]  /*0bf0*/  IMAD R13, R17.reuse, R9, R14 ;  /* 0x00000009110d7224 */ /* 0x040fe200078e020e */
[----:B------:R-:W-:Y:S01]  /*0c00*/  USHF.L.U32 UR4, UR18, 0x6, URZ ;  /* 0x0000000612047899 */ /* 0x000fe200080006ff */
[----:B------:R-:W-:Y:S01]  /*0c10*/  IMAD R14, R0, UR5, R15 ;  /* 0x00000005000e7c24 */ /* 0x000fe2000f8e020f */
[----:B------:R-:W1:Y:S01]  /*0c20*/  S2UR UR5, SR_CgaCtaId ;  /* 0x00000000000579c3 */ /* 0x000e620000008800 */
[----:B------:R-:W-:Y:S01]  /*0c30*/  IMAD.WIDE.U32 R16, R17, R8, R20 ;  /* 0x0000000811107225 */ /* 0x000fe200078e0014 */
[----:B------:R-:W-:Y:S01]  /*0c40*/  LOP3.LUT R15, R22, 0x18, R89, 0x78, !PT ;  /* 0x00000018160f7812 */ /* 0x000fe200078e7859 */
[----:B------:R-:W-:Y:S02]  /*0c50*/  USHF.L.U32 UR10, UR18, 0x5, URZ ;  /* 0x00000005120a7899 */ /* 0x000fe400080006ff */
[----:B------:R-:W-:Y:S01]  /*0c60*/  IMAD.IADD R14, R25, 0x1, R14 ;  /* 0x00000001190e7824 */ /* 0x000fe200078e020e */
[----:B------:R-:W-:Y:S01]  /*0c70*/  LOP3.LUT R15, R15, 0x1f20, R12, 0xf8, !PT ;  /* 0x00001f200f0f7812 */ /* 0x000fe200078ef80c */
[----:B------:R-:W-:Y:S01]  /*0c80*/  IMAD.WIDE.U32 R20, R11, UR14, R20 ;  /* 0x0000000e0b147c25 */ /* 0x000fe2000f8e0014 */
[----:B------:R-:W-:-:S02]  /*0c90*/  USHF.L.U64.HI UR14, UR16, 0x5, UR17 ;  /* 0x00000005100e7899 */ /* 0x000fc40008010211 */
[----:B------:R-:W-:Y:S01]  /*0ca0*/  LEA.HI.X R127, R24, UR11, R14, 0x1, P0 ;  /* 0x0000000b187f7c11 */ /* 0x000fe200080f0c0e */
[----:B------:R-:W-:Y:S01]  /*0cb0*/  IMAD.IADD R25, R17, 0x1, R13 ;  /* 0x0000000111197824 */ /* 0x000fe200078e020d */
[----:B------:R-:W-:Y:S01]  /*0cc0*/  USHF.L.U32 UR11, UR16, 0x5, URZ ;  /* 0x00000005100b7899 */ /* 0x000fe200080006ff */
[----:B------:R-:W-:Y:S01]  /*0cd0*/  IMAD.MOV.U32 R24, RZ, RZ, R16 ;  /* 0x000000ffff187224 */ /* 0x000fe200078e0010 */
[----:B------:R-:W-:Y:S01]  /*0ce0*/  USHF.L.U64.HI UR18, UR18, 0x5, UR19 ;  /* 0x0000000512127899 */ /* 0x000fe20008010213 */
[----:B------:R-:W-:Y:S02]  /*0cf0*/  IMAD R21, R11, UR15, R21 ;  /* 0x0000000f0b157c24 */ /* 0x000fe4000f8e0215 */
[C---:B------:R-:W-:Y:S02]  /*0d00*/  IMAD R12, R4.reuse, UR20, RZ ;  /* 0x00000014040c7c24 */ /* 0x040fe4000f8e02ff */
[----:B------:R-:W-:-:S04]  /*0d10*/  IMAD.WIDE.U32 R22, R4, UR4, RZ ;  /* 0x0000000404167c25 */ /* 0x000fc8000f8e00ff */
[----:B------:R-:W-:Y:S01]  /*0d20*/  IMAD.WIDE.U32 R24, R11, UR22, R24 ;  /* 0x000000160b187c25 */ /* 0x000fe2000f8e0018 */
[C---:B------:R-:W-:Y:S02]  /*0d30*/  LEA R16, P1, R22.reuse, R128, 0x1 ;  /* 0x0000008016107211 */ /* 0x040fe400078208ff */
[----:B------:R-:W-:Y:S01]  /*0d40*/  IADD3 R13, P0, PT, R22, UR10, RZ ;  /* 0x0000000a160d7c10 */ /* 0x000fe2000ff1e0ff */
[----:B------:R-:W-:Y:S02]  /*0d50*/  IMAD.IADD R12, R23, 0x1, R12 ;  /* 0x00000001170c7824 */ /* 0x000fe400078e020c */
[----:B--2---:R-:W-:-:S03]  /*0d60*/  IMAD.WIDE.U32 R26, R10, R6, R20 ;  /* 0x000000060a1a7225 */ /* 0x004fc600078e0014 */
[-C--:B------:R-:W-:Y:S01]  /*0d70*/  LEA.HI.X R17, R22, R127.reuse, R12, 0x1, P1 ;  /* 0x0000007f16117211 */ /* 0x080fe200008f0c0c */
[----:B------:R-:W-:Y:S01]  /*0d80*/  IMAD R25, R11, UR23, R25 ;  /* 0x000000170b197c24 */ /* 0x000fe2000f8e0219 */
[----:B------:R-:W-:Y:S01]  /*0d90*/  IADD3.X R12, PT, PT, R12, UR18, RZ, P0, !PT ;  /* 0x000000120c0c7c10 */ /* 0x000fe200087fe4ff */
[----:B------:R-:W-:Y:S01]  /*0da0*/  IMAD.U32 R20, RZ, RZ, UR11 ;  /* 0x0000000bff147e24 */ /* 0x000fe2000f8e00ff */
[----:B------:R-:W-:Y:S01]  /*0db0*/  LEA R22, P0, R13, R128, 0x1 ;  /* 0x000000800d167211 */ /* 0x000fe200078008ff */
[----:B------:R-:W-:Y:S01]  /*0dc0*/  IMAD.U32 R21, RZ, RZ, UR14 ;  /* 0x0000000eff157e24 */ /* 0x000fe2000f8e00ff */
[----:B------:R-:W-:Y:S01]  /*0dd0*/  UMOV UR11, 0x400 ;  /* 0x00000400000b7882 */ /* 0x000fe20000000000 */
[----:B------:R-:W-:Y:S01]  /*0de0*/  IMAD R11, R19, UR16, RZ ;  /* 0x00000010130b7c24 */ /* 0x000fe2000f8e02ff */
[----:B------:R-:W-:Y:S01]  /*0df0*/  LEA.HI.X R23, R13, R127, R12, 0x1, P0 ;  /* 0x0000007f0d177211 */ /* 0x000fe200000f0c0c */
[----:B------:R-:W-:Y:S01]  /*0e00*/  IMAD R27, R10, R7, R27 ;  /* 0x000000070a1b7224 */ /* 0x000fe200078e021b */
[----:B-1----:R-:W-:Y:S01]  /*0e10*/  ULEA UR5, UR5, UR11, 0x18 ;  /* 0x0000000b05057291 */ /* 0x002fe2000f8ec0ff */
[----:B------:R-:W-:-:S02]  /*0e20*/  IMAD R11, R18, UR17, R11 ;  /* 0x00000011120b7c24 */ /* 0x000fc4000f8e020b */
[----:B------:R-:W-:-:S04]  /*0e30*/  IMAD.WIDE.U32 R20, R18, UR16, R20 ;  /* 0x0000001012147c25 */ /* 0x000fc8000f8e0014 */
[----:B------:R-:W-:Y:S01]  /*0e40*/  IMAD.WIDE.U32 R18, R18, UR16, R26 ;  /* 0x0000001012127c25 */ /* 0x000fe2000f8e001a */
[----:B------:R-:W-:-:S03]  /*0e50*/  IADD3 R26, P0, PT, R26, R20, RZ ;  /* 0x000000141a1a7210 */ /* 0x000fc60007f1e0ff */
[----:B------:R-:W-:Y:S01]  /*0e60*/  IMAD.IADD R6, R19, 0x1, R11 ;  /* 0x0000000113067824 */ /* 0x000fe200078e020b */
[----:B------:R-:W-:Y:S01]  /*0e70*/  LEA R20, P1, R18, UR8, 0x1 ;  /* 0x0000000812147c11 */ /* 0x000fe2000f8208ff */
[-C--:B------:R-:W-:Y:S01]  /*0e80*/  IMAD.WIDE.U32 R12, R96, R8.reuse, R24 ;  /* 0x00000008600c7225 */ /* 0x080fe200078e0018 */
[----:B------:R-:W-:Y:S02]  /*0e90*/  IADD3.X R11, PT, PT, R27, R11, R21, P0, !PT ;  /* 0x0000000b1b0b7210 */ /* 0x000fe400007fe415 */
[----:B------:R-:W-:Y:S01]  /*0ea0*/  LEA.HI.X R21, R18, UR9, R6, 0x1, P1 ;  /* 0x0000000912157c11 */ /* 0x000fe200088f0c06 */
[----:B------:R-:W-:Y:S01]  /*0eb0*/  IMAD R13, R96, R9, R13 ;  /* 0x00000009600d7224 */ /* 0x000fe200078e020d */
[----:B------:R-:W-:Y:S01]  /*0ec0*/  LEA R18, P0, R26, UR8, 0x1 ;  /* 0x000000081a127c11 */ /* 0x000fe2000f8008ff */
[----:B------:R-:W-:Y:S01]  /*0ed0*/  IMAD R5, R5, UR6, RZ ;  /* 0x0000000605057c24 */ /* 0x000fe2000f8e02ff */
[----:B------:R-:W-:Y:S01]  /*0ee0*/  LEA R6, R15, UR5, 0x1 ;  /* 0x000000050f067c11 */ /* 0x000fe2000f8e08ff */
[----:B------:R-:W-:Y:S01]  /*0ef0*/  IMAD.WIDE.U32 R14, R0, UR6, R12 ;  /* 0x00000006000e7c25 */ /* 0x000fe2000f8e000c */
[----:B------:R-:W-:Y:S01]  /*0f00*/  LEA.HI.X R19, R26, UR9, R11, 0x1, P0 ;  /* 0x000000091a137c11 */ /* 0x000fe200080f0c0b */
[----:B------:R-:W1:Y:S02]  /*0f10*/  LDCU UR6, c[0x0][0x50c] ;  /* 0x0000a180ff0677ac */ /* 0x000e640008000800 */
[----:B------:R-:W-:Y:S01]  /*0f20*/  @!PT LDS RZ, [RZ] ;  /* 0x00000000fffff984 */ /* 0x000fe20000000800 */
[----:B------:R-:W-:Y:S01]  /*0f30*/  @!PT LDS RZ, [RZ] ;  /* 0x00000000fffff984 */ /* 0x000fe20000000800 */
[----:B------:R-:W-:Y:S01]  /*0f40*/  @!PT LDS RZ, [RZ] ;  /* 0x00000000fffff984 */ /* 0x000fe20000000800 */
[----:B------:R-:W-:Y:S01]  /*0f50*/  LDGSTS.E.BYPASS.LTC128B.128 [R6], desc[UR26][R20.64] ;  /* 0x0000000014067fae */ /* 0x000fe2000b981a1a */
[----:B------:R-:W-:Y:S01]  /*0f60*/  IMAD.WIDE.U32 R12, R4, R8, RZ ;  /* 0x00000008040c7225 */ /* 0x000fe200078e00ff */
[----:B------:R-:W-:-:S02]  /*0f70*/  LEA R126, P1, R14, UR12, 0x1 ;  /* 0x0000000c0e7e7c11 */ /* 0x000fc4000f8208ff */
[----:B------:R-:W-:Y:S01]  /*0f80*/  LDGSTS.E.BYPASS.LTC128B.128 [R6+0x1000], desc[UR26][R20.64+0x40] ;  /* 0x0100004014067fae */ /* 0x000fe2000b981a1a */
[----:B------:R-:W-:Y:S02]  /*0f90*/  IMAD R5, R0, UR7, R5 ;  /* 0x0000000700057c24 */ /* 0x000fe4000f8e0205 */
[----:B------:R-:W-:Y:S01]  /*0fa0*/  IMAD R10, R4, R9, R13 ;  /* 0x00000009040a7224 */ /* 0x000fe200078e020d */
[----:B------:R-:W-:Y:S01]  /*0fb0*/  LDGSTS.E.BYPASS.LTC128B.128 [R6+0x2000], desc[UR26][R20.64+0x80] ;  /* 0x0200008014067fae */ /* 0x000fe2000b981a1a */
[C---:B------:R-:W-:Y:S02]  /*0fc0*/  IMAD.SHL.U32 R7, R12.reuse, 0x40, RZ ;  /* 0x000000400c077824 */ /* 0x040fe400078e00ff */
[----:B------:R-:W-:Y:S01]  /*0fd0*/  IMAD.IADD R125, R15, 0x1, R5 ;  /* 0x000000010f7d7824 */ /* 0x000fe200078e0205 */
[----:B------:R-:W-:Y:S01]  /*0fe0*/  LDGSTS.E.BYPASS.LTC128B.128 [R6+0x800], desc[UR26][R18.64] ;  /* 0x0080000012067fae */ /* 0x000fe2000b981a1a */
[----:B------:R-:W-:Y:S02]  /*0ff0*/  SHF.L.U64.HI R5, R12, 0x6, R10 ;  /* 0x000000060c057819 */ /* 0x000fe4000001020a */
[----:B------:R-:W-:Y:S01]  /*1000*/  LEA R0, P0, R8, R7, 0x5 ;  /* 0x0000000708007211 */ /* 0x000fe200078028ff */
[----:B------:R-:W-:Y:S01]  /*1010*/  LDGSTS.E.BYPASS.LTC128B.128 [R6+0x1800], desc[UR26][R18.64+0x40] ;  /* 0x0180004012067fae */ /* 0x000fe2000b981a1a */
[----:B------:R-:W-:-:S02]  /*1020*/  LEA.HI.X R125, R14, UR13, R125, 0x1, P1 ;  /* 0x0000000d0e7d7c11 */ /* 0x000fc400088f0c7d */
[-C--:B------:R-:W-:Y:S01]  /*1030*/  LEA R14, P1, R12, R126.reuse, 0x7 ;  /* 0x0000007e0c0e7211 */ /* 0x080fe200078238ff */
[----:B------:R-:W-:Y:S01]  /*1040*/  LDGSTS.E.BYPASS.LTC128B.128 [R6+0x2800], desc[UR26][R18.64+0x80] ;  /* 0x0280008012067fae */ /* 0x000fe2000b981a1a */
[----:B------:R-:W-:Y:S02]  /*1050*/  LEA.HI.X R8, R8, R5, R9, 0x5, P0 ;  /* 0x0000000508087211 */ /* 0x000fe400000f2c09 */
[----:B------:R-:W-:Y:S01]  /*1060*/  LOP3.LUT R5, R91, 0x100, RZ, 0xc0, !PT ;  /* 0x000001005b057812 */ /* 0x000fe200078ec0ff */
[----:B------:R-:W-:Y:S01]  /*1070*/  LDGSTS.E.BYPASS.LTC128B.128 [R6+0x3000], desc[UR26][R16.64] ;  /* 0x0300000010067fae */ /* 0x000fe2000b981a1a */
[----:B------:R-:W-:Y:S02]  /*1080*/  LEA.HI.X R15, R12, R125, R10, 0x7, P1 ;  /* 0x0000007d0c0f7211 */ /* 0x000fe400008f3c0a */
[----:B------:R-:W-:Y:S01]  /*1090*/  LEA R10, P0, R0, R126, 0x1 ;  /* 0x0000007e000a7211 */ /* 0x000fe200078008ff */
[----:B------:R-:W-:Y:S01]  /*10a0*/  LDGSTS.E.BYPASS.LTC128B.128 [R6+0x4000], desc[UR26][R16.64+0x40] ;  /* 0x0400004010067fae */ /* 0x000fe2000b981a1a */
[----:B------:R-:W-:-:S02]  /*10b0*/  LOP3.LUT R5, R5, 0x20, R88, 0xf8, !PT ;  /* 0x0000002005057812 */ /* 0x000fc400078ef858 */
[----:B------:R-:W-:Y:S01]  /*10c0*/  LOP3.LUT R12, R92, 0x3e00, R91, 0xf8, !PT ;  /* 0x00003e005c0c7812 */ /* 0x000fe200078ef85b */
[----:B------:R-:W-:Y:S01]  /*10d0*/  LDGSTS.E.BYPASS.LTC128B.128 [R6+0x5000], desc[UR26][R16.64+0x80] ;  /* 0x0500008010067fae */ /* 0x000fe2000b981a1a */
[----:B------:R-:W-:Y:S02]  /*10e0*/  LOP3.LUT R7, R90, 0x8, R93, 0x78, !PT ;  /* 0x000000085a077812 */ /* 0x000fe400078e785d */
[----:B------:R-:W-:Y:S01]  /*10f0*/  LEA.HI.X R11, R0, R125, R8, 0x1, P0 ;  /* 0x0000007d000b7211 */ /* 0x000fe200000f0c08 */
[----:B------:R-:W-:Y:S01]  /*1100*/  LDGSTS.E.BYPASS.LTC128B.128 [R6+0x3800], desc[UR26][R22.64] ;  /* 0x0380000016067fae */ /* 0x000fe2000b981a1a */
[----:B------:R-:W-:Y:S01]  /*1110*/  LOP3.LUT R124, R5, R124, RZ, 0xfc, !PT ;  /* 0x0000007c057c7212 */ /* 0x000fe200078efcff */
[----:B------:R-:W-:Y:S01]  /*1120*/  IMAD.MOV.U32 R5, RZ, RZ, 0x20 ;  /* 0x00000020ff057424 */ /* 0x000fe200078e00ff */
[----:B------:R-:W-:Y:S01]  /*1130*/  LOP3.LUT R0, R12, R7, RZ, 0xfc, !PT ;  /* 0x000000070c007212 */ /* 0x000fe200078efcff */
[----:B------:R-:W-:Y:S01]  /*1140*/  LDGSTS.E.BYPASS.LTC128B.128 [R6+0x4800], desc[UR26][R22.64+0x40] ;  /* 0x0480004016067fae */ /* 0x000fe2000b981a1a */
[----:B------:R-:W-:-:S02]  /*1150*/  LEA R124, R124, UR5, 0x1 ;  /* 0x000000057c7c7c11 */ /* 0x000fc4000f8e08ff */
[----:B------:R-:W-:Y:S01]  /*1160*/  LEA R0, R0, UR5, 0x1 ;  /* 0x0000000500007c11 */ /* 0x000fe2000f8e08ff */
[----:B------:R-:W-:Y:S01]  /*1170*/  LDGSTS.E.BYPASS.LTC128B.128 [R6+0x5800], desc[UR26][R22.64+0x80] ;  /* 0x0580008016067fae */ /* 0x000fe2000b981a1a */
[----:B------:R-:W-:Y:S02]  /*1180*/  SEL R5, R5, 0xffffffe0, !P6 ;  /* 0xffffffe005057807 */ /* 0x000fe40007000000 */
[----:B------:R-:W-:Y:S01]  /*1190*/  LOP3.LUT R93, R93, 0x1f0, RZ, 0xc0, !PT ;  /* 0x000001f05d5d7812 */ /* 0x000fe200078ec0ff */
[----:B------:R-:W0:Y:S02]  /*11a0*/  LDGDEPBAR ;  /* 0x00000000000079af */ /* 0x000e240000000000 */
[C---:B------:R-:W-:Y:S02]  /*11b0*/  IMAD.IADD R123, R5.reuse, 0x1, R0 ;  /* 0x00000001057b7824 */ /* 0x040fe400078e0200 */
        /* <DEDUP_REMOVED lines=14> */
[----:B------:R-:W-:Y:S04]  /*12a0*/  LDSM.16.M88.4 R32, [R123] ;  /* 0x000000007b20783b */ /* 0x000fe80000000200 */
[----:B------:R-:W-:Y:S04]  /*12b0*/  LDSM.16.M88.4 R56, [R122+0x3000] ;  /* 0x003000007a38783b */ /* 0x000fe80000000200 */
[----:B--2---:R-:W2:Y:S04]  /*12c0*/  LDSM.16.M88.4 R12, [R124+0x3400] ;  /* 0x003400007c0c783b */ /* 0x004ea80000000200 */
[----:B------:R-:W5:Y:S04]  /*12d0*/  LDSM.16.M88.4 R64, [R124+0x3800] ;  /* 0x003800007c40783b */ /* 0x000f680000000200 */
[----:B------:R-:W1:Y:S04]  /*12e0*/  LDSM.16.M88.4 R52, [R124+0x3c00] ;  /* 0x003c00007c34783b */ /* 0x000e680000000200 */
[----:B------:R-:W-:Y:S04]  /*12f0*/  LDSM.16.M88.4 R20, [R0+0x1000] ;  /* 0x001000000014783b */ /* 0x000fe80000000200 */
[----:B------:R-:W1:Y:S04]  /*1300*/  LDSM.16.M88.4 R36, [R124+0x4000] ;  /* 0x004000007c24783b */ /* 0x000e680000000200 */
[----:B------:R-:W1:Y:S04]  /*1310*/  LDSM.16.M88.4 R40, [R122+0x3400] ;  /* 0x003400007a28783b */ /* 0x000e680000000200 */
[----:B------:R-:W1:Y:S01]  /*1320*/  LDSM.16.M88.4 R60, [R122+0x3800] ;  /* 0x003800007a3c783b */ /* 0x000e620000000200 */
[C---:B----4-:R-:W-:Y:S03]  /*1330*/  HMMA.16816.F32 R48, R24.reuse, R44, RZ ;  /* 0x0000002c1830723c */ /* 0x050fe600000018ff */
[----:B---3--:R-:W-:Y:S04]  /*1340*/  LDSM.16.M88.4 R8, [R123+0x1000] ;  /* 0x001000007b08783b */ /* 0x008fe80000000200 */
[----:B------:R-:W3:Y:S01]  /*1350*/  LDSM.16.M88.4 R84, [R122+0x4000] ;  /* 0x004000007a54783b */ /* 0x000ee20000000200 */
[C---:B------:R-:W-:Y:S03]  /*1360*/  HMMA.16816.F32 R44, R24.reuse, R46, RZ ;  /* 0x0000002e182c723c */ /* 0x040fe600000018ff */
[----:B------:R-:W4:Y:S04]  /*1370*/  LDSM.16.M88.4 R76, [R124+0x4400] ;  /* 0x004400007c4c783b */ /* 0x000f280000000200 */
[----:B------:R-:W-:Y:S01]  /*1380*/  LDSM.16.M88.4 R72, [R124+0x4800] ;  /* 0x004800007c48783b */ /* 0x000fe20000000200 */
[----:B--2---:R-:W-:Y:S03]  /*1390*/  HMMA.16816.F32 R16, R24, R12, RZ ;  /* 0x0000000c1810723c */ /* 0x004fe600000018ff */
[----:B------:R-:W-:Y:S04]  /*13a0*/  LDSM.16.M88.4 R80, [R122+0x3c00] ;  /* 0x003c00007a50783b */ /* 0x000fe80000000200 */
[----:B------:R-:W0:Y:S01]  /*13b0*/  LDGDEPBAR ;  /* 0x00000000000079af */ /* 0x000e220000000000 */
[C---:B------:R-:W-:Y:S08]  /*13c0*/  HMMA.16816.F32 R48, R32.reuse, R56, R48 ;  /* 0x000000382030723c */ /* 0x040ff00000001830 */
[----:B------:R-:W-:Y:S01]  /*13d0*/  HMMA.16816.F32 R44, R32, R58, R44 ;  /* 0x0000003a202c723c */ /* 0x000fe2000000182c */
[----:B------:R-:W-:Y:S07]  /*13e0*/  LDSM.16.M88.4 R56, [R0+0x2000] ;  /* 0x002000000038783b */ /* 0x000fee0000000200 */
[C---:B-----5:R-:W-:Y:S08]  /*13f0*/  HMMA.16816.F32 R68, R24.reuse, R64, RZ ;  /* 0x000000401844723c */ /* 0x060ff000000018ff */
[C---:B------:R-:W-:Y:S08]  /*1400*/  HMMA.16816.F32 R12, R24.reuse, R14, RZ ;  /* 0x0000000e180c723c */ /* 0x040ff000000018ff */
[C---:B------:R-:W-:Y:S08]  /*1410*/  HMMA.16816.F32 R64, R24.reuse, R66, RZ ;  /* 0x000000421840723c */ /* 0x040ff000000018ff */
[C---:B-1----:R-:W-:Y:S08]  /*1420*/  HMMA.16816.F32 R28, R24.reuse, R52, RZ ;  /* 0x00000034181c723c */ /* 0x042ff000000018ff */
[----:B------:R-:W-:Y:S01]  /*1430*/  HMMA.16816.F32 R24, R24, R54, RZ ;  /* 0x000000361818723c */ /* 0x000fe200000018ff */
[----:B------:R-:W1:Y:S07]  /*1440*/  LDSM.16.M88.4 R52, [R124+0x5000] ;  /* 0x005000007c34783b */ /* 0x000e6e0000000200 */
[C---:B------:R-:W-:Y:S08]  /*1450*/  HMMA.16816.F32 R48, R20.reuse, R36, R48 ;  /* 0x000000241430723c */ /* 0x040ff00000001830 */
[----:B------:R-:W-:Y:S01]  /*1460*/  HMMA.16816.F32 R44, R20, R38, R44 ;  /* 0x00000026142c723c */ /* 0x000fe2000000182c */
[----:B------:R-:W-:Y:S07]  /*1470*/  LDSM.16.M88.4 R36, [R122+0x5000] ;  /* 0x005000007a24783b */ /* 0x000fee0000000200 */
[C---:B------:R-:W-:Y:S08]  /*1480*/  HMMA.16816.F32 R16, R32.reuse, R40, R16 ;  /* 0x000000282010723c */ /* 0x040ff00000001810 */
[C---:B------:R-:W-:Y:S08]  /*1490*/  HMMA.16816.F32 R68, R32.reuse, R60, R68 ;  /* 0x0000003c2044723c */ /* 0x040ff00000001844 */
[C---:B------:R-:W-:Y:S01]  /*14a0*/  HMMA.16816.F32 R64, R32.reuse, R62, R64 ;  /* 0x0000003e2040723c */ /* 0x040fe20000001840 */
[----:B------:R-:W2:Y:S07]  /*14b0*/  LDSM.16.M88.4 R60, [R122+0x4400] ;  /* 0x004400007a3c783b */ /* 0x000eae0000000200 */
[----:B------:R-:W-:Y:S01]  /*14c0*/  HMMA.16816.F32 R12, R32, R42, R12 ;  /* 0x0000002a200c723c */ /* 0x000fe2000000180c */
[----:B------:R-:W5:Y:S07]  /*14d0*/  LDSM.16.M88.4 R40, [R123+0x2000] ;  /* 0x002000007b28783b */ /* 0x000f6e0000000200 */
[C---:B---3--:R-:W-:Y:S08]  /*14e0*/  HMMA.16816.F32 R48, R8.reuse, R84, R48 ;  /* 0x000000540830723c */ /* 0x048ff00000001830 */
[----:B------:R-:W-:Y:S08]  /*14f0*/  HMMA.16816.F32 R44, R8, R86, R44 ;  /* 0x00000056082c723c */ /* 0x000ff0000000182c */
[C---:B----4-:R-:W-:Y:S08]  /*1500*/  HMMA.16816.F32 R16, R20.reuse, R76, R16 ;  /* 0x0000004c1410723c */ /* 0x050ff00000001810 */
[----:B------:R-:W-:Y:S01]  /*1510*/  HMMA.16816.F32 R76, R20, R78, R12 ;  /* 0x0000004e144c723c */ /* 0x000fe2000000180c */
[----:B------:R-:W3:Y:S07]  /*1520*/  LDSM.16.M88.4 R12, [R124+0x5400] ;  /* 0x005400007c0c783b */ /* 0x000eee0000000200 */
[C---:B-1----:R-:W-:Y:S08]  /*1530*/  HMMA.16816.F32 R48, R56.reuse, R52, R48 ;  /* 0x000000343830723c */ /* 0x042ff00000001830 */
[----:B------:R-:W-:Y:S08]  /*1540*/  HMMA.16816.F32 R44, R56, R54, R44 ;  /* 0x00000036382c723c */ /* 0x000ff0000000182c */
[----:B--2---:R-:W-:Y:S01]  /*1550*/  HMMA.16816.F32 R52, R8, R60, R16 ;  /* 0x0000003c0834723c */ /* 0x004fe20000001810 */
[----:B------:R-:W1:Y:S07]  /*1560*/  LDSM.16.M88.4 R16, [R122+0x5400] ;  /* 0x005400007a10783b */ /* 0x000e6e0000000200 */
[C---:B-----5:R-:W-:Y:S08]  /*1570*/  HMMA.16816.F32 R48, R40.reuse, R36, R48 ;  /* 0x000000242830723c */ /* 0x060ff00000001830 */
[----:B------:R-:W-:Y:S01]  /*1580*/  HMMA.16816.F32 R44, R40, R38, R44 ;  /* 0x00000026282c723c */ /* 0x000fe2000000182c */
[----:B------:R-:W2:Y:S07]  /*1590*/  LDSM.16.M88.4 R36, [R122+0x4800] ;  /* 0x004800007a24783b */ /* 0x000eae0000000200 */
[----:B------:R-:W-:Y:S01]  /*15a0*/  HMMA.16816.F32 R76, R8, R62, R76 ;  /* 0x0000003e084c723c */ /* 0x000fe2000000184c */
[----:B------:R-:W-:Y:S02]  /*15b0*/  LDSM.16.M88.4 R60, [R124+0x4c00] ;  /* 0x004c00007c3c783b */ /* 0x000fe40000000200 */
[----:B------:R-:W-:Y:S01]  /*15c0*/  FMUL.FTZ R0, R48, UR6 ;  /* 0x0000000630007c20 */ /* 0x000fe20008410000 */
[----:B------:R-:W-:Y:S01]  /*15d0*/  FMUL.FTZ R48, R49, UR6 ;  /* 0x0000000631307c20 */ /* 0x000fe20008410000 */
[----:B------:R-:W-:Y:S01]  /*15e0*/  FMUL.FTZ R49, R50, UR6 ;  /* 0x0000000632317c20 */ /* 0x000fe20008410000 */
[----:B------:R-:W-:-:S02]  /*15f0*/  FMUL.FTZ R50, R51, UR6 ;  /* 0x0000000633327c20 */ /* 0x000fc40008410000 */
[----:B---3--:R-:W-:Y:S01]  /*1600*/  HMMA.16816.F32 R52, R56, R12, R52 ;  /* 0x0000000c3834723c */ /* 0x008fe20000001834 */
[----:B------:R-:W-:Y:S02]  /*1610*/  MUFU.TANH R0, R0 ;  /* 0x0000000000007308 */ /* 0x000fe40000002400 */
[----:B------:R-:W-:Y:S01]  /*1620*/  FMUL.FTZ R44, R44, UR6 ;  /* 0x000000062c2c7c20 */ /* 0x000fe20008410000 */
[----:B------:R-:W-:-:S04]  /*1630*/  FMUL.FTZ R45, R45, UR6 ;  /* 0x000000062d2d7c20 */ /* 0x000fc80008410000 */
[----:B------:R-:W-:Y:S01]  /*1640*/  HMMA.16816.F32 R68, R20, R72, R68 ;  /* 0x000000481444723c */ /* 0x000fe20000001844 */
[----:B------:R-:W-:Y:S07]  /*1650*/  MUFU.TANH R48, R48 ;  /* 0x0000003000307308 */ /* 0x000fee0000002400 */
[----:B------:R-:W-:Y:S01]  /*1660*/  HMMA.16816.F32 R76, R56, R14, R76 ;  /* 0x0000000e384c723c */ /* 0x000fe2000000184c */
[----:B------:R-:W3:Y:S01]  /*1670*/  LDSM.16.M88.4 R12, [R124+0x5800] ;  /* 0x005800007c0c783b */ /* 0x000ee20000000200 */
[----:B------:R-:W-:Y:S06]  /*1680*/  MUFU.TANH R49, R49 ;  /* 0x0000003100317308 */ /* 0x000fec0000002400 */
[----:B------:R-:W-:Y:S02]  /*1690*/  HMMA.16816.F32 R64, R20, R74, R64 ;  /* 0x0000004a1440723c */ /* 0x000fe40000001840 */
[----:B------:R-:W-:Y:S06]  /*16a0*/  MUFU.TANH R50, R50 ;  /* 0x0000003200327308 */ /* 0x000fec0000002400 */
[----:B------:R-:W-:Y:S02]  /*16b0*/  HMMA.16816.F32 R28, R32, R80, R28 ;  /* 0x00000050201c723c */ /* 0x000fe4000000181c */
[----:B------:R-:W-:Y:S06]  /*16c0*/  MUFU.TANH R44, R44 ;  /* 0x0000002c002c7308 */ /* 0x000fec0000002400 */
[C---:B-1----:R-:W-:Y:S02]  /*16d0*/  HMMA.16816.F32 R52, R40.reuse, R16, R52 ;  /* 0x000000102834723c */ /* 0x042fe40000001834 */
[----:B------:R-:W1:Y:S06]  /*16e0*/  MUFU.TANH R45, R45 ;  /* 0x0000002d002d7308 */ /* 0x000e6c0000002400 */
[----:B------:R-:W-:Y:S01]  /*16f0*/  HMMA.16816.F32 R76, R40, R18, R76 ;  /* 0x00000012284c723c */ /* 0x000fe2000000184c */
[----:B------:R-:W4:Y:S07]  /*1700*/  LDSM.16.M88.4 R16, [R122+0x5800] ;  /* 0x005800007a10783b */ /* 0x000f2e0000000200 */
[----:B--2---:R-:W-:Y:S01]  /*1710*/  HMMA.16816.F32 R68, R8, R36, R68 ;  /* 0x000000240844723c */ /* 0x004fe20000001844 */
[----:B------:R-:W-:Y:S01]  /*1720*/  FMUL.FTZ R36, R46, UR6 ;  /* 0x000000062e247c20 */ /* 0x000fe20008410000 */
[----:B------:R-:W-:Y:S01]  /*1730*/  FMUL.FTZ R37, R47, UR6 ;  /* 0x000000062f257c20 */ /* 0x000fe20008410000 */
[----:B------:R-:W-:Y:S01]  /*1740*/  FMUL.FTZ R46, R52, UR6 ;  /* 0x00000006342e7c20 */ /* 0x000fe20008410000 */
[----:B------:R-:W-:Y:S01]  /*1750*/  FMUL.FTZ R51, R54, UR6 ;  /* 0x0000000636337c20 */ /* 0x000fe20008410000 */
[----:B------:R-:W-:-:S02]  /*1760*/  FMUL.FTZ R52, R55, UR6 ;  /* 0x0000000637347c20 */ /* 0x000fc40008410000 */
[----:B------:R-:W2:Y:S01]  /*1770*/  MUFU.TANH R36, R36 ;  /* 0x0000002400247308 */ /* 0x000ea20000002400 */
[----:B------:R-:W-:Y:S01]  /*1780*/  HMMA.16816.F32 R32, R32, R82, R24 ;  /* 0x000000522020723c */ /* 0x000fe20000001818 */
[----:B------:R-:W5:Y:S02]  /*1790*/  LDSM.16.M88.4 R24, [R122+0x4c00] ;  /* 0x004c00007a18783b */ /* 0x000f640000000200 */
[----:B------:R-:W-:-:S04]  /*17a0*/  FMUL.FTZ R47, R77, UR6 ;  /* 0x000000064d2f7c20 */ /* 0x000fc80008410000 */
[----:B------:R-:W2:Y:S01]  /*17b0*/  MUFU.TANH R37, R37 ;  /* 0x0000002500257308 */ /* 0x000ea20000002400 */
[----:B------:R-:W-:Y:S01]  /*17c0*/  HMMA.16816.F32 R64, R8, R38, R64 ;  /* 0x000000260840723c */ /* 0x000fe20000001840 */
[----:B------:R-:W-:Y:S01]  /*17d0*/  FMUL.FTZ R38, R53, UR6 ;  /* 0x0000000635267c20 */ /* 0x000fe20008410000 */
[----:B------:R-:W-:-:S05]  /*17e0*/  FMUL.FTZ R39, R76, UR6 ;  /* 0x000000064c277c20 */ /* 0x000fca0008410000 */
[----:B------:R-:W2:Y:S01]  /*17f0*/  MUFU.TANH R46, R46 ;  /* 0x0000002e002e7308 */ /* 0x000ea20000002400 */
[----:B---3--:R-:W-:Y:S07]  /*1800*/  HMMA.16816.F32 R68, R56, R12, R68 ;  /* 0x0000000c3844723c */ /* 0x008fee0000001844 */
[----:B------:R-:W3:Y:S01]  /*1810*/  MUFU.TANH R38, R38 ;  /* 0x0000002600267308 */ /* 0x000ee20000002400 */
[----:B------:R-:W-:Y:S07]  /*1820*/  HMMA.16816.F32 R28, R20, R60, R28 ;  /* 0x0000003c141c723c */ /* 0x000fee000000181c */
[----:B------:R-:W3:Y:S01]  /*1830*/  MUFU.TANH R39, R39 ;  /* 0x0000002700277308 */ /* 0x000ee20000002400 */
[----:B------:R-:W-:Y:S01]  /*1840*/  HMMA.16816.F32 R64, R56, R14, R64 ;  /* 0x0000000e3840723c */ /* 0x000fe20000001840 */
[----:B------:R-:W2:Y:S06]  /*1850*/  LDSM.16.M88.4 R12, [R124+0x5c00] ;  /* 0x005c00007c0c783b */ /* 0x000eac0000000200 */
[----:B------:R-:W3:Y:S01]  /*1860*/  MUFU.TANH R47, R47 ;  /* 0x0000002f002f7308 */ /* 0x000ee20000002400 */
[----:B------:R-:W-:Y:S01]  /*1870*/  HMMA.16816.F32 R32, R20, R62, R32 ;  /* 0x0000003e1420723c */ /* 0x000fe20000001820 */
[----:B------:R-:W-:Y:S01]  /*1880*/  IMAD.SHL.U32 R20, R89, 0x2, RZ ;  /* 0x0000000259147824 */ /* 0x000fe200078e00ff */
[----:B------:R-:W-:-:S04]  /*1890*/  IADD3 R22, PT, PT, R97, R93, R94 ;  /* 0x0000005d61167210 */ /* 0x000fc80007ffe05e */
[----:B------:R-:W-:Y:S01]  /*18a0*/  LOP3.LUT R21, R20, 0x6, RZ, 0xc0, !PT ;  /* 0x0000000614157812 */ /* 0x000fe200078ec0ff */
[----:B------:R-:W3:Y:S01]  /*18b0*/  MUFU.TANH R51, R51 ;  /* 0x0000003300337308 */ /* 0x000ee20000002400 */
[----:B----4-:R-:W-:Y:S01]  /*18c0*/  HMMA.16816.F32 R68, R40, R16, R68 ;  /* 0x000000102844723c */ /* 0x010fe20000001844 */
[----:B------:R-:W-:Y:S02]  /*18d0*/  IADD3 R22, PT, PT, R95, -UR24, R22 ;  /* 0x800000185f167c10 */ /* 0x000fe4000fffe016 */
[----:B------:R-:W-:-:S03]  /*18e0*/  IMAD R20, R4, 0x40, R21 ;  /* 0x0000004004147824 */ /* 0x000fc600078e0215 */
[----:B------:R-:W-:Y:S01]  /*18f0*/  IMAD.IADD R4, R22, 0x1, R3 ;  /* 0x0000000116047824 */ /* 0x000fe200078e0203 */
[----:B------:R-:W4:Y:S01]  /*1900*/  MUFU.TANH R52, R52 ;  /* 0x0000003400347308 */ /* 0x000f220000002400 */
[----:B------:R-:W-:Y:S01]  /*1910*/  HMMA.16816.F32 R64, R40, R18, R64 ;  /* 0x000000122840723c */ /* 0x000fe20000001840 */
[----:B------:R-:W3:Y:S01]  /*1920*/  LDSM.16.M88.4 R16, [R122+0x5c00] ;  /* 0x005c00007a10783b */ /* 0x000ee20000000200 */
[----:B------:R-:W-:-:S04]  /*1930*/  DEPBAR.LE SB0, 0x0 ;  /* 0x000080000000791a */ /* 0x000fc80000000000 */
[C-C-:B------:R-:W-:Y:S02]  /*1940*/  VIADDMNMX R3, R4.reuse, 0x1, R95.reuse, PT ;  /* 0x0000000104037846 */ /* 0x140fe4000380015f */
[C---:B-----5:R-:W-:Y:S01]  /*1950*/  HMMA.16816.F32 R28, R8.reuse, R24, R28 ;  /* 0x00000018081c723c */ /* 0x060fe2000000181c */
[----:B------:R-:W-:Y:S01]  /*1960*/  VIADDMNMX R95, R4, 0x9, R95, PT ;  /* 0x00000009045f7846 */ /* 0x000fe2000380015f */
[C---:B------:R-:W-:Y:S01]  /*1970*/  VIADD R4, R20.reuse, 0x9 ;  /* 0x0000000914047836 */ /* 0x040fe20000000000 */
[-C--:B------:R-:W-:Y:S01]  /*1980*/  ISETP.GE.AND P1, PT, R20, R3.reuse, PT ;  /* 0x000000031400720c */ /* 0x080fe20003f26270 */
[----:B------:R-:W-:Y:S01]  /*1990*/  FMUL.FTZ R24, R78, UR6 ;  /* 0x000000064e187c20 */ /* 0x000fe20008410000 */
[----:B------:R-:W-:Y:S01]  /*19a0*/  FMUL.FTZ R68, R68, UR6 ;  /* 0x0000000644447c20 */ /* 0x000fe20008410000 */
[----:B------:R-:W-:Y:S01]  /*19b0*/  FMUL.FTZ R69, R69, UR6 ;  /* 0x0000000645457c20 */ /* 0x000fe20008410000 */
[-C--:B------:R-:W-:Y:S01]  /*19c0*/  ISETP.GE.AND P2, PT, R4, R3.reuse, PT ;  /* 0x000000030400720c */ /* 0x080fe20003f46270 */
[----:B------:R-:W-:Y:S01]  /*19d0*/  HMMA.16816.F32 R32, R8, R26, R32 ;  /* 0x0000001a0820723c */ /* 0x000fe20000001820 */
[----:B------:R-:W-:Y:S01]  /*19e0*/  VIADD R8, R20, 0x8 ;  /* 0x0000000814087836 */ /* 0x000fe20000000000 */
[----:B------:R-:W5:Y:S01]  /*19f0*/  MUFU.TANH R24, R24 ;  /* 0x0000001800187308 */ /* 0x000f620000002400 */
[----:B------:R-:W-:Y:S01]  /*1a00*/  FMUL.FTZ R64, R64, UR6 ;  /* 0x0000000640407c20 */ /* 0x000fe20008410000 */
[----:B-1----:R-:W-:Y:S01]  /*1a10*/  FSEL R10, R45, -INF , !P2 ;  /* 0xff8000002d0a7808 */ /* 0x002fe20005000000 */
[----:B------:R-:W-:Y:S01]  /*1a20*/  FMUL.FTZ R25, R79, UR6 ;  /* 0x000000064f197c20 */ /* 0x000fe20008410000 */
[C---:B------:R-:W-:Y:S01]  /*1a30*/  ISETP.GE.AND P5, PT, R8.reuse, R3, PT ;  /* 0x000000030800720c */ /* 0x040fe20003fa6270 */
[----:B------:R-:W-:Y:S01]  /*1a40*/  FMUL.FTZ R65, R65, UR6 ;  /* 0x0000000641417c20 */ /* 0x000fe20008410000 */
[-C--:B------:R-:W-:Y:S01]  /*1a50*/  ISETP.GE.AND P0, PT, R8, R95.reuse, PT ;  /* 0x0000005f0800720c */ /* 0x080fe20003f06270 */
[----:B------:R-:W-:Y:S01]  /*1a60*/  FMUL.FTZ R70, R70, UR6 ;  /* 0x0000000646467c20 */ /* 0x000fe20008410000 */
[----:B------:R-:W-:Y:S01]  /*1a70*/  FSEL R8, R0, -INF , !P1 ;  /* 0xff80000000087808 */ /* 0x000fe20004800000 */
[C---:B------:R-:W-:Y:S01]  /*1a80*/  VIADD R0, R20.reuse, 0x11 ;  /* 0x0000001114007836 */ /* 0x040fe20000000000 */
[C---:B--2---:R-:W-:Y:S01]  /*1a90*/  HMMA.16816.F32 R28, R56.reuse, R12, R28 ;  /* 0x0000000c381c723c */ /* 0x044fe2000000181c */
[----:B------:R-:W-:Y:S01]  /*1aa0*/  VIADD R12, R20, 0x1 ;  /* 0x00000001140c7836 */ /* 0x000fe20000000000 */
[----:B------:R-:W-:Y:S01]  /*1ab0*/  ISETP.GE.AND P1, PT, R4, R95, PT ;  /* 0x0000005f0400720c */ /* 0x000fe20003f26270 */
[----:B------:R-:W-:Y:S01]  /*1ac0*/  VIADD R4, R20, 0x10 ;  /* 0x0000001014047836 */ /* 0x000fe20000000000 */
[----:B------:R-:W-:Y:S01]  /*1ad0*/  FSEL R27, R36, -INF , !P0 ;  /* 0xff800000241b7808 */ /* 0x000fe20004000000 */
[----:B------:R-:W1:Y:S01]  /*1ae0*/  MUFU.TANH R106, R68 ;  /* 0x00000044006a7308 */ /* 0x000e620000002400 */
[C---:B------:R-:W-:Y:S01]  /*1af0*/  ISETP.GE.AND P3, PT, R12.reuse, R3, PT ;  /* 0x000000030c00720c */ /* 0x040fe20003f66270 */
[----:B------:R-:W-:Y:S01]  /*1b00*/  FMUL.FTZ R71, R71, UR6 ;  /* 0x0000000647477c20 */ /* 0x000fe20008410000 */
[----:B------:R-:W-:Y:S01]  /*1b10*/  HMMA.16816.F32 R32, R56, R14, R32 ;  /* 0x0000000e3820723c */ /* 0x000fe20000001820 */
[-C--:B------:R-:W-:Y:S01]  /*1b20*/  ISETP.GE.AND P4, PT, R12, R95.reuse, PT ;  /* 0x0000005f0c00720c */ /* 0x080fe20003f86270 */
[----:B------:R-:W-:Y:S01]  /*1b30*/  VIADD R12, R20, 0x20 ;  /* 0x00000020140c7836 */ /* 0x000fe20000000000 */
[----:B------:R-:W-:Y:S01]  /*1b40*/  FSEL R48, R48, -INF , !P3 ;  /* 0xff80000030307808 */ /* 0x000fe20005800000 */
[C---:B------:R-:W-:Y:S01]  /*1b50*/  VIADD R14, R20.reuse, 0x28 ;  /* 0x00000028140e7836 */ /* 0x040fe20000000000 */
[----:B------:R-:W-:Y:S01]  /*1b60*/  ISETP.GE.AND P3, PT, R20, R95, PT ;  /* 0x0000005f1400720c */ /* 0x000fe20003f66270 */
[----:B------:R-:W2:Y:S01]  /*1b70*/  MUFU.TANH R94, R69 ;  /* 0x00000045005e7308 */ /* 0x000ea20000002400 */
[----:B------:R-:W-:Y:S01]  /*1b80*/  FSEL R37, R37, -INF , !P1 ;  /* 0xff80000025257808 */ /* 0x000fe20004800000 */
[----:B------:R-:W-:Y:S01]  /*1b90*/  FMUL.FTZ R66, R66, UR6 ;  /* 0x0000000642427c20 */ /* 0x000fe20008410000 */
[----:B------:R-:W-:Y:S01]  /*1ba0*/  FSEL R49, R49, -INF , !P3 ;  /* 0xff80000031317808 */ /* 0x000fe20005800000 */
[----:B------:R-:W-:Y:S01]  /*1bb0*/  FMUL.FTZ R67, R67, UR6 ;  /* 0x0000000643437c20 */ /* 0x000fe20008410000 */
[----:B------:R-:W-:Y:S01]  /*1bc0*/  ISETP.GE.AND P3, PT, R0, R3, PT ;  /* 0x000000030000720c */ /* 0x000fe20003f66270 */
[C---:B---3--:R-:W-:Y:S01]  /*1bd0*/  HMMA.16816.F32 R28, R40.reuse, R16, R28 ;  /* 0x00000010281c723c */ /* 0x048fe2000000181c */
[----:B------:R-:W-:Y:S01]  /*1be0*/  FSEL R17, R50, -INF , !P4 ;  /* 0xff80000032117808 */ /* 0x000fe20006000000 */
[----:B------:R-:W3:Y:S01]  /*1bf0*/  MUFU.TANH R100, R64 ;  /* 0x0000004000647308 */ /* 0x000ee20000002400 */
[----:B------:R-:W-:Y:S01]  /*1c00*/  ISETP.GE.AND P4, PT, R0, R95, PT ;  /* 0x0000005f0000720c */ /* 0x000fe20003f86270 */
[----:B------:R-:W-:Y:S01]  /*1c10*/  VIADD R0, R20, 0x18 ;  /* 0x0000001814007836 */ /* 0x000fe20000000000 */
[----:B------:R-:W-:Y:S01]  /*1c20*/  FSEL R44, R44, -INF , !P5 ;  /* 0xff8000002c2c7808 */ /* 0x000fe20006800000 */
[----:B------:R-:W-:Y:S01]  /*1c30*/  VIADD R16, R20, 0x30 ;  /* 0x0000003014107836 */ /* 0x000fe20000000000 */
[-C--:B------:R-:W-:Y:S01]  /*1c40*/  ISETP.GE.AND P5, PT, R4, R3.reuse, PT ;  /* 0x000000030400720c */ /* 0x080fe20003fa6270 */
[----:B------:R-:W-:Y:S01]  /*1c50*/  HMMA.16816.F32 R32, R40, R18, R32 ;  /* 0x000000122820723c */ /* 0x000fe20000001820 */
[C---:B------:R-:W-:Y:S01]  /*1c60*/  ISETP.GE.AND P0, PT, R0.reuse, R3, PT ;  /* 0x000000030000720c */ /* 0x040fe20003f06270 */
[----:B------:R-:W-:Y:S01]  /*1c70*/  MUFU.TANH R25, R25 ;  /* 0x0000001900197308 */ /* 0x000fe20000002400 */
[----:B------:R-:W-:Y:S01]  /*1c80*/  ISETP.GE.AND P1, PT, R0, R95, PT ;  /* 0x0000005f0000720c */ /* 0x000fe20003f26270 */
[----:B------:R-:W-:Y:S01]  /*1c90*/  VIADD R0, R20, 0x19 ;  /* 0x0000001914007836 */ /* 0x000fe20000000000 */
[----:B------:R-:W-:-:S02]  /*1ca0*/  FSEL R46, R46, -INF , !P5 ;  /* 0xff8000002e2e7808 */ /* 0x000fc40006800000 */
[----:B------:R-:W-:Y:S02]  /*1cb0*/  FSEL R38, R38, -INF , !P3 ;  /* 0xff80000026267808 */ /* 0x000fe40005800000 */
[----:B------:R-:W-:Y:S01]  /*1cc0*/  ISETP.GE.AND P5, PT, R0, R3, PT ;  /* 0x000000030000720c */ /* 0x000fe20003fa6270 */
[----:B------:R-:W-:Y:S01]  /*1cd0*/  MUFU.TANH R96, R65 ;  /* 0x0000004100607308 */ /* 0x000fe20000002400 */
[----:B------:R-:W-:Y:S01]  /*1ce0*/  FMUL.FTZ R28, R28, UR6 ;  /* 0x000000061c1c7c20 */ /* 0x000fe20008410000 */
[-C--:B------:R-:W-:Y:S01]  /*1cf0*/  ISETP.GE.AND P2, PT, R4, R95.reuse, PT ;  /* 0x0000005f0400720c */ /* 0x080fe20003f46270 */
[----:B------:R-:W-:Y:S01]  /*1d00*/  FMUL.FTZ R29, R29, UR6 ;  /* 0x000000061d1d7c20 */ /* 0x000fe20008410000 */
[----:B------:R-:W-:Y:S01]  /*1d10*/  ISETP.GE.AND P3, PT, R0, R95, PT ;  /* 0x0000005f0000720c */ /* 0x000fe20003f66270 */
[----:B------:R-:W-:Y:S01]  /*1d20*/  FMUL.FTZ R23, R31, UR6 ;  /* 0x000000061f177c20 */ /* 0x000fe20008410000 */
[----:B------:R-:W-:Y:S01]  /*1d30*/  FSEL R4, R39, -INF , !P0 ;  /* 0xff80000027047808 */ /* 0x000fe20004000000 */
[----:B------:R-:W-:Y:S01]  /*1d40*/  FMUL.FTZ R30, R30, UR6 ;  /* 0x000000061e1e7c20 */ /* 0x000fe20008410000 */
[----:B------:R-:W-:Y:S01]  /*1d50*/  FSEL R0, R47, -INF , !P5 ;  /* 0xff8000002f007808 */ /* 0x000fe20006800000 */
[----:B------:R-:W3:Y:S01]  /*1d60*/  MUFU.TANH R110, R28 ;  /* 0x0000001c006e7308 */ /* 0x000ee20000002400 */
[----:B------:R-:W-:Y:S01]  /*1d70*/  ISETP.GE.AND P0, PT, R12, R3, PT ;  /* 0x000000030c00720c */ /* 0x000fe20003f06270 */
[----:B------:R-:W-:Y:S01]  /*1d80*/  FMUL.FTZ R32, R32, UR6 ;  /* 0x0000000620207c20 */ /* 0x000fe20008410000 */
[----:B------:R-:W-:Y:S01]  /*1d90*/  ISETP.GE.AND P5, PT, R12, R95, PT ;  /* 0x0000005f0c00720c */ /* 0x000fe20003fa6270 */
[----:B------:R-:W-:Y:S01]  /*1da0*/  VIADD R12, R20, 0x21 ;  /* 0x00000021140c7836 */ /* 0x000fe20000000000 */
[----:B------:R-:W-:Y:S01]  /*1db0*/  FSEL R15, R51, -INF , !P2 ;  /* 0xff800000330f7808 */ /* 0x000fe20005000000 */
[----:B------:R-:W-:Y:S01]  /*1dc0*/  FMUL.FTZ R33, R33, UR6 ;  /* 0x0000000621217c20 */ /* 0x000fe20008410000 */
[----:B----4-:R-:W-:Y:S01]  /*1dd0*/  FSEL R13, R52, -INF , !P4 ;  /* 0xff800000340d7808 */ /* 0x010fe20006000000 */
[----:B------:R-:W4:Y:S01]  /*1de0*/  MUFU.TANH R104, R32 ;  /* 0x0000002000687308 */ /* 0x000f220000002400 */
[----:B------:R-:W-:Y:S01]  /*1df0*/  ISETP.GE.AND P2, PT, R12, R3, PT ;  /* 0x000000030c00720c */ /* 0x000fe20003f46270 */
[----:B------:R-:W-:Y:S01]  /*1e00*/  FMUL.FTZ R21, R34, UR6 ;  /* 0x0000000622157c20 */ /* 0x000fe20008410000 */
[----:B------:R-:W-:Y:S01]  /*1e10*/  ISETP.GE.AND P4, PT, R12, R95, PT ;  /* 0x0000005f0c00720c */ /* 0x000fe20003f86270 */
[----:B------:R-:W-:Y:S01]  /*1e20*/  VIADD R12, R20, 0x29 ;  /* 0x00000029140c7836 */ /* 0x000fe20000000000 */
[----:B-----5:R-:W-:Y:S01]  /*1e30*/  FSEL R11, R24, -INF , !P1 ;  /* 0xff800000180b7808 */ /* 0x020fe20004800000 */
[----:B------:R-:W-:Y:S01]  /*1e40*/  FMUL.FTZ R35, R35, UR6 ;  /* 0x0000000623237c20 */ /* 0x000fe20008410000 */
[----:B------:R-:W-:Y:S01]  /*1e50*/  ISETP.GE.AND P1, PT, R14, R3, PT ;  /* 0x000000030e00720c */ /* 0x000fe20003f26270 */
[----:B------:R-:W5:Y:S01]  /*1e60*/  MUFU.TANH R29, R29 ;  /* 0x0000001d001d7308 */ /* 0x000f620000002400 */
[----:B-1----:R-:W-:-:S02]  /*1e70*/  FSEL R106, R106, -INF , !P0 ;  /* 0xff8000006a6a7808 */ /* 0x002fc40004000000 */
[----:B--2---:R-:W-:Y:S02]  /*1e80*/  FSEL R94, R94, -INF , !P2 ;  /* 0xff8000005e5e7808 */ /* 0x004fe40005000000 */
[C---:B------:R-:W-:Y:S02]  /*1e90*/  ISETP.GE.AND P0, PT, R12.reuse, R3, PT ;  /* 0x000000030c00720c */ /* 0x040fe40003f06270 */
[----:B------:R-:W-:Y:S01]  /*1ea0*/  ISETP.GE.AND P2, PT, R12, R95, PT ;  /* 0x0000005f0c00720c */ /* 0x000fe20003f46270 */
[----:B------:R-:W-:Y:S01]  /*1eb0*/  VIADD R12, R20, 0x38 ;  /* 0x00000038140c7836 */ /* 0x000fe20000000000 */
[----:B---3--:R-:W-:Y:S01]  /*1ec0*/  FSEL R100, R100, -INF , !P1 ;  /* 0xff80000064647808 */ /* 0x008fe20004800000 */
[----:B------:R-:W1:Y:S01]  /*1ed0*/  MUFU.TANH R102, R33 ;  /* 0x0000002100667308 */ /* 0x000e620000002400 */
[----:B------:R-:W-:Y:S02]  /*1ee0*/  ISETP.GE.AND P1, PT, R16, R3, PT ;  /* 0x000000031000720c */ /* 0x000fe40003f26270 */
[----:B------:R-:W-:-:S02]  /*1ef0*/  FMNMX3.FTZ R19, R8, R48, R44, !PT ;  /* 0x0000003008137276 */ /* 0x000fc4000781002c */
[----:B------:R-:W-:Y:S02]  /*1f00*/  FSEL R110, R110, -INF , !P1 ;  /* 0xff8000006e6e7808 */ /* 0x000fe40004800000 */
[----:B------:R-:W-:Y:S01]  /*1f10*/  FMNMX3.FTZ R19, R19, R10, R46, !PT ;  /* 0x0000000a13137276 */ /* 0x000fe2000781002e */
[----:B------:R2:W3:Y:S01]  /*1f20*/  MUFU.TANH R99, R70 ;  /* 0x0000004600637308 */ /* 0x0004e20000002400 */
[----:B------:R-:W-:Y:S02]  /*1f30*/  ISETP.GE.AND P1, PT, R12, R3, PT ;  /* 0x000000030c00720c */ /* 0x000fe40003f26270 */
[----:B------:R-:W-:Y:S02]  /*1f40*/  FSEL R9, R25, -INF , !P3 ;  /* 0xff80000019097808 */ /* 0x000fe40005800000 */
[----:B------:R-:W-:Y:S02]  /*1f50*/  FMNMX3.FTZ R19, R19, R38, R4, !PT ;  /* 0x0000002613137276 */ /* 0x000fe40007810004 */
[----:B----4-:R-:W-:Y:S01]  /*1f60*/  FSEL R104, R104, -INF , !P1 ;  /* 0xff80000068687808 */ /* 0x010fe20004800000 */
[----:B------:R2:W4:Y:S01]  /*1f70*/  MUFU.TANH R109, R71 ;  /* 0x00000047006d7308 */ /* 0x0005220000002400 */
[----:B------:R-:W-:Y:S01]  /*1f80*/  ISETP.GE.AND P3, PT, R14, R95, PT ;  /* 0x0000005f0e00720c */ /* 0x000fe20003f66270 */
[----:B------:R-:W-:Y:S01]  /*1f90*/  VIADD R14, R20, 0x31 ;  /* 0x00000031140e7836 */ /* 0x000fe20000000000 */
[----:B------:R-:W-:Y:S01]  /*1fa0*/  ISETP.NE.AND P1, PT, R2, 0x1, PT ;  /* 0x000000010200780c */ /* 0x000fe20003f25270 */
[----:B------:R-:W-:Y:S01]  /*1fb0*/  VIADD R20, R20, 0x39 ;  /* 0x0000003914147836 */ /* 0x000fe20000000000 */
[----:B------:R-:W-:-:S02]  /*1fc0*/  FMNMX3.FTZ R19, R19, R0, R106, !PT ;  /* 0x0000000013137276 */ /* 0x000fc4000781006a */
[----:B------:R-:W-:Y:S01]  /*1fd0*/  FSEL R96, R96, -INF , !P0 ;  /* 0xff80000060607808 */ /* 0x000fe20004000000 */
[----:B------:R2:W2:Y:S01]  /*1fe0*/  MUFU.TANH R101, R66 ;  /* 0x0000004200657308 */ /* 0x0004a20000002400 */
[----:B------:R-:W-:Y:S01]  /*1ff0*/  BAR.SYNC.DEFER_BLOCKING 0x0 ;  /* 0x0000000000007b1d */ /* 0x000fe20000010000 */
[-C--:B------:R-:W-:Y:S02]  /*2000*/  ISETP.GE.AND P0, PT, R14, R3.reuse, PT ;  /* 0x000000030e00720c */ /* 0x080fe40003f06270 */
[----:B------:R-:W-:Y:S02]  /*2010*/  FMNMX3.FTZ R19, R19, R94, R100, !PT ;  /* 0x0000005e13137276 */ /* 0x000fe40007810064 */
[----:B-----5:R-:W-:Y:S02]  /*2020*/  FSEL R108, R29, -INF , !P0 ;  /* 0xff8000001d6c7808 */ /* 0x020fe40004000000 */
[----:B------:R2:W2:Y:S01]  /*2030*/  MUFU.TANH R107, R67 ;  /* 0x00000043006b7308 */ /* 0x0004a20000002400 */
[----:B------:R-:W-:-:S02]  /*2040*/  ISETP.GE.AND P0, PT, R20, R3, PT ;  /* 0x000000031400720c */ /* 0x000fc40003f06270 */
[----:B------:R-:W-:Y:S02]  /*2050*/  FMNMX3.FTZ R19, R19, R96, R110, !PT ;  /* 0x0000006013137276 */ /* 0x000fe4000781006e */
[----:B-1----:R-:W-:Y:S02]  /*2060*/  FSEL R102, R102, -INF , !P0 ;  /* 0xff80000066667808 */ /* 0x002fe40004000000 */
[----:B------:R-:W-:Y:S01]  /*2070*/  FMNMX3.FTZ R22, R49, R17, R27, !PT ;  /* 0x0000001131167276 */ /* 0x000fe2000781001b */
[----:B------:R1:W1:Y:S01]  /*2080*/  MUFU.TANH R103, R30 ;  /* 0x0000001e00677308 */ /* 0x0002620000002400 */
[----:B------:R-:W-:-:S07]  /*2090*/  FMNMX3.FTZ R19, R19, R108, R104, !PT ;  /* 0x0000006c13137276 */ /* 0x000fce0007810068 */
[----:B------:R-:W1:Y:S08]  /*20a0*/  MUFU.TANH R23, R23 ;  /* 0x0000001700177308 */ /* 0x000e700000002400 */
[----:B------:R-:W1:Y:S01]  /*20b0*/  MUFU.TANH R21, R21 ;  /* 0x0000001500157308 */ /* 0x000e620000002400 */
        /* <DEDUP_REMOVED lines=21> */
.L_x_949:
[----:B------:R-:W-:Y:S01]  /*2210*/  FMNMX.FTZ R3, R102, R19, !PT ;  /* 0x0000001366037209 */ /* 0x000fe20007810000 */
[----:B------:R-:W3:Y:S01]  /*2220*/  LDCU UR4, c[0x0][0x45c] ;  /* 0x00008b80ff0477ac */ /* 0x000ee20008000800 */
[----:B------:R-:W-:Y:S02]  /*2230*/  FMNMX3.FTZ R22, R22, R37, R15, !PT ;  /* 0x0000002516167276 */ /* 0x000fe4000781000f */
[----:B------:R-:W-:Y:S01]  /*2240*/  ISETP.GE.AND P0, PT, R16, R95, PT ;  /* 0x0000005f1000720c */ /* 0x000fe20003f06270 */
[----:B--2---:R-:W2:Y:S01]  /*2250*/  SHFL.BFLY PT, R6, R3, 0x2, 0x1f ;  /* 0x0c401f0003067f89 */ /* 0x004ea200000e0000 */
[----:B------:R-:W4:Y:S01]  /*2260*/  MUFU.TANH R16, R35 ;  /* 0x0000002300107308 */ /* 0x000f220000002400 */
[----:B------:R-:W-:Y:S02]  /*2270*/  FSEL R99, R99, -INF , !P5 ;  /* 0xff80000063637808 */ /* 0x000fe40006800000 */
[----:B------:R-:W-:Y:S02]  /*2280*/  FMNMX3.FTZ R22, R22, R13, R11, !PT ;  /* 0x0000000d16167276 */ /* 0x000fe4000781000b */
[----:B------:R-:W-:-:S02]  /*2290*/  FSEL R109, R109, -INF , !P4 ;  /* 0xff8000006d6d7808 */ /* 0x000fc40006000000 */
[----:B------:R-:W-:Y:S02]  /*22a0*/  FSEL R101, R101, -INF , !P3 ;  /* 0xff80000065657808 */ /* 0x000fe40005800000 */
[----:B------:R-:W-:Y:S02]  /*22b0*/  FMNMX3.FTZ R22, R22, R9, R99, !PT ;  /* 0x0000000916167276 */ /* 0x000fe40007810063 */
[-C--:B------:R-:W-:Y:S02]  /*22c0*/  ISETP.GE.AND P5, PT, R14, R95.reuse, PT ;  /* 0x0000005f0e00720c */ /* 0x080fe40003fa6270 */
[----:B------:R-:W-:Y:S02]  /*22d0*/  ISETP.GE.AND P3, PT, R12, R95, PT ;  /* 0x0000005f0c00720c */ /* 0x000fe40003f66270 */
[----:B------:R-:W-:Y:S02]  /*22e0*/  FSEL R107, R107, -INF , !P2 ;  /* 0xff8000006b6b7808 */ /* 0x000fe40005000000 */
[----:B-1----:R-:W-:-:S02]  /*22f0*/  FSEL R103, R103, -INF , !P0 ;  /* 0xff80000067677808 */ /* 0x002fc40004000000 */
[----:B------:R-:W-:Y:S02]  /*2300*/  FMNMX3.FTZ R22, R22, R109, R101, !PT ;  /* 0x0000006d16167276 */ /* 0x000fe40007810065 */
[----:B------:R-:W-:Y:S02]  /*2310*/  ISETP.GE.AND P0, PT, R20, R95, PT ;  /* 0x0000005f1400720c */ /* 0x000fe40003f06270 */
[----:B------:R-:W-:Y:S02]  /*2320*/  FSEL R23, R23, -INF , !P5 ;  /* 0xff80000017177808 */ /* 0x000fe40006800000 */
[----:B------:R-:W-:Y:S02]  /*2330*/  FSEL R21, R21, -INF , !P3 ;  /* 0xff80000015157808 */ /* 0x000fe40005800000 */
[----:B------:R-:W-:Y:S02]  /*2340*/  FMNMX3.FTZ R22, R22, R107, R103, !PT ;  /* 0x0000006b16167276 */ /* 0x000fe40007810067 */
[----:B----4-:R-:W-:-:S02]  /*2350*/  FSEL R20, R16, -INF , !P0 ;  /* 0xff80000010147808 */ /* 0x010fc40004000000 */
[----:B------:R-:W-:Y:S02]  /*2360*/  FMNMX3.FTZ R19, R22, R23, R21, !PT ;  /* 0x0000001716137276 */ /* 0x000fe40007810015 */
[----:B------:R-:W-:Y:S02]  /*2370*/  LOP3.LUT R98, R7, 0x120, R88, 0xf8, !PT ;  /* 0x0000012007627812 */ /* 0x000fe400078ef858 */
[----:B------:R-:W-:Y:S02]  /*2380*/  FMNMX.FTZ R12, R20, R19, !PT ;  /* 0x00000013140c7209 */ /* 0x000fe40007810000 */
[----:B--2---:R-:W-:Y:S02]  /*2390*/  FMNMX.FTZ R19, R3, R6, !PT ;  /* 0x0000000603137209 */ /* 0x004fe40007810000 */
[----:B------:R-:W-:Y:S01]  /*23a0*/  LEA R98, R98, UR5, 0x1 ;  /* 0x0000000562627c11 */ /* 0x000fe2000f8e08ff */
[----:B------:R-:W1:Y:S03]  /*23b0*/  SHFL.BFLY PT, R3, R12, 0x2, 0x1f ;  /* 0x0c401f000c037f89 */ /* 0x000e6600000e0000 */
[----:B------:R-:W-:Y:S01]  /*23c0*/  IADD3 R93, PT, PT, R5, R98, RZ ;  /* 0x00000062055d7210 */ /* 0x000fe20007ffe0ff */
[----:B------:R-:W2:Y:S04]  /*23d0*/  SHFL.BFLY PT, R84, R19, 0x1, 0x1f ;  /* 0x0c201f0013547f89 */ /* 0x000ea800000e0000 */
[----:B------:R-:W-:Y:S04]  /*23e0*/  LDSM.16.MT88.4 R68, [R93+0x6000] ;  /* 0x006000005d44783b */ /* 0x000fe80000004200 */
[----:B------:R-:W-:Y:S04]  /*23f0*/  LDSM.16.MT88.4 R60, [R98+0x7000] ;  /* 0x00700000623c783b */ /* 0x000fe80000004200 */
[----:B------:R-:W-:Y:S04]  /*2400*/  LDSM.16.MT88.4 R76, [R98+0x6000] ;  /* 0x00600000624c783b */ /* 0x000fe80000004200 */
[----:B------:R-:W-:Y:S01]  /*2410*/  LDSM.16.MT88.4 R52, [R93+0x7000] ;  /* 0x007000005d34783b */ /* 0x000fe20000004200 */
[----:B-1----:R-:W-:-:S03]  /*2420*/  FMNMX.FTZ R6, R12, R3, !PT ;  /* 0x000000030c067209 */ /* 0x002fc60007810000 */
[----:B------:R-:W-:Y:S01]  /*2430*/  LDSM.16.MT88.4 R40, [R98+0x8000] ;  /* 0x008000006228783b */ /* 0x000fe20000004200 */
[----:B--2---:R-:W-:-:S03]  /*2440*/  FMNMX.FTZ R84, R19, R84, !PT ;  /* 0x0000005413547209 */ /* 0x004fc60007810000 */
[----:B------:R-:W1:Y:S01]  /*2450*/  SHFL.BFLY PT, R3, R6, 0x1, 0x1f ;  /* 0x0c201f0006037f89 */ /* 0x000e6200000e0000 */
[C---:B------:R-:W-:Y:S01]  /*2460*/  FSETP.NEU.FTZ.AND P0, PT, R84.reuse, -INF , PT ;  /* 0xff8000005400780b */ /* 0x040fe20003f1d000 */
[----:B---3--:R-:W-:-:S05]  /*2470*/  FMUL.FTZ R105, R84, UR4 ;  /* 0x0000000454697c20 */ /* 0x008fca0008410000 */
        /* <DEDUP_REMOVED lines=11> */
[----:B-1----:R-:W-:Y:S01]  /*2530*/  FMNMX.FTZ R3, R6, R3, !PT ;  /* 0x0000000306037209 */ /* 0x002fe20007810000 */
[--C-:B------:R-:W-:Y:S01]  /*2540*/  FFMA.FTZ R94, R94, UR4, -R105.reuse ;  /* 0x000000045e5e7c23 */ /* 0x100fe20008010869 */
[--C-:B------:R-:W-:Y:S01]  /*2550*/  FFMA.FTZ R96, R96, UR4, -R105.reuse ;  /* 0x0000000460607c23 */ /* 0x100fe20008010869 */
[--C-:B------:R-:W-:Y:S01]  /*2560*/  FFMA.FTZ R135, R102, UR4, -R105.reuse ;  /* 0x0000000466877c23 */ /* 0x100fe20008010869 */
[C---:B------:R-:W-:Y:S01]  /*2570*/  FSETP.NEU.FTZ.AND P0, PT, R3.reuse, -INF , PT ;  /* 0xff8000000300780b */ /* 0x040fe20003f1d000 */
[----:B------:R-:W-:Y:S01]  /*2580*/  FMUL.FTZ R22, R3, UR4 ;  /* 0x0000000403167c20 */ /* 0x000fe20008410000 */
[----:B------:R-:W1:Y:S01]  /*2590*/  MUFU.EX2 R86, R86 ;  /* 0x0000005600567308 */ /* 0x000e620000000800 */
[--C-:B------:R-:W-:Y:S01]  /*25a0*/  FFMA.FTZ R108, R108, UR4, -R105.reuse ;  /* 0x000000046c6c7c23 */ /* 0x100fe20008010869 */
[----:B------:R-:W-:-:S02]  /*25b0*/  FFMA.FTZ R104, R104, UR4, -R105 ;  /* 0x0000000468687c23 */ /* 0x000fc40008010869 */
[----:B------:R-:W-:-:S04]  /*25c0*/  FSEL R22, R22, RZ, P0 ;  /* 0x000000ff16167208 */ /* 0x000fc80000000000 */
[----:B------:R-:W-:Y:S01]  /*25d0*/  MUFU.EX2 R33, R33 ;  /* 0x0000002100217308 */ /* 0x000fe20000000800 */
[--C-:B------:R-:W-:Y:S01]  /*25e0*/  FFMA.FTZ R85, R49, UR4, -R22.reuse ;  /* 0x0000000431557c23 */ /* 0x100fe20008010816 */
[--C-:B------:R-:W-:Y:S01]  /*25f0*/  FFMA.FTZ R34, R17, UR4, -R22.reuse ;  /* 0x0000000411227c23 */ /* 0x100fe20008010816 */
[--C-:B------:R-:W-:Y:S01]  /*2600*/  FFMA.FTZ R30, R27, UR4, -R22.reuse ;  /* 0x000000041b1e7c23 */ /* 0x100fe20008010816 */
[--C-:B------:R-:W-:Y:S01]  /*2610*/  FFMA.FTZ R35, R37, UR4, -R22.reuse ;  /* 0x0000000425237c23 */ /* 0x100fe20008010816 */
[--C-:B------:R-:W-:Y:S01]  /*2620*/  FFMA.FTZ R27, R4, UR4, -R105.reuse ;  /* 0x00000004041b7c23 */ /* 0x100fe20008010869 */
[--C-:B------:R-:W-:Y:S01]  /*2630*/  FFMA.FTZ R25, R11, UR4, -R22.reuse ;  /* 0x000000040b197c23 */ /* 0x100fe20008010816 */
[----:B------:R-:W2:Y:S01]  /*2640*/  LDSM.16.MT88.4 R4, [R93+0x8000] ;  /* 0x008000005d04783b */ /* 0x000ea20000004200 */
[----:B------:R-:W3:Y:S01]  /*2650*/  MUFU.EX2 R32, R32 ;  /* 0x0000002000207308 */ /* 0x000ee20000000800 */
[--C-:B------:R-:W-:Y:S01]  /*2660*/  FFMA.FTZ R0, R9, UR4, -R22.reuse ;  /* 0x0000000409007c23 */ /* 0x100fe20008010816 */
[--C-:B------:R-:W-:Y:S01]  /*2670*/  FFMA.FTZ R29, R15, UR4, -R22.reuse ;  /* 0x000000040f1d7c23 */ /* 0x100fe20008010816 */
[----:B------:R-:W4:Y:S01]  /*2680*/  LDSM.16.MT88.4 R8, [R93+0x6400] ;  /* 0x006400005d08783b */ /* 0x000f220000004200 */
[--C-:B------:R-:W-:Y:S01]  /*2690*/  FFMA.FTZ R26, R13, UR4, -R22.reuse ;  /* 0x000000040d1a7c23 */ /* 0x100fe20008010816 */
[----:B-1----:R-:W-:Y:S01]  /*26a0*/  F2FP.F16.F32.PACK_AB R48, R86, R87 ;  /* 0x000000575630723e */ /* 0x002fe200000000ff */
[--C-:B------:R-:W-:Y:S01]  /*26b0*/  FFMA.FTZ R99, R99, UR4, -R22.reuse ;  /* 0x0000000463637c23 */ /* 0x100fe20008010816 */
[----:B------:R-:W1:Y:S01]  /*26c0*/  LDSM.16.MT88.4 R16, [R98+0x7400] ;  /* 0x007400006210783b */ /* 0x000e620000004200 */
[----:B------:R-:W-:Y:S01]  /*26d0*/  MUFU.EX2 R85, R85 ;  /* 0x0000005500557308 */ /* 0x000fe20000000800 */
[--C-:B------:R-:W-:Y:S01]  /*26e0*/  FFMA.FTZ R100, R109, UR4, -R22.reuse ;  /* 0x000000046d647c23 */ /* 0x100fe20008010816 */
[--C-:B------:R-:W-:Y:S01]  /*26f0*/  FFMA.FTZ R101, R101, UR4, -R22.reuse ;  /* 0x0000000465657c23 */ /* 0x100fe20008010816 */
[----:B------:R-:W5:Y:S01]  /*2700*/  LDSM.16.MT88.4 R12, [R98+0x6400] ;  /* 0x00640000620c783b */ /* 0x000f620000004200 */
[--C-:B------:R-:W-:Y:S01]  /*2710*/  FFMA.FTZ R106, R107, UR4, -R22.reuse ;  /* 0x000000046b6a7c23 */ /* 0x100fe20008010816 */
[----:B------:R-:W-:Y:S01]  /*2720*/  FFMA.FTZ R107, R110, UR4, -R105 ;  /* 0x000000046e6b7c23 */ /* 0x000fe20008010869 */
[--C-:B------:R-:W-:Y:S01]  /*2730*/  FFMA.FTZ R102, R103, UR4, -R22.reuse ;  /* 0x0000000467667c23 */ /* 0x100fe20008010816 */
[--C-:B------:R-:W-:Y:S01]  /*2740*/  FFMA.FTZ R103, R23, UR4, -R22.reuse ;  /* 0x0000000417677c23 */ /* 0x100fe20008010816 */
[----:B------:R-:W2:Y:S01]  /*2750*/  MUFU.EX2 R34, R34 ;  /* 0x0000002200227308 */ /* 0x000ea20000000800 */
[----:B---3--:R-:W-:Y:S01]  /*2760*/  F2FP.F16.F32.PACK_AB R50, R32, R33 ;  /* 0x000000212032723e */ /* 0x008fe200000000ff */
[--C-:B------:R-:W-:Y:S01]  /*2770*/  FFMA.FTZ R105, R21, UR4, -R22.reuse ;  /* 0x0000000415697c23 */ /* 0x100fe20008010816 */
[----:B------:R-:W-:Y:S01]  /*2780*/  FFMA.FTZ R110, R20, UR4, -R22 ;  /* 0x00000004146e7c23 */ /* 0x000fe20008010816 */
[----:B------:R-:W-:Y:S01]  /*2790*/  FADD.FTZ R86, R87, R86 ;  /* 0x0000005657567221 */ /* 0x000fe20000010000 */
[----:B------:R-:W-:Y:S03]  /*27a0*/  LDSM.16.MT88.4 R20, [R98+0x7c00] ;  /* 0x007c00006214783b */ /* 0x000fe60000004200 */
[----:B------:R-:W-:Y:S01]  /*27b0*/  MUFU.EX2 R30, R30 ;  /* 0x0000001e001e7308 */ /* 0x000fe20000000800 */
[----:B------:R-:W-:-:S04]  /*27c0*/  FADD.FTZ R33, R33, R86 ;  /* 0x0000005621217221 */ /* 0x000fc80000010000 */
[----:B------:R-:W-:-:S03]  /*27d0*/  FADD.FTZ R32, R32, R33 ;  /* 0x0000002120207221 */ /* 0x000fc60000010000 */
[----:B------:R-:W3:Y:S01]  /*27e0*/  MUFU.EX2 R35, R35 ;  /* 0x0000002300237308 */ /* 0x000ee20000000800 */
[----:B--2---:R-:W-:Y:S01]  /*27f0*/  F2FP.F16.F32.PACK_AB R49, R34, R85 ;  /* 0x000000552231723e */ /* 0x004fe200000000ff */
[----:B------:R-:W-:-:S06]  /*2800*/  FADD.FTZ R85, R85, R34 ;  /* 0x0000002255557221 */ /* 0x000fcc0000010000 */
[----:B------:R-:W-:Y:S08]  /*2810*/  MUFU.EX2 R31, R31 ;  /* 0x0000001f001f7308 */ /* 0x000ff00000000800 */
[----:B------:R-:W2:Y:S01]  /*2820*/  MUFU.EX2 R28, R28 ;  /* 0x0000001c001c7308 */ /* 0x000ea20000000800 */
[----:B---3--:R-:W-:-:S07]  /*2830*/  F2FP.F16.F32.PACK_AB R51, R35, R30 ;  /* 0x0000001e2333723e */ /* 0x008fce00000000ff */
        /* <DEDUP_REMOVED lines=21> */
[----:B------:R-:W-:Y:S01]  /*2990*/  HMMA.16816.F32 R44, R48, R4, RZ ;  /* 0x00000004302c723c */ /* 0x000fe200000018ff */
[----:B--2---:R-:W-:Y:S01]  /*29a0*/  F2FP.F16.F32.PACK_AB R4, R28, R31 ;  /* 0x0000001f1c04723e */ /* 0x004fe200000000ff */
[----:B------:R-:W-:Y:S01]  /*29b0*/  FADD.FTZ R31, R31, R32 ;  /* 0x000000201f1f7221 */ /* 0x000fe20000010000 */
[----:B---3--:R-:W-:-:S03]  /*29c0*/  F2FP.F16.F32.PACK_AB R5, R26, R29 ;  /* 0x0000001d1a05723e */ /* 0x008fc600000000ff */
[----:B------:R-:W-:Y:S01]  /*29d0*/  FADD.FTZ R28, R28, R31 ;  /* 0x0000001f1c1c7221 */ /* 0x000fe20000010000 */
[----:B------:R-:W2:Y:S01]  /*29e0*/  MUFU.EX2 R100, R100 ;  /* 0x0000006400647308 */ /* 0x000ea20000000800 */
[----:B------:R-:W-:Y:S01]  /*29f0*/  HMMA.16816.F32 R48, R48, R6, RZ ;  /* 0x000000063030723c */ /* 0x000fe200000018ff */
[----:B------:R-:W-:Y:S01]  /*2a00*/  F2FP.F16.F32.PACK_AB R6, R24, R27 ;  /* 0x0000001b1806723e */ /* 0x000fe200000000ff */
[----:B------:R-:W-:Y:S01]  /*2a10*/  FADD.FTZ R27, R27, R28 ;  /* 0x0000001c1b1b7221 */ /* 0x000fe20000010000 */
[----:B----4-:R-:W-:-:S03]  /*2a20*/  F2FP.F16.F32.PACK_AB R7, R0, R25 ;  /* 0x000000190007723e */ /* 0x010fc600000000ff */
[----:B------:R-:W-:Y:S01]  /*2a30*/  FADD.FTZ R24, R24, R27 ;  /* 0x0000001b18187221 */ /* 0x000fe20000010000 */
[----:B------:R-:W-:Y:S03]  /*2a40*/  MUFU.EX2 R101, R101 ;  /* 0x0000006500657308 */ /* 0x000fe60000000800 */
[C---:B------:R-:W-:Y:S05]  /*2a50*/  HMMA.16816.F32 R72, R4.reuse, R8, R72 ;  /* 0x000000080448723c */ /* 0x040fea0000001848 */
[----:B------:R-:W3:Y:S03]  /*2a60*/  MUFU.EX2 R106, R106 ;  /* 0x0000006a006a7308 */ /* 0x000ee60000000800 */
[C---:B------:R-:W-:Y:S01]  /*2a70*/  HMMA.16816.F32 R68, R4.reuse, R10, R68 ;  /* 0x0000000a0444723c */ /* 0x040fe20000001844 */
[----:B------:R-:W4:Y:S04]  /*2a80*/  LDSM.16.MT88.4 R8, [R98+0x8400] ;  /* 0x008400006208783b */ /* 0x000f280000004200 */
[----:B------:R-:W-:Y:S03]  /*2a90*/  MUFU.EX2 R107, R107 ;  /* 0x0000006b006b7308 */ /* 0x000fe60000000800 */
[C---:B-1----:R-:W-:Y:S05]  /*2aa0*/  HMMA.16816.F32 R64, R4.reuse, R16, R64 ;  /* 0x000000100440723c */ /* 0x042fea0000001840 */
[----:B------:R-:W1:Y:S03]  /*2ab0*/  MUFU.EX2 R108, R108 ;  /* 0x0000006c006c7308 */ /* 0x000e660000000800 */
[C---:B------:R-:W-:Y:S01]  /*2ac0*/  HMMA.16816.F32 R60, R4.reuse, R18, R60 ;  /* 0x00000012043c723c */ /* 0x040fe2000000183c */
[----:B------:R-:W2:Y:S04]  /*2ad0*/  LDSM.16.MT88.4 R16, [R93+0x8400] ;  /* 0x008400005d10783b */ /* 0x000ea80000004200 */
[----:B------:R-:W-:Y:S03]  /*2ae0*/  MUFU.EX2 R104, R104 ;  /* 0x0000006800687308 */ /* 0x000fe60000000800 */
[C---:B-----5:R-:W-:Y:S05]  /*2af0*/  HMMA.16816.F32 R80, R4.reuse, R12, R80 ;  /* 0x0000000c0450723c */ /* 0x060fea0000001850 */
[----:B------:R-:W-:Y:S03]  /*2b00*/  MUFU.EX2 R135, R135 ;  /* 0x0000008700877308 */ /* 0x000fe60000000800 */
[C---:B------:R-:W-:Y:S01]  /*2b10*/  HMMA.16816.F32 R76, R4.reuse, R14, R76 ;  /* 0x0000000e044c723c */ /* 0x040fe2000000184c */
[----:B------:R-:W5:Y:S04]  /*2b20*/  LDSM.16.MT88.4 R12, [R93+0x7400] ;  /* 0x007400005d0c783b */ /* 0x000f680000004200 */
[----:B------:R-:W-:Y:S03]  /*2b30*/  MUFU.EX2 R102, R102 ;  /* 0x0000006600667308 */ /* 0x000fe60000000800 */
[C---:B----4-:R-:W-:Y:S05]  /*2b40*/  HMMA.16816.F32 R36, R4.reuse, R8, R36 ;  /* 0x000000080424723c */ /* 0x050fea0000001824 */
[----:B------:R-:W4:Y:S03]  /*2b50*/  MUFU.EX2 R103, R103 ;  /* 0x0000006700677308 */ /* 0x000f260000000800 */
[C---:B------:R-:W-:Y:S01]  /*2b60*/  HMMA.16816.F32 R40, R4.reuse, R10, R40 ;  /* 0x0000000a0428723c */ /* 0x040fe20000001828 */
[----:B------:R-:W1:Y:S04]  /*2b70*/  LDSM.16.MT88.4 R8, [R93+0x6800] ;  /* 0x006800005d08783b */ /* 0x000e680000004200 */
[----:B------:R-:W-:Y:S03]  /*2b80*/  MUFU.EX2 R105, R105 ;  /* 0x0000006900697308 */ /* 0x000fe60000000800 */
[C---:B--2---:R-:W-:Y:S05]  /*2b90*/  HMMA.16816.F32 R44, R4.reuse, R16, R44 ;  /* 0x00000010042c723c */ /* 0x044fea000000182c */
[----:B------:R-:W2:Y:S03]  /*2ba0*/  MUFU.EX2 R110, R110 ;  /* 0x0000006e006e7308 */ /* 0x000ea60000000800 */
[C---:B------:R-:W-:Y:S01]  /*2bb0*/  HMMA.16816.F32 R48, R4.reuse, R18, R48 ;  /* 0x000000120430723c */ /* 0x040fe20000001830 */
[----:B------:R-:W4:Y:S07]  /*2bc0*/  LDSM.16.MT88.4 R16, [R98+0x7800] ;  /* 0x007800006210783b */ /* 0x000f2e0000004200 */
[C---:B-----5:R-:W-:Y:S08]  /*2bd0*/  HMMA.16816.F32 R56, R4.reuse, R12, R56 ;  /* 0x0000000c0438723c */ /* 0x060ff00000001838 */
[----:B------:R-:W-:Y:S01]  /*2be0*/  HMMA.16816.F32 R52, R4, R14, R52 ;  /* 0x0000000e0434723c */ /* 0x000fe20000001834 */
[----:B------:R-:W5:Y:S01]  /*2bf0*/  LDSM.16.MT88.4 R12, [R98+0x6800] ;  /* 0x00680000620c783b */ /* 0x000f620000004200 */
[----:B------:R-:W-:Y:S01]  /*2c00*/  F2FP.F16.F32.PACK_AB R4, R94, R95 ;  /* 0x0000005f5e04723e */ /* 0x000fe200000000ff */
[----:B------:R-:W-:Y:S01]  /*2c10*/  FADD.FTZ R95, R95, R24 ;  /* 0x000000185f5f7221 */ /* 0x000fe20000010000 */
[----:B------:R-:W-:-:S02]  /*2c20*/  F2FP.F16.F32.PACK_AB R5, R100, R99 ;  /* 0x000000636405723e */ /* 0x000fc400000000ff */
[----:B------:R-:W-:Y:S01]  /*2c30*/  F2FP.F16.F32.PACK_AB R6, R96, R97 ;  /* 0x000000616006723e */ /* 0x000fe200000000ff */
[----:B------:R-:W-:Y:S01]  /*2c40*/  FADD.FTZ R94, R94, R95 ;  /* 0x0000005f5e5e7221 */ /* 0x000fe20000010000 */
[----:B---3--:R-:W-:-:S03]  /*2c50*/  F2FP.F16.F32.PACK_AB R7, R106, R101 ;  /* 0x000000656a07723e */ /* 0x008fc600000000ff */
[----:B------:R-:W-:-:S04]  /*2c60*/  FADD.FTZ R97, R97, R94 ;  /* 0x0000005e61617221 */ /* 0x000fc80000010000 */
[----:B-1----:R-:W-:Y:S01]  /*2c70*/  HMMA.16816.F32 R72, R4, R8, R72 ;  /* 0x000000080448723c */ /* 0x002fe20000001848 */
[----:B------:R-:W-:-:S07]  /*2c80*/  FADD.FTZ R96, R96, R97 ;  /* 0x0000006160607221 */ /* 0x000fce0000010000 */
[C---:B------:R-:W-:Y:S01]  /*2c90*/  HMMA.16816.F32 R68, R4.reuse, R10, R68 ;  /* 0x0000000a0444723c */ /* 0x040fe20000001844 */
[----:B------:R-:W1:Y:S07]  /*2ca0*/  LDSM.16.MT88.4 R8, [R98+0x8800] ;  /* 0x008800006208783b */ /* 0x000e6e0000004200 */
[C---:B----4-:R-:W-:Y:S08]  /*2cb0*/  HMMA.16816.F32 R64, R4.reuse, R16, R64 ;  /* 0x000000100440723c */ /* 0x050ff00000001840 */
[C---:B------:R-:W-:Y:S01]  /*2cc0*/  HMMA.16816.F32 R60, R4.reuse, R18, R60 ;  /* 0x00000012043c723c */ /* 0x040fe2000000183c */
[----:B------:R-:W3:Y:S07]  /*2cd0*/  LDSM.16.MT88.4 R16, [R93+0x8800] ;  /* 0x008800005d10783b */ /* 0x000eee0000004200 */
[C---:B-----5:R-:W-:Y:S08]  /*2ce0*/  HMMA.16816.F32 R80, R4.reuse, R12, R80 ;  /* 0x0000000c0450723c */ /* 0x060ff00000001850 */
[C---:B------:R-:W-:Y:S01]  /*2cf0*/  HMMA.16816.F32 R76, R4.reuse, R14, R76 ;  /* 0x0000000e044c723c */ /* 0x040fe2000000184c */
[----:B------:R-:W4:Y:S07]  /*2d00*/  LDSM.16.MT88.4 R12, [R93+0x7800] ;  /* 0x007800005d0c783b */ /* 0x000f2e0000004200 */
[C---:B-1----:R-:W-:Y:S08]  /*2d10*/  HMMA.16816.F32 R36, R4.reuse, R8, R36 ;  /* 0x000000080424723c */ /* 0x042ff00000001824 */
[C---:B------:R-:W-:Y:S01]  /*2d20*/  HMMA.16816.F32 R40, R4.reuse, R10, R40 ;  /* 0x0000000a0428723c */ /* 0x040fe20000001828 */
[----:B------:R-:W1:Y:S07]  /*2d30*/  LDSM.16.MT88.4 R8, [R98+0x8c00] ;  /* 0x008c00006208783b */ /* 0x000e6e0000004200 */
[C---:B---3--:R-:W-:Y:S08]  /*2d40*/  HMMA.16816.F32 R44, R4.reuse, R16, R44 ;  /* 0x00000010042c723c */ /* 0x048ff0000000182c */
[C---:B------:R-:W-:Y:S01]  /*2d50*/  HMMA.16816.F32 R48, R4.reuse, R18, R48 ;  /* 0x000000120430723c */ /* 0x040fe20000001830 */
[----:B------:R-:W3:Y:S07]  /*2d60*/  LDSM.16.MT88.4 R16, [R93+0x6c00] ;  /* 0x006c00005d10783b */ /* 0x000eee0000004200 */
[C---:B----4-:R-:W-:Y:S08]  /*2d70*/  HMMA.16816.F32 R56, R4.reuse, R12, R56 ;  /* 0x0000000c0438723c */ /* 0x050ff00000001838 */
[----:B------:R-:W-:Y:S01]  /*2d80*/  HMMA.16816.F32 R52, R4, R14, R52 ;  /* 0x0000000e0434723c */ /* 0x000fe20000001834 */
[----:B------:R-:W4:Y:S01]  /*2d90*/  LDSM.16.MT88.4 R12, [R98+0x6c00] ;  /* 0x006c0000620c783b */ /* 0x000f220000004200 */
[----:B------:R-:W-:Y:S01]  /*2da0*/  F2FP.F16.F32.PACK_AB R4, R108, R107 ;  /* 0x0000006b6c04723e */ /* 0x000fe200000000ff */
[----:B------:R-:W-:Y:S01]  /*2db0*/  FADD.FTZ R107, R107, R96 ;  /* 0x000000606b6b7221 */ /* 0x000fe20000010000 */
[----:B------:R-:W-:-:S02]  /*2dc0*/  F2FP.F16.F32.PACK_AB R5, R103, R102 ;  /* 0x000000666705723e */ /* 0x000fc400000000ff */
[----:B------:R-:W-:Y:S01]  /*2dd0*/  F2FP.F16.F32.PACK_AB R6, R135, R104 ;  /* 0x000000688706723e */ /* 0x000fe200000000ff */
[----:B------:R-:W-:Y:S01]  /*2de0*/  FADD.FTZ R107, R108, R107 ;  /* 0x0000006b6c6b7221 */ /* 0x000fe20000010000 */
[----:B--2---:R-:W-:-:S03]  /*2df0*/  F2FP.F16.F32.PACK_AB R7, R110, R105 ;  /* 0x000000696e07723e */ /* 0x004fc600000000ff */
[----:B------:R-:W-:-:S04]  /*2e00*/  FADD.FTZ R104, R104, R107 ;  /* 0x0000006b68687221 */ /* 0x000fc80000010000 */
[----:B-1----:R-:W-:Y:S01]  /*2e10*/  HMMA.16816.F32 R36, R4, R8, R36 ;  /* 0x000000080424723c */ /* 0x002fe20000001824 */
[----:B------:R-:W-:-:S07]  /*2e20*/  FADD.FTZ R135, R135, R104 ;  /* 0x0000006887877221 */ /* 0x000fce0000010000 */
[C---:B------:R-:W-:Y:S01]  /*2e30*/  HMMA.16816.F32 R40, R4.reuse, R10, R40 ;  /* 0x0000000a0428723c */ /* 0x040fe20000001828 */
[----:B------:R-:W1:Y:S07]  /*2e40*/  LDSM.16.MT88.4 R8, [R93+0x8c00] ;  /* 0x008c00005d08783b */ /* 0x000e6e0000004200 */
[----:B---3--:R-:W-:Y:S01]  /*2e50*/  HMMA.16816.F32 R72, R4, R16, R72 ;  /* 0x000000100448723c */ /* 0x008fe20000001848 */
[----:B------:R-:W-:-:S04]  /*2e60*/  FADD.FTZ R16, R30, R85 ;  /* 0x000000551e107221 */ /* 0x000fc80000010000 */
[----:B------:R-:W-:-:S03]  /*2e70*/  FADD.FTZ R16, R35, R16 ;  /* 0x0000001023107221 */ /* 0x000fc60000010000 */
[----:B------:R-:W-:Y:S01]  /*2e80*/  HMMA.16816.F32 R64, R4, R20, R64 ;  /* 0x000000140440723c */ /* 0x000fe20000001840 */
[----:B------:R-:W-:-:S04]  /*2e90*/  FADD.FTZ R29, R29, R16 ;  /* 0x000000101d1d7221 */ /* 0x000fc80000010000 */
[----:B------:R-:W-:-:S03]  /*2ea0*/  FADD.FTZ R26, R26, R29 ;  /* 0x0000001d1a1a7221 */ /* 0x000fc60000010000 */
[----:B----4-:R-:W-:Y:S01]  /*2eb0*/  HMMA.16816.F32 R80, R4, R12, R80 ;  /* 0x0000000c0450723c */ /* 0x010fe20000001850 */
[----:B------:R-:W-:-:S04]  /*2ec0*/  FADD.FTZ R25, R25, R26 ;  /* 0x0000001a19197221 */ /* 0x000fc80000010000 */
[----:B------:R-:W-:-:S03]  /*2ed0*/  FADD.FTZ R0, R0, R25 ;  /* 0x0000001900007221 */ /* 0x000fc60000010000 */
[----:B------:R-:W-:Y:S01]  /*2ee0*/  HMMA.16816.F32 R76, R4, R14, R76 ;  /* 0x0000000e044c723c */ /* 0x000fe2000000184c */
[----:B------:R-:W2:Y:S01]  /*2ef0*/  LDSM.16.MT88.4 R12, [R93+0x7c00] ;  /* 0x007c00005d0c783b */ /* 0x000ea20000004200 */
[----:B------:R-:W-:-:S04]  /*2f00*/  FADD.FTZ R99, R99, R0 ;  /* 0x0000000063637221 */ /* 0x000fc80000010000 */
[----:B------:R-:W-:Y:S02]  /*2f10*/  FADD.FTZ R100, R100, R99 ;  /* 0x0000006364647221 */ /* 0x000fe40000010000 */
[C---:B------:R-:W-:Y:S08]  /*2f20*/  HMMA.16816.F32 R60, R4.reuse, R22, R60 ;  /* 0x00000016043c723c */ /* 0x040ff0000000183c */
[----:B-1----:R-:W-:Y:S01]  /*2f30*/  HMMA.16816.F32 R44, R4, R8, R44 ;  /* 0x00000008042c723c */ /* 0x002fe2000000182c */
[----:B------:R-:W-:-:S04]  /*2f40*/  FADD.FTZ R9, R101, R100 ;  /* 0x0000006465097221 */ /* 0x000fc80000010000 */
[----:B------:R-:W-:-:S03]  /*2f50*/  FADD.FTZ R9, R106, R9 ;  /* 0x000000096a097221 */ /* 0x000fc60000010000 */
[----:B------:R-:W-:Y:S01]  /*2f60*/  HMMA.16816.F32 R68, R4, R18, R68 ;  /* 0x000000120444723c */ /* 0x000fe20000001844 */
[----:B------:R-:W-:-:S04]  /*2f70*/  FADD.FTZ R102, R102, R9 ;  /* 0x0000000966667221 */ /* 0x000fc80000010000 */
[----:B------:R-:W-:-:S03]  /*2f80*/  FADD.FTZ R102, R103, R102 ;  /* 0x0000006667667221 */ /* 0x000fc60000010000 */
[----:B------:R-:W-:Y:S01]  /*2f90*/  HMMA.16816.F32 R48, R4, R10, R48 ;  /* 0x0000000a0430723c */ /* 0x000fe20000001830 */
[----:B------:R-:W-:-:S04]  /*2fa0*/  FADD.FTZ R105, R105, R102 ;  /* 0x0000006669697221 */ /* 0x000fc80000010000 */
[----:B------:R-:W-:-:S03]  /*2fb0*/  FADD.FTZ R133, R110, R105 ;  /* 0x000000696e857221 */ /* 0x000fc60000010000 */
[C---:B--2---:R-:W-:Y:S08]  /*2fc0*/  HMMA.16816.F32 R56, R4.reuse, R12, R56 ;  /* 0x0000000c0438723c */ /* 0x044ff00000001838 */
[----:B------:R-:W-:Y:S01]  /*2fd0*/  HMMA.16816.F32 R52, R4, R14, R52 ;  /* 0x0000000e0434723c */ /* 0x000fe20000001834 */
[----:B------:R-:W-:-:S04]  /*2fe0*/  NOP ;  /* 0x0000000000007918 */ /* 0x000fc80000000000 */
[----:B------:R-:W-:-:S15]  /*2ff0*/  @!P1 BRA `(.L_x_950) ;  /* 0x0000001c00a49947 */ /* 0x000fde0003800000 */
        /* <DEDUP_REMOVED lines=9> */
[----:B------:R-:W3:Y:S01]  /*3090*/  LDCU UR4, c[0x0][0x45c] ;  /* 0x00008b80ff0477ac */ /* 0x000ee20008000800 */
[----:B------:R-:W-:Y:S01]  /*30a0*/  LOP3.LUT R89, R0, 0x18, R89, 0x78, !PT ;  /* 0x0000001800597812 */ /* 0x000fe200078e7859 */
[----:B------:R-:W-:Y:S01]  /*30b0*/  IMAD.MOV.U32 R0, RZ, RZ, R3 ;  /* 0x000000ffff007224 */ /* 0x000fe200078e0003 */
[----:B------:R-:W-:Y:S01]  /*30c0*/  LEA R120, R120, UR5, 0x1 ;  /* 0x0000000578787c11 */ /* 0x000fe2000f8e08ff */
[----:B------:R-:W4:Y:S01]  /*30d0*/  LDCU.64 UR6, c[0x0][0x3c0] ;  /* 0x00007800ff0677ac */ /* 0x000f220008000a00 */
[----:B------:R-:W-:-:S02]  /*30e0*/  LOP3.LUT R121, R121, R5, RZ, 0xfc, !PT ;  /* 0x0000000579797212 */ /* 0x000fc400078efcff */
[----:B------:R-:W-:Y:S01]  /*30f0*/  LOP3.LUT R130, R89, 0x1f20, R130, 0xf8, !PT ;  /* 0x00001f2059827812 */ /* 0x000fe200078ef882 */
[----:B------:R-:W-:Y:S01]  /*3100*/  IMAD.MOV.U32 R89, RZ, RZ, R84 ;  /* 0x000000ffff597224 */ /* 0x000fe200078e0054 */
[----:B------:R-:W-:Y:S01]  /*3110*/  LEA R121, R121, UR5, 0x1 ;  /* 0x0000000579797c11 */ /* 0x000fe2000f8e08ff */
[----:B------:R-:W-:Y:S01]  /*3120*/  VIADD R132, R120, 0x6000 ;  /* 0x0000600078847836 */ /* 0x000fe20000000000 */
[----:B------:R-:W-:Y:S01]  /*3130*/  LEA R130, R130, UR5, 0x1 ;  /* 0x0000000582827c11 */ /* 0x000fe2000f8e08ff */
[----:B------:R-:W-:Y:S01]  /*3140*/  VIADD R131, R120, 0x6020 ;  /* 0x0000602078837836 */ /* 0x000fe20000000000 */
[----:B-1----:R-:W-:Y:S02]  /*3150*/  USHF.L.U64.HI UR9, UR8, 0x5, UR9 ;  /* 0x0000000508097899 */ /* 0x002fe40008010209 */
[----:B------:R-:W-:Y:S01]  /*3160*/  USHF.L.U32 UR8, UR8, 0x5, URZ ;  /* 0x0000000508087899 */ /* 0x000fe200080006ff */
[----:B--2---:R-:W-:Y:S11]  /*3170*/  BRA `(.L_x_951) ;  /* 0x00000000005c7947 */ /* 0x004ff60003800000 */
.L_x_953:
[----:B------:R-:W1:Y:S01]  /*3180*/  LDC.64 R2, c[0x0][0x3b8] ;  /* 0x0000ee00ff027b82 */ /* 0x000e620000000a00 */
[----:B------:R-:W-:Y:S04]  /*3190*/  VIADD R5, R129, 0xffffffff ;  /* 0xffffffff81057836 */ /* 0x000fe80000000000 */
[C---:B-1----:R-:W-:Y:S04]  /*31a0*/  IMAD.WIDE.U32 R8, R5.reuse, R2, RZ ;  /* 0x0000000205087225 */ /* 0x042fe800078e00ff */
[----:B------:R-:W-:Y:S01]  /*31b0*/  IMAD R4, R5, R3, R9 ;  /* 0x0000000305047224 */ /* 0x000fe200078e0209 */
        /* <DEDUP_REMOVED lines=19> */
.L_x_951:
[----:B------:R-:W-:Y:S04]  /*32f0*/  DEPBAR.LE SB0, 0x0 ;  /* 0x000080000000791a */ /* 0x000fe80000000000 */
[----:B------:R-:W-:Y:S01]  /*3300*/  BAR.SYNC.DEFER_BLOCKING 0x0 ;  /* 0x0000000000007b1d */ /* 0x000fe20000010000 */
[C---:B----4-:R-:W-:Y:S04]  /*3310*/  IMAD.WIDE.U32 R86, R129.reuse, UR6, RZ ;  /* 0x0000000681567c25 */ /* 0x050fe8000f8e00ff */
        /* <DEDUP_REMOVED lines=13> */
[----:B------:R1:W-:Y:S08]  /*33f0*/  LDGSTS.E.BYPASS.LTC128B.128 [R130+0x8000], desc[UR26][R136.64+0x80] ;  /* 0x0800008088827fae */ /* 0x0003f0000b981a1a */
[----:B------:R-:W-:Y:S08]  /*3400*/  LDGSTS.E.BYPASS.LTC128B.128 [R130+0x6800], desc[UR26][R90.64] ;  /* 0x068000005a827fae */ /* 0x000ff0000b981a1a */
[----:B------:R-:W-:Y:S08]  /*3410*/  LDGSTS.E.BYPASS.LTC128B.128 [R130+0x7800], desc[UR26][R90.64+0x40] ;  /* 0x078000405a827fae */ /* 0x000ff0000b981a1a */
[----:B------:R2:W-:Y:S08]  /*3420*/  LDGSTS.E.BYPASS.LTC128B.128 [R130+0x8800], desc[UR26][R90.64+0x80] ;  /* 0x088000805a827fae */ /* 0x0005f0000b981a1a */
[----:B------:R-:W-:Y:S08]  /*3430*/  LDSM.16.M88.4 R92, [R121] ;  /* 0x00000000795c783b */ /* 0x000ff00000000200 */
[----:B------:R-:W4:Y:S08]  /*3440*/  LDSM.16.M88.4 R96, [R124+0x3000] ;  /* 0x003000007c60783b */ /* 0x000f300000000200 */
[----:B------:R-:W5:Y:S08]  /*3450*/  LDSM.16.M88.4 R100, [R124+0x3400] ;  /* 0x003400007c64783b */ /* 0x000f700000000200 */
[----:B------:R-:W3:Y:S08]  /*3460*/  LDSM.16.M88.4 R104, [R124+0x3800] ;  /* 0x003800007c68783b */ /* 0x000ef00000000200 */
[----:B------:R-:W0:Y:S08]  /*3470*/  LDGDEPBAR ;  /* 0x00000000000079af */ /* 0x000e300000000000 */
[----:B------:R-:W1:Y:S08]  /*3480*/  LDSM.16.M88.4 R108, [R124+0x3c00] ;  /* 0x003c00007c6c783b */ /* 0x000e700000000200 */
[----:B------:R-:W-:Y:S01]  /*3490*/  LDSM.16.M88.4 R112, [R123] ;  /* 0x000000007b70783b */ /* 0x000fe20000000200 */
[C---:B----4-:R-:W-:Y:S07]  /*34a0*/  HMMA.16816.F32 R4, R92.reuse, R96, RZ ;  /* 0x000000605c04723c */ /* 0x050fee00000018ff */
[----:B------:R-:W4:Y:S01]  /*34b0*/  LDSM.16.M88.4 R116, [R122+0x3000] ;  /* 0x003000007a74783b */ /* 0x000f220000000200 */
[C---:B------:R-:W-:Y:S07]  /*34c0*/  HMMA.16816.F32 R8, R92.reuse, R98, RZ ;  /* 0x000000625c08723c */ /* 0x040fee00000018ff */
[----:B------:R-:W-:Y:S01]  /*34d0*/  LDSM.16.M88.4 R96, [R122+0x3800] ;  /* 0x003800007a60783b */ /* 0x000fe20000000200 */
[C---:B-----5:R-:W-:Y:S07]  /*34e0*/  HMMA.16816.F32 R12, R92.reuse, R100, RZ ;  /* 0x000000645c0c723c */ /* 0x060fee00000018ff */
[----:B------:R-:W-:Y:S01]  /*34f0*/  LDSM.16.M88.4 R84, [R122+0x5400] ;  /* 0x005400007a54783b */ /* 0x000fe20000000200 */
[C---:B------:R-:W-:Y:S07]  /*3500*/  HMMA.16816.F32 R16, R92.reuse, R102, RZ ;  /* 0x000000665c10723c */ /* 0x040fee00000018ff */
[----:B------:R-:W-:Y:S01]  /*3510*/  LDSM.16.M88.4 R100, [R122+0x3c00] ;  /* 0x003c00007a64783b */ /* 0x000fe20000000200 */
[C---:B---3--:R-:W-:Y:S08]  /*3520*/  HMMA.16816.F32 R20, R92.reuse, R104, RZ ;  /* 0x000000685c14723c */ /* 0x048ff000000018ff */
[C---:B------:R-:W-:Y:S01]  /*3530*/  HMMA.16816.F32 R24, R92.reuse, R106, RZ ;  /* 0x0000006a5c18723c */ /* 0x040fe200000018ff */
[----:B------:R-:W-:Y:S07]  /*3540*/  LDSM.16.M88.4 R104, [R121+0x1000] ;  /* 0x001000007968783b */ /* 0x000fee0000000200 */
[C---:B-1----:R-:W-:Y:S08]  /*3550*/  HMMA.16816.F32 R28, R92.reuse, R108, RZ ;  /* 0x0000006c5c1c723c */ /* 0x042ff000000018ff */
[----:B------:R-:W-:Y:S01]  /*3560*/  HMMA.16816.F32 R32, R92, R110, RZ ;  /* 0x0000006e5c20723c */ /* 0x000fe200000018ff */
[----:B------:R-:W1:Y:S07]  /*3570*/  LDSM.16.M88.4 R92, [R122+0x3400] ;  /* 0x003400007a5c783b */ /* 0x000e6e0000000200 */
[C---:B----4-:R-:W-:Y:S01]  /*3580*/  HMMA.16816.F32 R4, R112.reuse, R116, R4 ;  /* 0x000000747004723c */ /* 0x050fe20000001804 */
[----:B------:R-:W3:Y:S07]  /*3590*/  LDSM.16.M88.4 R108, [R124+0x4000] ;  /* 0x004000007c6c783b */ /* 0x000eee0000000200 */
[C---:B------:R-:W-:Y:S08]  /*35a0*/  HMMA.16816.F32 R8, R112.reuse, R118, R8 ;  /* 0x000000767008723c */ /* 0x040ff00000001808 */
[C---:B-1----:R-:W-:Y:S08]  /*35b0*/  HMMA.16816.F32 R12, R112.reuse, R92, R12 ;  /* 0x0000005c700c723c */ /* 0x042ff0000000180c */
[C---:B------:R-:W-:Y:S01]  /*35c0*/  HMMA.16816.F32 R16, R112.reuse, R94, R16 ;  /* 0x0000005e7010723c */ /* 0x040fe20000001810 */
[----:B------:R-:W1:Y:S07]  /*35d0*/  LDSM.16.M88.4 R92, [R124+0x4400] ;  /* 0x004400007c5c783b */ /* 0x000e6e0000000200 */
[C---:B------:R-:W-:Y:S08]  /*35e0*/  HMMA.16816.F32 R20, R112.reuse, R96, R20 ;  /* 0x000000607014723c */ /* 0x040ff00000001814 */
[C---:B------:R-:W-:Y:S01]  /*35f0*/  HMMA.16816.F32 R24, R112.reuse, R98, R24 ;  /* 0x000000627018723c */ /* 0x040fe20000001818 */
[----:B------:R-:W4:Y:S07]  /*3600*/  LDSM.16.M88.4 R96, [R124+0x4800] ;  /* 0x004800007c60783b */ /* 0x000f2e0000000200 */
[C---:B------:R-:W-:Y:S08]  /*3610*/  HMMA.16816.F32 R28, R112.reuse, R100, R28 ;  /* 0x00000064701c723c */ /* 0x040ff0000000181c */
[----:B------:R-:W-:Y:S01]  /*3620*/  HMMA.16816.F32 R32, R112, R102, R32 ;  /* 0x000000667020723c */ /* 0x000fe20000001820 */
[----:B------:R-:W5:Y:S07]  /*3630*/  LDSM.16.M88.4 R100, [R124+0x4c00] ;  /* 0x004c00007c64783b */ /* 0x000f6e0000000200 */
[C---:B---3--:R-:W-:Y:S01]  /*3640*/  HMMA.16816.F32 R4, R104.reuse, R108, R4 ;  /* 0x0000006c6804723c */ /* 0x048fe20000001804 */
[----:B------:R-:W-:Y:S07]  /*3650*/  LDSM.16.M88.4 R112, [R122+0x4000] ;  /* 0x004000007a70783b */ /* 0x000fee0000000200 */
[C---:B------:R-:W-:Y:S01]  /*3660*/  HMMA.16816.F32 R8, R104.reuse, R110, R8 ;  /* 0x0000006e6808723c */ /* 0x040fe20000001808 */
[----:B------:R-:W3:Y:S07]  /*3670*/  LDSM.16.M88.4 R108, [R123+0x1000] ;  /* 0x001000007b6c783b */ /* 0x000eee0000000200 */
[C---:B-1----:R-:W-:Y:S08]  /*3680*/  HMMA.16816.F32 R12, R104.reuse, R92, R12 ;  /* 0x0000005c680c723c */ /* 0x042ff0000000180c */
[C---:B------:R-:W-:Y:S01]  /*3690*/  HMMA.16816.F32 R16, R104.reuse, R94, R16 ;  /* 0x0000005e6810723c */ /* 0x040fe20000001810 */
[----:B------:R-:W1:Y:S07]  /*36a0*/  LDSM.16.M88.4 R92, [R122+0x4400] ;  /* 0x004400007a5c783b */ /* 0x000e6e0000000200 */
[C---:B----4-:R-:W-:Y:S08]  /*36b0*/  HMMA.16816.F32 R20, R104.reuse, R96, R20 ;  /* 0x000000606814723c */ /* 0x050ff00000001814 */
[C---:B------:R-:W-:Y:S01]  /*36c0*/  HMMA.16816.F32 R24, R104.reuse, R98, R24 ;  /* 0x000000626818723c */ /* 0x040fe20000001818 */
[----:B------:R-:W4:Y:S07]  /*36d0*/  LDSM.16.M88.4 R96, [R122+0x4800] ;  /* 0x004800007a60783b */ /* 0x000f2e0000000200 */
[C---:B-----5:R-:W-:Y:S08]  /*36e0*/  HMMA.16816.F32 R28, R104.reuse, R100, R28 ;  /* 0x00000064681c723c */ /* 0x060ff0000000181c */
        /* <DEDUP_REMOVED lines=23> */
[C---:B------:R-:W-:Y:S08]  /*3860*/  HMMA.16816.F32 R24, R104.reuse, R98, R24 ;  /* 0x000000626818723c */ /* 0x040ff00000001818 */
[C---:B-----5:R-:W-:Y:S08]  /*3870*/  HMMA.16816.F32 R28, R104.reuse, R100, R28 ;  /* 0x00000064681c723c */ /* 0x060ff0000000181c */
[----:B------:R-:W-:Y:S08]  /*3880*/  HMMA.16816.F32 R32, R104, R102, R32 ;  /* 0x000000666820723c */ /* 0x000ff00000001820 */
[C---:B---3--:R-:W-:Y:S08]  /*3890*/  HMMA.16816.F32 R4, R108.reuse, R112, R4 ;  /* 0x000000706c04723c */ /* 0x048ff00000001804 */
[C---:B------:R-:W-:Y:S08]  /*38a0*/  HMMA.16816.F32 R8, R108.reuse, R114, R8 ;  /* 0x000000726c08723c */ /* 0x040ff00000001808 */
[C---:B------:R-:W-:Y:S03]  /*38b0*/  HMMA.16816.F32 R12, R108.reuse, R84, R12 ;  /* 0x000000546c0c723c */ /* 0x040fe6000000180c */
[----:B------:R-:W-:Y:S01]  /*38c0*/  FMUL.FTZ R159, R4, UR10 ;  /* 0x0000000a049f7c20 */ /* 0x000fe20008410000 */
[----:B------:R-:W-:Y:S01]  /*38d0*/  FMUL.FTZ R157, R5, UR10 ;  /* 0x0000000a059d7c20 */ /* 0x000fe20008410000 */
[----:B------:R-:W-:Y:S01]  /*38e0*/  FMUL.FTZ R152, R6, UR10 ;  /* 0x0000000a06987c20 */ /* 0x000fe20008410000 */
[----:B------:R-:W-:Y:S02]  /*38f0*/  FMUL.FTZ R150, R7, UR10 ;  /* 0x0000000a07967c20 */ /* 0x000fe40008410000 */
[C---:B------:R-:W-:Y:S01]  /*3900*/  HMMA.16816.F32 R16, R108.reuse, R86, R16 ;  /* 0x000000566c10723c */ /* 0x040fe20000001810 */
[----:B------:R-:W-:Y:S01]  /*3910*/  MUFU.TANH R159, R159 ;  /* 0x0000009f009f7308 */ /* 0x000fe20000002400 */
[----:B------:R-:W3:Y:S01]  /*3920*/  LDSM.16.M88.4 R84, [R122+0x5c00] ;  /* 0x005c00007a54783b */ /* 0x000ee20000000200 */
[----:B------:R-:W-:Y:S04]  /*3930*/  DEPBAR.LE SB0, 0x0 ;  /* 0x000080000000791a */ /* 0x000fe80000000000 */
[----:B------:R-:W-:Y:S01]  /*3940*/  FMUL.FTZ R163, R8, UR10 ;  /* 0x0000000a08a37c20 */ /* 0x000fe20008410000 */
[C---:B-1----:R-:W-:Y:S03]  /*3950*/  HMMA.16816.F32 R20, R108.reuse, R92, R20 ;  /* 0x0000005c6c14723c */ /* 0x042fe60000001814 */
[----:B------:R-:W1:Y:S01]  /*3960*/  MUFU.TANH R157, R157 ;  /* 0x0000009d009d7308 */ /* 0x000e620000002400 */
[----:B------:R-:W-:Y:S01]  /*3970*/  BAR.SYNC.DEFER_BLOCKING 0x0 ;  /* 0x0000000000007b1d */ /* 0x000fe20000010000 */
        /* <DEDUP_REMOVED lines=9> */
[----:B------:R-:W-:Y:S01]  /*3a10*/  FMUL.FTZ R151, R16, UR10 ;  /* 0x0000000a10977c20 */ /* 0x000fe20008410000 */
[----:B------:R-:W-:Y:S04]  /*3a20*/  FMUL.FTZ R149, R17, UR10 ;  /* 0x0000000a11957c20 */ /* 0x000fe80008410000 */
[----:B------:R-:W4:Y:S01]  /*3a30*/  MUFU.TANH R150, R150 ;  /* 0x0000009600967308 */ /* 0x000f220000002400 */
[----:B------:R-:W-:Y:S01]  /*3a40*/  FMUL.FTZ R144, R18, UR10 ;  /* 0x0000000a12907c20 */ /* 0x000fe20008410000 */
[----:B------:R-:W-:Y:S01]  /*3a50*/  FMUL.FTZ R142, R19, UR10 ;  /* 0x0000000a138e7c20 */ /* 0x000fe20008410000 */
[----:B------:R-:W-:Y:S01]  /*3a60*/  FMUL.FTZ R147, R20, UR10 ;  /* 0x0000000a14937c20 */ /* 0x000fe20008410000 */
[----:B------:R-:W-:Y:S01]  /*3a70*/  FMUL.FTZ R145, R21, UR10 ;  /* 0x0000000a15917c20 */ /* 0x000fe20008410000 */
[----:B------:R-:W-:Y:S01]  /*3a80*/  FMUL.FTZ R140, R22, UR10 ;  /* 0x0000000a168c7c20 */ /* 0x000fe20008410000 */
[----:B------:R-:W-:Y:S01]  /*3a90*/  FMUL.FTZ R138, R23, UR10 ;  /* 0x0000000a178a7c20 */ /* 0x000fe20008410000 */
[----:B-1----:R-:W-:Y:S03]  /*3aa0*/  FMNMX3.FTZ R2, R89, R159, R157, !PT ;  /* 0x0000009f59027276 */ /* 0x002fe6000781009d */
[----:B------:R-:W-:Y:S01]  /*3ab0*/  MUFU.TANH R163, R163 ;  /* 0x000000a300a37308 */ /* 0x000fe20000002400 */
[----:B------:R-:W-:Y:S01]  /*3ac0*/  FMUL.FTZ R143, R24, UR10 ;  /* 0x0000000a188f7c20 */ /* 0x000fe20008410000 */
[----:B------:R-:W-:Y:S01]  /*3ad0*/  FMUL.FTZ R141, R25, UR10 ;  /* 0x0000000a198d7c20 */ /* 0x000fe20008410000 */
[----:B------:R-:W-:Y:S01]  /*3ae0*/  FMUL.FTZ R134, R26, UR10 ;  /* 0x0000000a1a867c20 */ /* 0x000fe20008410000 */
[----:B------:R-:W-:Y:S06]  /*3af0*/  FMUL.FTZ R136, R27, UR10 ;  /* 0x0000000a1b887c20 */ /* 0x000fec0008410000 */
[----:B------:R-:W1:Y:S01]  /*3b00*/  MUFU.TANH R161, R161 ;  /* 0x000000a100a17308 */ /* 0x000e620000002400 */
[C---:B---3--:R-:W-:Y:S03]  /*3b10*/  HMMA.16816.F32 R28, R108.reuse, R84, R28 ;  /* 0x000000546c1c723c */ /* 0x048fe6000000181c */
[----:B----4-:R-:W-:Y:S06]  /*3b20*/  FMNMX3.FTZ R3, R0, R152, R150, !PT ;  /* 0x0000009800037276 */ /* 0x010fec0007810096 */
[----:B------:R-:W-:Y:S01]  /*3b30*/  MUFU.TANH R156, R156 ;  /* 0x0000009c009c7308 */ /* 0x000fe20000002400 */
[----:B------:R-:W-:Y:S09]  /*3b40*/  HMMA.16816.F32 R32, R108, R86, R32 ;  /* 0x000000566c20723c */ /* 0x000ff20000001820 */
[----:B------:R-:W3:Y:S01]  /*3b50*/  MUFU.TANH R154, R154 ;  /* 0x0000009a009a7308 */ /* 0x000ee20000002400 */
[----:B-1----:R-:W-:Y:S01]  /*3b60*/  FMNMX3.FTZ R2, R2, R163, R161, !PT ;  /* 0x000000a302027276 */ /* 0x002fe200078100a1 */
[----:B------:R-:W-:Y:S01]  /*3b70*/  FMUL.FTZ R139, R28, UR10 ;  /* 0x0000000a1c8b7c20 */ /* 0x000fe20008410000 */
[----:B------:R-:W-:Y:S01]  /*3b80*/  FMUL.FTZ R137, R29, UR10 ;  /* 0x0000000a1d897c20 */ /* 0x000fe20008410000 */
[----:B------:R-:W-:Y:S01]  /*3b90*/  FMUL.FTZ R88, R30, UR10 ;  /* 0x0000000a1e587c20 */ /* 0x000fe20008410000 */
[----:B------:R-:W-:Y:S05]  /*3ba0*/  FMUL.FTZ R87, R31, UR10 ;  /* 0x0000000a1f577c20 */ /* 0x000fea0008410000 */
[----:B------:R-:W-:Y:S01]  /*3bb0*/  MUFU.TANH R153, R153 ;  /* 0x0000009900997308 */ /* 0x000fe20000002400 */
[----:B--2---:R-:W-:Y:S01]  /*3bc0*/  FMUL.FTZ R91, R32, UR10 ;  /* 0x0000000a205b7c20 */ /* 0x004fe20008410000 */
[----:B------:R-:W-:Y:S01]  /*3bd0*/  FMUL.FTZ R90, R33, UR10 ;  /* 0x0000000a215a7c20 */ /* 0x000fe20008410000 */
[----:B------:R-:W-:Y:S01]  /*3be0*/  FMUL.FTZ R34, R34, UR10 ;  /* 0x0000000a22227c20 */ /* 0x000fe20008410000 */
[----:B------:R-:W-:Y:S06]  /*3bf0*/  FMUL.FTZ R35, R35, UR10 ;  /* 0x0000000a23237c20 */ /* 0x000fec0008410000 */
[----:B------:R-:W1:Y:S01]  /*3c00*/  MUFU.TANH R155, R155 ;  /* 0x0000009b009b7308 */ /* 0x000e620000002400 */
[----:B---3--:R-:W-:Y:S09]  /*3c10*/  FMNMX3.FTZ R3, R3, R156, R154, !PT ;  /* 0x0000009c03037276 */ /* 0x008ff2000781009a */
        /* <DEDUP_REMOVED lines=30> */
[----:B------:R2:W3:Y:S10]  /*3e00*/  MUFU.TANH R86, R34 ;  /* 0x0000002200567308 */ /* 0x0004f40000002400 */
[----:B------:R2:W4:Y:S01]  /*3e10*/  MUFU.TANH R85, R35 ;  /* 0x0000002300557308 */ /* 0x0005220000002400 */
[----:B-1----:R-:W-:Y:S01]  /*3e20*/  FMNMX3.FTZ R158, R2, R91, R90, !PT ;  /* 0x0000005b029e7276 */ /* 0x002fe2000781005a */
[----:B------:R-:W-:Y:S06]  /*3e30*/  @P0 BRA `(.L_x_953) ;  /* 0xfffffff000d00947 */ /* 0x000fec000383ffff */
.L_x_952:
[----:B-1----:R-:W1:Y:S01]  /*3e40*/  SHFL.BFLY PT, R3, R158, 0x2, 0x1f ;  /* 0x0c401f009e037f89 */ /* 0x002e6200000e0000 */
[----:B---34-:R-:W-:Y:S02]  /*3e50*/  FMNMX3.FTZ R7, R7, R86, R85, !PT ;  /* 0x0000005607077276 */ /* 0x018fe40007810055 */
[----:B------:R-:W-:Y:S05]  /*3e60*/  MOV R92, R131 ;  /* 0x00000083005c7202 */ /* 0x000fea0000000f00 */
[----:B------:R-:W-:Y:S01]  /*3e70*/  LDSM.16.MT88.4 R12, [R120+0x6000] ;  /* 0x00600000780c783b */ /* 0x000fe20000004200 */
[----:B------:R-:W-:Y:S07]  /*3e80*/  @P6 IADD3 R92, PT, PT, R132, -0x20, RZ ;  /* 0xffffffe0845c6810 */ /* 0x000fee0007ffe0ff */
[----:B------:R-:W3:Y:S08]  /*3e90*/  SHFL.BFLY PT, R2, R7, 0x2, 0x1f ;  /* 0x0c401f0007027f89 */ /* 0x000ef000000e0000 */
[----:B------:R-:W-:Y:S08]  /*3ea0*/  LDSM.16.MT88.4 R20, [R92] ;  /* 0x000000005c14783b */ /* 0x000ff00000004200 */
[----:B------:R-:W-:Y:S01]  /*3eb0*/  LDSM.16.MT88.4 R28, [R120+0x7000] ;  /* 0x00700000781c783b */ /* 0x000fe20000004200 */
[----:B-1----:R-:W-:Y:S07]  /*3ec0*/  FMNMX.FTZ R9, R158, R3, !PT ;  /* 0x000000039e097209 */ /* 0x002fee0007810000 */
[----:B------:R-:W1:Y:S01]  /*3ed0*/  SHFL.BFLY PT, R84, R9, 0x1, 0x1f ;  /* 0x0c201f0009547f89 */ /* 0x000e6200000e0000 */
[----:B---3--:R-:W-:Y:S07]  /*3ee0*/  FMNMX.FTZ R4, R7, R2, !PT ;  /* 0x0000000207047209 */ /* 0x008fee0007810000 */
[----:B------:R-:W3:Y:S01]  /*3ef0*/  SHFL.BFLY PT, R3, R4, 0x1, 0x1f ;  /* 0x0c201f0004037f89 */ /* 0x000ee200000e0000 */
[----:B-1----:R-:W-:Y:S04]  /*3f00*/  FMNMX.FTZ R84, R9, R84, !PT ;  /* 0x0000005409547209 */ /* 0x002fe80007810000 */
[C---:B------:R-:W-:Y:S01]  /*3f10*/  FSETP.NEU.FTZ.AND P0, PT, R84.reuse, -INF , PT ;  /* 0xff8000005400780b */ /* 0x040fe20003f1d000 */
[C---:B------:R-:W-:Y:S01]  /*3f20*/  FMUL.FTZ R100, R84.reuse, UR4 ;  /* 0x0000000454647c20 */ /* 0x040fe20008410000 */
[----:B------:R-:W-:Y:S01]  /*3f30*/  FADD.FTZ R2, -R84, R89 ;  /* 0x0000005954027221 */ /* 0x000fe20000010100 */
[----:B---3--:R-:W-:Y:S03]  /*3f40*/  FMNMX.FTZ R3, R4, R3, !PT ;  /* 0x0000000304037209 */ /* 0x008fe60007810000 */
        /* <DEDUP_REMOVED lines=12> */
[--C-:B------:R-:W-:Y:S01]  /*4010*/  FFMA.FTZ R110, R147, UR4, -R100.reuse ;  /* 0x00000004936e7c23 */ /* 0x100fe20008010864 */
[--C-:B------:R-:W-:Y:S01]  /*4020*/  FFMA.FTZ R99, R152, UR4, -R89.reuse ;  /* 0x0000000498637c23 */ /* 0x100fe20008010859 */
[--C-:B------:R-:W-:Y:S01]  /*4030*/  FFMA.FTZ R95, R150, UR4, -R89.reuse ;  /* 0x00000004965f7c23 */ /* 0x100fe20008010859 */
[--C-:B------:R-:W-:Y:S01]  /*4040*/  FFMA.FTZ R94, R156, UR4, -R89.reuse ;  /* 0x000000049c5e7c23 */ /* 0x100fe20008010859 */
[--C-:B------:R-:W-:Y:S01]  /*4050*/  FFMA.FTZ R93, R154, UR4, -R89.reuse ;  /* 0x000000049a5d7c23 */ /* 0x100fe20008010859 */
[--C-:B------:R-:W-:Y:S01]  /*4060*/  FFMA.FTZ R111, R145, UR4, -R100.reuse ;  /* 0x00000004916f7c23 */ /* 0x100fe20008010864 */
[--C-:B------:R-:W-:Y:S03]  /*4070*/  FFMA.FTZ R112, R140, UR4, -R89.reuse ;  /* 0x000000048c707c23 */ /* 0x100fe60008010859 */
[----:B------:R-:W3:Y:S01]  /*4080*/  MUFU.EX2 R0, R6 ;  /* 0x0000000600007308 */ /* 0x000ee20000000800 */
        /* <DEDUP_REMOVED lines=16> */
[C---:B---3--:R-:W-:Y:S01]  /*4190*/  FMUL.FTZ R6, R0.reuse, R82 ;  /* 0x0000005200067220 */ /* 0x048fe20000410000 */
[C---:B------:R-:W-:Y:S01]  /*41a0*/  FMUL.FTZ R7, R0.reuse, R83 ;  /* 0x0000005300077220 */ /* 0x040fe20000410000 */
[C---:B------:R-:W-:Y:S01]  /*41b0*/  FMUL.FTZ R10, R0.reuse, R78 ;  /* 0x0000004e000a7220 */ /* 0x040fe20000410000 */
[C---:B------:R-:W-:Y:S01]  /*41c0*/  FMUL.FTZ R11, R0.reuse, R79 ;  /* 0x0000004f000b7220 */ /* 0x040fe20000410000 */
[C---:B------:R-:W-:Y:S01]  /*41d0*/  FMUL.FTZ R18, R0.reuse, R70 ;  /* 0x0000004600127220 */ /* 0x040fe20000410000 */
[----:B------:R-:W-:Y:S01]  /*41e0*/  LDSM.16.MT88.4 R76, [R120+0x6c00] ;  /* 0x006c0000784c783b */ /* 0x000fe20000004200 */
[----:B------:R-:W-:Y:S03]  /*41f0*/  FMUL.FTZ R19, R0, R71 ;  /* 0x0000004700137220 */ /* 0x000fe60000410000 */
[----:B------:R-:W-:Y:S01]  /*4200*/  MUFU.EX2 R99, R99 ;  /* 0x0000006300637308 */ /* 0x000fe20000000800 */
[----:B------:R-:W-:Y:S01]  /*4210*/  FMUL.FTZ R25, R2, R61 ;  /* 0x0000003d02197220 */ /* 0x000fe20000410000 */
[C---:B------:R-:W-:Y:S01]  /*4220*/  FMUL.FTZ R26, R0.reuse, R62 ;  /* 0x0000003e001a7220 */ /* 0x040fe20000410000 */
[----:B------:R-:W-:Y:S01]  /*4230*/  FMUL.FTZ R27, R0, R63 ;  /* 0x0000003f001b7220 */ /* 0x000fe20000410000 */
[C---:B------:R-:W-:Y:S01]  /*4240*/  FMUL.FTZ R32, R2.reuse, R52 ;  /* 0x0000003402207220 */ /* 0x040fe20000410000 */
[----:B------:R-:W-:Y:S01]  /*4250*/  FMUL.FTZ R33, R2, R53 ;  /* 0x0000003502217220 */ /* 0x000fe20000410000 */
[----:B------:R-:W-:Y:S01]  /*4260*/  LDSM.16.MT88.4 R60, [R120+0x8000] ;  /* 0x00800000783c783b */ /* 0x000fe20000004200 */
[----:B--2---:R-:W-:Y:S03]  /*4270*/  FMUL.FTZ R34, R0, R54 ;  /* 0x0000003600227220 */ /* 0x004fe60000410000 */
[----:B------:R-:W2:Y:S01]  /*4280*/  MUFU.EX2 R95, R95 ;  /* 0x0000005f005f7308 */ /* 0x000ea20000000800 */
[----:B-1----:R-:W-:Y:S01]  /*4290*/  F2FP.F16.F32.PACK_AB R80, R98, R101 ;  /* 0x000000656250723e */ /* 0x002fe200000000ff */
        /* <DEDUP_REMOVED lines=8> */
[----:B------:R-:W-:Y:S01]  /*4320*/  FMUL.FTZ R41, R2, R41 ;  /* 0x0000002902297220 */ /* 0x000fe20000410000 */
[C---:B------:R-:W-:Y:S01]  /*4330*/  FMUL.FTZ R42, R0.reuse, R42 ;  /* 0x0000002a002a7220 */ /* 0x040fe20000410000 */
[----:B------:R-:W-:Y:S01]  /*4340*/  FMUL.FTZ R43, R0, R43 ;  /* 0x0000002b002b7220 */ /* 0x000fe20000410000 */
[C---:B------:R-:W-:Y:S01]  /*4350*/  FMUL.FTZ R44, R2.reuse, R44 ;  /* 0x0000002c022c7220 */ /* 0x040fe20000410000 */
[----:B------:R-:W-:Y:S01]  /*4360*/  LDSM.16.MT88.4 R68, [R92+0x1400] ;  /* 0x001400005c44783b */ /* 0x000fe20000004200 */
[----:B------:R-:W-:Y:S03]  /*4370*/  FMUL.FTZ R45, R2, R45 ;  /* 0x0000002d022d7220 */ /* 0x000fe60000410000 */
[----:B------:R-:W1:Y:S01]  /*4380*/  MUFU.EX2 R96, R96 ;  /* 0x0000006000607308 */ /* 0x000e620000000800 */
[----:B--2---:R-:W-:Y:S01]  /*4390*/  F2FP.F16.F32.PACK_AB R81, R95, R99 ;  /* 0x000000635f51723e */ /* 0x004fe200000000ff */
        /* <DEDUP_REMOVED lines=8> */
[--C-:B------:R-:W-:Y:S01]  /*4420*/  FFMA.FTZ R103, R155, UR4, -R100.reuse ;  /* 0x000000049b677c23 */ /* 0x100fe20008010864 */
[--C-:B------:R-:W-:Y:S01]  /*4430*/  FFMA.FTZ R104, R148, UR4, -R89.reuse ;  /* 0x0000000494687c23 */ /* 0x100fe20008010859 */
[--C-:B------:R-:W-:Y:S01]  /*4440*/  FFMA.FTZ R105, R146, UR4, -R89.reuse ;  /* 0x0000000492697c23 */ /* 0x100fe20008010859 */
[--C-:B------:R-:W-:Y:S01]  /*4450*/  FFMA.FTZ R106, R151, UR4, -R100.reuse ;  /* 0x00000004976a7c23 */ /* 0x100fe20008010864 */
[--C-:B------:R-:W-:Y:S01]  /*4460*/  FFMA.FTZ R107, R149, UR4, -R100.reuse ;  /* 0x00000004956b7c23 */ /* 0x100fe20008010864 */
[--C-:B------:R-:W-:Y:S03]  /*4470*/  FFMA.FTZ R108, R144, UR4, -R89.reuse ;  /* 0x00000004906c7c23 */ /* 0x100fe60008010859 */
[----:B------:R-:W2:Y:S01]  /*4480*/  MUFU.EX2 R93, R93 ;  /* 0x0000005d005d7308 */ /* 0x000ea20000000800 */
[----:B-1----:R-:W-:Y:S01]  /*4490*/  F2FP.F16.F32.PACK_AB R82, R96, R97 ;  /* 0x000000616052723e */ /* 0x002fe200000000ff */
[--C-:B------:R-:W-:Y:S01]  /*44a0*/  FFMA.FTZ R109, R142, UR4, -R89.reuse ;  /* 0x000000048e6d7c23 */ /* 0x100fe20008010859 */
[--C-:B------:R-:W-:Y:S01]  /*44b0*/  FFMA.FTZ R118, R139, UR4, -R100.reuse ;  /* 0x000000048b767c23 */ /* 0x100fe20008010864 */
[--C-:B------:R-:W-:Y:S01]  /*44c0*/  FFMA.FTZ R119, R137, UR4, -R100.reuse ;  /* 0x0000000489777c23 */ /* 0x100fe20008010864 */
[----:B------:R-:W-:Y:S01]  /*44d0*/  FFMA.FTZ R100, R90, UR4, -R100 ;  /* 0x000000045a647c23 */ /* 0x000fe20008010864 */
[--C-:B------:R-:W-:Y:S01]  /*44e0*/  FFMA.FTZ R87, R87, UR4, -R89.reuse ;  /* 0x0000000457577c23 */ /* 0x100fe20008010859 */
[--C-:B------:R-:W-:Y:S03]  /*44f0*/  FFMA.FTZ R86, R86, UR4, -R89.reuse ;  /* 0x0000000456567c23 */ /* 0x100fe60008010859 */
[----:B------:R-:W-:Y:S01]  /*4500*/  MUFU.EX2 R110, R110 ;  /* 0x0000006e006e7308 */ /* 0x000fe20000000800 */
[----:B------:R-:W-:Y:S01]  /*4510*/  FFMA.FTZ R89, R85, UR4, -R89 ;  /* 0x0000000455597c23 */ /* 0x000fe20008010859 */
[----:B------:R-:W-:Y:S01]  /*4520*/  FFMA.FTZ R101, R2, R135, R101 ;  /* 0x0000008702657223 */ /* 0x000fe20000010065 */
[C---:B------:R-:W-:Y:S01]  /*4530*/  ISETP.NE.AND P0, PT, R129.reuse, RZ, PT ;  /* 0x000000ff8100720c */ /* 0x040fe20003f05270 */
[----:B------:R-:W-:Y:S01]  /*4540*/  FFMA.FTZ R99, R0, R133, R99 ;  /* 0x0000008500637223 */ /* 0x000fe20000010063 */
[----:B------:R-:W-:Y:S01]  /*4550*/  IADD3 R129, PT, PT, R129, -0x1, RZ ;  /* 0xffffffff81817810 */ /* 0x000fe20007ffe0ff */
[----:B------:R-:W-:Y:S04]  /*4560*/  FADD.FTZ R98, R98, R101 ;  /* 0x0000006562627221 */ /* 0x000fe80000010000 */
[----:B------:R-:W-:Y:S01]  /*4570*/  MUFU.EX2 R111, R111 ;  /* 0x0000006f006f7308 */ /* 0x000fe20000000800 */
[----:B--2---:R-:W-:Y:S01]  /*4580*/  F2FP.F16.F32.PACK_AB R83, R93, R94 ;  /* 0x0000005e5d53723e */ /* 0x004fe200000000ff */
[----:B------:R-:W-:Y:S04]  /*4590*/  FADD.FTZ R99, R95, R99 ;  /* 0x000000635f637221 */ /* 0x000fe80000010000 */
[----:B------:R-:W-:Y:S02]  /*45a0*/  FADD.FTZ R94, R94, R99 ;  /* 0x000000635e5e7221 */ /* 0x000fe40000010000 */
[C---:B------:R-:W-:Y:S02]  /*45b0*/  HMMA.16816.F32 R4, R80.reuse, R12, R4 ;  /* 0x0000000c5004723c */ /* 0x040fe40000001804 */
[----:B------:R-:W-:Y:S03]  /*45c0*/  MUFU.EX2 R112, R112 ;  /* 0x0000007000707308 */ /* 0x000fe60000000800 */
[C---:B------:R-:W-:Y:S01]  /*45d0*/  FMUL.FTZ R12, R2.reuse, R72 ;  /* 0x00000048020c7220 */ /* 0x040fe20000410000 */
[----:B------:R-:W-:Y:S01]  /*45e0*/  FMUL.FTZ R13, R2, R73 ;  /* 0x00000049020d7220 */ /* 0x000fe20000410000 */
[----:B------:R-:W-:Y:S01]  /*45f0*/  FADD.FTZ R93, R93, R94 ;  /* 0x0000005e5d5d7221 */ /* 0x000fe20000010000 */
[C---:B------:R-:W-:Y:S04]  /*4600*/  HMMA.16816.F32 R8, R80.reuse, R14, R8 ;  /* 0x0000000e5008723c */ /* 0x040fe80000001808 */
[----:B------:R-:W-:Y:S01]  /*4610*/  MUFU.EX2 R113, R113 ;  /* 0x0000007100717308 */ /* 0x000fe20000000800 */
[C---:B------:R-:W-:Y:S01]  /*4620*/  FMUL.FTZ R14, R0.reuse, R74 ;  /* 0x0000004a000e7220 */ /* 0x040fe20000410000 */
[----:B------:R-:W-:Y:S02]  /*4630*/  FMUL.FTZ R15, R0, R75 ;  /* 0x0000004b000f7220 */ /* 0x000fe40000410000 */
[----:B------:R-:W1:Y:S06]  /*4640*/  LDSM.16.MT88.4 R72, [R92+0x1000] ;  /* 0x001000005c48783b */ /* 0x000e6c0000004200 */
[----:B------:R-:W-:Y:S01]  /*4650*/  MUFU.EX2 R114, R114 ;  /* 0x0000007200727308 */ /* 0x000fe20000000800 */
[C---:B------:R-:W-:Y:S03]  /*4660*/  HMMA.16816.F32 R12, R80.reuse, R20, R12 ;  /* 0x00000014500c723c */ /* 0x040fe6000000180c */
[C---:B------:R-:W-:Y:S01]  /*4670*/  FMUL.FTZ R20, R2.reuse, R64 ;  /* 0x0000004002147220 */ /* 0x040fe20000410000 */
[----:B------:R-:W-:Y:S05]  /*4680*/  FMUL.FTZ R21, R2, R65 ;  /* 0x0000004102157220 */ /* 0x000fea0000410000 */
[----:B------:R-:W-:Y:S01]  /*4690*/  MUFU.EX2 R115, R115 ;  /* 0x0000007300737308 */ /* 0x000fe20000000800 */
[C---:B------:R-:W-:Y:S03]  /*46a0*/  HMMA.16816.F32 R16, R80.reuse, R22, R16 ;  /* 0x000000165010723c */ /* 0x040fe60000001810 */
[C---:B------:R-:W-:Y:S01]  /*46b0*/  FMUL.FTZ R22, R0.reuse, R66 ;  /* 0x0000004200167220 */ /* 0x040fe20000410000 */
[----:B------:R-:W-:Y:S02]  /*46c0*/  FMUL.FTZ R23, R0, R67 ;  /* 0x0000004300177220 */ /* 0x000fe40000410000 */
[----:B------:R-:W-:Y:S03]  /*46d0*/  LDSM.16.MT88.4 R64, [R120+0x7400] ;  /* 0x007400007840783b */ /* 0x000fe60000004200 */
[----:B------:R-:W-:Y:S02]  /*46e0*/  MUFU.EX2 R116, R116 ;  /* 0x0000007400747308 */ /* 0x000fe40000000800 */
[C---:B------:R-:W-:Y:S03]  /*46f0*/  HMMA.16816.F32 R20, R80.reuse, R28, R20 ;  /* 0x0000001c5014723c */ /* 0x040fe60000001814 */
[C---:B------:R-:W-:Y:S01]  /*4700*/  FMUL.FTZ R28, R2.reuse, R56 ;  /* 0x00000038021c7220 */ /* 0x040fe20000410000 */
[----:B------:R-:W-:Y:S04]  /*4710*/  FMUL.FTZ R29, R2, R57 ;  /* 0x00000039021d7220 */ /* 0x000fe80000410000 */
[----:B------:R-:W-:Y:S01]  /*4720*/  MUFU.EX2 R117, R117 ;  /* 0x0000007500757308 */ /* 0x000fe20000000800 */
[C---:B------:R-:W-:Y:S03]  /*4730*/  HMMA.16816.F32 R24, R80.reuse, R30, R24 ;  /* 0x0000001e5018723c */ /* 0x040fe60000001818 */
[C---:B------:R-:W-:Y:S01]  /*4740*/  FMUL.FTZ R30, R0.reuse, R58 ;  /* 0x0000003a001e7220 */ /* 0x040fe20000410000 */
[----:B------:R-:W-:Y:S05]  /*4750*/  FMUL.FTZ R31, R0, R59 ;  /* 0x0000003b001f7220 */ /* 0x000fea0000410000 */
[----:B------:R-:W-:Y:S01]  /*4760*/  MUFU.EX2 R102, R102 ;  /* 0x0000006600667308 */ /* 0x000fe20000000800 */
[----:B------:R-:W2:Y:S01]  /*4770*/  LDSM.16.MT88.4 R56, [R120+0x6400] ;  /* 0x006400007838783b */ /* 0x000ea20000004200 */
[----:B------:R-:W-:Y:S01]  /*4780*/  MOV R0, R3 ;  /* 0x0000000300007202 */ /* 0x000fe20000000f00 */
[C---:B-1----:R-:W-:Y:S07]  /*4790*/  HMMA.16816.F32 R28, R80.reuse, R72, R28 ;  /* 0x00000048501c723c */ /* 0x042fee000000181c */
[----:B------:R-:W1:Y:S01]  /*47a0*/  MUFU.EX2 R103, R103 ;  /* 0x0000006700677308 */ /* 0x000e620000000800 */
[C---:B------:R-:W-:Y:S09]  /*47b0*/  HMMA.16816.F32 R32, R80.reuse, R74, R32 ;  /* 0x0000004a5020723c */ /* 0x040ff20000001820 */
[----:B------:R-:W-:Y:S01]  /*47c0*/  MUFU.EX2 R104, R104 ;  /* 0x0000006800687308 */ /* 0x000fe20000000800 */
[C---:B------:R-:W-:Y:S09]  /*47d0*/  HMMA.16816.F32 R36, R80.reuse, R60, R36 ;  /* 0x0000003c5024723c */ /* 0x040ff20000001824 */
[----:B------:R-:W3:Y:S01]  /*47e0*/  MUFU.EX2 R105, R105 ;  /* 0x0000006900697308 */ /* 0x000ee20000000800 */
[C---:B------:R-:W-:Y:S01]  /*47f0*/  HMMA.16816.F32 R40, R80.reuse, R62, R40 ;  /* 0x0000003e5028723c */ /* 0x040fe20000001828 */
[----:B------:R-:W4:Y:S08]  /*4800*/  LDSM.16.MT88.4 R60, [R92+0x400] ;  /* 0x000400005c3c783b */ /* 0x000f300000004200 */
[----:B------:R-:W-:Y:S01]  /*4810*/  MUFU.EX2 R106, R106 ;  /* 0x0000006a006a7308 */ /* 0x000fe20000000800 */
[C---:B------:R-:W-:Y:S09]  /*4820*/  HMMA.16816.F32 R44, R80.reuse, R52, R44 ;  /* 0x00000034502c723c */ /* 0x040ff2000000182c */
[----:B------:R-:W5:Y:S01]  /*4830*/  MUFU.EX2 R107, R107 ;  /* 0x0000006b006b7308 */ /* 0x000f620000000800 */
[----:B-1----:R-:W-:Y:S02]  /*4840*/  F2FP.F16.F32.PACK_AB R52, R103, R102 ;  /* 0x000000666734723e */ /* 0x002fe400000000ff */
[C---:B---3--:R-:W-:Y:S01]  /*4850*/  F2FP.F16.F32.PACK_AB R53, R105.reuse, R104 ;  /* 0x000000686935723e */ /* 0x048fe200000000ff */
[----:B------:R-:W-:Y:S01]  /*4860*/  FADD.FTZ R104, R104, R93 ;  /* 0x0000005d68687221 */ /* 0x000fe20000010000 */
[----:B------:R-:W-:Y:S05]  /*4870*/  HMMA.16816.F32 R48, R80, R54, R48 ;  /* 0x000000365030723c */ /* 0x000fea0000001830 */
[----:B------:R-:W-:Y:S01]  /*4880*/  MUFU.EX2 R108, R108 ;  /* 0x0000006c006c7308 */ /* 0x000fe20000000800 */
[----:B------:R-:W-:Y:S09]  /*4890*/  FADD.FTZ R105, R105, R104 ;  /* 0x0000006869697221 */ /* 0x000ff20000010000 */
[----:B------:R-:W1:Y:S01]  /*48a0*/  MUFU.EX2 R109, R109 ;  /* 0x0000006d006d7308 */ /* 0x000e620000000800 */
[----:B-----5:R-:W-:Y:S09]  /*48b0*/  F2FP.F16.F32.PACK_AB R54, R107, R106 ;  /* 0x0000006a6b36723e */ /* 0x020ff200000000ff */
[----:B------:R-:W-:Y:S10]  /*48c0*/  MUFU.EX2 R118, R118 ;  /* 0x0000007600767308 */ /* 0x000ff40000000800 */
[----:B------:R-:W3:Y:S01]  /*48d0*/  MUFU.EX2 R119, R119 ;  /* 0x0000007700777308 */ /* 0x000ee20000000800 */
[C---:B-1----:R-:W-:Y:S01]  /*48e0*/  F2FP.F16.F32.PACK_AB R55, R109.reuse, R108 ;  /* 0x0000006c6d37723e */ /* 0x042fe200000000ff */
[----:B------:R-:W-:Y:S04]  /*48f0*/  FADD.FTZ R108, R108, R105 ;  /* 0x000000696c6c7221 */ /* 0x000fe80000010000 */
[----:B------:R-:W-:Y:S02]  /*4900*/  FADD.FTZ R109, R109, R108 ;  /* 0x0000006c6d6d7221 */ /* 0x000fe40000010000 */
[C---:B--2---:R-:W-:Y:S02]  /*4910*/  HMMA.16816.F32 R4, R52.reuse, R56, R4 ;  /* 0x000000383404723c */ /* 0x044fe40000001804 */
[----:B------:R-:W-:Y:S06]  /*4920*/  MUFU.EX2 R134, R134 ;  /* 0x0000008600867308 */ /* 0x000fec0000000800 */
[C---:B------:R-:W-:Y:S01]  /*4930*/  HMMA.16816.F32 R8, R52.reuse, R58, R8 ;  /* 0x0000003a3408723c */ /* 0x040fe20000001808 */
[----:B------:R-:W1:Y:S03]  /*4940*/  LDSM.16.MT88.4 R56, [R120+0x8400] ;  /* 0x008400007838783b */ /* 0x000e660000004200 */
[----:B------:R-:W-:Y:S01]  /*4950*/  MUFU.EX2 R87, R87 ;  /* 0x0000005700577308 */ /* 0x000fe20000000800 */
[----:B---3--:R-:W-:Y:S03]  /*4960*/  F2FP.F16.F32.PACK_AB R88, R119, R118 ;  /* 0x000000767758723e */ /* 0x008fe600000000ff */
[C---:B----4-:R-:W-:Y:S06]  /*4970*/  HMMA.16816.F32 R12, R52.reuse, R60, R12 ;  /* 0x0000003c340c723c */ /* 0x050fec000000180c */
[----:B------:R-:W-:Y:S02]  /*4980*/  MUFU.EX2 R136, R136 ;  /* 0x0000008800887308 */ /* 0x000fe40000000800 */
[C---:B------:R-:W-:Y:S01]  /*4990*/  HMMA.16816.F32 R16, R52.reuse, R62, R16 ;  /* 0x0000003e3410723c */ /* 0x040fe20000001810 */
[----:B------:R-:W2:Y:S07]  /*49a0*/  LDSM.16.MT88.4 R60, [R92+0x2400] ;  /* 0x002400005c3c783b */ /* 0x000eae0000004200 */
[----:B------:R-:W3:Y:S01]  /*49b0*/  MUFU.EX2 R137, R100 ;  /* 0x0000006400897308 */ /* 0x000ee20000000800 */
[C---:B------:R-:W-:Y:S09]  /*49c0*/  HMMA.16816.F32 R20, R52.reuse, R64, R20 ;  /* 0x000000403414723c */ /* 0x040ff20000001814 */
[----:B------:R-:W-:Y:S01]  /*49d0*/  MUFU.EX2 R86, R86 ;  /* 0x0000005600567308 */ /* 0x000fe20000000800 */
[C---:B------:R-:W-:Y:S01]  /*49e0*/  HMMA.16816.F32 R24, R52.reuse, R66, R24 ;  /* 0x000000423418723c */ /* 0x040fe20000001818 */
[----:B------:R-:W4:Y:S08]  /*49f0*/  LDSM.16.MT88.4 R64, [R120+0x6800] ;  /* 0x006800007840783b */ /* 0x000f300000004200 */
[----:B------:R5:W1:Y:S01]  /*4a00*/  MUFU.EX2 R85, R89 ;  /* 0x0000005900557308 */ /* 0x000a620000000800 */
[----:B---3--:R-:W-:Y:S01]  /*4a10*/  F2FP.F16.F32.PACK_AB R90, R137, R136 ;  /* 0x00000088895a723e */ /* 0x008fe200000000ff */
[C---:B------:R-:W-:Y:S08]  /*4a20*/  HMMA.16816.F32 R28, R52.reuse, R68, R28 ;  /* 0x00000044341c723c */ /* 0x040ff0000000181c */
[C---:B------:R-:W-:Y:S01]  /*4a30*/  HMMA.16816.F32 R32, R52.reuse, R70, R32 ;  /* 0x000000463420723c */ /* 0x040fe20000001820 */
[----:B------:R-:W3:Y:S02]  /*4a40*/  LDSM.16.MT88.4 R68, [R92+0x800] ;  /* 0x000800005c44783b */ /* 0x000ee40000004200 */
[----:B-----5:R-:W-:Y:S02]  /*4a50*/  F2FP.F16.F32.PACK_AB R89, R87, R134 ;  /* 0x000000865759723e */ /* 0x020fe400000000ff */
[----:B-1----:R-:W-:Y:S03]  /*4a60*/  F2FP.F16.F32.PACK_AB R91, R85, R86 ;  /* 0x00000056555b723e */ /* 0x002fe600000000ff */
[C---:B------:R-:W-:Y:S08]  /*4a70*/  HMMA.16816.F32 R36, R52.reuse, R56, R36 ;  /* 0x000000383424723c */ /* 0x040ff00000001824 */
[C---:B------:R-:W-:Y:S01]  /*4a80*/  HMMA.16816.F32 R40, R52.reuse, R58, R40 ;  /* 0x0000003a3428723c */ /* 0x040fe20000001828 */
[----:B------:R-:W1:Y:S07]  /*4a90*/  LDSM.16.MT88.4 R56, [R120+0x7800] ;  /* 0x007800007838783b */ /* 0x000e6e0000004200 */
[C---:B--2---:R-:W-:Y:S08]  /*4aa0*/  HMMA.16816.F32 R44, R52.reuse, R60, R44 ;  /* 0x0000003c342c723c */ /* 0x044ff0000000182c */
[----:B------:R-:W-:Y:S01]  /*4ab0*/  HMMA.16816.F32 R48, R52, R62, R48 ;  /* 0x0000003e3430723c */ /* 0x000fe20000001830 */
[----:B------:R-:W2:Y:S02]  /*4ac0*/  LDSM.16.MT88.4 R60, [R92+0x1800] ;  /* 0x001800005c3c783b */ /* 0x000ea40000004200 */
[----:B------:R-:W-:Y:S02]  /*4ad0*/  F2FP.F16.F32.PACK_AB R52, R111, R110 ;  /* 0x0000006e6f34723e */ /* 0x000fe400000000ff */
[----:B------:R-:W-:Y:S01]  /*4ae0*/  F2FP.F16.F32.PACK_AB R53, R113, R112 ;  /* 0x000000707135723e */ /* 0x000fe200000000ff */
[----:B------:R-:W-:Y:S01]  /*4af0*/  FADD.FTZ R112, R112, R109 ;  /* 0x0000006d70707221 */ /* 0x000fe20000010000 */
[----:B------:R-:W-:Y:S02]  /*4b00*/  F2FP.F16.F32.PACK_AB R54, R115, R114 ;  /* 0x000000727336723e */ /* 0x000fe400000000ff */
[----:B------:R-:W-:Y:S01]  /*4b10*/  F2FP.F16.F32.PACK_AB R55, R117, R116 ;  /* 0x000000747537723e */ /* 0x000fe200000000ff */
[----:B------:R-:W-:Y:S04]  /*4b20*/  FADD.FTZ R113, R113, R112 ;  /* 0x0000007071717221 */ /* 0x000fe80000010000 */
[----:B------:R-:W-:Y:S02]  /*4b30*/  FADD.FTZ R116, R116, R113 ;  /* 0x0000007174747221 */ /* 0x000fe40000010000 */
[C---:B----4-:R-:W-:Y:S03]  /*4b40*/  HMMA.16816.F32 R4, R52.reuse, R64, R4 ;  /* 0x000000403404723c */ /* 0x050fe60000001804 */
[----:B------:R-:W-:Y:S04]  /*4b50*/  FADD.FTZ R117, R117, R116 ;  /* 0x0000007475757221 */ /* 0x000fe80000010000 */
[----:B------:R-:W-:Y:S01]  /*4b60*/  FADD.FTZ R134, R134, R117 ;  /* 0x0000007586867221 */ /* 0x000fe20000010000 */
[C---:B------:R-:W-:Y:S01]  /*4b70*/  HMMA.16816.F32 R8, R52.reuse, R66, R8 ;  /* 0x000000423408723c */ /* 0x040fe20000001808 */
[----:B------:R-:W4:Y:S02]  /*4b80*/  LDSM.16.MT88.4 R64, [R120+0x8800] ;  /* 0x008800007840783b */ /* 0x000f240000004200 */
[----:B------:R-:W-:Y:S04]  /*4b90*/  FADD.FTZ R87, R87, R134 ;  /* 0x0000008657577221 */ /* 0x000fe80000010000 */
[----:B------:R-:W-:Y:S01]  /*4ba0*/  FADD.FTZ R86, R86, R87 ;  /* 0x0000005756567221 */ /* 0x000fe20000010000 */
[C---:B---3--:R-:W-:Y:S03]  /*4bb0*/  HMMA.16816.F32 R12, R52.reuse, R68, R12 ;  /* 0x00000044340c723c */ /* 0x048fe6000000180c */
[----:B------:R-:W-:Y:S05]  /*4bc0*/  FADD.FTZ R133, R85, R86 ;  /* 0x0000005655857221 */ /* 0x000fea0000010000 */
[C---:B------:R-:W-:Y:S01]  /*4bd0*/  HMMA.16816.F32 R16, R52.reuse, R70, R16 ;  /* 0x000000463410723c */ /* 0x040fe20000001810 */
[----:B------:R-:W-:Y:S07]  /*4be0*/  LDSM.16.MT88.4 R68, [R92+0xc00] ;  /* 0x000c00005c44783b */ /* 0x000fee0000004200 */
[C---:B-1----:R-:W-:Y:S08]  /*4bf0*/  HMMA.16816.F32 R20, R52.reuse, R56, R20 ;  /* 0x000000383414723c */ /* 0x042ff00000001814 */
[C---:B------:R-:W-:Y:S01]  /*4c00*/  HMMA.16816.F32 R24, R52.reuse, R58, R24 ;  /* 0x0000003a3418723c */ /* 0x040fe20000001818 */
[----:B------:R-:W1:Y:S07]  /*4c10*/  LDSM.16.MT88.4 R56, [R92+0x2800] ;  /* 0x002800005c38783b */ /* 0x000e6e0000004200 */
[C---:B--2---:R-:W-:Y:S08]  /*4c20*/  HMMA.16816.F32 R28, R52.reuse, R60, R28 ;  /* 0x0000003c341c723c */ /* 0x044ff0000000181c */
[C---:B------:R-:W-:Y:S01]  /*4c30*/  HMMA.16816.F32 R32, R52.reuse, R62, R32 ;  /* 0x0000003e3420723c */ /* 0x040fe20000001820 */
[----:B------:R-:W2:Y:S07]  /*4c40*/  LDSM.16.MT88.4 R60, [R120+0x7c00] ;  /* 0x007c0000783c783b */ /* 0x000eae0000004200 */
[C---:B----4-:R-:W-:Y:S08]  /*4c50*/  HMMA.16816.F32 R36, R52.reuse, R64, R36 ;  /* 0x000000403424723c */ /* 0x050ff00000001824 */
[C---:B------:R-:W-:Y:S08]  /*4c60*/  HMMA.16816.F32 R40, R52.reuse, R66, R40 ;  /* 0x000000423428723c */ /* 0x040ff00000001828 */
[C---:B-1----:R-:W-:Y:S08]  /*4c70*/  HMMA.16816.F32 R44, R52.reuse, R56, R44 ;  /* 0x00000038342c723c */ /* 0x042ff0000000182c */
[----:B------:R-:W-:Y:S01]  /*4c80*/  HMMA.16816.F32 R48, R52, R58, R48 ;  /* 0x0000003a3430723c */ /* 0x000fe20000001830 */
[----:B------:R-:W1:Y:S07]  /*4c90*/  LDSM.16.MT88.4 R52, [R92+0x1c00] ;  /* 0x001c00005c34783b */ /* 0x000e6e0000004200 */
[C---:B------:R-:W-:Y:S01]  /*4ca0*/  HMMA.16816.F32 R80, R88.reuse, R76, R4 ;  /* 0x0000004c5850723c */ /* 0x040fe20000001804 */
[----:B------:R-:W3:Y:S07]  /*4cb0*/  LDSM.16.MT88.4 R4, [R120+0x8c00] ;  /* 0x008c00007804783b */ /* 0x000eee0000004200 */
[C---:B------:R-:W-:Y:S01]  /*4cc0*/  HMMA.16816.F32 R76, R88.reuse, R78, R8 ;  /* 0x0000004e584c723c */ /* 0x040fe20000001808 */
[----:B------:R-:W4:Y:S07]  /*4cd0*/  LDSM.16.MT88.4 R8, [R92+0x2c00] ;  /* 0x002c00005c08783b */ /* 0x000f2e0000004200 */
[C---:B------:R-:W-:Y:S03]  /*4ce0*/  HMMA.16816.F32 R72, R88.reuse, R68, R12 ;  /* 0x000000445848723c */ /* 0x040fe6000000180c */
        /* <DEDUP_REMOVED lines=20> */
[C---:B------:R-:W-:Y:S08]  /*4e30*/  HMMA.16816.F32 R40, R88.reuse, R6, R40 ;  /* 0x000000065828723c */ /* 0x040ff00000001828 */
[C---:B----4-:R-:W-:Y:S08]  /*4e40*/  HMMA.16816.F32 R44, R88.reuse, R8, R44 ;  /* 0x00000008582c723c */ /* 0x050ff0000000182c */
[----:B------:R-:W-:Y:S03]  /*4e50*/  HMMA.16816.F32 R48, R88, R10, R48 ;  /* 0x0000000a5830723c */ /* 0x000fe60000001830 */
[----:B------:R-:W-:Y:S05]  /*4e60*/  MOV R89, R84 ;  /* 0x0000005400597202 */ /* 0x000fea0000000f00 */
[----:B------:R-:W-:Y:S01]  /*4e70*/  @!UPT UIADD3 URZ, UPT, UPT, URZ, URZ, URZ ;  /* 0x000000fffffff290 */ /* 0x000fe2000fffe0ff */
[----:B------:R-:W-:Y:S11]  /*4e80*/  @P0 BRA `(.L_x_951) ;  /* 0xffffffe400180947 */ /* 0x000ff6000383ffff */
.L_x_950:
        /* <DEDUP_REMOVED lines=25> */
[----:B------:R-:W-:Y:S01]  /*5020*/  LOP3.LUT R17, R4, 0xd8, RZ, 0xc0, !PT ;  /* 0x000000d804117812 */ /* 0x000fe200078ec0ff */
[----:B----4-:R-:W-:Y:S01]  /*5030*/  FADD.FTZ R6, R11, R6 ;  /* 0x000000060b067221 */ /* 0x010fe20000010000 */
[----:B------:R-:W2:Y:S01]  /*5040*/  MUFU.RCP R10, R7 ;  /* 0x00000007000a7308 */ /* 0x000ea20000001000 */
[----:B------:R-:W-:-:S02]  /*5050*/  FSETP.NE.FTZ.AND P4, PT, R7, RZ, PT ;  /* 0x000000ff0700720b */ /* 0x000fc40003f95000 */
[----:B------:R-:W-:Y:S02]  /*5060*/  LOP3.LUT R2, R2, R9, RZ, 0xfc, !PT ;  /* 0x0000000902027212 */ /* 0x000fe400078efcff */
[----:B------:R-:W-:Y:S02]  /*5070*/  FSETP.NE.FTZ.AND P3, PT, R6, RZ, PT ;  /* 0x000000ff0600720b */ /* 0x000fe40003f75000 */
[----:B------:R-:W-:Y:S01]  /*5080*/  SHF.L.U32 R9, R0, 0x2, RZ ;  /* 0x0000000200097819 */ /* 0x000fe200000006ff */
[----:B------:R-:W4:Y:S01]  /*5090*/  MUFU.RCP R8, R6 ;  /* 0x0000000600087308 */ /* 0x000f220000001000 */
[----:B------:R-:W-:Y:S02]  /*50a0*/  LEA R11, R2, UR5, 0x1 ;  /* 0x00000005020b7c11 */ /* 0x000fe4000f8e08ff */
[----:B------:R-:W-:Y:S02]  /*50b0*/  LOP3.LUT R2, R9, 0x20, RZ, 0xc0, !PT ;  /* 0x0000002009027812 */ /* 0x000fe400078ec0ff */
        /* <DEDUP_REMOVED lines=37> */
[----:B------:R-:W-:Y:S01]  /*5310*/  IADD3 R9, PT, PT, R11, -R2, RZ ;  /* 0x800000020b097210 */ /* 0x000fe20007ffe0ff */
        /* <DEDUP_REMOVED lines=25> */
[----:B------:R-:W2:Y:S01]  /*54b0*/  LDC R2, c[0x0][0x434] ;  /* 0x00010d00ff027b82 */ /* 0x000ea20000000800 */
        /* <DEDUP_REMOVED lines=20> */
[----:B------:R-:W4:Y:S01]  /*5600*/  @P1 LDC.64 R42, c[0x0][0x430] ;  /* 0x00010c00ff2a1b82 */ /* 0x000f220000000a00 */
[----:B------:R-:W-:Y:S01]  /*5610*/  F2FP.F16.F32.PACK_AB R48, R49, R48 ;  /* 0x000000303130723e */ /* 0x000fe200000000ff */
[----:B------:R-:W-:Y:S01]  /*5620*/  STS [R13+0x230], R70 ;  /* 0x000230460d007388 */ /* 0x000fe20000000800 */
[----:B------:R-:W-:-:S02]  /*5630*/  F2FP.F16.F32.PACK_AB R12, R51, R12 ;  /* 0x0000000c330c723e */ /* 0x000fc400000000ff */
[----:B------:R-:W-:Y:S01]  /*5640*/  @P1 MOV R10, 0x1 ;  /* 0x00000001000a1802 */ /* 0x000fe20000000f00 */
[----:B------:R-:W-:Y:S04]  /*5650*/  STS [R11+0x1000], R64 ;  /* 0x001000400b007388 */ /* 0x000fe80000000800 */
[----:B------:R-:W-:Y:S04]  /*5660*/  STS [R11+0x1200], R66 ;  /* 0x001200420b007388 */ /* 0x000fe80000000800 */
[----:B------:R-:W-:Y:S04]  /*5670*/  STS [R9+0x1010], R60 ;  /* 0x0010103c09007388 */ /* 0x000fe80000000800 */
[----:B------:R-:W-:Y:S04]  /*5680*/  STS [R9+0x1210], R62 ;  /* 0x0012103e09007388 */ /* 0x000fe80000000800 */
[----:B------:R-:W-:Y:S01]  /*5690*/  STS [R15+0x1020], R56 ;  /* 0x001020380f007388 */ /* 0x000fe20000000800 */
[----:B----4-:R-:W-:-:S03]  /*56a0*/  @P1 IMAD R43, R43, R42, RZ ;  /* 0x0000002a2b2b1224 */ /* 0x010fc600078e02ff */
        /* <DEDUP_REMOVED lines=9> */
[----:B------:R1:W-:Y:S01]  /*5740*/  STS [R13+0x2030], R48 ;  /* 0x002030300d007388 */ /* 0x0003e20000000800 */
[----:B----4-:R-:W-:-:S04]  /*5750*/  LOP3.LUT R5, R17, 0x18, R0, 0x78, !PT ;  /* 0x0000001811057812 */ /* 0x010fc800078e7800 */
[----:B------:R-:W-:Y:S01]  /*5760*/  LOP3.LUT R5, R5, 0x1f20, R4, 0xf8, !PT ;  /* 0x00001f2005057812 */ /* 0x000fe200078ef804 */
[----:B-----5:R-:W4:Y:S01]  /*5770*/  @P1 LDC R15, c[0x0][0x430] ;  /* 0x00010c00ff0f1b82 */ /* 0x020f220000000800 */
[----:B--23--:R-:W-:Y:S05]  /*5780*/  @P1 BRA `(.L_x_954) ;  /* 0x0000000000281947 */ /* 0x00cfea0003800000 */
[----:B------:R-:W-:Y:S01]  /*5790*/  ISETP.NE.AND P0, PT, RZ, UR4, PT ;  /* 0x00000004ff007c0c */ /* 0x000fe2000bf05270 */
[----:B------:R-:W2:-:S12]  /*57a0*/  LDC R9, c[0x0][0x3e0] ;  /* 0x0000f800ff097b82 */ /* 0x000e980000000800 */
[----:B------:R-:W3:Y:S01]  /*57b0*/  @P0 LDC R43, c[0x0][0x454] ;  /* 0x00011500ff2b0b82 */ /* 0x000ee20000000800 */
[----:B----4-:R-:W-:Y:S02]  /*57c0*/  @P0 MOV R15, 0x1 ;  /* 0x00000001000f0802 */ /* 0x010fe40000000f00 */
[----:B------:R-:W-:-:S05]  /*57d0*/  @!P0 MOV R15, 0x1 ;  /* 0x00000001000f8802 */ /* 0x000fca0000000f00 */
[----:B------:R-:W2:Y:S08]  /*57e0*/  @P0 LDC R10, c[0x0][0x454] ;  /* 0x00011500ff0a0b82 */ /* 0x000eb00000000800 */
[----:B------:R-:W4:Y:S08]  /*57f0*/  @!P0 LDC R8, c[0x0][0x434] ;  /* 0x00010d00ff088b82 */ /* 0x000f300000000800 */
[----:B------:R-:W1:Y:S01]  /*5800*/  @!P0 LDC R43, c[0x0][0x434] ;  /* 0x00010d00ff2b8b82 */ /* 0x000e620000000800 */
[----:B--2---:R-:W-:-:S02]  /*5810*/  @P0 IMAD R10, R10, R9, RZ ;  /* 0x000000090a0a0224 */ /* 0x004fc400078e02ff */
[----:B---34-:R-:W-:-:S07]  /*5820*/  @!P0 IMAD R10, R8, R9, RZ ;  /* 0x00000009080a8224 */ /* 0x018fce00078e02ff */
.L_x_954:
[----:B------:R2:W-:Y:S01]  /*5830*/  STS [R13+0x2230], R12 ;  /* 0x0022300c0d007388 */ /* 0x0005e20000000800 */
[----:B------:R-:W-:Y:S01]  /*5840*/  ISETP.NE.AND P0, PT, RZ, UR4, !P1 ;  /* 0x00000004ff007c0c */ /* 0x000fe2000cf05270 */
[----:B------:R-:W3:Y:S01]  /*5850*/  LDC.64 R8, c[0x0][0x400] ;  /* 0x00010000ff087b82 */ /* 0x000ee20000000a00 */
[----:B-1----:R-:W-:Y:S01]  /*5860*/  IMAD R43, R43, UR6, RZ ;  /* 0x000000062b2b7c24 */ /* 0x002fe2000f8e02ff */
[----:B------:R-:W1:Y:S01]  /*5870*/  @P4 MUFU.LG2 R44, R7 ;  /* 0x00000007002c4308 */ /* 0x000e620000000c00 */
[----:B------:R-:W-:-:S05]  /*5880*/  LEA R5, R5, UR5, 0x1 ;  /* 0x0000000505057c11 */ /* 0x000fca000f8e08ff */
[----:B------:R-:W-:Y:S01]  /*5890*/  BAR.SYNC.DEFER_BLOCKING 0x0 ;  /* 0x0000000000007b1d */ /* 0x000fe20000010000 */
[----:B------:R-:W-:Y:S01]  /*58a0*/  IMAD R45, R2, UR7, RZ ;  /* 0x00000007022d7c24 */ /* 0x000fe2000f8e02ff */
[----:B------:R-:W-:Y:S01]  /*58b0*/  LOP3.LUT P5, RZ, R0, 0x3, RZ, 0xc0, !PT ;  /* 0x0000000300ff7812 */ /* 0x000fe200078ac0ff */
[----:B------:R-:W-:Y:S01]  /*58c0*/  IMAD.MOV.U32 R49, RZ, RZ, RZ ;  /* 0x000000ffff317224 */ /* 0x000fe200078e00ff */
[----:B------:R-:W-:Y:S01]  /*58d0*/  LOP3.LUT R48, R4, 0x18, RZ, 0xc0, !PT ;  /* 0x0000001804307812 */ /* 0x000fe200078ec0ff */
[----:B------:R-:W-:-:S03]  /*58e0*/  IMAD.MOV.U32 R40, RZ, RZ, 0x7f800000 ;  /* 0x7f800000ff287424 */ /* 0x000fc600078e00ff */
[----:B------:R-:W5:Y:S01]  /*58f0*/  @P4 LDC R41, c[0x0][0x458] ;  /* 0x00011600ff294b82 */ /* 0x000f620000000800 */
[----:B------:R-:W2:Y:S01]  /*5900*/  @P3 MUFU.LG2 R6, R6 ;  /* 0x0000000600063308 */ /* 0x000ea20000000c00 */
[----:B------:R-:W-:Y:S01]  /*5910*/  @!P0 IMAD R43, R10, UR7, R43 ;  /* 0x000000070a2b8c24 */ /* 0x000fe2000f8e022b */
[----:B------:R-:W-:Y:S01]  /*5920*/  SHF.R.S32.HI R4, RZ, 0x1f, R45 ;  /* 0x0000001fff047819 */ /* 0x000fe2000001142d */
[----:B------:R-:W-:Y:S01]  /*5930*/  BSSY.RECONVERGENT B0, `(.L_x_955) ;  /* 0x0000030000007945 */ /* 0x000fe20003800200 */
[----:B------:R-:W-:-:S03]  /*5940*/  SEL R45, R45, RZ, P0 ;  /* 0x000000ff2d2d7207 */ /* 0x000fc60000000000 */
[----:B------:R-:W4:Y:S01]  /*5950*/  @P3 LDC R42, c[0x0][0x458] ;  /* 0x00011600ff2a3b82 */ /* 0x000f220000000800 */
[----:B-1----:R-:W-:Y:S01]  /*5960*/  @P4 FMUL.FTZ R47, R44, 0.69314718246459960938 ;  /* 0x3f3172182c2f4820 */ /* 0x002fe20000410000 */
[----:B------:R-:W-:Y:S02]  /*5970*/  IMAD.MOV.U32 R7, RZ, RZ, 0x7f800000 ;  /* 0x7f800000ff077424 */ /* 0x000fe400078e00ff */
[----:B---3--:R-:W-:-:S04]  /*5980*/  IMAD.WIDE.U32 R48, R8, UR7, R48 ;  /* 0x0000000708307c25 */ /* 0x008fc8000f8e0030 */
[----:B--2---:R-:W1:Y:S01]  /*5990*/  LDC.64 R12, c[0x0][0x410] ;  /* 0x00010400ff0c7b82 */ /* 0x004e620000000a00 */
[----:B------:R-:W2:Y:S01]  /*59a0*/  LDS.128 R36, [R5] ;  /* 0x0000000005247984 */ /* 0x000ea20000000c00 */
[----:B------:R-:W-:-:S03]  /*59b0*/  @P3 FMUL.FTZ R44, R6, 0.69314718246459960938 ;  /* 0x3f317218062c3820 */ /* 0x000fc60000410000 */
[----:B------:R-:W3:Y:S03]  /*59c0*/  LDS.128 R32, [R5+0x800] ;  /* 0x0008000005207984 */ /* 0x000ee60000000c00 */
[----:B------:R-:W1:Y:S01]  /*59d0*/  LDC.64 R10, c[0x0][0x408] ;  /* 0x00010200ff0a7b82 */ /* 0x000e620000000a00 */
[----:B-----5:R-:W-:Y:S01]  /*59e0*/  @P4 FFMA.FTZ R40, R84, R41, R47 ;  /* 0x0000002954284223 */ /* 0x020fe2000001002f */
[----:B------:R-:W1:Y:S01]  /*59f0*/  LDS.128 R28, [R5+0x1000] ;  /* 0x00100000051c7984 */ /* 0x000e620000000c00 */
[----:B------:R-:W-:-:S03]  /*5a00*/  IMAD R41, R9, UR7, R49 ;  /* 0x0000000709297c24 */ /* 0x000fc6000f8e0231 */
[----:B------:R-:W1:Y:S01]  /*5a10*/  LDS.128 R24, [R5+0x1800] ;  /* 0x0018000005187984 */ /* 0x000e620000000c00 */
[----:B----4-:R-:W-:Y:S01]  /*5a20*/  @P3 FFMA.FTZ R7, R3, R42, R44 ;  /* 0x0000002a03073223 */ /* 0x010fe2000001002c */
[----:B------:R-:W-:Y:S02]  /*5a30*/  SHF.R.U32.HI R42, RZ, 0x2, R0 ;  /* 0x00000002ff2a7819 */ /* 0x000fe40000011600 */
[----:B------:R-:W4:Y:S04]  /*5a40*/  LDS.128 R20, [R5+0x2000] ;  /* 0x0020000005147984 */ /* 0x000f280000000c00 */
[----:B------:R5:W1:Y:S02]  /*5a50*/  LDS.128 R16, [R5+0x2800] ;  /* 0x0028000005107984 */ /* 0x000a640000000c00 */
[----:B-----5:R-:W-:-:S05]  /*5a60*/  SHF.L.U32 R5, R14, 0x6, RZ ;  /* 0x000000060e057819 */ /* 0x020fca00000006ff */
[----:B------:R-:W-:-:S05]  /*5a70*/  IMAD R46, R5, R15, RZ ;  /* 0x0000000f052e7224 */ /* 0x000fca00078e02ff */
[--C-:B------:R-:W-:Y:S02]  /*5a80*/  IADD3 R6, P2, P1, R46, R45, R43.reuse ;  /* 0x0000002d2e067210 */ /* 0x100fe4000795e02b */
[----:B------:R-:W-:Y:S02]  /*5a90*/  SHF.R.S32.HI R46, RZ, 0x1f, R46 ;  /* 0x0000001fff2e7819 */ /* 0x000fe4000001142e */
[----:B------:R-:W-:Y:S02]  /*5aa0*/  SEL R45, R4, RZ, P0 ;  /* 0x000000ff042d7207 */ /* 0x000fe40000000000 */
[----:B------:R-:W-:-:S04]  /*5ab0*/  SHF.R.S32.HI R43, RZ, 0x1f, R43 ;  /* 0x0000001fff2b7819 */ /* 0x000fc8000001142b */
[----:B------:R-:W-:Y:S01]  /*5ac0*/  IADD3.X R43, PT, PT, R46, R45, R43, P2, P1 ;  /* 0x0000002d2e2b7210 */ /* 0x000fe200017e242b */
[----:B-1234-:R-:W-:Y:S06]  /*5ad0*/  @P5 BRA `(.L_x_956) ;  /* 0x0000000000545947 */ /* 0x01efec0003800000 */
[----:B------:R-:W-:Y:S01]  /*5ae0*/  SHF.R.U32.HI R0, RZ, 0x1, R0 ;  /* 0x00000001ff007819 */ /* 0x000fe20000011600 */
[----:B------:R-:W-:-:S03]  /*5af0*/  IMAD.IADD R5, R2, 0x1, -R5 ;  /* 0x0000000102057824 */ /* 0x000fc600078e0a05 */
        /* <DEDUP_REMOVED lines=8> */
[CC--:B------:R-:W-:Y:S01]  /*5b80*/  @!P3 IADD3 R8, P1, PT, R0.reuse, R6.reuse, RZ ;  /* 0x000000060008b210 */ /* 0x0c0fe20007f3e0ff */
[----:B------:R-:W2:Y:S03]  /*5b90*/  @!P2 LDC.64 R2, c[0x0][0x420] ;  /* 0x00010800ff02ab82 */ /* 0x000ea60000000a00 */
[C---:B------:R-:W-:Y:S02]  /*5ba0*/  @!P2 IADD3 R6, P0, PT, R15.reuse, R6, RZ ;  /* 0x000000060f06a210 */ /* 0x040fe40007f1e0ff */
        /* <DEDUP_REMOVED lines=8> */
.L_x_956:
[----:B------:R-:W-:Y:S05]  /*5c30*/  BSYNC.RECONVERGENT B0 ;  /* 0x0000000000007941 */ /* 0x000fea0003800200 */
.L_x_955:
[----:B------:R-:W-:Y:S01]  /*5c40*/  MOV R43, RZ ;  /* 0x000000ff002b7202 */ /* 0x000fe20000000f00 */
[----:B------:R-:W2:Y:S01]  /*5c50*/  LDCU.64 UR4, c[0x0][0x3f0] ;  /* 0x00007e00ff0477ac */ /* 0x000ea20008000a00 */
[----:B-1----:R-:W-:Y:S01]  /*5c60*/  MOV R40, R48 ;  /* 0x0000003000287202 */ /* 0x002fe20000000f00 */
[----:B------:R-:W-:-:S04]  /*5c70*/  IMAD.WIDE.U32 R14, R14, 0x40, R42 ;  /* 0x000000400e0e7825 */ /* 0x000fc800078e002a */
[----:B------:R-:W-:-:S04]  /*5c80*/  IMAD.WIDE.U32 R40, R12, UR6, R40 ;  /* 0x000000060c287c25 */ /* 0x000fc8000f8e0028 */
[-C--:B------:R-:W-:Y:S02]  /*5c90*/  IMAD R0, R15, R10.reuse, RZ ;  /* 0x0000000a0f007224 */ /* 0x080fe400078e02ff */
[----:B------:R-:W-:Y:S02]  /*5ca0*/  IMAD R41, R13, UR6, R41 ;  /* 0x000000060d297c24 */ /* 0x000fe4000f8e0229 */
[C---:B------:R-:W-:Y:S02]  /*5cb0*/  IMAD R0, R14.reuse, R11, R0 ;  /* 0x0000000b0e007224 */ /* 0x040fe400078e0200 */
[----:B------:R-:W-:-:S05]  /*5cc0*/  IMAD.WIDE.U32 R14, R14, R10, R40 ;  /* 0x0000000a0e0e7225 */ /* 0x000fca00078e0028 */
[----:B------:R-:W-:Y:S02]  /*5cd0*/  IADD3 R0, PT, PT, R15, R0, RZ ;  /* 0x000000000f007210 */ /* 0x000fe40007ffe0ff */
[----:B--2---:R-:W-:-:S04]  /*5ce0*/  LEA R2, P0, R14, UR4, 0x1 ;  /* 0x000000040e027c11 */ /* 0x004fc8000f8008ff */
[----:B------:R-:W-:Y:S02]  /*5cf0*/  LEA.HI.X R3, R14, UR5, R0, 0x1, P0 ;  /* 0x000000050e037c11 */ /* 0x000fe400080f0c00 */
[----:B------:R-:W-:-:S03]  /*5d00*/  LEA R4, P0, R10, R2, 0x6 ;  /* 0x000000020a047211 */ /* 0x000fc600078030ff */
[----:B------:R-:W-:Y:S01]  /*5d10*/  STG.E.128 desc[UR26][R2.64], R36 ;  /* 0x0000002402007986 */ /* 0x000fe2000c101d1a */
[----:B------:R-:W-:-:S03]  /*5d20*/  LEA.HI.X R5, R10, R3, R11, 0x6, P0 ;  /* 0x000000030a057211 */ /* 0x000fc600000f340b */
[----:B------:R-:W-:Y:S04]  /*5d30*/  STG.E.128 desc[UR26][R2.64+0x40], R28 ;  /* 0x0000401c02007986 */ /* 0x000fe8000c101d1a */
[----:B------:R-:W-:Y:S04]  /*5d40*/  STG.E.128 desc[UR26][R2.64+0x80], R20 ;  /* 0x0000801402007986 */ /* 0x000fe8000c101d1a */
[----:B------:R-:W-:Y:S04]  /*5d50*/  STG.E.128 desc[UR26][R4.64], R32 ;  /* 0x0000002004007986 */ /* 0x000fe8000c101d1a */
[----:B------:R-:W-:Y:S04]  /*5d60*/  STG.E.128 desc[UR26][R4.64+0x40], R24 ;  /* 0x0000401804007986 */ /* 0x000fe8000c101d1a */
[----:B------:R-:W-:Y:S01]  /*5d70*/  STG.E.128 desc[UR26][R4.64+0x80], R16 ;  /* 0x0000801004007986 */ /* 0x000fe2000c101d1a */
[----:B------:R-:W-:Y:S05]  /*5d80*/  EXIT ;  /* 0x000000000000794d */ /* 0x000fea0003800000 */
.L_x_957:
        /* <DEDUP_REMOVED lines=15> */
.L_x_1279:


//--------------------- .text._ZN5flash16flash_fwd_kernelI23Flash_fwd_kernel_traitsILi96ELi64ELi64ELi4ELb0ELb0EN7cutlass6half_tE19Flash_kernel_traitsILi96ELi64ELi64ELi4ES3_EELb1ELb1ELb0ELb0ELb0ELb1ELb0ELb0EEEvNS_16Flash_fwd_paramsE --------------------------
	.section	.text._ZN5flash16flash_fwd_kernelI23Flash_fwd_kernel_traitsILi96ELi64ELi64ELi4ELb0ELb0EN7cutlass6half_tE19Flash_kernel_traitsILi96ELi64ELi64ELi4ES3_EELb1ELb1ELb0ELb0ELb0ELb1ELb0ELb0EEEvNS_16Flash_fwd_paramsE,"ax",@progbits
	.align	128
        .global         _ZN5flash16flash_fwd_kernelI23Flash_fwd_kernel_traitsILi96ELi64ELi64ELi4ELb0ELb0EN7cutlass6half_tE19Flash_kernel_traitsILi96ELi64ELi64ELi4ES3_EELb1ELb1ELb0ELb0ELb0ELb1ELb0ELb0EEEvNS_16Flash_fwd_paramsE
        .type           _ZN5flash16flash_fwd_kernelI23Flash_fwd_kernel_traitsILi96ELi64ELi64ELi4ELb0ELb0EN7cutlass6half_tE19Flash_kernel_traitsILi96ELi64ELi64ELi4ES3_EELb1ELb1ELb0ELb0ELb0ELb1ELb0ELb0EEEvNS_16Flash_fwd_paramsE,@function
        .size           _ZN5flash16flash_fwd_kernelI23Flash_fwd_kernel_traitsILi96ELi64ELi64ELi4ELb0ELb0EN7cutlass6half_tE19Flash_kernel_traitsILi96ELi64ELi64ELi4ES3_EELb1ELb1ELb0ELb0ELb0ELb1ELb0ELb0EEEvNS_16Flash_fwd_paramsE,(.L_x_1280 - _ZN5flash16flash_fwd_kernelI23Flash_fwd_kernel_traitsILi96ELi64ELi64ELi4ELb0ELb0EN7cutlass6half_tE19Flash_kernel_traitsILi96ELi64ELi64ELi4ES3_EELb1ELb1ELb0ELb0ELb0ELb1ELb0ELb0EEEvNS_16Flash_fwd_paramsE)
        .other          _ZN5flash16flash_fwd_kernelI23Flash_fwd_kernel_traitsILi96ELi64ELi64ELi4ELb0ELb0EN7cutlass6half_tE19Flash_kernel_traitsILi96ELi64ELi64ELi4ES3_EELb1ELb1ELb0ELb0ELb0ELb1ELb0ELb0EEEvNS_16Flash_fwd_paramsE,@"STO_CUDA_ENTRY STV_DEFAULT"
_ZN5flash16flash_fwd_kernelI23Flash_fwd_kernel_traitsILi96ELi64ELi64ELi4ELb0ELb0EN7cutlass6half_tE19Flash_kernel_traitsILi96ELi64ELi64ELi4ES3_EELb1ELb1ELb0ELb0ELb0ELb1ELb0ELb0EEEvNS_16Flash_fwd_paramsE:
.text._ZN5flash16flash_fwd_kernelI23Flash_fwd_kernel_traitsILi96ELi64ELi64ELi4ELb0ELb0EN7cutlass6half_tE19Flash_kernel_traitsILi96ELi64ELi64ELi4ES3_EELb1ELb1ELb0ELb0ELb0ELb1ELb0ELb0EEEvNS_16Flash_fwd_paramsE:
        /* <DEDUP_REMOVED lines=17> */
[----:B----4-:R-:W2:Y:S04]  /*0110*/  @P3 LDG.E.64 R10, desc[UR22][R10.64] ;  /* 0x000000160a0a3981 */ /* 0x010ea8000c1e1b00 */
[----:B------:R4:W2:Y:S01]  /*0120*/  @P3 LDG.E.64 R8, desc[UR22][R6.64] ;  /* 0x0000001606083981 */ /* 0x0008a2000c1e1b00 */
[----:B------:R-:W-:Y:S01]  /*0130*/  IMAD.MOV.U32 R121, RZ, RZ, -0x1 ;  /* 0xffffffffff797424 */ /* 0x000fe200078e00ff */
[----:B-1----:R-:W-:-:S04]  /*0140*/  LOP3.LUT R5, R123, UR19, R124, 0xfe, !PT ;  /* 0x000000137b057c12 */ /* 0x002fc8000f8efe7c */
[----:B------:R-:W-:Y:S02]  /*0150*/  LOP3.LUT P4, RZ, R5, R122, RZ, 0xfc, !PT ;  /* 0x0000007a05ff7212 */ /* 0x000fe4000788fcff */
[C---:B---3--:R-:W-:Y:S01]  /*0160*/  ISETP.NE.U32.AND P0, PT, R2.reuse, RZ, PT ;  /* 0x000000ff0200720c */ /* 0x048fe20003f05070 */
[----:B------:R-:W1:Y:S01]  /*0170*/  LDC.64 R4, c[0x0][0x460] ;  /* 0x00011800ff047b82 */ /* 0x000e620000000a00 */
[----:B------:R-:W-:Y:S02]  /*0180*/  ISETP.NE.U32.AND P1, PT, R2, RZ, PT ;  /* 0x000000ff0200720c */ /* 0x000fe40003f25070 */
[C---:B------:R-:W-:Y:S02]  /*0190*/  ISETP.NE.AND.EX P0, PT, R3.reuse, RZ, PT, P0 ;  /* 0x000000ff0300720c */ /* 0x040fe40003f05300 */
[----:B------:R-:W-:-:S03]  /*01a0*/  ISETP.NE.AND.EX P1, PT, R3, RZ, PT, P1 ;  /* 0x000000ff0300720c */ /* 0x000fc60003f25310 */
[----:B----4-:R-:W3:Y:S08]  /*01b0*/  @P3 LDC R6, c[0x0][0x520] ;  /* 0x00014800ff063b82 */ /* 0x010ef00000000800 */
[----:B------:R-:W-:Y:S01]  /*01c0*/  VOTEU.ANY UP0, P0 ;  /* 0x0000000000ff7886 */ /* 0x000fe20000000100 */
[----:B------:R-:W4:Y:S01]  /*01d0*/  @!P4 LDC.64 R16, c[0x0][0x528] ;  /* 0x00014a00ff10cb82 */ /* 0x000f220000000a00 */
[----:B------:R-:W-:Y:S01]  /*01e0*/  PLOP3.LUT P0, PT, PT, PT, UP0, 0x80, 0x8 ;  /* 0x000000000008781c */ /* 0x000fe20003f0f008 */
[----:B-1----:R-:W-:Y:S01]  /*01f0*/  IMAD.WIDE.U32 R4, R124, 0x4, R4 ;  /* 0x000000047c047825 */ /* 0x002fe200078e0004 */
[----:B--2---:R-:W-:-:S02]  /*0200*/  @P3 R2UR UR24, R10 ;  /* 0x000000000a1832ca */ /* 0x004fc400000e0000 */
[----:B------:R-:W-:Y:S02]  /*0210*/  @P3 R2UR UR25, R11 ;  /* 0x000000000b1932ca */ /* 0x000fe400000e0000 */
[----:B---3--:R-:W-:-:S05]  /*0220*/  @P3 IADD3 R0, P2, PT, R8, R6, RZ ;  /* 0x0000000608003210 */ /* 0x008fca0007f5e0ff */
[----:B------:R-:W-:Y:S01]  /*0230*/  @P3 IMAD.X R7, RZ, RZ, R9, P2 ;  /* 0x000000ffff073224 */ /* 0x000fe200010e0609 */
[----:B------:R-:W-:Y:S01]  /*0240*/  ISETP.NE.U32.AND P3, PT, RZ, UR4, PT ;  /* 0x00000004ff007c0c */ /* 0x000fe2000bf65070 */
[----:B------:R-:W-:Y:S02]  /*0250*/  @!P4 IMAD.MOV.U32 R6, RZ, RZ, R0 ;  /* 0x000000ffff06c224 */ /* 0x000fe400078e0000 */
[----:B------:R-:W-:Y:S01]  /*0260*/  IMAD.U32 R12, RZ, RZ, UR24 ;  /* 0x00000018ff0c7e24 */ /* 0x000fe2000f8e00ff */
[----:B------:R-:W-:Y:S01]  /*0270*/  ISETP.NE.AND.EX P3, PT, RZ, UR5, PT, P3 ;  /* 0x00000005ff007c0c */ /* 0x000fe2000bf65330 */
[----:B------:R-:W-:Y:S01]  /*0280*/  IMAD.U32 R13, RZ, RZ, UR25 ;  /* 0x00000019ff0d7e24 */ /* 0x000fe2000f8e00ff */
[----:B----4-:R1:W-:Y:S04]  /*0290*/  @!P4 STG.E.64 desc[UR22][R16.64+0x8], R6 ;  /* 0x000008061000c986 */ /* 0x0103e8000c101b16 */
[----:B------:R2:W-:Y:S01]  /*02a0*/  @!P4 STG.E.64 desc[UR22][R16.64], R12 ;  /* 0x0000000c1000c986 */ /* 0x0005e2000c101b16 */
[----:B------:R-:W-:Y:S01]  /*02b0*/  ISETP.NE.U32.AND P4, PT, RZ, UR6, PT ;  /* 0x00000006ff007c0c */ /* 0x000fe2000bf85070 */
[----:B------:R-:W-:-:S02]  /*02c0*/  IMAD.SHL.U32 R9, R124, 0x4, RZ ;  /* 0x000000047c097824 */ /* 0x000fc400078e00ff */
[----:B------:R-:W3:Y:S01]  /*02d0*/  @P1 LDG.E R121, desc[UR22][R4.64] ;  /* 0x0000001604791981 */ /* 0x000ee2000c1e1900 */
[----:B------:R-:W-:-:S03]  /*02e0*/  ISETP.NE.AND.EX P4, PT, RZ, UR7, PT, P4 ;  /* 0x00000007ff007c0c */ /* 0x000fc6000bf85340 */
[----:B------:R4:W3:Y:S01]  /*02f0*/  @P0 LDG.E R2, desc[UR22][R4.64+0x4] ;  /* 0x0000041604020981 */ /* 0x0008e2000c1e1900 */
[----:B------:R-:W-:-:S09]  /*0300*/  SHF.R.U32.HI R10, RZ, 0x1e, R124 ;  /* 0x0000001eff0a7819 */ /* 0x000fd2000001167c */
[----:B------:R-:W-:-:S04]  /*0310*/  @P4 IADD3 R14, P2, PT, R9, UR6, RZ ;  /* 0x00000006090e4c10 */ /* 0x000fc8000ff5e0ff */
[C---:B------:R-:W-:Y:S01]  /*0320*/  @P4 IADD3.X R15, PT, PT, R10.reuse, UR7, RZ, P2, !PT ;  /* 0x000000070a0f4c10 */ /* 0x040fe200097fe4ff */
[----:B-1----:R-:W-:Y:S01]  /*0330*/  IMAD.MOV.U32 R6, RZ, RZ, RZ ;  /* 0x000000ffff067224 */ /* 0x002fe200078e00ff */
[----:B--2---:R-:W-:Y:S01]  /*0340*/  @P3 IADD3 R12, P1, PT, R9, UR4, RZ ;  /* 0x00000004090c3c10 */ /* 0x004fe2000ff3e0ff */
[----:B----4-:R-:W1:Y:S01]  /*0350*/  LDC.64 R4, c[0x0][0x468] ;  /* 0x00011a00ff047b82 */ /* 0x010e620000000a00 */
[----:B------:R-:W2:Y:S03]  /*0360*/  LDCU.U8 UR4, c[0x0][0x532] ;  /* 0x0000a640ff0477ac */ /* 0x000ea60008000000 */
[----:B------:R4:W5:Y:S01]  /*0370*/  @P4 LDG.E R6, desc[UR22][R14.64] ;  /* 0x000000160e064981 */ /* 0x000962000c1e1900 */
[----:B------:R-:W-:Y:S01]  /*0380*/  @P3 IADD3.X R13, PT, PT, R10, UR5, RZ, P1, !PT ;  /* 0x000000050a0d3c10 */ /* 0x000fe20008ffe4ff */
[----:B------:R-:W-:-:S04]  /*0390*/  IMAD.MOV.U32 R11, RZ, RZ, -0x1 ;  /* 0xffffffffff0b7424 */ /* 0x000fc800078e00ff */
[----:B------:R4:W5:Y:S01]  /*03a0*/  @P3 LDG.E R87, desc[UR22][R12.64] ;  /* 0x000000160c573981 */ /* 0x000962000c1e1900 */
[----:B--2---:R-:W-:Y:S02]  /*03b0*/  ISETP.NE.AND P2, PT, RZ, UR4, PT ;  /* 0x00000004ff007c0c */ /* 0x004fe4000bf45270 */
[----:B-1----:R-:W-:-:S04]  /*03c0*/  ISETP.EQ.U32.AND P4, PT, R4, RZ, PT ;  /* 0x000000ff0400720c */ /* 0x002fc80003f82070 */
[----:B------:R-:W-:Y:S02]  /*03d0*/  ISETP.EQ.OR.EX P4, PT, R5, RZ, !P2, P4 ;  /* 0x000000ff0500720c */ /* 0x000fe40005782740 */
[----:B------:R-:W-:-:S05]  /*03e0*/  IADD3 R8, P1, PT, R9, R4, RZ ;  /* 0x0000000409087210 */ /* 0x000fca0007f3e0ff */
[----:B------:R-:W-:-:S06]  /*03f0*/  IMAD.X R9, R10, 0x1, R5, P1 ;  /* 0x000000010a097824 */ /* 0x000fcc00008e0605 */
[----:B------:R4:W5:Y:S01]  /*0400*/  @!P4 LDG.E R11, desc[UR22][R8.64] ;  /* 0x00000016080bc981 */ /* 0x000962000c1e1900 */
[----:B------:R-:W-:Y:S01]  /*0410*/  ISETP.NE.U32.AND P1, PT, R4, RZ, PT ;  /* 0x000000ff0400720c */ /* 0x000fe20003f25070 */
[----:B------:R-:W1:Y:S01]  /*0420*/  @!UP0 LDCU UR21, c[0x0][0x434] ;  /* 0x00008680ff1587ac */ /* 0x000e620008000800 */
[----:B------:R-:W2:Y:S02]  /*0430*/  @!P3 LDC R4, c[0x0][0x43c] ;  /* 0x00010f00ff04bb82 */ /* 0x000ea40000000800 */
[----:B------:R-:W-:Y:S01]  /*0440*/  ISETP.NE.AND.EX P1, PT, R5, RZ, PT, P1 ;  /* 0x000000ff0500720c */ /* 0x000fe20003f25310 */
[----:B------:R-:W-:-:S12]  /*0450*/  USHF.L.U32 UR20, UR19, 0x6, URZ ;  /* 0x0000000613147899 */ /* 0x000fd800080006ff */
[----:B------:R-:W1:Y:S01]  /*0460*/  @!P1 LDC R5, c[0x0][0x438] ;  /* 0x00010e00ff059b82 */ /* 0x000e620000000800 */
[----:B---3--:R-:W-:-:S05]  /*0470*/  @P0 IMAD.IADD R2, R2, 0x1, -R121 ;  /* 0x0000000102020824 */ /* 0x008fca00078e0a79 */
[----:B------:R-:W-:Y:S02]  /*0480*/  @P0 R2UR UR4, R2 ;  /* 0x00000000020402ca */ /* 0x000fe400000e0000 */
[----:B------:R-:W3:Y:S11]  /*0490*/  @!P3 LDC.64 R2, c[0x0][0x488] ;  /* 0x00012200ff02bb82 */ /* 0x000ef60000000a00 */
[----:B-1----:R-:W-:-:S02]  /*04a0*/  @UP0 UMOV UR21, UR4 ;  /* 0x0000000400150c82 */ /* 0x002fc40008000000 */
[----:B------:R-:W-:-:S06]  /*04b0*/  UISETP.GT.AND UP0, UPT, UR21, UR20, UPT ;  /* 0x000000141500728c */ /* 0x000fcc000bf04270 */
[----:B------:R-:W-:Y:S01]  /*04c0*/  PLOP3.LUT P0, PT, PT, PT, UP0, 0x80, 0x8 ;  /* 0x000000000008781c */ /* 0x000fe20003f0f008 */
[----:B--2-4-:R-:W-:-:S12]  /*04d0*/  @!P1 BRA `(.L_x_958) ;  /* 0x00000000000c9947 */ /* 0x014fd80003800000 */
[----:B------:R-:W2:Y:S02]  /*04e0*/  @P2 LDG.E R10, desc[UR22][R8.64+0x4] ;  /* 0x00000416080a2981 */ /* 0x000ea4000c1e1900 */
[----:B--2--5:R-:W-:-:S06]  /*04f0*/  @P2 IADD3 R5, PT, PT, R10, -R11, RZ ;  /* 0x8000000b0a052210 */ /* 0x024fcc0007ffe0ff */
[----:B------:R1:W5:Y:S02]  /*0500*/  @!P2 LDG.E R5, desc[UR22][R8.64] ;  /* 0x000000160805a981 */ /* 0x000364000c1e1900 */
.L_x_958:
[----:B------:R-:W-:Y:S05]  /*0510*/  @!P0 EXIT ;  /* 0x000000000000894d */ /* 0x000fea0003800000 */
[----:B------:R-:W2:Y:S01]  /*0520*/  LDC R84, c[0x0][0x508] ;  /* 0x00014200ff547b82 */ /* 0x000ea20000000800 */
[----:B---3--:R-:W-:Y:S01]  /*0530*/  @!P3 ISETP.NE.U32.AND P0, PT, R2, RZ, PT ;  /* 0x000000ff0200b20c */ /* 0x008fe20003f05070 */
        /* <DEDUP_REMOVED lines=9> */
[----:B--2---:R-:W-:Y:S02]  /*05d0*/  IADD3 R3, PT, PT, R5, R84, R3 ;  /* 0x0000005405037210 */ /* 0x004fe40007ffe003 */
        /* <DEDUP_REMOVED lines=8> */
[----:B------:R-:W-:Y:S01]  /*0660*/  ISETP.NE.AND P1, PT, R121, -0x1, PT ;  /* 0xffffffff7900780c */ /* 0x000fe20003f25270 */
[----:B------:R-:W2:Y:S08]  /*0670*/  LDC.U8 R0, c[0x0][0x549] ;  /* 0x00015240ff007b82 */ /* 0x000eb00000000000 */
[----:B-1----:R-:W1:Y:S08]  /*0680*/  LDC R9, c[0x0][0x434] ;  /* 0x00010d00ff097b82 */ /* 0x002e700000000800 */
[----:B------:R-:W3:Y:S08]  /*0690*/  @!P1 LDC.64 R6, c[0x0][0x400] ;  /* 0x00010000ff069b82 */ /* 0x000ef00000000a00 */
[----:B------:R-:W4:Y:S01]  /*06a0*/  @P1 LDC.64 R4, c[0x0][0x408] ;  /* 0x00010200ff041b82 */ /* 0x000f220000000a00 */
[----:B--2---:R-:W-:-:S07]  /*06b0*/  ISETP.NE.AND P0, PT, R0, RZ, PT ;  /* 0x000000ff0000720c */ /* 0x004fce0003f05270 */
[----:B------:R-:W2:Y:S01]  /*06c0*/  LDC.U8 R0, c[0x0][0x548] ;  /* 0x00015200ff007b82 */ /* 0x000ea20000000000 */
[----:B---3--:R-:W-:-:S07]  /*06d0*/  @!P1 IMAD.WIDE.U32 R10, R124, R6, RZ ;  /* 0x000000067c0a9225 */ /* 0x008fce00078e00ff */
[----:B------:R-:W3:Y:S01]  /*06e0*/  @P0 LDC.64 R2, c[0x0][0x430] ;  /* 0x00010c00ff020b82 */ /* 0x000ee20000000a00 */
[----:B------:R-:W-:Y:S01]  /*06f0*/  @!P1 IMAD R7, R124, R7, R11 ;  /* 0x000000077c079224 */ /* 0x000fe200078e020b */
[----:B------:R-:W-:Y:S01]  /*0700*/  SHF.L.U32 R11, R122, 0x3, RZ ;  /* 0x000000037a0b7819 */ /* 0x000fe200000006ff */
[----:B----4-:R-:W-:Y:S01]  /*0710*/  @P1 IMAD.WIDE.U32 R12, R121, R4, RZ ;  /* 0x00000004790c1225 */ /* 0x010fe200078e00ff */
[----:B------:R-:W-:-:S03]  /*0720*/  @!P1 MOV R4, R10 ;  /* 0x0000000a00049202 */ /* 0x000fc60000000f00 */
[----:B------:R-:W-:Y:S01]  /*0730*/  @P1 IMAD R7, R121, R5, R13 ;  /* 0x0000000579071224 */ /* 0x000fe200078e020d */
[----:B------:R-:W-:Y:S01]  /*0740*/  @P1 MOV R4, R12 ;  /* 0x0000000c00041202 */ /* 0x000fe20000000f00 */
[----:B------:R-:W4:Y:S01]  /*0750*/  @P0 LDC R5, c[0x0][0x430] ;  /* 0x00010c00ff050b82 */ /* 0x000f220000000800 */
[----:B--2---:R-:W-:Y:S01]  /*0760*/  ISETP.NE.AND P6, PT, R0, RZ, !P0 ;  /* 0x000000ff0000720c */ /* 0x004fe200047c5270 */
[----:B---3--:R-:W-:Y:S01]  /*0770*/  @P0 IMAD R2, R2, R3, RZ ;  /* 0x0000000302020224 */ /* 0x008fe200078e02ff */
[----:B------:R-:W-:Y:S01]  /*0780*/  @P0 MOV R3, 0x1 ;  /* 0x0000000100030802 */ /* 0x000fe20000000f00 */
[----:B-1----:R-:W-:Y:S10]  /*0790*/  @P0 BRA `(.L_x_960) ;  /* 0x0000000000280947 */ /* 0x002ff40003800000 */
[----:B------:R-:W-:Y:S01]  /*07a0*/  ISETP.NE.AND P0, PT, R0, RZ, PT ;  /* 0x000000ff0000720c */ /* 0x000fe20003f05270 */
[----:B------:R-:W1:-:S12]  /*07b0*/  LDC R13, c[0x0][0x3e0] ;  /* 0x0000f800ff0d7b82 */ /* 0x000e580000000800 */
[----:B------:R-:W2:Y:S01]  /*07c0*/  @P0 LDC R2, c[0x0][0x454] ;  /* 0x00011500ff020b82 */ /* 0x000ea20000000800 */
[----:B----4-:R-:W-:Y:S02]  /*07d0*/  @P0 MOV R5, 0x1 ;  /* 0x0000000100050802 */ /* 0x010fe40000000f00 */
[----:B------:R-:W-:-:S05]  /*07e0*/  @!P0 MOV R5, 0x1 ;  /* 0x0000000100058802 */ /* 0x000fca0000000f00 */
[----:B------:R-:W1:Y:S08]  /*07f0*/  @P0 LDC R6, c[0x0][0x454] ;  /* 0x00011500ff060b82 */ /* 0x000e700000000800 */
[----:B------:R-:W3:Y:S08]  /*0800*/  @!P0 LDC R0, c[0x0][0x434] ;  /* 0x00010d00ff008b82 */ /* 0x000ef00000000800 */
[----:B------:R-:W4:Y:S01]  /*0810*/  @!P0 LDC R2, c[0x0][0x434] ;  /* 0x00010d00ff028b82 */ /* 0x000f220000000800 */
[----:B-1----:R-:W-:-:S02]  /*0820*/  @P0 IMAD R3, R6, R13, RZ ;  /* 0x0000000d06030224 */ /* 0x002fc400078e02ff */
[----:B--23--:R-:W-:-:S07]  /*0830*/  @!P0 IMAD R3, R0, R13, RZ ;  /* 0x0000000d00038224 */ /* 0x00cfce00078e02ff */
.L_x_960:
[----:B------:R-:W1:Y:S01]  /*0840*/  LDCU.64 UR4, c[0x0][0x410] ;  /* 0x00008200ff0477ac */ /* 0x000e620008000a00 */
[----:B------:R-:W-:Y:S01]  /*0850*/  LOP3.LUT R11, R11, 0x18, RZ, 0xc0, !PT ;  /* 0x000000180b0b7812 */ /* 0x000fe200078ec0ff */
[----:B------:R-:W-:Y:S01]  /*0860*/  IMAD R6, R124, R9, RZ ;  /* 0x000000097c067224 */ /* 0x000fe200078e02ff */
[----:B------:R-:W-:Y:S01]  /*0870*/  SHF.R.U32.HI R8, RZ, 0x2, R122 ;  /* 0x00000002ff087819 */ /* 0x000fe2000001167a */
[----:B------:R-:W-:Y:S01]  /*0880*/  UIADD3 UR21, UPT, UPT, -UR20, UR21, URZ ;  /* 0x0000001514157290 */ /* 0x000fe2000fffe1ff */
[----:B------:R-:W-:Y:S01]  /*0890*/  ISETP.NE.AND P1, PT, R121, -0x1, PT ;  /* 0xffffffff7900780c */ /* 0x000fe20003f25270 */
[----:B----4-:R-:W-:Y:S01]  /*08a0*/  IMAD R2, R123, R2, RZ ;  /* 0x000000027b027224 */ /* 0x010fe200078e02ff */
[----:B------:R-:W-:Y:S01]  /*08b0*/  IADD3 R10, P0, PT, R11, R4, RZ ;  /* 0x000000040b0a7210 */ /* 0x000fe20007f1e0ff */
[----:B------:R-:W-:Y:S01]  /*08c0*/  IMAD.U32 R15, RZ, RZ, UR19 ;  /* 0x00000013ff0f7e24 */ /* 0x000fe2000f8e00ff */
[----:B------:R-:W-:Y:S01]  /*08d0*/  SEL R6, R6, R121, !P1 ;  /* 0x0000007906067207 */ /* 0x000fe20004800000 */
[----:B------:R-:W-:Y:S01]  /*08e0*/  IMAD.MOV.U32 R9, RZ, RZ, RZ ;  /* 0x000000ffff097224 */ /* 0x000fe200078e00ff */
[----:B------:R-:W-:Y:S01]  /*08f0*/  ISETP.GE.AND P3, PT, R8, UR21, PT ;  /* 0x0000001508007c0c */ /* 0x000fe2000bf66270 */
[----:B------:R-:W-:Y:S01]  /*0900*/  IMAD.X R11, RZ, RZ, R7, P0 ;  /* 0x000000ffff0b7224 */ /* 0x000fe200000e0607 */
[----:B------:R-:W-:Y:S01]  /*0910*/  SEL R4, R6, RZ, P6 ;  /* 0x000000ff06047207 */ /* 0x000fe20003000000 */
[----:B------:R-:W-:Y:S01]  /*0920*/  @!P6 IMAD R2, R124, R3, R2 ;  /* 0x000000037c02e224 */ /* 0x000fe200078e0202 */
[----:B------:R-:W-:Y:S01]  /*0930*/  SHF.R.S32.HI R3, RZ, 0x1f, R6 ;  /* 0x0000001fff037819 */ /* 0x000fe20000011406 */
[----:B------:R-:W-:Y:S01]  /*0940*/  VIADD R0, R8, 0x20 ;  /* 0x0000002008007836 */ /* 0x000fe20000000000 */
[----:B------:R-:W-:Y:S01]  /*0950*/  LOP3.LUT P5, R122, R122, 0x3, RZ, 0xc0, !PT ;  /* 0x000000037a7a7812 */ /* 0x000fe200078ac0ff */
[----:B------:R-:W-:Y:S01]  /*0960*/  IMAD R13, R5, UR20, RZ ;  /* 0x00000014050d7c24 */ /* 0x000fe2000f8e02ff */
[----:B------:R-:W-:Y:S01]  /*0970*/  BSSY.RECONVERGENT B0, `(.L_x_961) ;  /* 0x0000018000007945 */ /* 0x000fe20003800200 */
[----:B------:R-:W-:Y:S01]  /*0980*/  IMAD.WIDE.U32 R6, R15, 0x40, R8 ;  /* 0x000000400f067825 */ /* 0x000fe200078e0008 */
[----:B------:R-:W-:-:S02]  /*0990*/  ISETP.GE.AND P2, PT, R0, UR21, PT ;  /* 0x0000001500007c0c */ /* 0x000fc4000bf46270 */
[----:B------:R-:W-:Y:S01]  /*09a0*/  IADD3 R4, P1, P0, R13, R4, R2 ;  /* 0x000000040d047210 */ /* 0x000fe2000783e002 */
[C---:B-1----:R-:W-:Y:S01]  /*09b0*/  IMAD.WIDE.U32 R14, R123.reuse, UR4, R10 ;  /* 0x000000047b0e7c25 */ /* 0x042fe2000f8e000a */
[----:B------:R-:W-:Y:S02]  /*09c0*/  SHF.R.S32.HI R10, RZ, 0x1f, R13 ;  /* 0x0000001fff0a7819 */ /* 0x000fe4000001140d */
[----:B------:R-:W-:Y:S01]  /*09d0*/  ISETP.NE.OR P4, PT, R122, RZ, P2 ;  /* 0x000000ff7a00720c */ /* 0x000fe20001785670 */
[----:B------:R-:W-:Y:S01]  /*09e0*/  IMAD R13, R123, UR5, R15 ;  /* 0x000000057b0d7c24 */ /* 0x000fe2000f8e020f */
[----:B------:R-:W-:Y:S02]  /*09f0*/  ISETP.GE.OR P5, PT, R8, UR21, P5 ;  /* 0x0000001508007c0c */ /* 0x000fe4000afa6670 */
[----:B------:R-:W-:Y:S02]  /*0a00*/  SEL R3, R3, RZ, P6 ;  /* 0x000000ff03037207 */ /* 0x000fe40003000000 */
[----:B------:R-:W-:Y:S01]  /*0a10*/  SHF.R.S32.HI R2, RZ, 0x1f, R2 ;  /* 0x0000001fff027819 */ /* 0x000fe20000011402 */
[----:B------:R-:W-:Y:S08]  /*0a20*/  @P3 BRA `(.L_x_962) ;  /* 0x0000000000303947 */ /* 0x000ff00003800000 */
        /* <DEDUP_REMOVED lines=12> */
.L_x_962:
[----:B------:R-:W-:Y:S05]  /*0af0*/  BSYNC.RECONVERGENT B0 ;  /* 0x0000000000007941 */ /* 0x000fea0003800200 */
.L_x_961:
        /* <DEDUP_REMOVED lines=16> */
.L_x_964:
[----:B------:R-:W-:Y:S05]  /*0c00*/  BSYNC.RECONVERGENT B0 ;  /* 0x0000000000007941 */ /* 0x000fea0003800200 */
.L_x_963:
[----:B------:R-:W-:Y:S01]  /*0c10*/  BSSY.RECONVERGENT B0, `(.L_x_965) ;  /* 0x000000b000007945 */ /* 0x000fe20003800200 */
[----:B------:R-:W-:-:S03]  /*0c20*/  IADD3.X R2, PT, PT, R10, R3, R2, P1, P0 ;  /* 0x000000030a027210 */ /* 0x000fc60000fe0402 */
[----:B------:R-:W-:Y:S05]  /*0c30*/  @P5 BRA `(.L_x_966) ;  /* 0x0000000000205947 */ /* 0x000fea0003800000 */
[----:B------:R-:W3:Y:S01]  /*0c40*/  LDCU.64 UR4, c[0x0][0x420] ;  /* 0x00008400ff0477ac */ /* 0x000ee20008000a00 */
[----:B------:R-:W-:-:S05]  /*0c50*/  IMAD R3, R8, R5, RZ ;  /* 0x0000000508037224 */ /* 0x000fca00078e02ff */
[----:B--2---:R-:W-:-:S04]  /*0c60*/  IADD3 R6, P0, PT, R3, R4, RZ ;  /* 0x0000000403067210 */ /* 0x004fc80007f1e0ff */
[----:B------:R-:W-:Y:S02]  /*0c70*/  LEA.HI.X.SX32 R3, R3, R2, 0x1, P0 ;  /* 0x0000000203037211 */ /* 0x000fe400000f0eff */
[----:B---3--:R-:W-:-:S04]  /*0c80*/  LEA R8, P0, R6, UR4, 0x2 ;  /* 0x0000000406087c11 */ /* 0x008fc8000f8010ff */
[----:B------:R-:W-:Y:S01]  /*0c90*/  LEA.HI.X R9, R6, UR5, R3, 0x2, P0 ;  /* 0x0000000506097c11 */ /* 0x000fe200080f1403 */
[----:B------:R-:W-:-:S05]  /*0ca0*/  IMAD.MOV.U32 R3, RZ, RZ, 0x7f800000 ;  /* 0x7f800000ff037424 */ /* 0x000fca00078e00ff */
[----:B------:R3:W-:Y:S03]  /*0cb0*/  STG.E desc[UR22][R8.64], R3 ;  /* 0x0000000308007986 */ /* 0x0007e6000c101916 */
.L_x_966:
[----:B------:R-:W-:Y:S05]  /*0cc0*/  BSYNC.RECONVERGENT B0 ;  /* 0x0000000000007941 */ /* 0x000fea0003800200 */
.L_x_965:
        /* <DEDUP_REMOVED lines=10> */
.L_x_959:
[----:B------:R-:W-:Y:S02]  /*0d70*/  ISETP.NE.AND P0, PT, R121, -0x1, PT ;  /* 0xffffffff7900780c */ /* 0x000fe40003f05270 */
[----:B------:R-:W-:-:S11]  /*0d80*/  ISETP.NE.AND P2, PT, R11, -0x1, PT ;  /* 0xffffffff0b00780c */ /* 0x000fd60003f45270 */
[----:B-1----:R-:W1:Y:S08]  /*0d90*/  @!P0 LDC.64 R8, c[0x0][0x398] ;  /* 0x0000e600ff088b82 */ /* 0x002e700000000a00 */
        /* <DEDUP_REMOVED lines=16> */
[----:B------:R-:W-:Y:S01]  /*0ea0*/  MOV R8, R4 ;  /* 0x0000000400087202 */ /* 0x000fe20000000f00 */
[----:B------:R-:W-:Y:S06]  /*0eb0*/  BRA `(.L_x_968) ;  /* 0x0000000000187947 */ /* 0x000fec0003800000 */
.L_x_967:
[----:B------:R-:W1:Y:S01]  /*0ec0*/  LDCU.64 UR16, c[0x0][0x3b8] ;  /* 0x00007700ff1077ac */ /* 0x000e620008000a00 */
[----:B------:R-:W-:-:S05]  /*0ed0*/  IADD3 R4, PT, PT, R6, R11, RZ ;  /* 0x0000000b06047210 */ /* 0x000fca0007ffe0ff */
[C---:B-1----:R-:W-:Y:S02]  /*0ee0*/  IMAD R2, R4.reuse, UR17, RZ ;  /* 0x0000001104027c24 */ /* 0x042fe4000f8e02ff */
[----:B------:R-:W-:-:S05]  /*0ef0*/  IMAD.WIDE.U32 R4, R4, UR16, RZ ;  /* 0x0000001004047c25 */ /* 0x000fca000f8e00ff */
[----:B------:R-:W-:Y:S02]  /*0f00*/  IADD3 R2, PT, PT, R5, R2, RZ ;  /* 0x0000000205027210 */ /* 0x000fe40007ffe0ff */
[----:B------:R-:W-:-:S07]  /*0f10*/  MOV R8, R4 ;  /* 0x0000000400087202 */ /* 0x000fce0000000f00 */
.L_x_968:
        /* <DEDUP_REMOVED lines=37> */
.L_x_969:
[----:B------:R-:W1:Y:S01]  /*1170*/  LDCU.64 UR8, c[0x0][0x3c0] ;  /* 0x00007800ff0877ac */ /* 0x000e620008000a00 */
[----:B------:R-:W-:-:S05]  /*1180*/  IADD3 R11, PT, PT, R6, R11, RZ ;  /* 0x0000000b060b7210 */ /* 0x000fca0007ffe0ff */
[C---:B-1----:R-:W-:Y:S02]  /*1190*/  IMAD R5, R11.reuse, UR9, RZ ;  /* 0x000000090b057c24 */ /* 0x042fe4000f8e02ff */
[----:B------:R-:W-:-:S05]  /*11a0*/  IMAD.WIDE.U32 R10, R11, UR8, RZ ;  /* 0x000000080b0a7c25 */ /* 0x000fca000f8e00ff */
[----:B------:R-:W-:Y:S02]  /*11b0*/  IADD3 R5, PT, PT, R11, R5, RZ ;  /* 0x000000050b057210 */ /* 0x000fe40007ffe0ff */
[----:B------:R-:W-:-:S07]  /*11c0*/  MOV R6, R10 ;  /* 0x0000000a00067202 */ /* 0x000fce0000000f00 */
.L_x_970:
[C---:B------:R-:W-:Y:S01]  /*11d0*/  IMAD.SHL.U32 R125, R122.reuse, 0x8, RZ ;  /* 0x000000087a7d7824 */ /* 0x040fe200078e00ff */
[----:B------:R-:W-:Y:S01]  /*11e0*/  SHF.R.U32.HI R88, RZ, 0x2, R122 ;  /* 0x00000002ff587819 */ /* 0x000fe2000001167a */
[----:B------:R-:W1:Y:S01]  /*11f0*/  LDCU.128 UR4, c[0x0][0x3d0] ;  /* 0x00007a00ff0477ac */ /* 0x000e620008000c00 */
[----:B------:R-:W-:Y:S01]  /*1200*/  SHF.R.S32.HI R117, RZ, 0x1f, R4 ;  /* 0x0000001fff757819 */ /* 0x000fe20000011404 */
[----:B------:R-:W-:Y:S01]  /*1210*/  IMAD.U32 R21, RZ, RZ, UR19 ;  /* 0x00000013ff157e24 */ /* 0x000fe2000f8e00ff */
[----:B------:R-:W-:Y:S01]  /*1220*/  LOP3.LUT R23, R125, 0x18, RZ, 0xc0, !PT ;  /* 0x000000187d177812 */ /* 0x000fe200078ec0ff */
[----:B------:R-:W-:Y:S01]  /*1230*/  UIADD3 UR18, UPT, UPT, -UR20, UR21, URZ ;  /* 0x0000001514127290 */ /* 0x000fe2000fffe1ff */
[----:B------:R-:W-:Y:S01]  /*1240*/  IMAD.MOV.U32 R89, RZ, RZ, RZ ;  /* 0x000000ffff597224 */ /* 0x000fe200078e00ff */
[----:B------:R-:W2:Y:S01]  /*1250*/  LDCU.64 UR14, c[0x0][0x388] ;  /* 0x00007100ff0e77ac */ /* 0x000ea20008000a00 */
[C---:B------:R-:W-:Y:S01]  /*1260*/  IADD3 R10, P1, PT, R23.reuse, R8, RZ ;  /* 0x00000008170a7210 */ /* 0x040fe20007f3e0ff */
[----:B------:R-:W-:Y:S01]  /*1270*/  IMAD.SHL.U32 R116, R122, 0x10, RZ ;  /* 0x000000107a747824 */ /* 0x000fe200078e00ff */
[----:B------:R-:W-:Y:S01]  /*1280*/  IADD3 R14, P0, PT, R23, R6, RZ ;  /* 0x00000006170e7210 */ /* 0x000fe20007f1e0ff */
[----:B------:R-:W3:Y:S01]  /*1290*/  LDCU.64 UR12, c[0x0][0x390] ;  /* 0x00007200ff0c77ac */ /* 0x000ee20008000a00 */
[----:B------:R-:W-:Y:S01]  /*12a0*/  ISETP.GE.AND P6, PT, R88, UR18, PT ;  /* 0x0000001258007c0c */ /* 0x000fe2000bfc6270 */
[----:B------:R-:W-:Y:S01]  /*12b0*/  IMAD.X R11, RZ, RZ, R2, P1 ;  /* 0x000000ffff0b7224 */ /* 0x000fe200008e0602 */
[----:B------:R-:W-:Y:S01]  /*12c0*/  LOP3.LUT R115, R116, 0x100, RZ, 0xc0, !PT ;  /* 0x0000010074737812 */ /* 0x000fe200078ec0ff */
[C---:B------:R-:W-:Y:S01]  /*12d0*/  VIADD R2, R88.reuse, 0x20 ;  /* 0x0000002058027836 */ /* 0x040fe20000000000 */
[----:B------:R-:W4:Y:S01]  /*12e0*/  LDCU.64 UR10, c[0x0][0x3c8] ;  /* 0x00007900ff0a77ac */ /* 0x000f220008000a00 */
[----:B------:R-:W-:Y:S01]  /*12f0*/  IMAD.WIDE.U32 R12, R88, UR16, R10 ;  /* 0x00000010580c7c25 */ /* 0x000fe2000f8e000a */
[----:B------:R-:W-:-:S02]  /*1300*/  LOP3.LUT R11, R125, 0xd8, RZ, 0xc0, !PT ;  /* 0x000000d87d0b7812 */ /* 0x000fc400078ec0ff */
[----:B------:R-:W-:Y:S01]  /*1310*/  ISETP.GE.AND P5, PT, R2, UR18, PT ;  /* 0x0000001202007c0c */ /* 0x000fe2000bfa6270 */
[----:B------:R-:W-:Y:S01]  /*1320*/  IMAD.X R15, RZ, RZ, R5, P0 ;  /* 0x000000ffff0f7224 */ /* 0x000fe200000e0605 */
[----:B------:R-:W-:Y:S01]  /*1330*/  IADD3 R22, P0, PT, R23, R22, RZ ;  /* 0x0000001617167210 */ /* 0x000fe20007f1e0ff */
[C---:B------:R-:W-:Y:S01]  /*1340*/  IMAD R13, R88.reuse, UR17, R13 ;  /* 0x00000011580d7c24 */ /* 0x040fe2000f8e020d */
[----:B------:R-:W-:Y:S01]  /*1350*/  LOP3.LUT R6, R11, 0x18, R122, 0x78, !PT ;  /* 0x000000180b067812 */ /* 0x000fe200078e787a */
[----:B------:R-:W-:Y:S01]  /*1360*/  IMAD.WIDE.U32 R14, R88, UR8, R14 ;  /* 0x00000008580e7c25 */ /* 0x000fe2000f8e000e */
[----:B------:R-:W5:Y:S01]  /*1370*/  @!P6 LDC.64 R10, c[0x0][0x3b0] ;  /* 0x0000ec00ff0aeb82 */ /* 0x000f620000000a00 */
[----:B------:R-:W-:Y:S02]  /*1380*/  SHF.R.U32.HI R85, RZ, 0x1, R122 ;  /* 0x00000001ff557819 */ /* 0x000fe4000001167a */
[C---:B-1----:R-:W-:Y:S01]  /*1390*/  IMAD R119, R117.reuse, UR4, RZ ;  /* 0x0000000475777c24 */ /* 0x042fe2000f8e02ff */
[----:B------:R-:W-:Y:S01]  /*13a0*/  LOP3.LUT R125, R6, 0x1f20, R125, 0xf8, !PT ;  /* 0x00001f20067d7812 */ /* 0x000fe200078ef87d */
[----:B------:R-:W-:Y:S01]  /*13b0*/  IMAD.X R23, RZ, RZ, R9, P0 ;  /* 0x000000ffff177224 */ /* 0x000fe200000e0609 */
[----:B------:R-:W-:Y:S01]  /*13c0*/  LOP3.LUT R116, R116, 0x3e00, RZ, 0xc0, !PT ;  /* 0x00003e0074747812 */ /* 0x000fe200078ec0ff */
[----:B------:R-:W-:Y:S01]  /*13d0*/  IMAD R117, R117, UR6, RZ ;  /* 0x0000000675757c24 */ /* 0x000fe2000f8e02ff */
[----:B------:R-:W1:Y:S01]  /*13e0*/  @!P5 LDC.64 R8, c[0x0][0x3b0] ;  /* 0x0000ec00ff08db82 */ /* 0x000e620000000a00 */
[----:B------:R-:W-:-:S02]  /*13f0*/  IMAD R15, R88, UR9, R15 ;  /* 0x00000009580f7c24 */ /* 0x000fc4000f8e020f */
[C---:B------:R-:W-:Y:S01]  /*1400*/  IMAD R119, R4.reuse, UR5, R119 ;  /* 0x0000000504777c24 */ /* 0x040fe2000f8e0277 */
[----:B------:R-:W-:Y:S01]  /*1410*/  USHF.L.U64.HI UR5, UR16, 0x6, UR17 ;  /* 0x0000000610057899 */ /* 0x000fe20008010211 */
[C---:B------:R-:W-:Y:S01]  /*1420*/  IMAD.WIDE.U32 R12, R4.reuse, UR4, R12 ;  /* 0x00000004040c7c25 */ /* 0x040fe2000f8e000c */
[----:B------:R-:W-:Y:S02]  /*1430*/  USHF.L.U64.HI UR17, UR16, 0x5, UR17 ;  /* 0x0000000510117899 */ /* 0x000fe40008010211 */
[----:B------:R-:W4:Y:S01]  /*1440*/  S2UR UR4, SR_CgaCtaId ;  /* 0x00000000000479c3 */ /* 0x000f220000008800 */
[----:B------:R-:W-:Y:S01]  /*1450*/  IMAD R117, R4, UR7, R117 ;  /* 0x0000000704757c24 */ /* 0x000fe2000f8e0275 */
[----:B--2---:R-:W-:Y:S01]  /*1460*/  LEA R120, P1, R12, UR14, 0x1 ;  /* 0x0000000e0c787c11 */ /* 0x004fe2000f8208ff */
[----:B------:R-:W-:Y:S01]  /*1470*/  IMAD.WIDE.U32 R4, R4, UR6, R14 ;  /* 0x0000000604047c25 */ /* 0x000fe2000f8e000e */
[----:B------:R-:W-:Y:S01]  /*1480*/  USHF.L.U32 UR6, UR16, 0x6, URZ ;  /* 0x0000000610067899 */ /* 0x000fe200080006ff */
[----:B------:R-:W-:-:S02]  /*1490*/  UMOV UR7, 0x400 ;  /* 0x0000040000077882 */ /* 0x000fc40000000000 */
[----:B------:R-:W-:Y:S01]  /*14a0*/  IMAD.IADD R119, R13, 0x1, R119 ;  /* 0x000000010d777824 */ /* 0x000fe200078e0277 */
[----:B---3--:R-:W-:Y:S01]  /*14b0*/  LEA R118, P0, R4, UR12, 0x1 ;  /* 0x0000000c04767c11 */ /* 0x008fe2000f8008ff */
[----:B------:R-:W-:Y:S01]  /*14c0*/  IMAD.IADD R117, R5, 0x1, R117 ;  /* 0x0000000105757824 */ /* 0x000fe200078e0275 */
[----:B------:R-:W-:Y:S01]  /*14d0*/  USHF.L.U32 UR16, UR16, 0x5, URZ ;  /* 0x0000000510107899 */ /* 0x000fe200080006ff */
[----:B------:R-:W-:Y:S01]  /*14e0*/  IMAD.WIDE.U32 R20, R21, 0x40, R88 ;  /* 0x0000004015147825 */ /* 0x000fe200078e0058 */
[----:B------:R-:W-:Y:S02]  /*14f0*/  LEA.HI.X R119, R12, UR15, R119, 0x1, P1 ;  /* 0x0000000f0c777c11 */ /* 0x000fe400088f0c77 */
[----:B------:R-:W2:Y:S01]  /*1500*/  @!P6 LDC.64 R12, c[0x0][0x380] ;  /* 0x0000e000ff0ceb82 */ /* 0x000ea20000000a00 */
[----:B------:R-:W-:Y:S01]  /*1510*/  VIADD R6, R3, 0xffffffff ;  /* 0xffffffff03067836 */ /* 0x000fe20000000000 */
[----:B------:R-:W-:Y:S01]  /*1520*/  LEA.HI.X R117, R4, UR13, R117, 0x1, P0 ;  /* 0x0000000d04757c11 */ /* 0x000fe200080f0c75 */
[----:B----4-:R-:W-:Y:S01]  /*1530*/  IMAD.WIDE.U32 R22, R123, UR10, R22 ;  /* 0x0000000a7b167c25 */ /* 0x010fe2000f8e0016 */
[----:B------:R-:W-:Y:S01]  /*1540*/  @!P5 IADD3 R14, P0, PT, R20, 0x20, RZ ;  /* 0x00000020140ed810 */ /* 0x000fe20007f1e0ff */
[----:B------:R-:W-:-:S02]  /*1550*/  USHF.L.U32 UR10, UR8, 0x6, URZ ;  /* 0x00000006080a7899 */ /* 0x000fc400080006ff */
[----:B------:R-:W-:Y:S01]  /*1560*/  IMAD R15, R6, -0x40, R87 ;  /* 0xffffffc0060f7824 */ /* 0x000fe200078e0257 */
[----:B------:R-:W3:Y:S01]  /*1570*/  @!P5 LDC.64 R4, c[0x0][0x380] ;  /* 0x0000e000ff04db82 */ /* 0x000ee20000000a00 */
[----:B------:R-:W-:Y:S01]  /*1580*/  @!P5 IMAD.X R17, RZ, RZ, R21, P0 ;  /* 0x000000ffff11d224 */ /* 0x000fe200000e0615 */
[----:B------:R-:W-:Y:S01]  /*1590*/  ULEA UR4, UR4, UR7, 0x18 ;  /* 0x0000000704047291 */ /* 0x000fe2000f8ec0ff */
[----:B-----5:R-:W-:Y:S01]  /*15a0*/  @!P6 IMAD R16, R21, R10, RZ ;  /* 0x0000000a1510e224 */ /* 0x020fe200078e02ff */
[-C--:B------:R-:W-:Y:S01]  /*15b0*/  ISETP.GE.AND P4, PT, R88, R15.reuse, PT ;  /* 0x0000000f5800720c */ /* 0x080fe20003f86270 */
[----:B------:R-:W-:Y:S01]  /*15c0*/  IMAD R23, R123, UR11, R23 ;  /* 0x0000000b7b177c24 */ /* 0x000fe2000f8e0217 */
[----:B------:R-:W-:Y:S01]  /*15d0*/  ISETP.GE.AND P3, PT, R2, R15, PT ;  /* 0x0000000f0200720c */ /* 0x000fe20003f66270 */
[----:B-1----:R-:W-:Y:S01]  /*15e0*/  @!P5 IMAD R17, R17, R8, RZ ;  /* 0x000000081111d224 */ /* 0x002fe200078e02ff */
[----:B------:R-:W-:Y:S01]  /*15f0*/  LEA R125, R125, UR4, 0x1 ;  /* 0x000000047d7d7c11 */ /* 0x000fe2000f8e08ff */
[C---:B------:R-:W-:Y:S01]  /*1600*/  @!P6 IMAD R11, R20.reuse, R11, R16 ;  /* 0x0000000b140be224 */ /* 0x040fe200078e0210 */
[----:B------:R-:W-:Y:S01]  /*1610*/  USHF.L.U64.HI UR7, UR8, 0x6, UR9 ;  /* 0x0000000608077899 */ /* 0x000fe20008010209 */
[--C-:B------:R-:W-:Y:S01]  /*1620*/  @!P5 IMAD.MOV.U32 R18, RZ, RZ, R22.reuse ;  /* 0x000000ffff12d224 */ /* 0x100fe200078e0016 */
[----:B------:R-:W-:Y:S01]  /*1630*/  USHF.L.U32 UR11, UR8, 0x5, URZ ;  /* 0x00000005080b7899 */ /* 0x000fe200080006ff */
[--C-:B------:R-:W-:Y:S01]  /*1640*/  @!P5 IMAD.MOV.U32 R19, RZ, RZ, R23.reuse ;  /* 0x000000ffff13d224 */ /* 0x100fe200078e0017 */
[----:B------:R-:W-:Y:S01]  /*1650*/  USHF.L.U64.HI UR8, UR8, 0x5, UR9 ;  /* 0x0000000508087899 */ /* 0x000fe20008010209 */
[----:B------:R-:W-:Y:S01]  /*1660*/  @!P6 IMAD.WIDE.U32 R20, R20, R10, R22 ;  /* 0x0000000a1414e225 */ /* 0x000fe200078e0016 */
[----:B------:R-:W-:-:S03]  /*1670*/  LOP3.LUT R88, R88, 0x7, RZ, 0xc0, !PT ;  /* 0x0000000758587812 */ /* 0x000fc600078ec0ff */
[----:B------:R-:W-:Y:S01]  /*1680*/  @!P5 IMAD R17, R14, R9, R17 ;  /* 0x000000090e11d224 */ /* 0x000fe200078e0211 */
[----:B--2---:R-:W-:Y:S01]  /*1690*/  @!P6 LEA R12, P2, R20, R12, 0x1 ;  /* 0x0000000c140ce211 */ /* 0x004fe200078408ff */
[C---:B------:R-:W-:Y:S02]  /*16a0*/  IMAD R9, R6.reuse, UR5, RZ ;  /* 0x0000000506097c24 */ /* 0x040fe4000f8e02ff */
[----:B------:R-:W-:-:S04]  /*16b0*/  IMAD.WIDE.U32 R22, R6, UR6, RZ ;  /* 0x0000000606167c25 */ /* 0x000fc8000f8e00ff */
[----:B------:R-:W-:Y:S01]  /*16c0*/  IMAD.IADD R9, R23, 0x1, R9 ;  /* 0x0000000117097824 */ /* 0x000fe200078e0209 */
[----:B------:R-:W-:Y:S01]  /*16d0*/  @!P4 LEA R24, P1, R22, R120, 0x1 ;  /* 0x000000781618c211 */ /* 0x000fe200078208ff */
[----:B------:R-:W-:Y:S01]  /*16e0*/  @!P5 IMAD.WIDE.U32 R18, R14, R8, R18 ;  /* 0x000000080e12d225 */ /* 0x000fe200078e0012 */
[C---:B------:R-:W-:Y:S02]  /*16f0*/  @!P3 IADD3 R8, P0, PT, R22.reuse, UR16, RZ ;  /* 0x000000101608bc10 */ /* 0x040fe4000ff1e0ff */
[----:B------:R-:W-:Y:S01]  /*1700*/  @!P4 LEA.HI.X R25, R22, R119, R9, 0x1, P1 ;  /* 0x000000771619c211 */ /* 0x000fe200008f0c09 */
[----:B------:R-:W-:Y:S01]  /*1710*/  @!P6 IMAD.IADD R11, R21, 0x1, R11 ;  /* 0x00000001150be824 */ /* 0x000fe200078e020b */
[----:B---3--:R-:W-:Y:S01]  /*1720*/  @!P5 LEA R4, P1, R18, R4, 0x1 ;  /* 0x000000041204d211 */ /* 0x008fe200078208ff */
[----:B------:R-:W-:Y:S01]  /*1730*/  @!P5 IMAD.IADD R17, R19, 0x1, R17 ;  /* 0x000000011311d824 */ /* 0x000fe200078e0211 */
[----:B------:R-:W-:Y:S01]  /*1740*/  @!P3 IADD3.X R9, PT, PT, R9, UR17, RZ, P0, !PT ;  /* 0x000000110909bc10 */ /* 0x000fe200087fe4ff */
[----:B------:R-:W-:Y:S01]  /*1750*/  IMAD.U32 R134, RZ, RZ, UR19 ;  /* 0x00000013ff867e24 */ /* 0x000fe2000f8e00ff */
[----:B------:R-:W-:Y:S01]  /*1760*/  @!P6 LEA.HI.X R13, R20, R13, R11, 0x1, P2 ;  /* 0x0000000d140de211 */ /* 0x000fe200010f0c0b */
[----:B------:R-:W-:Y:S01]  /*1770*/  IMAD R11, R6, UR7, RZ ;  /* 0x00000007060b7c24 */ /* 0x000fe2000f8e02ff */
[----:B------:R-:W-:-:S02]  /*1780*/  @!P5 LEA.HI.X R5, R18, R5, R17, 0x1, P1 ;  /* 0x000000051205d211 */ /* 0x000fc400008f0c11 */
[----:B------:R-:W-:Y:S01]  /*1790*/  @!P3 LEA R14, P0, R8, R120, 0x1 ;  /* 0x00000078080eb211 */ /* 0x000fe200078008ff */
[----:B------:R-:W-:Y:S01]  /*17a0*/  @!PT LDS RZ, [RZ] ;  /* 0x00000000fffff984 */ /* 0x000fe20000000800 */
[----:B------:R-:W-:Y:S01]  /*17b0*/  @!PT LDS RZ, [RZ] ;  /* 0x00000000fffff984 */ /* 0x000fe20000000800 */
[----:B------:R-:W-:Y:S01]  /*17c0*/  @!PT LDS RZ, [RZ] ;  /* 0x00000000fffff984 */ /* 0x000fe20000000800 */
[----:B------:R-:W-:Y:S01]  /*17d0*/  @!P6 LDGSTS.E.BYPASS.LTC128B.128 [R125], desc[UR22][R12.64] ;  /* 0x000000000c7defae */ /* 0x000fe2000b981a16 */
[----:B------:R-:W-:Y:S01]  /*17e0*/  ISETP.GE.AND P2, PT, R2, R15, PT ;  /* 0x0000000f0200720c */ /* 0x000fe20003f46270 */
[----:B------:R-:W-:Y:S01]  /*17f0*/  IMAD.SHL.U32 R2, R122, 0x20, RZ ;  /* 0x000000207a027824 */ /* 0x000fe200078e00ff */
[----:B------:R-:W-:Y:S01]  /*1800*/  @!P3 LEA.HI.X R15, R8, R119, R9, 0x1, P0 ;  /* 0x00000077080fb211 */ /* 0x000fe200000f0c09 */
[----:B------:R-:W-:Y:S01]  /*1810*/  @!P6 LDGSTS.E.BYPASS.LTC128B.128 [R125+0x1000], desc[UR22][R12.64+0x40] ;  /* 0x010000400c7defae */ /* 0x000fe2000b981a16 */
[----:B------:R-:W-:Y:S02]  /*1820*/  IMAD.WIDE.U32 R8, R6, UR10, RZ ;  /* 0x0000000a06087c25 */ /* 0x000fe4000f8e00ff */
[----:B------:R-:W-:Y:S01]  /*1830*/  LOP3.LUT R115, R115, 0x20, R2, 0xf8, !PT ;  /* 0x0000002073737812 */ /* 0x000fe200078ef802 */
[----:B------:R1:W-:Y:S01]  /*1840*/  @!P6 LDGSTS.E.BYPASS.LTC128B.128 [R125+0x2000], desc[UR22][R12.64+0x80] ;  /* 0x020000800c7defae */ /* 0x0003e2000b981a16 */
[----:B------:R-:W-:-:S03]  /*1850*/  @!P4 LEA R10, P1, R8, R118, 0x1 ;  /* 0x00000076080ac211 */ /* 0x000fc600078208ff */
[----:B------:R-:W-:Y:S04]  /*1860*/  @!P5 LDGSTS.E.BYPASS.LTC128B.128 [R125+0x800], desc[UR22][R4.64] ;  /* 0x00800000047ddfae */ /* 0x000fe8000b981a16 */
[----:B------:R-:W-:Y:S04]  /*1870*/  @!P5 LDGSTS.E.BYPASS.LTC128B.128 [R125+0x1800], desc[UR22][R4.64+0x40] ;  /* 0x01800040047ddfae */ /* 0x000fe8000b981a16 */
[----:B------:R2:W-:Y:S04]  /*1880*/  @!P5 LDGSTS.E.BYPASS.LTC128B.128 [R125+0x2800], desc[UR22][R4.64+0x80] ;  /* 0x02800080047ddfae */ /* 0x0005e8000b981a16 */
[----:B------:R-:W-:Y:S04]  /*1890*/  @!P4 LDGSTS.E.BYPASS.LTC128B.128 [R125+0x3000], desc[UR22][R24.64] ;  /* 0x03000000187dcfae */ /* 0x000fe8000b981a16 */
[----:B------:R-:W-:Y:S04]  /*18a0*/  @!P4 LDGSTS.E.BYPASS.LTC128B.128 [R125+0x4000], desc[UR22][R24.64+0x40] ;  /* 0x04000040187dcfae */ /* 0x000fe8000b981a16 */
[----:B------:R-:W-:Y:S01]  /*18b0*/  @!P4 LDGSTS.E.BYPASS.LTC128B.128 [R125+0x5000], desc[UR22][R24.64+0x80] ;  /* 0x05000080187dcfae */ /* 0x000fe2000b981a16 */
[----:B-1----:R-:W-:-:S03]  /*18c0*/  LOP3.LUT R12, R2, 0xc0, RZ, 0xc0, !PT ;  /* 0x000000c0020c7812 */ /* 0x002fc600078ec0ff */
[----:B------:R-:W-:Y:S01]  /*18d0*/  @!P3 LDGSTS.E.BYPASS.LTC128B.128 [R125+0x3800], desc[UR22][R14.64] ;  /* 0x038000000e7dbfae */ /* 0x000fe2000b981a16 */
[----:B------:R-:W-:-:S03]  /*18e0*/  LOP3.LUT R2, R2, 0x120, RZ, 0xc0, !PT ;  /* 0x0000012002027812 */ /* 0x000fc600078ec0ff */
[----:B------:R-:W-:Y:S04]  /*18f0*/  @!P3 LDGSTS.E.BYPASS.LTC128B.128 [R125+0x4800], desc[UR22][R14.64+0x40] ;  /* 0x048000400e7dbfae */ /* 0x000fe8000b981a16 */
[----:B------:R-:W-:Y:S01]  /*1900*/  @!P3 LDGSTS.E.BYPASS.LTC128B.128 [R125+0x5800], desc[UR22][R14.64+0x80] ;  /* 0x058000800e7dbfae */ /* 0x000fe2000b981a16 */
[----:B--2---:R-:W-:-:S03]  /*1910*/  IMAD.SHL.U32 R5, R122, 0x4, RZ ;  /* 0x000000047a057824 */ /* 0x004fc600078e00ff */
[----:B------:R-:W0:Y:S01]  /*1920*/  LDGDEPBAR ;  /* 0x00000000000079af */ /* 0x000e220000000000 */
[----:B------:R-:W-:Y:S01]  /*1930*/  IMAD.IADD R4, R9, 0x1, R11 ;  /* 0x0000000109047824 */ /* 0x000fe200078e020b */
[----:B------:R-:W-:Y:S02]  /*1940*/  @!P2 IADD3 R9, P0, PT, R8, UR11, RZ ;  /* 0x0000000b0809ac10 */ /* 0x000fe4000ff1e0ff */
[----:B------:R-:W-:Y:S02]  /*1950*/  LOP3.LUT R5, R12, 0x18, R5, 0xf8, !PT ;  /* 0x000000180c057812 */ /* 0x000fe400078ef805 */
[----:B------:R-:W-:Y:S02]  /*1960*/  @!P4 LEA.HI.X R11, R8, R117, R4, 0x1, P1 ;  /* 0x00000075080bc211 */ /* 0x000fe400008f0c04 */
[----:B------:R-:W-:Y:S02]  /*1970*/  LOP3.LUT R8, R5, 0x8, R122, 0x78, !PT ;  /* 0x0000000805087812 */ /* 0x000fe400078e787a */
[----:B------:R-:W-:-:S02]  /*1980*/  @!P2 IADD3.X R4, PT, PT, R4, UR8, RZ, P0, !PT ;  /* 0x000000080404ac10 */ /* 0x000fc400087fe4ff */
[----:B------:R-:W-:Y:S01]  /*1990*/  LOP3.LUT R5, R5, 0x8, R85, 0x78, !PT ;  /* 0x0000000805057812 */ /* 0x000fe200078e7855 */
[----:B------:R-:W-:Y:S01]  /*19a0*/  IMAD.IADD R115, R8, 0x1, R115 ;  /* 0x0000000108737824 */ /* 0x000fe200078e0273 */
[----:B------:R-:W-:Y:S02]  /*19b0*/  @!P2 LEA R12, P0, R9, R118, 0x1 ;  /* 0x00000076090ca211 */ /* 0x000fe400078008ff */
[----:B------:R-:W-:Y:S02]  /*19c0*/  IADD3 R116, PT, PT, R5, R2, R116 ;  /* 0x0000000205747210 */ /* 0x000fe40007ffe074 */
[----:B------:R-:W-:Y:S01]  /*19d0*/  @!P2 LEA.HI.X R13, R9, R117, R4, 0x1, P0 ;  /* 0x00000075090da211 */ /* 0x000fe200000f0c04 */
[----:B------:R-:W-:Y:S01]  /*19e0*/  IMAD.MOV.U32 R4, RZ, RZ, 0x20 ;  /* 0x00000020ff047424 */ /* 0x000fe200078e00ff */
[----:B------:R-:W-:Y:S02]  /*19f0*/  LEA R116, R116, UR4, 0x1 ;  /* 0x0000000474747c11 */ /* 0x000fe4000f8e08ff */
[----:B------:R-:W-:Y:S01]  /*1a00*/  LEA R115, R115, UR4, 0x1 ;  /* 0x0000000473737c11 */ /* 0x000fe2000f8e08ff */
[----:B------:R-:W-:-:S04]  /*1a10*/  DEPBAR.LE SB0, 0x0 ;  /* 0x000080000000791a */ /* 0x000fc80000000000 */
[----:B------:R-:W-:Y:S01]  /*1a20*/  BAR.SYNC.DEFER_BLOCKING 0x0 ;  /* 0x0000000000007b1d */ /* 0x000fe20000010000 */
[----:B------:R-:W-:Y:S02]  /*1a30*/  LOP3.LUT P0, RZ, R122, 0x4, RZ, 0xc0, !PT ;  /* 0x000000047aff7812 */ /* 0x000fe4000780c0ff */
[----:B------:R-:W-:Y:S02]  /*1a40*/  LOP3.LUT R85, R85, 0x1f0, RZ, 0xc0, !PT ;  /* 0x000001f055557812 */ /* 0x000fe400078ec0ff */
[----:B------:R-:W-:Y:S02]  /*1a50*/  SEL R4, R4, 0xffffffe0, !P0 ;  /* 0xffffffe004047807 */ /* 0x000fe40004000000 */
[----:B------:R-:W-:-:S03]  /*1a60*/  ISETP.NE.AND P0, PT, R3, 0x1, PT ;  /* 0x000000010300780c */ /* 0x000fc60003f05270 */
[--C-:B------:R-:W-:Y:S02]  /*1a70*/  IMAD.IADD R114, R116, 0x1, R4.reuse ;  /* 0x0000000174727824 */ /* 0x100fe400078e0204 */
[----:B------:R-:W-:Y:S01]  /*1a80*/  IMAD.IADD R112, R115, 0x1, R4 ;  /* 0x0000000173707824 */ /* 0x000fe200078e0204 */
        /* <DEDUP_REMOVED lines=21> */
[----:B------:R-:W5:Y:S04]  /*1be0*/  LDSM.16.M88.4 R28, [R115+0x3800] ;  /* 0x00380000731c783b */ /* 0x000f680000000200 */
[----:B-1----:R-:W1:Y:S04]  /*1bf0*/  LDSM.16.M88.4 R8, [R115+0x3c00] ;  /* 0x003c00007308783b */ /* 0x002e680000000200 */
[----:B------:R-:W-:Y:S04]  /*1c00*/  LDSM.16.M88.4 R16, [R114] ;  /* 0x000000007210783b */ /* 0x000fe80000000200 */
[----:B------:R-:W1:Y:S04]  /*1c10*/  LDSM.16.M88.4 R68, [R112+0x3000] ;  /* 0x003000007044783b */ /* 0x000e680000000200 */
[----:B------:R-:W1:Y:S04]  /*1c20*/  LDSM.16.M88.4 R64, [R112+0x3400] ;  /* 0x003400007040783b */ /* 0x000e680000000200 */
[----:B------:R-:W-:Y:S04]  /*1c30*/  LDSM.16.M88.4 R20, [R116+0x1000] ;  /* 0x001000007414783b */ /* 0x000fe80000000200 */
[----:B--2---:R-:W2:Y:S04]  /*1c40*/  LDSM.16.M88.4 R12, [R115+0x4000] ;  /* 0x00400000730c783b */ /* 0x004ea80000000200 */
[----:B------:R-:W-:Y:S01]  /*1c50*/  LDSM.16.M88.4 R52, [R112+0x3800] ;  /* 0x003800007034783b */ /* 0x000fe20000000200 */
[C---:B---3--:R-:W-:Y:S03]  /*1c60*/  HMMA.16816.F32 R48, R72.reuse, R44, RZ ;  /* 0x0000002c4830723c */ /* 0x048fe600000018ff */
[----:B------:R-:W-:Y:S04]  /*1c70*/  LDSM.16.M88.4 R60, [R112+0x3c00] ;  /* 0x003c0000703c783b */ /* 0x000fe80000000200 */
[----:B------:R-:W-:Y:S01]  /*1c80*/  LDSM.16.M88.4 R56, [R115+0x4800] ;  /* 0x004800007338783b */ /* 0x000fe20000000200 */
[C---:B----4-:R-:W-:Y:S03]  /*1c90*/  HMMA.16816.F32 R40, R72.reuse, R36, RZ ;  /* 0x000000244828723c */ /* 0x050fe600000018ff */
[----:B------:R-:W-:Y:S04]  /*1ca0*/  LDSM.16.M88.4 R76, [R114+0x1000] ;  /* 0x00100000724c783b */ /* 0x000fe80000000200 */
[----:B------:R-:W-:Y:S01]  /*1cb0*/  LDSM.16.M88.4 R80, [R112+0x4c00] ;  /* 0x004c00007050783b */ /* 0x000fe20000000200 */
[C---:B-----5:R-:W-:Y:S03]  /*1cc0*/  HMMA.16816.F32 R32, R72.reuse, R28, RZ ;  /* 0x0000001c4820723c */ /* 0x060fe600000018ff */
[----:B------:R-:W0:Y:S05]  /*1cd0*/  LDGDEPBAR ;  /* 0x00000000000079af */ /* 0x000e2a0000000000 */
[C---:B------:R-:W-:Y:S08]  /*1ce0*/  HMMA.16816.F32 R44, R72.reuse, R46, RZ ;  /* 0x0000002e482c723c */ /* 0x040ff000000018ff */
[C---:B------:R-:W-:Y:S08]  /*1cf0*/  HMMA.16816.F32 R36, R72.reuse, R38, RZ ;  /* 0x000000264824723c */ /* 0x040ff000000018ff */
[C---:B------:R-:W-:Y:S08]  /*1d00*/  HMMA.16816.F32 R28, R72.reuse, R30, RZ ;  /* 0x0000001e481c723c */ /* 0x040ff000000018ff */
[C---:B-1----:R-:W-:Y:S08]  /*1d10*/  HMMA.16816.F32 R24, R72.reuse, R8, RZ ;  /* 0x000000084818723c */ /* 0x042ff000000018ff */
[----:B------:R-:W-:Y:S01]  /*1d20*/  HMMA.16816.F32 R72, R72, R10, RZ ;  /* 0x0000000a4848723c */ /* 0x000fe200000018ff */
[----:B------:R-:W1:Y:S07]  /*1d30*/  LDSM.16.M88.4 R8, [R115+0x4400] ;  /* 0x004400007308783b */ /* 0x000e6e0000000200 */
[C---:B------:R-:W-:Y:S08]  /*1d40*/  HMMA.16816.F32 R48, R16.reuse, R68, R48 ;  /* 0x000000441030723c */ /* 0x040ff00000001830 */
[C---:B------:R-:W-:Y:S01]  /*1d50*/  HMMA.16816.F32 R44, R16.reuse, R70, R44 ;  /* 0x00000046102c723c */ /* 0x040fe2000000182c */
[----:B------:R-:W-:Y:S07]  /*1d60*/  LDSM.16.M88.4 R68, [R116+0x2000] ;  /* 0x002000007444783b */ /* 0x000fee0000000200 */
[C---:B------:R-:W-:Y:S08]  /*1d70*/  HMMA.16816.F32 R40, R16.reuse, R64, R40 ;  /* 0x000000401028723c */ /* 0x040ff00000001828 */
[----:B------:R-:W-:Y:S01]  /*1d80*/  HMMA.16816.F32 R36, R16, R66, R36 ;  /* 0x000000421024723c */ /* 0x000fe20000001824 */
[----:B------:R-:W-:Y:S07]  /*1d90*/  LDSM.16.M88.4 R64, [R115+0x5000] ;  /* 0x005000007340783b */ /* 0x000fee0000000200 */
[C---:B--2---:R-:W-:Y:S08]  /*1da0*/  HMMA.16816.F32 R48, R20.reuse, R12, R48 ;  /* 0x0000000c1430723c */ /* 0x044ff00000001830 */
[C---:B------:R-:W-:Y:S01]  /*1db0*/  HMMA.16816.F32 R44, R20.reuse, R14, R44 ;  /* 0x0000000e142c723c */ /* 0x040fe2000000182c */
[----:B------:R-:W2:Y:S07]  /*1dc0*/  LDSM.16.M88.4 R12, [R112+0x4400] ;  /* 0x00440000700c783b */ /* 0x000eae0000000200 */
[C---:B-1----:R-:W-:Y:S08]  /*1dd0*/  HMMA.16816.F32 R40, R20.reuse, R8, R40 ;  /* 0x000000081428723c */ /* 0x042ff00000001828 */
[----:B------:R-:W-:Y:S01]  /*1de0*/  HMMA.16816.F32 R36, R20, R10, R36 ;  /* 0x0000000a1424723c */ /* 0x000fe20000001824 */
[----:B------:R-:W1:Y:S07]  /*1df0*/  LDSM.16.M88.4 R8, [R112+0x4800] ;  /* 0x004800007008783b */ /* 0x000e6e0000000200 */
[C---:B------:R-:W-:Y:S08]  /*1e00*/  HMMA.16816.F32 R32, R16.reuse, R52, R32 ;  /* 0x000000341020723c */ /* 0x040ff00000001820 */
[C---:B------:R-:W-:Y:S01]  /*1e10*/  HMMA.16816.F32 R28, R16.reuse, R54, R28 ;  /* 0x00000036101c723c */ /* 0x040fe2000000181c */
[----:B------:R-:W3:Y:S07]  /*1e20*/  LDSM.16.M88.4 R52, [R115+0x4c00] ;  /* 0x004c00007334783b */ /* 0x000eee0000000200 */
[C---:B------:R-:W-:Y:S08]  /*1e30*/  HMMA.16816.F32 R24, R16.reuse, R60, R24 ;  /* 0x0000003c1018723c */ /* 0x040ff00000001818 */
[----:B------:R-:W-:Y:S01]  /*1e40*/  HMMA.16816.F32 R72, R16, R62, R72 ;  /* 0x0000003e1048723c */ /* 0x000fe20000001848 */
[----:B------:R-:W4:Y:S04]  /*1e50*/  LDSM.16.M88.4 R16, [R112+0x4000] ;  /* 0x004000007010783b */ /* 0x000f280000000200 */
[----:B------:R-:W-:Y:S03]  /*1e60*/  LDSM.16.M88.4 R60, [R115+0x5400] ;  /* 0x00540000733c783b */ /* 0x000fe60000000200 */
[C---:B------:R-:W-:Y:S08]  /*1e70*/  HMMA.16816.F32 R32, R20.reuse, R56, R32 ;  /* 0x000000381420723c */ /* 0x040ff00000001820 */
[----:B------:R-:W-:Y:S01]  /*1e80*/  HMMA.16816.F32 R28, R20, R58, R28 ;  /* 0x0000003a141c723c */ /* 0x000fe2000000181c */
[----:B------:R-:W5:Y:S07]  /*1e90*/  LDSM.16.M88.4 R56, [R115+0x5800] ;  /* 0x005800007338783b */ /* 0x000f6e0000000200 */
[C---:B--2---:R-:W-:Y:S08]  /*1ea0*/  HMMA.16816.F32 R40, R76.reuse, R12, R40 ;  /* 0x0000000c4c28723c */ /* 0x044ff00000001828 */
[C---:B------:R-:W-:Y:S01]  /*1eb0*/  HMMA.16816.F32 R36, R76.reuse, R14, R36 ;  /* 0x0000000e4c24723c */ /* 0x040fe20000001824 */
[----:B------:R-:W-:Y:S07]  /*1ec0*/  LDSM.16.M88.4 R12, [R112+0x5800] ;  /* 0x00580000700c783b */ /* 0x000fee0000000200 */
[C---:B-1----:R-:W-:Y:S08]  /*1ed0*/  HMMA.16816.F32 R32, R76.reuse, R8, R32 ;  /* 0x000000084c20723c */ /* 0x042ff00000001820 */
[----:B------:R-:W-:Y:S01]  /*1ee0*/  HMMA.16816.F32 R28, R76, R10, R28 ;  /* 0x0000000a4c1c723c */ /* 0x000fe2000000181c */
[----:B------:R-:W1:Y:S07]  /*1ef0*/  LDSM.16.M88.4 R8, [R114+0x2000] ;  /* 0x002000007208783b */ /* 0x000e6e0000000200 */
[C---:B---3--:R-:W-:Y:S08]  /*1f00*/  HMMA.16816.F32 R24, R20.reuse, R52, R24 ;  /* 0x000000341418723c */ /* 0x048ff00000001818 */
[----:B------:R-:W-:Y:S01]  /*1f10*/  HMMA.16816.F32 R72, R20, R54, R72 ;  /* 0x000000361448723c */ /* 0x000fe20000001848 */
[----:B------:R-:W2:Y:S04]  /*1f20*/  LDSM.16.M88.4 R52, [R115+0x5c00] ;  /* 0x005c00007334783b */ /* 0x000ea80000000200 */
[----:B------:R-:W3:Y:S03]  /*1f30*/  LDSM.16.M88.4 R20, [R112+0x5000] ;  /* 0x005000007014783b */ /* 0x000ee60000000200 */
[C---:B----4-:R-:W-:Y:S08]  /*1f40*/  HMMA.16816.F32 R48, R76.reuse, R16, R48 ;  /* 0x000000104c30723c */ /* 0x050ff00000001830 */
[----:B------:R-:W-:Y:S01]  /*1f50*/  HMMA.16816.F32 R44, R76, R18, R44 ;  /* 0x000000124c2c723c */ /* 0x000fe2000000182c */
[----:B------:R-:W4:Y:S07]  /*1f60*/  LDSM.16.M88.4 R16, [R112+0x5400] ;  /* 0x005400007010783b */ /* 0x000f2e0000000200 */
[C---:B-----5:R-:W-:Y:S08]  /*1f70*/  HMMA.16816.F32 R32, R68.reuse, R56, R32 ;  /* 0x000000384420723c */ /* 0x060ff00000001820 */
[C---:B------:R-:W-:Y:S08]  /*1f80*/  HMMA.16816.F32 R40, R68.reuse, R60, R40 ;  /* 0x0000003c4428723c */ /* 0x040ff00000001828 */
[----:B------:R-:W-:Y:S01]  /*1f90*/  HMMA.16816.F32 R60, R68, R62, R36 ;  /* 0x0000003e443c723c */ /* 0x000fe20000001824 */
[----:B------:R-:W5:Y:S01]  /*1fa0*/  LDSM.16.M88.4 R36, [R112+0x5c00] ;  /* 0x005c00007024783b */ /* 0x000f620000000200 */
[----:B------:R-:W-:-:S06]  /*1fb0*/  DEPBAR.LE SB0, 0x0 ;  /* 0x000080000000791a */ /* 0x000fcc0000000000 */
[C---:B------:R-:W-:Y:S08]  /*1fc0*/  HMMA.16816.F32 R72, R76.reuse, R82, R72 ;  /* 0x000000524c48723c */ /* 0x040ff00000001848 */
[----:B------:R-:W-:Y:S08]  /*1fd0*/  HMMA.16816.F32 R24, R76, R80, R24 ;  /* 0x000000504c18723c */ /* 0x000ff00000001818 */
[C---:B------:R-:W-:Y:S08]  /*1fe0*/  HMMA.16816.F32 R48, R68.reuse, R64, R48 ;  /* 0x000000404430723c */ /* 0x040ff00000001830 */
[C---:B------:R-:W-:Y:S08]  /*1ff0*/  HMMA.16816.F32 R28, R68.reuse, R58, R28 ;  /* 0x0000003a441c723c */ /* 0x040ff0000000181c */
[----:B------:R-:W-:Y:S08]  /*2000*/  HMMA.16816.F32 R44, R68, R66, R44 ;  /* 0x00000042442c723c */ /* 0x000ff0000000182c */
[----:B-1----:R-:W-:Y:S01]  /*2010*/  HMMA.16816.F32 R32, R8, R12, R32 ;  /* 0x0000000c0820723c */ /* 0x002fe20000001820 */
[----:B------:R-:W-:-:S05]  /*2020*/  IMAD.U32 R12, RZ, RZ, UR20 ;  /* 0x00000014ff0c7e24 */ /* 0x000fca000f8e00ff */
[----:B------:R-:W-:Y:S01]  /*2030*/  IADD3 R13, PT, PT, R85, 0x1, R12 ;  /* 0x00000001550d7810 */ /* 0x000fe20007ffe00c */
[----:B------:R-:W-:Y:S01]  /*2040*/  IMAD.SHL.U32 R12, R122, 0x2, RZ ;  /* 0x000000027a0c7824 */ /* 0x000fe200078e00ff */
[----:B--2---:R-:W-:Y:S02]  /*2050*/  HMMA.16816.F32 R72, R68, R54, R72 ;  /* 0x000000364448723c */ /* 0x004fe40000001848 */
[----:B------:R-:W-:-:S04]  /*2060*/  IADD3 R13, PT, PT, R13, -UR21, R88 ;  /* 0x800000150d0d7c10 */ /* 0x000fc8000fffe058 */
[--C-:B------:R-:W-:Y:S02]  /*2070*/  IADD3 R84, PT, PT, R13, R84, R87.reuse ;  /* 0x000000540d547210 */ /* 0x100fe40007ffe057 */
[----:B------:R-:W-:Y:S02]  /*2080*/  HMMA.16816.F32 R24, R68, R52, R24 ;  /* 0x000000344418723c */ /* 0x000fe40000001818 */
[C---:B------:R-:W-:Y:S02]  /*2090*/  VIMNMX R85, PT, PT, R84.reuse, R87, PT ;  /* 0x0000005754557248 */ /* 0x040fe40003fe0100 */
[----:B------:R-:W-:-:S04]  /*20a0*/  VIADDMNMX R84, R84, 0x8, R87, PT ;  /* 0x0000000854547846 */ /* 0x000fc80003800157 */
[C---:B---3--:R-:W-:Y:S08]  /*20b0*/  HMMA.16816.F32 R48, R8.reuse, R20, R48 ;  /* 0x000000140830723c */ /* 0x048ff00000001830 */
[----:B------:R-:W-:Y:S01]  /*20c0*/  HMMA.16816.F32 R28, R8, R14, R28 ;  /* 0x0000000e081c723c */ /* 0x000fe2000000181c */
[----:B------:R-:W-:-:S05]  /*20d0*/  LOP3.LUT R15, R12, 0x6, RZ, 0xc0, !PT ;  /* 0x000000060c0f7812 */ /* 0x000fca00078ec0ff */
[----:B------:R-:W-:Y:S02]  /*20e0*/  IMAD R12, R6, 0x40, R15 ;  /* 0x00000040060c7824 */ /* 0x000fe400078e020f */
[C---:B------:R-:W-:Y:S02]  /*20f0*/  HMMA.16816.F32 R44, R8.reuse, R22, R44 ;  /* 0x00000016082c723c */ /* 0x040fe4000000182c */
[C---:B------:R-:W-:Y:S02]  /*2100*/  VIADD R52, R12.reuse, 0x1 ;  /* 0x000000010c347836 */ /* 0x040fe40000000000 */
[C---:B------:R-:W-:Y:S02]  /*2110*/  VIADD R22, R12.reuse, 0x18 ;  /* 0x000000180c167836 */ /* 0x040fe40000000000 */
[----:B------:R-:W-:Y:S01]  /*2120*/  VIADD R20, R12, 0x19 ;  /* 0x000000190c147836 */ /* 0x000fe20000000000 */
[----:B------:R-:W-:Y:S01]  /*2130*/  BAR.SYNC.DEFER_BLOCKING 0x0 ;  /* 0x0000000000007b1d */ /* 0x000fe20000010000 */
[C---:B----4-:R-:W-:Y:S01]  /*2140*/  HMMA.16816.F32 R40, R8.reuse, R16, R40 ;  /* 0x000000100828723c */ /* 0x050fe20000001828 */
[-C--:B------:R-:W-:Y:S01]  /*2150*/  ISETP.GE.AND P4, PT, R52, R84.reuse, PT ;  /* 0x000000543400720c */ /* 0x080fe20003f86270 */
[----:B------:R-:W-:Y:S01]  /*2160*/  VIADD R17, R12, 0x20 ;  /* 0x000000200c117836 */ /* 0x000fe20000000000 */
[-C--:B------:R-:W-:Y:S01]  /*2170*/  ISETP.GE.AND P1, PT, R22, R84.reuse, PT ;  /* 0x000000541600720c */ /* 0x080fe20003f26270 */
[C---:B------:R-:W-:Y:S01]  /*2180*/  VIADD R16, R12.reuse, 0x30 ;  /* 0x000000300c107836 */ /* 0x040fe20000000000 */
[----:B------:R-:W-:Y:S01]  /*2190*/  FSEL R51, R51, -INF , !P4 ;  /* 0xff80000033337808 */ /* 0x000fe20006000000 */
[C---:B------:R-:W-:Y:S01]  /*21a0*/  VIADD R14, R12.reuse, 0x31 ;  /* 0x000000310c0e7836 */ /* 0x040fe20000000000 */
[C---:B------:R-:W-:Y:S01]  /*21b0*/  ISETP.GE.AND P4, PT, R12.reuse, R84, PT ;  /* 0x000000540c00720c */ /* 0x040fe20003f86270 */
[----:B------:R-:W-:Y:S01]  /*21c0*/  HMMA.16816.F32 R60, R8, R18, R60 ;  /* 0x00000012083c723c */ /* 0x000fe2000000183c */
[----:B------:R-:W-:-:S02]  /*21d0*/  VIADD R18, R12, 0x29 ;  /* 0x000000290c127836 */ /* 0x000fc40000000000 */
[----:B------:R-:W-:-:S05]  /*21e0*/  FSEL R23, R50, -INF , !P4 ;  /* 0xff80000032177808 */ /* 0x000fca0006000000 */
[----:B-----5:R-:W-:Y:S01]  /*21f0*/  HMMA.16816.F32 R72, R8, R38, R72 ;  /* 0x000000260848723c */ /* 0x020fe20000001848 */
[C---:B------:R-:W-:Y:S02]  /*2200*/  VIADD R39, R12.reuse, 0x8 ;  /* 0x000000080c277836 */ /* 0x040fe40000000000 */
[----:B------:R-:W-:-:S03]  /*2210*/  VIADD R38, R12, 0x9 ;  /* 0x000000090c267836 */ /* 0x000fc60000000000 */
[-C--:B------:R-:W-:Y:S02]  /*2220*/  ISETP.GE.AND P6, PT, R39, R84.reuse, PT ;  /* 0x000000542700720c */ /* 0x080fe40003fc6270 */
[----:B------:R-:W-:Y:S01]  /*2230*/  HMMA.16816.F32 R24, R8, R36, R24 ;  /* 0x000000240818723c */ /* 0x000fe20000001818 */
[----:B------:R-:W-:Y:S01]  /*2240*/  VIADD R37, R12, 0x10 ;  /* 0x000000100c257836 */ /* 0x000fe20000000000 */
[-C--:B------:R-:W-:Y:S01]  /*2250*/  ISETP.GE.AND P5, PT, R38, R84.reuse, PT ;  /* 0x000000542600720c */ /* 0x080fe20003fa6270 */
[----:B------:R-:W-:Y:S01]  /*2260*/  VIADD R36, R12, 0x11 ;  /* 0x000000110c247836 */ /* 0x000fe20000000000 */
        /* <DEDUP_REMOVED lines=8> */
[----:B------:R-:W-:-:S02]  /*22f0*/  FSEL R47, R47, -INF , !P5 ;  /* 0xff8000002f2f7808 */ /* 0x000fc40006800000 */
[----:B------:R-:W-:Y:S02]  /*2300*/  FMNMX3.FTZ R42, R23, R51, R15, !PT ;  /* 0x00000033172a7276 */ /* 0x000fe4000781000f */
[-C--:B------:R-:W-:Y:S02]  /*2310*/  ISETP.GE.AND P6, PT, R20, R84.reuse, PT ;  /* 0x000000541400720c */ /* 0x080fe40003fc6270 */
[----:B------:R-:W-:Y:S02]  /*2320*/  ISETP.GE.AND P5, PT, R17, R84, PT ;  /* 0x000000541100720c */ /* 0x000fe40003fa6270 */
[----:B------:R-:W-:Y:S02]  /*2330*/  FSEL R13, R43, -INF , !P2 ;  /* 0xff8000002b0d7808 */ /* 0x000fe40005000000 */
[----:B------:R-:W-:Y:S02]  /*2340*/  FSEL R19, R62, -INF , !P1 ;  /* 0xff8000003e137808 */ /* 0x000fe40004800000 */
[----:B------:R-:W-:-:S02]  /*2350*/  FMNMX3.FTZ R42, R42, R47, R21, !PT ;  /* 0x0000002f2a2a7276 */ /* 0x000fc40007810015 */
[-C--:B------:R-:W-:Y:S02]  /*2360*/  ISETP.GE.AND P3, PT, R9, R84.reuse, PT ;  /* 0x000000540900720c */ /* 0x080fe40003f66270 */
[-C--:B------:R-:W-:Y:S02]  /*2370*/  ISETP.GE.AND P4, PT, R11, R84.reuse, PT ;  /* 0x000000540b00720c */ /* 0x080fe40003f86270 */
[----:B------:R-:W-:Y:S02]  /*2380*/  FSEL R63, R63, -INF , !P6 ;  /* 0xff8000003f3f7808 */ /* 0x000fe40007000000 */
[----:B------:R-:W-:Y:S02]  /*2390*/  FSEL R34, R34, -INF , !P5 ;  /* 0xff80000022227808 */ /* 0x000fe40006800000 */
[----:B------:R-:W-:Y:S02]  /*23a0*/  FMNMX3.FTZ R42, R42, R13, R19, !PT ;  /* 0x0000000d2a2a7276 */ /* 0x000fe40007810013 */
[----:B------:R-:W-:-:S02]  /*23b0*/  ISETP.GE.AND P1, PT, R16, R84, PT ;  /* 0x000000541000720c */ /* 0x000fc40003f26270 */
[----:B------:R-:W-:Y:S02]  /*23c0*/  FSEL R88, R30, -INF , !P3 ;  /* 0xff8000001e587808 */ /* 0x000fe40005800000 */
[-C--:B------:R-:W-:Y:S02]  /*23d0*/  ISETP.GE.AND P2, PT, R18, R84.reuse, PT ;  /* 0x000000541200720c */ /* 0x080fe40003f46270 */
[----:B------:R-:W-:Y:S02]  /*23e0*/  FSEL R35, R35, -INF , !P4 ;  /* 0xff80000023237808 */ /* 0x000fe40006000000 */
[----:B------:R-:W-:Y:S02]  /*23f0*/  FMNMX3.FTZ R30, R42, R63, R34, !PT ;  /* 0x0000003f2a1e7276 */ /* 0x000fe40007810022 */
[----:B------:R-:W-:Y:S02]  /*2400*/  FSEL R90, R26, -INF , !P1 ;  /* 0xff8000001a5a7808 */ /* 0x000fe40004800000 */
[----:B------:R-:W-:-:S02]  /*2410*/  ISETP.GE.AND P5, PT, R14, R84, PT ;  /* 0x000000540e00720c */ /* 0x000fc40003fa6270 */
[-C--:B------:R-:W-:Y:S02]  /*2420*/  ISETP.GE.AND P3, PT, R10, R84.reuse, PT ;  /* 0x000000540a00720c */ /* 0x080fe40003f66270 */
        /* <DEDUP_REMOVED lines=8> */
[----:B------:R-:W-:Y:S02]  /*24b0*/  SHF.R.U32.HI R27, RZ, 0x5, R122 ;  /* 0x00000005ff1b7819 */ /* 0x000fe4000001167a */
        /* <DEDUP_REMOVED lines=22> */
.L_x_971:
[-C--:B------:R-:W-:Y:S01]  /*2620*/  ISETP.GE.AND P2, PT, R39, R85.reuse, PT ;  /* 0x000000552700720c */ /* 0x080fe20003f46270 */
[----:B------:R-:W-:Y:S01]  /*2630*/  IMAD R134, R134, 0x4, R27 ;  /* 0x0000000486867824 */ /* 0x000fe200078e021b */
[-C--:B------:R-:W-:Y:S01]  /*2640*/  ISETP.GE.AND P5, PT, R22, R85.reuse, PT ;  /* 0x000000551600720c */ /* 0x080fe20003fa6270 */
[----:B------:R-:W2:Y:S01]  /*2650*/  SHFL.BFLY PT, R26, R31, 0x2, 0x1f ;  /* 0x0c401f001f1a7f89 */ /* 0x000ea200000e0000 */
[----:B------:R-:W3:Y:S01]  /*2660*/  LDC R22, c[0x0][0x3e0] ;  /* 0x0000f800ff167b82 */ /* 0x000ee20000000800 */
[-C--:B------:R-:W-:Y:S01]  /*2670*/  ISETP.GE.AND P4, PT, R37, R85.reuse, PT ;  /* 0x000000552500720c */ /* 0x080fe20003f86270 */
[----:B------:R-:W-:Y:S01]  /*2680*/  IMAD.SHL.U32 R107, R6, 0x2, RZ ;  /* 0x00000002066b7824 */ /* 0x000fe200078e00ff */
[----:B------:R-:W-:Y:S01]  /*2690*/  FSEL R27, R44, -INF , !P2 ;  /* 0xff8000002c1b7808 */ /* 0x000fe20005000000 */
[----:B------:R-:W-:Y:S01]  /*26a0*/  IMAD.WIDE.U32 R134, R134, -0x326172a9, RZ ;  /* 0xcd9e8d5786867825 */ /* 0x000fe200078e00ff */
[-C--:B------:R-:W-:Y:S01]  /*26b0*/  ISETP.GE.AND P2, PT, R17, R85.reuse, PT ;  /* 0x000000551100720c */ /* 0x080fe20003f46270 */
[----:B------:R-:W4:Y:S01]  /*26c0*/  LDCU UR31, c[0x0][0x45c] ;  /* 0x00008b80ff1f77ac */ /* 0x000f220008000800 */
[----:B------:R-:W-:Y:S01]  /*26d0*/  FSEL R17, R40, -INF , !P4 ;  /* 0xff80000028117808 */ /* 0x000fe20006000000 */
[----:B------:R-:W-:Y:S01]  /*26e0*/  IMAD.IADD R113, R5, 0x1, R2 ;  /* 0x0000000105717824 */ /* 0x000fe200078e0202 */
        /* <DEDUP_REMOVED lines=12> */
[----:B------:R-:W-:Y:S01]  /*27b0*/  FSEL R45, R45, -INF , !P1 ;  /* 0xff8000002d2d7808 */ /* 0x000fe20004800000 */
[----:B------:R-:W-:Y:S01]  /*27c0*/  UIADD3 UR21, UPT, UPT, UR24, 0x78dde6e4, URZ ;  /* 0x78dde6e418157890 */ /* 0x000fe2000fffe0ff */
[----:B------:R-:W-:Y:S01]  /*27d0*/  FMNMX3.FTZ R12, R37, R49, R27, !PT ;  /* 0x00000031250c7276 */ /* 0x000fe2000781001b */
[----:B---3--:R-:W-:Y:S01]  /*27e0*/  IMAD R22, R124, R22, R123 ;  /* 0x000000167c167224 */ /* 0x008fe200078e027b */
[-C--:B------:R-:W-:Y:S01]  /*27f0*/  ISETP.GE.AND P1, PT, R11, R85.reuse, PT ;  /* 0x000000550b00720c */ /* 0x080fe20003f26270 */
[----:B------:R-:W-:Y:S01]  /*2800*/  UIADD3 UR15, UPT, UPT, UR25, -0x126145ec, URZ ;  /* 0xed9eba14190f7890 */ /* 0x000fe2000fffe0ff */
[----:B------:R-:W-:Y:S01]  /*2810*/  FSEL R11, R41, -INF , !P6 ;  /* 0xff800000290b7808 */ /* 0x000fe20007000000 */
[----:B------:R-:W-:Y:S01]  /*2820*/  UIADD3 UR13, UPT, UPT, UR25, -0x56f99767, URZ ;  /* 0xa9066899190d7890 */ /* 0x000fe2000fffe0ff */
[----:B------:R-:W-:Y:S01]  /*2830*/  FSEL R93, R32, -INF , !P2 ;  /* 0xff800000205d7808 */ /* 0x000fe20005000000 */
[----:B------:R-:W3:Y:S01]  /*2840*/  LDC.U8 R128, c[0x0][0x4f8] ;  /* 0x00013e00ff807b82 */ /* 0x000ee20000000000 */
[-C--:B------:R-:W-:Y:S01]  /*2850*/  ISETP.GE.AND P6, PT, R9, R85.reuse, PT ;  /* 0x000000550900720c */ /* 0x080fe20003fc6270 */
[----:B------:R-:W-:Y:S01]  /*2860*/  UIADD3 UR14, UPT, UPT, UR24, 0x1715609d, URZ ;  /* 0x1715609d180e7890 */ /* 0x000fe2000fffe0ff */
[-C--:B------:R-:W-:Y:S01]  /*2870*/  ISETP.GE.AND P2, PT, R10, R85.reuse, PT ;  /* 0x000000550a00720c */ /* 0x080fe20003f46270 */
[----:B------:R-:W-:Y:S01]  /*2880*/  UIADD3 UR12, UPT, UPT, UR24, -0x4ab325aa, URZ ;  /* 0xb54cda56180c7890 */ /* 0x000fe2000fffe0ff */
[----:B------:R-:W-:Y:S01]  /*2890*/  ISETP.GE.AND P3, PT, R20, R85, PT ;  /* 0x000000551400720c */ /* 0x000fe20003f66270 */
[----:B------:R-:W-:Y:S01]  /*28a0*/  IMAD.MOV.U32 R129, RZ, RZ, -0x1 ;  /* 0xffffffffff817424 */ /* 0x000fe200078e00ff */
        /* <DEDUP_REMOVED lines=9> */
[----:B------:R-:W-:Y:S02]  /*2940*/  FMNMX3.FTZ R8, R8, R61, R93, !PT ;  /* 0x0000003d08087276 */ /* 0x000fe4000781005d */
[----:B------:R-:W-:Y:S01]  /*2950*/  FSEL R96, R29, -INF , !P5 ;  /* 0xff8000001d607808 */ /* 0x000fe20006800000 */
[----:B------:R-:W-:Y:S01]  /*2960*/  IMAD.SHL.U32 R29, R22, 0x20, RZ ;  /* 0x00000020161d7824 */ /* 0x000fe200078e00ff */
[----:B------:R-:W-:Y:S02]  /*2970*/  ISETP.GE.AND P3, PT, R14, R85, PT ;  /* 0x000000550e00720c */ /* 0x000fe40003f66270 */
[----:B------:R-:W-:-:S02]  /*2980*/  LOP3.LUT R132, R122, 0x1f, RZ, 0xc0, !PT ;  /* 0x0000001f7a847812 */ /* 0x000fc400078ec0ff */
[----:B------:R-:W-:Y:S02]  /*2990*/  FSEL R97, R24, -INF , !P4 ;  /* 0xff80000018617808 */ /* 0x000fe40006000000 */
[----:B------:R-:W-:Y:S02]  /*29a0*/  FMNMX3.FTZ R8, R8, R94, R95, !PT ;  /* 0x0000005e08087276 */ /* 0x000fe4000781005f */
[----:B------:R-:W-:Y:S02]  /*29b0*/  FSEL R98, R25, -INF , !P3 ;  /* 0xff80000019627808 */ /* 0x000fe40005800000 */
[----:B------:R-:W-:Y:S02]  /*29c0*/  IADD3 R132, P4, P3, R29, R0, R132 ;  /* 0x000000001d847210 */ /* 0x000fe40007b9e084 */
[----:B------:R-:W-:Y:S02]  /*29d0*/  FSEL R99, R72, -INF , !P2 ;  /* 0xff80000048637808 */ /* 0x000fe40005000000 */
[----:B------:R-:W-:Y:S01]  /*29e0*/  FMNMX3.FTZ R0, R8, R96, R97, !PT ;  /* 0x0000006008007276 */ /* 0x000fe20007810061 */
[----:B------:R-:W-:Y:S01]  /*29f0*/  IMAD.WIDE.U32 R132, R132, -0x2daee0ad, RZ ;  /* 0xd2511f5384847825 */ /* 0x000fe200078e00ff */
[----:B--2---:R-:W-:-:S02]  /*2a00*/  FMNMX.FTZ R26, R31, R26, !PT ;  /* 0x0000001a1f1a7209 */ /* 0x004fc40007810000 */
[----:B------:R-:W-:Y:S02]  /*2a10*/  SHF.R.S32.HI R8, RZ, 0x1f, R29 ;  /* 0x0000001fff087819 */ /* 0x000fe4000001141d */
[----:B------:R-:W-:Y:S01]  /*2a20*/  FSEL R101, R73, -INF , !P1 ;  /* 0xff80000049657808 */ /* 0x000fe20004800000 */
[----:B------:R-:W2:Y:S01]  /*2a30*/  SHFL.BFLY PT, R31, R26, 0x1, 0x1f ;  /* 0x0c201f001a1f7f89 */ /* 0x000ea200000e0000 */
[----:B------:R-:W-:Y:S02]  /*2a40*/  FMNMX3.FTZ R10, R0, R98, R99, !PT ;  /* 0x00000062000a7276 */ /* 0x000fe40007810063 */
[----:B------:R-:W-:Y:S02]  /*2a50*/  IADD3.X R25, PT, PT, R8, R7, RZ, P4, P3 ;  /* 0x0000000708197210 */ /* 0x000fe400027e64ff */
[----:B------:R-:W-:Y:S02]  /*2a60*/  FMNMX.FTZ R7, R101, R10, !PT ;  /* 0x0000000a65077209 */ /* 0x000fe40007810000 */
[----:B------:R-:W-:-:S02]  /*2a70*/  LOP3.LUT R130, R25, UR24, R135, 0x96, !PT ;  /* 0x0000001819827c12 */ /* 0x000fc4000f8e9687 */
[----:B------:R-:W-:Y:S01]  /*2a80*/  LOP3.LUT R28, R107, UR25, R133, 0x96, !PT ;  /* 0x000000196b1c7c12 */ /* 0x000fe2000f8e9685 */
[----:B------:R-:W5:Y:S01]  /*2a90*/  SHFL.BFLY PT, R6, R7, 0x2, 0x1f ;  /* 0x0c401f0007067f89 */ /* 0x000f6200000e0000 */
[----:B------:R-:W-:Y:S01]  /*2aa0*/  LEA R113, R113, UR4, 0x1 ;  /* 0x0000000471717c11 */ /* 0x000fe2000f8e08ff */
[----:B------:R-:W-:-:S04]  /*2ab0*/  IMAD.WIDE.U32 R130, R130, -0x2daee0ad, RZ ;  /* 0xd2511f5382827825 */ /* 0x000fc800078e00ff */
[----:B------:R-:W-:Y:S01]  /*2ac0*/  IMAD.WIDE.U32 R28, R28, -0x326172a9, RZ ;  /* 0xcd9e8d571c1c7825 */ /* 0x000fe200078e00ff */
[----:B------:R-:W-:Y:S01]  /*2ad0*/  LOP3.LUT R126, R132, UR9, R131, 0x96, !PT ;  /* 0x00000009847e7c12 */ /* 0x000fe2000f8e9683 */
[----:B------:R-:W-:Y:S01]  /*2ae0*/  UIADD3 UR9, UPT, UPT, UR25, 0x646e171e, URZ ;  /* 0x646e171e19097890 */ /* 0x000fe2000fffe0ff */
[----:B-1----:R-:W-:Y:S01]  /*2af0*/  LDSM.16.MT88.4 R56, [R113+0x7000] ;  /* 0x007000007138783b */ /* 0x002fe20000004200 */
[----:B------:R-:W-:Y:S01]  /*2b00*/  IMAD.IADD R86, R4, 0x1, R113 ;  /* 0x0000000104567824 */ /* 0x000fe200078e0271 */
[----:B------:R-:W-:Y:S01]  /*2b10*/  LOP3.LUT R24, R134, UR30, R29, 0x96, !PT ;  /* 0x0000001e86187c12 */ /* 0x000fe2000f8e961d */
[----:B------:R-:W-:Y:S01]  /*2b20*/  IMAD.WIDE.U32 R126, R126, -0x326172a9, RZ ;  /* 0xcd9e8d577e7e7825 */ /* 0x000fe200078e00ff */
[----:B------:R-:W-:Y:S01]  /*2b30*/  LDSM.16.MT88.4 R72, [R113+0x8000] ;  /* 0x008000007148783b */ /* 0x000fe20000004200 */
[----:B--2---:R-:W-:Y:S02]  /*2b40*/  FMNMX.FTZ R0, R26, R31, !PT ;  /* 0x0000001f1a007209 */ /* 0x004fe40007810000 */
[----:B------:R-:W-:Y:S01]  /*2b50*/  IMAD.WIDE.U32 R24, R24, -0x2daee0ad, RZ ;  /* 0xd2511f5318187825 */ /* 0x000fe200078e00ff */
[----:B------:R-:W-:Y:S01]  /*2b60*/  LOP3.LUT R22, R28, UR29, R127, 0x96, !PT ;  /* 0x0000001d1c167c12 */ /* 0x000fe2000f8e967f */
[----:B------:R-:W-:Y:S02]  /*2b70*/  LDSM.16.MT88.4 R64, [R86+0x7000] ;  /* 0x007000005640783b */ /* 0x000fe40000004200 */
[C---:B----4-:R-:W-:Y:S01]  /*2b80*/  FMUL.FTZ R104, R0.reuse, UR31 ;  /* 0x0000001f00687c20 */ /* 0x050fe20008410000 */
[----:B------:R-:W-:Y:S01]  /*2b90*/  FSETP.NEU.FTZ.AND P1, PT, R0, -INF , PT ;  /* 0xff8000000000780b */ /* 0x000fe20003f3d000 */
[----:B------:R-:W-:Y:S01]  /*2ba0*/  VIADD R107, R107, 0x1 ;  /* 0x000000016b6b7836 */ /* 0x000fe20000000000 */
[----:B------:R-:W-:Y:S01]  /*2bb0*/  LOP3.LUT R8, R130, UR28, R25, 0x96, !PT ;  /* 0x0000001c82087c12 */ /* 0x000fe2000f8e9619 */
[----:B------:R-:W-:Y:S01]  /*2bc0*/  LDSM.16.MT88.4 R40, [R113+0x6000] ;  /* 0x006000007128783b */ /* 0x000fe20000004200 */
[----:B-----5:R-:W-:-:S02]  /*2bd0*/  FMNMX.FTZ R6, R7, R6, !PT ;  /* 0x0000000607067209 */ /* 0x020fc40007810000 */
[----:B------:R-:W-:-:S03]  /*2be0*/  FSEL R104, R104, RZ, P1 ;  /* 0x000000ff68687208 */ /* 0x000fc60000800000 */
[----:B------:R-:W1:Y:S02]  /*2bf0*/  SHFL.BFLY PT, R7, R6, 0x1, 0x1f ;  /* 0x0c201f0006077f89 */ /* 0x000e6400000e0000 */
[----:B------:R-:W-:Y:S01]  /*2c00*/  FFMA.FTZ R103, R23, UR31, -R104 ;  /* 0x0000001f17677c23 */ /* 0x000fe20008010868 */
[----:B------:R-:W-:-:S04]  /*2c10*/  IMAD.WIDE.U32 R22, R22, -0x2daee0ad, RZ ;  /* 0xd2511f5316167825 */ /* 0x000fc800078e00ff */
[--C-:B------:R-:W-:Y:S01]  /*2c20*/  FFMA.FTZ R100, R15, UR31, -R104.reuse ;  /* 0x0000001f0f647c23 */ /* 0x100fe20008010868 */
[--C-:B------:R-:W-:Y:S01]  /*2c30*/  FFMA.FTZ R33, R47, UR31, -R104.reuse ;  /* 0x0000001f2f217c23 */ /* 0x100fe20008010868 */
[----:B------:R-:W-:Y:S01]  /*2c40*/  FFMA.FTZ R102, R51, UR31, -R104 ;  /* 0x0000001f33667c23 */ /* 0x000fe20008010868 */
[----:B------:R-:W-:Y:S01]  /*2c50*/  IMAD.WIDE.U32 R14, R8, -0x326172a9, RZ ;  /* 0xcd9e8d57080e7825 */ /* 0x000fe200078e00ff */
[----:B------:R-:W-:-:S03]  /*2c60*/  LOP3.LUT R24, R24, UR26, R23, 0x96, !PT ;  /* 0x0000001a18187c12 */ /* 0x000fc6000f8e9617 */
[--C-:B------:R-:W-:Y:S01]  /*2c70*/  FFMA.FTZ R23, R19, UR31, -R104.reuse ;  /* 0x0000001f13177c23 */ /* 0x100fe20008010868 */
[----:B------:R-:W-:Y:S01]  /*2c80*/  MUFU.EX2 R100, R100 ;  /* 0x0000006400647308 */ /* 0x000fe20000000800 */
[----:B------:R-:W-:Y:S01]  /*2c90*/  FFMA.FTZ R31, R21, UR31, -R104 ;  /* 0x0000001f151f7c23 */ /* 0x000fe20008010868 */
[----:B------:R-:W-:Y:S01]  /*2ca0*/  LOP3.LUT R8, R126, UR27, R15, 0x96, !PT ;  /* 0x0000001b7e087c12 */ /* 0x000fe2000f8e960f */
[----:B------:R-:W-:-:S04]  /*2cb0*/  IMAD.WIDE.U32 R24, R24, -0x326172a9, RZ ;  /* 0xcd9e8d5718187825 */ /* 0x000fc800078e00ff */
[--C-:B------:R-:W-:Y:S01]  /*2cc0*/  FFMA.FTZ R20, R63, UR31, -R104.reuse ;  /* 0x0000001f3f147c23 */ /* 0x100fe20008010868 */
[----:B------:R-:W-:Y:S01]  /*2cd0*/  FFMA.FTZ R88, R88, UR31, -R104 ;  /* 0x0000001f58587c23 */ /* 0x000fe20008010868 */
[----:B------:R-:W-:Y:S01]  /*2ce0*/  IMAD.WIDE.U32 R28, R8, -0x2daee0ad, RZ ;  /* 0xd2511f53081c7825 */ /* 0x000fe200078e00ff */
[----:B------:R-:W-:Y:S01]  /*2cf0*/  LOP3.LUT R14, R14, UR21, R25, 0x96, !PT ;  /* 0x000000150e0e7c12 */ /* 0x000fe2000f8e9619 */
[----:B------:R-:W-:Y:S02]  /*2d00*/  MUFU.EX2 R33, R33 ;  /* 0x0000002100217308 */ /* 0x000fe40000000800 */
[----:B---3--:R-:W-:Y:S01]  /*2d10*/  IMAD.U32 R21, R128, 0x10000, RZ ;  /* 0x0001000080157824 */ /* 0x008fe200078e00ff */
[----:B------:R-:W-:Y:S01]  /*2d20*/  LOP3.LUT R8, R22, UR15, R29, 0x96, !PT ;  /* 0x0000000f16087c12 */ /* 0x000fe2000f8e961d */
[----:B------:R-:W-:Y:S01]  /*2d30*/  IMAD.WIDE.U32 R14, R14, -0x2daee0ad, RZ ;  /* 0xd2511f530e0e7825 */ /* 0x000fe200078e00ff */
[----:B-1----:R-:W-:-:S03]  /*2d40*/  FMNMX.FTZ R2, R6, R7, !PT ;  /* 0x0000000706027209 */ /* 0x002fc60007810000 */
[----:B------:R-:W-:Y:S01]  /*2d50*/  FFMA.FTZ R22, R13, UR31, -R104 ;  /* 0x0000001f0d167c23 */ /* 0x000fe20008010868 */
[----:B------:R-:W-:Y:S01]  /*2d60*/  LOP3.LUT R128, R128, 0xff0000, R21, 0xf8, !PT ;  /* 0x00ff000080807812 */ /* 0x000fe200078ef815 */
[----:B------:R-:W-:Y:S01]  /*2d70*/  MUFU.EX2 R103, R103 ;  /* 0x0000006700677308 */ /* 0x000fe20000000800 */
[----:B------:R-:W-:Y:S01]  /*2d80*/  LOP3.LUT R18, R28, UR13, R15, 0x96, !PT ;  /* 0x0000000d1c127c12 */ /* 0x000fe2000f8e960f */
[----:B------:R-:W-:Y:S01]  /*2d90*/  FMUL.FTZ R108, R2, UR31 ;  /* 0x0000001f026c7c20 */ /* 0x000fe20008410000 */
[----:B------:R-:W-:Y:S01]  /*2da0*/  IMAD.WIDE.U32 R28, R8, -0x326172a9, RZ ;  /* 0xcd9e8d57081c7825 */ /* 0x000fe200078e00ff */
[----:B------:R-:W-:-:S03]  /*2db0*/  FSETP.NEU.FTZ.AND P1, PT, R2, -INF , PT ;  /* 0xff8000000200780b */ /* 0x000fc60003f3d000 */
[----:B------:R-:W-:Y:S01]  /*2dc0*/  IMAD.WIDE.U32 R18, R18, -0x326172a9, RZ ;  /* 0xcd9e8d5712127825 */ /* 0x000fe200078e00ff */
[----:B------:R-:W-:Y:S01]  /*2dd0*/  FSEL R108, R108, RZ, P1 ;  /* 0x000000ff6c6c7208 */ /* 0x000fe20000800000 */
[----:B------:R-:W-:Y:S01]  /*2de0*/  MUFU.EX2 R102, R102 ;  /* 0x0000006600667308 */ /* 0x000fe20000000800 */
[----:B------:R-:W-:Y:S01]  /*2df0*/  LOP3.LUT R24, R24, UR14, R29, 0x96, !PT ;  /* 0x0000000e18187c12 */ /* 0x000fe2000f8e961d */
[----:B------:R-:W-:Y:S01]  /*2e00*/  IMAD.MOV.U32 R16, RZ, RZ, R18 ;  /* 0x000000ffff107224 */ /* 0x000fe200078e0012 */
[----:B------:R-:W-:Y:S01]  /*2e10*/  PRMT R7, R18, 0x7773, RZ ;  /* 0x0000777312077816 */ /* 0x000fe200000000ff */
[--C-:B------:R-:W-:Y:S01]  /*2e20*/  FFMA.FTZ R106, R37, UR31, -R108.reuse ;  /* 0x0000001f256a7c23 */ /* 0x100fe2000801086c */
[----:B------:R-:W-:Y:S01]  /*2e30*/  FFMA.FTZ R109, R49, UR31, -R108 ;  /* 0x0000001f316d7c23 */ /* 0x000fe2000801086c */
[----:B------:R-:W-:Y:S01]  /*2e40*/  IMAD.WIDE.U32 R24, R24, -0x2daee0ad, RZ ;  /* 0xd2511f5318187825 */ /* 0x000fe200078e00ff */
[----:B------:R-:W-:-:S03]  /*2e50*/  PRMT R10, R18, 0x7772, RZ ;  /* 0x00007772120a7816 */ /* 0x000fc600000000ff */
[----:B------:R-:W-:Y:S01]  /*2e60*/  FFMA.FTZ R105, R27, UR31, -R108 ;  /* 0x0000001f1b697c23 */ /* 0x000fe2000801086c */
[----:B------:R-:W-:Y:S01]  /*2e70*/  LOP3.LUT R6, R28, UR12, R19, 0x96, !PT ;  /* 0x0000000c1c067c12 */ /* 0x000fe2000f8e9613 */
[----:B------:R-:W-:Y:S01]  /*2e80*/  MUFU.EX2 R106, R106 ;  /* 0x0000006a006a7308 */ /* 0x000fe20000000800 */
[----:B------:R-:W-:Y:S01]  /*2e90*/  LOP3.LUT R8, R14, UR9, R25, 0x96, !PT ;  /* 0x000000090e087c12 */ /* 0x000fe2000f8e9619 */
[----:B------:R-:W-:Y:S01]  /*2ea0*/  IMAD.MOV.U32 R12, RZ, RZ, R24 ;  /* 0x000000ffff0c7224 */ /* 0x000fe200078e0018 */
[C---:B------:R-:W-:Y:S01]  /*2eb0*/  PRMT R14, R24.reuse, 0x7773, RZ ;  /* 0x00007773180e7816 */ /* 0x040fe200000000ff */
[--C-:B------:R-:W-:Y:S01]  /*2ec0*/  FFMA.FTZ R30, R45, UR31, -R108.reuse ;  /* 0x0000001f2d1e7c23 */ /* 0x100fe2000801086c */
[----:B------:R-:W-:Y:S01]  /*2ed0*/  PRMT R15, R24, 0x7772, RZ ;  /* 0x00007772180f7816 */ /* 0x000fe200000000ff */
[----:B------:R-:W1:Y:S01]  /*2ee0*/  LDSM.16.MT88.4 R48, [R86+0x6000] ;  /* 0x006000005630783b */ /* 0x000e620000004200 */
[----:B------:R-:W-:Y:S01]  /*2ef0*/  PRMT R10, R10, 0x5410, R7 ;  /* 0x000054100a0a7816 */ /* 0x000fe20000000007 */
[----:B------:R-:W2:Y:S01]  /*2f00*/  MUFU.EX2 R109, R109 ;  /* 0x0000006d006d7308 */ /* 0x000ea20000000800 */
[C---:B------:R-:W-:Y:S01]  /*2f10*/  LOP3.LUT R7, R6.reuse, 0xffff, RZ, 0xc0, !PT ;  /* 0x0000ffff06077812 */ /* 0x040fe200078ec0ff */
[----:B------:R-:W-:Y:S01]  /*2f20*/  FFMA.FTZ R28, R9, UR31, -R108 ;  /* 0x0000001f091c7c23 */ /* 0x000fe2000801086c */
[----:B------:R-:W-:Y:S01]  /*2f30*/  PRMT R15, R15, 0x5410, R14 ;  /* 0x000054100f0f7816 */ /* 0x000fe2000000000e */
[--C-:B------:R-:W-:Y:S01]  /*2f40*/  FFMA.FTZ R21, R61, UR31, -R108.reuse ;  /* 0x0000001f3d157c23 */ /* 0x100fe2000801086c */
[----:B------:R-:W-:Y:S01]  /*2f50*/  LOP3.LUT R14, R6, 0xff, RZ, 0xc0, !PT ;  /* 0x000000ff060e7812 */ /* 0x000fe200078ec0ff */
[----:B------:R-:W-:Y:S01]  /*2f60*/  FFMA.FTZ R32, R17, UR31, -R108 ;  /* 0x0000001f11207c23 */ /* 0x000fe2000801086c */
[----:B------:R-:W-:Y:S01]  /*2f70*/  SHF.R.U32.HI R7, RZ, 0x8, R7 ;  /* 0x00000008ff077819 */ /* 0x000fe20000011607 */
[----:B------:R-:W-:Y:S01]  /*2f80*/  MUFU.EX2 R105, R105 ;  /* 0x0000006900697308 */ /* 0x000fe20000000800 */
[----:B------:R-:W-:Y:S01]  /*2f90*/  SHF.R.U32.HI R81, RZ, 0x18, R6 ;  /* 0x00000018ff517819 */ /* 0x000fe20000011606 */
[--C-:B------:R-:W-:Y:S01]  /*2fa0*/  FFMA.FTZ R29, R11, UR31, -R108.reuse ;  /* 0x0000001f0b1d7c23 */ /* 0x100fe2000801086c */
[----:B------:R-:W-:Y:S01]  /*2fb0*/  PRMT R7, R14, 0x5410, R7 ;  /* 0x000054100e077816 */ /* 0x000fe20000000007 */
[----:B------:R-:W-:Y:S01]  /*2fc0*/  FFMA.FTZ R96, R96, UR31, -R108 ;  /* 0x0000001f60607c23 */ /* 0x000fe2000801086c */
[----:B------:R-:W-:Y:S01]  /*2fd0*/  PRMT R14, R6, 0x7632, R14 ;  /* 0x00007632060e7816 */ /* 0x000fe2000000000e */
[----:B------:R-:W-:Y:S01]  /*2fe0*/  FFMA.FTZ R110, R101, UR31, -R108 ;  /* 0x0000001f656e7c23 */ /* 0x000fe2000801086c */
[----:B------:R-:W-:Y:S01]  /*2ff0*/  LOP3.LUT R83, R10, 0xff00ff, RZ, 0xc0, !PT ;  /* 0x00ff00ff0a537812 */ /* 0x000fe200078ec0ff */
[----:B------:R-:W3:Y:S01]  /*3000*/  MUFU.EX2 R30, R30 ;  /* 0x0000001e001e7308 */ /* 0x000ee20000000800 */
[----:B------:R-:W-:-:S02]  /*3010*/  LOP3.LUT R6, R14, 0xff, RZ, 0xc0, !PT ;  /* 0x000000ff0e067812 */ /* 0x000fc400078ec0ff */
[--C-:B------:R-:W-:Y:S02]  /*3020*/  HSET2.LE.AND R80, R7, R128.reuse, PT ;  /* 0x0000008007507233 */ /* 0x100fe40003803000 */
[----:B--2---:R-:W-:Y:S01]  /*3030*/  F2FP.F16.F32.PACK_AB R7, R109, R106 ;  /* 0x0000006a6d07723e */ /* 0x004fe200000000ff */
[----:B------:R-:W-:Y:S01]  /*3040*/  FADD.FTZ R106, R106, R109 ;  /* 0x0000006d6a6a7221 */ /* 0x000fe20000010000 */
[----:B------:R-:W-:Y:S01]  /*3050*/  PRMT R81, R6, 0x5410, R81 ;  /* 0x0000541006517816 */ /* 0x000fe20000000051 */
[----:B------:R-:W-:Y:S01]  /*3060*/  MUFU.EX2 R23, R23 ;  /* 0x0000001700177308 */ /* 0x000fe20000000800 */
[----:B------:R-:W-:Y:S02]  /*3070*/  HSET2.LE.AND R83, R83, R128, PT ;  /* 0x0000008053537233 */ /* 0x000fe40003803000 */
[----:B------:R-:W-:Y:S02]  /*3080*/  F2FP.F16.F32.PACK_AB R6, R33, R100 ;  /* 0x000000642106723e */ /* 0x000fe400000000ff */
[----:B------:R-:W-:-:S02]  /*3090*/  LOP3.LUT R80, R7, R80, RZ, 0xc0, !PT ;  /* 0x0000005007507212 */ /* 0x000fc400078ec0ff */
[----:B------:R-:W-:Y:S01]  /*30a0*/  LOP3.LUT R7, R8, 0xffff, RZ, 0xc0, !PT ;  /* 0x0000ffff08077812 */ /* 0x000fe200078ec0ff */
[----:B------:R-:W2:Y:S01]  /*30b0*/  MUFU.EX2 R20, R20 ;  /* 0x0000001400147308 */ /* 0x000ea20000000800 */
[----:B------:R-:W-:Y:S02]  /*30c0*/  HSET2.LE.AND R81, R81, R128, PT ;  /* 0x0000008051517233 */ /* 0x000fe40003803000 */
[----:B------:R-:W-:Y:S02]  /*30d0*/  PRMT R5, R24, 0x7771, RZ ;  /* 0x0000777118057816 */ /* 0x000fe400000000ff */
[----:B------:R-:W-:Y:S01]  /*30e0*/  F2FP.F16.F32.PACK_AB R4, R102, R103 ;  /* 0x000000676604723e */ /* 0x000fe200000000ff */
[----:B------:R-:W-:Y:S01]  /*30f0*/  LDSM.16.MT88.4 R24, [R113+0x6400] ;  /* 0x006400007118783b */ /* 0x000fe20000004200 */
[----:B------:R-:W-:Y:S01]  /*3100*/  LOP3.LUT R83, R6, R83, RZ, 0xc0, !PT ;  /* 0x0000005306537212 */ /* 0x000fe200078ec0ff */
[----:B------:R-:W-:Y:S01]  /*3110*/  MUFU.EX2 R28, R28 ;  /* 0x0000001c001c7308 */ /* 0x000fe20000000800 */
[----:B------:R-:W-:Y:S01]  /*3120*/  LOP3.LUT R12, R12, 0xff, RZ, 0xc0, !PT ;  /* 0x000000ff0c0c7812 */ /* 0x000fe200078ec0ff */
[----:B------:R-:W-:Y:S01]  /*3130*/  FADD.FTZ R103, R103, R102 ;  /* 0x0000006667677221 */ /* 0x000fe20000010000 */
[----:B------:R-:W-:-:S02]  /*3140*/  LOP3.LUT R6, R8, 0xff, RZ, 0xc0, !PT ;  /* 0x000000ff08067812 */ /* 0x000fc400078ec0ff */
[----:B------:R-:W-:Y:S02]  /*3150*/  SHF.R.U32.HI R7, RZ, 0x8, R7 ;  /* 0x00000008ff077819 */ /* 0x000fe40000011607 */
[----:B------:R-:W-:Y:S01]  /*3160*/  PRMT R14, R8, 0x7632, R14 ;  /* 0x00007632080e7816 */ /* 0x000fe2000000000e */
[----:B------:R-:W4:Y:S01]  /*3170*/  MUFU.EX2 R21, R21 ;  /* 0x0000001500157308 */ /* 0x000f220000000800 */
[----:B------:R-:W-:Y:S02]  /*3180*/  LOP3.LUT R81, R4, R81, RZ, 0xc0, !PT ;  /* 0x0000005104517212 */ /* 0x000fe400078ec0ff */
[----:B------:R-:W-:Y:S02]  /*3190*/  PRMT R17, R12, 0x5410, R5 ;  /* 0x000054100c117816 */ /* 0x000fe40000000005 */
[----:B------:R-:W-:Y:S02]  /*31a0*/  SHF.R.U32.HI R4, RZ, 0x18, R8 ;  /* 0x00000018ff047819 */ /* 0x000fe40000011608 */
[----:B------:R-:W-:Y:S01]  /*31b0*/  PRMT R5, R6, 0x5410, R7 ;  /* 0x0000541006057816 */ /* 0x000fe20000000007 */
[----:B------:R-:W-:Y:S01]  /*31c0*/  MUFU.EX2 R31, R31 ;  /* 0x0000001f001f7308 */ /* 0x000fe20000000800 */
[----:B------:R-:W-:Y:S01]  /*31d0*/  LOP3.LUT R13, R14, 0xff, RZ, 0xc0, !PT ;  /* 0x000000ff0e0d7812 */ /* 0x000fe200078ec0ff */
[----:B------:R-:W-:Y:S01]  /*31e0*/  LDSM.16.MT88.4 R8, [R86+0x6400] ;  /* 0x006400005608783b */ /* 0x000fe20000004200 */
[----:B------:R-:W-:-:S02]  /*31f0*/  PRMT R19, R18, 0x7771, RZ ;  /* 0x0000777112137816 */ /* 0x000fc400000000ff */
[----:B------:R-:W-:Y:S02]  /*3200*/  LOP3.LUT R16, R16, 0xff, RZ, 0xc0, !PT ;  /* 0x000000ff10107812 */ /* 0x000fe400078ec0ff */
[----:B------:R-:W-:Y:S01]  /*3210*/  PRMT R13, R13, 0x5410, R4 ;  /* 0x000054100d0d7816 */ /* 0x000fe20000000004 */
[----:B------:R-:W-:Y:S01]  /*3220*/  MUFU.EX2 R32, R32 ;  /* 0x0000002000207308 */ /* 0x000fe20000000800 */
[--C-:B------:R-:W-:Y:S02]  /*3230*/  HSET2.LE.AND R12, R5, R128.reuse, PT ;  /* 0x00000080050c7233 */ /* 0x100fe40003803000 */
[----:B------:R-:W5:Y:S01]  /*3240*/  LDSM.16.MT88.4 R4, [R113+0x7400] ;  /* 0x007400007104783b */ /* 0x000f620000004200 */
[----:B------:R-:W-:Y:S02]  /*3250*/  PRMT R19, R16, 0x5410, R19 ;  /* 0x0000541010137816 */ /* 0x000fe40000000013 */
[----:B---3--:R-:W-:Y:S02]  /*3260*/  F2FP.F16.F32.PACK_AB R82, R30, R105 ;  /* 0x000000691e52723e */ /* 0x008fe400000000ff */
[----:B------:R-:W-:Y:S01]  /*3270*/  LOP3.LUT R15, R15, 0xff00ff, RZ, 0xc0, !PT ;  /* 0x00ff00ff0f0f7812 */ /* 0x000fe200078ec0ff */
[----:B------:R-:W3:Y:S01]  /*3280*/  MUFU.EX2 R29, R29 ;  /* 0x0000001d001d7308 */ /* 0x000ee20000000800 */
[----:B------:R-:W-:-:S02]  /*3290*/  HSET2.LE.AND R19, R19, R128, PT ;  /* 0x0000008013137233 */ /* 0x000fc40003803000 */
[--C-:B------:R-:W-:Y:S02]  /*32a0*/  HSET2.LE.AND R14, R17, R128.reuse, PT ;  /* 0x00000080110e7233 */ /* 0x100fe40003803000 */
[--C-:B------:R-:W-:Y:S02]  /*32b0*/  HSET2.LE.AND R15, R15, R128.reuse, PT ;  /* 0x000000800f0f7233 */ /* 0x100fe40003803000 */
[----:B------:R-:W-:Y:S01]  /*32c0*/  LOP3.LUT R82, R82, R19, RZ, 0xc0, !PT ;  /* 0x0000001352527212 */ /* 0x000fe200078ec0ff */
[----:B------:R-:W3:Y:S01]  /*32d0*/  MUFU.EX2 R22, R22 ;  /* 0x0000001600167308 */ /* 0x000ee20000000800 */
[----:B--2---:R-:W-:Y:S01]  /*32e0*/  F2FP.F16.F32.PACK_AB R52, R20, R23 ;  /* 0x000000171434723e */ /* 0x004fe200000000ff */
[----:B------:R-:W-:Y:S01]  /*32f0*/  LDSM.16.MT88.4 R16, [R86+0x7400] ;  /* 0x007400005610783b */ /* 0x000fe20000004200 */
[----:B----4-:R-:W-:Y:S02]  /*3300*/  F2FP.F16.F32.PACK_AB R53, R21, R28 ;  /* 0x0000001c1535723e */ /* 0x010fe400000000ff */
[----:B------:R-:W-:Y:S01]  /*3310*/  LOP3.LUT R15, R52, R15, RZ, 0xc0, !PT ;  /* 0x0000000f340f7212 */ /* 0x000fe200078ec0ff */
[----:B-1----:R-:W-:Y:S01]  /*3320*/  HMMA.16816.F32 R44, R80, R48, RZ ;  /* 0x00000030502c723c */ /* 0x002fe200000018ff */
[----:B------:R-:W-:Y:S01]  /*3330*/  LOP3.LUT R14, R53, R14, RZ, 0xc0, !PT ;  /* 0x0000000e350e7212 */ /* 0x000fe200078ec0ff */
[----:B------:R-:W-:Y:S01]  /*3340*/  MUFU.EX2 R110, R110 ;  /* 0x0000006e006e7308 */ /* 0x000fe20000000800 */
[----:B------:R-:W-:-:S02]  /*3350*/  HSET2.LE.AND R13, R13, R128, PT ;  /* 0x000000800d0d7233 */ /* 0x000fc40003803000 */
[----:B---3--:R-:W-:-:S03]  /*3360*/  F2FP.F16.F32.PACK_AB R49, R29, R32 ;  /* 0x000000201d31723e */ /* 0x008fc600000000ff */
[----:B------:R-:W-:Y:S01]  /*3370*/  HMMA.16816.F32 R52, R80, R56, RZ ;  /* 0x000000385034723c */ /* 0x000fe200000018ff */
[----:B------:R-:W-:Y:S02]  /*3380*/  LOP3.LUT R12, R49, R12, RZ, 0xc0, !PT ;  /* 0x0000000c310c7212 */ /* 0x000fe400078ec0ff */
[----:B------:R-:W-:-:S04]  /*3390*/  F2FP.F16.F32.PACK_AB R48, R22, R31 ;  /* 0x0000001f1630723e */ /* 0x000fc800000000ff */
[----:B------:R-:W-:Y:S01]  /*33a0*/  LOP3.LUT R13, R48, R13, RZ, 0xc0, !PT ;  /* 0x0000000d300d7212 */ /* 0x000fe200078ec0ff */
[C---:B------:R-:W-:Y:S08]  /*33b0*/  HMMA.16816.F32 R56, R80.reuse, R58, RZ ;  /* 0x0000003a5038723c */ /* 0x040ff000000018ff */
[----:B------:R-:W-:Y:S08]  /*33c0*/  HMMA.16816.F32 R48, R80, R50, RZ ;  /* 0x000000325030723c */ /* 0x000ff000000018ff */
[C---:B-----5:R-:W-:Y:S08]  /*33d0*/  HMMA.16816.F32 R52, R12.reuse, R4, R52 ;  /* 0x000000040c34723c */ /* 0x060ff00000001834 */
[C---:B------:R-:W-:Y:S01]  /*33e0*/  HMMA.16816.F32 R56, R12.reuse, R6, R56 ;  /* 0x000000060c38723c */ /* 0x040fe20000001838 */
[----:B------:R-:W1:Y:S07]  /*33f0*/  LDSM.16.MT88.4 R4, [R113+0x8400] ;  /* 0x008400007104783b */ /* 0x000e6e0000004200 */
[C---:B------:R-:W-:Y:S08]  /*3400*/  HMMA.16816.F32 R44, R12.reuse, R8, R44 ;  /* 0x000000080c2c723c */ /* 0x040ff0000000182c */
[----:B------:R-:W-:Y:S01]  /*3410*/  HMMA.16816.F32 R48, R12, R10, R48 ;  /* 0x0000000a0c30723c */ /* 0x000fe20000001830 */
[----:B------:R-:W2:Y:S07]  /*3420*/  LDSM.16.MT88.4 R8, [R86+0x8000] ;  /* 0x008000005608783b */ /* 0x000eae0000004200 */
[C---:B------:R-:W-:Y:S08]  /*3430*/  HMMA.16816.F32 R68, R80.reuse, R72, RZ ;  /* 0x000000485044723c */ /* 0x040ff000000018ff */
[C---:B------:R-:W-:Y:S08]  /*3440*/  HMMA.16816.F32 R72, R80.reuse, R74, RZ ;  /* 0x0000004a5048723c */ /* 0x040ff000000018ff */
[----:B------:R-:W-:Y:S08]  /*3450*/  HMMA.16816.F32 R60, R80, R64, RZ ;  /* 0x00000040503c723c */ /* 0x000ff000000018ff */
[----:B-1----:R-:W-:Y:S01]  /*3460*/  HMMA.16816.F32 R68, R12, R4, R68 ;  /* 0x000000040c44723c */ /* 0x002fe20000001844 */
[----:B------:R-:W-:-:S05]  /*3470*/  LOP3.LUT R4, R107, UR25, R133, 0x96, !PT ;  /* 0x000000196b047c12 */ /* 0x000fca000f8e9685 */
[----:B------:R-:W-:Y:S02]  /*3480*/  IMAD.WIDE.U32 R4, R4, -0x326172a9, RZ ;  /* 0xcd9e8d5704047825 */ /* 0x000fe400078e00ff */
[----:B------:R-:W-:Y:S08]  /*3490*/  HMMA.16816.F32 R64, R80, R66, RZ ;  /* 0x000000425040723c */ /* 0x000ff000000018ff */
[----:B------:R-:W-:Y:S01]  /*34a0*/  HMMA.16816.F32 R72, R12, R6, R72 ;  /* 0x000000060c48723c */ /* 0x000fe20000001848 */
[----:B------:R-:W-:-:S02]  /*34b0*/  LOP3.LUT R6, R134, UR30, R5, 0x96, !PT ;  /* 0x0000001e86067c12 */ /* 0x000fc4000f8e9605 */
[----:B------:R-:W-:Y:S01]  /*34c0*/  LOP3.LUT R5, R4, UR29, R127, 0x96, !PT ;  /* 0x0000001d04057c12 */ /* 0x000fe2000f8e967f */
[--C-:B------:R-:W-:Y:S01]  /*34d0*/  FFMA.FTZ R4, R35, UR31, -R104.reuse ;  /* 0x0000001f23047c23 */ /* 0x100fe20008010868 */
[----:B------:R-:W-:Y:S01]  /*34e0*/  FFMA.FTZ R35, R90, UR31, -R104 ;  /* 0x0000001f5a237c23 */ /* 0x000fe20008010868 */
[----:B------:R-:W-:Y:S02]  /*34f0*/  IMAD.WIDE.U32 R6, R6, -0x2daee0ad, RZ ;  /* 0xd2511f5306067825 */ /* 0x000fe400078e00ff */
[----:B------:R-:W-:Y:S01]  /*3500*/  HMMA.16816.F32 R36, R80, R40, RZ ;  /* 0x000000285024723c */ /* 0x000fe200000018ff */
[----:B------:R-:W-:Y:S02]  /*3510*/  MUFU.EX2 R90, R4 ;  /* 0x00000004005a7308 */ /* 0x000fe40000000800 */
[----:B------:R-:W-:-:S05]  /*3520*/  LOP3.LUT R7, R130, UR28, R7, 0x96, !PT ;  /* 0x0000001c82077c12 */ /* 0x000fca000f8e9607 */
[C---:B------:R-:W-:Y:S01]  /*3530*/  HMMA.16816.F32 R40, R80.reuse, R42, RZ ;  /* 0x0000002a5028723c */ /* 0x040fe200000018ff */
[----:B------:R-:W-:Y:S07]  /*3540*/  MUFU.EX2 R35, R35 ;  /* 0x0000002300237308 */ /* 0x000fee0000000800 */
[----:B--2---:R-:W-:Y:S01]  /*3550*/  HMMA.16816.F32 R76, R80, R8, RZ ;  /* 0x00000008504c723c */ /* 0x004fe200000018ff */
[--C-:B------:R-:W-:Y:S01]  /*3560*/  FFMA.FTZ R8, R34, UR31, -R104.reuse ;  /* 0x0000001f22087c23 */ /* 0x100fe20008010868 */
[----:B------:R-:W-:Y:S01]  /*3570*/  FFMA.FTZ R34, R87, UR31, -R104 ;  /* 0x0000001f57227c23 */ /* 0x000fe20008010868 */
[----:B------:R-:W-:Y:S01]  /*3580*/  FFMA.FTZ R87, R97, UR31, -R108 ;  /* 0x0000001f61577c23 */ /* 0x000fe2000801086c */
[----:B------:R-:W-:-:S04]  /*3590*/  FADD.FTZ R97, R105, R106 ;  /* 0x0000006a69617221 */ /* 0x000fc80000010000 */
[----:B------:R-:W-:Y:S01]  /*35a0*/  HMMA.16816.F32 R80, R80, R10, RZ ;  /* 0x0000000a5050723c */ /* 0x000fe200000018ff */
[----:B------:R-:W-:-:S04]  /*35b0*/  IMAD.WIDE.U32 R10, R5, -0x2daee0ad, RZ ;  /* 0xd2511f53050a7825 */ /* 0x000fc800078e00ff */
[----:B------:R-:W-:Y:S01]  /*35c0*/  FFMA.FTZ R5, R93, UR31, -R108 ;  /* 0x0000001f5d057c23 */ /* 0x000fe2000801086c */
[----:B------:R-:W-:Y:S01]  /*35d0*/  MUFU.EX2 R34, R34 ;  /* 0x0000002200227308 */ /* 0x000fe20000000800 */
[----:B------:R-:W-:Y:S01]  /*35e0*/  FADD.FTZ R97, R30, R97 ;  /* 0x000000611e617221 */ /* 0x000fe20000010000 */
[----:B------:R-:W-:Y:S01]  /*35f0*/  LOP3.LUT R6, R6, UR26, R11, 0x96, !PT ;  /* 0x0000001a06067c12 */ /* 0x000fe2000f8e960b */
[----:B------:R-:W-:Y:S01]  /*3600*/  HMMA.16816.F32 R64, R12, R18, R64 ;  /* 0x000000120c40723c */ /* 0x000fe20000001840 */
[----:B------:R-:W-:-:S04]  /*3610*/  IMAD.WIDE.U32 R18, R7, -0x326172a9, RZ ;  /* 0xcd9e8d5707127825 */ /* 0x000fc800078e00ff */
[----:B------:R-:W-:Y:S01]  /*3620*/  FADD.FTZ R32, R32, R97 ;  /* 0x0000006120207221 */ /* 0x000fe20000010000 */
[----:B------:R1:W-:Y:S01]  /*3630*/  MUFU.EX2 R93, R8 ;  /* 0x00000008005d7308 */ /* 0x0003e20000000800 */
[----:B------:R-:W-:Y:S02]  /*3640*/  LOP3.LUT R7, R126, UR27, R19, 0x96, !PT ;  /* 0x0000001b7e077c12 */ /* 0x000fe4000f8e9613 */
[----:B------:R-:W-:Y:S01]  /*3650*/  FADD.FTZ R29, R29, R32 ;  /* 0x000000201d1d7221 */ /* 0x000fe20000010000 */
[----:B------:R-:W-:Y:S01]  /*3660*/  HMMA.16816.F32 R60, R12, R16, R60 ;  /* 0x000000100c3c723c */ /* 0x000fe2000000183c */
[----:B------:R-:W-:-:S03]  /*3670*/  IMAD.WIDE.U32 R16, R6, -0x326172a9, RZ ;  /* 0xcd9e8d5706107825 */ /* 0x000fc600078e00ff */
[----:B------:R-:W-:Y:S01]  /*3680*/  MUFU.EX2 R87, R87 ;  /* 0x0000005700577308 */ /* 0x000fe20000000800 */
[----:B------:R-:W-:Y:S01]  /*3690*/  FADD.FTZ R28, R28, R29 ;  /* 0x0000001d1c1c7221 */ /* 0x000fe20000010000 */
[----:B------:R-:W-:Y:S01]  /*36a0*/  LOP3.LUT R6, R18, UR21, R17, 0x96, !PT ;  /* 0x0000001512067c12 */ /* 0x000fe2000f8e9611 */
[----:B------:R-:W-:Y:S01]  /*36b0*/  IMAD.WIDE.U32 R18, R7, -0x2daee0ad, RZ ;  /* 0xd2511f5307127825 */ /* 0x000fe200078e00ff */
[----:B------:R-:W-:Y:S03]  /*36c0*/  HMMA.16816.F32 R40, R12, R26, R40 ;  /* 0x0000001a0c28723c */ /* 0x000fe60000001828 */
[--C-:B------:R-:W-:Y:S01]  /*36d0*/  FFMA.FTZ R26, R98, UR31, -R108.reuse ;  /* 0x0000001f621a7c23 */ /* 0x100fe2000801086c */
[----:B------:R-:W-:Y:S01]  /*36e0*/  FFMA.FTZ R27, R99, UR31, -R108 ;  /* 0x0000001f631b7c23 */ /* 0x000fe2000801086c */
[----:B------:R-:W-:Y:S01]  /*36f0*/  FADD.FTZ R28, R21, R28 ;  /* 0x0000001c151c7221 */ /* 0x000fe20000010000 */
[----:B-1----:R-:W-:Y:S01]  /*3700*/  IMAD.WIDE.U32 R8, R6, -0x2daee0ad, RZ ;  /* 0xd2511f5306087825 */ /* 0x002fe200078e00ff */
[----:B------:R-:W-:-:S02]  /*3710*/  LOP3.LUT R10, R10, UR15, R19, 0x96, !PT ;  /* 0x0000000f0a0a7c12 */ /* 0x000fc4000f8e9613 */
[----:B------:R-:W-:Y:S01]  /*3720*/  MUFU.EX2 R26, R26 ;  /* 0x0000001a001a7308 */ /* 0x000fe20000000800 */
[----:B------:R-:W-:Y:S01]  /*3730*/  HMMA.16816.F32 R36, R12, R24, R36 ;  /* 0x000000180c24723c */ /* 0x000fe20000001824 */
        /* <DEDUP_REMOVED lines=11> */
[----:B------:R-:W-:Y:S01]  /*37f0*/  IMAD.WIDE.U32 R98, R4, -0x2daee0ad, RZ ;  /* 0xd2511f5304627825 */ /* 0x000fe200078e00ff */
[----:B------:R-:W-:-:S03]  /*3800*/  PRMT R11, R6, 0x7771, RZ ;  /* 0x00007771060b7816 */ /* 0x000fc600000000ff */
[----:B------:R-:W-:Y:S01]  /*3810*/  FADD.FTZ R94, R100, R103 ;  /* 0x00000067645e7221 */ /* 0x000fe20000010000 */
[----:B------:R-:W-:Y:S01]  /*3820*/  PRMT R17, R6, 0x7773, RZ ;  /* 0x0000777306117816 */ /* 0x000fe200000000ff */
[----:B------:R-:W-:Y:S01]  /*3830*/  IMAD.MOV.U32 R10, RZ, RZ, R6 ;  /* 0x000000ffff0a7224 */ /* 0x000fe200078e0006 */
[C---:B------:R-:W-:Y:S01]  /*3840*/  PRMT R9, R98.reuse, 0x7773, RZ ;  /* 0x0000777362097816 */ /* 0x040fe200000000ff */
[----:B------:R-:W-:Y:S01]  /*3850*/  MUFU.EX2 R91, R91 ;  /* 0x0000005b005b7308 */ /* 0x000fe20000000800 */
[----:B------:R-:W-:Y:S01]  /*3860*/  PRMT R4, R98, 0x7772, RZ ;  /* 0x0000777262047816 */ /* 0x000fe200000000ff */
[----:B------:R-:W-:Y:S01]  /*3870*/  IMAD.MOV.U32 R18, RZ, RZ, R98 ;  /* 0x000000ffff127224 */ /* 0x000fe200078e0062 */
[----:B------:R-:W-:Y:S01]  /*3880*/  LOP3.LUT R10, R10, 0xff, RZ, 0xc0, !PT ;  /* 0x000000ff0a0a7812 */ /* 0x000fe200078ec0ff */
[----:B------:R-:W-:Y:S01]  /*3890*/  FADD.FTZ R94, R33, R94 ;  /* 0x0000005e215e7221 */ /* 0x000fe20000010000 */
[----:B------:R-:W-:Y:S02]  /*38a0*/  PRMT R4, R4, 0x5410, R9 ;  /* 0x0000541004047816 */ /* 0x000fe40000000009 */
[----:B------:R-:W-:Y:S01]  /*38b0*/  LOP3.LUT R9, R16, 0xffff, RZ, 0xc0, !PT ;  /* 0x0000ffff10097812 */ /* 0x000fe200078ec0ff */
[----:B------:R-:W1:Y:S01]  /*38c0*/  MUFU.EX2 R88, R96 ;  /* 0x0000006000587308 */ /* 0x000e620000000800 */
[----:B------:R-:W-:Y:S01]  /*38d0*/  PRMT R11, R10, 0x5410, R11 ;  /* 0x000054100a0b7816 */ /* 0x000fe2000000000b */
[----:B------:R-:W-:Y:S01]  /*38e0*/  FADD.FTZ R31, R31, R94 ;  /* 0x0000005e1f1f7221 */ /* 0x000fe20000010000 */
[----:B------:R-:W-:-:S02]  /*38f0*/  SHF.R.U32.HI R9, RZ, 0x8, R9 ;  /* 0x00000008ff097819 */ /* 0x000fc40000011609 */
[----:B------:R-:W-:Y:S01]  /*3900*/  LOP3.LUT R10, R16, 0xff, RZ, 0xc0, !PT ;  /* 0x000000ff100a7812 */ /* 0x000fe200078ec0ff */
[----:B------:R-:W-:Y:S01]  /*3910*/  FADD.FTZ R22, R22, R31 ;  /* 0x0000001f16167221 */ /* 0x000fe20000010000 */
[----:B------:R-:W-:Y:S01]  /*3920*/  LOP3.LUT R8, R8, UR9, R99, 0x96, !PT ;  /* 0x0000000908087c12 */ /* 0x000fe2000f8e9663 */
[----:B------:R2:W-:Y:S01]  /*3930*/  MUFU.EX2 R95, R5 ;  /* 0x00000005005f7308 */ /* 0x0005e20000000800 */
[----:B------:R-:W-:Y:S01]  /*3940*/  PRMT R19, R10, 0x5410, R9 ;  /* 0x000054100a137816 */ /* 0x000fe20000000009 */
[----:B------:R-:W-:Y:S01]  /*3950*/  FADD.FTZ R23, R23, R22 ;  /* 0x0000001617177221 */ /* 0x000fe20000010000 */
[----:B------:R-:W-:Y:S02]  /*3960*/  PRMT R10, R8, 0x7632, R10 ;  /* 0x00007632080a7816 */ /* 0x000fe4000000000a */
[----:B------:R-:W-:Y:S01]  /*3970*/  PRMT R99, R16, 0x7632, R99 ;  /* 0x0000763210637816 */ /* 0x000fe20000000063 */
[----:B------:R-:W-:Y:S01]  /*3980*/  FADD.FTZ R20, R20, R23 ;  /* 0x0000001714147221 */ /* 0x000fe20000010000 */
[----:B------:R-:W-:Y:S01]  /*3990*/  PRMT R6, R6, 0x7772, RZ ;  /* 0x0000777206067816 */ /* 0x000fe200000000ff */
[----:B------:R-:W3:Y:S01]  /*39a0*/  MUFU.EX2 R27, R27 ;  /* 0x0000001b001b7308 */ /* 0x000ee20000000800 */
[----:B------:R-:W-:-:S02]  /*39b0*/  LOP3.LUT R9, R8, 0xffff, RZ, 0xc0, !PT ;  /* 0x0000ffff08097812 */ /* 0x000fc400078ec0ff */
[----:B------:R-:W-:Y:S02]  /*39c0*/  LOP3.LUT R10, R10, 0xff, RZ, 0xc0, !PT ;  /* 0x000000ff0a0a7812 */ /* 0x000fe400078ec0ff */
[----:B------:R-:W-:Y:S02]  /*39d0*/  SHF.R.U32.HI R16, RZ, 0x18, R16 ;  /* 0x00000018ff107819 */ /* 0x000fe40000011610 */
[----:B------:R-:W-:Y:S01]  /*39e0*/  LOP3.LUT R99, R99, 0xff, RZ, 0xc0, !PT ;  /* 0x000000ff63637812 */ /* 0x000fe200078ec0ff */
[----:B------:R-:W-:Y:S01]  /*39f0*/  MUFU.EX2 R25, R25 ;  /* 0x0000001900197308 */ /* 0x000fe20000000800 */
[----:B--2---:R-:W-:Y:S02]  /*3a00*/  SHF.R.U32.HI R5, RZ, 0x18, R8 ;  /* 0x00000018ff057819 */ /* 0x004fe40000011608 */
[----:B------:R-:W-:Y:S02]  /*3a10*/  PRMT R6, R6, 0x5410, R17 ;  /* 0x0000541006067816 */ /* 0x000fe40000000011 */
[----:B------:R-:W-:-:S02]  /*3a20*/  LOP3.LUT R17, R8, 0xff, RZ, 0xc0, !PT ;  /* 0x000000ff08117812 */ /* 0x000fc400078ec0ff */
[----:B------:R-:W-:Y:S01]  /*3a30*/  SHF.R.U32.HI R8, RZ, 0x8, R9 ;  /* 0x00000008ff087819 */ /* 0x000fe20000011609 */
[----:B------:R-:W2:Y:S01]  /*3a40*/  MUFU.EX2 R108, R104 ;  /* 0x00000068006c7308 */ /* 0x000ea20000000800 */
[----:B------:R-:W-:Y:S02]  /*3a50*/  PRMT R5, R10, 0x5410, R5 ;  /* 0x000054100a057816 */ /* 0x000fe40000000005 */
[----:B------:R-:W-:Y:S02]  /*3a60*/  PRMT R9, R99, 0x5410, R16 ;  /* 0x0000541063097816 */ /* 0x000fe40000000010 */
[----:B------:R-:W-:Y:S02]  /*3a70*/  HSET2.LE.AND R10, R11, R128, PT ;  /* 0x000000800b0a7233 */ /* 0x000fe40003803000 */
[----:B------:R-:W-:Y:S01]  /*3a80*/  LOP3.LUT R99, R6, 0xff00ff, RZ, 0xc0, !PT ;  /* 0x00ff00ff06637812 */ /* 0x000fe200078ec0ff */
[----:B------:R-:W4:Y:S01]  /*3a90*/  MUFU.EX2 R92, R92 ;  /* 0x0000005c005c7308 */ /* 0x000f220000000800 */
[----:B-1----:R-:W-:-:S02]  /*3aa0*/  F2FP.F16.F32.PACK_AB R11, R88, R91 ;  /* 0x0000005b580b723e */ /* 0x002fc400000000ff */
[----:B------:R-:W-:Y:S02]  /*3ab0*/  PRMT R7, R98, 0x7771, RZ ;  /* 0x0000777162077816 */ /* 0x000fe400000000ff */
[----:B------:R-:W-:Y:S02]  /*3ac0*/  LOP3.LUT R18, R18, 0xff, RZ, 0xc0, !PT ;  /* 0x000000ff12127812 */ /* 0x000fe400078ec0ff */
[----:B------:R-:W-:Y:S01]  /*3ad0*/  LOP3.LUT R10, R11, R10, RZ, 0xc0, !PT ;  /* 0x0000000a0b0a7212 */ /* 0x000fe200078ec0ff */
[----:B------:R-:W1:Y:S01]  /*3ae0*/  MUFU.EX2 R24, R24 ;  /* 0x0000001800187308 */ /* 0x000e620000000800 */
[----:B------:R-:W-:Y:S02]  /*3af0*/  HSET2.LE.AND R11, R99, R128, PT ;  /* 0x00000080630b7233 */ /* 0x000fe40003803000 */
[----:B------:R-:W-:Y:S02]  /*3b00*/  PRMT R7, R18, 0x5410, R7 ;  /* 0x0000541012077816 */ /* 0x000fe40000000007 */
[----:B------:R-:W-:-:S02]  /*3b10*/  F2FP.F16.F32.PACK_AB R6, R34, R89 ;  /* 0x000000592206723e */ /* 0x000fc400000000ff */
[----:B------:R-:W-:Y:S02]  /*3b20*/  LOP3.LUT R99, R4, 0xff00ff, RZ, 0xc0, !PT ;  /* 0x00ff00ff04637812 */ /* 0x000fe400078ec0ff */
[----:B------:R-:W-:Y:S02]  /*3b30*/  LOP3.LUT R11, R6, R11, RZ, 0xc0, !PT ;  /* 0x0000000b060b7212 */ /* 0x000fe400078ec0ff */
[----:B------:R-:W-:Y:S02]  /*3b40*/  HSET2.LE.AND R6, R7, R128, PT ;  /* 0x0000008007067233 */ /* 0x000fe40003803000 */
[----:B---3--:R-:W-:Y:S02]  /*3b50*/  F2FP.F16.F32.PACK_AB R7, R110, R27 ;  /* 0x0000001b6e07723e */ /* 0x008fe400000000ff */
[----:B--2---:R-:W-:Y:S02]  /*3b60*/  F2FP.F16.F32.PACK_AB R4, R108, R25 ;  /* 0x000000196c04723e */ /* 0x004fe400000000ff */
[----:B------:R-:W-:-:S02]  /*3b70*/  LOP3.LUT R6, R7, R6, RZ, 0xc0, !PT ;  /* 0x0000000607067212 */ /* 0x000fc400078ec0ff */
[--C-:B------:R-:W-:Y:S02]  /*3b80*/  HSET2.LE.AND R7, R99, R128.reuse, PT ;  /* 0x0000008063077233 */ /* 0x100fe40003803000 */
[--C-:B------:R-:W-:Y:S02]  /*3b90*/  HSET2.LE.AND R9, R9, R128.reuse, PT ;  /* 0x0000008009097233 */ /* 0x100fe40003803000 */
[----:B------:R-:W-:Y:S02]  /*3ba0*/  PRMT R17, R17, 0x5410, R8 ;  /* 0x0000541011117816 */ /* 0x000fe40000000008 */
[----:B------:R-:W-:Y:S02]  /*3bb0*/  LOP3.LUT R7, R4, R7, RZ, 0xc0, !PT ;  /* 0x0000000704077212 */ /* 0x000fe400078ec0ff */
[----:B------:R-:W-:Y:S01]  /*3bc0*/  F2FP.F16.F32.PACK_AB R4, R90, R93 ;  /* 0x0000005d5a04723e */ /* 0x000fe200000000ff */
[----:B------:R-:W-:Y:S01]  /*3bd0*/  FADD.FTZ R93, R93, R20 ;  /* 0x000000145d5d7221 */ /* 0x000fe20000010000 */
[----:B------:R-:W-:-:S02]  /*3be0*/  HSET2.LE.AND R8, R19, R128, PT ;  /* 0x0000008013087233 */ /* 0x000fc40003803000 */
[----:B------:R-:W-:Y:S01]  /*3bf0*/  LOP3.LUT R9, R4, R9, RZ, 0xc0, !PT ;  /* 0x0000000904097212 */ /* 0x000fe200078ec0ff */
[----:B------:R-:W-:Y:S01]  /*3c00*/  FADD.FTZ R90, R90, R93 ;  /* 0x0000005d5a5a7221 */ /* 0x000fe20000010000 */
[--C-:B------:R-:W-:Y:S02]  /*3c10*/  HSET2.LE.AND R4, R17, R128.reuse, PT ;  /* 0x0000008011047233 */ /* 0x100fe40003803000 */
[----:B----4-:R-:W-:Y:S01]  /*3c20*/  F2FP.F16.F32.PACK_AB R19, R92, R95 ;  /* 0x0000005f5c13723e */ /* 0x010fe200000000ff */
[----:B------:R-:W-:Y:S01]  /*3c30*/  FADD.FTZ R95, R95, R28 ;  /* 0x0000001c5f5f7221 */ /* 0x000fe20000010000 */
[----:B------:R-:W-:Y:S01]  /*3c40*/  F2FP.F16.F32.PACK_AB R17, R26, R87 ;  /* 0x000000571a11723e */ /* 0x000fe200000000ff */
[----:B------:R-:W-:Y:S01]  /*3c50*/  FADD.FTZ R89, R89, R90 ;  /* 0x0000005a59597221 */ /* 0x000fe20000010000 */
[----:B------:R-:W-:Y:S01]  /*3c60*/  HSET2.LE.AND R5, R5, R128, PT ;  /* 0x0000008005057233 */ /* 0x000fe20003803000 */
        /* <DEDUP_REMOVED lines=9> */
[----:B------:R-:W1:Y:S01]  /*3d00*/  LDSM.16.MT88.4 R16, [R86+0x8400] ;  /* 0x008400005610783b */ /* 0x000e620000004200 */
[----:B------:R-:W-:-:S02]  /*3d10*/  FADD.FTZ R24, R24, R35 ;  /* 0x0000002318187221 */ /* 0x000fc40000010000 */
[----:B------:R-:W-:Y:S02]  /*3d20*/  FADD.FTZ R87, R87, R88 ;  /* 0x0000005857577221 */ /* 0x000fe40000010000 */
[----:B------:R-:W-:Y:S02]  /*3d30*/  FADD.FTZ R25, R25, R24 ;  /* 0x0000001819197221 */ /* 0x000fe40000010000 */
[----:B------:R-:W-:Y:S02]  /*3d40*/  FADD.FTZ R26, R26, R87 ;  /* 0x000000571a1a7221 */ /* 0x000fe40000010000 */
[----:B------:R-:W-:Y:S02]  /*3d50*/  FADD.FTZ R108, R108, R25 ;  /* 0x000000196c6c7221 */ /* 0x000fe40000010000 */
[----:B------:R-:W-:-:S04]  /*3d60*/  FADD.FTZ R27, R27, R26 ;  /* 0x0000001a1b1b7221 */ /* 0x000fc80000010000 */
        /* <DEDUP_REMOVED lines=41> */
[----:B------:R-:W-:-:S04]  /*4000*/  DEPBAR.LE SB0, 0x0 ;  /* 0x000080000000791a */ /* 0x000fc80000000000 */
[----:B------:R-:W-:-:S04]  /*4010*/  VIADD R4, R3, 0xfffffffe ;  /* 0xfffffffe03047836 */ /* 0x000fc80000000000 */
[C---:B------:R-:W-:Y:S02]  /*4020*/  IMAD R5, R4.reuse, UR7, RZ ;  /* 0x0000000704057c24 */ /* 0x040fe4000f8e02ff */
[----:B------:R-:W-:-:S04]  /*4030*/  IMAD.WIDE.U32 R8, R4, UR10, RZ ;  /* 0x0000000a04087c25 */ /* 0x000fc8000f8e00ff */
[----:B------:R-:W-:Y:S01]  /*4040*/  IMAD.IADD R4, R9, 0x1, R5 ;  /* 0x0000000109047824 */ /* 0x000fe200078e0205 */
[----:B------:R-:W-:Y:S01]  /*4050*/  BAR.SYNC.DEFER_BLOCKING 0x0 ;  /* 0x0000000000007b1d */ /* 0x000fe20000010000 */
[C---:B------:R-:W-:Y:S02]  /*4060*/  IADD3 R5, P0, PT, R8.reuse, UR11, RZ ;  /* 0x0000000b08057c10 */ /* 0x040fe4000ff1e0ff */
[-C--:B------:R-:W-:Y:S02]  /*4070*/  LEA R10, P1, R8, R118.reuse, 0x1 ;  /* 0x00000076080a7211 */ /* 0x080fe400078208ff */
[----:B------:R-:W-:Y:S02]  /*4080*/  IADD3.X R6, PT, PT, R4, UR8, RZ, P0, !PT ;  /* 0x0000000804067c10 */ /* 0x000fe400087fe4ff */
[----:B------:R-:W-:Y:S02]  /*4090*/  LEA R24, P0, R5, R118, 0x1 ;  /* 0x0000007605187211 */ /* 0x000fe400078008ff */
[----:B------:R-:W-:-:S02]  /*40a0*/  LEA.HI.X R11, R8, R117, R4, 0x1, P1 ;  /* 0x00000075080b7211 */ /* 0x000fc400008f0c04 */
[----:B------:R-:W-:-:S03]  /*40b0*/  LEA.HI.X R25, R5, R117, R6, 0x1, P0 ;  /* 0x0000007505197211 */ /* 0x000fc600000f0c06 */
        /* <DEDUP_REMOVED lines=81> */
[----:B--2---:R-:W-:Y:S01]  /*45d0*/  HMMA.16816.F32 R24, R96, R88, R24 ;  /* 0x000000586018723c */ /* 0x004fe20000001818 */
[----:B------:R-:W-:-:S05]  /*45e0*/  IMAD.SHL.U32 R88, R122, 0x2, RZ ;  /* 0x000000027a587824 */ /* 0x000fca00078e00ff */
[----:B------:R-:W-:Y:S02]  /*45f0*/  LOP3.LUT R88, R88, 0x6, RZ, 0xc0, !PT ;  /* 0x0000000658587812 */ /* 0x000fe400078ec0ff */
[----:B------:R-:W-:Y:S01]  /*4600*/  HMMA.16816.F32 R20, R96, R90, R20 ;  /* 0x0000005a6014723c */ /* 0x000fe20000001814 */
[----:B------:R-:W-:-:S07]  /*4610*/  VIADD R91, R3, 0xffffffff ;  /* 0xffffffff035b7836 */ /* 0x000fce0000000000 */
[----:B-1----:R-:W-:Y:S01]  /*4620*/  HMMA.16816.F32 R12, R96, R94, R12 ;  /* 0x0000005e600c723c */ /* 0x002fe2000000180c */
[C---:B------:R-:W-:Y:S02]  /*4630*/  IMAD R95, R91.reuse, 0x40, R88 ;  /* 0x000000405b5f7824 */ /* 0x040fe400078e0258 */
[----:B------:R-:W-:Y:S02]  /*4640*/  IMAD.SHL.U32 R91, R91, 0x2, RZ ;  /* 0x000000025b5b7824 */ /* 0x000fe400078e00ff */
[----:B------:R-:W-:-:S03]  /*4650*/  VIADD R87, R95, 0xffffffc0 ;  /* 0xffffffc05f577836 */ /* 0x000fc60000000000 */
[----:B------:R-:W-:Y:S02]  /*4660*/  HMMA.16816.F32 R16, R96, R92, R16 ;  /* 0x0000005c6010723c */ /* 0x000fe40000001810 */
[CC--:B------:R-:W-:Y:S02]  /*4670*/  ISETP.GE.AND P5, PT, R87.reuse, R85.reuse, PT ;  /* 0x000000555700720c */ /* 0x0c0fe40003fa6270 */
[----:B------:R-:W-:Y:S01]  /*4680*/  ISETP.GE.AND P4, PT, R87, R84, PT ;  /* 0x000000545700720c */ /* 0x000fe20003f86270 */
[C---:B------:R-:W-:Y:S01]  /*4690*/  VIADD R87, R95.reuse, 0xffffffc1 ;  /* 0xffffffc15f577836 */ /* 0x040fe20000000000 */
[----:B------:R-:W-:Y:S01]  /*46a0*/  FSEL R89, R32, -INF , !P5 ;  /* 0xff80000020597808 */ /* 0x000fe20006800000 */
[C---:B------:R-:W-:Y:S01]  /*46b0*/  VIADD R32, R95.reuse, 0xffffffd0 ;  /* 0xffffffd05f207836 */ /* 0x040fe20000000000 */
[----:B------:R-:W-:Y:S01]  /*46c0*/  FSEL R136, R34, -INF , !P4 ;  /* 0xff80000022887808 */ /* 0x000fe20006000000 */
[----:B------:R-:W-:Y:S01]  /*46d0*/  VIADD R34, R95, 0xffffffd1 ;  /* 0xffffffd15f227836 */ /* 0x000fe20000000000 */
[----:B------:R-:W-:-:S02]  /*46e0*/  ISETP.GE.AND P1, PT, R87, R85, PT ;  /* 0x000000555700720c */ /* 0x000fc40003f26270 */
[-C--:B------:R-:W-:Y:S01]  /*46f0*/  ISETP.GE.AND P0, PT, R87, R84.reuse, PT ;  /* 0x000000545700720c */ /* 0x080fe20003f06270 */
[----:B------:R-:W-:Y:S01]  /*4700*/  VIADD R87, R95, 0xffffffc8 ;  /* 0xffffffc85f577836 */ /* 0x000fe20000000000 */
[----:B------:R-:W-:Y:S02]  /*4710*/  FSEL R33, R33, -INF , !P1 ;  /* 0xff80000021217808 */ /* 0x000fe40004800000 */
[CC--:B------:R-:W-:Y:S02]  /*4720*/  ISETP.GE.AND P4, PT, R32.reuse, R85.reuse, PT ;  /* 0x000000552000720c */ /* 0x0c0fe40003f86270 */
[C---:B------:R-:W-:Y:S02]  /*4730*/  ISETP.GE.AND P3, PT, R87.reuse, R85, PT ;  /* 0x000000555700720c */ /* 0x040fe40003f66270 */
[-C--:B------:R-:W-:Y:S01]  /*4740*/  ISETP.GE.AND P6, PT, R87, R84.reuse, PT ;  /* 0x000000545700720c */ /* 0x080fe20003fc6270 */
[----:B------:R-:W-:Y:S01]  /*4750*/  VIADD R87, R95, 0xffffffc9 ;  /* 0xffffffc95f577836 */ /* 0x000fe20000000000 */
[----:B------:R-:W-:-:S02]  /*4760*/  ISETP.GE.AND P1, PT, R32, R84, PT ;  /* 0x000000542000720c */ /* 0x000fc40003f26270 */
[----:B------:R-:W-:Y:S01]  /*4770*/  FSEL R32, R28, -INF , !P3 ;  /* 0xff8000001c207808 */ /* 0x000fe20005800000 */
[----:B------:R-:W-:Y:S01]  /*4780*/  VIADD R28, R95, 0xffffffd8 ;  /* 0xffffffd85f1c7836 */ /* 0x000fe20000000000 */
[CC--:B------:R-:W-:Y:S02]  /*4790*/  ISETP.GE.AND P2, PT, R87.reuse, R85.reuse, PT ;  /* 0x000000555700720c */ /* 0x0c0fe40003f46270 */
[----:B------:R-:W-:Y:S02]  /*47a0*/  ISETP.GE.AND P5, PT, R87, R84, PT ;  /* 0x000000545700720c */ /* 0x000fe40003fa6270 */
[----:B------:R-:W-:Y:S02]  /*47b0*/  FSEL R104, R30, -INF , !P6 ;  /* 0xff8000001e687808 */ /* 0x000fe40007000000 */
[----:B------:R-:W-:Y:S02]  /*47c0*/  FSEL R87, R29, -INF , !P2 ;  /* 0xff8000001d577808 */ /* 0x000fe40005000000 */
        /* <DEDUP_REMOVED lines=9> */
[----:B------:R-:W-:Y:S01]  /*4860*/  FSEL R30, R26, -INF , !P1 ;  /* 0xff8000001a1e7808 */ /* 0x000fe20004800000 */
[----:B------:R-:W-:Y:S01]  /*4870*/  VIADD R26, R95, 0xffffffe1 ;  /* 0xffffffe15f1a7836 */ /* 0x000fe20000000000 */
[CC--:B------:R-:W-:Y:S02]  /*4880*/  ISETP.GE.AND P0, PT, R34.reuse, R85.reuse, PT ;  /* 0x000000552200720c */ /* 0x0c0fe40003f06270 */
[----:B------:R-:W-:Y:S02]  /*4890*/  ISETP.GE.AND P3, PT, R34, R84, PT ;  /* 0x000000542200720c */ /* 0x000fe40003f66270 */
[----:B------:R-:W-:Y:S02]  /*48a0*/  ISETP.GE.AND P1, PT, R28, R85, PT ;  /* 0x000000551c00720c */ /* 0x000fe40003f26270 */
[----:B------:R-:W-:Y:S02]  /*48b0*/  FSEL R88, R23, -INF , !P4 ;  /* 0xff80000017587808 */ /* 0x000fe40006000000 */
[----:B------:R-:W-:-:S02]  /*48c0*/  FSEL R25, R25, -INF , !P0 ;  /* 0xff80000019197808 */ /* 0x000fc40004000000 */
[----:B------:R-:W-:Y:S02]  /*48d0*/  FSEL R92, R27, -INF , !P3 ;  /* 0xff8000001b5c7808 */ /* 0x000fe40005800000 */
[----:B------:R-:W-:Y:S01]  /*48e0*/  FSEL R23, R16, -INF , !P1 ;  /* 0xff80000010177808 */ /* 0x000fe20004800000 */
[C---:B------:R-:W-:Y:S01]  /*48f0*/  VIADD R16, R95.reuse, 0xfffffff0 ;  /* 0xfffffff05f107836 */ /* 0x040fe20000000000 */
[-C--:B------:R-:W-:Y:S02]  /*4900*/  ISETP.GE.AND P0, PT, R28, R84.reuse, PT ;  /* 0x000000541c00720c */ /* 0x080fe40003f06270 */
[----:B------:R-:W-:Y:S02]  /*4910*/  ISETP.GE.AND P3, PT, R26, R85, PT ;  /* 0x000000551a00720c */ /* 0x000fe40003f66270 */
[----:B------:R-:W-:Y:S01]  /*4920*/  FSEL R93, R20, -INF , !P6 ;  /* 0xff800000145d7808 */ /* 0x000fe20007000000 */
[----:B------:R-:W-:Y:S01]  /*4930*/  VIADD R20, R95, 0xffffffe8 ;  /* 0xffffffe85f147836 */ /* 0x000fe20000000000 */
[----:B------:R-:W-:-:S02]  /*4940*/  ISETP.GE.AND P6, PT, R26, R84, PT ;  /* 0x000000541a00720c */ /* 0x000fc40003fc6270 */
[----:B------:R-:W-:Y:S02]  /*4950*/  FSEL R34, R18, -INF , !P0 ;  /* 0xff80000012227808 */ /* 0x000fe40004000000 */
[----:B------:R-:W-:Y:S02]  /*4960*/  FSEL R26, R17, -INF , !P3 ;  /* 0xff800000111a7808 */ /* 0x000fe40005800000 */
[----:B------:R-:W-:Y:S02]  /*4970*/  FSEL R94, R22, -INF , !P2 ;  /* 0xff800000165e7808 */ /* 0x000fe40005000000 */
[CC--:B------:R-:W-:Y:S02]  /*4980*/  ISETP.GE.AND P0, PT, R16.reuse, R85.reuse, PT ;  /* 0x000000551000720c */ /* 0x0c0fe40003f06270 */
[----:B------:R-:W-:Y:S01]  /*4990*/  ISETP.GE.AND P3, PT, R16, R84, PT ;  /* 0x000000541000720c */ /* 0x000fe20003f66270 */
[----:B------:R-:W-:Y:S01]  /*49a0*/  VIADD R16, R95, 0xfffffff1 ;  /* 0xfffffff15f107836 */ /* 0x000fe20000000000 */
[----:B------:R-:W-:-:S02]  /*49b0*/  ISETP.GE.AND P2, PT, R20, R85, PT ;  /* 0x000000551400720c */ /* 0x000fc40003f46270 */
[----:B------:R-:W-:Y:S02]  /*49c0*/  FSEL R100, R19, -INF , !P6 ;  /* 0xff80000013647808 */ /* 0x000fe40007000000 */
[----:B------:R-:W-:Y:S02]  /*49d0*/  FSEL R27, R12, -INF , !P2 ;  /* 0xff8000000c1b7808 */ /* 0x000fe40005000000 */
[C---:B------:R-:W-:Y:S02]  /*49e0*/  ISETP.GE.AND P6, PT, R16.reuse, R85, PT ;  /* 0x000000551000720c */ /* 0x040fe40003fc6270 */
[----:B------:R-:W-:Y:S02]  /*49f0*/  ISETP.GE.AND P2, PT, R16, R84, PT ;  /* 0x000000541000720c */ /* 0x000fe40003f46270 */
[----:B------:R-:W1:Y:S01]  /*4a00*/  LDSM.16.M88.4 R16, [R112+0x5c00] ;  /* 0x005c00007010783b */ /* 0x000e620000000200 */
[----:B------:R-:W-:Y:S01]  /*4a10*/  FSEL R90, R21, -INF , !P5 ;  /* 0xff800000155a7808 */ /* 0x000fe20006800000 */
[----:B------:R-:W-:-:S04]  /*4a20*/  DEPBAR.LE SB0, 0x0 ;  /* 0x000080000000791a */ /* 0x000fc80000000000 */
[----:B------:R-:W-:Y:S01]  /*4a30*/  BAR.SYNC.DEFER_BLOCKING 0x0 ;  /* 0x0000000000007b1d */ /* 0x000fe20000010000 */
[----:B------:R-:W-:Y:S01]  /*4a40*/  ISETP.GE.AND P5, PT, R20, R84, PT ;  /* 0x000000541400720c */ /* 0x000fe20003fa6270 */
[----:B------:R-:W-:-:S03]  /*4a50*/  VIADD R20, R95, 0xffffffe9 ;  /* 0xffffffe95f147836 */ /* 0x000fc60000000000 */
[----:B------:R-:W-:Y:S02]  /*4a60*/  FSEL R14, R14, -INF , !P5 ;  /* 0xff8000000e0e7808 */ /* 0x000fe40006800000 */
[CC--:B------:R-:W-:Y:S02]  /*4a70*/  ISETP.GE.AND P4, PT, R20.reuse, R85.reuse, PT ;  /* 0x000000551400720c */ /* 0x0c0fe40003f86270 */
[----:B------:R-:W-:Y:S01]  /*4a80*/  ISETP.GE.AND P1, PT, R20, R84, PT ;  /* 0x000000541400720c */ /* 0x000fe20003f26270 */
[----:B------:R-:W-:Y:S01]  /*4a90*/  VIADD R20, R95, 0xfffffff8 ;  /* 0xfffffff85f147836 */ /* 0x000fe20000000000 */
[----:B------:R-:W-:Y:S01]  /*4aa0*/  FSEL R138, R13, -INF , !P4 ;  /* 0xff8000000d8a7808 */ /* 0x000fe20006000000 */
[----:B------:R-:W-:Y:S01]  /*4ab0*/  VIADD R13, R91, 0xffffffff ;  /* 0xffffffff5b0d7836 */ /* 0x000fe20000000000 */
[----:B------:R-:W-:Y:S01]  /*4ac0*/  FSEL R12, R15, -INF , !P1 ;  /* 0xff8000000f0c7808 */ /* 0x000fe20004800000 */
[----:B------:R-:W-:Y:S01]  /*4ad0*/  VIADD R95, R95, 0xfffffff9 ;  /* 0xfffffff95f5f7836 */ /* 0x000fe20000000000 */
[----:B------:R-:W-:-:S02]  /*4ae0*/  ISETP.GE.AND P5, PT, R20, R85, PT ;  /* 0x000000551400720c */ /* 0x000fc40003fa6270 */
[----:B------:R-:W-:Y:S02]  /*4af0*/  LOP3.LUT R13, R13, UR25, R133, 0x96, !PT ;  /* 0x000000190d0d7c12 */ /* 0x000fe4000f8e9685 */
[----:B------:R-:W-:Y:S02]  /*4b00*/  ISETP.GE.AND P4, PT, R95, R85, PT ;  /* 0x000000555f00720c */ /* 0x000fe40003f86270 */
[----:B------:R-:W-:Y:S01]  /*4b10*/  ISETP.GE.AND P1, PT, R20, R84, PT ;  /* 0x000000541400720c */ /* 0x000fe20003f26270 */
[----:B------:R-:W-:-:S05]  /*4b20*/  IMAD.WIDE.U32 R28, R13, -0x326172a9, RZ ;  /* 0xcd9e8d570d1c7825 */ /* 0x000fca00078e00ff */
[----:B------:R-:W-:Y:S02]  /*4b30*/  LOP3.LUT R15, R134, UR30, R29, 0x96, !PT ;  /* 0x0000001e860f7c12 */ /* 0x000fe4000f8e961d */
[----:B------:R-:W-:Y:S01]  /*4b40*/  LOP3.LUT R28, R28, UR29, R127, 0x96, !PT ;  /* 0x0000001d1c1c7c12 */ /* 0x000fe2000f8e967f */
[C---:B-1----:R-:W-:Y:S08]  /*4b50*/  HMMA.16816.F32 R8, R96.reuse, R16, R8 ;  /* 0x000000106008723c */ /* 0x042ff00000001808 */
[----:B------:R-:W-:Y:S11]  /*4b60*/  HMMA.16816.F32 R4, R96, R18, R4 ;  /* 0x000000126004723c */ /* 0x000ff60000001804 */
[----:B------:R-:W-:-:S02]  /*4b70*/  FSEL R8, R8, -INF , !P0 ;  /* 0xff80000008087808 */ /* 0x000fc40004000000 */
[----:B------:R-:W-:-:S13]  /*4b80*/  ISETP.GE.U32.AND P0, PT, R3, 0x3, PT ;  /* 0x000000030300780c */ /* 0x000fda0003f06070 */
[----:B------:R-:W-:Y:S05]  /*4b90*/  @!P0 BRA `(.L_x_973) ;  /* 0x0000000000508947 */ /* 0x000fea0003800000 */
        /* <DEDUP_REMOVED lines=20> */
.L_x_973:
[----:B-1----:R-:W-:Y:S01]  /*4ce0*/  IMAD.WIDE.U32 R20, R15, -0x2daee0ad, RZ ;  /* 0xd2511f530f147825 */ /* 0x002fe200078e00ff */
[----:B------:R-:W-:Y:S02]  /*4cf0*/  FMNMX3.FTZ R15, R2, R89, R33, !PT ;  /* 0x00000059020f7276 */ /* 0x000fe40007810021 */
[----:B------:R-:W-:Y:S01]  /*4d00*/  FMNMX3.FTZ R17, R0, R136, R102, !PT ;  /* 0x0000008800117276 */ /* 0x000fe20007810066 */
[----:B------:R-:W-:Y:S01]  /*4d10*/  IMAD.WIDE.U32 R28, R28, -0x2daee0ad, RZ ;  /* 0xd2511f531c1c7825 */ /* 0x000fe200078e00ff */
[----:B------:R-:W-:Y:S02]  /*4d20*/  FMNMX3.FTZ R15, R15, R32, R87, !PT ;  /* 0x000000200f0f7276 */ /* 0x000fe40007810057 */
[----:B------:R-:W-:Y:S01]  /*4d30*/  FMNMX3.FTZ R17, R17, R104, R106, !PT ;  /* 0x0000006811117276 */ /* 0x000fe2000781006a */
[----:B------:R-:W-:Y:S01]  /*4d40*/  VIADD R129, R3, 0xfffffffd ;  /* 0xfffffffd03817836 */ /* 0x000fe20000000000 */
[----:B------:R-:W-:Y:S02]  /*4d50*/  FMNMX3.FTZ R15, R15, R24, R25, !PT ;  /* 0x000000180f0f7276 */ /* 0x000fe40007810019 */
[----:B------:R-:W-:-:S02]  /*4d60*/  FMNMX3.FTZ R17, R17, R30, R92, !PT ;  /* 0x0000001e11117276 */ /* 0x000fc4000781005c */
[----:B------:R-:W-:Y:S02]  /*4d70*/  FMNMX3.FTZ R15, R15, R93, R90, !PT ;  /* 0x0000005d0f0f7276 */ /* 0x000fe4000781005a */
[----:B------:R-:W-:Y:S02]  /*4d80*/  FSEL R31, R9, -INF , !P6 ;  /* 0xff800000091f7808 */ /* 0x000fe40007000000 */
[----:B------:R-:W-:Y:S02]  /*4d90*/  FMNMX3.FTZ R15, R15, R23, R26, !PT ;  /* 0x000000170f0f7276 */ /* 0x000fe4000781001a */
[----:B------:R-:W-:Y:S02]  /*4da0*/  FMNMX3.FTZ R17, R17, R94, R88, !PT ;  /* 0x0000005e11117276 */ /* 0x000fe40007810058 */
[----:B------:R-:W-:Y:S02]  /*4db0*/  FMNMX3.FTZ R15, R15, R27, R138, !PT ;  /* 0x0000001b0f0f7276 */ /* 0x000fe4000781008a */
[----:B------:R-:W-:-:S02]  /*4dc0*/  FSEL R140, R4, -INF , !P5 ;  /* 0xff800000048c7808 */ /* 0x000fc40006800000 */
[----:B------:R-:W-:Y:S02]  /*4dd0*/  FSEL R9, R5, -INF , !P4 ;  /* 0xff80000005097808 */ /* 0x000fe40006000000 */
[----:B------:R-:W-:Y:S02]  /*4de0*/  FMNMX3.FTZ R4, R15, R8, R31, !PT ;  /* 0x000000080f047276 */ /* 0x000fe4000781001f */
[----:B------:R-:W-:Y:S02]  /*4df0*/  FMNMX3.FTZ R5, R17, R34, R100, !PT ;  /* 0x0000002211057276 */ /* 0x000fe40007810064 */
[----:B------:R-:W-:Y:S02]  /*4e00*/  ISETP.GE.AND P0, PT, R95, R84, PT ;  /* 0x000000545f00720c */ /* 0x000fe40003f06270 */
[----:B------:R-:W-:Y:S02]  /*4e10*/  FMNMX3.FTZ R4, R4, R140, R9, !PT ;  /* 0x0000008c04047276 */ /* 0x000fe40007810009 */
[----:B------:R-:W-:-:S02]  /*4e20*/  FSEL R17, R10, -INF , !P3 ;  /* 0xff8000000a117808 */ /* 0x000fc40005800000 */
[----:B------:R-:W-:Y:S02]  /*4e30*/  FSEL R18, R11, -INF , !P2 ;  /* 0xff8000000b127808 */ /* 0x000fe40005000000 */
[----:B------:R-:W-:Y:S02]  /*4e40*/  FMNMX3.FTZ R5, R5, R14, R12, !PT ;  /* 0x0000000e05057276 */ /* 0x000fe4000781000c */
[----:B------:R-:W-:Y:S02]  /*4e50*/  LOP3.LUT R13, R130, UR28, R21, 0x96, !PT ;  /* 0x0000001c820d7c12 */ /* 0x000fe4000f8e9615 */
[----:B------:R-:W-:Y:S02]  /*4e60*/  LOP3.LUT R20, R20, UR26, R29, 0x96, !PT ;  /* 0x0000001a14147c12 */ /* 0x000fe4000f8e961d */
[----:B------:R-:W-:Y:S01]  /*4e70*/  FSEL R16, R7, -INF , !P0 ;  /* 0xff80000007107808 */ /* 0x000fe20004000000 */
[----:B------:R-:W-:Y:S01]  /*4e80*/  IMAD.WIDE.U32 R84, R13, -0x326172a9, RZ ;  /* 0xcd9e8d570d547825 */ /* 0x000fe200078e00ff */
[----:B------:R-:W-:Y:S01]  /*4e90*/  FSEL R19, R6, -INF , !P1 ;  /* 0xff80000006137808 */ /* 0x000fe20004800000 */
[----:B------:R-:W1:Y:S01]  /*4ea0*/  SHFL.BFLY PT, R7, R4, 0x2, 0x1f ;  /* 0x0c401f0004077f89 */ /* 0x000e6200000e0000 */
[----:B------:R-:W-:Y:S01]  /*4eb0*/  FMNMX3.FTZ R5, R5, R17, R18, !PT ;  /* 0x0000001105057276 */ /* 0x000fe20007810012 */
[----:B------:R-:W-:Y:S01]  /*4ec0*/  IMAD.WIDE.U32 R20, R20, -0x326172a9, RZ ;  /* 0xcd9e8d5714147825 */ /* 0x000fe200078e00ff */
[----:B------:R-:W-:-:S02]  /*4ed0*/  LOP3.LUT R13, R126, UR27, R85, 0x96, !PT ;  /* 0x0000001b7e0d7c12 */ /* 0x000fc4000f8e9655 */
[----:B------:R-:W-:Y:S02]  /*4ee0*/  FMNMX3.FTZ R6, R5, R19, R16, !PT ;  /* 0x0000001305067276 */ /* 0x000fe40007810010 */
[----:B------:R-:W-:Y:S01]  /*4ef0*/  LOP3.LUT R84, R84, UR21, R21, 0x96, !PT ;  /* 0x0000001554547c12 */ /* 0x000fe2000f8e9615 */
[----:B------:R-:W-:Y:S02]  /*4f00*/  IMAD.WIDE.U32 R10, R13, -0x2daee0ad, RZ ;  /* 0xd2511f530d0a7825 */ /* 0x000fe400078e00ff */
[----:B------:R-:W2:Y:S02]  /*4f10*/  SHFL.BFLY PT, R5, R6, 0x2, 0x1f ;  /* 0x0c401f0006057f89 */ /* 0x000ea400000e0000 */
[----:B------:R-:W-:Y:S01]  /*4f20*/  IMAD.WIDE.U32 R84, R84, -0x2daee0ad, RZ ;  /* 0xd2511f5354547825 */ /* 0x000fe200078e00ff */
[----:B------:R-:W-:-:S04]  /*4f30*/  LOP3.LUT R28, R28, UR15, R11, 0x96, !PT ;  /* 0x0000000f1c1c7c12 */ /* 0x000fc8000f8e960b */
[----:B------:R-:W-:Y:S01]  /*4f40*/  LOP3.LUT R10, R10, UR13, R85, 0x96, !PT ;  /* 0x0000000d0a0a7c12 */ /* 0x000fe2000f8e9655 */
[----:B------:R-:W-:-:S04]  /*4f50*/  IMAD.WIDE.U32 R96, R28, -0x326172a9, RZ ;  /* 0xcd9e8d571c607825 */ /* 0x000fc800078e00ff */
[----:B------:R-:W-:Y:S01]  /*4f60*/  IMAD.WIDE.U32 R28, R10, -0x326172a9, RZ ;  /* 0xcd9e8d570a1c7825 */ /* 0x000fe200078e00ff */
[----:B------:R-:W-:Y:S02]  /*4f70*/  LOP3.LUT R10, R20, UR14, R97, 0x96, !PT ;  /* 0x0000000e140a7c12 */ /* 0x000fe4000f8e9661 */
[----:B-1----:R-:W-:Y:S01]  /*4f80*/  FMNMX.FTZ R4, R4, R7, !PT ;  /* 0x0000000704047209 */ /* 0x002fe20007810000 */
[----:B------:R-:W-:Y:S01]  /*4f90*/  IMAD.MOV.U32 R20, RZ, RZ, R28 ;  /* 0x000000ffff147224 */ /* 0x000fe200078e001c */
[----:B------:R-:W-:Y:S01]  /*4fa0*/  LOP3.LUT R91, R96, UR12, R29, 0x96, !PT ;  /* 0x0000000c605b7c12 */ /* 0x000fe2000f8e961d */
[----:B------:R-:W-:Y:S01]  /*4fb0*/  IMAD.WIDE.U32 R10, R10, -0x2daee0ad, RZ ;  /* 0xd2511f530a0a7825 */ /* 0x000fe200078e00ff */
[C---:B------:R-:W-:Y:S01]  /*4fc0*/  PRMT R22, R28.reuse, 0x7773, RZ ;  /* 0x000077731c167816 */ /* 0x040fe200000000ff */
[----:B------:R-:W1:Y:S01]  /*4fd0*/  SHFL.BFLY PT, R29, R4, 0x1, 0x1f ;  /* 0x0c201f00041d7f89 */ /* 0x000e6200000e0000 */
[C---:B------:R-:W-:Y:S02]  /*4fe0*/  PRMT R15, R28.reuse, 0x7772, RZ ;  /* 0x000077721c0f7816 */ /* 0x040fe400000000ff */
[----:B------:R-:W-:-:S02]  /*4ff0*/  PRMT R13, R28, 0x7771, RZ ;  /* 0x000077711c0d7816 */ /* 0x000fc400000000ff */
[----:B--2---:R-:W-:Y:S02]  /*5000*/  FMNMX.FTZ R5, R6, R5, !PT ;  /* 0x0000000506057209 */ /* 0x004fe40007810000 */
[C---:B------:R-:W-:Y:S02]  /*5010*/  LOP3.LUT R99, R91.reuse, 0xffff, RZ, 0xc0, !PT ;  /* 0x0000ffff5b637812 */ /* 0x040fe400078ec0ff */
[----:B------:R-:W-:Y:S01]  /*5020*/  LOP3.LUT R6, R91, 0xff, RZ, 0xc0, !PT ;  /* 0x000000ff5b067812 */ /* 0x000fe200078ec0ff */
[----:B------:R-:W2:Y:S01]  /*5030*/  SHFL.BFLY PT, R28, R5, 0x1, 0x1f ;  /* 0x0c201f00051c7f89 */ /* 0x000ea200000e0000 */
[----:B------:R-:W-:Y:S02]  /*5040*/  SHF.R.U32.HI R99, RZ, 0x8, R99 ;  /* 0x00000008ff637819 */ /* 0x000fe40000011663 */
[----:B------:R-:W-:Y:S02]  /*5050*/  LOP3.LUT R20, R20, 0xff, RZ, 0xc0, !PT ;  /* 0x000000ff14147812 */ /* 0x000fe400078ec0ff */
[----:B------:R-:W-:-:S02]  /*5060*/  PRMT R99, R6, 0x5410, R99 ;  /* 0x0000541006637816 */ /* 0x000fc40000000063 */
[----:B------:R-:W-:Y:S02]  /*5070*/  PRMT R6, R91, 0x7632, R6 ;  /* 0x000076325b067816 */ /* 0x000fe40000000006 */
[----:B------:R-:W-:Y:S02]  /*5080*/  SHF.R.U32.HI R91, RZ, 0x18, R91 ;  /* 0x00000018ff5b7819 */ /* 0x000fe4000001165b */
[----:B------:R-:W-:Y:S02]  /*5090*/  LOP3.LUT R6, R6, 0xff, RZ, 0xc0, !PT ;  /* 0x000000ff06067812 */ /* 0x000fe400078ec0ff */
[----:B------:R-:W-:Y:S02]  /*50a0*/  PRMT R13, R20, 0x5410, R13 ;  /* 0x00005410140d7816 */ /* 0x000fe4000000000d */
[----:B-1----:R-:W-:Y:S02]  /*50b0*/  FMNMX.FTZ R29, R4, R29, !PT ;  /* 0x0000001d041d7209 */ /* 0x002fe40007810000 */
[----:B------:R-:W-:-:S02]  /*50c0*/  PRMT R91, R6, 0x5410, R91 ;  /* 0x00005410065b7816 */ /* 0x000fc4000000005b */
[C---:B------:R-:W-:Y:S01]  /*50d0*/  FSETP.NEU.FTZ.AND P0, PT, R29.reuse, -INF , PT ;  /* 0xff8000001d00780b */ /* 0x040fe20003f1d000 */
[----:B------:R-:W-:Y:S01]  /*50e0*/  FMUL.FTZ R6, R29, UR31 ;  /* 0x0000001f1d067c20 */ /* 0x000fe20008410000 */
[----:B------:R-:W-:Y:S02]  /*50f0*/  LOP3.LUT R20, R84, UR9, R11, 0x96, !PT ;  /* 0x0000000954147c12 */ /* 0x000fe4000f8e960b */
[----:B------:R-:W-:Y:S01]  /*5100*/  PRMT R15, R15, 0x5410, R22 ;  /* 0x000054100f0f7816 */ /* 0x000fe20000000016 */
[----:B------:R-:W-:Y:S01]  /*5110*/  IMAD.MOV.U32 R22, RZ, RZ, R10 ;  /* 0x000000ffff167224 */ /* 0x000fe200078e000a */
[----:B--2---:R-:W-:Y:S02]  /*5120*/  FMNMX.FTZ R28, R5, R28, !PT ;  /* 0x0000001c051c7209 */ /* 0x004fe40007810000 */
[----:B------:R-:W-:Y:S02]  /*5130*/  FSEL R6, R6, RZ, P0 ;  /* 0x000000ff06067208 */ /* 0x000fe40000000000 */
[----:B------:R-:W-:-:S02]  /*5140*/  FSEL R5, R29, RZ, P0 ;  /* 0x000000ff1d057208 */ /* 0x000fc40000000000 */
[C---:B------:R-:W-:Y:S01]  /*5150*/  FSETP.NEU.FTZ.AND P0, PT, R28.reuse, -INF , PT ;  /* 0xff8000001c00780b */ /* 0x040fe20003f1d000 */
[--C-:B------:R-:W-:Y:S01]  /*5160*/  FFMA.FTZ R85, R27, UR31, -R6.reuse ;  /* 0x0000001f1b557c23 */ /* 0x100fe20008010806 */
[----:B------:R-:W-:Y:S01]  /*5170*/  FMUL.FTZ R27, R28, UR31 ;  /* 0x0000001f1c1b7c20 */ /* 0x000fe20008410000 */
[----:B------:R-:W-:Y:S01]  /*5180*/  FADD.FTZ R4, R2, -R5 ;  /* 0x8000000502047221 */ /* 0x000fe20000010000 */
[----:B------:R-:W-:Y:S01]  /*5190*/  FSEL R7, R28, RZ, P0 ;  /* 0x000000ff1c077208 */ /* 0x000fe20000000000 */
[--C-:B------:R-:W-:Y:S01]  /*51a0*/  FFMA.FTZ R5, R89, UR31, -R6.reuse ;  /* 0x0000001f59057c23 */ /* 0x100fe20008010806 */
[--C-:B------:R-:W-:Y:S01]  /*51b0*/  FFMA.FTZ R35, R33, UR31, -R6.reuse ;  /* 0x0000001f21237c23 */ /* 0x100fe20008010806 */
[----:B------:R-:W-:Y:S01]  /*51c0*/  FMUL.FTZ R4, R4, UR31 ;  /* 0x0000001f04047c20 */ /* 0x000fe20008410000 */
[----:B------:R-:W-:Y:S01]  /*51d0*/  FSEL R27, R27, RZ, P0 ;  /* 0x000000ff1b1b7208 */ /* 0x000fe20000000000 */
        /* <DEDUP_REMOVED lines=14> */
[----:B------:R-:W-:Y:S01]  /*52c0*/  FMUL.FTZ R6, R7, UR31 ;  /* 0x0000001f07067c20 */ /* 0x000fe20008410000 */
[--C-:B------:R-:W-:Y:S01]  /*52d0*/  FFMA.FTZ R9, R136, UR31, -R27.reuse ;  /* 0x0000001f88097c23 */ /* 0x100fe2000801081b */
[----:B------:R-:W-:Y:S01]  /*52e0*/  MUFU.EX2 R5, R5 ;  /* 0x0000000500057308 */ /* 0x000fe20000000800 */
[----:B------:R-:W-:Y:S01]  /*52f0*/  VIADD R7, R3, 0xfffffffe ;  /* 0xfffffffe03077836 */ /* 0x000fe20000000000 */
[----:B------:R-:W-:Y:S01]  /*5300*/  PRMT R2, R10, 0x7771, RZ ;  /* 0x000077710a027816 */ /* 0x000fe200000000ff */
[--C-:B------:R-:W-:Y:S01]  /*5310*/  FFMA.FTZ R104, R104, UR31, -R27.reuse ;  /* 0x0000001f68687c23 */ /* 0x100fe2000801081b */
[C---:B------:R-:W-:Y:S01]  /*5320*/  PRMT R21, R10.reuse, 0x7773, RZ ;  /* 0x000077730a157816 */ /* 0x040fe200000000ff */
[----:B------:R-:W-:Y:S01]  /*5330*/  IMAD.SHL.U32 R7, R7, 0x2, RZ ;  /* 0x0000000207077824 */ /* 0x000fe200078e00ff */
[----:B------:R-:W-:Y:S01]  /*5340*/  PRMT R0, R10, 0x7772, RZ ;  /* 0x000077720a007816 */ /* 0x000fe200000000ff */
[--C-:B------:R-:W-:Y:S01]  /*5350*/  FFMA.FTZ R31, R106, UR31, -R27.reuse ;  /* 0x0000001f6a1f7c23 */ /* 0x100fe2000801081b */
[----:B------:R-:W1:Y:S01]  /*5360*/  MUFU.EX2 R4, R4 ;  /* 0x0000000400047308 */ /* 0x000e620000000800 */
[--C-:B------:R-:W-:Y:S01]  /*5370*/  FFMA.FTZ R105, R102, UR31, -R27.reuse ;  /* 0x0000001f66697c23 */ /* 0x100fe2000801081b */
[--C-:B------:R-:W-:Y:S01]  /*5380*/  FFMA.FTZ R87, R34, UR31, -R27.reuse ;  /* 0x0000001f22577c23 */ /* 0x100fe2000801081b */
[--C-:B------:R-:W-:Y:S01]  /*5390*/  FFMA.FTZ R34, R100, UR31, -R27.reuse ;  /* 0x0000001f64227c23 */ /* 0x100fe2000801081b */
[--C-:B------:R-:W-:Y:S01]  /*53a0*/  FFMA.FTZ R97, R30, UR31, -R27.reuse ;  /* 0x0000001f1e617c23 */ /* 0x100fe2000801081b */
[--C-:B------:R-:W-:Y:S01]  /*53b0*/  FFMA.FTZ R30, R12, UR31, -R27.reuse ;  /* 0x0000001f0c1e7c23 */ /* 0x100fe2000801081b */
[--C-:B------:R-:W-:Y:S01]  /*53c0*/  FFMA.FTZ R92, R92, UR31, -R27.reuse ;  /* 0x0000001f5c5c7c23 */ /* 0x100fe2000801081b */
[----:B------:R-:W-:Y:S01]  /*53d0*/  LOP3.LUT R15, R15, 0xff00ff, RZ, 0xc0, !PT ;  /* 0x00ff00ff0f0f7812 */ /* 0x000fe200078ec0ff */
[----:B------:R-:W2:Y:S01]  /*53e0*/  MUFU.EX2 R6, R6 ;  /* 0x0000000600067308 */ /* 0x000ea20000000800 */
[----:B------:R-:W-:Y:S01]  /*53f0*/  FFMA.FTZ R88, R88, UR31, -R27 ;  /* 0x0000001f58587c23 */ /* 0x000fe2000801081b */
[----:B------:R-:W-:Y:S01]  /*5400*/  PRMT R21, R0, 0x5410, R21 ;  /* 0x0000541000157816 */ /* 0x000fe20000000015 */
[----:B------:R-:W-:Y:S01]  /*5410*/  FFMA.FTZ R17, R17, UR31, -R27 ;  /* 0x0000001f11117c23 */ /* 0x000fe2000801081b */
[----:B------:R-:W-:-:S02]  /*5420*/  LOP3.LUT R0, R20, 0xffff, RZ, 0xc0, !PT ;  /* 0x0000ffff14007812 */ /* 0x000fc400078ec0ff */
[----:B------:R-:W-:Y:S02]  /*5430*/  LOP3.LUT R21, R21, 0xff00ff, RZ, 0xc0, !PT ;  /* 0x00ff00ff15157812 */ /* 0x000fe400078ec0ff */
[----:B------:R-:W3:Y:S01]  /*5440*/  MUFU.EX2 R9, R9 ;  /* 0x0000000900097308 */ /* 0x000ee20000000800 */
[-C--:B-1----:R-:W-:Y:S01]  /*5450*/  FFMA.FTZ R110, R110, R4.reuse, R5 ;  /* 0x000000046e6e7223 */ /* 0x082fe20000010005 */
        /* <DEDUP_REMOVED lines=24> */
[----:B------:R-:W-:Y:S01]  /*55e0*/  LOP3.LUT R4, R7, UR25, R133, 0x96, !PT ;  /* 0x0000001907047c12 */ /* 0x000fe2000f8e9685 */
        /* <DEDUP_REMOVED lines=24> */
[----:B---3--:R-:W-:Y:S01]  /*5770*/  FFMA.FTZ R108, R108, R6, R9 ;  /* 0x000000066c6c7223 */ /* 0x008fe20000010009 */
[----:B------:R-:W-:Y:S01]  /*5780*/  IMAD.WIDE.U32 R6, R4, -0x326172a9, RZ ;  /* 0xcd9e8d5704067825 */ /* 0x000fe200078e00ff */
[----:B------:R-:W-:Y:S04]  /*5790*/  MUFU.EX2 R98, R98 ;  /* 0x0000006200627308 */ /* 0x000fe80000000800 */
[----:B------:R-:W-:-:S02]  /*57a0*/  LOP3.LUT R4, R134, UR30, R7, 0x96, !PT ;  /* 0x0000001e86047c12 */ /* 0x000fc4000f8e9607 */
[----:B------:R-:W-:Y:S02]  /*57b0*/  LOP3.LUT R6, R6, UR29, R127, 0x96, !PT ;  /* 0x0000001d06067c12 */ /* 0x000fe4000f8e967f */
[----:B------:R-:W1:Y:S01]  /*57c0*/  MUFU.EX2 R33, R33 ;  /* 0x0000002100217308 */ /* 0x000e620000000800 */
[----:B------:R-:W-:-:S04]  /*57d0*/  IMAD.WIDE.U32 R138, R4, -0x2daee0ad, RZ ;  /* 0xd2511f53048a7825 */ /* 0x000fc800078e00ff */
[----:B------:R-:W-:Y:S01]  /*57e0*/  IMAD.WIDE.U32 R6, R6, -0x2daee0ad, RZ ;  /* 0xd2511f5306067825 */ /* 0x000fe200078e00ff */
[----:B------:R-:W-:Y:S02]  /*57f0*/  LOP3.LUT R10, R130, UR28, R139, 0x96, !PT ;  /* 0x0000001c820a7c12 */ /* 0x000fe4000f8e968b */
[----:B------:R-:W-:Y:S02]  /*5800*/  MUFU.EX2 R104, R104 ;  /* 0x0000006800687308 */ /* 0x000fe40000000800 */
[----:B------:R-:W-:Y:S01]  /*5810*/  LOP3.LUT R138, R138, UR26, R7, 0x96, !PT ;  /* 0x0000001a8a8a7c12 */ /* 0x000fe2000f8e9607 */
[----:B------:R-:W-:-:S04]  /*5820*/  IMAD.WIDE.U32 R10, R10, -0x326172a9, RZ ;  /* 0xcd9e8d570a0a7825 */ /* 0x000fc800078e00ff */
[----:B------:R-:W-:Y:S01]  /*5830*/  IMAD.WIDE.U32 R138, R138, -0x326172a9, RZ ;  /* 0xcd9e8d578a8a7825 */ /* 0x000fe200078e00ff */
[----:B------:R-:W-:Y:S01]  /*5840*/  LOP3.LUT R136, R126, UR27, R11, 0x96, !PT ;  /* 0x0000001b7e887c12 */ /* 0x000fe2000f8e960b */
[----:B------:R-:W2:Y:S03]  /*5850*/  MUFU.EX2 R31, R31 ;  /* 0x0000001f001f7308 */ /* 0x000ea60000000800 */
[----:B------:R-:W-:Y:S01]  /*5860*/  LOP3.LUT R10, R10, UR21, R139, 0x96, !PT ;  /* 0x000000150a0a7c12 */ /* 0x000fe2000f8e968b */
[----:B------:R-:W-:-:S04]  /*5870*/  IMAD.WIDE.U32 R136, R136, -0x2daee0ad, RZ ;  /* 0xd2511f5388887825 */ /* 0x000fc800078e00ff */
[----:B------:R-:W-:Y:S01]  /*5880*/  IMAD.WIDE.U32 R10, R10, -0x2daee0ad, RZ ;  /* 0xd2511f530a0a7825 */ /* 0x000fe200078e00ff */
[----:B------:R-:W-:Y:S01]  /*5890*/  LOP3.LUT R4, R6, UR15, R137, 0x96, !PT ;  /* 0x0000000f06047c12 */ /* 0x000fe2000f8e9689 */
[----:B------:R-:W-:Y:S03]  /*58a0*/  MUFU.EX2 R35, R35 ;  /* 0x0000002300237308 */ /* 0x000fe60000000800 */
[----:B------:R-:W-:Y:S01]  /*58b0*/  LOP3.LUT R136, R136, UR13, R11, 0x96, !PT ;  /* 0x0000000d88887c12 */ /* 0x000fe2000f8e960b */
[----:B------:R-:W-:-:S04]  /*58c0*/  IMAD.WIDE.U32 R6, R4, -0x326172a9, RZ ;  /* 0xcd9e8d5704067825 */ /* 0x000fc800078e00ff */
[----:B------:R-:W-:Y:S01]  /*58d0*/  IMAD.WIDE.U32 R136, R136, -0x326172a9, RZ ;  /* 0xcd9e8d5788887825 */ /* 0x000fe200078e00ff */
[----:B------:R-:W-:Y:S01]  /*58e0*/  LOP3.LUT R103, R138, UR14, R7, 0x96, !PT ;  /* 0x0000000e8a677c12 */ /* 0x000fe2000f8e9607 */
[----:B------:R-:W3:Y:S02]  /*58f0*/  MUFU.EX2 R105, R105 ;  /* 0x0000006900697308 */ /* 0x000ee40000000800 */
[----:B------:R-:W-:Y:S01]  /*5900*/  IMAD.MOV.U32 R4, RZ, RZ, R136 ;  /* 0x000000ffff047224 */ /* 0x000fe200078e0088 */
[----:B------:R-:W-:Y:S01]  /*5910*/  PRMT R7, R136, 0x7771, RZ ;  /* 0x0000777188077816 */ /* 0x000fe200000000ff */
[----:B------:R-:W-:Y:S01]  /*5920*/  IMAD.WIDE.U32 R102, R103, -0x2daee0ad, RZ ;  /* 0xd2511f5367667825 */ /* 0x000fe200078e00ff */
[----:B------:R-:W-:Y:S02]  /*5930*/  LOP3.LUT R8, R6, UR12, R137, 0x96, !PT ;  /* 0x0000000c06087c12 */ /* 0x000fe4000f8e9689 */
[----:B------:R-:W-:Y:S01]  /*5940*/  LOP3.LUT R4, R4, 0xff, RZ, 0xc0, !PT ;  /* 0x000000ff04047812 */ /* 0x000fe200078ec0ff */
[----:B------:R-:W-:Y:S01]  /*5950*/  MUFU.EX2 R89, R89 ;  /* 0x0000005900597308 */ /* 0x000fe20000000800 */
[----:B------:R-:W-:-:S02]  /*5960*/  PRMT R137, R136, 0x7772, RZ ;  /* 0x0000777288897816 */ /* 0x000fc400000000ff */
[----:B------:R-:W-:Y:S02]  /*5970*/  PRMT R7, R4, 0x5410, R7 ;  /* 0x0000541004077816 */ /* 0x000fe40000000007 */
[----:B------:R-:W-:Y:S02]  /*5980*/  PRMT R4, R136, 0x7773, RZ ;  /* 0x0000777388047816 */ /* 0x000fe400000000ff */
[----:B------:R-:W-:Y:S01]  /*5990*/  LOP3.LUT R11, R8, 0xffff, RZ, 0xc0, !PT ;  /* 0x0000ffff080b7812 */ /* 0x000fe200078ec0ff */
[----:B------:R-:W-:Y:S01]  /*59a0*/  MUFU.EX2 R84, R84 ;  /* 0x0000005400547308 */ /* 0x000fe20000000800 */
[----:B------:R-:W-:Y:S02]  /*59b0*/  HSET2.LE.AND R6, R7, R128, PT ;  /* 0x0000008007067233 */ /* 0x000fe40003803000 */
[----:B-1----:R-:W-:Y:S02]  /*59c0*/  F2FP.F16.F32.PACK_AB R7, R33, R98 ;  /* 0x000000622107723e */ /* 0x002fe400000000ff */
[----:B------:R-:W-:-:S02]  /*59d0*/  PRMT R4, R137, 0x5410, R4 ;  /* 0x0000541089047816 */ /* 0x000fc40000000004 */
[----:B------:R-:W-:Y:S01]  /*59e0*/  LOP3.LUT R6, R7, R6, RZ, 0xc0, !PT ;  /* 0x0000000607067212 */ /* 0x000fe200078ec0ff */
[----:B------:R-:W-:Y:S01]  /*59f0*/  MUFU.EX2 R87, R87 ;  /* 0x0000005700577308 */ /* 0x000fe20000000800 */
[----:B------:R-:W-:Y:S02]  /*5a00*/  LOP3.LUT R7, R4, 0xff00ff, RZ, 0xc0, !PT ;  /* 0x00ff00ff04077812 */ /* 0x000fe400078ec0ff */
[----:B--2---:R-:W-:Y:S02]  /*5a10*/  F2FP.F16.F32.PACK_AB R4, R31, R104 ;  /* 0x000000681f04723e */ /* 0x004fe400000000ff */
[----:B------:R-:W-:Y:S02]  /*5a20*/  SHF.R.U32.HI R11, RZ, 0x8, R11 ;  /* 0x00000008ff0b7819 */ /* 0x000fe4000001160b */
[----:B------:R-:W-:Y:S01]  /*5a30*/  HSET2.LE.AND R7, R7, R128, PT ;  /* 0x0000008007077233 */ /* 0x000fe20003803000 */
[----:B------:R-:W-:Y:S01]  /*5a40*/  MUFU.EX2 R34, R34 ;  /* 0x0000002200227308 */ /* 0x000fe20000000800 */
[----:B------:R-:W-:-:S02]  /*5a50*/  LOP3.LUT R10, R10, UR9, R103, 0x96, !PT ;  /* 0x000000090a0a7c12 */ /* 0x000fc4000f8e9667 */
[C---:B---3--:R-:W-:Y:S01]  /*5a60*/  F2FP.F16.F32.PACK_AB R9, R105.reuse, R9 ;  /* 0x000000096909723e */ /* 0x048fe200000000ff */
[----:B------:R-:W-:Y:S01]  /*5a70*/  FADD.FTZ R105, R105, R108 ;  /* 0x0000006c69697221 */ /* 0x000fe20000010000 */
[----:B------:R-:W-:Y:S02]  /*5a80*/  LOP3.LUT R7, R4, R7, RZ, 0xc0, !PT ;  /* 0x0000000704077212 */ /* 0x000fe400078ec0ff */
[----:B------:R-:W-:Y:S01]  /*5a90*/  LOP3.LUT R4, R8, 0xff, RZ, 0xc0, !PT ;  /* 0x000000ff08047812 */ /* 0x000fe200078ec0ff */
[----:B------:R-:W-:Y:S01]  /*5aa0*/  MUFU.EX2 R85, R85 ;  /* 0x0000005500557308 */ /* 0x000fe20000000800 */
[----:B------:R-:W-:Y:S01]  /*5ab0*/  LOP3.LUT R103, R10, 0xffff, RZ, 0xc0, !PT ;  /* 0x0000ffff0a677812 */ /* 0x000fe200078ec0ff */
[----:B------:R-:W-:Y:S01]  /*5ac0*/  FADD.FTZ R100, R104, R105 ;  /* 0x0000006968647221 */ /* 0x000fe20000010000 */
[----:B------:R-:W-:Y:S02]  /*5ad0*/  PRMT R11, R4, 0x5410, R11 ;  /* 0x00005410040b7816 */ /* 0x000fe4000000000b */
[C---:B------:R-:W-:Y:S01]  /*5ae0*/  F2FP.F16.F32.PACK_AB R4, R35.reuse, R5 ;  /* 0x000000052304723e */ /* 0x040fe200000000ff */
[----:B------:R-:W-:Y:S01]  /*5af0*/  FADD.FTZ R35, R35, R110 ;  /* 0x0000006e23237221 */ /* 0x000fe20000010000 */
[----:B------:R-:W-:Y:S01]  /*5b00*/  PRMT R5, R8, 0x7632, R5 ;  /* 0x0000763208057816 */ /* 0x000fe20000000005 */
[----:B------:R-:W-:Y:S01]  /*5b10*/  MUFU.EX2 R32, R32 ;  /* 0x0000002000207308 */ /* 0x000fe20000000800 */
[----:B------:R-:W-:Y:S01]  /*5b20*/  SHF.R.U32.HI R8, RZ, 0x18, R8 ;  /* 0x00000018ff087819 */ /* 0x000fe20000011608 */
[----:B------:R-:W-:Y:S01]  /*5b30*/  FADD.FTZ R98, R98, R35 ;  /* 0x0000002362627221 */ /* 0x000fe20000010000 */
[----:B------:R-:W-:Y:S01]  /*5b40*/  LOP3.LUT R5, R5, 0xff, RZ, 0xc0, !PT ;  /* 0x000000ff05057812 */ /* 0x000fe200078ec0ff */
[----:B------:R-:W-:Y:S01]  /*5b50*/  FFMA.FTZ R35, R14, UR31, -R27 ;  /* 0x0000001f0e237c23 */ /* 0x000fe2000801081b */
[----:B------:R-:W-:Y:S01]  /*5b60*/  SHF.R.U32.HI R103, RZ, 0x8, R103 ;  /* 0x00000008ff677819 */ /* 0x000fe20000011667 */
[----:B------:R-:W-:Y:S01]  /*5b70*/  FADD.FTZ R100, R31, R100 ;  /* 0x000000641f647221 */ /* 0x000fe20000010000 */
[----:B------:R-:W-:Y:S01]  /*5b80*/  PRMT R5, R5, 0x5410, R8 ;  /* 0x0000541005057816 */ /* 0x000fe20000000008 */
[----:B------:R-:W-:Y:S01]  /*5b90*/  MUFU.EX2 R30, R30 ;  /* 0x0000001e001e7308 */ /* 0x000fe20000000800 */
[----:B------:R-:W-:Y:S01]  /*5ba0*/  HSET2.LE.AND R11, R11, R128, PT ;  /* 0x000000800b0b7233 */ /* 0x000fe20003803000 */
[----:B------:R-:W-:Y:S01]  /*5bb0*/  FFMA.FTZ R31, R16, UR31, -R27 ;  /* 0x0000001f101f7c23 */ /* 0x000fe2000801081b */
[----:B------:R-:W-:-:S02]  /*5bc0*/  SHF.R.U32.HI R101, RZ, 0x18, R10 ;  /* 0x00000018ff657819 */ /* 0x000fc4000001160a */
[----:B------:R-:W-:Y:S02]  /*5bd0*/  HSET2.LE.AND R8, R5, R128, PT ;  /* 0x0000008005087233 */ /* 0x000fe40003803000 */
[----:B------:R-:W-:Y:S01]  /*5be0*/  LOP3.LUT R4, R4, R11, RZ, 0xc0, !PT ;  /* 0x0000000b04047212 */ /* 0x000fe200078ec0ff */
[----:B------:R-:W-:Y:S02]  /*5bf0*/  MUFU.EX2 R35, R35 ;  /* 0x0000002300237308 */ /* 0x000fe40000000800 */
[----:B------:R-:W-:Y:S02]  /*5c00*/  LOP3.LUT R5, R9, R8, RZ, 0xc0, !PT ;  /* 0x0000000809057212 */ /* 0x000fe400078ec0ff */
[----:B------:R-:W-:-:S04]  /*5c10*/  LOP3.LUT R8, R10, 0xff, RZ, 0xc0, !PT ;  /* 0x000000ff0a087812 */ /* 0x000fc800078ec0ff */
[----:B------:R-:W-:Y:S01]  /*5c20*/  PRMT R103, R8, 0x5410, R103 ;  /* 0x0000541008677816 */ /* 0x000fe20000000067 */
[----:B------:R-:W-:Y:S01]  /*5c30*/  MUFU.EX2 R96, R96 ;  /* 0x0000006000607308 */ /* 0x000fe20000000800 */
[----:B------:R-:W-:-:S04]  /*5c40*/  PRMT R8, R10, 0x7632, R8 ;  /* 0x000076320a087816 */ /* 0x000fc80000000008 */
[----:B------:R-:W-:-:S03]  /*5c50*/  LOP3.LUT R8, R8, 0xff, RZ, 0xc0, !PT ;  /* 0x000000ff08087812 */ /* 0x000fc600078ec0ff */
[----:B------:R-:W-:Y:S01]  /*5c60*/  MUFU.EX2 R95, R95 ;  /* 0x0000005f005f7308 */ /* 0x000fe20000000800 */
[----:B------:R-:W-:Y:S02]  /*5c70*/  PRMT R101, R8, 0x5410, R101 ;  /* 0x0000541008657816 */ /* 0x000fe40000000065 */
[----:B------:R-:W1:Y:S05]  /*5c80*/  LDSM.16.MT88.4 R8, [R113+0x6000] ;  /* 0x006000007108783b */ /* 0x000e6a0000004200 */
[----:B------:R-:W-:Y:S08]  /*5c90*/  MUFU.EX2 R93, R93 ;  /* 0x0000005d005d7308 */ /* 0x000ff00000000800 */
[----:B------:R-:W-:Y:S08]  /*5ca0*/  MUFU.EX2 R90, R90 ;  /* 0x0000005a005a7308 */ /* 0x000ff00000000800 */
[----:B------:R-:W-:Y:S08]  /*5cb0*/  MUFU.EX2 R97, R97 ;  /* 0x0000006100617308 */ /* 0x000ff00000000800 */
[----:B------:R-:W2:Y:S08]  /*5cc0*/  MUFU.EX2 R92, R92 ;  /* 0x0000005c005c7308 */ /* 0x000eb00000000800 */
[----:B------:R-:W-:Y:S01]  /*5cd0*/  MUFU.EX2 R88, R88 ;  /* 0x0000005800587308 */ /* 0x000fe20000000800 */
[C---:B-1----:R-:W-:Y:S07]  /*5ce0*/  HMMA.16816.F32 R36, R4.reuse, R8, R36 ;  /* 0x000000080424723c */ /* 0x042fee0000001824 */
[----:B------:R-:W-:Y:S01]  /*5cf0*/  MUFU.EX2 R110, R23 ;  /* 0x00000017006e7308 */ /* 0x000fe20000000800 */
[C---:B--2---:R-:W-:Y:S01]  /*5d00*/  F2FP.F16.F32.PACK_AB R12, R92.reuse, R97 ;  /* 0x000000615c0c723e */ /* 0x044fe200000000ff */
[----:B------:R-:W-:Y:S01]  /*5d10*/  FADD.FTZ R97, R97, R100 ;  /* 0x0000006461617221 */ /* 0x000fe20000010000 */
[----:B------:R-:W-:Y:S01]  /*5d20*/  HMMA.16816.F32 R40, R4, R10, R40 ;  /* 0x0000000a0428723c */ /* 0x000fe20000001828 */
[----:B------:R-:W1:Y:S02]  /*5d30*/  LDSM.16.MT88.4 R8, [R86+0x6000] ;  /* 0x006000005608783b */ /* 0x000e640000004200 */
[----:B------:R-:W-:-:S02]  /*5d40*/  FADD.FTZ R92, R92, R97 ;  /* 0x000000615c5c7221 */ /* 0x000fc40000010000 */
[----:B------:R-:W-:Y:S03]  /*5d50*/  MUFU.EX2 R31, R31 ;  /* 0x0000001f001f7308 */ /* 0x000fe60000000800 */
        /* <DEDUP_REMOVED lines=12> */
[----:B-1----:R-:W-:Y:S01]  /*5e20*/  HMMA.16816.F32 R76, R4, R8, R76 ;  /* 0x00000008044c723c */ /* 0x002fe2000000184c */
[----:B------:R-:W-:-:S02]  /*5e30*/  F2FP.F16.F32.PACK_AB R8, R30, R35 ;  /* 0x000000231e08723e */ /* 0x000fc400000000ff */
[----:B------:R-:W-:-:S05]  /*5e40*/  F2FP.F16.F32.PACK_AB R9, R95, R96 ;  /* 0x000000605f09723e */ /* 0x000fca00000000ff */
[----:B------:R-:W-:Y:S01]  /*5e50*/  HMMA.16816.F32 R80, R4, R10, R80 ;  /* 0x0000000a0450723c */ /* 0x000fe20000001850 */
[----:B------:R-:W-:Y:S01]  /*5e60*/  IMAD.MOV.U32 R4, RZ, RZ, R102 ;  /* 0x000000ffff047224 */ /* 0x000fe200078e0066 */
[C---:B------:R-:W-:Y:S02]  /*5e70*/  PRMT R11, R102.reuse, 0x7771, RZ ;  /* 0x00007771660b7816 */ /* 0x040fe400000000ff */
[----:B------:R-:W-:Y:S02]  /*5e80*/  PRMT R10, R102, 0x7773, RZ ;  /* 0x00007773660a7816 */ /* 0x000fe400000000ff */
[----:B------:R-:W-:Y:S02]  /*5e90*/  LOP3.LUT R4, R4, 0xff, RZ, 0xc0, !PT ;  /* 0x000000ff04047812 */ /* 0x000fe400078ec0ff */
[----:B------:R-:W-:Y:S02]  /*5ea0*/  PRMT R5, R102, 0x7772, RZ ;  /* 0x0000777266057816 */ /* 0x000fe400000000ff */
[----:B------:R-:W-:-:S02]  /*5eb0*/  PRMT R11, R4, 0x5410, R11 ;  /* 0x00005410040b7816 */ /* 0x000fc4000000000b */
[----:B------:R-:W-:Y:S02]  /*5ec0*/  PRMT R10, R5, 0x5410, R10 ;  /* 0x00005410050a7816 */ /* 0x000fe4000000000a */
[--C-:B------:R-:W-:Y:S02]  /*5ed0*/  HSET2.LE.AND R4, R99, R128.reuse, PT ;  /* 0x0000008063047233 */ /* 0x100fe40003803000 */
[----:B------:R-:W-:Y:S01]  /*5ee0*/  F2FP.F16.F32.PACK_AB R5, R84, R89 ;  /* 0x000000595405723e */ /* 0x000fe200000000ff */
[----:B------:R-:W-:Y:S01]  /*5ef0*/  MUFU.EX2 R99, R26 ;  /* 0x0000001a00637308 */ /* 0x000fe20000000800 */
[----:B------:R-:W-:Y:S02]  /*5f00*/  F2FP.F16.F32.PACK_AB R6, R34, R87 ;  /* 0x000000572206723e */ /* 0x000fe400000000ff */
[----:B------:R-:W-:Y:S02]  /*5f10*/  LOP3.LUT R4, R5, R4, RZ, 0xc0, !PT ;  /* 0x0000000405047212 */ /* 0x000fe400078ec0ff */
[----:B------:R-:W-:Y:S01]  /*5f20*/  HSET2.LE.AND R5, R91, R128, PT ;  /* 0x000000805b057233 */ /* 0x000fe20003803000 */
[----:B------:R-:W-:Y:S01]  /*5f30*/  FFMA.FTZ R91, R94, UR31, -R27 ;  /* 0x0000001f5e5b7c23 */ /* 0x000fe2000801081b */
[----:B------:R-:W-:Y:S01]  /*5f40*/  F2FP.F16.F32.PACK_AB R7, R32, R85 ;  /* 0x000000552007723e */ /* 0x000fe200000000ff */
[----:B------:R-:W-:Y:S02]  /*5f50*/  MUFU.EX2 R94, R25 ;  /* 0x00000019005e7308 */ /* 0x000fe40000000800 */
[----:B------:R-:W-:-:S02]  /*5f60*/  LOP3.LUT R5, R6, R5, RZ, 0xc0, !PT ;  /* 0x0000000506057212 */ /* 0x000fc400078ec0ff */
[--C-:B------:R-:W-:Y:S02]  /*5f70*/  HSET2.LE.AND R6, R13, R128.reuse, PT ;  /* 0x000000800d067233 */ /* 0x100fe40003803000 */
[----:B------:R-:W-:Y:S02]  /*5f80*/  LOP3.LUT R13, R10, 0xff00ff, RZ, 0xc0, !PT ;  /* 0x00ff00ff0a0d7812 */ /* 0x000fe400078ec0ff */
[----:B------:R-:W1:Y:S01]  /*5f90*/  MUFU.EX2 R91, R91 ;  /* 0x0000005b005b7308 */ /* 0x000e620000000800 */
[----:B------:R-:W-:Y:S02]  /*5fa0*/  LOP3.LUT R6, R7, R6, RZ, 0xc0, !PT ;  /* 0x0000000607067212 */ /* 0x000fe400078ec0ff */
[--C-:B------:R-:W-:Y:S02]  /*5fb0*/  HSET2.LE.AND R7, R15, R128.reuse, PT ;  /* 0x000000800f077233 */ /* 0x100fe40003803000 */
[----:B------:R-:W-:Y:S02]  /*5fc0*/  HSET2.LE.AND R10, R11, R128, PT ;  /* 0x000000800b0a7233 */ /* 0x000fe40003803000 */
[----:B------:R-:W-:-:S02]  /*5fd0*/  F2FP.F16.F32.PACK_AB R11, R90, R93 ;  /* 0x0000005d5a0b723e */ /* 0x000fc400000000ff */
[----:B------:R-:W-:Y:S02]  /*5fe0*/  LOP3.LUT R7, R8, R7, RZ, 0xc0, !PT ;  /* 0x0000000708077212 */ /* 0x000fe400078ec0ff */
[--C-:B------:R-:W-:Y:S02]  /*5ff0*/  HSET2.LE.AND R8, R103, R128.reuse, PT ;  /* 0x0000008067087233 */ /* 0x100fe40003803000 */
[----:B------:R-:W-:Y:S02]  /*6000*/  LOP3.LUT R10, R11, R10, RZ, 0xc0, !PT ;  /* 0x0000000a0b0a7212 */ /* 0x000fe400078ec0ff */
[--C-:B------:R-:W-:Y:S02]  /*6010*/  HSET2.LE.AND R11, R13, R128.reuse, PT ;  /* 0x000000800d0b7233 */ /* 0x100fe40003803000 */
[----:B------:R-:W-:Y:S02]  /*6020*/  LOP3.LUT R8, R9, R8, RZ, 0xc0, !PT ;  /* 0x0000000809087212 */ /* 0x000fe400078ec0ff */
[----:B------:R-:W-:-:S02]  /*6030*/  HSET2.LE.AND R9, R101, R128, PT ;  /* 0x0000008065097233 */ /* 0x000fc40003803000 */
[----:B------:R-:W2:Y:S03]  /*6040*/  MUFU.EX2 R101, R24 ;  /* 0x0000001800657308 */ /* 0x000ea60000000800 */
[----:B------:R-:W-:Y:S02]  /*6050*/  LOP3.LUT R9, R12, R9, RZ, 0xc0, !PT ;  /* 0x000000090c097212 */ /* 0x000fe400078ec0ff */
[----:B-1----:R-:W-:Y:S01]  /*6060*/  F2FP.F16.F32.PACK_AB R12, R88, R91 ;  /* 0x0000005b580c723e */ /* 0x002fe200000000ff */
[----:B------:R-:W-:-:S03]  /*6070*/  FADD.FTZ R91, R91, R92 ;  /* 0x0000005c5b5b7221 */ /* 0x000fc60000010000 */
[----:B------:R-:W-:Y:S01]  /*6080*/  LOP3.LUT R11, R12, R11, RZ, 0xc0, !PT ;  /* 0x0000000b0c0b7212 */ /* 0x000fe200078ec0ff */
[----:B------:R-:W-:Y:S01]  /*6090*/  FADD.FTZ R88, R88, R91 ;  /* 0x0000005b58587221 */ /* 0x000fe20000010000 */
[----:B------:R-:W1:Y:S03]  /*60a0*/  LDSM.16.MT88.4 R12, [R113+0x6400] ;  /* 0x00640000710c783b */ /* 0x000e660000004200 */
[----:B------:R-:W-:-:S04]  /*60b0*/  FADD.FTZ R87, R87, R88 ;  /* 0x0000005857577221 */ /* 0x000fc80000010000 */
[----:B------:R-:W-:-:S04]  /*60c0*/  FADD.FTZ R34, R34, R87 ;  /* 0x0000005722227221 */ /* 0x000fc80000010000 */
[----:B------:R-:W-:-:S04]  /*60d0*/  FADD.FTZ R35, R35, R34 ;  /* 0x0000002223237221 */ /* 0x000fc80000010000 */
[----:B------:R-:W-:Y:S01]  /*60e0*/  FADD.FTZ R30, R30, R35 ;  /* 0x000000231e1e7221 */ /* 0x000fe20000010000 */
        /* <DEDUP_REMOVED lines=17> */
[----:B------:R-:W1:Y:S04]  /*6200*/  LDSM.16.MT88.4 R12, [R113+0x6800] ;  /* 0x00680000710c783b */ /* 0x000e680000004200 */
[----:B------:R-:W3:Y:S03]  /*6210*/  LDSM.16.MT88.4 R8, [R86+0x6800] ;  /* 0x006800005608783b */ /* 0x000ee60000004200 */
[C---:B-1----:R-:W-:Y:S08]  /*6220*/  HMMA.16816.F32 R36, R4.reuse, R12, R36 ;  /* 0x0000000c0424723c */ /* 0x042ff00000001824 */
        /* <DEDUP_REMOVED lines=9> */
[C---:B------:R-:W-:Y:S01]  /*62c0*/  HMMA.16816.F32 R64, R4.reuse, R10, R64 ;  /* 0x0000000a0440723c */ /* 0x040fe20000001840 */
[----:B------:R-:W3:Y:S07]  /*62d0*/  LDSM.16.MT88.4 R8, [R113+0x8800] ;  /* 0x008800007108783b */ /* 0x000eee0000004200 */
[----:B-1----:R-:W-:Y:S01]  /*62e0*/  HMMA.16816.F32 R76, R4, R12, R76 ;  /* 0x0000000c044c723c */ /* 0x002fe2000000184c */
[----:B------:R-:W-:-:S04]  /*62f0*/  LOP3.LUT R13, R22, 0xff, RZ, 0xc0, !PT ;  /* 0x000000ff160d7812 */ /* 0x000fc800078ec0ff */
[----:B------:R-:W-:Y:S02]  /*6300*/  PRMT R13, R13, 0x5410, R2 ;  /* 0x000054100d0d7816 */ /* 0x000fe40000000002 */
[----:B------:R-:W-:Y:S01]  /*6310*/  SHF.R.U32.HI R2, RZ, 0x8, R0 ;  /* 0x00000008ff027819 */ /* 0x000fe20000011600 */
[----:B------:R-:W-:Y:S01]  /*6320*/  FFMA.FTZ R0, R18, UR31, -R27 ;  /* 0x0000001f12007c23 */ /* 0x000fe2000801081b */
[----:B------:R-:W-:Y:S01]  /*6330*/  PRMT R18, R20, 0x7632, R18 ;  /* 0x0000763214127816 */ /* 0x000fe20000000012 */
[C---:B------:R-:W-:Y:S03]  /*6340*/  HMMA.16816.F32 R80, R4.reuse, R14, R80 ;  /* 0x0000000e0450723c */ /* 0x040fe60000001850 */
[----:B------:R-:W-:Y:S01]  /*6350*/  LOP3.LUT R18, R18, 0xff, RZ, 0xc0, !PT ;  /* 0x000000ff12127812 */ /* 0x000fe200078ec0ff */
[----:B------:R-:W-:Y:S04]  /*6360*/  MUFU.EX2 R0, R0 ;  /* 0x0000000000007308 */ /* 0x000fe80000000800 */
[----:B---3--:R-:W-:Y:S01]  /*6370*/  HMMA.16816.F32 R68, R4, R8, R68 ;  /* 0x000000080444723c */ /* 0x008fe20000001844 */
[----:B------:R-:W-:-:S03]  /*6380*/  FADD.FTZ R9, R33, R98 ;  /* 0x0000006221097221 */ /* 0x000fc60000010000 */
[----:B------:R1:W3:Y:S01]  /*6390*/  MUFU.EX2 R33, R17 ;  /* 0x0000001100217308 */ /* 0x0002e20000000800 */
[----:B------:R-:W-:-:S03]  /*63a0*/  FADD.FTZ R12, R96, R9 ;  /* 0x00000009600c7221 */ /* 0x000fc60000010000 */
[----:B------:R-:W-:Y:S01]  /*63b0*/  HMMA.16816.F32 R72, R4, R10, R72 ;  /* 0x0000000a0448723c */ /* 0x000fe20000001848 */
[----:B------:R-:W-:Y:S01]  /*63c0*/  LOP3.LUT R11, R20, 0xff, RZ, 0xc0, !PT ;  /* 0x000000ff140b7812 */ /* 0x000fe200078ec0ff */
[----:B------:R-:W-:Y:S01]  /*63d0*/  FADD.FTZ R12, R95, R12 ;  /* 0x0000000c5f0c7221 */ /* 0x000fe20000010000 */
[--C-:B------:R-:W-:Y:S02]  /*63e0*/  HSET2.LE.AND R6, R13, R128.reuse, PT ;  /* 0x000000800d067233 */ /* 0x100fe40003803000 */
[----:B--2---:R-:W-:Y:S01]  /*63f0*/  F2FP.F16.F32.PACK_AB R7, R110, R101 ;  /* 0x000000656e07723e */ /* 0x004fe200000000ff */
[----:B------:R-:W-:Y:S01]  /*6400*/  FADD.FTZ R93, R93, R12 ;  /* 0x0000000c5d5d7221 */ /* 0x000fe20000010000 */
[----:B------:R-:W-:Y:S02]  /*6410*/  F2FP.F16.F32.PACK_AB R13, R94, R99 ;  /* 0x000000635e0d723e */ /* 0x000fe400000000ff */
[----:B------:R-:W-:Y:S01]  /*6420*/  LOP3.LUT R6, R7, R6, RZ, 0xc0, !PT ;  /* 0x0000000607067212 */ /* 0x000fe200078ec0ff */
[----:B------:R-:W-:Y:S01]  /*6430*/  FADD.FTZ R90, R90, R93 ;  /* 0x0000005d5a5a7221 */ /* 0x000fe20000010000 */
[----:B------:R-:W-:-:S02]  /*6440*/  HSET2.LE.AND R7, R21, R128, PT ;  /* 0x0000008015077233 */ /* 0x000fc40003803000 */
[----:B-1----:R-:W-:Y:S01]  /*6450*/  PRMT R17, R11, 0x5410, R2 ;  /* 0x000054100b117816 */ /* 0x002fe20000000002 */
[----:B------:R-:W-:Y:S01]  /*6460*/  FFMA.FTZ R2, R19, UR31, -R27 ;  /* 0x0000001f13027c23 */ /* 0x000fe2000801081b */
[----:B------:R-:W1:Y:S01]  /*6470*/  LDSM.16.MT88.4 R8, [R113+0x6c00] ;  /* 0x006c00007108783b */ /* 0x000e620000004200 */
[----:B------:R-:W-:Y:S01]  /*6480*/  SHF.R.U32.HI R19, RZ, 0x18, R20 ;  /* 0x00000018ff137819 */ /* 0x000fe20000011614 */
[----:B------:R-:W-:Y:S01]  /*6490*/  FADD.FTZ R89, R89, R90 ;  /* 0x0000005a59597221 */ /* 0x000fe20000010000 */
[----:B---3--:R-:W-:Y:S01]  /*64a0*/  F2FP.F16.F32.PACK_AB R12, R0, R33 ;  /* 0x00000021000c723e */ /* 0x008fe200000000ff */
[----:B------:R-:W2:Y:S01]  /*64b0*/  LDSM.16.MT88.4 R24, [R86+0x6c00] ;  /* 0x006c00005618783b */ /* 0x000ea20000004200 */
[----:B------:R-:W3:Y:S01]  /*64c0*/  MUFU.EX2 R2, R2 ;  /* 0x0000000200027308 */ /* 0x000ee20000000800 */
[----:B------:R-:W-:Y:S01]  /*64d0*/  PRMT R19, R18, 0x5410, R19 ;  /* 0x0000541012137816 */ /* 0x000fe20000000013 */
[----:B------:R-:W-:Y:S01]  /*64e0*/  FADD.FTZ R84, R84, R89 ;  /* 0x0000005954547221 */ /* 0x000fe20000010000 */
[--C-:B------:R-:W-:Y:S01]  /*64f0*/  HSET2.LE.AND R4, R17, R128.reuse, PT ;  /* 0x0000008011047233 */ /* 0x100fe20003803000 */
[----:B------:R-:W4:Y:S01]  /*6500*/  LDSM.16.MT88.4 R20, [R113+0x7c00] ;  /* 0x007c00007114783b */ /* 0x000f220000004200 */
[----:B------:R-:W-:Y:S01]  /*6510*/  FADD.FTZ R33, R33, R30 ;  /* 0x0000001e21217221 */ /* 0x000fe20000010000 */
[----:B------:R-:W-:Y:S01]  /*6520*/  HSET2.LE.AND R5, R19, R128, PT ;  /* 0x0000008013057233 */ /* 0x000fe20003803000 */
[----:B------:R-:W-:Y:S01]  /*6530*/  FADD.FTZ R85, R85, R84 ;  /* 0x0000005455557221 */ /* 0x000fe20000010000 */
[----:B------:R-:W-:Y:S01]  /*6540*/  LOP3.LUT R4, R13, R4, RZ, 0xc0, !PT ;  /* 0x000000040d047212 */ /* 0x000fe200078ec0ff */
[----:B------:R-:W5:Y:S01]  /*6550*/  LDSM.16.MT88.4 R16, [R86+0x7c00] ;  /* 0x007c00005610783b */ /* 0x000f620000004200 */
[----:B------:R-:W-:Y:S01]  /*6560*/  FADD.FTZ R33, R0, R33 ;  /* 0x0000002100217221 */ /* 0x000fe20000010000 */
[----:B------:R-:W-:Y:S01]  /*6570*/  LOP3.LUT R5, R12, R5, RZ, 0xc0, !PT ;  /* 0x000000050c057212 */ /* 0x000fe200078ec0ff */
[----:B------:R-:W-:Y:S01]  /*6580*/  FADD.FTZ R32, R32, R85 ;  /* 0x0000005520207221 */ /* 0x000fe20000010000 */
[----:B------:R-:W-:-:S03]  /*6590*/  IMAD.MOV.U32 R0, RZ, RZ, R28 ;  /* 0x000000ffff007224 */ /* 0x000fc600078e001c */
[----:B------:R-:W-:Y:S01]  /*65a0*/  FADD.FTZ R99, R99, R32 ;  /* 0x0000002063637221 */ /* 0x000fe20000010000 */
[C---:B---3--:R-:W-:Y:S01]  /*65b0*/  F2FP.F16.F32.PACK_AB R12, R31.reuse, R2 ;  /* 0x000000021f0c723e */ /* 0x048fe200000000ff */
[----:B------:R-:W-:Y:S02]  /*65c0*/  FADD.FTZ R2, R2, R33 ;  /* 0x0000002102027221 */ /* 0x000fe40000010000 */
[----:B------:R-:W-:Y:S01]  /*65d0*/  FADD.FTZ R94, R94, R99 ;  /* 0x000000635e5e7221 */ /* 0x000fe20000010000 */
[----:B------:R-:W-:Y:S01]  /*65e0*/  LOP3.LUT R7, R12, R7, RZ, 0xc0, !PT ;  /* 0x000000070c077212 */ /* 0x000fe200078ec0ff */
[----:B------:R-:W-:Y:S01]  /*65f0*/  FADD.FTZ R108, R31, R2 ;  /* 0x000000021f6c7221 */ /* 0x000fe20000010000 */
[----:B------:R-:W3:Y:S01]  /*6600*/  LDSM.16.MT88.4 R12, [R113+0x8c00] ;  /* 0x008c0000710c783b */ /* 0x000ee20000004200 */
[----:B------:R-:W-:Y:S01]  /*6610*/  FADD.FTZ R101, R101, R94 ;  /* 0x0000005e65657221 */ /* 0x000fe20000010000 */
[----:B------:R-:W-:-:S03]  /*6620*/  IMAD.MOV.U32 R2, RZ, RZ, R29 ;  /* 0x000000ffff027224 */ /* 0x000fc600078e001d */
[----:B------:R-:W-:Y:S01]  /*6630*/  FADD.FTZ R110, R110, R101 ;  /* 0x000000656e6e7221 */ /* 0x000fe20000010000 */
[C---:B-1----:R-:W-:Y:S08]  /*6640*/  HMMA.16816.F32 R36, R4.reuse, R8, R36 ;  /* 0x000000080424723c */ /* 0x042ff00000001824 */
[C---:B------:R-:W-:Y:S01]  /*6650*/  HMMA.16816.F32 R40, R4.reuse, R10, R40 ;  /* 0x0000000a0428723c */ /* 0x040fe20000001828 */
[----:B------:R-:W1:Y:S07]  /*6660*/  LDSM.16.MT88.4 R8, [R86+0x8c00] ;  /* 0x008c00005608783b */ /* 0x000e6e0000004200 */
        /* <DEDUP_REMOVED lines=8> */
[C---:B-1----:R-:W-:Y:S08]  /*66f0*/  HMMA.16816.F32 R76, R4.reuse, R8, R76 ;  /* 0x00000008044c723c */ /* 0x042ff0000000184c */
[----:B------:R-:W-:-:S15]  /*6700*/  HMMA.16816.F32 R80, R4, R10, R80 ;  /* 0x0000000a0450723c */ /* 0x000fde0000001850 */
[----:B------:R-:W-:-:S05]  /*6710*/  NOP ;  /* 0x0000000000007918 */ /* 0x000fca0000000000 */
.L_x_972:
[----:B------:R-:W-:-:S13]  /*6720*/  ISETP.GE.AND P0, PT, R129, RZ, PT ;  /* 0x000000ff8100720c */ /* 0x000fda0003f06270 */
[----:B------:R-:W-:Y:S05]  /*6730*/  @!P0 BRA `(.L_x_974) ;  /* 0x0000002000808947 */ /* 0x000fea0003800000 */
[----:B------:R-:W-:Y:S01]  /*6740*/  MOV R85, R0 ;  /* 0x0000000000557202 */ /* 0x000fe20000000f00 */
[----:B------:R-:W1:Y:S01]  /*6750*/  LDCU UR4, c[0x0][0x45c] ;  /* 0x00008b80ff0477ac */ /* 0x000e620008000800 */
[----:B------:R-:W-:Y:S01]  /*6760*/  MOV R3, R2 ;  /* 0x0000000200037202 */ /* 0x000fe20000000f00 */
[----:B------:R-:W-:Y:S06]  /*6770*/  BRA `(.L_x_975) ;  /* 0x0000000000547947 */ /* 0x000fec0003800000 */
.L_x_977:
        /* <DEDUP_REMOVED lines=21> */
.L_x_975:
        /* <DEDUP_REMOVED lines=116> */
.L_x_976:
[----:B------:R-:W2:Y:S01]  /*7010*/  SHFL.BFLY PT, R88, R109, 0x2, 0x1f ;  /* 0x0c401f006d587f89 */ /* 0x000ea200000e0000 */
[----:B------:R-:W-:Y:S01]  /*7020*/  IMAD.SHL.U32 R141, R129, 0x2, RZ ;  /* 0x00000002818d7824 */ /* 0x000fe200078e00ff */
[----:B------:R-:W-:Y:S04]  /*7030*/  FMNMX3.FTZ R2, R111, R26, R27, !PT ;  /* 0x0000001a6f027276 */ /* 0x000fe8000781001b */
[C---:B------:R-:W-:Y:S02]  /*7040*/  LOP3.LUT R98, R141.reuse, UR25, R133, 0x96, !PT ;  /* 0x000000198d627c12 */ /* 0x040fe4000f8e9685 */
[----:B------:R-:W-:Y:S02]  /*7050*/  FMNMX3.FTZ R2, R2, R30, R31, !PT ;  /* 0x0000001e02027276 */ /* 0x000fe4000781001f */
[----:B------:R-:W-:Y:S01]  /*7060*/  IADD3 R141, PT, PT, R141, 0x1, RZ ;  /* 0x000000018d8d7810 */ /* 0x000fe20007ffe0ff */
[----:B------:R-:W-:Y:S01]  /*7070*/  IMAD.WIDE.U32 R98, R98, -0x326172a9, RZ ;  /* 0xcd9e8d5762627825 */ /* 0x000fe200078e00ff */
[----:B------:R-:W-:Y:S04]  /*7080*/  FMNMX3.FTZ R89, R2, R34, R35, !PT ;  /* 0x0000002202597276 */ /* 0x000fe80007810023 */
[----:B-1----:R-:W-:Y:S01]  /*7090*/  LOP3.LUT R92, R134, UR30, R99, 0x96, !PT ;  /* 0x0000001e865c7c12 */ /* 0x002fe2000f8e9663 */
[----:B------:R-:W1:Y:S01]  /*70a0*/  SHFL.BFLY PT, R2, R89, 0x2, 0x1f ;  /* 0x0c401f0059027f89 */ /* 0x000e6200000e0000 */
[----:B------:R-:W-:Y:S03]  /*70b0*/  LOP3.LUT R98, R127, UR29, R98, 0x96, !PT ;  /* 0x0000001d7f627c12 */ /* 0x000fe6000f8e9662 */
[----:B------:R-:W-:Y:S04]  /*70c0*/  IMAD.WIDE.U32 R92, R92, -0x2daee0ad, RZ ;  /* 0xd2511f535c5c7825 */ /* 0x000fe800078e00ff */
[----:B------:R-:W-:Y:S01]  /*70d0*/  IMAD.WIDE.U32 R98, R98, -0x2daee0ad, RZ ;  /* 0xd2511f5362627825 */ /* 0x000fe200078e00ff */
[----:B------:R-:W-:Y:S04]  /*70e0*/  LOP3.LUT R90, R130, UR28, R93, 0x96, !PT ;  /* 0x0000001c825a7c12 */ /* 0x000fe8000f8e965d */
[----:B------:R-:W-:Y:S01]  /*70f0*/  LOP3.LUT R92, R92, UR26, R99, 0x96, !PT ;  /* 0x0000001a5c5c7c12 */ /* 0x000fe2000f8e9663 */
[----:B------:R-:W-:Y:S04]  /*7100*/  IMAD.WIDE.U32 R96, R90, -0x326172a9, RZ ;  /* 0xcd9e8d575a607825 */ /* 0x000fe800078e00ff */
[----:B------:R-:W-:Y:S01]  /*7110*/  IMAD.WIDE.U32 R92, R92, -0x326172a9, RZ ;  /* 0xcd9e8d575c5c7825 */ /* 0x000fe200078e00ff */
[----:B------:R-:W-:Y:S04]  /*7120*/  LOP3.LUT R94, R126, UR27, R97, 0x96, !PT ;  /* 0x0000001b7e5e7c12 */ /* 0x000fe8000f8e9661 */
[----:B------:R-:W-:Y:S01]  /*7130*/  LOP3.LUT R96, R96, UR21, R93, 0x96, !PT ;  /* 0x0000001560607c12 */ /* 0x000fe2000f8e965d */
[----:B------:R-:W-:Y:S01]  /*7140*/  IMAD.WIDE.U32 R94, R94, -0x2daee0ad, RZ ;  /* 0xd2511f535e5e7825 */ /* 0x000fe200078e00ff */
[----:B--2---:R-:W-:Y:S02]  /*7150*/  FMNMX.FTZ R91, R109, R88, !PT ;  /* 0x000000586d5b7209 */ /* 0x004fe40007810000 */
[----:B-1----:R-:W-:Y:S01]  /*7160*/  FMNMX.FTZ R87, R89, R2, !PT ;  /* 0x0000000259577209 */ /* 0x002fe20007810000 */
[----:B------:R-:W-:Y:S02]  /*7170*/  IMAD.WIDE.U32 R96, R96, -0x2daee0ad, RZ ;  /* 0xd2511f5360607825 */ /* 0x000fe400078e00ff */
[----:B------:R-:W1:Y:S08]  /*7180*/  SHFL.BFLY PT, R88, R91, 0x1, 0x1f ;  /* 0x0c201f005b587f89 */ /* 0x000e7000000e0000 */
[----:B------:R-:W2:Y:S01]  /*7190*/  SHFL.BFLY PT, R84, R87, 0x1, 0x1f ;  /* 0x0c201f0057547f89 */ /* 0x000ea200000e0000 */
[----:B-1----:R-:W-:Y:S02]  /*71a0*/  FMNMX.FTZ R2, R91, R88, !PT ;  /* 0x000000585b027209 */ /* 0x002fe40007810000 */
[----:B------:R-:W-:Y:S02]  /*71b0*/  LOP3.LUT R88, R98, UR15, R95, 0x96, !PT ;  /* 0x0000000f62587c12 */ /* 0x000fe4000f8e965f */
[----:B------:R-:W-:Y:S01]  /*71c0*/  LOP3.LUT R91, R94, UR13, R97, 0x96, !PT ;  /* 0x0000000d5e5b7c12 */ /* 0x000fe2000f8e9661 */
[C---:B------:R-:W-:Y:S01]  /*71d0*/  FMUL.FTZ R90, R2.reuse, UR4 ;  /* 0x00000004025a7c20 */ /* 0x040fe20008410000 */
[----:B------:R-:W-:Y:S01]  /*71e0*/  FSETP.NEU.FTZ.AND P0, PT, R2, -INF , PT ;  /* 0xff8000000200780b */ /* 0x000fe20003f1d000 */
[----:B------:R-:W-:Y:S01]  /*71f0*/  IMAD.WIDE.U32 R94, R88, -0x326172a9, RZ ;  /* 0xcd9e8d57585e7825 */ /* 0x000fe200078e00ff */
[----:B--2---:R-:W-:Y:S02]  /*7200*/  FMNMX.FTZ R0, R87, R84, !PT ;  /* 0x0000005457007209 */ /* 0x004fe40007810000 */
[----:B------:R-:W-:Y:S02]  /*7210*/  FSEL R90, R90, RZ, P0 ;  /* 0x000000ff5a5a7208 */ /* 0x000fe40000000000 */
[----:B------:R-:W-:Y:S01]  /*7220*/  LOP3.LUT R88, R92, UR14, R95, 0x96, !PT ;  /* 0x0000000e5c587c12 */ /* 0x000fe2000f8e965f */
[----:B------:R-:W-:Y:S04]  /*7230*/  IMAD.WIDE.U32 R92, R91, -0x326172a9, RZ ;  /* 0xcd9e8d575b5c7825 */ /* 0x000fe800078e00ff */
[C---:B------:R-:W-:Y:S01]  /*7240*/  FMUL.FTZ R104, R0.reuse, UR4 ;  /* 0x0000000400687c20 */ /* 0x040fe20008410000 */
[----:B------:R-:W-:Y:S01]  /*7250*/  FSETP.NEU.FTZ.AND P0, PT, R0, -INF , PT ;  /* 0xff8000000000780b */ /* 0x000fe20003f1d000 */
[----:B------:R-:W-:Y:S01]  /*7260*/  FFMA.FTZ R137, R8, UR4, -R90 ;  /* 0x0000000408897c23 */ /* 0x000fe2000801085a */
[----:B------:R-:W-:Y:S01]  /*7270*/  IMAD.WIDE.U32 R100, R88, -0x2daee0ad, RZ ;  /* 0xd2511f5358647825 */ /* 0x000fe200078e00ff */
[----:B------:R-:W-:Y:S02]  /*7280*/  LOP3.LUT R93, R94, UR12, R93, 0x96, !PT ;  /* 0x0000000c5e5d7c12 */ /* 0x000fe4000f8e965d */
[----:B------:R-:W-:Y:S01]  /*7290*/  PRMT R95, R92, 0x7771, RZ ;  /* 0x000077715c5f7816 */ /* 0x000fe200000000ff */
[----:B------:R-:W-:Y:S01]  /*72a0*/  IMAD.MOV.U32 R94, RZ, RZ, R92 ;  /* 0x000000ffff5e7224 */ /* 0x000fe200078e005c */
[----:B------:R-:W-:Y:S01]  /*72b0*/  PRMT R99, R100, 0x7771, RZ ;  /* 0x0000777164637816 */ /* 0x000fe200000000ff */
[----:B------:R-:W-:Y:S02]  /*72c0*/  IMAD.MOV.U32 R88, RZ, RZ, R100 ;  /* 0x000000ffff587224 */ /* 0x000fe400078e0064 */
[--C-:B------:R-:W-:Y:S01]  /*72d0*/  FFMA.FTZ R106, R9, UR4, -R90.reuse ;  /* 0x00000004096a7c23 */ /* 0x100fe2000801085a */
[----:B------:R-:W-:Y:S01]  /*72e0*/  MUFU.EX2 R137, R137 ;  /* 0x0000008900897308 */ /* 0x000fe20000000800 */
[----:B------:R-:W-:Y:S01]  /*72f0*/  LOP3.LUT R94, R94, 0xff, RZ, 0xc0, !PT ;  /* 0x000000ff5e5e7812 */ /* 0x000fe200078ec0ff */
[--C-:B------:R-:W-:Y:S01]  /*7300*/  FFMA.FTZ R140, R4, UR4, -R90.reuse ;  /* 0x00000004048c7c23 */ /* 0x100fe2000801085a */
[----:B------:R-:W-:Y:S01]  /*7310*/  LOP3.LUT R88, R88, 0xff, RZ, 0xc0, !PT ;  /* 0x000000ff58587812 */ /* 0x000fe200078ec0ff */
[--C-:B------:R-:W-:Y:S01]  /*7320*/  FFMA.FTZ R139, R5, UR4, -R90.reuse ;  /* 0x00000004058b7c23 */ /* 0x100fe2000801085a */
[----:B------:R-:W-:Y:S01]  /*7330*/  PRMT R95, R94, 0x5410, R95 ;  /* 0x000054105e5f7816 */ /* 0x000fe2000000005f */
[--C-:B------:R-:W-:Y:S01]  /*7340*/  FFMA.FTZ R94, R17, UR4, -R90.reuse ;  /* 0x00000004115e7c23 */ /* 0x100fe2000801085a */
[----:B------:R-:W-:Y:S03]  /*7350*/  PRMT R99, R88, 0x5410, R99 ;  /* 0x0000541058637816 */ /* 0x000fe60000000063 */
[----:B------:R-:W1:Y:S01]  /*7360*/  MUFU.EX2 R106, R106 ;  /* 0x0000006a006a7308 */ /* 0x000e620000000800 */
[----:B------:R-:W-:Y:S01]  /*7370*/  FSEL R104, R104, RZ, P0 ;  /* 0x000000ff68687208 */ /* 0x000fe20000000000 */
[--C-:B------:R-:W-:Y:S01]  /*7380*/  FFMA.FTZ R136, R13, UR4, -R90.reuse ;  /* 0x000000040d887c23 */ /* 0x100fe2000801085a */
[----:B------:R-:W-:Y:S01]  /*7390*/  PRMT R91, R92, 0x7773, RZ ;  /* 0x000077735c5b7816 */ /* 0x000fe200000000ff */
[----:B------:R-:W-:Y:S01]  /*73a0*/  FFMA.FTZ R145, R20, UR4, -R90 ;  /* 0x0000000414917c23 */ /* 0x000fe2000801085a */
[----:B------:R-:W-:Y:S01]  /*73b0*/  PRMT R92, R92, 0x7772, RZ ;  /* 0x000077725c5c7816 */ /* 0x000fe200000000ff */
[--C-:B------:R-:W-:Y:S01]  /*73c0*/  FFMA.FTZ R138, R10, UR4, -R104.reuse ;  /* 0x000000040a8a7c23 */ /* 0x100fe20008010868 */
[----:B------:R-:W-:Y:S03]  /*73d0*/  FFMA.FTZ R105, R11, UR4, -R104 ;  /* 0x000000040b697c23 */ /* 0x000fe60008010868 */
[----:B------:R2:W-:Y:S01]  /*73e0*/  MUFU.EX2 R88, R94 ;  /* 0x0000005e00587308 */ /* 0x0005e20000000800 */
[----:B------:R-:W-:Y:S01]  /*73f0*/  PRMT R92, R92, 0x5410, R91 ;  /* 0x000054105c5c7816 */ /* 0x000fe2000000005b */
[--C-:B------:R-:W-:Y:S01]  /*7400*/  FFMA.FTZ R91, R16, UR4, -R90.reuse ;  /* 0x00000004105b7c23 */ /* 0x100fe2000801085a */
[----:B------:R-:W-:Y:S01]  /*7410*/  LOP3.LUT R20, R93, 0xffff, RZ, 0xc0, !PT ;  /* 0x0000ffff5d147812 */ /* 0x000fe200078ec0ff */
[--C-:B------:R-:W-:Y:S01]  /*7420*/  FFMA.FTZ R109, R29, UR4, -R90.reuse ;  /* 0x000000041d6d7c23 */ /* 0x100fe2000801085a */
[----:B------:R-:W-:Y:S01]  /*7430*/  PRMT R98, R100, 0x7773, RZ ;  /* 0x0000777364627816 */ /* 0x000fe200000000ff */
[--C-:B------:R-:W-:Y:S01]  /*7440*/  FFMA.FTZ R111, R28, UR4, -R90.reuse ;  /* 0x000000041c6f7c23 */ /* 0x100fe2000801085a */
[----:B------:R-:W-:Y:S03]  /*7450*/  PRMT R97, R100, 0x7772, RZ ;  /* 0x0000777264617816 */ /* 0x000fe600000000ff */
[----:B------:R-:W-:Y:S01]  /*7460*/  MUFU.EX2 R140, R140 ;  /* 0x0000008c008c7308 */ /* 0x000fe20000000800 */
[----:B-1----:R-:W-:Y:S01]  /*7470*/  F2FP.F16.F32.PACK_AB R13, R106, R137 ;  /* 0x000000896a0d723e */ /* 0x002fe200000000ff */
[----:B------:R-:W-:Y:S01]  /*7480*/  FFMA.FTZ R33, R33, UR4, -R90 ;  /* 0x0000000421217c23 */ /* 0x000fe2000801085a */
[----:B------:R-:W-:Y:S01]  /*7490*/  SHF.R.U32.HI R20, RZ, 0x8, R20 ;  /* 0x00000008ff147819 */ /* 0x000fe20000011614 */
[----:B------:R-:W-:Y:S01]  /*74a0*/  FFMA.FTZ R143, R24, UR4, -R90 ;  /* 0x00000004188f7c23 */ /* 0x000fe2000801085a */
[----:B------:R-:W-:Y:S01]  /*74b0*/  PRMT R97, R97, 0x5410, R98 ;  /* 0x0000541061617816 */ /* 0x000fe20000000062 */
[--C-:B------:R-:W-:Y:S01]  /*74c0*/  FFMA.FTZ R98, R12, UR4, -R90.reuse ;  /* 0x000000040c627c23 */ /* 0x100fe2000801085a */
[--C-:B------:R-:W-:Y:S03]  /*74d0*/  FFMA.FTZ R144, R25, UR4, -R90.reuse ;  /* 0x0000000419907c23 */ /* 0x100fe6000801085a */
[----:B------:R-:W1:Y:S01]  /*74e0*/  MUFU.EX2 R139, R139 ;  /* 0x0000008b008b7308 */ /* 0x000e620000000800 */
[--C-:B--2---:R-:W-:Y:S01]  /*74f0*/  HSET2.LE.AND R94, R95, R128.reuse, PT ;  /* 0x000000805f5e7233 */ /* 0x104fe20003803000 */
[--C-:B------:R-:W-:Y:S01]  /*7500*/  FFMA.FTZ R146, R21, UR4, -R90.reuse ;  /* 0x0000000415927c23 */ /* 0x100fe2000801085a */
[----:B------:R-:W-:Y:S01]  /*7510*/  FFMA.FTZ R29, R32, UR4, -R90 ;  /* 0x00000004201d7c23 */ /* 0x000fe2000801085a */
[--C-:B------:R-:W-:Y:S01]  /*7520*/  FFMA.FTZ R25, R18, UR4, -R104.reuse ;  /* 0x0000000412197c23 */ /* 0x100fe20008010868 */
[--C-:B------:R-:W-:Y:S01]  /*7530*/  FFMA.FTZ R90, R19, UR4, -R104.reuse ;  /* 0x00000004135a7c23 */ /* 0x100fe20008010868 */
[----:B------:R-:W-:Y:S01]  /*7540*/  LOP3.LUT R94, R13, R94, RZ, 0xc0, !PT ;  /* 0x0000005e0d5e7212 */ /* 0x000fe200078ec0ff */
[--C-:B------:R-:W-:Y:S03]  /*7550*/  FFMA.FTZ R100, R7, UR4, -R104.reuse ;  /* 0x0000000407647c23 */ /* 0x100fe60008010868 */
[----:B------:R-:W-:Y:S01]  /*7560*/  MUFU.EX2 R138, R138 ;  /* 0x0000008a008a7308 */ /* 0x000fe20000000800 */
[----:B------:R-:W-:Y:S01]  /*7570*/  LOP3.LUT R13, R93, 0xff, RZ, 0xc0, !PT ;  /* 0x000000ff5d0d7812 */ /* 0x000fe200078ec0ff */
[--C-:B------:R-:W-:Y:S01]  /*7580*/  FFMA.FTZ R107, R14, UR4, -R104.reuse ;  /* 0x000000040e6b7c23 */ /* 0x100fe20008010868 */
[----:B------:R-:W-:Y:S01]  /*7590*/  LOP3.LUT R95, R92, 0xff00ff, RZ, 0xc0, !PT ;  /* 0x00ff00ff5c5f7812 */ /* 0x000fe200078ec0ff */
[----:B------:R-:W-:Y:S01]  /*75a0*/  FFMA.FTZ R142, R6, UR4, -R104 ;  /* 0x00000004068e7c23 */ /* 0x000fe20008010868 */
[----:B------:R-:W-:Y:S01]  /*75b0*/  PRMT R13, R13, 0x5410, R20 ;  /* 0x000054100d0d7816 */ /* 0x000fe20000000014 */
[--C-:B------:R-:W-:Y:S01]  /*75c0*/  FFMA.FTZ R148, R26, UR4, -R104.reuse ;  /* 0x000000041a947c23 */ /* 0x100fe20008010868 */
[----:B------:R-:W-:Y:S03]  /*75d0*/  LOP3.LUT R96, R96, UR9, R101, 0x96, !PT ;  /* 0x0000000960607c12 */ /* 0x000fe6000f8e9665 */
[----:B------:R-:W2:Y:S01]  /*75e0*/  MUFU.EX2 R105, R105 ;  /* 0x0000006900697308 */ /* 0x000ea20000000800 */
[----:B-1----:R-:W-:Y:S01]  /*75f0*/  F2FP.F16.F32.PACK_AB R19, R139, R140 ;  /* 0x0000008c8b13723e */ /* 0x002fe200000000ff */
[----:B------:R-:W-:Y:S01]  /*7600*/  FFMA.FTZ R150, R22, UR4, -R104 ;  /* 0x0000000416967c23 */ /* 0x000fe20008010868 */
[--C-:B------:R-:W-:Y:S01]  /*7610*/  HSET2.LE.AND R92, R13, R128.reuse, PT ;  /* 0x000000800d5c7233 */ /* 0x100fe20003803000 */
[----:B------:R-:W-:Y:S01]  /*7620*/  FADD.FTZ R13, -R2, R3 ;  /* 0x00000003020d7221 */ /* 0x000fe20000010100 */
[--C-:B------:R-:W-:Y:S02]  /*7630*/  HSET2.LE.AND R95, R95, R128.reuse, PT ;  /* 0x000000805f5f7233 */ /* 0x100fe40003803000 */
[--C-:B------:R-:W-:Y:S03]  /*7640*/  HSET2.LE.AND R102, R99, R128.reuse, PT ;  /* 0x0000008063667233 */ /* 0x100fe60003803000 */
[----:B------:R-:W1:Y:S01]  /*7650*/  MUFU.EX2 R91, R91 ;  /* 0x0000005b005b7308 */ /* 0x000e620000000800 */
[----:B------:R-:W-:Y:S01]  /*7660*/  LOP3.LUT R92, R19, R92, RZ, 0xc0, !PT ;  /* 0x0000005c135c7212 */ /* 0x000fe200078ec0ff */
[----:B------:R-:W-:Y:S01]  /*7670*/  FMUL.FTZ R3, R13, UR4 ;  /* 0x000000040d037c20 */ /* 0x000fe20008410000 */
[----:B------:R-:W-:Y:S02]  /*7680*/  LOP3.LUT R14, R96, 0xffff, RZ, 0xc0, !PT ;  /* 0x0000ffff600e7812 */ /* 0x000fe400078ec0ff */
[----:B------:R-:W-:Y:S02]  /*7690*/  LOP3.LUT R97, R97, 0xff00ff, RZ, 0xc0, !PT ;  /* 0x00ff00ff61617812 */ /* 0x000fe400078ec0ff */
[----:B------:R-:W-:Y:S03]  /*76a0*/  SHF.R.U32.HI R14, RZ, 0x8, R14 ;  /* 0x00000008ff0e7819 */ /* 0x000fe6000001160e */
[----:B------:R-:W-:Y:S01]  /*76b0*/  MUFU.EX2 R25, R25 ;  /* 0x0000001900197308 */ /* 0x000fe20000000800 */
[----:B--2---:R-:W-:Y:S02]  /*76c0*/  F2FP.F16.F32.PACK_AB R18, R105, R138 ;  /* 0x0000008a6912723e */ /* 0x004fe400000000ff */
[--C-:B------:R-:W-:Y:S02]  /*76d0*/  HSET2.LE.AND R103, R97, R128.reuse, PT ;  /* 0x0000008061677233 */ /* 0x100fe40003803000 */
[----:B------:R-:W-:Y:S02]  /*76e0*/  LOP3.LUT R95, R18, R95, RZ, 0xc0, !PT ;  /* 0x0000005f125f7212 */ /* 0x000fe400078ec0ff */
[----:B------:R-:W-:Y:S03]  /*76f0*/  PRMT R18, R93, 0x7632, R18 ;  /* 0x000076325d127816 */ /* 0x000fe60000000012 */
[----:B------:R-:W2:Y:S01]  /*7700*/  MUFU.EX2 R90, R90 ;  /* 0x0000005a005a7308 */ /* 0x000ea20000000800 */
[----:B-1----:R-:W-:Y:S02]  /*7710*/  F2FP.F16.F32.PACK_AB R13, R88, R91 ;  /* 0x0000005b580d723e */ /* 0x002fe400000000ff */
[----:B------:R-:W-:Y:S02]  /*7720*/  SHF.R.U32.HI R93, RZ, 0x18, R93 ;  /* 0x00000018ff5d7819 */ /* 0x000fe4000001165d */
[----:B------:R-:W-:Y:S02]  /*7730*/  LOP3.LUT R102, R13, R102, RZ, 0xc0, !PT ;  /* 0x000000660d667212 */ /* 0x000fe400078ec0ff */
[----:B------:R-:W-:Y:S03]  /*7740*/  LOP3.LUT R18, R18, 0xff, RZ, 0xc0, !PT ;  /* 0x000000ff12127812 */ /* 0x000fe600078ec0ff */
[----:B------:R1:W-:Y:S01]  /*7750*/  MUFU.EX2 R21, R100 ;  /* 0x0000006400157308 */ /* 0x0003e20000000800 */
[----:B------:R-:W-:Y:S02]  /*7760*/  LOP3.LUT R13, R96, 0xff, RZ, 0xc0, !PT ;  /* 0x000000ff600d7812 */ /* 0x000fe400078ec0ff */
[----:B------:R-:W-:Y:S02]  /*7770*/  PRMT R93, R18, 0x5410, R93 ;  /* 0x00005410125d7816 */ /* 0x000fe4000000005d */
[----:B------:R-:W-:Y:S01]  /*7780*/  PRMT R13, R13, 0x5410, R14 ;  /* 0x000054100d0d7816 */ /* 0x000fe2000000000e */
[----:B------:R-:W-:Y:S01]  /*7790*/  FADD.FTZ R14, -R0, R85 ;  /* 0x00000055000e7221 */ /* 0x000fe20000010100 */
[----:B------:R-:W-:Y:S03]  /*77a0*/  ISETP.NE.AND P0, PT, R129, RZ, PT ;  /* 0x000000ff8100720c */ /* 0x000fe60003f05270 */
[----:B------:R-:W-:Y:S01]  /*77b0*/  MUFU.EX2 R19, R98 ;  /* 0x0000006200137308 */ /* 0x000fe20000000800 */
[----:B--2---:R-:W-:Y:S02]  /*77c0*/  F2FP.F16.F32.PACK_AB R18, R90, R25 ;  /* 0x000000195a12723e */ /* 0x004fe400000000ff */
[--C-:B------:R-:W-:Y:S02]  /*77d0*/  HSET2.LE.AND R93, R93, R128.reuse, PT ;  /* 0x000000805d5d7233 */ /* 0x100fe40003803000 */
[----:B------:R-:W-:Y:S01]  /*77e0*/  LOP3.LUT R103, R18, R103, RZ, 0xc0, !PT ;  /* 0x0000006712677212 */ /* 0x000fe200078ec0ff */
[----:B------:R-:W-:Y:S01]  /*77f0*/  FFMA.FTZ R18, R15, UR4, -R104 ;  /* 0x000000040f127c23 */ /* 0x000fe20008010868 */
[----:B------:R-:W-:Y:S03]  /*7800*/  IADD3 R129, PT, PT, R129, -0x1, RZ ;  /* 0xffffffff81817810 */ /* 0x000fe60007ffe0ff */
[----:B------:R-:W2:Y:S01]  /*7810*/  MUFU.EX2 R136, R136 ;  /* 0x0000008800887308 */ /* 0x000ea20000000800 */
[--C-:B-1----:R-:W-:Y:S01]  /*7820*/  HSET2.LE.AND R100, R13, R128.reuse, PT ;  /* 0x000000800d647233 */ /* 0x102fe20003803000 */
[----:B------:R-:W-:Y:S01]  /*7830*/  FMUL.FTZ R13, R14, UR4 ;  /* 0x000000040e0d7c20 */ /* 0x000fe20008410000 */
[----:B------:R-:W-:Y:S02]  /*7840*/  PRMT R14, R96, 0x7632, R14 ;  /* 0x00007632600e7816 */ /* 0x000fe4000000000e */
[----:B------:R-:W-:Y:S05]  /*7850*/  SHF.R.U32.HI R96, RZ, 0x18, R96 ;  /* 0x00000018ff607819 */ /* 0x000fea0000011660 */
[----:B------:R-:W1:Y:S10]  /*7860*/  MUFU.EX2 R142, R142 ;  /* 0x0000008e008e7308 */ /* 0x000e740000000800 */
[----:B------:R-:W3:Y:S01]  /*7870*/  MUFU.EX2 R3, R3 ;  /* 0x0000000300037308 */ /* 0x000ee20000000800 */
[----:B--2---:R-:W-:Y:S04]  /*7880*/  F2FP.F16.F32.PACK_AB R15, R136, R19 ;  /* 0x00000013880f723e */ /* 0x004fe800000000ff */
[----:B------:R-:W-:Y:S02]  /*7890*/  LOP3.LUT R100, R15, R100, RZ, 0xc0, !PT ;  /* 0x000000640f647212 */ /* 0x000fe400078ec0ff */
[----:B------:R-:W-:Y:S03]  /*78a0*/  LOP3.LUT R15, R14, 0xff, RZ, 0xc0, !PT ;  /* 0x000000ff0e0f7812 */ /* 0x000fe600078ec0ff */
[----:B------:R-:W2:Y:S01]  /*78b0*/  MUFU.EX2 R13, R13 ;  /* 0x0000000d000d7308 */ /* 0x000ea20000000800 */
[----:B-1----:R-:W-:Y:S02]  /*78c0*/  F2FP.F16.F32.PACK_AB R20, R21, R142 ;  /* 0x0000008e1514723e */ /* 0x002fe400000000ff */
[----:B------:R-:W-:Y:S02]  /*78d0*/  PRMT R15, R15, 0x5410, R96 ;  /* 0x000054100f0f7816 */ /* 0x000fe40000000060 */
[----:B------:R-:W1:Y:S01]  /*78e0*/  LDSM.16.MT88.4 R96, [R113+0x6000] ;  /* 0x006000007160783b */ /* 0x000e620000004200 */
[----:B------:R-:W-:Y:S04]  /*78f0*/  LOP3.LUT R93, R20, R93, RZ, 0xc0, !PT ;  /* 0x0000005d145d7212 */ /* 0x000fe800078ec0ff */
[----:B------:R-:W-:Y:S01]  /*7900*/  MUFU.EX2 R107, R107 ;  /* 0x0000006b006b7308 */ /* 0x000fe20000000800 */
[C---:B---3--:R-:W-:Y:S01]  /*7910*/  FMUL.FTZ R36, R3.reuse, R36 ;  /* 0x0000002403247220 */ /* 0x048fe20000410000 */
[C---:B------:R-:W-:Y:S01]  /*7920*/  FMUL.FTZ R37, R3.reuse, R37 ;  /* 0x0000002503257220 */ /* 0x040fe20000410000 */
[C---:B------:R-:W-:Y:S01]  /*7930*/  FMUL.FTZ R40, R3.reuse, R40 ;  /* 0x0000002803287220 */ /* 0x040fe20000410000 */
[C---:B------:R-:W-:Y:S01]  /*7940*/  FMUL.FTZ R41, R3.reuse, R41 ;  /* 0x0000002903297220 */ /* 0x040fe20000410000 */
[C---:B------:R-:W-:Y:S01]  /*7950*/  FMUL.FTZ R44, R3.reuse, R44 ;  /* 0x0000002c032c7220 */ /* 0x040fe20000410000 */
[C---:B------:R-:W-:Y:S01]  /*7960*/  FMUL.FTZ R45, R3.reuse, R45 ;  /* 0x0000002d032d7220 */ /* 0x040fe20000410000 */
[C---:B------:R-:W-:Y:S01]  /*7970*/  FMUL.FTZ R48, R3.reuse, R48 ;  /* 0x0000003003307220 */ /* 0x040fe20000410000 */
[----:B------:R-:W-:Y:S01]  /*7980*/  FMUL.FTZ R49, R3, R49 ;  /* 0x0000003103317220 */ /* 0x000fe20000410000 */
[C---:B--2---:R-:W-:Y:S01]  /*7990*/  FMUL.FTZ R38, R13.reuse, R38 ;  /* 0x000000260d267220 */ /* 0x044fe20000410000 */
[----:B------:R-:W-:Y:S01]  /*79a0*/  FMUL.FTZ R39, R13, R39 ;  /* 0x000000270d277220 */ /* 0x000fe20000410000 */
[----:B------:R-:W-:Y:S01]  /*79b0*/  FFMA.FTZ R140, R3, R110, R140 ;  /* 0x0000006e038c7223 */ /* 0x000fe2000001008c */
        /* <DEDUP_REMOVED lines=25> */
[C---:B-1----:R-:W-:Y:S01]  /*7b50*/  HMMA.16816.F32 R36, R92.reuse, R96, R36 ;  /* 0x000000605c24723c */ /* 0x042fe20000001824 */
[----:B------:R-:W1:Y:S04]  /*7b60*/  MUFU.EX2 R18, R18 ;  /* 0x0000001200127308 */ /* 0x000e680000000800 */
[----:B------:R-:W-:Y:S01]  /*7b70*/  FMUL.FTZ R71, R13, R71 ;  /* 0x000000470d477220 */ /* 0x000fe20000410000 */
[C---:B------:R-:W-:Y:S01]  /*7b80*/  FMUL.FTZ R72, R3.reuse, R72 ;  /* 0x0000004803487220 */ /* 0x040fe20000410000 */
[----:B------:R-:W-:Y:S01]  /*7b90*/  FMUL.FTZ R73, R3, R73 ;  /* 0x0000004903497220 */ /* 0x000fe20000410000 */
[C---:B------:R-:W-:Y:S01]  /*7ba0*/  HMMA.16816.F32 R40, R92.reuse, R98, R40 ;  /* 0x000000625c28723c */ /* 0x040fe20000001828 */
[----:B------:R-:W2:Y:S02]  /*7bb0*/  LDSM.16.MT88.4 R96, [R86+0x6000] ;  /* 0x006000005660783b */ /* 0x000ea40000004200 */
[----:B------:R-:W-:Y:S01]  /*7bc0*/  MUFU.EX2 R143, R143 ;  /* 0x0000008f008f7308 */ /* 0x000fe20000000800 */
[C---:B------:R-:W-:Y:S01]  /*7bd0*/  FMUL.FTZ R74, R13.reuse, R74 ;  /* 0x0000004a0d4a7220 */ /* 0x040fe20000410000 */
[----:B------:R-:W-:Y:S01]  /*7be0*/  FMUL.FTZ R75, R13, R75 ;  /* 0x0000004b0d4b7220 */ /* 0x000fe20000410000 */
[C---:B------:R-:W-:Y:S01]  /*7bf0*/  FMUL.FTZ R76, R3.reuse, R76 ;  /* 0x0000004c034c7220 */ /* 0x040fe20000410000 */
[----:B------:R-:W-:Y:S01]  /*7c00*/  FMUL.FTZ R77, R3, R77 ;  /* 0x0000004d034d7220 */ /* 0x000fe20000410000 */
[C---:B------:R-:W-:Y:S01]  /*7c10*/  FMUL.FTZ R78, R13.reuse, R78 ;  /* 0x0000004e0d4e7220 */ /* 0x040fe20000410000 */
[----:B------:R-:W-:Y:S01]  /*7c20*/  FMUL.FTZ R79, R13, R79 ;  /* 0x0000004f0d4f7220 */ /* 0x000fe20000410000 */
[C---:B------:R-:W-:Y:S01]  /*7c30*/  FMUL.FTZ R80, R3.reuse, R80 ;  /* 0x0000005003507220 */ /* 0x040fe20000410000 */
[----:B-1----:R-:W-:Y:S01]  /*7c40*/  F2FP.F16.F32.PACK_AB R14, R18, R107 ;  /* 0x0000006b120e723e */ /* 0x002fe200000000ff */
[----:B------:R-:W-:Y:S01]  /*7c50*/  FMUL.FTZ R81, R3, R81 ;  /* 0x0000005103517220 */ /* 0x000fe20000410000 */
[C---:B------:R-:W-:Y:S01]  /*7c60*/  FMUL.FTZ R82, R13.reuse, R82 ;  /* 0x000000520d527220 */ /* 0x040fe20000410000 */
[C---:B------:R-:W-:Y:S01]  /*7c70*/  FMUL.FTZ R83, R13.reuse, R83 ;  /* 0x000000530d537220 */ /* 0x040fe20000410000 */
[----:B------:R-:W-:Y:S01]  /*7c80*/  FFMA.FTZ R142, R13, R108, R142 ;  /* 0x0000006c0d8e7223 */ /* 0x000fe2000001008e */
[--C-:B------:R-:W-:Y:S01]  /*7c90*/  HSET2.LE.AND R101, R15, R128.reuse, PT ;  /* 0x000000800f657233 */ /* 0x100fe20003803000 */
[----:B------:R-:W-:Y:S01]  /*7ca0*/  MUFU.EX2 R13, R111 ;  /* 0x0000006f000d7308 */ /* 0x000fe20000000800 */
[----:B------:R-:W-:Y:S01]  /*7cb0*/  FADD.FTZ R140, R139, R140 ;  /* 0x0000008c8b8c7221 */ /* 0x000fe20000010000 */
[----:B------:R-:W-:Y:S02]  /*7cc0*/  FADD.FTZ R21, R21, R142 ;  /* 0x0000008e15157221 */ /* 0x000fe40000010000 */
[----:B------:R-:W-:Y:S01]  /*7cd0*/  LOP3.LUT R101, R14, R101, RZ, 0xc0, !PT ;  /* 0x000000650e657212 */ /* 0x000fe200078ec0ff */
[----:B------:R-:W-:Y:S01]  /*7ce0*/  FADD.FTZ R139, R137, R140 ;  /* 0x0000008c898b7221 */ /* 0x000fe20000010000 */
[----:B------:R-:W-:Y:S01]  /*7cf0*/  LOP3.LUT R14, R133, UR25, R141, 0x96, !PT ;  /* 0x00000019850e7c12 */ /* 0x000fe2000f8e968d */
[----:B------:R-:W-:Y:S03]  /*7d00*/  FADD.FTZ R108, R138, R21 ;  /* 0x000000158a6c7221 */ /* 0x000fe60000010000 */
[----:B------:R-:W-:Y:S01]  /*7d10*/  MUFU.EX2 R142, R33 ;  /* 0x00000021008e7308 */ /* 0x000fe20000000800 */
[----:B------:R-:W-:Y:S01]  /*7d20*/  FADD.FTZ R106, R106, R139 ;  /* 0x0000008b6a6a7221 */ /* 0x000fe20000010000 */
[----:B------:R-:W-:Y:S01]  /*7d30*/  FFMA.FTZ R137, R30, UR4, -R104 ;  /* 0x000000041e897c23 */ /* 0x000fe20008010868 */
[----:B------:R-:W-:Y:S01]  /*7d40*/  FADD.FTZ R108, R105, R108 ;  /* 0x0000006c696c7221 */ /* 0x000fe20000010000 */
[--C-:B------:R-:W-:Y:S01]  /*7d50*/  FFMA.FTZ R140, R31, UR4, -R104.reuse ;  /* 0x000000041f8c7c23 */ /* 0x100fe20008010868 */
[----:B------:R-:W-:Y:S01]  /*7d60*/  FFMA.FTZ R139, R34, UR4, -R104 ;  /* 0x00000004228b7c23 */ /* 0x000fe20008010868 */
[----:B------:R-:W-:Y:S04]  /*7d70*/  IMAD.WIDE.U32 R14, R14, -0x326172a9, RZ ;  /* 0xcd9e8d570e0e7825 */ /* 0x000fe800078e00ff */
[----:B------:R-:W-:Y:S01]  /*7d80*/  MUFU.EX2 R138, R109 ;  /* 0x0000006d008a7308 */ /* 0x000fe20000000800 */
[----:B------:R-:W-:Y:S09]  /*7d90*/  LOP3.LUT R14, R127, UR29, R14, 0x96, !PT ;  /* 0x0000001d7f0e7c12 */ /* 0x000ff2000f8e960e */
[----:B------:R-:W1:Y:S01]  /*7da0*/  MUFU.EX2 R144, R144 ;  /* 0x0000009000907308 */ /* 0x000e620000000800 */
[C---:B--2---:R-:W-:Y:S09]  /*7db0*/  HMMA.16816.F32 R44, R92.reuse, R96, R44 ;  /* 0x000000605c2c723c */ /* 0x044ff2000000182c */
[----:B------:R-:W-:Y:S01]  /*7dc0*/  MUFU.EX2 R148, R148 ;  /* 0x0000009400947308 */ /* 0x000fe20000000800 */
[C---:B------:R-:W-:Y:S01]  /*7dd0*/  HMMA.16816.F32 R48, R92.reuse, R98, R48 ;  /* 0x000000625c30723c */ /* 0x040fe20000001830 */
[----:B------:R-:W2:Y:S08]  /*7de0*/  LDSM.16.MT88.4 R96, [R113+0x7000] ;  /* 0x007000007160783b */ /* 0x000eb00000004200 */
[----:B------:R-:W-:Y:S01]  /*7df0*/  MUFU.EX2 R145, R145 ;  /* 0x0000009100917308 */ /* 0x000fe20000000800 */
[----:B-1----:R-:W-:Y:S09]  /*7e00*/  F2FP.F16.F32.PACK_AB R3, R144, R143 ;  /* 0x0000008f9003723e */ /* 0x002ff200000000ff */
[----:B------:R-:W-:Y:S10]  /*7e10*/  MUFU.EX2 R146, R146 ;  /* 0x0000009200927308 */ /* 0x000ff40000000800 */
[----:B------:R-:W-:Y:S10]  /*7e20*/  MUFU.EX2 R150, R150 ;  /* 0x0000009600967308 */ /* 0x000ff40000000800 */
[----:B------:R-:W-:Y:S10]  /*7e30*/  MUFU.EX2 R137, R137 ;  /* 0x0000008900897308 */ /* 0x000ff40000000800 */
[----:B------:R-:W-:Y:S01]  /*7e40*/  MUFU.EX2 R140, R140 ;  /* 0x0000008c008c7308 */ /* 0x000fe20000000800 */
[C---:B--2---:R-:W-:Y:S09]  /*7e50*/  HMMA.16816.F32 R52, R92.reuse, R96, R52 ;  /* 0x000000605c34723c */ /* 0x044ff20000001834 */
[----:B------:R-:W-:Y:S01]  /*7e60*/  MUFU.EX2 R29, R29 ;  /* 0x0000001d001d7308 */ /* 0x000fe20000000800 */
[C---:B------:R-:W-:Y:S01]  /*7e70*/  HMMA.16816.F32 R56, R92.reuse, R98, R56 ;  /* 0x000000625c38723c */ /* 0x040fe20000001838 */
[----:B------:R-:W1:Y:S08]  /*7e80*/  LDSM.16.MT88.4 R96, [R86+0x7000] ;  /* 0x007000005660783b */ /* 0x000e700000004200 */
[----:B------:R-:W-:Y:S01]  /*7e90*/  MUFU.EX2 R139, R139 ;  /* 0x0000008b008b7308 */ /* 0x000fe20000000800 */
[C---:B-1----:R-:W-:Y:S08]  /*7ea0*/  HMMA.16816.F32 R60, R92.reuse, R96, R60 ;  /* 0x000000605c3c723c */ /* 0x042ff0000000183c */
[C---:B------:R-:W-:Y:S01]  /*7eb0*/  HMMA.16816.F32 R64, R92.reuse, R98, R64 ;  /* 0x000000625c40723c */ /* 0x040fe20000001840 */
[----:B------:R-:W1:Y:S07]  /*7ec0*/  LDSM.16.MT88.4 R96, [R113+0x8000] ;  /* 0x008000007160783b */ /* 0x000e6e0000004200 */
[C---:B-1----:R-:W-:Y:S08]  /*7ed0*/  HMMA.16816.F32 R68, R92.reuse, R96, R68 ;  /* 0x000000605c44723c */ /* 0x042ff00000001844 */
[C---:B------:R-:W-:Y:S01]  /*7ee0*/  HMMA.16816.F32 R72, R92.reuse, R98, R72 ;  /* 0x000000625c48723c */ /* 0x040fe20000001848 */
[----:B------:R-:W1:Y:S07]  /*7ef0*/  LDSM.16.MT88.4 R96, [R86+0x8000] ;  /* 0x008000005660783b */ /* 0x000e6e0000004200 */
[C---:B-1----:R-:W-:Y:S03]  /*7f00*/  HMMA.16816.F32 R76, R92.reuse, R96, R76 ;  /* 0x000000605c4c723c */ /* 0x042fe6000000184c */
[----:B------:R-:W-:Y:S05]  /*7f10*/  IMAD.WIDE.U32 R96, R14, -0x2daee0ad, RZ ;  /* 0xd2511f530e607825 */ /* 0x000fea00078e00ff */
[----:B------:R-:W-:Y:S01]  /*7f20*/  HMMA.16816.F32 R80, R92, R98, R80 ;  /* 0x000000625c50723c */ /* 0x000fe20000001850 */
        /* <DEDUP_REMOVED lines=17> */
[----:B------:R-:W-:Y:S05]  /*8040*/  LOP3.LUT R92, R134, UR30, R15, 0x96, !PT ;  /* 0x0000001e865c7c12 */ /* 0x000fea000f8e960f */
[----:B------:R-:W-:Y:S03]  /*8050*/  HMMA.16816.F32 R80, R100, R94, R80 ;  /* 0x0000005e6450723c */ /* 0x000fe60000001850 */
[----:B------:R-:W-:Y:S03]  /*8060*/  IMAD.WIDE.U32 R92, R92, -0x2daee0ad, RZ ;  /* 0xd2511f535c5c7825 */ /* 0x000fe600078e00ff */
[----:B------:R-:W-:Y:S02]  /*8070*/  LOP3.LUT R94, R92, UR26, R97, 0x96, !PT ;  /* 0x0000001a5c5e7c12 */ /* 0x000fe4000f8e9661 */
[----:B------:R-:W-:Y:S03]  /*8080*/  LOP3.LUT R14, R130, UR28, R93, 0x96, !PT ;  /* 0x0000001c820e7c12 */ /* 0x000fe6000f8e965d */
[----:B------:R-:W-:Y:S04]  /*8090*/  IMAD.WIDE.U32 R94, R94, -0x326172a9, RZ ;  /* 0xcd9e8d575e5e7825 */ /* 0x000fe800078e00ff */
[----:B------:R-:W-:Y:S03]  /*80a0*/  IMAD.WIDE.U32 R152, R14, -0x326172a9, RZ ;  /* 0xcd9e8d570e987825 */ /* 0x000fe600078e00ff */
[----:B------:R-:W-:Y:S02]  /*80b0*/  LOP3.LUT R152, R152, UR21, R95, 0x96, !PT ;  /* 0x0000001598987c12 */ /* 0x000fe4000f8e965f */
[----:B------:R-:W-:Y:S03]  /*80c0*/  LOP3.LUT R14, R126, UR27, R153, 0x96, !PT ;  /* 0x0000001b7e0e7c12 */ /* 0x000fe6000f8e9699 */
[----:B------:R-:W-:Y:S04]  /*80d0*/  IMAD.WIDE.U32 R152, R152, -0x2daee0ad, RZ ;  /* 0xd2511f5398987825 */ /* 0x000fe800078e00ff */
[----:B------:R-:W-:Y:S05]  /*80e0*/  IMAD.WIDE.U32 R92, R14, -0x2daee0ad, RZ ;  /* 0xd2511f530e5c7825 */ /* 0x000fea00078e00ff */
[----:B------:R-:W-:Y:S02]  /*80f0*/  LOP3.LUT R14, R96, UR15, R93, 0x96, !PT ;  /* 0x0000000f600e7c12 */ /* 0x000fe4000f8e965d */
[----:B------:R-:W-:Y:S03]  /*8100*/  LOP3.LUT R92, R92, UR13, R153, 0x96, !PT ;  /* 0x0000000d5c5c7c12 */ /* 0x000fe6000f8e9699 */
[----:B------:R-:W-:Y:S04]  /*8110*/  IMAD.WIDE.U32 R14, R14, -0x326172a9, RZ ;  /* 0xcd9e8d570e0e7825 */ /* 0x000fe800078e00ff */
[----:B------:R-:W-:Y:S01]  /*8120*/  IMAD.WIDE.U32 R92, R92, -0x326172a9, RZ ;  /* 0xcd9e8d575c5c7825 */ /* 0x000fe200078e00ff */
[----:B------:R-:W-:Y:S03]  /*8130*/  LOP3.LUT R141, R94, UR14, R15, 0x96, !PT ;  /* 0x0000000e5e8d7c12 */ /* 0x000fe6000f8e960f */
[----:B------:R-:W-:Y:S01]  /*8140*/  FFMA.FTZ R15, R27, UR4, -R104 ;  /* 0x000000041b0f7c23 */ /* 0x000fe20008010868 */
[----:B------:R-:W-:Y:S01]  /*8150*/  IMAD.MOV.U32 R20, RZ, RZ, R92 ;  /* 0x000000ffff147224 */ /* 0x000fe200078e005c */
[----:B------:R-:W-:Y:S02]  /*8160*/  LOP3.LUT R101, R14, UR12, R93, 0x96, !PT ;  /* 0x0000000c0e657c12 */ /* 0x000fe4000f8e965d */
[C---:B------:R-:W-:Y:S02]  /*8170*/  PRMT R85, R92.reuse, 0x7773, RZ ;  /* 0x000077735c557816 */ /* 0x040fe400000000ff */
[C---:B------:R-:W-:Y:S01]  /*8180*/  LOP3.LUT R103, R101.reuse, 0xffff, RZ, 0xc0, !PT ;  /* 0x0000ffff65677812 */ /* 0x040fe200078ec0ff */
[----:B------:R-:W1:Y:S01]  /*8190*/  MUFU.EX2 R15, R15 ;  /* 0x0000000f000f7308 */ /* 0x000e620000000800 */
[C---:B------:R-:W-:Y:S02]  /*81a0*/  PRMT R14, R92.reuse, 0x7772, RZ ;  /* 0x000077725c0e7816 */ /* 0x040fe400000000ff */
[----:B------:R-:W-:Y:S02]  /*81b0*/  PRMT R97, R92, 0x7771, RZ ;  /* 0x000077715c617816 */ /* 0x000fe400000000ff */
[----:B------:R-:W-:Y:S02]  /*81c0*/  LOP3.LUT R92, R101, 0xff, RZ, 0xc0, !PT ;  /* 0x000000ff655c7812 */ /* 0x000fe400078ec0ff */
[----:B------:R-:W-:Y:S02]  /*81d0*/  SHF.R.U32.HI R103, RZ, 0x8, R103 ;  /* 0x00000008ff677819 */ /* 0x000fe40000011667 */
[----:B------:R-:W-:Y:S02]  /*81e0*/  LOP3.LUT R20, R20, 0xff, RZ, 0xc0, !PT ;  /* 0x000000ff14147812 */ /* 0x000fe400078ec0ff */
[----:B------:R-:W-:Y:S02]  /*81f0*/  PRMT R103, R92, 0x5410, R103 ;  /* 0x000054105c677816 */ /* 0x000fe40000000067 */
[----:B------:R-:W2:Y:S01]  /*8200*/  LDSM.16.MT88.4 R92, [R113+0x6800] ;  /* 0x00680000715c783b */ /* 0x000ea20000004200 */
[----:B------:R-:W-:Y:S01]  /*8210*/  PRMT R14, R14, 0x5410, R85 ;  /* 0x000054100e0e7816 */ /* 0x000fe20000000055 */
[--C-:B------:R-:W-:Y:S01]  /*8220*/  FFMA.FTZ R85, R23, UR4, -R104.reuse ;  /* 0x0000000417557c23 */ /* 0x100fe20008010868 */
[----:B------:R-:W-:Y:S01]  /*8230*/  PRMT R97, R20, 0x5410, R97 ;  /* 0x0000541014617816 */ /* 0x000fe20000000061 */
[----:B------:R-:W-:Y:S01]  /*8240*/  FFMA.FTZ R104, R35, UR4, -R104 ;  /* 0x0000000423687c23 */ /* 0x000fe20008010868 */
[----:B------:R-:W-:Y:S02]  /*8250*/  PRMT R20, R101, 0x7632, R20 ;  /* 0x0000763265147816 */ /* 0x000fe40000000014 */
[----:B------:R-:W-:Y:S01]  /*8260*/  LOP3.LUT R23, R14, 0xff00ff, RZ, 0xc0, !PT ;  /* 0x00ff00ff0e177812 */ /* 0x000fe200078ec0ff */
[----:B------:R-:W3:Y:S01]  /*8270*/  MUFU.EX2 R85, R85 ;  /* 0x0000005500557308 */ /* 0x000ee20000000800 */
[--C-:B------:R-:W-:Y:S02]  /*8280*/  HSET2.LE.AND R22, R97, R128.reuse, PT ;  /* 0x0000008061167233 */ /* 0x100fe40003803000 */
[----:B------:R-:W4:Y:S01]  /*8290*/  LDSM.16.MT88.4 R96, [R86+0x6800] ;  /* 0x006800005660783b */ /* 0x000f220000004200 */
[----:B------:R-:W-:Y:S02]  /*82a0*/  SHF.R.U32.HI R101, RZ, 0x18, R101 ;  /* 0x00000018ff657819 */ /* 0x000fe40000011665 */
[----:B------:R-:W-:Y:S02]  /*82b0*/  LOP3.LUT R20, R20, 0xff, RZ, 0xc0, !PT ;  /* 0x000000ff14147812 */ /* 0x000fe400078ec0ff */
[--C-:B------:R-:W-:Y:S02]  /*82c0*/  HSET2.LE.AND R23, R23, R128.reuse, PT ;  /* 0x0000008017177233 */ /* 0x100fe40003803000 */
[----:B------:R-:W-:Y:S02]  /*82d0*/  PRMT R101, R20, 0x5410, R101 ;  /* 0x0000541014657816 */ /* 0x000fe40000000065 */
[----:B-1----:R-:W-:Y:S02]  /*82e0*/  F2FP.F16.F32.PACK_AB R14, R15, R148 ;  /* 0x000000940f0e723e */ /* 0x002fe400000000ff */
[----:B------:R-:W-:Y:S02]  /*82f0*/  LOP3.LUT R22, R3, R22, RZ, 0xc0, !PT ;  /* 0x0000001603167212 */ /* 0x000fe400078ec0ff */
[----:B------:R-:W-:Y:S02]  /*8300*/  LOP3.LUT R23, R14, R23, RZ, 0xc0, !PT ;  /* 0x000000170e177212 */ /* 0x000fe400078ec0ff */
[--C-:B------:R-:W-:Y:S02]  /*8310*/  HSET2.LE.AND R20, R103, R128.reuse, PT ;  /* 0x0000008067147233 */ /* 0x100fe40003803000 */
[--C-:B------:R-:W-:Y:S02]  /*8320*/  HSET2.LE.AND R21, R101, R128.reuse, PT ;  /* 0x0000008065157233 */ /* 0x100fe40003803000 */
[----:B------:R-:W-:Y:S01]  /*8330*/  F2FP.F16.F32.PACK_AB R3, R146, R145 ;  /* 0x000000919203723e */ /* 0x000fe200000000ff */
[----:B------:R-:W1:Y:S01]  /*8340*/  LDSM.16.MT88.4 R100, [R113+0x7800] ;  /* 0x007800007164783b */ /* 0x000e620000004200 */
[----:B---3--:R-:W-:Y:S02]  /*8350*/  F2FP.F16.F32.PACK_AB R14, R85, R150 ;  /* 0x00000096550e723e */ /* 0x008fe400000000ff */
[----:B------:R-:W-:Y:S02]  /*8360*/  LOP3.LUT R20, R3, R20, RZ, 0xc0, !PT ;  /* 0x0000001403147212 */ /* 0x000fe400078ec0ff */
[----:B------:R-:W-:Y:S07]  /*8370*/  LOP3.LUT R21, R14, R21, RZ, 0xc0, !PT ;  /* 0x000000150e157212 */ /* 0x000fee00078ec0ff */
[C---:B--2---:R-:W-:Y:S08]  /*8380*/  HMMA.16816.F32 R36, R20.reuse, R92, R36 ;  /* 0x0000005c1424723c */ /* 0x044ff00000001824 */
        /* <DEDUP_REMOVED lines=9> */
[----:B------:R-:W-:Y:S05]  /*8420*/  IMAD.WIDE.U32 R92, R141, -0x2daee0ad, RZ ;  /* 0xd2511f538d5c7825 */ /* 0x000fea00078e00ff */
[C---:B------:R-:W-:Y:S03]  /*8430*/  HMMA.16816.F32 R64, R20.reuse, R94, R64 ;  /* 0x0000005e1440723c */ /* 0x040fe60000001840 */
[----:B------:R-:W-:Y:S01]  /*8440*/  LOP3.LUT R152, R152, UR9, R93, 0x96, !PT ;  /* 0x0000000998987c12 */ /* 0x000fe2000f8e965d */
[----:B------:R-:W-:Y:S01]  /*8450*/  IMAD.MOV.U32 R94, RZ, RZ, R92 ;  /* 0x000000ffff5e7224 */ /* 0x000fe200078e005c */
[----:B------:R-:W-:Y:S02]  /*8460*/  PRMT R95, R92, 0x7773, RZ ;  /* 0x000077735c5f7816 */ /* 0x000fe400000000ff */
[C---:B------:R-:W-:Y:S01]  /*8470*/  PRMT R105, R152.reuse, 0x7632, R105 ;  /* 0x0000763298697816 */ /* 0x040fe20000000069 */
[C---:B---3--:R-:W-:Y:S03]  /*8480*/  HMMA.16816.F32 R68, R20.reuse, R96, R68 ;  /* 0x000000601444723c */ /* 0x048fe60000001844 */
[----:B------:R-:W-:Y:S02]  /*8490*/  LOP3.LUT R105, R105, 0xff, RZ, 0xc0, !PT ;  /* 0x000000ff69697812 */ /* 0x000fe400078ec0ff */
[----:B------:R-:W-:Y:S02]  /*84a0*/  LOP3.LUT R3, R152, 0xffff, RZ, 0xc0, !PT ;  /* 0x0000ffff98037812 */ /* 0x000fe400078ec0ff */
[C---:B------:R-:W-:Y:S01]  /*84b0*/  PRMT R14, R92.reuse, 0x7772, RZ ;  /* 0x000077725c0e7816 */ /* 0x040fe200000000ff */
[C---:B------:R-:W-:Y:S01]  /*84c0*/  HMMA.16816.F32 R72, R20.reuse, R98, R72 ;  /* 0x000000621448723c */ /* 0x040fe20000001848 */
[----:B------:R-:W2:Y:S02]  /*84d0*/  LDSM.16.MT88.4 R96, [R113+0x6c00] ;  /* 0x006c00007160783b */ /* 0x000ea40000004200 */
[----:B------:R-:W-:Y:S02]  /*84e0*/  PRMT R93, R92, 0x7771, RZ ;  /* 0x000077715c5d7816 */ /* 0x000fe400000000ff */
[----:B------:R-:W-:Y:S02]  /*84f0*/  LOP3.LUT R92, R152, 0xff, RZ, 0xc0, !PT ;  /* 0x000000ff985c7812 */ /* 0x000fe400078ec0ff */
[----:B------:R-:W-:Y:S01]  /*8500*/  SHF.R.U32.HI R152, RZ, 0x18, R152 ;  /* 0x00000018ff987819 */ /* 0x000fe20000011698 */
[C---:B-1----:R-:W-:Y:S03]  /*8510*/  HMMA.16816.F32 R76, R20.reuse, R100, R76 ;  /* 0x00000064144c723c */ /* 0x042fe6000000184c */
[----:B------:R-:W-:Y:S01]  /*8520*/  PRMT R33, R105, 0x5410, R152 ;  /* 0x0000541069217816 */ /* 0x000fe20000000098 */
[----:B------:R-:W-:Y:S01]  /*8530*/  FADD.FTZ R101, R19, R106 ;  /* 0x0000006a13657221 */ /* 0x000fe20000010000 */
[----:B------:R1:W3:Y:S01]  /*8540*/  MUFU.EX2 R152, R104 ;  /* 0x0000006800987308 */ /* 0x0002e20000000800 */
[----:B------:R-:W-:Y:S01]  /*8550*/  LOP3.LUT R94, R94, 0xff, RZ, 0xc0, !PT ;  /* 0x000000ff5e5e7812 */ /* 0x000fe200078ec0ff */
[----:B------:R-:W-:Y:S01]  /*8560*/  FADD.FTZ R19, R107, R108 ;  /* 0x0000006c6b137221 */ /* 0x000fe20000010000 */
[----:B------:R-:W-:Y:S01]  /*8570*/  HMMA.16816.F32 R80, R20, R102, R80 ;  /* 0x000000661450723c */ /* 0x000fe20000001850 */
[----:B------:R-:W4:Y:S02]  /*8580*/  LDSM.16.MT88.4 R20, [R86+0x6c00] ;  /* 0x006c00005614783b */ /* 0x000f240000004200 */
[----:B------:R-:W-:Y:S01]  /*8590*/  SHF.R.U32.HI R3, RZ, 0x8, R3 ;  /* 0x00000008ff037819 */ /* 0x000fe20000011603 */
[----:B------:R-:W-:Y:S01]  /*85a0*/  FADD.FTZ R136, R136, R101 ;  /* 0x0000006588887221 */ /* 0x000fe20000010000 */
[----:B------:R-:W-:Y:S01]  /*85b0*/  PRMT R93, R94, 0x5410, R93 ;  /* 0x000054105e5d7816 */ /* 0x000fe2000000005d */
[----:B------:R-:W-:Y:S01]  /*85c0*/  FADD.FTZ R18, R18, R19 ;  /* 0x0000001312127221 */ /* 0x000fe20000010000 */
[----:B------:R-:W-:Y:S01]  /*85d0*/  PRMT R3, R92, 0x5410, R3 ;  /* 0x000054105c037816 */ /* 0x000fe20000000003 */
[----:B------:R-:W-:Y:S01]  /*85e0*/  FADD.FTZ R91, R91, R136 ;  /* 0x000000885b5b7221 */ /* 0x000fe20000010000 */
[----:B------:R-:W-:Y:S01]  /*85f0*/  PRMT R95, R14, 0x5410, R95 ;  /* 0x000054100e5f7816 */ /* 0x000fe2000000005f */
[----:B------:R-:W5:Y:S01]  /*8600*/  LDSM.16.MT88.4 R100, [R113+0x7c00] ;  /* 0x007c00007164783b */ /* 0x000f620000004200 */
[--C-:B------:R-:W-:Y:S01]  /*8610*/  HSET2.LE.AND R94, R93, R128.reuse, PT ;  /* 0x000000805d5e7233 */ /* 0x100fe20003803000 */
[----:B------:R-:W-:Y:S01]  /*8620*/  FADD.FTZ R25, R25, R18 ;  /* 0x0000001219197221 */ /* 0x000fe20000010000 */
[--C-:B------:R-:W-:Y:S01]  /*8630*/  HSET2.LE.AND R92, R3, R128.reuse, PT ;  /* 0x00000080035c7233 */ /* 0x100fe20003803000 */
[----:B------:R-:W-:Y:S01]  /*8640*/  FADD.FTZ R88, R88, R91 ;  /* 0x0000005b58587221 */ /* 0x000fe20000010000 */
[--C-:B------:R-:W-:Y:S01]  /*8650*/  HSET2.LE.AND R93, R33, R128.reuse, PT ;  /* 0x00000080215d7233 */ /* 0x100fe20003803000 */
[----:B------:R-:W-:Y:S01]  /*8660*/  FADD.FTZ R25, R90, R25 ;  /* 0x000000195a197221 */ /* 0x000fe20000010000 */
[----:B------:R-:W-:Y:S01]  /*8670*/  LOP3.LUT R95, R95, 0xff00ff, RZ, 0xc0, !PT ;  /* 0x00ff00ff5f5f7812 */ /* 0x000fe200078ec0ff */
[----:B-1----:R-:W1:Y:S01]  /*8680*/  LDSM.16.MT88.4 R104, [R86+0x7c00] ;  /* 0x007c00005668783b */ /* 0x002e620000004200 */
[----:B------:R-:W-:Y:S01]  /*8690*/  F2FP.F16.F32.PACK_AB R3, R138, R13 ;  /* 0x0000000d8a03723e */ /* 0x000fe200000000ff */
[----:B------:R-:W-:Y:S01]  /*86a0*/  FADD.FTZ R145, R145, R88 ;  /* 0x0000005891917221 */ /* 0x000fe20000010000 */
[----:B------:R-:W-:Y:S01]  /*86b0*/  F2FP.F16.F32.PACK_AB R14, R140, R137 ;  /* 0x000000898c0e723e */ /* 0x000fe200000000ff */
[----:B------:R-:W-:Y:S01]  /*86c0*/  FADD.FTZ R150, R150, R25 ;  /* 0x0000001996967221 */ /* 0x000fe20000010000 */
[----:B------:R-:W-:Y:S01]  /*86d0*/  LOP3.LUT R92, R3, R92, RZ, 0xc0, !PT ;  /* 0x0000005c035c7212 */ /* 0x000fe200078ec0ff */
[----:B------:R-:W-:Y:S01]  /*86e0*/  FADD.FTZ R146, R146, R145 ;  /* 0x0000009192927221 */ /* 0x000fe20000010000 */
[----:B------:R-:W-:Y:S01]  /*86f0*/  LOP3.LUT R93, R14, R93, RZ, 0xc0, !PT ;  /* 0x0000005d0e5d7212 */ /* 0x000fe200078ec0ff */
[----:B------:R-:W1:Y:S01]  /*8700*/  LDSM.16.MT88.4 R108, [R113+0x8c00] ;  /* 0x008c0000716c783b */ /* 0x000e620000004200 */
[----:B------:R-:W-:Y:S01]  /*8710*/  HSET2.LE.AND R95, R95, R128, PT ;  /* 0x000000805f5f7233 */ /* 0x000fe20003803000 */
[----:B------:R-:W-:Y:S01]  /*8720*/  FADD.FTZ R85, R85, R150 ;  /* 0x0000009655557221 */ /* 0x000fe20000010000 */
[----:B------:R-:W-:Y:S01]  /*8730*/  F2FP.F16.F32.PACK_AB R3, R142, R29 ;  /* 0x0000001d8e03723e */ /* 0x000fe200000000ff */
[----:B------:R-:W-:Y:S01]  /*8740*/  FADD.FTZ R143, R143, R146 ;  /* 0x000000928f8f7221 */ /* 0x000fe20000010000 */
[----:B---3--:R-:W-:Y:S01]  /*8750*/  F2FP.F16.F32.PACK_AB R14, R152, R139 ;  /* 0x0000008b980e723e */ /* 0x008fe200000000ff */
[----:B------:R-:W-:Y:S01]  /*8760*/  FADD.FTZ R148, R148, R85 ;  /* 0x0000005594947221 */ /* 0x000fe20000010000 */
[----:B------:R-:W-:Y:S01]  /*8770*/  LOP3.LUT R94, R3, R94, RZ, 0xc0, !PT ;  /* 0x0000005e035e7212 */ /* 0x000fe200078ec0ff */
[----:B------:R-:W-:Y:S01]  /*8780*/  IMAD.MOV.U32 R85, RZ, RZ, R0 ;  /* 0x000000ffff557224 */ /* 0x000fe200078e0000 */
[----:B------:R-:W-:Y:S01]  /*8790*/  LOP3.LUT R95, R14, R95, RZ, 0xc0, !PT ;  /* 0x0000005f0e5f7212 */ /* 0x000fe200078ec0ff */
[----:B------:R-:W-:Y:S01]  /*87a0*/  FADD.FTZ R144, R144, R143 ;  /* 0x0000008f90907221 */ /* 0x000fe20000010000 */
[----:B------:R-:W-:Y:S01]  /*87b0*/  MOV R3, R2 ;  /* 0x0000000200037202 */ /* 0x000fe20000000f00 */
[----:B------:R-:W-:Y:S02]  /*87c0*/  FADD.FTZ R148, R15, R148 ;  /* 0x000000940f947221 */ /* 0x000fe40000010000 */
[----:B------:R-:W-:Y:S02]  /*87d0*/  FADD.FTZ R13, R13, R144 ;  /* 0x000000900d0d7221 */ /* 0x000fe40000010000 */
[C---:B--2---:R-:W-:Y:S05]  /*87e0*/  HMMA.16816.F32 R36, R92.reuse, R96, R36 ;  /* 0x000000605c24723c */ /* 0x044fea0000001824 */
[----:B------:R-:W-:Y:S01]  /*87f0*/  FADD.FTZ R137, R137, R148 ;  /* 0x0000009489897221 */ /* 0x000fe20000010000 */
[----:B------:R-:W-:Y:S02]  /*8800*/  FADD.FTZ R138, R138, R13 ;  /* 0x0000000d8a8a7221 */ /* 0x000fe40000010000 */
[C---:B------:R-:W-:Y:S01]  /*8810*/  HMMA.16816.F32 R40, R92.reuse, R98, R40 ;  /* 0x000000625c28723c */ /* 0x040fe20000001828 */
[----:B------:R-:W2:Y:S02]  /*8820*/  LDSM.16.MT88.4 R96, [R86+0x8c00] ;  /* 0x008c00005660783b */ /* 0x000ea40000004200 */
[----:B------:R-:W-:Y:S01]  /*8830*/  FADD.FTZ R140, R140, R137 ;  /* 0x000000898c8c7221 */ /* 0x000fe20000010000 */
[----:B------:R-:W-:Y:S03]  /*8840*/  FADD.FTZ R29, R29, R138 ;  /* 0x0000008a1d1d7221 */ /* 0x000fe60000010000 */
[----:B------:R-:W-:Y:S01]  /*8850*/  FADD.FTZ R139, R139, R140 ;  /* 0x0000008c8b8b7221 */ /* 0x000fe20000010000 */
[C---:B----4-:R-:W-:Y:S08]  /*8860*/  HMMA.16816.F32 R44, R92.reuse, R20, R44 ;  /* 0x000000145c2c723c */ /* 0x050ff0000000182c */
[C---:B------:R-:W-:Y:S08]  /*8870*/  HMMA.16816.F32 R48, R92.reuse, R22, R48 ;  /* 0x000000165c30723c */ /* 0x040ff00000001830 */
[C---:B-----5:R-:W-:Y:S08]  /*8880*/  HMMA.16816.F32 R52, R92.reuse, R100, R52 ;  /* 0x000000645c34723c */ /* 0x060ff00000001834 */
[C---:B------:R-:W-:Y:S08]  /*8890*/  HMMA.16816.F32 R56, R92.reuse, R102, R56 ;  /* 0x000000665c38723c */ /* 0x040ff00000001838 */
[C---:B-1----:R-:W-:Y:S08]  /*88a0*/  HMMA.16816.F32 R60, R92.reuse, R104, R60 ;  /* 0x000000685c3c723c */ /* 0x042ff0000000183c */
[C---:B------:R-:W-:Y:S08]  /*88b0*/  HMMA.16816.F32 R64, R92.reuse, R106, R64 ;  /* 0x0000006a5c40723c */ /* 0x040ff00000001840 */
[C---:B------:R-:W-:Y:S03]  /*88c0*/  HMMA.16816.F32 R68, R92.reuse, R108, R68 ;  /* 0x0000006c5c44723c */ /* 0x040fe60000001844 */
[----:B------:R-:W-:Y:S05]  /*88d0*/  FADD.FTZ R108, R152, R139 ;  /* 0x0000008b986c7221 */ /* 0x000fea0000010000 */
[C---:B------:R-:W-:Y:S03]  /*88e0*/  HMMA.16816.F32 R72, R92.reuse, R110, R72 ;  /* 0x0000006e5c48723c */ /* 0x040fe60000001848 */
[----:B------:R-:W-:Y:S05]  /*88f0*/  FADD.FTZ R110, R142, R29 ;  /* 0x0000001d8e6e7221 */ /* 0x000fea0000010000 */
[C---:B--2---:R-:W-:Y:S08]  /*8900*/  HMMA.16816.F32 R76, R92.reuse, R96, R76 ;  /* 0x000000605c4c723c */ /* 0x044ff0000000184c */
[----:B------:R-:W-:Y:S01]  /*8910*/  HMMA.16816.F32 R80, R92, R98, R80 ;  /* 0x000000625c50723c */ /* 0x000fe20000001850 */
[----:B------:R-:W-:Y:S08]  /*8920*/  @!UPT UIADD3 URZ, UPT, UPT, URZ, URZ, URZ ;  /* 0x000000fffffff290 */ /* 0x000ff0000fffe0ff */
[----:B------:R-:W-:Y:S11]  /*8930*/  @P0 BRA `(.L_x_975) ;  /* 0xffffffdc00e40947 */ /* 0x000ff6000383ffff */
.L_x_974:
[----:B------:R-:W1:Y:S01]  /*8940*/  SHFL.BFLY PT, R3, R110, 0x2, 0x1f ;  /* 0x0c401f006e037f89 */ /* 0x000e6200000e0000 */
[----:B------:R-:W2:Y:S01]  /*8950*/  LDCU UR4, c[0x0][0x4fc] ;  /* 0x00009f80ff0477ac */ /* 0x000ea20008000800 */
[C---:B------:R-:W-:Y:S01]  /*8960*/  SHF.L.U32 R4, R122.reuse, 0x1, RZ ;  /* 0x000000017a047819 */ /* 0x040fe200000006ff */
[----:B------:R-:W3:Y:S01]  /*8970*/  LDC R19, c[0x0][0x434] ;  /* 0x00010d00ff137b82 */ /* 0x000ee20000000800 */
[----:B------:R-:W4:Y:S01]  /*8980*/  SHFL.BFLY PT, R11, R108, 0x2, 0x1f ;  /* 0x0c401f006c0b7f89 */ /* 0x000f2200000e0000 */
[----:B------:R-:W-:Y:S01]  /*8990*/  SHF.L.U32 R5, R122, 0x3, RZ ;  /* 0x000000037a057819 */ /* 0x000fe200000006ff */
[----:B------:R-:W-:Y:S01]  /*89a0*/  UMOV UR5, 0x400 ;  /* 0x0000040000057882 */ /* 0x000fe20000000000 */
[----:B------:R-:W-:Y:S02]  /*89b0*/  LOP3.LUT R4, R4, 0x6, RZ, 0xc0, !PT ;  /* 0x0000000604047812 */ /* 0x000fe400078ec0ff */
[----:B------:R-:W-:Y:S02]  /*89c0*/  ISETP.NE.AND P0, PT, R121, -0x1, PT ;  /* 0xffffffff7900780c */ /* 0x000fe40003f05270 */
[----:B------:R-:W2:Y:S11]  /*89d0*/  LDC.U8 R18, c[0x0][0x548] ;  /* 0x00015200ff127b82 */ /* 0x000eb60000000000 */
[----:B------:R-:W2:Y:S01]  /*89e0*/  @!P0 LDC.64 R16, c[0x0][0x400] ;  /* 0x00010000ff108b82 */ /* 0x000ea20000000a00 */
[----:B-1----:R-:W-:Y:S01]  /*89f0*/  FADD.FTZ R8, R3, R110 ;  /* 0x0000006e03087221 */ /* 0x002fe20000010000 */
[----:B------:R-:W-:Y:S01]  /*8a00*/  SHF.L.U32 R3, R122, 0x4, RZ ;  /* 0x000000047a037819 */ /* 0x000fe200000006ff */
[----:B----4-:R-:W-:-:S03]  /*8a10*/  FADD.FTZ R11, R11, R108 ;  /* 0x0000006c0b0b7221 */ /* 0x010fc60000010000 */
[----:B------:R-:W1:Y:S01]  /*8a20*/  SHFL.BFLY PT, R7, R8, 0x1, 0x1f ;  /* 0x0c201f0008077f89 */ /* 0x000e6200000e0000 */
[----:B------:R-:W-:Y:S01]  /*8a30*/  LOP3.LUT R3, R3, 0x3e00, RZ, 0xc0, !PT ;  /* 0x00003e0003037812 */ /* 0x000fe200078ec0ff */
[----:B------:R-:W4:Y:S02]  /*8a40*/  @P0 LDC.64 R14, c[0x0][0x408] ;  /* 0x00010200ff0e0b82 */ /* 0x000f240000000a00 */
[----:B------:R-:W5:Y:S01]  /*8a50*/  SHFL.BFLY PT, R6, R11, 0x1, 0x1f ;  /* 0x0c201f000b067f89 */ /* 0x000f6200000e0000 */
[----:B-1----:R-:W-:Y:S01]  /*8a60*/  FADD.FTZ R7, R8, R7 ;  /* 0x0000000708077221 */ /* 0x002fe20000010000 */
[C---:B------:R-:W-:Y:S02]  /*8a70*/  LOP3.LUT R8, R5.reuse, 0x20, RZ, 0xc0, !PT ;  /* 0x0000002005087812 */ /* 0x040fe400078ec0ff */
[----:B------:R-:W-:Y:S01]  /*8a80*/  LOP3.LUT R5, R5, 0xc0, RZ, 0xc0, !PT ;  /* 0x000000c005057812 */ /* 0x000fe200078ec0ff */
[----:B-----5:R-:W-:Y:S01]  /*8a90*/  FADD.FTZ R6, R11, R6 ;  /* 0x000000060b067221 */ /* 0x020fe20000010000 */
[----:B------:R-:W1:Y:S01]  /*8aa0*/  MUFU.RCP R10, R7 ;  /* 0x00000007000a7308 */ /* 0x000e620000001000 */
[----:B------:R-:W-:-:S02]  /*8ab0*/  FSETP.NE.FTZ.AND P4, PT, R7, RZ, PT ;  /* 0x000000ff0700720b */ /* 0x000fc40003f95000 */
[----:B------:R-:W-:Y:S02]  /*8ac0*/  IADD3 R3, PT, PT, R8, R4, R3 ;  /* 0x0000000408037210 */ /* 0x000fe40007ffe003 */
[----:B------:R-:W-:Y:S02]  /*8ad0*/  FSETP.NE.FTZ.AND P3, PT, R6, RZ, PT ;  /* 0x000000ff0600720b */ /* 0x000fe40003f75000 */
[----:B------:R-:W-:Y:S01]  /*8ae0*/  LOP3.LUT R4, R5, 0x18, R122, 0xf8, !PT ;  /* 0x0000001805047812 */ /* 0x000fe200078ef87a */
[----:B------:R-:W5:Y:S01]  /*8af0*/  MUFU.RCP R9, R6 ;  /* 0x0000000600097308 */ /* 0x000f620000001000 */
[----:B------:R-:W-:Y:S02]  /*8b00*/  LOP3.LUT R5, R122, 0x8, RZ, 0xc0, !PT ;  /* 0x000000087a057812 */ /* 0x000fe400078ec0ff */
[----:B------:R-:W-:Y:S02]  /*8b10*/  IADD3 R3, PT, PT, R4, R3, RZ ;  /* 0x0000000304037210 */ /* 0x000fe40007ffe0ff */
[----:B------:R-:W3:Y:S01]  /*8b20*/  LDC.U8 R4, c[0x0][0x549] ;  /* 0x00015240ff047b82 */ /* 0x000ee20000000000 */
[----:B------:R-:W-:-:S02]  /*8b30*/  SHF.L.U32 R8, R122, 0x2, RZ ;  /* 0x000000027a087819 */ /* 0x000fc400000006ff */
[----:B------:R-:W3:Y:S01]  /*8b40*/  @P4 MUFU.LG2 R7, R7 ;  /* 0x0000000700074308 */ /* 0x000ee20000000c00 */
[----:B-1----:R-:W-:Y:S02]  /*8b50*/  FSEL R10, R10, 1, P4 ;  /* 0x3f8000000a0a7808 */ /* 0x002fe40002000000 */
[----:B------:R-:W-:-:S03]  /*8b60*/  LOP3.LUT R8, R8, 0x40, RZ, 0xc0, !PT ;  /* 0x0000004008087812 */ /* 0x000fc600078ec0ff */
[----:B--2---:R-:W-:Y:S01]  /*8b70*/  FMUL.FTZ R10, R10, UR4 ;  /* 0x000000040a0a7c20 */ /* 0x004fe20008410000 */
[----:B-----5:R-:W-:-:S03]  /*8b80*/  FSEL R9, R9, 1, P3 ;  /* 0x3f80000009097808 */ /* 0x020fc60001800000 */
[C---:B------:R-:W-:Y:S01]  /*8b90*/  FMUL.FTZ R36, R10.reuse, R36 ;  /* 0x000000240a247220 */ /* 0x040fe20000410000 */
[C---:B------:R-:W-:Y:S01]  /*8ba0*/  FMUL.FTZ R37, R10.reuse, R37 ;  /* 0x000000250a257220 */ /* 0x040fe20000410000 */
[C---:B------:R-:W-:Y:S01]  /*8bb0*/  FMUL.FTZ R40, R10.reuse, R40 ;  /* 0x000000280a287220 */ /* 0x040fe20000410000 */
[C---:B------:R-:W-:Y:S01]  /*8bc0*/  FMUL.FTZ R41, R10.reuse, R41 ;  /* 0x000000290a297220 */ /* 0x040fe20000410000 */
[----:B------:R-:W-:Y:S01]  /*8bd0*/  FMUL.FTZ R9, R9, UR4 ;  /* 0x0000000409097c20 */ /* 0x000fe20008410000 */
[----:B------:R-:W1:Y:S01]  /*8be0*/  S2UR UR4, SR_CgaCtaId ;  /* 0x00000000000479c3 */ /* 0x000e620000008800 */
        /* <DEDUP_REMOVED lines=16> */
[----:B---3--:R-:W-:Y:S01]  /*8cf0*/  ISETP.NE.AND P1, PT, R4, RZ, PT ;  /* 0x000000ff0400720c */ /* 0x008fe20003f25270 */
[C---:B------:R-:W-:Y:S01]  /*8d00*/  FMUL.FTZ R56, R10.reuse, R56 ;  /* 0x000000380a387220 */ /* 0x040fe20000410000 */
[C---:B------:R-:W-:Y:S01]  /*8d10*/  FMUL.FTZ R57, R10.reuse, R57 ;  /* 0x000000390a397220 */ /* 0x040fe20000410000 */
[C---:B------:R-:W-:Y:S01]  /*8d20*/  FMUL.FTZ R58, R9.reuse, R58 ;  /* 0x0000003a093a7220 */ /* 0x040fe20000410000 */
[----:B------:R-:W-:Y:S01]  /*8d30*/  FMUL.FTZ R59, R9, R59 ;  /* 0x0000003b093b7220 */ /* 0x000fe20000410000 */
[----:B------:R-:W-:Y:S01]  /*8d40*/  F2FP.F16.F32.PACK_AB R36, R37, R36 ;  /* 0x000000242524723e */ /* 0x000fe200000000ff */
[C---:B------:R-:W-:Y:S01]  /*8d50*/  FMUL.FTZ R60, R10.reuse, R60 ;  /* 0x0000003c0a3c7220 */ /* 0x040fe20000410000 */
[----:B-1----:R-:W-:Y:S01]  /*8d60*/  ULEA UR4, UR4, UR5, 0x18 ;  /* 0x0000000504047291 */ /* 0x002fe2000f8ec0ff */
[----:B------:R-:W-:Y:S01]  /*8d70*/  F2FP.F16.F32.PACK_AB R38, R39, R38 ;  /* 0x000000262726723e */ /* 0x000fe200000000ff */
[C---:B------:R-:W-:Y:S01]  /*8d80*/  FMUL.FTZ R61, R10.reuse, R61 ;  /* 0x0000003d0a3d7220 */ /* 0x040fe20000410000 */
[C---:B------:R-:W-:Y:S01]  /*8d90*/  FMUL.FTZ R62, R9.reuse, R62 ;  /* 0x0000003e093e7220 */ /* 0x040fe20000410000 */
[----:B------:R-:W-:Y:S01]  /*8da0*/  FMUL.FTZ R63, R9, R63 ;  /* 0x0000003f093f7220 */ /* 0x000fe20000410000 */
[----:B------:R-:W-:Y:S01]  /*8db0*/  F2FP.F16.F32.PACK_AB R40, R41, R40 ;  /* 0x000000282928723e */ /* 0x000fe200000000ff */
[C---:B------:R-:W-:Y:S01]  /*8dc0*/  FMUL.FTZ R64, R10.reuse, R64 ;  /* 0x000000400a407220 */ /* 0x040fe20000410000 */
[----:B------:R-:W-:Y:S01]  /*8dd0*/  LEA R3, R3, UR4, 0x1 ;  /* 0x0000000403037c11 */ /* 0x000fe2000f8e08ff */
[C---:B------:R-:W-:Y:S01]  /*8de0*/  FMUL.FTZ R65, R10.reuse, R65 ;  /* 0x000000410a417220 */ /* 0x040fe20000410000 */
[----:B------:R-:W-:Y:S01]  /*8df0*/  F2FP.F16.F32.PACK_AB R42, R43, R42 ;  /* 0x0000002a2b2a723e */ /* 0x000fe200000000ff */
[C---:B------:R-:W-:Y:S01]  /*8e00*/  FMUL.FTZ R66, R9.reuse, R66 ;  /* 0x0000004209427220 */ /* 0x040fe20000410000 */
[----:B------:R-:W-:Y:S01]  /*8e10*/  FMUL.FTZ R67, R9, R67 ;  /* 0x0000004309437220 */ /* 0x000fe20000410000 */
[----:B------:R-:W-:Y:S01]  /*8e20*/  IMAD R5, R5, -0x4, R3 ;  /* 0xfffffffc05057824 */ /* 0x000fe200078e0203 */
[----:B------:R-:W-:Y:S01]  /*8e30*/  F2FP.F16.F32.PACK_AB R44, R45, R44 ;  /* 0x0000002c2d2c723e */ /* 0x000fe200000000ff */
[C---:B------:R-:W-:Y:S01]  /*8e40*/  FMUL.FTZ R68, R10.reuse, R68 ;  /* 0x000000440a447220 */ /* 0x040fe20000410000 */
[----:B------:R-:W-:Y:S01]  /*8e50*/  F2FP.F16.F32.PACK_AB R46, R47, R46 ;  /* 0x0000002e2f2e723e */ /* 0x000fe200000000ff */
[C---:B------:R-:W-:Y:S01]  /*8e60*/  FMUL.FTZ R69, R10.reuse, R69 ;  /* 0x000000450a457220 */ /* 0x040fe20000410000 */
[----:B------:R-:W-:Y:S01]  /*8e70*/  IADD3 R11, PT, PT, R3, -R8, RZ ;  /* 0x80000008030b7210 */ /* 0x000fe20007ffe0ff */
[C---:B------:R-:W-:Y:S01]  /*8e80*/  FMUL.FTZ R70, R9.reuse, R70 ;  /* 0x0000004609467220 */ /* 0x040fe20000410000 */
[----:B------:R-:W-:Y:S01]  /*8e90*/  FMUL.FTZ R71, R9, R71 ;  /* 0x0000004709477220 */ /* 0x000fe20000410000 */
        /* <DEDUP_REMOVED lines=11> */
[C---:B------:R-:W-:Y:S01]  /*8f50*/  FMUL.FTZ R78, R9.reuse, R78 ;  /* 0x0000004e094e7220 */ /* 0x040fe20000410000 */
[C---:B------:R-:W-:Y:S01]  /*8f60*/  FMUL.FTZ R79, R9.reuse, R79 ;  /* 0x0000004f094f7220 */ /* 0x040fe20000410000 */
[----:B------:R-:W-:Y:S01]  /*8f70*/  FMUL.FTZ R82, R9, R82 ;  /* 0x0000005209527220 */ /* 0x000fe20000410000 */
[----:B------:R-:W-:Y:S01]  /*8f80*/  F2FP.F16.F32.PACK_AB R56, R57, R56 ;  /* 0x000000383938723e */ /* 0x000fe200000000ff */
[----:B------:R-:W-:Y:S01]  /*8f90*/  STS [R3], R36 ;  /* 0x0000002403007388 */ /* 0x000fe20000000800 */
[----:B------:R-:W-:Y:S01]  /*8fa0*/  F2FP.F16.F32.PACK_AB R58, R59, R58 ;  /* 0x0000003a3b3a723e */ /* 0x000fe200000000ff */
[C---:B------:R-:W-:Y:S01]  /*8fb0*/  FMUL.FTZ R80, R10.reuse, R80 ;  /* 0x000000500a507220 */ /* 0x040fe20000410000 */
[----:B------:R-:W-:Y:S01]  /*8fc0*/  FMUL.FTZ R81, R10, R81 ;  /* 0x000000510a517220 */ /* 0x000fe20000410000 */
[----:B------:R-:W-:Y:S01]  /*8fd0*/  STS [R3+0x200], R38 ;  /* 0x0002002603007388 */ /* 0x000fe20000000800 */
[----:B------:R-:W-:Y:S01]  /*8fe0*/  FMUL.FTZ R9, R9, R83 ;  /* 0x0000005309097220 */ /* 0x000fe20000410000 */
[----:B------:R-:W-:Y:S01]  /*8ff0*/  F2FP.F16.F32.PACK_AB R60, R61, R60 ;  /* 0x0000003c3d3c723e */ /* 0x000fe200000000ff */
[----:B------:R-:W1:Y:S01]  /*9000*/  LDC R4, c[0x0][0x434] ;  /* 0x00010d00ff047b82 */ /* 0x000e620000000800 */
[----:B------:R-:W-:Y:S01]  /*9010*/  F2FP.F16.F32.PACK_AB R62, R63, R62 ;  /* 0x0000003e3f3e723e */ /* 0x000fe200000000ff */
[----:B------:R-:W-:Y:S01]  /*9020*/  STS [R5+0x10], R40 ;  /* 0x0000102805007388 */ /* 0x000fe20000000800 */
[----:B------:R-:W-:-:S02]  /*9030*/  F2FP.F16.F32.PACK_AB R64, R65, R64 ;  /* 0x000000404140723e */ /* 0x000fc400000000ff */
[----:B------:R-:W-:Y:S01]  /*9040*/  F2FP.F16.F32.PACK_AB R66, R67, R66 ;  /* 0x000000424342723e */ /* 0x000fe200000000ff */
[----:B------:R-:W-:Y:S01]  /*9050*/  STS [R5+0x210], R42 ;  /* 0x0002102a05007388 */ /* 0x000fe20000000800 */
[----:B------:R-:W-:Y:S01]  /*9060*/  F2FP.F16.F32.PACK_AB R68, R69, R68 ;  /* 0x000000444544723e */ /* 0x000fe200000000ff */
[----:B------:R-:W1:Y:S01]  /*9070*/  @P1 LDC R8, c[0x0][0x430] ;  /* 0x00010c00ff081b82 */ /* 0x000e620000000800 */
        /* <DEDUP_REMOVED lines=11> */
[----:B------:R-:W-:Y:S04]  /*9130*/  STS [R13+0x230], R50 ;  /* 0x000230320d007388 */ /* 0x000fe80000000800 */
[----:B------:R-:W-:Y:S04]  /*9140*/  STS [R3+0x1000], R52 ;  /* 0x0010003403007388 */ /* 0x000fe80000000800 */
[----:B------:R-:W-:Y:S01]  /*9150*/  STS [R3+0x1200], R54 ;  /* 0x0012003603007388 */ /* 0x000fe20000000800 */
[----:B-1----:R-:W-:-:S03]  /*9160*/  @P1 IMAD R4, R8, R19, RZ ;  /* 0x0000001308041224 */ /* 0x002fc600078e02ff */
        /* <DEDUP_REMOVED lines=14> */
[----:B-1----:R-:W-:Y:S01]  /*9250*/  @P1 MOV R5, 0x1 ;  /* 0x0000000100051802 */ /* 0x002fe20000000f00 */
[----:B--2-4-:R-:W-:Y:S06]  /*9260*/  @P1 BRA `(.L_x_978) ;  /* 0x0000000000201947 */ /* 0x014fec0003800000 */
[----:B------:R-:W-:Y:S01]  /*9270*/  ISETP.NE.AND P2, PT, R18, RZ, PT ;  /* 0x000000ff1200720c */ /* 0x000fe20003f45270 */
[----:B------:R-:W1:-:S12]  /*9280*/  LDC R8, c[0x0][0x3e0] ;  /* 0x0000f800ff087b82 */ /* 0x000e580000000800 */
[----:B------:R-:W1:Y:S01]  /*9290*/  @P2 LDC R5, c[0x0][0x454] ;  /* 0x00011500ff052b82 */ /* 0x000e620000000800 */
[----:B------:R-:W-:Y:S02]  /*92a0*/  @P2 MOV R12, 0x1 ;  /* 0x00000001000c2802 */ /* 0x000fe40000000f00 */
[----:B------:R-:W-:-:S05]  /*92b0*/  @!P2 MOV R12, 0x1 ;  /* 0x00000001000ca802 */ /* 0x000fca0000000f00 */
[----:B------:R-:W2:Y:S01]  /*92c0*/  @P2 LDC R4, c[0x0][0x454] ;  /* 0x00011500ff042b82 */ /* 0x000ea20000000800 */
[-C--:B-1----:R-:W-:Y:S02]  /*92d0*/  @P2 IMAD R5, R5, R8.reuse, RZ ;  /* 0x0000000805052224 */ /* 0x082fe400078e02ff */
[----:B------:R-:W-:-:S07]  /*92e0*/  @!P2 IMAD R5, R19, R8, RZ ;  /* 0x000000081305a224 */ /* 0x000fce00078e02ff */
.L_x_978:
[----:B------:R-:W-:Y:S01]  /*92f0*/  BAR.SYNC.DEFER_BLOCKING 0x0 ;  /* 0x0000000000007b1d */ /* 0x000fe20000010000 */
[----:B------:R-:W-:Y:S01]  /*9300*/  ISETP.NE.AND P2, PT, R121, -0x1, PT ;  /* 0xffffffff7900780c */ /* 0x000fe20003f45270 */
[----:B------:R-:W-:Y:S01]  /*9310*/  @!P0 IMAD.WIDE.U32 R24, R124, R16, RZ ;  /* 0x000000107c188225 */ /* 0x000fe200078e00ff */
[----:B------:R-:W-:-:S03]  /*9320*/  ISETP.NE.AND P1, PT, R18, RZ, !P1 ;  /* 0x000000ff1200720c */ /* 0x000fc60004f25270 */
[----:B------:R-:W-:Y:S01]  /*9330*/  @P4 FMUL.FTZ R7, R7, 0.69314718246459960938 ;  /* 0x3f31721807074820 */ /* 0x000fe20000410000 */
[----:B------:R-:W-:Y:S01]  /*9340*/  LOP3.LUT P5, RZ, R122, 0x3, RZ, 0xc0, !PT ;  /* 0x000000037aff7812 */ /* 0x000fe200078ac0ff */
[----:B---3--:R-:W1:Y:S01]  /*9350*/  @P3 LDC R13, c[0x0][0x458] ;  /* 0x00011600ff0d3b82 */ /* 0x008e620000000800 */
[----:B------:R-:W3:Y:S01]  /*9360*/  @P3 MUFU.LG2 R6, R6 ;  /* 0x0000000600063308 */ /* 0x000ee20000000c00 */
[----:B------:R-:W4:Y:S01]  /*9370*/  S2R R3, SR_TID.X ;  /* 0x0000000000037919 */ /* 0x000f220000002100 */
[C---:B------:R-:W-:Y:S01]  /*9380*/  @P0 IMAD.WIDE.U32 R22, R121.reuse, R14, RZ ;  /* 0x0000000e79160225 */ /* 0x040fe200078e00ff */
[----:B------:R-:W-:Y:S01]  /*9390*/  BSSY.RECONVERGENT B0, `(.L_x_979) ;  /* 0x000002c000007945 */ /* 0x000fe20003800200 */
[----:B------:R-:W-:Y:S02]  /*93a0*/  MOV R14, 0x7f800000 ;  /* 0x7f800000000e7802 */ /* 0x000fe40000000f00 */
[----:B------:R-:W-:Y:S01]  /*93b0*/  @!P0 IMAD R17, R124, R17, R25 ;  /* 0x000000117c118224 */ /* 0x000fe200078e0219 */
[----:B------:R-:W5:Y:S01]  /*93c0*/  @P4 LDC R21, c[0x0][0x458] ;  /* 0x00011600ff154b82 */ /* 0x000f620000000800 */
[----:B------:R-:W-:Y:S01]  /*93d0*/  @P0 IMAD R17, R121, R15, R23 ;  /* 0x0000000f79110224 */ /* 0x000fe200078e0217 */
[----:B------:R-:W-:Y:S01]  /*93e0*/  MOV R15, 0x7f800000 ;  /* 0x7f800000000f7802 */ /* 0x000fe20000000f00 */
[----:B--2---:R-:W-:-:S02]  /*93f0*/  IMAD R4, R123, R4, RZ ;  /* 0x000000047b047224 */ /* 0x004fc400078e02ff */
[C---:B------:R-:W-:Y:S02]  /*9400*/  @!P2 IMAD R121, R124.reuse, R19, RZ ;  /* 0x000000137c79a224 */ /* 0x040fe400078e02ff */
[----:B------:R-:W-:Y:S02]  /*9410*/  @!P1 IMAD R4, R124, R5, R4 ;  /* 0x000000057c049224 */ /* 0x000fe400078e0204 */
[----:B------:R-:W-:Y:S01]  /*9420*/  IMAD R5, R12, UR20, RZ ;  /* 0x000000140c057c24 */ /* 0x000fe2000f8e02ff */
[----:B------:R2:W2:Y:S01]  /*9430*/  LDS.128 R8, [R125+0x800] ;  /* 0x000800007d087984 */ /* 0x0004a20000000c00 */
[----:B------:R-:W-:Y:S01]  /*9440*/  SHF.R.S32.HI R16, RZ, 0x1f, R121 ;  /* 0x0000001fff107819 */ /* 0x000fe20000011479 */
[----:B---3--:R-:W-:Y:S01]  /*9450*/  @P3 FMUL.FTZ R19, R6, 0.69314718246459960938 ;  /* 0x3f31721806133820 */ /* 0x008fe20000410000 */
[----:B------:R-:W-:Y:S02]  /*9460*/  SEL R121, R121, RZ, P1 ;  /* 0x000000ff79797207 */ /* 0x000fe40000800000 */
[----:B------:R-:W-:Y:S01]  /*9470*/  SEL R6, R16, RZ, P1 ;  /* 0x000000ff10067207 */ /* 0x000fe20000800000 */
[----:B-1----:R-:W-:Y:S01]  /*9480*/  @P3 FFMA.FTZ R14, R0, R13, R19 ;  /* 0x0000000d000e3223 */ /* 0x002fe20000010013 */
[----:B------:R-:W-:-:S02]  /*9490*/  IADD3 R16, P2, P1, R5, R121, R4 ;  /* 0x0000007905107210 */ /* 0x000fc4000795e004 */
[----:B------:R-:W-:Y:S02]  /*94a0*/  SHF.R.S32.HI R5, RZ, 0x1f, R5 ;  /* 0x0000001fff057819 */ /* 0x000fe40000011405 */
[----:B------:R-:W-:Y:S01]  /*94b0*/  SHF.R.S32.HI R4, RZ, 0x1f, R4 ;  /* 0x0000001fff047819 */ /* 0x000fe20000011404 */
[----:B-----5:R-:W-:-:S03]  /*94c0*/  @P4 FFMA.FTZ R15, R2, R21, R7 ;  /* 0x00000015020f4223 */ /* 0x020fc60000010007 */
[----:B------:R-:W-:Y:S02]  /*94d0*/  IADD3.X R0, PT, PT, R5, R6, R4, P2, P1 ;  /* 0x0000000605007210 */ /* 0x000fe400017e2404 */
[----:B----4-:R-:W-:Y:S01]  /*94e0*/  SHF.R.U32.HI R20, RZ, 0x2, R3 ;  /* 0x00000002ff147819 */ /* 0x010fe20000011603 */
[----:B--2---:R-:W-:Y:S06]  /*94f0*/  @P5 BRA `(.L_x_980) ;  /* 0x0000000000545947 */ /* 0x004fec0003800000 */
[----:B------:R-:W-:-:S05]  /*9500*/  SHF.R.U32.HI R2, RZ, 0x5, R3 ;  /* 0x00000005ff027819 */ /* 0x000fca0000011603 */
[----:B------:R-:W-:-:S05]  /*9510*/  IMAD.SHL.U32 R2, R2, 0x10, RZ ;  /* 0x0000001002027824 */ /* 0x000fca00078e00ff */
        /* <DEDUP_REMOVED lines=19> */
.L_x_980:
[----:B------:R-:W-:Y:S05]  /*9650*/  BSYNC.RECONVERGENT B0 ;  /* 0x0000000000007941 */ /* 0x000fea0003800200 */
.L_x_979:
[----:B------:R-:W-:Y:S01]  /*9660*/  IMAD.SHL.U32 R3, R3, 0x8, RZ ;  /* 0x0000000803037824 */ /* 0x000fe200078e00ff */
[----:B-1----:R-:W-:Y:S01]  /*9670*/  MOV R5, UR19 ;  /* 0x0000001300057c02 */ /* 0x002fe20008000f00 */
[----:B------:R-:W-:Y:S01]  /*9680*/  @P0 IMAD.MOV.U32 R24, RZ, RZ, R22 ;  /* 0x000000ffff180224 */ /* 0x000fe200078e0016 */
[----:B------:R-:W-:Y:S01]  /*9690*/  MOV R21, RZ ;  /* 0x000000ff00157202 */ /* 0x000fe20000000f00 */
[----:B------:R1:W2:Y:S01]  /*96a0*/  LDS.128 R12, [R125+0x1000] ;  /* 0x001000007d0c7984 */ /* 0x0002a20000000c00 */
[----:B------:R-:W-:Y:S01]  /*96b0*/  LOP3.LUT R3, R3, 0x18, RZ, 0xc0, !PT ;  /* 0x0000001803037812 */ /* 0x000fe200078ec0ff */
[----:B------:R-:W3:Y:S01]  /*96c0*/  LDCU.64 UR4, c[0x0][0x410] ;  /* 0x00008200ff0477ac */ /* 0x000ee20008000a00 */
[C---:B------:R-:W-:Y:S01]  /*96d0*/  IADD3 R0, PT, PT, R20.reuse, 0x20, RZ ;  /* 0x0000002014007810 */ /* 0x040fe20007ffe0ff */
[----:B------:R-:W-:Y:S01]  /*96e0*/  BSSY.RECONVERGENT B0, `(.L_x_981) ;  /* 0x0000017000007945 */ /* 0x000fe20003800200 */
[----:B------:R-:W-:Y:S02]  /*96f0*/  IADD3 R2, P0, PT, R3, R24, RZ ;  /* 0x0000001803027210 */ /* 0x000fe40007f1e0ff */
[----:B------:R-:W-:Y:S01]  /*9700*/  ISETP.GE.AND P1, PT, R20, UR18, PT ;  /* 0x0000001214007c0c */ /* 0x000fe2000bf26270 */
[----:B------:R-:W-:-:S02]  /*9710*/  IMAD.WIDE.U32 R20, R5, 0x40, R20 ;  /* 0x0000004005147825 */ /* 0x000fc400078e0014 */
[----:B------:R1:W4:Y:S02]  /*9720*/  LDS.128 R4, [R125+0x2000] ;  /* 0x002000007d047984 */ /* 0x0003240000000c00 */
[----:B------:R-:W-:Y:S01]  /*9730*/  IMAD.X R3, RZ, RZ, R17, P0 ;  /* 0x000000ffff037224 */ /* 0x000fe200000e0611 */
[----:B------:R-:W-:Y:S01]  /*9740*/  ISETP.GE.AND P0, PT, R0, UR18, PT ;  /* 0x0000001200007c0c */ /* 0x000fe2000bf06270 */
[----:B------:R1:W1:Y:S01]  /*9750*/  LDS.128 R16, [R125] ;  /* 0x000000007d107984 */ /* 0x0002620000000c00 */
[----:B---3--:R-:W-:-:S04]  /*9760*/  IMAD.WIDE.U32 R2, R123, UR4, R2 ;  /* 0x000000047b027c25 */ /* 0x008fc8000f8e0002 */
[----:B------:R-:W-:Y:S01]  /*9770*/  IMAD R23, R123, UR5, R3 ;  /* 0x000000057b177c24 */ /* 0x000fe2000f8e0203 */
[----:B------:R-:W-:Y:S06]  /*9780*/  @P1 BRA `(.L_x_982) ;  /* 0x0000000000301947 */ /* 0x000fec0003800000 */
        /* <DEDUP_REMOVED lines=9> */
[----:B-1----:R3:W-:Y:S04]  /*9820*/  STG.E.128 desc[UR22][R26.64], R16 ;  /* 0x000000101a007986 */ /* 0x0027e8000c101d16 */
[----:B--2---:R3:W-:Y:S04]  /*9830*/  STG.E.128 desc[UR22][R26.64+0x40], R12 ;  /* 0x0000400c1a007986 */ /* 0x0047e8000c101d16 */
[----:B----4-:R3:W-:Y:S02]  /*9840*/  STG.E.128 desc[UR22][R26.64+0x80], R4 ;  /* 0x000080041a007986 */ /* 0x0107e4000c101d16 */
.L_x_982:
[----:B------:R-:W-:Y:S05]  /*9850*/  BSYNC.RECONVERGENT B0 ;  /* 0x0000000000007941 */ /* 0x000fea0003800200 */
.L_x_981:
[----:B---34-:R3:W4:Y:S04]  /*9860*/  LDS.128 R4, [R125+0x1800] ;  /* 0x001800007d047984 */ /* 0x0187280000000c00 */
[----:B--2---:R3:W2:Y:S01]  /*9870*/  LDS.128 R12, [R125+0x2800] ;  /* 0x002800007d0c7984 */ /* 0x0046a20000000c00 */
        /* <DEDUP_REMOVED lines=14> */
[----:B----4-:R-:W-:Y:S04]  /*9960*/  STG.E.128 desc[UR22][R2.64+0x40], R4 ;  /* 0x0000400402007986 */ /* 0x010fe8000c101d16 */
[----:B--2---:R-:W-:Y:S01]  /*9970*/  STG.E.128 desc[UR22][R2.64+0x80], R12 ;  /* 0x0000800c02007986 */ /* 0x004fe2000c101d16 */
[----:B------:R-:W-:Y:S05]  /*9980*/  EXIT ;  /* 0x000000000000794d */ /* 0x000fea0003800000 */
.L_x_983:
        /* <DEDUP_REMOVED lines=15> */
.L_x_1280:


//--------------------- .text._ZN5flash16flash_fwd_kernelI23Flash_fwd_kernel_traitsILi96ELi64ELi64ELi4ELb0ELb0EN7cutlass6half_tE19Flash_kernel_traitsILi96ELi64ELi64ELi4ES3_EELb0ELb1ELb0ELb0ELb0ELb1ELb1ELb0EEEvNS_16Flash_fwd_paramsE --------------------------
	.section	.text._ZN5flash16flash_fwd_kernelI23Flash_fwd_kernel_traitsILi96ELi64ELi64ELi4ELb0ELb0EN7cutlass6half_tE19Flash_kernel_traitsILi96ELi64ELi64ELi4ES3_EELb0ELb1ELb0ELb0ELb0ELb1ELb1ELb0EEEvNS_16Flash_fwd_paramsE,"ax",@progbits
	.align	128
        .global         _ZN5flash16flash_fwd_kernelI23Flash_fwd_kernel_traitsILi96ELi64ELi64ELi4ELb0ELb0EN7cutlass6half_tE19Flash_kernel_traitsILi96ELi64ELi64ELi4ES3_EELb0ELb1ELb0ELb0ELb0ELb1ELb1ELb0EEEvNS_16Flash_fwd_paramsE
        .type           _ZN5flash16flash_fwd_kernelI23Flash_fwd_kernel_traitsILi96ELi64ELi64ELi4ELb0ELb0EN7cutlass6half_tE19Flash_kernel_traitsILi96ELi64ELi64ELi4ES3_EELb0ELb1ELb0ELb0ELb0ELb1ELb1ELb0EEEvNS_16Flash_fwd_paramsE,@function
        .size           _ZN5flash16flash_fwd_kernelI23Flash_fwd_kernel_traitsILi96ELi64ELi64ELi4ELb0ELb0EN7cutlass6half_tE19Flash_kernel_traitsILi96ELi64ELi64ELi4ES3_EELb0ELb1ELb0ELb0ELb0ELb1ELb1ELb0EEEvNS_16Flash_fwd_paramsE,(.L_x_1281 - _ZN5flash16flash_fwd_kernelI23Flash_fwd_kernel_traitsILi96ELi64ELi64ELi4ELb0ELb0EN7cutlass6half_tE19Flash_kernel_traitsILi96ELi64ELi64ELi4ES3_EELb0ELb1ELb0ELb0ELb0ELb1ELb1ELb0EEEvNS_16Flash_fwd_paramsE)
        .other          _ZN5flash16flash_fwd_kernelI23Flash_fwd_kernel_traitsILi96ELi64ELi64ELi4ELb0ELb0EN7cutlass6half_tE19Flash_kernel_traitsILi96ELi64ELi64ELi4ES3_EELb0ELb1ELb0ELb0ELb0ELb1ELb1ELb0EEEvNS_16Flash_fwd_paramsE,@"STO_CUDA_ENTRY STV_DEFAULT"
_ZN5flash16flash_fwd_kernelI23Flash_fwd_kernel_traitsILi96ELi64ELi64ELi4ELb0ELb0EN7cutlass6half_tE19Flash_kernel_traitsILi96ELi64ELi64ELi4ES3_EELb0ELb1ELb0ELb0ELb0ELb1ELb1ELb0EEEvNS_16Flash_fwd_paramsE:
.text._ZN5flash16flash_fwd_kernelI23Flash_fwd_kernel_traitsILi96ELi64ELi64ELi4ELb0ELb0EN7cutlass6half_tE19Flash_kernel_traitsILi96ELi64ELi64ELi4ES3_EELb0ELb1ELb0ELb0ELb0ELb1ELb1ELb0EEEvNS_16Flash_fwd_paramsE:
        /* <DEDUP_REMOVED lines=22> */
[C---:B------:R-:W-:Y:S01]  /*0160*/  @P2 IADD3 R90, P0, PT, R11.reuse, UR4, RZ ;  /* 0x000000040b5a2c10 */ /* 0x040fe2000ff1e0ff */
[----:B------:R-:W4:Y:S03]  /*0170*/  S2R R25, SR_CTAID.X ;  /* 0x0000000000197919 */ /* 0x000f260000002500 */
[C---:B------:R-:W-:Y:S01]  /*0180*/  @P2 IADD3.X R91, PT, PT, R2.reuse, UR5, RZ, P0, !PT ;  /* 0x00000005025b2c10 */ /* 0x040fe200087fe4ff */
[----:B------:R-:W2:Y:S04]  /*0190*/  @!P4 LDC R100, c[0x0][0x434] ;  /* 0x00010d00ff64cb82 */ /* 0x000ea80000000800 */
[----:B------:R1:W5:Y:S02]  /*01a0*/  @P2 LDG.E R90, desc[UR12][R90.64] ;  /* 0x0000000c5a5a2981 */ /* 0x000364000c1e1900 */
[C---:B------:R-:W-:Y:S01]  /*01b0*/  @P3 IADD3 R14, P1, PT, R11.reuse, UR6, RZ ;  /* 0x000000060b0e3c10 */ /* 0x040fe2000ff3e0ff */
[----:B------:R-:W-:Y:S01]  /*01c0*/  IMAD.MOV.U32 R9, RZ, RZ, RZ ;  /* 0x000000ffff097224 */ /* 0x000fe200078e00ff */
[----:B------:R-:W2:Y:S01]  /*01d0*/  @!P2 LDC R6, c[0x0][0x43c] ;  /* 0x00010f00ff06ab82 */ /* 0x000ea20000000800 */
[----:B-1----:R-:W-:Y:S01]  /*01e0*/  IADD3 R10, P0, PT, R11, R4, RZ ;  /* 0x000000040b0a7210 */ /* 0x002fe20007f1e0ff */
[----:B------:R-:W1:Y:S04]  /*01f0*/  LDCU.U8 UR4, c[0x0][0x532] ;  /* 0x0000a640ff0477ac */ /* 0x000e680008000000 */
[----:B------:R-:W-:Y:S01]  /*0200*/  IMAD.X R11, R2, 0x1, R5, P0 ;  /* 0x00000001020b7824 */ /* 0x000fe200000e0605 */
[----:B------:R-:W-:-:S04]  /*0210*/  ISETP.NE.U32.AND P0, PT, R4, RZ, PT ;  /* 0x000000ff0400720c */ /* 0x000fc80003f05070 */
[----:B------:R-:W-:Y:S02]  /*0220*/  ISETP.NE.AND.EX P0, PT, R5, RZ, PT, P0 ;  /* 0x000000ff0500720c */ /* 0x000fe40003f05300 */
[----:B------:R-:W-:Y:S02]  /*0230*/  @P3 IADD3.X R15, PT, PT, R2, UR7, RZ, P1, !PT ;  /* 0x00000007020f3c10 */ /* 0x000fe40008ffe4ff */
[----:B------:R-:W2:Y:S03]  /*0240*/  @!P2 LDC.64 R2, c[0x0][0x488] ;  /* 0x00012200ff02ab82 */ /* 0x000ea60000000a00 */
[----:B------:R2:W5:Y:S01]  /*0250*/  @P3 LDG.E R9, desc[UR12][R14.64] ;  /* 0x0000000c0e093981 */ /* 0x000562000c1e1900 */
[----:B------:R-:W-:Y:S02]  /*0260*/  ISETP.EQ.U32.AND P3, PT, R4, RZ, PT ;  /* 0x000000ff0400720c */ /* 0x000fe40003f62070 */
[----:B-1----:R-:W-:-:S03]  /*0270*/  ISETP.NE.AND P1, PT, RZ, UR4, PT ;  /* 0x00000004ff007c0c */ /* 0x002fc6000bf25270 */
[----:B------:R-:W1:Y:S01]  /*0280*/  @!P0 LDC R4, c[0x0][0x438] ;  /* 0x00010e00ff048b82 */ /* 0x000e620000000800 */
[----:B------:R-:W-:Y:S01]  /*0290*/  ISETP.EQ.OR.EX P3, PT, R5, RZ, !P1, P3 ;  /* 0x000000ff0500720c */ /* 0x000fe20004f62730 */
[----:B---3--:R-:W-:Y:S02]  /*02a0*/  IMAD.MOV.U32 R12, RZ, RZ, -0x1 ;  /* 0xffffffffff0c7424 */ /* 0x008fe400078e00ff */
[----:B----4-:R-:W-:-:S10]  /*02b0*/  IMAD.SHL.U32 R95, R25, 0x40, RZ ;  /* 0x00000040195f7824 */ /* 0x010fd400078e00ff */
[----:B------:R3:W5:Y:S01]  /*02c0*/  @!P3 LDG.E R12, desc[UR12][R10.64] ;  /* 0x0000000c0a0cb981 */ /* 0x000762000c1e1900 */
[----:B--2---:R-:W-:-:S05]  /*02d0*/  @P4 IMAD.IADD R100, R7, 0x1, -R126 ;  /* 0x0000000107644824 */ /* 0x004fca00078e0a7e */
[----:B------:R-:W-:Y:S01]  /*02e0*/  ISETP.GT.AND P3, PT, R100, R95, PT ;  /* 0x0000005f6400720c */ /* 0x000fe20003f64270 */
[----:B-1-3--:R-:W-:-:S12]  /*02f0*/  @!P0 BRA `(.L_x_984) ;  /* 0x00000000000c8947 */ /* 0x00afd80003800000 */
[----:B------:R-:W2:Y:S02]  /*0300*/  @P1 LDG.E R5, desc[UR12][R10.64+0x4] ;  /* 0x0000040c0a051981 */ /* 0x000ea4000c1e1900 */
[----:B--2--5:R-:W-:-:S06]  /*0310*/  @P1 IADD3 R4, PT, PT, R5, -R12, RZ ;  /* 0x8000000c05041210 */ /* 0x024fcc0007ffe0ff */
[----:B------:R1:W5:Y:S02]  /*0320*/  @!P1 LDG.E R4, desc[UR12][R10.64] ;  /* 0x0000000c0a049981 */ /* 0x000364000c1e1900 */
.L_x_984:
[----:B------:R-:W-:Y:S05]  /*0330*/  @!P3 EXIT ;  /* 0x000000000000b94d */ /* 0x000fea0003800000 */
[----:B------:R-:W2:Y:S01]  /*0340*/  LDC R91, c[0x0][0x508] ;  /* 0x00014200ff5b7b82 */ /* 0x000ea20000000800 */
[----:B------:R-:W-:Y:S01]  /*0350*/  @!P2 ISETP.NE.U32.AND P0, PT, R2, RZ, PT ;  /* 0x000000ff0200a20c */ /* 0x000fe20003f05070 */
[----:B-----5:R-:W-:Y:S01]  /*0360*/  @P2 IMAD.IADD R90, R90, 0x1, -R9 ;  /* 0x000000015a5a2824 */ /* 0x020fe200078e0a09 */
[----:B------:R-:W3:Y:S01]  /*0370*/  S2R R127, SR_TID.X ;  /* 0x00000000007f7919 */ /* 0x000ee20000002100 */
[----:B------:R-:W-:Y:S01]  /*0380*/  VIADD R5, R25, 0x1 ;  /* 0x0000000119057836 */ /* 0x000fe20000000000 */
[----:B------:R-:W-:Y:S02]  /*0390*/  @!P2 ISETP.NE.AND.EX P0, PT, R3, RZ, PT, P0 ;  /* 0x000000ff0300a20c */ /* 0x000fe40003f05300 */
[----:B------:R-:W4:Y:S01]  /*03a0*/  S2R R3, SR_CTAID.Z ;  /* 0x0000000000037919 */ /* 0x000f220000002700 */
        /* <DEDUP_REMOVED lines=16> */
[----:B------:R-:W-:Y:S01]  /*04b0*/  SHF.R.U32.HI R14, RZ, 0x2, R127 ;  /* 0x00000002ff0e7819 */ /* 0x000fe2000001167f */
[----:B------:R-:W-:Y:S01]  /*04c0*/  IMAD.IADD R13, R100, 0x1, -R95 ;  /* 0x00000001640d7824 */ /* 0x000fe200078e0a5f */
[----:B-1----:R-:W-:-:S03]  /*04d0*/  LOP3.LUT P5, R10, R127, 0x3, RZ, 0xc0, !PT ;  /* 0x000000037f0a7812 */ /* 0x002fc600078ac0ff */
[C---:B------:R-:W-:Y:S01]  /*04e0*/  VIADD R12, R14.reuse, 0x20 ;  /* 0x000000200e0c7836 */ /* 0x040fe20000000000 */
[CC--:B------:R-:W-:Y:S01]  /*04f0*/  ISETP.GE.AND P3, PT, R14.reuse, R13.reuse, PT ;  /* 0x0000000d0e00720c */ /* 0x0c0fe20003f66270 */
[----:B------:R-:W1:Y:S01]  /*0500*/  LDC R11, c[0x0][0x434] ;  /* 0x00010d00ff0b7b82 */ /* 0x000e620000000800 */
[-C--:B------:R-:W-:Y:S02]  /*0510*/  ISETP.GE.OR P5, PT, R14, R13.reuse, P5 ;  /* 0x0000000d0e00720c */ /* 0x080fe40002fa6670 */
[----:B------:R-:W-:-:S05]  /*0520*/  ISETP.GE.AND P2, PT, R12, R13, PT ;  /* 0x0000000d0c00720c */ /* 0x000fca0003f46270 */
[----:B------:R-:W3:Y:S08]  /*0530*/  @!P1 LDC.64 R8, c[0x0][0x400] ;  /* 0x00010000ff089b82 */ /* 0x000ef00000000a00 */
[----:B------:R-:W4:Y:S01]  /*0540*/  @P1 LDC.64 R6, c[0x0][0x408] ;  /* 0x00010200ff061b82 */ /* 0x000f220000000a00 */
[----:B--2---:R-:W-:-:S07]  /*0550*/  ISETP.NE.AND P0, PT, R2, RZ, PT ;  /* 0x000000ff0200720c */ /* 0x004fce0003f05270 */
[----:B------:R-:W2:Y:S01]  /*0560*/  LDC.U8 R2, c[0x0][0x548] ;  /* 0x00015200ff027b82 */ /* 0x000ea20000000000 */
[----:B---3--:R-:W-:-:S07]  /*0570*/  @!P1 IMAD.WIDE.U32 R18, R0, R8, RZ ;  /* 0x0000000800129225 */ /* 0x008fce00078e00ff */
[----:B------:R-:W3:Y:S01]  /*0580*/  @P0 LDC.64 R4, c[0x0][0x430] ;  /* 0x00010c00ff040b82 */ /* 0x000ee20000000a00 */
[----:B------:R-:W-:Y:S02]  /*0590*/  @!P1 IMAD R9, R0, R9, R19 ;  /* 0x0000000900099224 */ /* 0x000fe400078e0213 */
[----:B----4-:R-:W-:Y:S01]  /*05a0*/  @P1 IMAD.WIDE.U32 R16, R126, R6, RZ ;  /* 0x000000067e101225 */ /* 0x010fe200078e00ff */
[----:B------:R-:W-:-:S03]  /*05b0*/  @!P1 MOV R6, R18 ;  /* 0x0000001200069202 */ /* 0x000fc60000000f00 */
[----:B------:R-:W-:Y:S02]  /*05c0*/  @P1 IMAD R9, R126, R7, R17 ;  /* 0x000000077e091224 */ /* 0x000fe400078e0211 */
[----:B------:R-:W4:Y:S01]  /*05d0*/  @P0 LDC R7, c[0x0][0x430] ;  /* 0x00010c00ff070b82 */ /* 0x000f220000000800 */
[----:B--2---:R-:W-:Y:S01]  /*05e0*/  ISETP.NE.AND P6, PT, R2, RZ, !P0 ;  /* 0x000000ff0200720c */ /* 0x004fe200047c5270 */
[----:B---3--:R-:W-:Y:S02]  /*05f0*/  @P0 IMAD R4, R4, R5, RZ ;  /* 0x0000000504040224 */ /* 0x008fe400078e02ff */
[----:B------:R-:W-:Y:S01]  /*0600*/  @P0 IMAD.MOV.U32 R5, RZ, RZ, 0x1 ;  /* 0x00000001ff050424 */ /* 0x000fe200078e00ff */
[----:B-1----:R-:W-:Y:S09]  /*0610*/  @P0 BRA `(.L_x_986) ;  /* 0x0000000000280947 */ /* 0x002ff20003800000 */
        /* <DEDUP_REMOVED lines=10> */
.L_x_986:
        /* <DEDUP_REMOVED lines=8> */
[----:B------:R-:W-:Y:S01]  /*0740*/  IMAD R95, R95, R7, RZ ;  /* 0x000000075f5f7224 */ /* 0x000fe200078e02ff */
[----:B------:R-:W-:Y:S01]  /*0750*/  IADD3 R8, P0, PT, R127, R6, RZ ;  /* 0x000000067f087210 */ /* 0x000fe20007f1e0ff */
[----:B------:R-:W-:Y:S01]  /*0760*/  @!P6 IMAD R4, R0, R5, R4 ;  /* 0x000000050004e224 */ /* 0x000fe200078e0204 */
[----:B------:R-:W-:Y:S01]  /*0770*/  SEL R0, R11, RZ, P6 ;  /* 0x000000ff0b007207 */ /* 0x000fe20003000000 */
[----:B------:R-:W-:Y:S01]  /*0780*/  IMAD.MOV.U32 R15, RZ, RZ, RZ ;  /* 0x000000ffff0f7224 */ /* 0x000fe200078e00ff */
[----:B------:R-:W-:Y:S01]  /*0790*/  SHF.R.S32.HI R11, RZ, 0x1f, R11 ;  /* 0x0000001fff0b7819 */ /* 0x000fe2000001140b */
[----:B------:R-:W-:Y:S01]  /*07a0*/  IMAD.X R9, RZ, RZ, R9, P0 ;  /* 0x000000ffff097224 */ /* 0x000fe200000e0609 */
[----:B------:R-:W-:Y:S01]  /*07b0*/  BSSY.RECONVERGENT B0, `(.L_x_987) ;  /* 0x0000016000007945 */ /* 0x000fe20003800200 */
[----:B------:R-:W-:Y:S01]  /*07c0*/  IADD3 R0, P1, P0, R95, R0, R4 ;  /* 0x000000005f007210 */ /* 0x000fe2000783e004 */
[----:B------:R-:W-:Y:S01]  /*07d0*/  IMAD.WIDE.U32 R16, R25, 0x40, R14 ;  /* 0x0000004019107825 */ /* 0x000fe200078e000e */
[----:B------:R-:W-:-:S02]  /*07e0*/  ISETP.NE.OR P4, PT, R10, RZ, P2 ;  /* 0x000000ff0a00720c */ /* 0x000fc40001785670 */
        /* <DEDUP_REMOVED lines=18> */
.L_x_988:
[----:B------:R-:W-:Y:S05]  /*0910*/  BSYNC.RECONVERGENT B0 ;  /* 0x0000000000007941 */ /* 0x000fea0003800200 */
.L_x_987:
        /* <DEDUP_REMOVED lines=16> */
.L_x_990:
[----:B------:R-:W-:Y:S05]  /*0a20*/  BSYNC.RECONVERGENT B0 ;  /* 0x0000000000007941 */ /* 0x000fea0003800200 */
.L_x_989:
        /* <DEDUP_REMOVED lines=11> */
.L_x_992:
[----:B------:R-:W-:Y:S05]  /*0ae0*/  BSYNC.RECONVERGENT B0 ;  /* 0x0000000000007941 */ /* 0x000fea0003800200 */
.L_x_991:
[----:B------:R-:W-:Y:S05]  /*0af0*/  @P4 EXIT ;  /* 0x000000000000494d */ /* 0x000fea0003800000 */
[----:B------:R-:W4:Y:S01]  /*0b00*/  LDCU.64 UR4, c[0x0][0x420] ;  /* 0x00008400ff0477ac */ /* 0x000f220008000a00 */
[----:B------:R-:W-:Y:S02]  /*0b10*/  IMAD R7, R12, R7, RZ ;  /* 0x000000070c077224 */ /* 0x000fe400078e02ff */
[----:B------:R-:W-:-:S03]  /*0b20*/  IMAD.MOV.U32 R5, RZ, RZ, 0x7f800000 ;  /* 0x7f800000ff057424 */ /* 0x000fc600078e00ff */
[----:B------:R-:W-:-:S04]  /*0b30*/  IADD3 R0, P0, PT, R7, R0, RZ ;  /* 0x0000000007007210 */ /* 0x000fc80007f1e0ff */
[----:B------:R-:W-:Y:S02]  /*0b40*/  LEA.HI.X.SX32 R7, R7, R2, 0x1, P0 ;  /* 0x0000000207077211 */ /* 0x000fe400000f0eff */
[----:B----4-:R-:W-:-:S04]  /*0b50*/  LEA R2, P0, R0, UR4, 0x2 ;  /* 0x0000000400027c11 */ /* 0x010fc8000f8010ff */
[----:B---3--:R-:W-:-:S05]  /*0b60*/  LEA.HI.X R3, R0, UR5, R7, 0x2, P0 ;  /* 0x0000000500037c11 */ /* 0x008fca00080f1407 */
[----:B------:R-:W-:Y:S01]  /*0b70*/  STG.E desc[UR12][R2.64], R5 ;  /* 0x0000000502007986 */ /* 0x000fe2000c10190c */
[----:B------:R-:W-:Y:S05]  /*0b80*/  EXIT ;  /* 0x000000000000794d */ /* 0x000fea0003800000 */
.L_x_985:
        /* <DEDUP_REMOVED lines=23> */
.L_x_993:
[----:B------:R-:W1:Y:S01]  /*0d00*/  LDC.64 R88, c[0x0][0x3b8] ;  /* 0x0000ee00ff587b82 */ /* 0x000e620000000a00 */
[----:B------:R-:W-:-:S05]  /*0d10*/  IADD3 R18, PT, PT, R9, R12, RZ ;  /* 0x0000000c09127210 */ /* 0x000fca0007ffe0ff */
[C---:B-1----:R-:W-:Y:S02]  /*0d20*/  IMAD R8, R18.reuse, R89, RZ ;  /* 0x0000005912087224 */ /* 0x042fe400078e02ff */
[----:B------:R-:W-:-:S05]  /*0d30*/  IMAD.WIDE.U32 R18, R18, R88, RZ ;  /* 0x0000005812127225 */ /* 0x000fca00078e00ff */
[----:B------:R-:W-:Y:S02]  /*0d40*/  IADD3 R8, PT, PT, R19, R8, RZ ;  /* 0x0000000813087210 */ /* 0x000fe40007ffe0ff */
.L_x_994:
        /* <DEDUP_REMOVED lines=39> */
.L_x_995:
[----:B------:R-:W1:Y:S01]  /*0fc0*/  LDC.64 R86, c[0x0][0x3c0] ;  /* 0x0000f000ff567b82 */ /* 0x000e620000000a00 */
[----:B------:R-:W-:-:S05]  /*0fd0*/  IADD3 R9, PT, PT, R9, R12, RZ ;  /* 0x0000000c09097210 */ /* 0x000fca0007ffe0ff */
[C---:B-1----:R-:W-:Y:S02]  /*0fe0*/  IMAD R7, R9.reuse, R87, RZ ;  /* 0x0000005709077224 */ /* 0x042fe400078e02ff */
[----:B------:R-:W-:-:S05]  /*0ff0*/  IMAD.WIDE.U32 R14, R9, R86, RZ ;  /* 0x00000056090e7225 */ /* 0x000fca00078e00ff */
[----:B------:R-:W-:-:S07]  /*1000*/  IADD3 R7, PT, PT, R15, R7, RZ ;  /* 0x000000070f077210 */ /* 0x000fce0007ffe0ff */
.L_x_996:
[----:B------:R-:W-:Y:S01]  /*1010*/  IMAD.IADD R121, R100, 0x1, -R95 ;  /* 0x0000000164797824 */ /* 0x000fe200078e0a5f */
[----:B------:R-:W-:Y:S01]  /*1020*/  SHF.R.U32.HI R102, RZ, 0x2, R127 ;  /* 0x00000002ff667819 */ /* 0x000fe2000001167f */
[----:B------:R-:W-:Y:S01]  /*1030*/  IMAD.SHL.U32 R92, R127, 0x8, RZ ;  /* 0x000000087f5c7824 */ /* 0x000fe200078e00ff */
[----:B------:R-:W1:Y:S01]  /*1040*/  LDCU.64 UR8, c[0x0][0x3c8] ;  /* 0x00007900ff0877ac */ /* 0x000e620008000a00 */
[----:B------:R-:W-:Y:S01]  /*1050*/  VIADD R11, R2, 0xffffffff ;  /* 0xffffffff020b7836 */ /* 0x000fe20000000000 */
[CC--:B------:R-:W-:Y:S01]  /*1060*/  ISETP.GE.AND P6, PT, R102.reuse, R121.reuse, PT ;  /* 0x000000796600720c */ /* 0x0c0fe20003fc6270 */
[----:B------:R-:W-:Y:S01]  /*1070*/  VIADD R0, R102, 0x20 ;  /* 0x0000002066007836 */ /* 0x000fe20000000000 */
[----:B------:R-:W-:Y:S01]  /*1080*/  LOP3.LUT R20, R92, 0x18, RZ, 0xc0, !PT ;  /* 0x000000185c147812 */ /* 0x000fe200078ec0ff */
[----:B------:R-:W-:Y:S01]  /*1090*/  IMAD R9, R11, -0x40, R90 ;  /* 0xffffffc00b097824 */ /* 0x000fe200078e025a */
[----:B------:R-:W2:Y:S01]  /*10a0*/  LDCU.128 UR4, c[0x0][0x3d0] ;  /* 0x00007a00ff0477ac */ /* 0x000ea20008000c00 */
[----:B------:R-:W-:Y:S01]  /*10b0*/  IMAD.MOV.U32 R103, RZ, RZ, RZ ;  /* 0x000000ffff677224 */ /* 0x000fe200078e00ff */
[----:B------:R-:W-:Y:S01]  /*10c0*/  IADD3 R18, P4, PT, R20, R18, RZ ;  /* 0x0000001214127210 */ /* 0x000fe20007f9e0ff */
[----:B------:R-:W-:Y:S01]  /*10d0*/  IMAD.SHL.U32 R94, R127, 0x20, RZ ;  /* 0x000000207f5e7824 */ /* 0x000fe200078e00ff */
[----:B------:R-:W-:Y:S01]  /*10e0*/  ISETP.GE.AND P5, PT, R0, R121, PT ;  /* 0x000000790000720c */ /* 0x000fe20003fa6270 */
[----:B------:R-:W-:Y:S01]  /*10f0*/  IMAD.WIDE.U32 R24, R25, 0x40, R102 ;  /* 0x0000004019187825 */ /* 0x000fe200078e0066 */
[----:B------:R-:W-:Y:S01]  /*1100*/  IADD3.X R19, PT, PT, RZ, R8, RZ, P4, !PT ;  /* 0x00000008ff137210 */ /* 0x000fe200027fe4ff */
[----:B------:R-:W3:Y:S01]  /*1110*/  LDCU.64 UR10, c[0x0][0x388] ;  /* 0x00007100ff0a77ac */ /* 0x000ee20008000a00 */
[----:B------:R-:W-:Y:S01]  /*1120*/  LOP3.LUT R8, R92, 0xd8, RZ, 0xc0, !PT ;  /* 0x000000d85c087812 */ /* 0x000fe200078ec0ff */
[----:B------:R-:W4:Y:S01]  /*1130*/  @!P6 LDC.64 R4, c[0x0][0x3b0] ;  /* 0x0000ec00ff04eb82 */ /* 0x000f220000000a00 */
[-C--:B------:R-:W-:Y:S01]  /*1140*/  ISETP.GE.AND P3, PT, R0, R9.reuse, PT ;  /* 0x000000090000720c */ /* 0x080fe20003f66270 */
[----:B------:R-:W-:Y:S01]  /*1150*/  IMAD.WIDE.U32 R18, R102, R88, R18 ;  /* 0x0000005866127225 */ /* 0x000fe200078e0012 */
[----:B------:R-:W-:-:S02]  /*1160*/  ISETP.GE.AND P2, PT, R0, R9, PT ;  /* 0x000000090000720c */ /* 0x000fc40003f46270 */
[----:B------:R-:W-:Y:S01]  /*1170*/  ISETP.GE.AND P4, PT, R102, R9, PT ;  /* 0x000000096600720c */ /* 0x000fe20003f86270 */
[----:B------:R-:W-:Y:S01]  /*1180*/  IMAD.SHL.U32 R0, R127, 0x4, RZ ;  /* 0x000000047f007824 */ /* 0x000fe200078e00ff */
[----:B------:R-:W-:Y:S01]  /*1190*/  LOP3.LUT R9, R8, 0x18, R127, 0x78, !PT ;  /* 0x0000001808097812 */ /* 0x000fe200078e787f */
[----:B------:R-:W-:Y:S01]  /*11a0*/  IMAD R19, R102, R89, R19 ;  /* 0x0000005966137224 */ /* 0x000fe200078e0213 */
[----:B------:R-:W-:Y:S01]  /*11b0*/  IADD3 R14, P1, PT, R20, R14, RZ ;  /* 0x0000000e140e7210 */ /* 0x000fe20007f3e0ff */
[----:B------:R-:W-:Y:S01]  /*11c0*/  IMAD.SHL.U32 R84, R88, 0x20, RZ ;  /* 0x0000002058547824 */ /* 0x000fe200078e00ff */
[----:B------:R-:W-:Y:S01]  /*11d0*/  IADD3 R20, P0, PT, R20, R21, RZ ;  /* 0x0000001514147210 */ /* 0x000fe20007f1e0ff */
[----:B--2---:R-:W-:Y:S01]  /*11e0*/  IMAD.WIDE.U32 R18, R10, UR4, R18 ;  /* 0x000000040a127c25 */ /* 0x004fe2000f8e0012 */
[----:B------:R-:W-:Y:S02]  /*11f0*/  LOP3.LUT R92, R9, 0x1f20, R92, 0xf8, !PT ;  /* 0x00001f20095c7812 */ /* 0x000fe400078ef85c */
[----:B------:R-:W2:Y:S01]  /*1200*/  @!P6 LDC.64 R8, c[0x0][0x380] ;  /* 0x0000e000ff08eb82 */ /* 0x000ea20000000a00 */
[----:B------:R-:W-:Y:S01]  /*1210*/  IMAD.X R21, RZ, RZ, R6, P0 ;  /* 0x000000ffff157224 */ /* 0x000fe200000e0606 */
[----:B------:R-:W-:Y:S01]  /*1220*/  LOP3.LUT R13, R94, 0xc0, RZ, 0xc0, !PT ;  /* 0x000000c05e0d7812 */ /* 0x000fe200078ec0ff */
[----:B------:R-:W-:Y:S01]  /*1230*/  IMAD.X R15, RZ, RZ, R7, P1 ;  /* 0x000000ffff0f7224 */ /* 0x000fe200008e0607 */
[----:B------:R-:W-:Y:S01]  /*1240*/  SHF.R.S32.HI R12, RZ, 0x1f, R10 ;  /* 0x0000001fff0c7819 */ /* 0x000fe2000001140a */
[----:B-1----:R-:W-:Y:S01]  /*1250*/  IMAD.WIDE.U32 R20, R3, UR8, R20 ;  /* 0x0000000803147c25 */ /* 0x002fe2000f8e0014 */
[----:B------:R-:W-:Y:S01]  /*1260*/  LOP3.LUT R0, R13, 0x18, R0, 0xf8, !PT ;  /* 0x000000180d007812 */ /* 0x000fe200078ef800 */
[----:B------:R-:W-:Y:S01]  /*1270*/  UMOV UR8, 0x400 ;  /* 0x0000040000087882 */ /* 0x000fe20000000000 */
[----:B------:R-:W1:Y:S01]  /*1280*/  @!P5 LDC.64 R6, c[0x0][0x3b0] ;  /* 0x0000ec00ff06db82 */ /* 0x000e620000000a00 */
[-C--:B----4-:R-:W-:Y:S01]  /*1290*/  @!P6 IMAD R16, R25, R4.reuse, RZ ;  /* 0x000000041910e224 */ /* 0x090fe200078e02ff */
[C---:B------:R-:W-:Y:S01]  /*12a0*/  @!P5 IADD3 R13, P0, PT, R24.reuse, 0x20, RZ ;  /* 0x00000020180dd810 */ /* 0x040fe20007f1e0ff */
[----:B------:R-:W-:Y:S01]  /*12b0*/  IMAD R21, R3, UR9, R21 ;  /* 0x0000000903157c24 */ /* 0x000fe2000f8e0215 */
[----:B------:R-:W-:Y:S01]  /*12c0*/  SHF.R.U32.HI R93, RZ, 0x1, R127 ;  /* 0x00000001ff5d7819 */ /* 0x000fe2000001167f */
[----:B------:R-:W-:Y:S01]  /*12d0*/  @!P6 IMAD R16, R24, R5, R16 ;  /* 0x000000051810e224 */ /* 0x000fe200078e0210 */
[----:B------:R-:W-:Y:S01]  /*12e0*/  @!P5 IADD3.X R3, PT, PT, RZ, R25, RZ, P0, !PT ;  /* 0x00000019ff03d210 */ /* 0x000fe200007fe4ff */
[----:B------:R-:W-:Y:S01]  /*12f0*/  IMAD R5, R12, UR4, RZ ;  /* 0x000000040c057c24 */ /* 0x000fe2000f8e02ff */
[----:B------:R-:W4:Y:S01]  /*1300*/  S2UR UR4, SR_CgaCtaId ;  /* 0x00000000000479c3 */ /* 0x000f220000008800 */
[----:B------:R-:W-:Y:S01]  /*1310*/  @!P6 IMAD.WIDE.U32 R24, R24, R4, R20 ;  /* 0x000000041818e225 */ /* 0x000fe200078e0014 */
[----:B---3--:R-:W-:-:S02]  /*1320*/  LEA R125, P0, R18, UR10, 0x1 ;  /* 0x0000000a127d7c11 */ /* 0x008fc4000f8008ff */
[----:B------:R-:W-:Y:S01]  /*1330*/  @!P5 MOV R27, R21 ;  /* 0x00000015001bd202 */ /* 0x000fe20000000f00 */
[----:B------:R-:W-:Y:S01]  /*1340*/  IMAD R124, R10, UR5, R5 ;  /* 0x000000050a7c7c24 */ /* 0x000fe2000f8e0205 */
[----:B------:R-:W-:Y:S01]  /*1350*/  LOP3.LUT R85, R0, 0x8, R93, 0x78, !PT ;  /* 0x0000000800557812 */ /* 0x000fe200078e785d */
[----:B------:R-:W-:Y:S01]  /*1360*/  @!P6 IMAD.IADD R16, R25, 0x1, R16 ;  /* 0x000000011910e824 */ /* 0x000fe200078e0210 */
[----:B------:R-:W3:Y:S01]  /*1370*/  @!P5 LDC.64 R4, c[0x0][0x380] ;  /* 0x0000e000ff04db82 */ /* 0x000ee20000000a00 */
[----:B------:R-:W-:Y:S02]  /*1380*/  IMAD.IADD R124, R19, 0x1, R124 ;  /* 0x00000001137c7824 */ /* 0x000fe400078e027c */
[----:B------:R-:W-:Y:S02]  /*1390*/  @!P5 IMAD.MOV.U32 R26, RZ, RZ, R20 ;  /* 0x000000ffff1ad224 */ /* 0x000fe400078e0014 */
[----:B------:R-:W-:Y:S01]  /*13a0*/  IMAD.WIDE.U32 R14, R102, R86, R14 ;  /* 0x00000056660e7225 */ /* 0x000fe200078e000e */
[----:B------:R-:W-:-:S02]  /*13b0*/  LEA.HI.X R124, R18, UR11, R124, 0x1, P0 ;  /* 0x0000000b127c7c11 */ /* 0x000fc400080f0c7c */
[--C-:B------:R-:W-:Y:S01]  /*13c0*/  SHF.L.U64.HI R18, R88, 0x6, R89.reuse ;  /* 0x0000000658127819 */ /* 0x100fe20000010259 */
[----:B-1----:R-:W-:Y:S01]  /*13d0*/  @!P5 IMAD R20, R3, R6, RZ ;  /* 0x000000060314d224 */ /* 0x002fe200078e02ff */
[----:B--2---:R-:W-:Y:S01]  /*13e0*/  @!P6 LEA R22, P0, R24, R8, 0x1 ;  /* 0x000000081816e211 */ /* 0x004fe200078008ff */
[C---:B------:R-:W-:Y:S01]  /*13f0*/  IMAD.SHL.U32 R8, R88.reuse, 0x40, RZ ;  /* 0x0000004058087824 */ /* 0x040fe200078e00ff */
[----:B------:R-:W-:Y:S01]  /*1400*/  SHF.L.U64.HI R3, R88, 0x5, R89 ;  /* 0x0000000558037819 */ /* 0x000fe20000010259 */
[----:B------:R-:W-:Y:S01]  /*1410*/  IMAD R18, R18, R11, RZ ;  /* 0x0000000b12127224 */ /* 0x000fe200078e02ff */
[----:B------:R-:W-:Y:S01]  /*1420*/  @!P6 LEA.HI.X R23, R24, R9, R16, 0x1, P0 ;  /* 0x000000091817e211 */ /* 0x000fe200000f0c10 */
[----:B------:R-:W-:Y:S01]  /*1430*/  IMAD.WIDE.U32 R8, R8, R11, RZ ;  /* 0x0000000b08087225 */ /* 0x000fe200078e00ff */
[----:B----4-:R-:W-:-:S03]  /*1440*/  ULEA UR5, UR4, UR8, 0x18 ;  /* 0x0000000804057291 */ /* 0x010fc6000f8ec0ff */
[----:B------:R-:W-:Y:S01]  /*1450*/  IMAD.IADD R9, R9, 0x1, R18 ;  /* 0x0000000109097824 */ /* 0x000fe200078e0212 */
[----:B------:R-:W-:Y:S01]  /*1460*/  @!P4 LEA R16, P1, R8, R125, 0x1 ;  /* 0x0000007d0810c211 */ /* 0x000fe200078208ff */
[C---:B------:R-:W-:Y:S01]  /*1470*/  @!P5 IMAD R7, R13.reuse, R7, R20 ;  /* 0x000000070d07d224 */ /* 0x040fe200078e0214 */
[----:B------:R-:W-:Y:S01]  /*1480*/  LEA R128, R92, UR5, 0x1 ;  /* 0x000000055c807c11 */ /* 0x000fe2000f8e08ff */
[----:B------:R-:W-:Y:S01]  /*1490*/  @!P5 IMAD.WIDE.U32 R26, R13, R6, R26 ;  /* 0x000000060d1ad225 */ /* 0x000fe200078e001a */
[----:B------:R-:W-:Y:S02]  /*14a0*/  @!P4 LEA.HI.X R17, R8, R124, R9, 0x1, P1 ;  /* 0x0000007c0811c211 */ /* 0x000fe400008f0c09 */
[----:B------:R-:W-:Y:S01]  /*14b0*/  @!P3 IADD3 R6, P0, PT, R84, R8, RZ ;  /* 0x000000085406b210 */ /* 0x000fe20007f1e0ff */
[----:B------:R-:W-:Y:S01]  /*14c0*/  @!P5 IMAD.IADD R7, R27, 0x1, R7 ;  /* 0x000000011b07d824 */ /* 0x000fe200078e0207 */
[----:B---3--:R-:W-:Y:S01]  /*14d0*/  @!P5 LEA R4, P1, R26, R4, 0x1 ;  /* 0x000000041a04d211 */ /* 0x008fe200078208ff */
[----:B------:R-:W-:Y:S01]  /*14e0*/  @!PT LDS RZ, [RZ] ;  /* 0x00000000fffff984 */ /* 0x000fe20000000800 */
[----:B------:R-:W-:Y:S01]  /*14f0*/  @!PT LDS RZ, [RZ] ;  /* 0x00000000fffff984 */ /* 0x000fe20000000800 */
[----:B------:R-:W-:Y:S01]  /*1500*/  @!PT LDS RZ, [RZ] ;  /* 0x00000000fffff984 */ /* 0x000fe20000000800 */
[----:B------:R-:W-:Y:S01]  /*1510*/  @!P6 LDGSTS.E.BYPASS.LTC128B.128 [R128], desc[UR12][R22.64] ;  /* 0x000000001680efae */ /* 0x000fe2000b981a0c */
[----:B------:R-:W-:Y:S01]  /*1520*/  IMAD R15, R102, R87, R15 ;  /* 0x00000057660f7224 */ /* 0x000fe200078e020f */
[----:B------:R-:W-:Y:S01]  /*1530*/  SHF.L.U32 R18, R86, 0x6, RZ ;  /* 0x0000000656127819 */ /* 0x000fe200000006ff */
[----:B------:R-:W-:Y:S01]  /*1540*/  @!P3 IMAD.X R9, R3, 0x1, R9, P0 ;  /* 0x000000010309b824 */ /* 0x000fe200000e0609 */
[----:B------:R-:W-:Y:S01]  /*1550*/  @!P5 LEA.HI.X R5, R26, R5, R7, 0x1, P1 ;  /* 0x000000051a05d211 */ /* 0x000fe200008f0c07 */
[----:B------:R-:W-:Y:S01]  /*1560*/  @!P6 LDGSTS.E.BYPASS.LTC128B.128 [R128+0x1000], desc[UR12][R22.64+0x40] ;  /* 0x010000401680efae */ /* 0x000fe2000b981a0c */
[----:B------:R-:W-:Y:S01]  /*1570*/  @!P3 LEA R8, P0, R6, R125, 0x1 ;  /* 0x0000007d0608b211 */ /* 0x000fe200078008ff */
[----:B------:R-:W-:Y:S01]  /*1580*/  IMAD R13, R12, UR6, RZ ;  /* 0x000000060c0d7c24 */ /* 0x000fe2000f8e02ff */
[----:B------:R-:W-:Y:S01]  /*1590*/  LOP3.LUT R7, R94, 0x120, RZ, 0xc0, !PT ;  /* 0x000001205e077812 */ /* 0x000fe200078ec0ff */
[----:B------:R-:W-:Y:S01]  /*15a0*/  @!P6 LDGSTS.E.BYPASS.LTC128B.128 [R128+0x2000], desc[UR12][R22.64+0x80] ;  /* 0x020000801680efae */ /* 0x000fe2000b981a0c */
[----:B------:R-:W-:Y:S01]  /*15b0*/  @!P3 LEA.HI.X R9, R6, R124, R9, 0x1, P0 ;  /* 0x0000007c0609b211 */ /* 0x000fe200000f0c09 */
[----:B------:R-:W-:Y:S01]  /*15c0*/  IMAD R13, R10, UR7, R13 ;  /* 0x000000070a0d7c24 */ /* 0x000fe2000f8e020d */
[----:B------:R-:W-:Y:S01]  /*15d0*/  SHF.L.U64.HI R6, R86, 0x6, R87 ;  /* 0x0000000656067819 */ /* 0x000fe20000010257 */
[----:B------:R-:W-:Y:S01]  /*15e0*/  @!P5 LDGSTS.E.BYPASS.LTC128B.128 [R128+0x800], desc[UR12][R4.64] ;  /* 0x008000000480dfae */ /* 0x000fe2000b981a0c */
[----:B------:R-:W-:Y:S01]  /*15f0*/  IMAD.WIDE.U32 R14, R10, UR6, R14 ;  /* 0x000000060a0e7c25 */ /* 0x000fe2000f8e000e */
[----:B------:R-:W1:Y:S01]  /*1600*/  LDCU.64 UR6, c[0x0][0x390] ;  /* 0x00007200ff0677ac */ /* 0x000e620008000a00 */
[----:B------:R-:W-:Y:S01]  /*1610*/  LOP3.LUT P6, RZ, R127, 0x4, RZ, 0xc0, !PT ;  /* 0x000000047fff7812 */ /* 0x000fe200078cc0ff */
[----:B------:R-:W-:Y:S01]  /*1620*/  @!P5 LDGSTS.E.BYPASS.LTC128B.128 [R128+0x1800], desc[UR12][R4.64+0x40] ;  /* 0x018000400480dfae */ /* 0x000fe2000b981a0c */
[-C--:B------:R-:W-:Y:S01]  /*1630*/  IMAD R21, R6, R11.reuse, RZ ;  /* 0x0000000b06157224 */ /* 0x080fe200078e02ff */
[----:B------:R-:W-:Y:S01]  /*1640*/  LOP3.LUT R102, R102, 0x7, RZ, 0xc0, !PT ;  /* 0x0000000766667812 */ /* 0x000fe200078ec0ff */
[----:B------:R-:W-:Y:S01]  /*1650*/  IMAD.WIDE.U32 R18, R18, R11, RZ ;  /* 0x0000000b12127225 */ /* 0x000fe200078e00ff */
[----:B------:R2:W-:Y:S01]  /*1660*/  @!P5 LDGSTS.E.BYPASS.LTC128B.128 [R128+0x2800], desc[UR12][R4.64+0x80] ;  /* 0x028000800480dfae */ /* 0x0005e2000b981a0c */
[----:B------:R-:W-:-:S02]  /*1670*/  ISETP.NE.AND P5, PT, R2, 0x1, PT ;  /* 0x000000010200780c */ /* 0x000fc40003fa5270 */
[----:B------:R-:W-:Y:S01]  /*1680*/  IMAD.IADD R13, R15, 0x1, R13 ;  /* 0x000000010f0d7824 */ /* 0x000fe200078e020d */
[----:B------:R-:W-:Y:S04]  /*1690*/  @!P4 LDGSTS.E.BYPASS.LTC128B.128 [R128+0x3000], desc[UR12][R16.64] ;  /* 0x030000001080cfae */ /* 0x000fe8000b981a0c */
[----:B------:R-:W-:Y:S04]  /*16a0*/  @!P4 LDGSTS.E.BYPASS.LTC128B.128 [R128+0x4000], desc[UR12][R16.64+0x40] ;  /* 0x040000401080cfae */ /* 0x000fe8000b981a0c */
[----:B------:R-:W-:Y:S01]  /*16b0*/  @!P4 LDGSTS.E.BYPASS.LTC128B.128 [R128+0x5000], desc[UR12][R16.64+0x80] ;  /* 0x050000801080cfae */ /* 0x000fe2000b981a0c */
[C---:B-1----:R-:W-:Y:S01]  /*16c0*/  LEA R123, P0, R14.reuse, UR6, 0x1 ;  /* 0x000000060e7b7c11 */ /* 0x042fe2000f8008ff */
[----:B------:R-:W1:Y:S02]  /*16d0*/  LDCU UR6, c[0x0][0x50c] ;  /* 0x0000a180ff0677ac */ /* 0x000e640008000800 */
[----:B------:R-:W-:Y:S01]  /*16e0*/  @!P3 LDGSTS.E.BYPASS.LTC128B.128 [R128+0x3800], desc[UR12][R8.64] ;  /* 0x038000000880bfae */ /* 0x000fe2000b981a0c */
[----:B------:R-:W-:-:S02]  /*16f0*/  LEA.HI.X R122, R14, UR7, R13, 0x1, P0 ;  /* 0x000000070e7a7c11 */ /* 0x000fc400080f0c0d */
[----:B------:R-:W-:Y:S01]  /*1700*/  @!P4 LEA R10, P1, R18, R123, 0x1 ;  /* 0x0000007b120ac211 */ /* 0x000fe200078208ff */
[----:B------:R-:W-:Y:S01]  /*1710*/  @!P3 LDGSTS.E.BYPASS.LTC128B.128 [R128+0x4800], desc[UR12][R8.64+0x40] ;  /* 0x048000400880bfae */ /* 0x000fe2000b981a0c */
[----:B------:R-:W-:-:S03]  /*1720*/  @!P2 LEA R6, P0, R86, R18, 0x5 ;  /* 0x000000125606a211 */ /* 0x000fc600078028ff */
[----:B------:R3:W-:Y:S01]  /*1730*/  @!P3 LDGSTS.E.BYPASS.LTC128B.128 [R128+0x5800], desc[UR12][R8.64+0x80] ;  /* 0x058000800880bfae */ /* 0x0007e2000b981a0c */
[----:B--2---:R-:W-:-:S03]  /*1740*/  IMAD.SHL.U32 R4, R127, 0x10, RZ ;  /* 0x000000107f047824 */ /* 0x004fc600078e00ff */
[----:B------:R-:W0:Y:S01]  /*1750*/  LDGDEPBAR ;  /* 0x00000000000079af */ /* 0x000e220000000000 */
[----:B------:R-:W-:Y:S01]  /*1760*/  IMAD.IADD R5, R19, 0x1, R21 ;  /* 0x0000000113057824 */ /* 0x000fe200078e0215 */
[----:B------:R-:W-:-:S04]  /*1770*/  LOP3.LUT R119, R4, 0x100, RZ, 0xc0, !PT ;  /* 0x0000010004777812 */ /* 0x000fc800078ec0ff */
[----:B------:R-:W-:Y:S02]  /*1780*/  @!P4 LEA.HI.X R11, R18, R122, R5, 0x1, P1 ;  /* 0x0000007a120bc211 */ /* 0x000fe400008f0c05 */
[----:B------:R-:W-:Y:S02]  /*1790*/  LOP3.LUT R120, R7, 0x3e00, R4, 0xf8, !PT ;  /* 0x00003e0007787812 */ /* 0x000fe400078ef804 */
[----:B------:R-:W-:Y:S02]  /*17a0*/  LOP3.LUT R119, R119, 0x20, R94, 0xf8, !PT ;  /* 0x0000002077777812 */ /* 0x000fe400078ef85e */
[----:B------:R-:W-:Y:S02]  /*17b0*/  @!P2 LEA.HI.X R5, R86, R5, R87, 0x5, P0 ;  /* 0x000000055605a211 */ /* 0x000fe400000f2c57 */
[----:B------:R-:W-:Y:S02]  /*17c0*/  @!P2 LEA R4, P0, R6, R123, 0x1 ;  /* 0x0000007b0604a211 */ /* 0x000fe400078008ff */
[----:B------:R-:W-:-:S02]  /*17d0*/  LOP3.LUT R120, R120, R85, RZ, 0xfc, !PT ;  /* 0x0000005578787212 */ /* 0x000fc400078efcff */
[----:B------:R-:W-:Y:S02]  /*17e0*/  @!P2 LEA.HI.X R5, R6, R122, R5, 0x1, P0 ;  /* 0x0000007a0605a211 */ /* 0x000fe400000f0c05 */
[----:B------:R-:W-:Y:S02]  /*17f0*/  LEA R120, R120, UR5, 0x1 ;  /* 0x0000000578787c11 */ /* 0x000fe4000f8e08ff */
[----:B---3--:R-:W-:Y:S01]  /*1800*/  LOP3.LUT R8, R0, 0x8, R127, 0x78, !PT ;  /* 0x0000000800087812 */ /* 0x008fe200078e787f */
[----:B------:R-:W-:-:S04]  /*1810*/  DEPBAR.LE SB0, 0x0 ;  /* 0x000080000000791a */ /* 0x000fc80000000000 */
[----:B------:R-:W-:Y:S01]  /*1820*/  BAR.SYNC.DEFER_BLOCKING 0x0 ;  /* 0x0000000000007b1d */ /* 0x000fe20000010000 */
[----:B------:R-:W-:Y:S02]  /*1830*/  LOP3.LUT R119, R119, R8, RZ, 0xfc, !PT ;  /* 0x0000000877777212 */ /* 0x000fe400078efcff */
[----:B------:R-:W-:Y:S02]  /*1840*/  MOV R0, 0x20 ;  /* 0x0000002000007802 */ /* 0x000fe40000000f00 */
        /* <DEDUP_REMOVED lines=24> */
[----:B------:R-:W-:Y:S04]  /*19d0*/  LDSM.16.M88.4 R76, [R118] ;  /* 0x00000000764c783b */ /* 0x000fe80000000200 */
[----:B------:R-:W-:Y:S04]  /*19e0*/  LDSM.16.M88.4 R96, [R117+0x3000] ;  /* 0x003000007560783b */ /* 0x000fe80000000200 */
[----:B------:R-:W4:Y:S04]  /*19f0*/  LDSM.16.M88.4 R56, [R119+0x3400] ;  /* 0x003400007738783b */ /* 0x000f280000000200 */
[----:B------:R-:W5:Y:S01]  /*1a00*/  LDSM.16.M88.4 R48, [R119+0x3800] ;  /* 0x003800007730783b */ /* 0x000f620000000200 */
[----:B--2---:R-:W-:-:S03]  /*1a10*/  P2R R4, PR, RZ, 0x40 ;  /* 0x00000040ff047803 */ /* 0x004fc60000000000 */
[----:B------:R-:W-:Y:S04]  /*1a20*/  LDSM.16.M88.4 R36, [R120+0x1000] ;  /* 0x001000007824783b */ /* 0x000fe80000000200 */
[----:B------:R-:W-:Y:S04]  /*1a30*/  LDSM.16.M88.4 R80, [R119+0x4000] ;  /* 0x004000007750783b */ /* 0x000fe80000000200 */
[----:B------:R-:W2:Y:S04]  /*1a40*/  LDSM.16.M88.4 R4, [R119+0x3c00] ;  /* 0x003c00007704783b */ /* 0x000ea80000000200 */
[----:B------:R-:W1:Y:S04]  /*1a50*/  LDSM.16.M88.4 R72, [R117+0x3400] ;  /* 0x003400007548783b */ /* 0x000e680000000200 */
[----:B------:R-:W1:Y:S01]  /*1a60*/  LDSM.16.M88.4 R64, [R117+0x3c00] ;  /* 0x003c00007540783b */ /* 0x000e620000000200 */
[C---:B---3--:R-:W-:Y:S03]  /*1a70*/  HMMA.16816.F32 R12, R40.reuse, R24, RZ ;  /* 0x00000018280c723c */ /* 0x048fe600000018ff */
[----:B------:R-:W-:Y:S04]  /*1a80*/  LDSM.16.M88.4 R20, [R118+0x1000] ;  /* 0x001000007614783b */ /* 0x000fe80000000200 */
[----:B------:R-:W3:Y:S01]  /*1a90*/  LDSM.16.M88.4 R16, [R117+0x4000] ;  /* 0x004000007510783b */ /* 0x000ee20000000200 */
[C---:B------:R-:W-:Y:S03]  /*1aa0*/  HMMA.16816.F32 R24, R40.reuse, R26, RZ ;  /* 0x0000001a2818723c */ /* 0x040fe600000018ff */
[----:B------:R-:W3:Y:S04]  /*1ab0*/  LDSM.16.M88.4 R32, [R119+0x4400] ;  /* 0x004400007720783b */ /* 0x000ee80000000200 */
[----:B------:R-:W-:Y:S01]  /*1ac0*/  LDSM.16.M88.4 R8, [R120+0x2000] ;  /* 0x002000007808783b */ /* 0x000fe20000000200 */
[----:B----4-:R-:W-:Y:S03]  /*1ad0*/  HMMA.16816.F32 R60, R40, R56, RZ ;  /* 0x00000038283c723c */ /* 0x010fe600000018ff */
[----:B------:R-:W-:Y:S04]  /*1ae0*/  LDSM.16.M88.4 R68, [R117+0x3800] ;  /* 0x003800007544783b */ /* 0x000fe80000000200 */
[----:B------:R-:W-:Y:S01]  /*1af0*/  LDSM.16.M88.4 R28, [R119+0x4800] ;  /* 0x00480000771c783b */ /* 0x000fe20000000200 */
[----:B------:R-:W-:Y:S03]  /*1b00*/  HMMA.16816.F32 R12, R76, R96, R12 ;  /* 0x000000604c0c723c */ /* 0x000fe6000000180c */
[----:B------:R-:W0:Y:S05]  /*1b10*/  LDGDEPBAR ;  /* 0x00000000000079af */ /* 0x000e2a0000000000 */
[C---:B------:R-:W-:Y:S08]  /*1b20*/  HMMA.16816.F32 R56, R40.reuse, R58, RZ ;  /* 0x0000003a2838723c */ /* 0x040ff000000018ff */
[C---:B-----5:R-:W-:Y:S08]  /*1b30*/  HMMA.16816.F32 R52, R40.reuse, R48, RZ ;  /* 0x000000302834723c */ /* 0x060ff000000018ff */
[C---:B------:R-:W-:Y:S08]  /*1b40*/  HMMA.16816.F32 R48, R40.reuse, R50, RZ ;  /* 0x000000322830723c */ /* 0x040ff000000018ff */
[C---:B--2---:R-:W-:Y:S08]  /*1b50*/  HMMA.16816.F32 R44, R40.reuse, R4, RZ ;  /* 0x00000004282c723c */ /* 0x044ff000000018ff */
[----:B------:R-:W-:Y:S01]  /*1b60*/  HMMA.16816.F32 R40, R40, R6, RZ ;  /* 0x000000062828723c */ /* 0x000fe200000018ff */
[----:B------:R-:W2:Y:S07]  /*1b70*/  LDSM.16.M88.4 R4, [R119+0x5000] ;  /* 0x005000007704783b */ /* 0x000eae0000000200 */
[----:B------:R-:W-:Y:S08]  /*1b80*/  HMMA.16816.F32 R24, R76, R98, R24 ;  /* 0x000000624c18723c */ /* 0x000ff00000001818 */
[----:B------:R-:W-:Y:S08]  /*1b90*/  HMMA.16816.F32 R12, R36, R80, R12 ;  /* 0x00000050240c723c */ /* 0x000ff0000000180c */
[C---:B-1----:R-:W-:Y:S08]  /*1ba0*/  HMMA.16816.F32 R60, R76.reuse, R72, R60 ;  /* 0x000000484c3c723c */ /* 0x042ff0000000183c */
[C---:B------:R-:W-:Y:S08]  /*1bb0*/  HMMA.16816.F32 R56, R76.reuse, R74, R56 ;  /* 0x0000004a4c38723c */ /* 0x040ff00000001838 */
[C---:B------:R-:W-:Y:S08]  /*1bc0*/  HMMA.16816.F32 R44, R76.reuse, R64, R44 ;  /* 0x000000404c2c723c */ /* 0x040ff0000000182c */
[----:B------:R-:W-:Y:S01]  /*1bd0*/  HMMA.16816.F32 R40, R76, R66, R40 ;  /* 0x000000424c28723c */ /* 0x000fe20000001828 */
[----:B------:R-:W-:Y:S07]  /*1be0*/  LDSM.16.M88.4 R64, [R117+0x5000] ;  /* 0x005000007540783b */ /* 0x000fee0000000200 */
[----:B------:R-:W-:Y:S01]  /*1bf0*/  HMMA.16816.F32 R80, R36, R82, R24 ;  /* 0x000000522450723c */ /* 0x000fe20000001818 */
[----:B------:R-:W1:Y:S07]  /*1c00*/  LDSM.16.M88.4 R24, [R118+0x2000] ;  /* 0x002000007618783b */ /* 0x000e6e0000000200 */
[----:B---3--:R-:W-:Y:S08]  /*1c10*/  HMMA.16816.F32 R12, R20, R16, R12 ;  /* 0x00000010140c723c */ /* 0x008ff0000000180c */
[C---:B------:R-:W-:Y:S08]  /*1c20*/  HMMA.16816.F32 R60, R36.reuse, R32, R60 ;  /* 0x00000020243c723c */ /* 0x040ff0000000183c */
[----:B------:R-:W-:Y:S01]  /*1c30*/  HMMA.16816.F32 R56, R36, R34, R56 ;  /* 0x000000222438723c */ /* 0x000fe20000001838 */
[----:B------:R-:W3:Y:S07]  /*1c40*/  LDSM.16.M88.4 R32, [R117+0x4400] ;  /* 0x004400007520783b */ /* 0x000eee0000000200 */
[----:B--2---:R-:W-:Y:S08]  /*1c50*/  HMMA.16816.F32 R12, R8, R4, R12 ;  /* 0x00000004080c723c */ /* 0x004ff0000000180c */
[----:B------:R-:W-:Y:S01]  /*1c60*/  HMMA.16816.F32 R80, R20, R18, R80 ;  /* 0x000000121450723c */ /* 0x000fe20000001850 */
[----:B------:R-:W2:Y:S07]  /*1c70*/  LDSM.16.M88.4 R16, [R119+0x5400] ;  /* 0x005400007710783b */ /* 0x000eae0000000200 */
[C---:B------:R-:W-:Y:S08]  /*1c80*/  HMMA.16816.F32 R52, R76.reuse, R68, R52 ;  /* 0x000000444c34723c */ /* 0x040ff00000001834 */
[----:B------:R-:W-:Y:S01]  /*1c90*/  HMMA.16816.F32 R48, R76, R70, R48 ;  /* 0x000000464c30723c */ /* 0x000fe20000001830 */
[----:B------:R-:W-:Y:S07]  /*1ca0*/  LDSM.16.M88.4 R68, [R119+0x4c00] ;  /* 0x004c00007744783b */ /* 0x000fee0000000200 */
[----:B-1----:R-:W-:Y:S08]  /*1cb0*/  HMMA.16816.F32 R12, R24, R64, R12 ;  /* 0x00000040180c723c */ /* 0x002ff0000000180c */
[----:B------:R-:W-:Y:S01]  /*1cc0*/  HMMA.16816.F32 R80, R8, R6, R80 ;  /* 0x000000060850723c */ /* 0x000fe20000001850 */
[----:B------:R-:W-:Y:S07]  /*1cd0*/  LDSM.16.M88.4 R4, [R117+0x5400] ;  /* 0x005400007504783b */ /* 0x000fee0000000200 */
[----:B------:R-:W-:Y:S03]  /*1ce0*/  HMMA.16816.F32 R52, R36, R28, R52 ;  /* 0x0000001c2434723c */ /* 0x000fe60000001834 */
[----:B------:R-:W-:Y:S01]  /*1cf0*/  FMUL.FTZ R12, R12, UR6 ;  /* 0x000000060c0c7c20 */ /* 0x000fe20008410000 */
[----:B------:R-:W-:-:S03]  /*1d00*/  FMUL.FTZ R65, R13, UR6 ;  /* 0x000000060d417c20 */ /* 0x000fc60008410000 */
[----:B------:R1:W4:Y:S01]  /*1d10*/  MUFU.TANH R64, R12 ;  /* 0x0000000c00407308 */ /* 0x0003220000002400 */
[----:B------:R-:W-:Y:S01]  /*1d20*/  HMMA.16816.F32 R48, R36, R30, R48 ;  /* 0x0000001e2430723c */ /* 0x000fe20000001830 */
[----:B------:R-:W5:Y:S06]  /*1d30*/  LDSM.16.M88.4 R28, [R117+0x4800] ;  /* 0x00480000751c783b */ /* 0x000f6c0000000200 */
[----:B------:R-:W1:Y:S01]  /*1d40*/  MUFU.TANH R65, R65 ;  /* 0x0000004100417308 */ /* 0x000e620000002400 */
[C---:B---3--:R-:W-:Y:S08]  /*1d50*/  HMMA.16816.F32 R60, R20.reuse, R32, R60 ;  /* 0x00000020143c723c */ /* 0x048ff0000000183c */
[----:B------:R-:W-:Y:S01]  /*1d60*/  HMMA.16816.F32 R56, R20, R34, R56 ;  /* 0x000000221438723c */ /* 0x000fe20000001838 */
[----:B------:R-:W-:Y:S07]  /*1d70*/  LDSM.16.M88.4 R32, [R117+0x4c00] ;  /* 0x004c00007520783b */ /* 0x000fee0000000200 */
[----:B------:R-:W-:Y:S01]  /*1d80*/  HMMA.16816.F32 R80, R24, R66, R80 ;  /* 0x000000421850723c */ /* 0x000fe20000001850 */
[----:B------:R-:W-:Y:S01]  /*1d90*/  FMUL.FTZ R66, R14, UR6 ;  /* 0x000000060e427c20 */ /* 0x000fe20008410000 */
[----:B------:R-:W-:-:S02]  /*1da0*/  FMUL.FTZ R67, R15, UR6 ;  /* 0x000000060f437c20 */ /* 0x000fc40008410000 */
[----:B-1----:R-:W1:Y:S03]  /*1db0*/  LDSM.16.M88.4 R12, [R119+0x5800] ;  /* 0x00580000770c783b */ /* 0x002e660000000200 */
[----:B------:R-:W3:Y:S01]  /*1dc0*/  MUFU.TANH R66, R66 ;  /* 0x0000004200427308 */ /* 0x000ee20000002400 */
[C---:B--2---:R-:W-:Y:S07]  /*1dd0*/  HMMA.16816.F32 R60, R8.reuse, R16, R60 ;  /* 0x00000010083c723c */ /* 0x044fee000000183c */
[----:B------:R-:W2:Y:S01]  /*1de0*/  MUFU.TANH R67, R67 ;  /* 0x0000004300437308 */ /* 0x000ea20000002400 */
[----:B------:R-:W-:Y:S01]  /*1df0*/  HMMA.16816.F32 R56, R8, R18, R56 ;  /* 0x000000120838723c */ /* 0x000fe20000001838 */
[----:B------:R-:W4:Y:S07]  /*1e00*/  LDSM.16.M88.4 R16, [R117+0x5800] ;  /* 0x005800007510783b */ /* 0x000f2e0000000200 */
[----:B-----5:R-:W-:Y:S01]  /*1e10*/  HMMA.16816.F32 R52, R20, R28, R52 ;  /* 0x0000001c1434723c */ /* 0x020fe20000001834 */
[----:B------:R-:W-:-:S06]  /*1e20*/  FMUL.FTZ R28, R83, UR6 ;  /* 0x00000006531c7c20 */ /* 0x000fcc0008410000 */
[----:B------:R-:W1:Y:S01]  /*1e30*/  MUFU.TANH R28, R28 ;  /* 0x0000001c001c7308 */ /* 0x000e620000002400 */
[C---:B------:R-:W-:Y:S08]  /*1e40*/  HMMA.16816.F32 R44, R36.reuse, R68, R44 ;  /* 0x00000044242c723c */ /* 0x040ff0000000182c */
[----:B------:R-:W-:Y:S01]  /*1e50*/  HMMA.16816.F32 R40, R36, R70, R40 ;  /* 0x000000462428723c */ /* 0x000fe20000001828 */
[----:B------:R-:W-:Y:S01]  /*1e60*/  FMUL.FTZ R36, R80, UR6 ;  /* 0x0000000650247c20 */ /* 0x000fe20008410000 */
[----:B------:R-:W-:Y:S01]  /*1e70*/  FMUL.FTZ R37, R81, UR6 ;  /* 0x0000000651257c20 */ /* 0x000fe20008410000 */
[----:B------:R-:W-:-:S04]  /*1e80*/  FMUL.FTZ R38, R82, UR6 ;  /* 0x0000000652267c20 */ /* 0x000fc80008410000 */
[----:B------:R-:W1:Y:S01]  /*1e90*/  MUFU.TANH R36, R36 ;  /* 0x0000002400247308 */ /* 0x000e620000002400 */
[C---:B------:R-:W-:Y:S07]  /*1ea0*/  HMMA.16816.F32 R60, R24.reuse, R4, R60 ;  /* 0x00000004183c723c */ /* 0x040fee000000183c */
[----:B------:R-:W2:Y:S01]  /*1eb0*/  MUFU.TANH R37, R37 ;  /* 0x0000002500257308 */ /* 0x000ea20000002400 */
[----:B------:R-:W-:Y:S01]  /*1ec0*/  HMMA.16816.F32 R56, R24, R6, R56 ;  /* 0x000000061838723c */ /* 0x000fe20000001838 */
[----:B------:R-:W5:Y:S06]  /*1ed0*/  LDSM.16.M88.4 R4, [R119+0x5c00] ;  /* 0x005c00007704783b */ /* 0x000f6c0000000200 */
[----:B------:R-:W2:Y:S01]  /*1ee0*/  MUFU.TANH R38, R38 ;  /* 0x0000002600267308 */ /* 0x000ea20000002400 */
[----:B-1----:R-:W-:Y:S03]  /*1ef0*/  HMMA.16816.F32 R52, R8, R12, R52 ;  /* 0x0000000c0834723c */ /* 0x002fe60000001834 */
[----:B------:R-:W-:Y:S01]  /*1f00*/  FMUL.FTZ R29, R60, UR6 ;  /* 0x000000063c1d7c20 */ /* 0x000fe20008410000 */
[----:B------:R-:W-:Y:S01]  /*1f10*/  FMUL.FTZ R12, R62, UR6 ;  /* 0x000000063e0c7c20 */ /* 0x000fe20008410000 */
[----:B------:R-:W-:-:S03]  /*1f20*/  FMUL.FTZ R13, R63, UR6 ;  /* 0x000000063f0d7c20 */ /* 0x000fc60008410000 */
[----:B------:R-:W-:Y:S01]  /*1f30*/  HMMA.16816.F32 R48, R20, R30, R48 ;  /* 0x0000001e1430723c */ /* 0x000fe20000001830 */
[----:B------:R-:W-:Y:S01]  /*1f40*/  FMUL.FTZ R30, R61, UR6 ;  /* 0x000000063d1e7c20 */ /* 0x000fe20008410000 */
[----:B------:R-:W1:Y:S01]  /*1f50*/  MUFU.TANH R29, R29 ;  /* 0x0000001d001d7308 */ /* 0x000e620000002400 */
[----:B------:R-:W-:-:S05]  /*1f60*/  FMUL.FTZ R31, R56, UR6 ;  /* 0x00000006381f7c20 */ /* 0x000fca0008410000 */
[C---:B------:R-:W-:Y:S02]  /*1f70*/  HMMA.16816.F32 R44, R20.reuse, R32, R44 ;  /* 0x00000020142c723c */ /* 0x040fe4000000182c */
[----:B------:R-:W1:Y:S06]  /*1f80*/  MUFU.TANH R30, R30 ;  /* 0x0000001e001e7308 */ /* 0x000e6c0000002400 */
[----:B------:R-:W-:Y:S01]  /*1f90*/  HMMA.16816.F32 R40, R20, R34, R40 ;  /* 0x000000221428723c */ /* 0x000fe20000001828 */
[----:B------:R-:W3:Y:S01]  /*1fa0*/  LDSM.16.M88.4 R20, [R117+0x5c00] ;  /* 0x005c00007514783b */ /* 0x000ee20000000200 */
[----:B------:R-:W1:Y:S01]  /*1fb0*/  MUFU.TANH R12, R12 ;  /* 0x0000000c000c7308 */ /* 0x000e620000002400 */
[----:B------:R-:W-:-:S05]  /*1fc0*/  DEPBAR.LE SB0, 0x0 ;  /* 0x000080000000791a */ /* 0x000fca0000000000 */
[----:B----4-:R-:W-:Y:S01]  /*1fd0*/  HMMA.16816.F32 R52, R24, R16, R52 ;  /* 0x000000101834723c */ /* 0x010fe20000001834 */
[----:B------:R-:W-:Y:S01]  /*1fe0*/  FMUL.FTZ R16, R57, UR6 ;  /* 0x0000000639107c20 */ /* 0x000fe20008410000 */
[----:B------:R-:W4:Y:S06]  /*1ff0*/  MUFU.TANH R13, R13 ;  /* 0x0000000d000d7308 */ /* 0x000f2c0000002400 */
[C---:B------:R-:W-:Y:S01]  /*2000*/  HMMA.16816.F32 R48, R8.reuse, R14, R48 ;  /* 0x0000000e0830723c */ /* 0x040fe20000001830 */
[----:B------:R-:W-:Y:S01]  /*2010*/  FMUL.FTZ R14, R58, UR6 ;  /* 0x000000063a0e7c20 */ /* 0x000fe20008410000 */
[----:B------:R-:W1:Y:S06]  /*2020*/  MUFU.TANH R31, R31 ;  /* 0x0000001f001f7308 */ /* 0x000e6c0000002400 */
[C---:B-----5:R-:W-:Y:S01]  /*2030*/  HMMA.16816.F32 R44, R8.reuse, R4, R44 ;  /* 0x00000004082c723c */ /* 0x060fe2000000182c */
[----:B------:R-:W-:Y:S01]  /*2040*/  LOP3.LUT R4, R93, 0x1f0, RZ, 0xc0, !PT ;  /* 0x000001f05d047812 */ /* 0x000fe200078ec0ff */
[----:B------:R-:W-:Y:S01]  /*2050*/  FMUL.FTZ R5, R59, UR6 ;  /* 0x000000063b057c20 */ /* 0x000fe20008410000 */
[----:B------:R-:W-:Y:S01]  /*2060*/  FMUL.FTZ R52, R52, UR6 ;  /* 0x0000000634347c20 */ /* 0x000fe20008410000 */
[----:B------:R-:W-:Y:S01]  /*2070*/  FMUL.FTZ R53, R53, UR6 ;  /* 0x0000000635357c20 */ /* 0x000fe20008410000 */
[----:B------:R-:W-:Y:S01]  /*2080*/  IADD3 R95, PT, PT, R4, 0x1, R95 ;  /* 0x00000001045f7810 */ /* 0x000fe20007ffe05f */
[----:B------:R-:W-:Y:S01]  /*2090*/  FMUL.FTZ R54, R54, UR6 ;  /* 0x0000000636367c20 */ /* 0x000fe20008410000 */
[----:B------:R-:W-:Y:S01]  /*20a0*/  FMUL.FTZ R55, R55, UR6 ;  /* 0x0000000637377c20 */ /* 0x000fe20008410000 */
[----:B------:R-:W-:Y:S01]  /*20b0*/  HMMA.16816.F32 R40, R8, R6, R40 ;  /* 0x000000060828723c */ /* 0x000fe20000001828 */
[----:B------:R-:W-:Y:S01]  /*20c0*/  IMAD.SHL.U32 R7, R127, 0x2, RZ ;  /* 0x000000027f077824 */ /* 0x000fe200078e00ff */
[----:B------:R-:W-:Y:S01]  /*20d0*/  IADD3 R95, PT, PT, -R100, R95, R102 ;  /* 0x0000005f645f7210 */ /* 0x000fe20007ffe166 */
[----:B------:R-:W1:Y:S03]  /*20e0*/  MUFU.TANH R16, R16 ;  /* 0x0000001000107308 */ /* 0x000e660000002400 */
[----:B------:R-:W-:-:S02]  /*20f0*/  LOP3.LUT R7, R7, 0x6, RZ, 0xc0, !PT ;  /* 0x0000000607077812 */ /* 0x000fc400078ec0ff */
[--C-:B------:R-:W-:Y:S01]  /*2100*/  IADD3 R91, PT, PT, R95, R91, R90.reuse ;  /* 0x0000005b5f5b7210 */ /* 0x100fe20007ffe05a */
[C---:B------:R-:W-:Y:S01]  /*2110*/  HMMA.16816.F32 R48, R24.reuse, R18, R48 ;  /* 0x000000121830723c */ /* 0x040fe20000001830 */
[----:B------:R-:W-:Y:S01]  /*2120*/  LEA R7, R2, R7, 0x6 ;  /* 0x0000000702077211 */ /* 0x000fe200078e30ff */
[----:B------:R-:W1:Y:S01]  /*2130*/  MUFU.TANH R14, R14 ;  /* 0x0000000e000e7308 */ /* 0x000e620000002400 */
[C---:B------:R-:W-:Y:S02]  /*2140*/  VIMNMX R108, PT, PT, R91.reuse, R90, PT ;  /* 0x0000005a5b6c7248 */ /* 0x040fe40003fe0100 */
[----:B------:R-:W-:Y:S01]  /*2150*/  VIADDMNMX R90, R91, 0x8, R90, PT ;  /* 0x000000085b5a7846 */ /* 0x000fe2000380015a */
[----:B------:R-:W-:Y:S02]  /*2160*/  VIADD R9, R7, 0xffffffc0 ;  /* 0xffffffc007097836 */ /* 0x000fe40000000000 */
[----:B---3--:R-:W-:Y:S02]  /*2170*/  HMMA.16816.F32 R44, R24, R20, R44 ;  /* 0x00000014182c723c */ /* 0x008fe4000000182c */
[----:B------:R-:W3:Y:S01]  /*2180*/  MUFU.TANH R5, R5 ;  /* 0x0000000500057308 */ /* 0x000ee20000002400 */
[----:B------:R-:W-:Y:S01]  /*2190*/  BAR.SYNC.DEFER_BLOCKING 0x0 ;  /* 0x0000000000007b1d */ /* 0x000fe20000010000 */
[----:B------:R-:W-:-:S02]  /*21a0*/  ISETP.GE.AND P1, PT, R9, R108, PT ;  /* 0x0000006c0900720c */ /* 0x000fc40003f26270 */
[----:B------:R-:W-:Y:S01]  /*21b0*/  ISETP.GE.AND P3, PT, R9, R90, PT ;  /* 0x0000005a0900720c */ /* 0x000fe20003f66270 */
[----:B------:R-:W-:Y:S01]  /*21c0*/  VIADD R9, R7, 0xffffffc1 ;  /* 0xffffffc107097836 */ /* 0x000fe20000000000 */
[----:B------:R-:W-:Y:S02]  /*21d0*/  HMMA.16816.F32 R40, R24, R22, R40 ;  /* 0x000000161828723c */ /* 0x000fe40000001828 */
[----:B------:R1:W1:Y:S08]  /*21e0*/  MUFU.TANH R110, R52 ;  /* 0x00000034006e7308 */ /* 0x0002700000002400 */
[----:B------:R1:W1:Y:S08]  /*21f0*/  MUFU.TANH R136, R53 ;  /* 0x0000003500887308 */ /* 0x0002700000002400 */
[----:B------:R1:W1:Y:S08]  /*2200*/  MUFU.TANH R130, R54 ;  /* 0x0000003600827308 */ /* 0x0002700000002400 */
[----:B------:R1:W1:Y:S01]  /*2210*/  MUFU.TANH R114, R55 ;  /* 0x0000003700727308 */ /* 0x0002620000002400 */
[----:B--234-:R-:W-:Y:S05]  /*2220*/  @!P5 BRA `(.L_x_997) ;  /* 0x00000000004cd947 */ /* 0x01cfea0003800000 */
[----:B------:R-:W-:-:S04]  /*2230*/  VIADD R15, R2, 0xfffffffe ;  /* 0xfffffffe020f7836 */ /* 0x000fc80000000000 */
[----:B------:R-:W-:-:S04]  /*2240*/  IMAD.WIDE.U32 R10, R15, R88, RZ ;  /* 0x000000580f0a7225 */ /* 0x000fc800078e00ff */
[----:B------:R-:W-:Y:S01]  /*2250*/  IMAD R4, R15, R89, R11 ;  /* 0x000000590f047224 */ /* 0x000fe200078e020b */
[C---:B------:R-:W-:Y:S02]  /*2260*/  LEA R84, P0, R10.reuse, R84, 0x6 ;  /* 0x000000540a547211 */ /* 0x040fe400078030ff */
[C---:B------:R-:W-:Y:S02]  /*2270*/  LEA R18, P2, R10.reuse, R125, 0x7 ;  /* 0x0000007d0a127211 */ /* 0x040fe400078438ff */
        /* <DEDUP_REMOVED lines=14> */
.L_x_997:
[----:B------:R-:W-:Y:S01]  /*2360*/  VIADD R3, R7, 0xffffffc8 ;  /* 0xffffffc807037836 */ /* 0x000fe20000000000 */
[C---:B------:R-:W-:Y:S01]  /*2370*/  ISETP.GE.AND P0, PT, R9.reuse, R108, PT ;  /* 0x0000006c0900720c */ /* 0x040fe20003f06270 */
[----:B------:R-:W-:Y:S01]  /*2380*/  FMUL.FTZ R48, R48, UR6 ;  /* 0x0000000630307c20 */ /* 0x000fe20008410000 */
[----:B------:R-:W-:Y:S01]  /*2390*/  ISETP.GE.AND P2, PT, R9, R90, PT ;  /* 0x0000005a0900720c */ /* 0x000fe20003f46270 */
[----:B------:R-:W-:Y:S01]  /*23a0*/  VIADD R9, R7, 0xffffffc9 ;  /* 0xffffffc907097836 */ /* 0x000fe20000000000 */
        /* <DEDUP_REMOVED lines=8> */
[----:B------:R-:W-:Y:S01]  /*2430*/  FSEL R26, R65, -INF , !P0 ;  /* 0xff800000411a7808 */ /* 0x000fe20004000000 */
[----:B------:R-:W4:Y:S01]  /*2440*/  MUFU.TANH R132, R49 ;  /* 0x0000003100847308 */ /* 0x000f220000002400 */
[----:B------:R-:W-:Y:S01]  /*2450*/  ISETP.GE.AND P3, PT, R9, R108, PT ;  /* 0x0000006c0900720c */ /* 0x000fe20003f66270 */
[----:B------:R-:W-:Y:S01]  /*2460*/  FMUL.FTZ R45, R45, UR6 ;  /* 0x000000062d2d7c20 */ /* 0x000fe20008410000 */
[----:B------:R-:W-:Y:S01]  /*2470*/  ISETP.GE.AND P0, PT, R9, R90, PT ;  /* 0x0000005a0900720c */ /* 0x000fe20003f06270 */
[----:B------:R-:W-:Y:S01]  /*2480*/  VIADD R9, R7, 0xffffffd1 ;  /* 0xffffffd107097836 */ /* 0x000fe20000000000 */
[----:B------:R-:W-:Y:S01]  /*2490*/  FSEL R24, R67, -INF , !P2 ;  /* 0xff80000043187808 */ /* 0x000fe20005000000 */
[----:B------:R-:W-:Y:S01]  /*24a0*/  FMUL.FTZ R40, R40, UR6 ;  /* 0x0000000628287c20 */ /* 0x000fe20008410000 */
[----:B------:R-:W-:Y:S01]  /*24b0*/  FSEL R36, R36, -INF , !P4 ;  /* 0xff80000024247808 */ /* 0x000fe20006000000 */
[----:B------:R-:W5:Y:S01]  /*24c0*/  MUFU.TANH R106, R44 ;  /* 0x0000002c006a7308 */ /* 0x000f620000002400 */
[----:B------:R-:W-:Y:S01]  /*24d0*/  ISETP.GE.AND P2, PT, R3, R108, PT ;  /* 0x0000006c0300720c */ /* 0x000fe20003f46270 */
[----:B------:R-:W-:Y:S01]  /*24e0*/  VIADD R11, R7, 0xffffffe1 ;  /* 0xffffffe1070b7836 */ /* 0x000fe20000000000 */
[----:B------:R-:W-:Y:S01]  /*24f0*/  ISETP.GE.AND P4, PT, R3, R90, PT ;  /* 0x0000005a0300720c */ /* 0x000fe20003f86270 */
[----:B------:R-:W-:Y:S01]  /*2500*/  VIADD R3, R7, 0xffffffd8 ;  /* 0xffffffd807037836 */ /* 0x000fe20000000000 */
[----:B------:R-:W-:Y:S01]  /*2510*/  FSEL R38, R38, -INF , !P1 ;  /* 0xff80000026267808 */ /* 0x000fe20004800000 */
[----:B--2---:R-:W-:Y:S01]  /*2520*/  FMUL.FTZ R18, R41, UR6 ;  /* 0x0000000629127c20 */ /* 0x004fe20008410000 */
[----:B------:R-:W-:Y:S01]  /*2530*/  FSEL R34, R37, -INF , !P3 ;  /* 0xff80000025227808 */ /* 0x000fe20005800000 */
[----:B------:R-:W2:Y:S01]  /*2540*/  MUFU.TANH R104, R45 ;  /* 0x0000002d00687308 */ /* 0x000ea20000002400 */
[C---:B------:R-:W-:Y:S01]  /*2550*/  ISETP.GE.AND P1, PT, R9.reuse, R108, PT ;  /* 0x0000006c0900720c */ /* 0x040fe20003f26270 */
[----:B------:R-:W-:Y:S01]  /*2560*/  FMUL.FTZ R50, R50, UR6 ;  /* 0x0000000632327c20 */ /* 0x000fe20008410000 */
[----:B------:R-:W-:Y:S01]  /*2570*/  ISETP.GE.AND P3, PT, R9, R90, PT ;  /* 0x0000005a0900720c */ /* 0x000fe20003f66270 */
[----:B------:R-:W-:Y:S01]  /*2580*/  VIADD R9, R7, 0xffffffd9 ;  /* 0xffffffd907097836 */ /* 0x000fe20000000000 */
[----:B------:R-:W-:Y:S01]  /*2590*/  FSEL R28, R28, -INF , !P0 ;  /* 0xff8000001c1c7808 */ /* 0x000fe20004000000 */
[----:B------:R-:W-:Y:S01]  /*25a0*/  FMUL.FTZ R51, R51, UR6 ;  /* 0x0000000633337c20 */ /* 0x000fe20008410000 */
[----:B-1----:R-:W-:Y:S01]  /*25b0*/  FSEL R4, R29, -INF , !P2 ;  /* 0xff8000001d047808 */ /* 0x002fe20005000000 */
[----:B------:R-:W1:Y:S01]  /*25c0*/  MUFU.TANH R102, R40 ;  /* 0x0000002800667308 */ /* 0x000e620000002400 */
[----:B------:R-:W-:Y:S01]  /*25d0*/  ISETP.GE.AND P0, PT, R3, R108, PT ;  /* 0x0000006c0300720c */ /* 0x000fe20003f06270 */
[----:B------:R-:W-:Y:S01]  /*25e0*/  FMUL.FTZ R47, R47, UR6 ;  /* 0x000000062f2f7c20 */ /* 0x000fe20008410000 */
[----:B------:R-:W-:Y:S01]  /*25f0*/  ISETP.GE.AND P2, PT, R3, R90, PT ;  /* 0x0000005a0300720c */ /* 0x000fe20003f46270 */
[----:B------:R-:W-:Y:S01]  /*2600*/  VIADD R3, R7, 0xffffffe0 ;  /* 0xffffffe007037836 */ /* 0x000fe20000000000 */
[----:B------:R-:W-:Y:S01]  /*2610*/  FSEL R12, R12, -INF , !P4 ;  /* 0xff8000000c0c7808 */ /* 0x000fe20006000000 */
[----:B------:R-:W-:Y:S01]  /*2620*/  FMUL.FTZ R42, R42, UR6 ;  /* 0x000000062a2a7c20 */ /* 0x000fe20008410000 */
[----:B------:R-:W-:Y:S01]  /*2630*/  FSEL R6, R30, -INF , !P1 ;  /* 0xff8000001e067808 */ /* 0x000fe20004800000 */
[----:B------:R-:W1:Y:S01]  /*2640*/  MUFU.TANH R18, R18 ;  /* 0x0000001200127308 */ /* 0x000e620000002400 */
[----:B------:R-:W-:Y:S01]  /*2650*/  ISETP.GE.AND P4, PT, R9, R108, PT ;  /* 0x0000006c0900720c */ /* 0x000fe20003f86270 */
[----:B------:R-:W-:Y:S01]  /*2660*/  FMUL.FTZ R43, R43, UR6 ;  /* 0x000000062b2b7c20 */ /* 0x000fe20008410000 */
[----:B------:R-:W-:Y:S01]  /*2670*/  ISETP.GE.AND P1, PT, R9, R90, PT ;  /* 0x0000005a0900720c */ /* 0x000fe20003f26270 */
[----:B------:R-:W-:Y:S01]  /*2680*/  VIADD R9, R7, 0xffffffe8 ;  /* 0xffffffe807097836 */ /* 0x000fe20000000000 */
[----:B------:R-:W-:-:S02]  /*2690*/  FMNMX3.FTZ R15, R64, R26, R36, !PT ;  /* 0x0000001a400f7276 */ /* 0x000fc40007810024 */
[----:B------:R-:W-:Y:S01]  /*26a0*/  FSEL R20, R13, -INF , !P3 ;  /* 0xff8000000d147808 */ /* 0x000fe20005800000 */
[----:B------:R-:W-:Y:S01]  /*26b0*/  VIADD R13, R7, 0xffffffe9 ;  /* 0xffffffe9070d7836 */ /* 0x000fe20000000000 */
[----:B------:R-:W-:Y:S01]  /*26c0*/  FSEL R10, R14, -INF , !P2 ;  /* 0xff8000000e0a7808 */ /* 0x000fe20005000000 */
[----:B------:R-:W1:Y:S01]  /*26d0*/  MUFU.TANH R112, R50 ;  /* 0x0000003200707308 */ /* 0x000e620000002400 */
[----:B------:R-:W-:Y:S02]  /*26e0*/  ISETP.GE.AND P3, PT, R3, R108, PT ;  /* 0x0000006c0300720c */ /* 0x000fe40003f66270 */
[----:B------:R-:W-:Y:S02]  /*26f0*/  FSEL R22, R31, -INF , !P0 ;  /* 0xff8000001f167808 */ /* 0x000fe40004000000 */
[----:B------:R-:W-:Y:S02]  /*2700*/  FSEL R14, R16, -INF , !P4 ;  /* 0xff800000100e7808 */ /* 0x000fe40006000000 */
[----:B------:R-:W-:Y:S01]  /*2710*/  FMNMX3.FTZ R15, R15, R34, R4, !PT ;  /* 0x000000220f0f7276 */ /* 0x000fe20007810004 */
[----:B------:R-:W1:Y:S01]  /*2720*/  MUFU.TANH R116, R51 ;  /* 0x0000003300747308 */ /* 0x000e620000002400 */
[----:B------:R-:W-:-:S02]  /*2730*/  ISETP.GE.AND P2, PT, R11, R108, PT ;  /* 0x0000006c0b00720c */ /* 0x000fc40003f46270 */
[----:B------:R-:W-:Y:S01]  /*2740*/  ISETP.GE.AND P4, PT, R11, R90, PT ;  /* 0x0000005a0b00720c */ /* 0x000fe20003f86270 */
[----:B------:R-:W-:Y:S01]  /*2750*/  VIADD R11, R7, 0xfffffff0 ;  /* 0xfffffff0070b7836 */ /* 0x000fe20000000000 */
[----:B------:R-:W-:Y:S01]  /*2760*/  FSEL R8, R5, -INF , !P1 ;  /* 0xff80000005087808 */ /* 0x000fe20004800000 */
[----:B------:R-:W-:Y:S01]  /*2770*/  VIADD R5, R7, 0xfffffff8 ;  /* 0xfffffff807057836 */ /* 0x000fe20000000000 */
[----:B------:R-:W-:Y:S01]  /*2780*/  ISETP.GE.AND P1, PT, R9, R108, PT ;  /* 0x0000006c0900720c */ /* 0x000fe20003f26270 */
[----:B------:R-:W-:Y:S01]  /*2790*/  MUFU.TANH R100, R47 ;  /* 0x0000002f00647308 */ /* 0x000fe20000002400 */
[----:B------:R-:W-:Y:S02]  /*27a0*/  FSEL R110, R110, -INF , !P3 ;  /* 0xff8000006e6e7808 */ /* 0x000fe40005800000 */
[----:B------:R-:W-:Y:S02]  /*27b0*/  FMNMX3.FTZ R17, R15, R6, R22, !PT ;  /* 0x000000060f117276 */ /* 0x000fe40007810016 */
[----:B------:R-:W-:Y:S01]  /*27c0*/  ISETP.GE.AND P3, PT, R9, R90, PT ;  /* 0x0000005a0900720c */ /* 0x000fe20003f66270 */
[C---:B------:R-:W-:Y:S01]  /*27d0*/  VIADD R9, R7.reuse, 0xfffffff1 ;  /* 0xfffffff107097836 */ /* 0x040fe20000000000 */
[----:B------:R-:W-:Y:S01]  /*27e0*/  FSEL R136, R136, -INF , !P2 ;  /* 0xff80000088887808 */ /* 0x000fe20005000000 */
[----:B------:R-:W-:Y:S01]  /*27f0*/  VIADD R7, R7, 0xfffffff9 ;  /* 0xfffffff907077836 */ /* 0x000fe20000000000 */
[----:B------:R-:W-:Y:S01]  /*2800*/  ISETP.GE.AND P2, PT, R13, R108, PT ;  /* 0x0000006c0d00720c */ /* 0x000fe20003f46270 */
[----:B------:R-:W-:Y:S01]  /*2810*/  MUFU.TANH R98, R42 ;  /* 0x0000002a00627308 */ /* 0x000fe20000002400 */
[----:B---3--:R-:W-:-:S02]  /*2820*/  FSEL R134, R134, -INF , !P1 ;  /* 0xff80000086867808 */ /* 0x008fc40004800000 */
[----:B------:R-:W-:Y:S02]  /*2830*/  ISETP.GE.AND P1, PT, R11, R108, PT ;  /* 0x0000006c0b00720c */ /* 0x000fe40003f26270 */
[----:B------:R-:W-:Y:S02]  /*2840*/  FMNMX3.FTZ R17, R17, R14, R110, !PT ;  /* 0x0000000e11117276 */ /* 0x000fe4000781006e */
[----:B----4-:R-:W-:Y:S01]  /*2850*/  FSEL R132, R132, -INF , !P2 ;  /* 0xff80000084847808 */ /* 0x010fe20005000000 */
[----:B------:R-:W-:Y:S01]  /*2860*/  MUFU.TANH R96, R43 ;  /* 0x0000002b00607308 */ /* 0x000fe20000002400 */
[-C--:B------:R-:W-:Y:S02]  /*2870*/  ISETP.GE.AND P2, PT, R9, R108.reuse, PT ;  /* 0x0000006c0900720c */ /* 0x080fe40003f46270 */
[----:B-----5:R-:W-:Y:S02]  /*2880*/  FSEL R106, R106, -INF , !P1 ;  /* 0xff8000006a6a7808 */ /* 0x020fe40004800000 */
[----:B------:R-:W-:-:S02]  /*2890*/  ISETP.GE.AND P1, PT, R5, R108, PT ;  /* 0x0000006c0500720c */ /* 0x000fc40003f26270 */
[----:B------:R-:W-:Y:S02]  /*28a0*/  FMNMX3.FTZ R17, R17, R136, R134, !PT ;  /* 0x0000008811117276 */ /* 0x000fe40007810086 */
[----:B------:R-:W-:Y:S01]  /*28b0*/  ISETP.GE.AND P0, PT, R3, R90, PT ;  /* 0x0000005a0300720c */ /* 0x000fe20003f06270 */
[----:B------:R-:W-:Y:S01]  /*28c0*/  FMUL.FTZ R3, R46, UR6 ;  /* 0x000000062e037c20 */ /* 0x000fe20008410000 */
[----:B--2---:R-:W-:Y:S01]  /*28d0*/  FSEL R104, R104, -INF , !P2 ;  /* 0xff80000068687808 */ /* 0x004fe20005000000 */
[----:B------:R-:W2:Y:S01]  /*28e0*/  LDCU UR6, c[0x0][0x45c] ;  /* 0x00008b80ff0677ac */ /* 0x000ea20008000800 */
[----:B------:R-:W-:Y:S02]  /*28f0*/  ISETP.GE.AND P2, PT, R7, R108, PT ;  /* 0x0000006c0700720c */ /* 0x000fe40003f46270 */
[----:B-1----:R-:W-:Y:S01]  /*2900*/  FSEL R102, R102, -INF , !P1 ;  /* 0xff80000066667808 */ /* 0x002fe20004800000 */
[----:B------:R-:W1:Y:S01]  /*2910*/  MUFU.TANH R3, R3 ;  /* 0x0000000300037308 */ /* 0x000e620000002400 */
[----:B------:R-:W-:-:S02]  /*2920*/  FMNMX3.FTZ R17, R17, R132, R106, !PT ;  /* 0x0000008411117276 */ /* 0x000fc4000781006a */
[----:B------:R-:W-:Y:S02]  /*2930*/  FSEL R18, R18, -INF , !P2 ;  /* 0xff80000012127808 */ /* 0x000fe40005000000 */
[----:B------:R-:W-:Y:S02]  /*2940*/  FMNMX3.FTZ R17, R17, R104, R102, !PT ;  /* 0x0000006811117276 */ /* 0x000fe40007810066 */
[----:B------:R-:W-:Y:S02]  /*2950*/  FMNMX3.FTZ R15, R66, R24, R38, !PT ;  /* 0x00000018420f7276 */ /* 0x000fe40007810026 */
[----:B------:R-:W-:Y:S02]  /*2960*/  ISETP.GE.AND P2, PT, R13, R90, PT ;  /* 0x0000005a0d00720c */ /* 0x000fe40003f46270 */
[----:B------:R-:W-:Y:S02]  /*2970*/  FMNMX.FTZ R13, R18, R17, !PT ;  /* 0x00000011120d7209 */ /* 0x000fe40007810000 */
[----:B------:R-:W-:-:S02]  /*2980*/  FMNMX3.FTZ R15, R15, R28, R12, !PT ;  /* 0x0000001c0f0f7276 */ /* 0x000fc4000781000c */
[----:B------:R-:W-:Y:S01]  /*2990*/  ISETP.GE.AND P1, PT, R11, R90, PT ;  /* 0x0000005a0b00720c */ /* 0x000fe20003f26270 */
[----:B------:R-:W3:Y:S01]  /*29a0*/  SHFL.BFLY PT, R30, R13, 0x2, 0x1f ;  /* 0x0c401f000d1e7f89 */ /* 0x000ee200000e0000 */
[----:B------:R-:W-:Y:S02]  /*29b0*/  FSEL R130, R130, -INF , !P0 ;  /* 0xff80000082827808 */ /* 0x000fe40004000000 */
[----:B------:R-:W-:Y:S02]  /*29c0*/  FMNMX3.FTZ R11, R15, R20, R10, !PT ;  /* 0x000000140f0b7276 */ /* 0x000fe4000781000a */
[----:B------:R-:W-:Y:S02]  /*29d0*/  FSEL R114, R114, -INF , !P4 ;  /* 0xff80000072727808 */ /* 0x000fe40006000000 */
[----:B------:R-:W-:Y:S02]  /*29e0*/  FSEL R112, R112, -INF , !P3 ;  /* 0xff80000070707808 */ /* 0x000fe40005800000 */
[----:B------:R-:W-:-:S02]  /*29f0*/  FMNMX3.FTZ R11, R11, R8, R130, !PT ;  /* 0x000000080b0b7276 */ /* 0x000fc40007810082 */
[-C--:B------:R-:W-:Y:S02]  /*2a00*/  ISETP.GE.AND P0, PT, R9, R90.reuse, PT ;  /* 0x0000005a0900720c */ /* 0x080fe40003f06270 */
[----:B------:R-:W-:Y:S02]  /*2a10*/  ISETP.GE.AND P3, PT, R5, R90, PT ;  /* 0x0000005a0500720c */ /* 0x000fe40003f66270 */
[----:B------:R-:W-:Y:S02]  /*2a20*/  FSEL R116, R116, -INF , !P2 ;  /* 0xff80000074747808 */ /* 0x000fe40005000000 */
[----:B-1----:R-:W-:Y:S02]  /*2a30*/  FSEL R16, R3, -INF , !P1 ;  /* 0xff80000003107808 */ /* 0x002fe40004800000 */
[----:B------:R-:W-:Y:S02]  /*2a40*/  FMNMX3.FTZ R11, R11, R114, R112, !PT ;  /* 0x000000720b0b7276 */ /* 0x000fe40007810070 */
[----:B------:R-:W-:-:S02]  /*2a50*/  ISETP.GE.AND P1, PT, R7, R90, PT ;  /* 0x0000005a0700720c */ /* 0x000fc40003f26270 */
[----:B------:R-:W-:Y:S02]  /*2a60*/  FSEL R100, R100, -INF , !P0 ;  /* 0xff80000064647808 */ /* 0x000fe40004000000 */
[----:B------:R-:W-:Y:S02]  /*2a70*/  FSEL R98, R98, -INF , !P3 ;  /* 0xff80000062627808 */ /* 0x000fe40005800000 */
[----:B------:R-:W-:Y:S02]  /*2a80*/  FMNMX3.FTZ R11, R11, R116, R16, !PT ;  /* 0x000000740b0b7276 */ /* 0x000fe40007810010 */
[----:B------:R-:W-:Y:S02]  /*2a90*/  FSEL R96, R96, -INF , !P1 ;  /* 0xff80000060607808 */ /* 0x000fe40004800000 */
[----:B------:R-:W-:Y:S02]  /*2aa0*/  FMNMX3.FTZ R5, R11, R100, R98, !PT ;  /* 0x000000640b057276 */ /* 0x000fe40007810062 */
[----:B---3--:R-:W-:-:S02]  /*2ab0*/  FMNMX.FTZ R13, R13, R30, !PT ;  /* 0x0000001e0d0d7209 */ /* 0x008fc40007810000 */
[----:B------:R-:W-:Y:S02]  /*2ac0*/  FMNMX.FTZ R5, R96, R5, !PT ;  /* 0x0000000560057209 */ /* 0x000fe40007810000 */
[----:B------:R-:W-:Y:S01]  /*2ad0*/  LOP3.LUT R85, R85, 0x120, R94, 0xf8, !PT ;  /* 0x0000012055557812 */ /* 0x000fe200078ef85e */
[----:B------:R-:W1:Y:S03]  /*2ae0*/  SHFL.BFLY PT, R84, R13, 0x1, 0x1f ;  /* 0x0c201f000d547f89 */ /* 0x000e6600000e0000 */
[----:B------:R-:W-:Y:S01]  /*2af0*/  LEA R85, R85, UR5, 0x1 ;  /* 0x0000000555557c11 */ /* 0x000fe2000f8e08ff */
[----:B------:R-:W3:Y:S04]  /*2b00*/  SHFL.BFLY PT, R30, R5, 0x2, 0x1f ;  /* 0x0c401f00051e7f89 */ /* 0x000ee800000e0000 */
[----:B------:R-:W-:Y:S04]  /*2b10*/  LDSM.16.MT88.4 R76, [R85+0x6000] ;  /* 0x00600000554c783b */ /* 0x000fe80000004200 */
[----:B------:R-:W-:Y:S04]  /*2b20*/  LDSM.16.MT88.4 R60, [R85+0x7000] ;  /* 0x00700000553c783b */ /* 0x000fe80000004200 */
[----:B------:R-:W-:Y:S01]  /*2b30*/  LDSM.16.MT88.4 R40, [R85+0x8000] ;  /* 0x008000005528783b */ /* 0x000fe20000004200 */
[----:B-1----:R-:W-:-:S02]  /*2b40*/  FMNMX.FTZ R84, R13, R84, !PT ;  /* 0x000000540d547209 */ /* 0x002fc40007810000 */
[----:B---3--:R-:W-:-:S03]  /*2b50*/  FMNMX.FTZ R30, R5, R30, !PT ;  /* 0x0000001e051e7209 */ /* 0x008fc60007810000 */
[C---:B--2---:R-:W-:Y:S01]  /*2b60*/  FMUL.FTZ R17, R84.reuse, UR6 ;  /* 0x0000000654117c20 */ /* 0x044fe20008410000 */
[----:B------:R-:W-:Y:S01]  /*2b70*/  FSETP.NEU.FTZ.AND P0, PT, R84, -INF , PT ;  /* 0xff8000005400780b */ /* 0x000fe20003f1d000 */
[----:B------:R-:W1:Y:S03]  /*2b80*/  SHFL.BFLY PT, R3, R30, 0x1, 0x1f ;  /* 0x0c201f001e037f89 */ /* 0x000e6600000e0000 */
[----:B------:R-:W-:-:S05]  /*2b90*/  FSEL R17, R17, RZ, P0 ;  /* 0x000000ff11117208 */ /* 0x000fca0000000000 */
[--C-:B------:R-:W-:Y:S01]  /*2ba0*/  FFMA.FTZ R32, R26, UR6, -R17.reuse ;  /* 0x000000061a207c23 */ /* 0x100fe20008010811 */
[----:B------:R-:W-:Y:S01]  /*2bb0*/  FFMA.FTZ R26, R34, UR6, -R17 ;  /* 0x00000006221a7c23 */ /* 0x000fe20008010811 */
[----:B------:R-:W-:Y:S02]  /*2bc0*/  IMAD.IADD R34, R0, 0x1, R85 ;  /* 0x0000000100227824 */ /* 0x000fe400078e0255 */
[--C-:B------:R-:W-:Y:S01]  /*2bd0*/  FFMA.FTZ R33, R64, UR6, -R17.reuse ;  /* 0x0000000640217c23 */ /* 0x100fe20008010811 */
[--C-:B------:R-:W-:Y:S01]  /*2be0*/  FFMA.FTZ R29, R36, UR6, -R17.reuse ;  /* 0x00000006241d7c23 */ /* 0x100fe20008010811 */
[--C-:B------:R-:W-:Y:S01]  /*2bf0*/  FFMA.FTZ R27, R4, UR6, -R17.reuse ;  /* 0x00000006041b7c23 */ /* 0x100fe20008010811 */
[----:B------:R-:W-:Y:S01]  /*2c00*/  MUFU.EX2 R32, R32 ;  /* 0x0000002000207308 */ /* 0x000fe20000000800 */
[----:B------:R-:W2:Y:S01]  /*2c10*/  LDSM.16.MT88.4 R68, [R34+0x6000] ;  /* 0x006000002244783b */ /* 0x000ea20000004200 */
[--C-:B------:R-:W-:Y:S01]  /*2c20*/  FFMA.FTZ R0, R14, UR6, -R17.reuse ;  /* 0x000000060e007c23 */ /* 0x100fe20008010811 */
[--C-:B------:R-:W-:Y:S01]  /*2c30*/  FFMA.FTZ R21, R22, UR6, -R17.reuse ;  /* 0x0000000616157c23 */ /* 0x100fe20008010811 */
[--C-:B------:R-:W-:Y:S01]  /*2c40*/  FFMA.FTZ R110, R110, UR6, -R17.reuse ;  /* 0x000000066e6e7c23 */ /* 0x100fe20008010811 */
[----:B------:R-:W3:Y:S01]  /*2c50*/  LDSM.16.MT88.4 R52, [R34+0x7000] ;  /* 0x007000002234783b */ /* 0x000ee20000004200 */
[--C-:B------:R-:W-:Y:S01]  /*2c60*/  FFMA.FTZ R95, R136, UR6, -R17.reuse ;  /* 0x00000006885f7c23 */ /* 0x100fe20008010811 */
[--C-:B------:R-:W-:Y:S01]  /*2c70*/  FFMA.FTZ R94, R134, UR6, -R17.reuse ;  /* 0x00000006865e7c23 */ /* 0x100fe20008010811 */
[----:B------:R-:W4:Y:S01]  /*2c80*/  MUFU.EX2 R33, R33 ;  /* 0x0000002100217308 */ /* 0x000f220000000800 */
[--C-:B------:R-:W-:Y:S01]  /*2c90*/  FFMA.FTZ R93, R132, UR6, -R17.reuse ;  /* 0x00000006845d7c23 */ /* 0x100fe20008010811 */
[--C-:B------:R-:W-:Y:S01]  /*2ca0*/  FFMA.FTZ R101, R106, UR6, -R17.reuse ;  /* 0x000000066a657c23 */ /* 0x100fe20008010811 */
[--C-:B------:R-:W-:Y:S01]  /*2cb0*/  FFMA.FTZ R104, R104, UR6, -R17.reuse ;  /* 0x0000000668687c23 */ /* 0x100fe20008010811 */
[----:B-1----:R-:W-:Y:S01]  /*2cc0*/  FMNMX.FTZ R3, R30, R3, !PT ;  /* 0x000000031e037209 */ /* 0x002fe20007810000 */
[--C-:B------:R-:W-:Y:S01]  /*2cd0*/  FFMA.FTZ R102, R102, UR6, -R17.reuse ;  /* 0x0000000666667c23 */ /* 0x100fe20008010811 */
[----:B------:R-:W-:-:S02]  /*2ce0*/  FFMA.FTZ R135, R18, UR6, -R17 ;  /* 0x0000000612877c23 */ /* 0x000fc40008010811 */
[C---:B------:R-:W-:Y:S01]  /*2cf0*/  FSETP.NEU.FTZ.AND P0, PT, R3.reuse, -INF , PT ;  /* 0xff8000000300780b */ /* 0x040fe20003f1d000 */
[----:B------:R-:W-:Y:S01]  /*2d00*/  FMUL.FTZ R91, R3, UR6 ;  /* 0x00000006035b7c20 */ /* 0x000fe20008410000 */
[----:B------:R-:W-:Y:S04]  /*2d10*/  MUFU.EX2 R29, R29 ;  /* 0x0000001d001d7308 */ /* 0x000fe80000000800 */
[----:B------:R-:W-:Y:S02]  /*2d20*/  FSEL R91, R91, RZ, P0 ;  /* 0x000000ff5b5b7208 */ /* 0x000fe40000000000 */
[----:B----4-:R-:W-:Y:S02]  /*2d30*/  F2FP.F16.F32.PACK_AB R48, R32, R33 ;  /* 0x000000212030723e */ /* 0x010fe400000000ff */
[----:B------:R-:W1:Y:S01]  /*2d40*/  MUFU.EX2 R26, R26 ;  /* 0x0000001a001a7308 */ /* 0x000e620000000800 */
[--C-:B------:R-:W-:Y:S01]  /*2d50*/  FFMA.FTZ R30, R66, UR6, -R91.reuse ;  /* 0x00000006421e7c23 */ /* 0x100fe2000801085b */
[--C-:B------:R-:W-:Y:S01]  /*2d60*/  FFMA.FTZ R35, R24, UR6, -R91.reuse ;  /* 0x0000000618237c23 */ /* 0x100fe2000801085b */
[--C-:B------:R-:W-:Y:S01]  /*2d70*/  FFMA.FTZ R31, R38, UR6, -R91.reuse ;  /* 0x00000006261f7c23 */ /* 0x100fe2000801085b */
[----:B------:R-:W-:Y:S01]  /*2d80*/  FFMA.FTZ R28, R28, UR6, -R91 ;  /* 0x000000061c1c7c23 */ /* 0x000fe2000801085b */
[----:B------:R-:W-:Y:S01]  /*2d90*/  FFMA.FTZ R24, R6, UR6, -R17 ;  /* 0x0000000606187c23 */ /* 0x000fe20008010811 */
[--C-:B------:R-:W-:Y:S01]  /*2da0*/  FFMA.FTZ R25, R12, UR6, -R91.reuse ;  /* 0x000000060c197c23 */ /* 0x100fe2000801085b */
[----:B------:R-:W4:Y:S01]  /*2db0*/  LDSM.16.MT88.4 R4, [R34+0x8000] ;  /* 0x008000002204783b */ /* 0x000f220000004200 */
[----:B------:R-:W-:Y:S01]  /*2dc0*/  MUFU.EX2 R30, R30 ;  /* 0x0000001e001e7308 */ /* 0x000fe20000000800 */
[--C-:B------:R-:W-:Y:S01]  /*2dd0*/  FFMA.FTZ R22, R20, UR6, -R91.reuse ;  /* 0x0000000614167c23 */ /* 0x100fe2000801085b */
[--C-:B------:R-:W-:Y:S01]  /*2de0*/  FFMA.FTZ R20, R10, UR6, -R91.reuse ;  /* 0x000000060a147c23 */ /* 0x100fe2000801085b */
[----:B------:R-:W5:Y:S01]  /*2df0*/  LDSM.16.MT88.4 R12, [R85+0x6400] ;  /* 0x00640000550c783b */ /* 0x000f620000004200 */
[--C-:B------:R-:W-:Y:S01]  /*2e00*/  FFMA.FTZ R23, R8, UR6, -R91.reuse ;  /* 0x0000000608177c23 */ /* 0x100fe2000801085b */
[--C-:B------:R-:W-:Y:S01]  /*2e10*/  FFMA.FTZ R97, R130, UR6, -R91.reuse ;  /* 0x0000000682617c23 */ /* 0x100fe2000801085b */
[--C-:B------:R-:W-:Y:S01]  /*2e20*/  FFMA.FTZ R114, R114, UR6, -R91.reuse ;  /* 0x0000000672727c23 */ /* 0x100fe2000801085b */
[----:B------:R-:W5:Y:S01]  /*2e30*/  LDSM.16.MT88.4 R8, [R34+0x6400] ;  /* 0x006400002208783b */ /* 0x000f620000004200 */
[----:B------:R-:W2:Y:S01]  /*2e40*/  MUFU.EX2 R35, R35 ;  /* 0x0000002300237308 */ /* 0x000ea20000000800 */
[----:B-1----:R-:W-:Y:S01]  /*2e50*/  F2FP.F16.F32.PACK_AB R50, R26, R29 ;  /* 0x0000001d1a32723e */ /* 0x002fe200000000ff */
[--C-:B------:R-:W-:Y:S01]  /*2e60*/  FFMA.FTZ R112, R112, UR6, -R91.reuse ;  /* 0x0000000670707c23 */ /* 0x100fe2000801085b */
[--C-:B------:R-:W-:Y:S01]  /*2e70*/  FFMA.FTZ R99, R116, UR6, -R91.reuse ;  /* 0x0000000674637c23 */ /* 0x100fe2000801085b */
[--C-:B------:R-:W-:Y:S01]  /*2e80*/  FFMA.FTZ R103, R16, UR6, -R91.reuse ;  /* 0x0000000610677c23 */ /* 0x100fe2000801085b */
[--C-:B------:R-:W-:Y:S01]  /*2e90*/  FFMA.FTZ R100, R100, UR6, -R91.reuse ;  /* 0x0000000664647c23 */ /* 0x100fe2000801085b */
[----:B------:R-:W-:Y:S01]  /*2ea0*/  LDSM.16.MT88.4 R16, [R85+0x6c00] ;  /* 0x006c00005510783b */ /* 0x000fe20000004200 */
[--C-:B------:R-:W-:Y:S01]  /*2eb0*/  FFMA.FTZ R98, R98, UR6, -R91.reuse ;  /* 0x0000000662627c23 */ /* 0x100fe2000801085b */
[----:B------:R-:W-:Y:S01]  /*2ec0*/  MUFU.EX2 R31, R31 ;  /* 0x0000001f001f7308 */ /* 0x000fe20000000800 */
[----:B------:R-:W-:Y:S01]  /*2ed0*/  FFMA.FTZ R91, R96, UR6, -R91 ;  /* 0x00000006605b7c23 */ /* 0x000fe2000801085b */
[----:B------:R-:W-:Y:S01]  /*2ee0*/  FADD.FTZ R32, R33, R32 ;  /* 0x0000002021207221 */ /* 0x000fe20000010000 */
[----:B------:R-:W-:-:S03]  /*2ef0*/  IMAD.MOV.U32 R130, RZ, RZ, -0x1 ;  /* 0xffffffffff827424 */ /* 0x000fc600078e00ff */
[----:B------:R-:W-:Y:S02]  /*2f00*/  FADD.FTZ R29, R29, R32 ;  /* 0x000000201d1d7221 */ /* 0x000fe40000010000 */
[----:B------:R-:W1:Y:S01]  /*2f10*/  MUFU.EX2 R28, R28 ;  /* 0x0000001c001c7308 */ /* 0x000e620000000800 */
[----:B--2---:R-:W-:Y:S01]  /*2f20*/  F2FP.F16.F32.PACK_AB R49, R35, R30 ;  /* 0x0000001e2331723e */ /* 0x004fe200000000ff */
[----:B------:R-:W-:Y:S01]  /*2f30*/  FADD.FTZ R30, R30, R35 ;  /* 0x000000231e1e7221 */ /* 0x000fe20000010000 */
[----:B------:R-:W-:-:S05]  /*2f40*/  FADD.FTZ R26, R26, R29 ;  /* 0x0000001d1a1a7221 */ /* 0x000fca0000010000 */
[----:B------:R-:W-:Y:S08]  /*2f50*/  MUFU.EX2 R27, R27 ;  /* 0x0000001b001b7308 */ /* 0x000ff00000000800 */
[----:B------:R-:W2:Y:S01]  /*2f60*/  MUFU.EX2 R24, R24 ;  /* 0x0000001800187308 */ /* 0x000ea20000000800 */
[----:B-1----:R-:W-:Y:S01]  /*2f70*/  F2FP.F16.F32.PACK_AB R51, R28, R31 ;  /* 0x0000001f1c33723e */ /* 0x002fe200000000ff */
[----:B------:R-:W-:-:S04]  /*2f80*/  FADD.FTZ R31, R31, R30 ;  /* 0x0000001e1f1f7221 */ /* 0x000fc80000010000 */
[----:B------:R-:W-:Y:S02]  /*2f90*/  FADD.FTZ R28, R28, R31 ;  /* 0x0000001f1c1c7221 */ /* 0x000fe40000010000 */
[----:B------:R-:W-:Y:S01]  /*2fa0*/  MUFU.EX2 R21, R21 ;  /* 0x0000001500157308 */ /* 0x000fe20000000800 */
[C---:B------:R-:W-:Y:S07]  /*2fb0*/  HMMA.16816.F32 R80, R48.reuse, R76, RZ ;  /* 0x0000004c3050723c */ /* 0x040fee00000018ff */
[----:B------:R-:W-:Y:S01]  /*2fc0*/  MUFU.EX2 R0, R0 ;  /* 0x0000000000007308 */ /* 0x000fe20000000800 */
[C---:B------:R-:W-:Y:S07]  /*2fd0*/  HMMA.16816.F32 R76, R48.reuse, R78, RZ ;  /* 0x0000004e304c723c */ /* 0x040fee00000018ff */
[----:B------:R-:W-:Y:S01]  /*2fe0*/  MUFU.EX2 R25, R25 ;  /* 0x0000001900197308 */ /* 0x000fe20000000800 */
[C---:B------:R-:W-:Y:S07]  /*2ff0*/  HMMA.16816.F32 R72, R48.reuse, R68, RZ ;  /* 0x000000443048723c */ /* 0x040fee00000018ff */
[----:B------:R-:W1:Y:S01]  /*3000*/  MUFU.EX2 R22, R22 ;  /* 0x0000001600167308 */ /* 0x000e620000000800 */
[C---:B------:R-:W-:Y:S07]  /*3010*/  HMMA.16816.F32 R64, R48.reuse, R60, RZ ;  /* 0x0000003c3040723c */ /* 0x040fee00000018ff */
[----:B------:R-:W-:Y:S01]  /*3020*/  MUFU.EX2 R20, R20 ;  /* 0x0000001400147308 */ /* 0x000fe20000000800 */
[C---:B---3--:R-:W-:Y:S07]  /*3030*/  HMMA.16816.F32 R56, R48.reuse, R52, RZ ;  /* 0x000000343038723c */ /* 0x048fee00000018ff */
[----:B------:R-:W3:Y:S01]  /*3040*/  MUFU.EX2 R23, R23 ;  /* 0x0000001700177308 */ /* 0x000ee20000000800 */
        /* <DEDUP_REMOVED lines=10> */
[----:B----4-:R-:W-:Y:S01]  /*30f0*/  HMMA.16816.F32 R44, R48, R4, RZ ;  /* 0x00000004302c723c */ /* 0x010fe200000018ff */
[----:B--2---:R-:W-:Y:S01]  /*3100*/  F2FP.F16.F32.PACK_AB R4, R24, R27 ;  /* 0x0000001b1804723e */ /* 0x004fe200000000ff */
[----:B------:R-:W-:Y:S01]  /*3110*/  FADD.FTZ R27, R27, R26 ;  /* 0x0000001a1b1b7221 */ /* 0x000fe20000010000 */
[----:B-1----:R-:W-:-:S03]  /*3120*/  F2FP.F16.F32.PACK_AB R5, R22, R25 ;  /* 0x000000191605723e */ /* 0x002fc600000000ff */
[----:B------:R-:W-:Y:S01]  /*3130*/  FADD.FTZ R24, R24, R27 ;  /* 0x0000001b18187221 */ /* 0x000fe20000010000 */
[----:B------:R-:W1:Y:S01]  /*3140*/  MUFU.EX2 R114, R114 ;  /* 0x0000007200727308 */ /* 0x000e620000000800 */
[----:B------:R-:W-:Y:S01]  /*3150*/  HMMA.16816.F32 R48, R48, R6, RZ ;  /* 0x000000063030723c */ /* 0x000fe200000018ff */
[----:B------:R-:W-:Y:S02]  /*3160*/  F2FP.F16.F32.PACK_AB R6, R0, R21 ;  /* 0x000000150006723e */ /* 0x000fe400000000ff */
[----:B---3--:R-:W-:-:S04]  /*3170*/  F2FP.F16.F32.PACK_AB R7, R23, R20 ;  /* 0x000000141707723e */ /* 0x008fc800000000ff */
[----:B------:R-:W-:Y:S03]  /*3180*/  MUFU.EX2 R112, R112 ;  /* 0x0000007000707308 */ /* 0x000fe60000000800 */
[C---:B-----5:R-:W-:Y:S05]  /*3190*/  HMMA.16816.F32 R80, R4.reuse, R12, R80 ;  /* 0x0000000c0450723c */ /* 0x060fea0000001850 */
[----:B------:R-:W2:Y:S03]  /*31a0*/  MUFU.EX2 R99, R99 ;  /* 0x0000006300637308 */ /* 0x000ea60000000800 */
[C---:B------:R-:W-:Y:S01]  /*31b0*/  HMMA.16816.F32 R76, R4.reuse, R14, R76 ;  /* 0x0000000e044c723c */ /* 0x040fe2000000184c */
[----:B------:R-:W3:Y:S04]  /*31c0*/  LDSM.16.MT88.4 R12, [R85+0x7400] ;  /* 0x00740000550c783b */ /* 0x000ee80000004200 */
[----:B------:R-:W-:Y:S03]  /*31d0*/  MUFU.EX2 R101, R101 ;  /* 0x0000006500657308 */ /* 0x000fe60000000800 */
[C---:B------:R-:W-:Y:S05]  /*31e0*/  HMMA.16816.F32 R72, R4.reuse, R8, R72 ;  /* 0x000000080448723c */ /* 0x040fea0000001848 */
        /* <DEDUP_REMOVED lines=85> */
[----:B------:R-:W-:Y:S01]  /*3740*/  VIADD R7, R2, 0xfffffffe ;  /* 0xfffffffe02077836 */ /* 0x000fe20000000000 */
[----:B------:R-:W-:-:S04]  /*3750*/  DEPBAR.LE SB0, 0x0 ;  /* 0x000080000000791a */ /* 0x000fc80000000000 */
[C---:B------:R-:W-:Y:S01]  /*3760*/  IMAD.WIDE.U32 R4, R7.reuse, R86, RZ ;  /* 0x0000005607047225 */ /* 0x040fe200078e00ff */
[----:B------:R-:W-:Y:S01]  /*3770*/  ULEA UR5, UR4, UR8, 0x18 ;  /* 0x0000000804057291 */ /* 0x000fe2000f8ec0ff */
[----:B------:R-:W1:Y:S02]  /*3780*/  LDCU UR4, c[0x0][0x50c] ;  /* 0x0000a180ff0477ac */ /* 0x000e640008000800 */
[----:B------:R-:W-:Y:S01]  /*3790*/  IMAD R7, R7, R87, R5 ;  /* 0x0000005707077224 */ /* 0x000fe200078e0205 */
[----:B------:R-:W-:Y:S01]  /*37a0*/  BAR.SYNC.DEFER_BLOCKING 0x0 ;  /* 0x0000000000007b1d */ /* 0x000fe20000010000 */
[C---:B------:R-:W-:Y:S01]  /*37b0*/  IMAD.SHL.U32 R5, R4.reuse, 0x40, RZ ;  /* 0x0000004004057824 */ /* 0x040fe200078e00ff */
[----:B------:R-:W-:Y:S02]  /*37c0*/  LEA R8, P1, R4, R123, 0x7 ;  /* 0x0000007b04087211 */ /* 0x000fe400078238ff */
[----:B------:R-:W-:Y:S02]  /*37d0*/  LEA R128, R92, UR5, 0x1 ;  /* 0x000000055c807c11 */ /* 0x000fe4000f8e08ff */
[----:B------:R-:W-:-:S02]  /*37e0*/  LEA R0, P0, R86, R5, 0x5 ;  /* 0x0000000556007211 */ /* 0x000fc400078028ff */
        /* <DEDUP_REMOVED lines=15> */
[----:B------:R-:W3:Y:S04]  /*38e0*/  LDSM.16.M88.4 R28, [R119+0x3000] ;  /* 0x00300000771c783b */ /* 0x000ee80000000200 */
[----:B------:R-:W4:Y:S04]  /*38f0*/  LDSM.16.M88.4 R20, [R119+0x3400] ;  /* 0x003400007714783b */ /* 0x000f280000000200 */
[----:B------:R-:W5:Y:S04]  /*3900*/  LDSM.16.M88.4 R12, [R119+0x3800] ;  /* 0x00380000770c783b */ /* 0x000f680000000200 */
[----:B------:R-:W2:Y:S04]  /*3910*/  LDSM.16.M88.4 R100, [R119+0x3c00] ;  /* 0x003c00007764783b */ /* 0x000ea80000000200 */
[----:B------:R-:W-:Y:S04]  /*3920*/  LDSM.16.M88.4 R92, [R118] ;  /* 0x00000000765c783b */ /* 0x000fe80000000200 */
[----:B------:R-:W1:Y:S04]  /*3930*/  LDSM.16.M88.4 R96, [R117+0x3000] ;  /* 0x003000007560783b */ /* 0x000e680000000200 */
[----:B------:R-:W1:Y:S04]  /*3940*/  LDSM.16.M88.4 R104, [R117+0x3400] ;  /* 0x003400007568783b */ /* 0x000e680000000200 */
[----:B------:R-:W0:Y:S01]  /*3950*/  LDGDEPBAR ;  /* 0x00000000000079af */ /* 0x000e220000000000 */
[C---:B---3--:R-:W-:Y:S08]  /*3960*/  HMMA.16816.F32 R32, R4.reuse, R28, RZ ;  /* 0x0000001c0420723c */ /* 0x048ff000000018ff */
[C---:B------:R-:W-:Y:S08]  /*3970*/  HMMA.16816.F32 R28, R4.reuse, R30, RZ ;  /* 0x0000001e041c723c */ /* 0x040ff000000018ff */
[C---:B----4-:R-:W-:Y:S08]  /*3980*/  HMMA.16816.F32 R24, R4.reuse, R20, RZ ;  /* 0x000000140418723c */ /* 0x050ff000000018ff */
[C---:B-----5:R-:W-:Y:S08]  /*3990*/  HMMA.16816.F32 R16, R4.reuse, R12, RZ ;  /* 0x0000000c0410723c */ /* 0x060ff000000018ff */
[C---:B------:R-:W-:Y:S08]  /*39a0*/  HMMA.16816.F32 R20, R4.reuse, R22, RZ ;  /* 0x000000160414723c */ /* 0x040ff000000018ff */
[C---:B------:R-:W-:Y:S08]  /*39b0*/  HMMA.16816.F32 R12, R4.reuse, R14, RZ ;  /* 0x0000000e040c723c */ /* 0x040ff000000018ff */
[C---:B--2---:R-:W-:Y:S08]  /*39c0*/  HMMA.16816.F32 R8, R4.reuse, R100, RZ ;  /* 0x000000640408723c */ /* 0x044ff000000018ff */
[----:B------:R-:W-:Y:S01]  /*39d0*/  HMMA.16816.F32 R4, R4, R102, RZ ;  /* 0x000000660404723c */ /* 0x000fe200000018ff */
[----:B------:R-:W2:Y:S07]  /*39e0*/  LDSM.16.M88.4 R100, [R117+0x3800] ;  /* 0x003800007564783b */ /* 0x000eae0000000200 */
[C---:B-1----:R-:W-:Y:S08]  /*39f0*/  HMMA.16816.F32 R32, R92.reuse, R96, R32 ;  /* 0x000000605c20723c */ /* 0x042ff00000001820 */
[C---:B------:R-:W-:Y:S01]  /*3a00*/  HMMA.16816.F32 R28, R92.reuse, R98, R28 ;  /* 0x000000625c1c723c */ /* 0x040fe2000000181c */
[----:B------:R-:W1:Y:S07]  /*3a10*/  LDSM.16.M88.4 R96, [R117+0x3c00] ;  /* 0x003c00007560783b */ /* 0x000e6e0000000200 */
[C---:B------:R-:W-:Y:S08]  /*3a20*/  HMMA.16816.F32 R24, R92.reuse, R104, R24 ;  /* 0x000000685c18723c */ /* 0x040ff00000001818 */
[C---:B------:R-:W-:Y:S01]  /*3a30*/  HMMA.16816.F32 R20, R92.reuse, R106, R20 ;  /* 0x0000006a5c14723c */ /* 0x040fe20000001814 */
[----:B------:R-:W-:Y:S07]  /*3a40*/  LDSM.16.M88.4 R104, [R119+0x4000] ;  /* 0x004000007768783b */ /* 0x000fee0000000200 */
[C---:B--2---:R-:W-:Y:S08]  /*3a50*/  HMMA.16816.F32 R16, R92.reuse, R100, R16 ;  /* 0x000000645c10723c */ /* 0x044ff00000001810 */
        /* <DEDUP_REMOVED lines=43> */
[----:B------:R-:W2:Y:S07]  /*3d10*/  LDSM.16.M88.4 R100, [R117+0x5400] ;  /* 0x005400007564783b */ /* 0x000eae0000000200 */
[C---:B-1----:R-:W-:Y:S08]  /*3d20*/  HMMA.16816.F32 R32, R96.reuse, R92, R32 ;  /* 0x0000005c6020723c */ /* 0x042ff00000001820 */
[C---:B------:R-:W-:Y:S08]  /*3d30*/  HMMA.16816.F32 R28, R96.reuse, R94, R28 ;  /* 0x0000005e601c723c */ /* 0x040ff0000000181c */
[C---:B--2---:R-:W-:Y:S03]  /*3d40*/  HMMA.16816.F32 R24, R96.reuse, R100, R24 ;  /* 0x000000646018723c */ /* 0x044fe60000001818 */
[----:B------:R-:W-:Y:S01]  /*3d50*/  FMUL.FTZ R32, R32, UR4 ;  /* 0x0000000420207c20 */ /* 0x000fe20008410000 */
[----:B------:R-:W-:Y:S01]  /*3d60*/  FMUL.FTZ R0, R33, UR4 ;  /* 0x0000000421007c20 */ /* 0x000fe20008410000 */
[----:B------:R-:W-:Y:S01]  /*3d70*/  FMUL.FTZ R94, R34, UR4 ;  /* 0x00000004225e7c20 */ /* 0x000fe20008410000 */
[----:B------:R-:W-:Y:S01]  /*3d80*/  FMUL.FTZ R92, R35, UR4 ;  /* 0x00000004235c7c20 */ /* 0x000fe20008410000 */
[----:B------:R1:W2:Y:S01]  /*3d90*/  MUFU.TANH R93, R32 ;  /* 0x00000020005d7308 */ /* 0x0002a20000002400 */
[----:B------:R-:W-:Y:S03]  /*3da0*/  HMMA.16816.F32 R20, R96, R102, R20 ;  /* 0x000000666014723c */ /* 0x000fe60000001814 */
[----:B------:R-:W-:Y:S01]  /*3db0*/  FMUL.FTZ R28, R28, UR4 ;  /* 0x000000041c1c7c20 */ /* 0x000fe20008410000 */
[----:B------:R-:W-:Y:S01]  /*3dc0*/  FMUL.FTZ R30, R30, UR4 ;  /* 0x000000041e1e7c20 */ /* 0x000fe20008410000 */
[----:B------:R-:W-:Y:S01]  /*3dd0*/  FMUL.FTZ R29, R29, UR4 ;  /* 0x000000041d1d7c20 */ /* 0x000fe20008410000 */
[----:B------:R-:W-:Y:S01]  /*3de0*/  FMUL.FTZ R31, R31, UR4 ;  /* 0x000000041f1f7c20 */ /* 0x000fe20008410000 */
[----:B------:R-:W-:Y:S04]  /*3df0*/  MUFU.TANH R94, R94 ;  /* 0x0000005e005e7308 */ /* 0x000fe80000002400 */
[----:B------:R-:W-:Y:S01]  /*3e00*/  FMUL.FTZ R24, R24, UR4 ;  /* 0x0000000418187c20 */ /* 0x000fe20008410000 */
[----:B------:R-:W-:Y:S01]  /*3e10*/  FMUL.FTZ R25, R25, UR4 ;  /* 0x0000000419197c20 */ /* 0x000fe20008410000 */
[----:B------:R-:W-:Y:S01]  /*3e20*/  FMUL.FTZ R26, R26, UR4 ;  /* 0x000000041a1a7c20 */ /* 0x000fe20008410000 */
[----:B------:R-:W-:Y:S01]  /*3e30*/  FMUL.FTZ R138, R27, UR4 ;  /* 0x000000041b8a7c20 */ /* 0x000fe20008410000 */
[----:B-1----:R-:W1:Y:S01]  /*3e40*/  LDSM.16.M88.4 R32, [R117+0x5800] ;  /* 0x005800007520783b */ /* 0x002e620000000200 */
[----:B------:R-:W-:Y:S03]  /*3e50*/  MUFU.TANH R111, R24 ;  /* 0x00000018006f7308 */ /* 0x000fe60000002400 */
[----:B------:R-:W-:Y:S01]  /*3e60*/  FMUL.FTZ R129, R20, UR4 ;  /* 0x0000000414817c20 */ /* 0x000fe20008410000 */
[----:B------:R-:W-:-:S02]  /*3e70*/  IMAD.SHL.U32 R20, R127, 0x2, RZ ;  /* 0x000000027f147824 */ /* 0x000fc400078e00ff */
[----:B------:R-:W-:Y:S01]  /*3e80*/  FMUL.FTZ R113, R21, UR4 ;  /* 0x0000000415717c20 */ /* 0x000fe20008410000 */
[----:B------:R-:W-:Y:S01]  /*3e90*/  FMUL.FTZ R22, R22, UR4 ;  /* 0x0000000416167c20 */ /* 0x000fe20008410000 */
[----:B------:R-:W-:Y:S01]  /*3ea0*/  FMUL.FTZ R23, R23, UR4 ;  /* 0x0000000417177c20 */ /* 0x000fe20008410000 */
[----:B------:R-:W-:Y:S01]  /*3eb0*/  MUFU.TANH R141, R25 ;  /* 0x00000019008d7308 */ /* 0x000fe20000002400 */
[----:B------:R-:W-:-:S05]  /*3ec0*/  LOP3.LUT R21, R20, 0x6, RZ, 0xc0, !PT ;  /* 0x0000000614157812 */ /* 0x000fca00078ec0ff */
[----:B------:R-:W-:Y:S02]  /*3ed0*/  IMAD R20, R2, 0x40, R21 ;  /* 0x0000004002147824 */ /* 0x000fe400078e0215 */
[----:B------:R3:W-:Y:S02]  /*3ee0*/  MUFU.TANH R110, R26 ;  /* 0x0000001a006e7308 */ /* 0x0007e40000002400 */
[----:B------:R-:W-:-:S05]  /*3ef0*/  VIADD R21, R20, 0xffffff80 ;  /* 0xffffff8014157836 */ /* 0x000fca0000000000 */
[C---:B------:R-:W-:Y:S01]  /*3f00*/  ISETP.GE.AND P2, PT, R21.reuse, R108, PT ;  /* 0x0000006c1500720c */ /* 0x040fe20003f46270 */
[----:B------:R-:W-:Y:S01]  /*3f10*/  MUFU.TANH R28, R28 ;  /* 0x0000001c001c7308 */ /* 0x000fe20000002400 */
[----:B------:R-:W-:Y:S01]  /*3f20*/  ISETP.GE.AND P4, PT, R21, R90, PT ;  /* 0x0000005a1500720c */ /* 0x000fe20003f86270 */
[----:B------:R-:W-:Y:S01]  /*3f30*/  VIADD R21, R20, 0xffffff90 ;  /* 0xffffff9014157836 */ /* 0x000fe20000000000 */
[----:B--2---:R-:W-:-:S05]  /*3f40*/  FSEL R93, R93, -INF , !P2 ;  /* 0xff8000005d5d7808 */ /* 0x004fca0005000000 */
[----:B------:R-:W-:Y:S01]  /*3f50*/  MUFU.TANH R30, R30 ;  /* 0x0000001e001e7308 */ /* 0x000fe20000002400 */
[----:B---3--:R-:W2:Y:S01]  /*3f60*/  LDSM.16.M88.4 R24, [R117+0x5c00] ;  /* 0x005c00007518783b */ /* 0x008ea20000000200 */
[----:B------:R-:W-:-:S04]  /*3f70*/  DEPBAR.LE SB0, 0x0 ;  /* 0x000080000000791a */ /* 0x000fc80000000000 */
[C---:B-1----:R-:W-:Y:S02]  /*3f80*/  HMMA.16816.F32 R16, R96.reuse, R32, R16 ;  /* 0x000000206010723c */ /* 0x042fe40000001810 */
[----:B------:R-:W-:Y:S06]  /*3f90*/  MUFU.TANH R0, R0 ;  /* 0x0000000000007308 */ /* 0x000fec0000002400 */
[----:B------:R-:W-:Y:S02]  /*3fa0*/  HMMA.16816.F32 R12, R96, R34, R12 ;  /* 0x00000022600c723c */ /* 0x000fe4000000180c */
[----:B------:R-:W1:Y:S08]  /*3fb0*/  MUFU.TANH R92, R92 ;  /* 0x0000005c005c7308 */ /* 0x000e700000002400 */
[----:B------:R-:W-:Y:S01]  /*3fc0*/  MUFU.TANH R113, R113 ;  /* 0x0000007100717308 */ /* 0x000fe20000002400 */
[----:B------:R-:W-:Y:S01]  /*3fd0*/  FMUL.FTZ R133, R17, UR4 ;  /* 0x0000000411857c20 */ /* 0x000fe20008410000 */
[----:B------:R-:W-:-:S02]  /*3fe0*/  VIADD R17, R20, 0xffffff81 ;  /* 0xffffff8114117836 */ /* 0x000fc40000000000 */
[----:B------:R-:W-:Y:S01]  /*3ff0*/  FMUL.FTZ R16, R16, UR4 ;  /* 0x0000000410107c20 */ /* 0x000fe20008410000 */
[----:B------:R-:W-:Y:S01]  /*4000*/  FMUL.FTZ R132, R19, UR4 ;  /* 0x0000000413847c20 */ /* 0x000fe20008410000 */
[----:B------:R-:W-:Y:S02]  /*4010*/  VIADD R19, R20, 0xffffff91 ;  /* 0xffffff9114137836 */ /* 0x000fe40000000000 */
[----:B------:R-:W-:Y:S01]  /*4020*/  FMUL.FTZ R18, R18, UR4 ;  /* 0x0000000412127c20 */ /* 0x000fe20008410000 */
[C---:B------:R-:W-:Y:S01]  /*4030*/  ISETP.GE.AND P0, PT, R17.reuse, R108, PT ;  /* 0x0000006c1100720c */ /* 0x040fe20003f06270 */
[----:B------:R-:W3:Y:S01]  /*4040*/  MUFU.TANH R29, R29 ;  /* 0x0000001d001d7308 */ /* 0x000ee20000002400 */
[----:B------:R-:W-:Y:S01]  /*4050*/  ISETP.GE.AND P3, PT, R17, R90, PT ;  /* 0x0000005a1100720c */ /* 0x000fe20003f66270 */
[----:B------:R-:W-:Y:S02]  /*4060*/  VIADD R17, R20, 0xffffff88 ;  /* 0xffffff8814117836 */ /* 0x000fe40000000000 */
[----:B------:R-:W-:Y:S01]  /*4070*/  FMUL.FTZ R139, R12, UR4 ;  /* 0x000000040c8b7c20 */ /* 0x000fe20008410000 */
[----:B------:R-:W-:Y:S01]  /*4080*/  FMUL.FTZ R131, R13, UR4 ;  /* 0x000000040d837c20 */ /* 0x000fe20008410000 */
[----:B------:R-:W-:Y:S01]  /*4090*/  FMUL.FTZ R15, R15, UR4 ;  /* 0x000000040f0f7c20 */ /* 0x000fe20008410000 */
[----:B-1----:R-:W-:Y:S01]  /*40a0*/  FSEL R12, R92, -INF , !P3 ;  /* 0xff8000005c0c7808 */ /* 0x002fe20005800000 */
[----:B------:R-:W-:Y:S01]  /*40b0*/  FMUL.FTZ R130, R14, UR4 ;  /* 0x000000040e827c20 */ /* 0x000fe20008410000 */
[C---:B------:R-:W-:Y:S01]  /*40c0*/  ISETP.GE.AND P1, PT, R17.reuse, R108, PT ;  /* 0x0000006c1100720c */ /* 0x040fe20003f26270 */
[----:B--2---:R-:W-:Y:S01]  /*40d0*/  HMMA.16816.F32 R8, R96, R24, R8 ;  /* 0x000000186008723c */ /* 0x004fe20000001808 */
[----:B------:R-:W-:Y:S01]  /*40e0*/  ISETP.GE.AND P5, PT, R17, R90, PT ;  /* 0x0000005a1100720c */ /* 0x000fe20003fa6270 */
[----:B------:R-:W-:Y:S01]  /*40f0*/  VIADD R17, R20, 0xffffff89 ;  /* 0xffffff8914117836 */ /* 0x000fe20000000000 */
[----:B------:R-:W1:Y:S01]  /*4100*/  MUFU.TANH R31, R31 ;  /* 0x0000001f001f7308 */ /* 0x000e620000002400 */
[----:B------:R-:W-:-:S02]  /*4110*/  FSEL R13, R28, -INF , !P1 ;  /* 0xff8000001c0d7808 */ /* 0x000fc40004800000 */
[----:B------:R-:W-:Y:S02]  /*4120*/  FSEL R30, R30, -INF , !P5 ;  /* 0xff8000001e1e7808 */ /* 0x000fe40006800000 */
[----:B------:R-:W-:Y:S01]  /*4130*/  HMMA.16816.F32 R4, R96, R26, R4 ;  /* 0x0000001a6004723c */ /* 0x000fe20000001804 */
[-C--:B------:R-:W-:Y:S02]  /*4140*/  ISETP.GE.AND P2, PT, R17, R108.reuse, PT ;  /* 0x0000006c1100720c */ /* 0x080fe40003f46270 */
[----:B------:R2:W-:Y:S01]  /*4150*/  MUFU.TANH R137, R16 ;  /* 0x0000001000897308 */ /* 0x0005e20000002400 */
[C---:B------:R-:W-:Y:S02]  /*4160*/  ISETP.GE.AND P1, PT, R19.reuse, R108, PT ;  /* 0x0000006c1300720c */ /* 0x040fe40003f26270 */
[-C--:B------:R-:W-:Y:S01]  /*4170*/  ISETP.GE.AND P5, PT, R19, R90.reuse, PT ;  /* 0x0000005a1300720c */ /* 0x080fe20003fa6270 */
[----:B------:R-:W-:Y:S01]  /*4180*/  VIADD R19, R20, 0xffffff99 ;  /* 0xffffff9914137836 */ /* 0x000fe20000000000 */
[----:B------:R-:W-:-:S02]  /*4190*/  ISETP.GE.AND P3, PT, R21, R90, PT ;  /* 0x0000005a1500720c */ /* 0x000fc40003f66270 */
[----:B---3--:R-:W-:Y:S01]  /*41a0*/  FSEL R29, R29, -INF , !P2 ;  /* 0xff8000001d1d7808 */ /* 0x008fe20005000000 */
[----:B------:R-:W-:Y:S01]  /*41b0*/  MUFU.TANH R139, R139 ;  /* 0x0000008b008b7308 */ /* 0x000fe20000002400 */
[----:B------:R-:W-:Y:S01]  /*41c0*/  FSEL R110, R110, -INF , !P3 ;  /* 0xff8000006e6e7808 */ /* 0x000fe20005800000 */
[----:B------:R-:W-:Y:S01]  /*41d0*/  FMUL.FTZ R107, R9, UR4 ;  /* 0x00000004096b7c20 */ /* 0x000fe20008410000 */
[-C--:B------:R-:W-:Y:S01]  /*41e0*/  ISETP.GE.AND P3, PT, R19, R90.reuse, PT ;  /* 0x0000005a1300720c */ /* 0x080fe20003f66270 */
[----:B------:R-:W-:Y:S01]  /*41f0*/  FMUL.FTZ R8, R8, UR4 ;  /* 0x0000000408087c20 */ /* 0x000fe20008410000 */
[----:B------:R-:W-:Y:S01]  /*4200*/  FSEL R141, R141, -INF , !P1 ;  /* 0xff8000008d8d7808 */ /* 0x000fe20004800000 */
[----:B------:R-:W-:Y:S02]  /*4210*/  VIADD R9, R20, 0xffffffa9 ;  /* 0xffffffa914097836 */ /* 0x000fe40000000000 */
[----:B------:R-:W-:Y:S01]  /*4220*/  FMUL.FTZ R10, R10, UR4 ;  /* 0x000000040a0a7c20 */ /* 0x000fe20008410000 */
[----:B------:R-:W3:Y:S01]  /*4230*/  MUFU.TANH R129, R129 ;  /* 0x0000008100817308 */ /* 0x000ee20000002400 */
[----:B--2---:R-:W-:Y:S01]  /*4240*/  FSEL R16, R94, -INF , !P4 ;  /* 0xff8000005e107808 */ /* 0x004fe20006000000 */
[----:B------:R-:W-:Y:S01]  /*4250*/  FMUL.FTZ R4, R4, UR4 ;  /* 0x0000000404047c20 */ /* 0x000fe20008410000 */
[----:B------:R-:W-:Y:S01]  /*4260*/  ISETP.GE.AND P4, PT, R17, R90, PT ;  /* 0x0000005a1100720c */ /* 0x000fe20003f86270 */
[----:B------:R-:W-:Y:S01]  /*4270*/  FMUL.FTZ R5, R5, UR4 ;  /* 0x0000000405057c20 */ /* 0x000fe20008410000 */
[----:B------:R-:W-:-:S02]  /*4280*/  FSEL R17, R0, -INF , !P0 ;  /* 0xff80000000117808 */ /* 0x000fc40004000000 */
[-C--:B------:R-:W-:Y:S01]  /*4290*/  ISETP.GE.AND P0, PT, R21, R108.reuse, PT ;  /* 0x0000006c1500720c */ /* 0x080fe20003f06270 */
[----:B------:R2:W-:Y:S01]  /*42a0*/  MUFU.TANH R116, R15 ;  /* 0x0000000f00747308 */ /* 0x0005e20000002400 */
[C---:B------:R-:W-:Y:S01]  /*42b0*/  VIADD R21, R20.reuse, 0xffffff98 ;  /* 0xffffff9814157836 */ /* 0x040fe20000000000 */
[----:B-1----:R-:W-:Y:S02]  /*42c0*/  FSEL R14, R31, -INF , !P4 ;  /* 0xff8000001f0e7808 */ /* 0x002fe40006000000 */
[----:B------:R-:W-:Y:S02]  /*42d0*/  FSEL R111, R111, -INF , !P0 ;  /* 0xff8000006f6f7808 */ /* 0x000fe40004000000 */
[-C--:B------:R-:W-:Y:S01]  /*42e0*/  ISETP.GE.AND P0, PT, R19, R108.reuse, PT ;  /* 0x0000006c1300720c */ /* 0x080fe20003f06270 */
[----:B------:R-:W-:Y:S01]  /*42f0*/  VIADD R19, R20, 0xffffffa1 ;  /* 0xffffffa114137836 */ /* 0x000fe20000000000 */
[----:B------:R-:W1:Y:S01]  /*4300*/  MUFU.TANH R133, R133 ;  /* 0x0000008500857308 */ /* 0x000e620000002400 */
[----:B------:R-:W-:-:S02]  /*4310*/  ISETP.GE.AND P2, PT, R21, R108, PT ;  /* 0x0000006c1500720c */ /* 0x000fc40003f46270 */
[----:B------:R-:W-:Y:S02]  /*4320*/  FSEL R113, R113, -INF , !P0 ;  /* 0xff80000071717808 */ /* 0x000fe40004000000 */
[----:B------:R-:W-:Y:S01]  /*4330*/  ISETP.GE.AND P4, PT, R21, R90, PT ;  /* 0x0000005a1500720c */ /* 0x000fe20003f86270 */
[C---:B------:R-:W-:Y:S01]  /*4340*/  VIADD R21, R20.reuse, 0xffffffa0 ;  /* 0xffffffa014157836 */ /* 0x040fe20000000000 */
[----:B---3--:R-:W-:Y:S01]  /*4350*/  FSEL R129, R129, -INF , !P2 ;  /* 0xff80000081817808 */ /* 0x008fe20005000000 */
[----:B------:R-:W3:Y:S01]  /*4360*/  MUFU.TANH R138, R138 ;  /* 0x0000008a008a7308 */ /* 0x000ee20000002400 */
[----:B--2---:R-:W-:Y:S01]  /*4370*/  VIADD R15, R20, 0xffffffa8 ;  /* 0xffffffa8140f7836 */ /* 0x004fe20000000000 */
[-C--:B------:R-:W-:Y:S02]  /*4380*/  ISETP.GE.AND P2, PT, R19, R108.reuse, PT ;  /* 0x0000006c1300720c */ /* 0x080fe40003f46270 */
[-C--:B------:R-:W-:Y:S02]  /*4390*/  ISETP.GE.AND P1, PT, R21, R108.reuse, PT ;  /* 0x0000006c1500720c */ /* 0x080fe40003f26270 */
[----:B------:R-:W-:-:S02]  /*43a0*/  ISETP.GE.AND P0, PT, R15, R108, PT ;  /* 0x0000006c0f00720c */ /* 0x000fc40003f06270 */
[----:B------:R-:W2:Y:S01]  /*43b0*/  MUFU.TANH R136, R22 ;  /* 0x0000001600887308 */ /* 0x000ea20000002400 */
[----:B------:R-:W-:Y:S02]  /*43c0*/  FSEL R137, R137, -INF , !P1 ;  /* 0xff80000089897808 */ /* 0x000fe40004800000 */
[----:B------:R-:W-:Y:S02]  /*43d0*/  FSEL R139, R139, -INF , !P0 ;  /* 0xff8000008b8b7808 */ /* 0x000fe40004000000 */
[----:B------:R-:W-:Y:S02]  /*43e0*/  ISETP.GE.U32.AND P0, PT, R2, 0x3, PT ;  /* 0x000000030200780c */ /* 0x000fe40003f06070 */
[----:B-1----:R-:W-:Y:S01]  /*43f0*/  FSEL R133, R133, -INF , !P2 ;  /* 0xff80000085857808 */ /* 0x002fe20005000000 */
[----:B------:R-:W1:Y:S01]  /*4400*/  MUFU.TANH R114, R23 ;  /* 0x0000001700727308 */ /* 0x000e620000002400 */
[C---:B------:R-:W-:Y:S02]  /*4410*/  ISETP.GE.AND P1, PT, R9.reuse, R108, PT ;  /* 0x0000006c0900720c */ /* 0x040fe40003f26270 */
[----:B------:R-:W-:Y:S01]  /*4420*/  ISETP.GE.AND P2, PT, R9, R90, PT ;  /* 0x0000005a0900720c */ /* 0x000fe20003f46270 */
[----:B------:R-:W-:Y:S01]  /*4430*/  VIADD R9, R20, 0xffffffb0 ;  /* 0xffffffb014097836 */ /* 0x000fe20000000000 */
[----:B---3--:R-:W-:-:S02]  /*4440*/  FSEL R138, R138, -INF , !P5 ;  /* 0xff8000008a8a7808 */ /* 0x008fc40006800000 */
[-C--:B------:R-:W-:Y:S01]  /*4450*/  ISETP.GE.AND P5, PT, R21, R90.reuse, PT ;  /* 0x0000005a1500720c */ /* 0x080fe20003fa6270 */
[----:B------:R-:W3:Y:S01]  /*4460*/  MUFU.TANH R131, R131 ;  /* 0x0000008300837308 */ /* 0x000ee20000002400 */
[----:B--2---:R-:W-:Y:S02]  /*4470*/  FSEL R136, R136, -INF , !P4 ;  /* 0xff80000088887808 */ /* 0x004fe40006000000 */
[----:B------:R-:W-:Y:S02]  /*4480*/  ISETP.GE.AND P4, PT, R19, R90, PT ;  /* 0x0000005a1300720c */ /* 0x000fe40003f86270 */
[----:B------:R-:W-:-:S03]  /*4490*/  ISETP.GE.AND P6, PT, R9, R108, PT ;  /* 0x0000006c0900720c */ /* 0x000fc60003fc6270 */
[----:B------:R2:W4:Y:S01]  /*44a0*/  MUFU.TANH R134, R18 ;  /* 0x0000001200867308 */ /* 0x0005220000002400 */
[----:B-1----:R-:W-:Y:S02]  /*44b0*/  FSEL R114, R114, -INF , !P3 ;  /* 0xff80000072727808 */ /* 0x002fe40005800000 */
[----:B------:R-:W-:-:S05]  /*44c0*/  ISETP.GE.AND P3, PT, R15, R90, PT ;  /* 0x0000005a0f00720c */ /* 0x000fca0003f66270 */
[----:B------:R-:W1:Y:S01]  /*44d0*/  MUFU.TANH R132, R132 ;  /* 0x0000008400847308 */ /* 0x000e620000002400 */
[----:B---3--:R-:W-:Y:S01]  /*44e0*/  FSEL R131, R131, -INF , !P1 ;  /* 0xff80000083837808 */ /* 0x008fe20004800000 */
[----:B------:R-:W-:Y:S01]  /*44f0*/  BAR.SYNC.DEFER_BLOCKING 0x0 ;  /* 0x0000000000007b1d */ /* 0x000fe20000010000 */
[----:B------:R-:W-:-:S05]  /*4500*/  ISETP.GE.AND P1, PT, R9, R90, PT ;  /* 0x0000005a0900720c */ /* 0x000fca0003f26270 */
[----:B------:R-:W3:Y:S08]  /*4510*/  MUFU.TANH R130, R130 ;  /* 0x0000008200827308 */ /* 0x000ef00000002400 */
[----:B------:R2:W1:Y:S08]  /*4520*/  MUFU.TANH R109, R8 ;  /* 0x00000008006d7308 */ /* 0x0004700000002400 */
[----:B------:R-:W1:Y:S08]  /*4530*/  MUFU.TANH R107, R107 ;  /* 0x0000006b006b7308 */ /* 0x000e700000002400 */
[----:B------:R2:W1:Y:S08]  /*4540*/  MUFU.TANH R105, R4 ;  /* 0x0000000400697308 */ /* 0x0004700000002400 */
[----:B------:R2:W1:Y:S01]  /*4550*/  MUFU.TANH R103, R5 ;  /* 0x0000000500677308 */ /* 0x0004620000002400 */
[----:B---34-:R-:W-:Y:S05]  /*4560*/  @!P0 BRA `(.L_x_999) ;  /* 0x0000000000548947 */ /* 0x018fea0003800000 */
[----:B------:R-:W-:-:S04]  /*4570*/  VIADD R9, R2, 0xfffffffd ;  /* 0xfffffffd02097836 */ /* 0x000fc80000000000 */
[----:B--2---:R-:W-:-:S04]  /*4580*/  IMAD.WIDE.U32 R4, R9, R88, RZ ;  /* 0x0000005809047225 */ /* 0x004fc800078e00ff */
        /* <DEDUP_REMOVED lines=19> */
.L_x_999:
[C---:B------:R-:W-:Y:S01]  /*46c0*/  IADD3 R9, PT, PT, R20.reuse, -0x4f, RZ ;  /* 0xffffffb114097810 */ /* 0x040fe20007ffe0ff */
[----:B------:R-:W-:Y:S01]  /*46d0*/  FMUL.FTZ R102, R11, UR4 ;  /* 0x000000040b667c20 */ /* 0x000fe20008410000 */
[----:B------:R-:W-:Y:S01]  /*46e0*/  IADD3 R11, PT, PT, R20, -0x48, RZ ;  /* 0xffffffb8140b7810 */ /* 0x000fe20007ffe0ff */
[----:B------:R-:W-:Y:S01]  /*46f0*/  FMUL.FTZ R99, R7, UR4 ;  /* 0x0000000407637c20 */ /* 0x000fe20008410000 */
[----:B------:R-:W-:Y:S01]  /*4700*/  ISETP.GE.AND P0, PT, R9, R108, PT ;  /* 0x0000006c0900720c */ /* 0x000fe20003f06270 */
[----:B------:R-:W4:Y:S01]  /*4710*/  MUFU.TANH R104, R10 ;  /* 0x0000000a00687308 */ /* 0x000f220000002400 */
[----:B------:R-:W-:Y:S01]  /*4720*/  FMNMX3.FTZ R0, R84, R93, R17, !PT ;  /* 0x0000005d54007276 */ /* 0x000fe20007810011 */
[----:B------:R-:W-:Y:S01]  /*4730*/  FMUL.FTZ R6, R6, UR4 ;  /* 0x0000000406067c20 */ /* 0x000fe20008410000 */
[----:B-1----:R-:W-:Y:S01]  /*4740*/  FSEL R107, R107, -INF , !P0 ;  /* 0xff8000006b6b7808 */ /* 0x002fe20004000000 */
[----:B------:R-:W1:Y:S01]  /*4750*/  LDCU UR4, c[0x0][0x45c] ;  /* 0x00008b80ff0477ac */ /* 0x000e620008000800 */
[----:B------:R-:W-:-:S02]  /*4760*/  FMNMX3.FTZ R15, R3, R16, R12, !PT ;  /* 0x00000010030f7276 */ /* 0x000fc4000781000c */
[----:B------:R-:W-:Y:S01]  /*4770*/  ISETP.GE.AND P0, PT, R11, R108, PT ;  /* 0x0000006c0b00720c */ /* 0x000fe20003f06270 */
[----:B------:R-:W5:Y:S01]  /*4780*/  MUFU.TANH R102, R102 ;  /* 0x0000006600667308 */ /* 0x000f620000002400 */
[----:B--23--:R-:W-:Y:S02]  /*4790*/  IADD3 R5, PT, PT, R20, -0x47, RZ ;  /* 0xffffffb914057810 */ /* 0x00cfe40007ffe0ff */
[----:B------:R-:W-:Y:S02]  /*47a0*/  FMNMX3.FTZ R0, R0, R13, R29, !PT ;  /* 0x0000000d00007276 */ /* 0x000fe4000781001d */
[----:B------:R-:W-:Y:S02]  /*47b0*/  FMNMX3.FTZ R7, R15, R30, R14, !PT ;  /* 0x0000001e0f077276 */ /* 0x000fe4000781000e */
[----:B------:R-:W-:Y:S01]  /*47c0*/  FSEL R105, R105, -INF , !P0 ;  /* 0xff80000069697808 */ /* 0x000fe20004000000 */
[----:B------:R-:W2:Y:S01]  /*47d0*/  MUFU.TANH R100, R6 ;  /* 0x0000000600647308 */ /* 0x000ea20000002400 */
[----:B------:R-:W-:-:S02]  /*47e0*/  ISETP.GE.AND P0, PT, R5, R108, PT ;  /* 0x0000006c0500720c */ /* 0x000fc40003f06270 */
[----:B------:R-:W-:Y:S02]  /*47f0*/  FMNMX3.FTZ R0, R0, R111, R141, !PT ;  /* 0x0000006f00007276 */ /* 0x000fe4000781008d */
[----:B------:R-:W-:Y:S02]  /*4800*/  FMNMX3.FTZ R7, R7, R110, R138, !PT ;  /* 0x0000006e07077276 */ /* 0x000fe4000781008a */
[----:B------:R-:W-:Y:S01]  /*4810*/  FSEL R103, R103, -INF , !P0 ;  /* 0xff80000067677808 */ /* 0x000fe20004000000 */
[----:B------:R-:W3:Y:S01]  /*4820*/  MUFU.TANH R99, R99 ;  /* 0x0000006300637308 */ /* 0x000ee20000002400 */
[----:B------:R-:W-:Y:S02]  /*4830*/  ISETP.GE.AND P0, PT, R9, R90, PT ;  /* 0x0000005a0900720c */ /* 0x000fe40003f06270 */
[----:B------:R-:W-:Y:S02]  /*4840*/  FMNMX3.FTZ R0, R0, R129, R113, !PT ;  /* 0x0000008100007276 */ /* 0x000fe40007810071 */
[----:B------:R-:W-:-:S02]  /*4850*/  FSEL R134, R134, -INF , !P5 ;  /* 0xff80000086867808 */ /* 0x000fc40006800000 */
[----:B------:R-:W-:Y:S02]  /*4860*/  FSEL R132, R132, -INF , !P4 ;  /* 0xff80000084847808 */ /* 0x000fe40006000000 */
[----:B------:R-:W-:Y:S02]  /*4870*/  FMNMX3.FTZ R9, R7, R136, R114, !PT ;  /* 0x0000008807097276 */ /* 0x000fe40007810072 */
[----:B------:R-:W-:Y:S02]  /*4880*/  FMNMX3.FTZ R0, R0, R137, R133, !PT ;  /* 0x0000008900007276 */ /* 0x000fe40007810085 */
[----:B------:R-:W-:Y:S02]  /*4890*/  FSEL R130, R130, -INF , !P3 ;  /* 0xff80000082827808 */ /* 0x000fe40005800000 */
[----:B------:R-:W-:Y:S02]  /*48a0*/  FSEL R116, R116, -INF , !P2 ;  /* 0xff80000074747808 */ /* 0x000fe40005000000 */
[----:B------:R-:W-:-:S02]  /*48b0*/  FMNMX3.FTZ R9, R9, R134, R132, !PT ;  /* 0x0000008609097276 */ /* 0x000fc40007810084 */
[----:B------:R-:W-:Y:S02]  /*48c0*/  FSEL R109, R109, -INF , !P6 ;  /* 0xff8000006d6d7808 */ /* 0x000fe40007000000 */
[----:B------:R-:W-:Y:S02]  /*48d0*/  FMNMX3.FTZ R0, R0, R139, R131, !PT ;  /* 0x0000008b00007276 */ /* 0x000fe40007810083 */
[-C--:B------:R-:W-:Y:S02]  /*48e0*/  ISETP.GE.AND P5, PT, R11, R90.reuse, PT ;  /* 0x0000005a0b00720c */ /* 0x080fe40003fa6270 */
[----:B------:R-:W-:Y:S02]  /*48f0*/  ISETP.GE.AND P2, PT, R5, R90, PT ;  /* 0x0000005a0500720c */ /* 0x000fe40003f46270 */
[----:B----4-:R-:W-:Y:S02]  /*4900*/  FSEL R104, R104, -INF , !P1 ;  /* 0xff80000068687808 */ /* 0x010fe40004800000 */
[----:B-----5:R-:W-:-:S02]  /*4910*/  FSEL R102, R102, -INF , !P0 ;  /* 0xff80000066667808 */ /* 0x020fc40004000000 */
[----:B------:R-:W-:Y:S02]  /*4920*/  FMNMX3.FTZ R9, R9, R130, R116, !PT ;  /* 0x0000008209097276 */ /* 0x000fe40007810074 */
[----:B------:R-:W-:Y:S02]  /*4930*/  FMNMX3.FTZ R0, R0, R109, R107, !PT ;  /* 0x0000006d00007276 */ /* 0x000fe4000781006b */
[----:B--2---:R-:W-:Y:S02]  /*4940*/  FSEL R100, R100, -INF , !P5 ;  /* 0xff80000064647808 */ /* 0x004fe40006800000 */
[----:B---3--:R-:W-:Y:S02]  /*4950*/  FSEL R99, R99, -INF , !P2 ;  /* 0xff80000063637808 */ /* 0x008fe40005000000 */
[----:B------:R-:W-:Y:S02]  /*4960*/  FMNMX3.FTZ R4, R9, R104, R102, !PT ;  /* 0x0000006809047276 */ /* 0x000fe40007810066 */
[----:B------:R-:W-:-:S02]  /*4970*/  FMNMX3.FTZ R0, R0, R105, R103, !PT ;  /* 0x0000006900007276 */ /* 0x000fc40007810067 */
[----:B------:R-:W-:Y:S02]  /*4980*/  FMNMX3.FTZ R4, R4, R100, R99, !PT ;  /* 0x0000006404047276 */ /* 0x000fe40007810063 */
[----:B------:R-:W-:Y:S01]  /*4990*/  LOP3.LUT P6, RZ, R127, 0x4, RZ, 0xc0, !PT ;  /* 0x000000047fff7812 */ /* 0x000fe200078cc0ff */
[----:B------:R-:W2:Y:S01]  /*49a0*/  SHFL.BFLY PT, R7, R0, 0x2, 0x1f ;  /* 0x0c401f0000077f89 */ /* 0x000ea200000e0000 */
[----:B------:R-:W-:-:S03]  /*49b0*/  IADD3 R95, PT, PT, R85, 0x6020, RZ ;  /* 0x00006020555f7810 */ /* 0x000fc60007ffe0ff */
[----:B------:R-:W3:Y:S01]  /*49c0*/  SHFL.BFLY PT, R5, R4, 0x2, 0x1f ;  /* 0x0c401f0004057f89 */ /* 0x000ee200000e0000 */
[----:B--2---:R-:W-:Y:S02]  /*49d0*/  FMNMX.FTZ R7, R0, R7, !PT ;  /* 0x0000000700077209 */ /* 0x004fe40007810000 */
[----:B---3--:R-:W-:-:S03]  /*49e0*/  FMNMX.FTZ R5, R4, R5, !PT ;  /* 0x0000000504057209 */ /* 0x008fc60007810000 */
[----:B------:R-:W2:Y:S04]  /*49f0*/  SHFL.BFLY PT, R88, R7, 0x1, 0x1f ;  /* 0x0c201f0007587f89 */ /* 0x000ea800000e0000 */
[----:B------:R-:W3:Y:S01]  /*4a00*/  SHFL.BFLY PT, R0, R5, 0x1, 0x1f ;  /* 0x0c201f0005007f89 */ /* 0x000ee200000e0000 */
[----:B--2---:R-:W-:Y:S02]  /*4a10*/  FMNMX.FTZ R88, R7, R88, !PT ;  /* 0x0000005807587209 */ /* 0x004fe40007810000 */
[----:B---3--:R-:W-:-:S03]  /*4a20*/  FMNMX.FTZ R0, R5, R0, !PT ;  /* 0x0000000005007209 */ /* 0x008fc60007810000 */
[C---:B-1----:R-:W-:Y:S01]  /*4a30*/  FMUL.FTZ R106, R88.reuse, UR4 ;  /* 0x00000004586a7c20 */ /* 0x042fe20008410000 */
[----:B------:R-:W-:Y:S02]  /*4a40*/  FSETP.NEU.FTZ.AND P1, PT, R88, -INF , PT ;  /* 0xff8000005800780b */ /* 0x000fe40003f3d000 */
[C---:B------:R-:W-:Y:S01]  /*4a50*/  FSETP.NEU.FTZ.AND P0, PT, R0.reuse, -INF , PT ;  /* 0xff8000000000780b */ /* 0x040fe20003f1d000 */
[----:B------:R-:W-:Y:S01]  /*4a60*/  FMUL.FTZ R101, R0, UR4 ;  /* 0x0000000400657c20 */ /* 0x000fe20008410000 */
[----:B------:R-:W-:Y:S02]  /*4a70*/  FSEL R106, R106, RZ, P1 ;  /* 0x000000ff6a6a7208 */ /* 0x000fe40000800000 */
[----:B------:R-:W-:Y:S02]  /*4a80*/  FSEL R97, R88, RZ, P1 ;  /* 0x000000ff58617208 */ /* 0x000fe40000800000 */
[----:B------:R-:W-:Y:S01]  /*4a90*/  FSEL R101, R101, RZ, P0 ;  /* 0x000000ff65657208 */ /* 0x000fe20000000000 */
[--C-:B------:R-:W-:Y:S01]  /*4aa0*/  FFMA.FTZ R92, R29, UR4, -R106.reuse ;  /* 0x000000041d5c7c23 */ /* 0x100fe2000801086a */
[----:B------:R-:W-:Y:S01]  /*4ab0*/  FSEL R4, R0, RZ, P0 ;  /* 0x000000ff00047208 */ /* 0x000fe20000000000 */
[----:B------:R-:W-:Y:S01]  /*4ac0*/  FADD.FTZ R97, R84, -R97 ;  /* 0x8000006154617221 */ /* 0x000fe20000010000 */
[--C-:B------:R-:W-:Y:S01]  /*4ad0*/  FFMA.FTZ R98, R93, UR4, -R106.reuse ;  /* 0x000000045d627c23 */ /* 0x100fe2000801086a */
[--C-:B------:R-:W-:Y:S01]  /*4ae0*/  FFMA.FTZ R89, R30, UR4, -R101.reuse ;  /* 0x000000041e597c23 */ /* 0x100fe20008010865 */
[----:B------:R-:W-:Y:S01]  /*4af0*/  FFMA.FTZ R94, R17, UR4, -R106 ;  /* 0x00000004115e7c23 */ /* 0x000fe2000801086a */
[----:B------:R-:W1:Y:S01]  /*4b00*/  LDSM.16.MT88.4 R28, [R85+0x7000] ;  /* 0x00700000551c783b */ /* 0x000e620000004200 */
[----:B------:R-:W-:Y:S01]  /*4b10*/  FADD.FTZ R3, R3, -R4 ;  /* 0x8000000403037221 */ /* 0x000fe20000010000 */
[----:B------:R-:W-:Y:S01]  /*4b20*/  FMUL.FTZ R97, R97, UR4 ;  /* 0x0000000461617c20 */ /* 0x000fe20008410000 */
[--C-:B------:R-:W-:Y:S01]  /*4b30*/  FFMA.FTZ R93, R13, UR4, -R106.reuse ;  /* 0x000000040d5d7c23 */ /* 0x100fe2000801086a */
[--C-:B------:R-:W-:Y:S01]  /*4b40*/  FFMA.FTZ R96, R16, UR4, -R101.reuse ;  /* 0x0000000410607c23 */ /* 0x100fe20008010865 */
[----:B------:R-:W-:Y:S01]  /*4b50*/  FMUL.FTZ R3, R3, UR4 ;  /* 0x0000000403037c20 */ /* 0x000fe20008410000 */
[--C-:B------:R-:W-:Y:S01]  /*4b60*/  FFMA.FTZ R90, R12, UR4, -R101.reuse ;  /* 0x000000040c5a7c23 */ /* 0x100fe20008010865 */
[--C-:B------:R-:W-:Y:S01]  /*4b70*/  FFMA.FTZ R5, R14, UR4, -R101.reuse ;  /* 0x000000040e057c23 */ /* 0x100fe20008010865 */
[----:B------:R-:W2:Y:S01]  /*4b80*/  MUFU.EX2 R97, R97 ;  /* 0x0000006100617308 */ /* 0x000ea20000000800 */
[----:B------:R-:W-:Y:S01]  /*4b90*/  IADD3 R4, PT, PT, R85, 0x6000, RZ ;  /* 0x0000600055047810 */ /* 0x000fe20007ffe0ff */
[----:B------:R-:W-:Y:S01]  /*4ba0*/  LDSM.16.MT88.4 R12, [R85+0x6000] ;  /* 0x00600000550c783b */ /* 0x000fe20000004200 */
[--C-:B------:R-:W-:Y:S01]  /*4bb0*/  FFMA.FTZ R115, R111, UR4, -R106.reuse ;  /* 0x000000046f737c23 */ /* 0x100fe2000801086a */
[--C-:B------:R-:W-:Y:S01]  /*4bc0*/  FFMA.FTZ R108, R113, UR4, -R106.reuse ;  /* 0x00000004716c7c23 */ /* 0x100fe2000801086a */
[----:B------:R-:W-:Y:S01]  /*4bd0*/  @P6 IADD3 R95, PT, PT, R4, -0x20, RZ ;  /* 0xffffffe0045f6810 */ /* 0x000fe20007ffe0ff */
[--C-:B------:R-:W-:Y:S01]  /*4be0*/  FFMA.FTZ R111, R129, UR4, -R106.reuse ;  /* 0x00000004816f7c23 */ /* 0x100fe2000801086a */
[--C-:B------:R-:W-:Y:S01]  /*4bf0*/  FFMA.FTZ R113, R110, UR4, -R101.reuse ;  /* 0x000000046e717c23 */ /* 0x100fe20008010865 */
[----:B------:R-:W3:Y:S01]  /*4c00*/  MUFU.EX2 R3, R3 ;  /* 0x0000000300037308 */ /* 0x000ee20000000800 */
[--C-:B------:R-:W-:Y:S01]  /*4c10*/  FFMA.FTZ R112, R141, UR4, -R106.reuse ;  /* 0x000000048d707c23 */ /* 0x100fe2000801086a */
[----:B------:R-:W-:Y:S01]  /*4c20*/  LDSM.16.MT88.4 R20, [R95] ;  /* 0x000000005f14783b */ /* 0x000fe20000004200 */
        /* <DEDUP_REMOVED lines=12> */
[----:B------:R-:W-:Y:S01]  /*4cf0*/  FMUL.FTZ R52, R52, R97 ;  /* 0x0000006134347220 */ /* 0x000fe20000410000 */
[----:B------:R-:W2:Y:S01]  /*4d00*/  MUFU.EX2 R94, R94 ;  /* 0x0000005e005e7308 */ /* 0x000ea20000000800 */
[-C--:B---3--:R-:W-:Y:S01]  /*4d10*/  FMUL.FTZ R26, R66, R3.reuse ;  /* 0x00000003421a7220 */ /* 0x088fe20000410000 */
[-C--:B------:R-:W-:Y:S01]  /*4d20*/  FMUL.FTZ R27, R67, R3.reuse ;  /* 0x00000003431b7220 */ /* 0x080fe20000410000 */
[-C--:B------:R-:W-:Y:S01]  /*4d30*/  FMUL.FTZ R62, R62, R3.reuse ;  /* 0x000000033e3e7220 */ /* 0x080fe20000410000 */
[----:B------:R-:W3:Y:S01]  /*4d40*/  LDSM.16.MT88.4 R64, [R95+0x1000] ;  /* 0x001000005f40783b */ /* 0x000ee20000004200 */
[-C--:B------:R-:W-:Y:S01]  /*4d50*/  FMUL.FTZ R63, R63, R3.reuse ;  /* 0x000000033f3f7220 */ /* 0x080fe20000410000 */
[-C--:B------:R-:W-:Y:S01]  /*4d60*/  FMUL.FTZ R34, R58, R3.reuse ;  /* 0x000000033a227220 */ /* 0x080fe20000410000 */
[----:B------:R-:W-:Y:S01]  /*4d70*/  FMUL.FTZ R35, R59, R3 ;  /* 0x000000033b237220 */ /* 0x000fe20000410000 */
[----:B------:R-:W-:Y:S01]  /*4d80*/  MUFU.EX2 R93, R93 ;  /* 0x0000005d005d7308 */ /* 0x000fe20000000800 */
[----:B------:R-:W-:Y:S01]  /*4d90*/  FMUL.FTZ R53, R53, R97 ;  /* 0x0000006135357220 */ /* 0x000fe20000410000 */
[-C--:B------:R-:W-:Y:S01]  /*4da0*/  FMUL.FTZ R54, R54, R3.reuse ;  /* 0x0000000336367220 */ /* 0x080fe20000410000 */
[----:B------:R-:W-:Y:S01]  /*4db0*/  FMUL.FTZ R55, R55, R3 ;  /* 0x0000000337377220 */ /* 0x000fe20000410000 */
[-C--:B------:R-:W-:Y:S01]  /*4dc0*/  FMUL.FTZ R36, R36, R97.reuse ;  /* 0x0000006124247220 */ /* 0x080fe20000410000 */
[----:B------:R-:W-:Y:S01]  /*4dd0*/  FMUL.FTZ R37, R37, R97 ;  /* 0x0000006125257220 */ /* 0x000fe20000410000 */
[-C--:B------:R-:W-:Y:S01]  /*4de0*/  FMUL.FTZ R38, R38, R3.reuse ;  /* 0x0000000326267220 */ /* 0x080fe20000410000 */
[----:B------:R-:W-:Y:S01]  /*4df0*/  FMUL.FTZ R39, R39, R3 ;  /* 0x0000000327277220 */ /* 0x000fe20000410000 */
[----:B------:R-:W4:Y:S01]  /*4e00*/  MUFU.EX2 R92, R92 ;  /* 0x0000005c005c7308 */ /* 0x000f220000000800 */
[----:B--2---:R-:W-:Y:S01]  /*4e10*/  F2FP.F16.F32.PACK_AB R4, R94, R98 ;  /* 0x000000625e04723e */ /* 0x004fe200000000ff */
[-C--:B------:R-:W-:Y:S01]  /*4e20*/  FMUL.FTZ R40, R40, R97.reuse ;  /* 0x0000006128287220 */ /* 0x080fe20000410000 */
[----:B------:R-:W-:Y:S01]  /*4e30*/  FMUL.FTZ R41, R41, R97 ;  /* 0x0000006129297220 */ /* 0x000fe20000410000 */
[-C--:B------:R-:W-:Y:S01]  /*4e40*/  FMUL.FTZ R42, R42, R3.reuse ;  /* 0x000000032a2a7220 */ /* 0x080fe20000410000 */
[----:B------:R-:W-:Y:S01]  /*4e50*/  FMUL.FTZ R43, R43, R3 ;  /* 0x000000032b2b7220 */ /* 0x000fe20000410000 */
[----:B------:R-:W-:Y:S01]  /*4e60*/  LDSM.16.MT88.4 R56, [R95+0x400] ;  /* 0x000400005f38783b */ /* 0x000fe20000004200 */
[-C--:B------:R-:W-:Y:S01]  /*4e70*/  FMUL.FTZ R8, R80, R97.reuse ;  /* 0x0000006150087220 */ /* 0x080fe20000410000 */
        /* <DEDUP_REMOVED lines=8> */
[----:B------:R-:W2:Y:S01]  /*4f00*/  MUFU.EX2 R90, R90 ;  /* 0x0000005a005a7308 */ /* 0x000ea20000000800 */
[----:B----4-:R-:W-:Y:S01]  /*4f10*/  F2FP.F16.F32.PACK_AB R6, R92, R93 ;  /* 0x0000005d5c06723e */ /* 0x010fe200000000ff */
[-C--:B------:R-:W-:Y:S01]  /*4f20*/  FMUL.FTZ R16, R72, R97.reuse ;  /* 0x0000006148107220 */ /* 0x080fe20000410000 */
[----:B------:R-:W-:Y:S01]  /*4f30*/  FMUL.FTZ R17, R73, R97 ;  /* 0x0000006149117220 */ /* 0x000fe20000410000 */
[-C--:B------:R-:W-:Y:S01]  /*4f40*/  FMUL.FTZ R18, R74, R3.reuse ;  /* 0x000000034a127220 */ /* 0x080fe20000410000 */
[----:B------:R-:W-:Y:S01]  /*4f50*/  FMUL.FTZ R19, R75, R3 ;  /* 0x000000034b137220 */ /* 0x000fe20000410000 */
[-C--:B------:R-:W-:Y:S01]  /*4f60*/  FMUL.FTZ R68, R68, R97.reuse ;  /* 0x0000006144447220 */ /* 0x080fe20000410000 */
[----:B------:R-:W-:Y:S01]  /*4f70*/  FMUL.FTZ R69, R69, R97 ;  /* 0x0000006145457220 */ /* 0x000fe20000410000 */
[----:B------:R-:W-:Y:S01]  /*4f80*/  MUFU.EX2 R89, R89 ;  /* 0x0000005900597308 */ /* 0x000fe20000000800 */
[-C--:B------:R-:W-:Y:S01]  /*4f90*/  FMUL.FTZ R70, R70, R3.reuse ;  /* 0x0000000346467220 */ /* 0x080fe20000410000 */
[----:B------:R-:W-:Y:S01]  /*4fa0*/  FMUL.FTZ R71, R71, R3 ;  /* 0x0000000347477220 */ /* 0x000fe20000410000 */
[-C--:B------:R-:W-:Y:S01]  /*4fb0*/  FMUL.FTZ R44, R44, R97.reuse ;  /* 0x000000612c2c7220 */ /* 0x080fe20000410000 */
[----:B------:R-:W-:Y:S01]  /*4fc0*/  FMUL.FTZ R45, R45, R97 ;  /* 0x000000612d2d7220 */ /* 0x000fe20000410000 */
[-C--:B------:R-:W-:Y:S01]  /*4fd0*/  FMUL.FTZ R46, R46, R3.reuse ;  /* 0x000000032e2e7220 */ /* 0x080fe20000410000 */
[----:B------:R-:W-:Y:S01]  /*4fe0*/  FMUL.FTZ R47, R47, R3 ;  /* 0x000000032f2f7220 */ /* 0x000fe20000410000 */
[-C--:B------:R-:W-:Y:S01]  /*4ff0*/  FMUL.FTZ R48, R48, R97.reuse ;  /* 0x0000006130307220 */ /* 0x080fe20000410000 */
[----:B------:R2:W4:Y:S01]  /*5000*/  MUFU.EX2 R84, R5 ;  /* 0x0000000500547308 */ /* 0x0005220000000800 */
[----:B------:R-:W-:Y:S01]  /*5010*/  FMUL.FTZ R49, R49, R97 ;  /* 0x0000006131317220 */ /* 0x000fe20000410000 */
[-C--:B------:R-:W-:Y:S01]  /*5020*/  FMUL.FTZ R50, R50, R3.reuse ;  /* 0x0000000332327220 */ /* 0x080fe20000410000 */
[----:B------:R-:W-:Y:S01]  /*5030*/  FMUL.FTZ R51, R51, R3 ;  /* 0x0000000333337220 */ /* 0x000fe20000410000 */
        /* <DEDUP_REMOVED lines=9> */
[--C-:B------:R-:W-:Y:S01]  /*50d0*/  FFMA.FTZ R105, R105, UR4, -R106.reuse ;  /* 0x0000000469697c23 */ /* 0x100fe2000801086a */
[----:B------:R-:W-:Y:S01]  /*50e0*/  FFMA.FTZ R106, R103, UR4, -R106 ;  /* 0x00000004676a7c23 */ /* 0x000fe2000801086a */
[--C-:B------:R-:W-:Y:S01]  /*50f0*/  FFMA.FTZ R103, R104, UR4, -R101.reuse ;  /* 0x0000000468677c23 */ /* 0x100fe20008010865 */
[----:B------:R-:W5:Y:S01]  /*5100*/  MUFU.EX2 R112, R112 ;  /* 0x0000007000707308 */ /* 0x000f620000000800 */
[----:B--2---:R-:W-:Y:S01]  /*5110*/  F2FP.F16.F32.PACK_AB R5, R90, R96 ;  /* 0x000000605a05723e */ /* 0x004fe200000000ff */
[--C-:B------:R-:W-:Y:S01]  /*5120*/  FFMA.FTZ R102, R102, UR4, -R101.reuse ;  /* 0x0000000466667c23 */ /* 0x100fe20008010865 */
[----:B----4-:R-:W-:Y:S01]  /*5130*/  F2FP.F16.F32.PACK_AB R7, R84, R89 ;  /* 0x000000595407723e */ /* 0x010fe200000000ff */
[--C-:B------:R-:W-:Y:S01]  /*5140*/  FFMA.FTZ R100, R100, UR4, -R101.reuse ;  /* 0x0000000464647c23 */ /* 0x100fe20008010865 */
[----:B------:R-:W-:Y:S01]  /*5150*/  FFMA.FTZ R99, R99, UR4, -R101 ;  /* 0x0000000463637c23 */ /* 0x000fe20008010865 */
[----:B------:R-:W-:Y:S01]  /*5160*/  FFMA.FTZ R97, R135, R97, R98 ;  /* 0x0000006187617223 */ /* 0x000fe20000010062 */
[----:B------:R-:W-:Y:S01]  /*5170*/  FFMA.FTZ R3, R91, R3, R96 ;  /* 0x000000035b037223 */ /* 0x000fe20000010060 */
[----:B------:R-:W-:Y:S02]  /*5180*/  MUFU.EX2 R111, R111 ;  /* 0x0000006f006f7308 */ /* 0x000fe40000000800 */
[----:B-1----:R-:W-:Y:S01]  /*5190*/  HMMA.16816.F32 R24, R4, R28, R24 ;  /* 0x0000001c0418723c */ /* 0x002fe20000001818 */
[----:B------:R-:W-:Y:S01]  /*51a0*/  FADD.FTZ R94, R94, R97 ;  /* 0x000000615e5e7221 */ /* 0x000fe20000010000 */
[----:B------:R-:W-:Y:S01]  /*51b0*/  FADD.FTZ R90, R90, R3 ;  /* 0x000000035a5a7221 */ /* 0x000fe20000010000 */
[----:B------:R-:W-:-:S02]  /*51c0*/  MOV R3, R0 ;  /* 0x0000000000037202 */ /* 0x000fc40000000f00 */
[----:B------:R-:W-:Y:S01]  /*51d0*/  FADD.FTZ R93, R93, R94 ;  /* 0x0000005e5d5d7221 */ /* 0x000fe20000010000 */
[----:B------:R-:W-:Y:S01]  /*51e0*/  MUFU.EX2 R108, R108 ;  /* 0x0000006c006c7308 */ /* 0x000fe20000000800 */
[----:B------:R-:W-:Y:S01]  /*51f0*/  FADD.FTZ R89, R89, R90 ;  /* 0x0000005a59597221 */ /* 0x000fe20000010000 */
[----:B------:R-:W-:Y:S01]  /*5200*/  HMMA.16816.F32 R28, R4, R30, R60 ;  /* 0x0000001e041c723c */ /* 0x000fe2000000183c */
[----:B------:R-:W1:Y:S01]  /*5210*/  LDSM.16.MT88.4 R60, [R85+0x8000] ;  /* 0x00800000553c783b */ /* 0x000e620000004200 */
[----:B------:R-:W-:Y:S01]  /*5220*/  FADD.FTZ R92, R92, R93 ;  /* 0x0000005d5c5c7221 */ /* 0x000fe20000010000 */
[----:B------:R-:W-:-:S03]  /*5230*/  FADD.FTZ R84, R84, R89 ;  /* 0x0000005954547221 */ /* 0x000fc60000010000 */
[----:B------:R-:W-:Y:S02]  /*5240*/  MUFU.EX2 R113, R113 ;  /* 0x0000007100717308 */ /* 0x000fe40000000800 */
[C---:B---3--:R-:W-:Y:S06]  /*5250*/  HMMA.16816.F32 R32, R4.reuse, R64, R32 ;  /* 0x000000400420723c */ /* 0x048fec0000001820 */
[----:B------:R-:W2:Y:S02]  /*5260*/  MUFU.EX2 R110, R110 ;  /* 0x0000006e006e7308 */ /* 0x000ea40000000800 */
[C---:B------:R-:W-:Y:S01]  /*5270*/  HMMA.16816.F32 R52, R4.reuse, R66, R52 ;  /* 0x000000420434723c */ /* 0x040fe20000001834 */
[----:B------:R-:W3:Y:S05]  /*5280*/  LDSM.16.MT88.4 R64, [R95+0x2000] ;  /* 0x002000005f40783b */ /* 0x000eea0000004200 */
[----:B------:R-:W-:Y:S02]  /*5290*/  MUFU.EX2 R129, R129 ;  /* 0x0000008100817308 */ /* 0x000fe40000000800 */
[C---:B------:R-:W-:Y:S06]  /*52a0*/  HMMA.16816.F32 R8, R4.reuse, R12, R8 ;  /* 0x0000000c0408723c */ /* 0x040fec0000001808 */
[----:B------:R-:W4:Y:S02]  /*52b0*/  MUFU.EX2 R114, R114 ;  /* 0x0000007200727308 */ /* 0x000f240000000800 */
[C---:B------:R-:W-:Y:S01]  /*52c0*/  HMMA.16816.F32 R12, R4.reuse, R14, R76 ;  /* 0x0000000e040c723c */ /* 0x040fe2000000184c */
[----:B------:R-:W-:Y:S05]  /*52d0*/  LDSM.16.MT88.4 R76, [R85+0x6c00] ;  /* 0x006c0000554c783b */ /* 0x000fea0000004200 */
[----:B------:R-:W-:Y:S02]  /*52e0*/  MUFU.EX2 R138, R138 ;  /* 0x0000008a008a7308 */ /* 0x000fe40000000800 */
[C---:B------:R-:W-:Y:S06]  /*52f0*/  HMMA.16816.F32 R16, R4.reuse, R20, R16 ;  /* 0x000000140410723c */ /* 0x040fec0000001810 */
[----:B------:R-:W4:Y:S02]  /*5300*/  MUFU.EX2 R133, R133 ;  /* 0x0000008500857308 */ /* 0x000f240000000800 */
[C---:B-1----:R-:W-:Y:S06]  /*5310*/  HMMA.16816.F32 R36, R4.reuse, R60, R36 ;  /* 0x0000003c0424723c */ /* 0x042fec0000001824 */
[----:B------:R-:W-:Y:S02]  /*5320*/  MUFU.EX2 R136, R136 ;  /* 0x0000008800887308 */ /* 0x000fe40000000800 */
[C---:B------:R-:W-:Y:S01]  /*5330*/  HMMA.16816.F32 R40, R4.reuse, R62, R40 ;  /* 0x0000003e0428723c */ /* 0x040fe20000001828 */
[----:B------:R-:W1:Y:S05]  /*5340*/  LDSM.16.MT88.4 R60, [R85+0x6400] ;  /* 0x00640000553c783b */ /* 0x000e6a0000004200 */
[----:B------:R-:W-:Y:S02]  /*5350*/  MUFU.EX2 R131, R131 ;  /* 0x0000008300837308 */ /* 0x000fe40000000800 */
[C---:B------:R-:W-:Y:S01]  /*5360*/  HMMA.16816.F32 R20, R4.reuse, R22, R68 ;  /* 0x000000160414723c */ /* 0x040fe20000001844 */
[----:B------:R-:W-:Y:S05]  /*5370*/  LDSM.16.MT88.4 R68, [R95+0xc00] ;  /* 0x000c00005f44783b */ /* 0x000fea0000004200 */
[----:B------:R-:W-:Y:S02]  /*5380*/  MUFU.EX2 R139, R139 ;  /* 0x0000008b008b7308 */ /* 0x000fe40000000800 */
[C---:B---3--:R-:W-:Y:S06]  /*5390*/  HMMA.16816.F32 R44, R4.reuse, R64, R44 ;  /* 0x00000040042c723c */ /* 0x048fec000000182c */
[----:B------:R-:W3:Y:S02]  /*53a0*/  MUFU.EX2 R132, R132 ;  /* 0x0000008400847308 */ /* 0x000ee40000000800 */
[----:B------:R-:W-:Y:S01]  /*53b0*/  HMMA.16816.F32 R4, R4, R66, R48 ;  /* 0x000000420404723c */ /* 0x000fe20000001830 */
[----:B-----5:R-:W-:Y:S01]  /*53c0*/  F2FP.F16.F32.PACK_AB R48, R112, R115 ;  /* 0x000000737030723e */ /* 0x020fe200000000ff */
[----:B------:R-:W5:Y:S01]  /*53d0*/  LDSM.16.MT88.4 R64, [R85+0x7400] ;  /* 0x007400005540783b */ /* 0x000f620000004200 */
[----:B--2---:R-:W-:Y:S01]  /*53e0*/  F2FP.F16.F32.PACK_AB R49, R110, R113 ;  /* 0x000000716e31723e */ /* 0x004fe200000000ff */
[----:B------:R-:W-:Y:S01]  /*53f0*/  FADD.FTZ R115, R115, R92 ;  /* 0x0000005c73737221 */ /* 0x000fe20000010000 */
[----:B------:R-:W-:Y:S01]  /*5400*/  F2FP.F16.F32.PACK_AB R50, R108, R111 ;  /* 0x0000006f6c32723e */ /* 0x000fe200000000ff */
[----:B------:R-:W-:Y:S01]  /*5410*/  MUFU.EX2 R137, R137 ;  /* 0x0000008900897308 */ /* 0x000fe20000000800 */
[----:B----4-:R-:W-:Y:S01]  /*5420*/  F2FP.F16.F32.PACK_AB R51, R114, R129 ;  /* 0x000000817233723e */ /* 0x010fe200000000ff */
[----:B------:R-:W-:Y:S01]  /*5430*/  FADD.FTZ R113, R113, R84 ;  /* 0x0000005471717221 */ /* 0x000fe20000010000 */
[----:B------:R-:W-:Y:S01]  /*5440*/  FADD.FTZ R112, R112, R115 ;  /* 0x0000007370707221 */ /* 0x000fe20000010000 */
[----:B------:R-:W-:-:S02]  /*5450*/  MOV R84, R88 ;  /* 0x0000005800547202 */ /* 0x000fc40000000f00 */
[----:B------:R-:W-:Y:S01]  /*5460*/  FADD.FTZ R110, R110, R113 ;  /* 0x000000716e6e7221 */ /* 0x000fe20000010000 */
[----:B------:R-:W-:Y:S01]  /*5470*/  FADD.FTZ R111, R111, R112 ;  /* 0x000000706f6f7221 */ /* 0x000fe20000010000 */
[----:B------:R-:W-:Y:S01]  /*5480*/  HMMA.16816.F32 R16, R48, R56, R16 ;  /* 0x000000383010723c */ /* 0x000fe20000001810 */
[----:B------:R-:W2:Y:S01]  /*5490*/  MUFU.EX2 R116, R116 ;  /* 0x0000007400747308 */ /* 0x000ea20000000800 */
[----:B------:R-:W-:Y:S01]  /*54a0*/  FADD.FTZ R129, R129, R110 ;  /* 0x0000006e81817221 */ /* 0x000fe20000010000 */
[----:B------:R-:W-:-:S03]  /*54b0*/  FADD.FTZ R111, R108, R111 ;  /* 0x0000006f6c6f7221 */ /* 0x000fc60000010000 */
[----:B------:R-:W-:Y:S02]  /*54c0*/  FADD.FTZ R114, R114, R129 ;  /* 0x0000008172727221 */ /* 0x000fe40000010000 */
[C---:B-1----:R-:W-:Y:S01]  /*54d0*/  HMMA.16816.F32 R8, R48.reuse, R60, R8 ;  /* 0x0000003c3008723c */ /* 0x042fe20000001808 */
[----:B------:R-:W-:Y:S07]  /*54e0*/  MUFU.EX2 R130, R130 ;  /* 0x0000008200827308 */ /* 0x000fee0000000800 */
[C---:B------:R-:W-:Y:S01]  /*54f0*/  HMMA.16816.F32 R12, R48.reuse, R62, R12 ;  /* 0x0000003e300c723c */ /* 0x040fe2000000180c */
[----:B------:R-:W1:Y:S01]  /*5500*/  LDSM.16.MT88.4 R60, [R95+0x1400] ;  /* 0x001400005f3c783b */ /* 0x000e620000004200 */
[----:B------:R-:W4:Y:S06]  /*5510*/  MUFU.EX2 R107, R107 ;  /* 0x0000006b006b7308 */ /* 0x000f2c0000000800 */
[C---:B------:R-:W-:Y:S01]  /*5520*/  HMMA.16816.F32 R20, R48.reuse, R58, R20 ;  /* 0x0000003a3014723c */ /* 0x040fe20000001814 */
[----:B------:R-:W3:Y:S01]  /*5530*/  LDSM.16.MT88.4 R56, [R85+0x8400] ;  /* 0x008400005538783b */ /* 0x000ee20000004200 */
[----:B------:R-:W-:Y:S06]  /*5540*/  MUFU.EX2 R105, R105 ;  /* 0x0000006900697308 */ /* 0x000fec0000000800 */
[C---:B-----5:R-:W-:Y:S02]  /*5550*/  HMMA.16816.F32 R24, R48.reuse, R64, R24 ;  /* 0x000000403018723c */ /* 0x060fe40000001818 */
[----:B------:R-:W-:Y:S06]  /*5560*/  MUFU.EX2 R106, R106 ;  /* 0x0000006a006a7308 */ /* 0x000fec0000000800 */
[C---:B------:R-:W-:Y:S01]  /*5570*/  HMMA.16816.F32 R28, R48.reuse, R66, R28 ;  /* 0x00000042301c723c */ /* 0x040fe2000000181c */
[----:B------:R-:W-:Y:S01]  /*5580*/  LDSM.16.MT88.4 R64, [R95+0x800] ;  /* 0x000800005f40783b */ /* 0x000fe20000004200 */
[----:B------:R-:W-:Y:S08]  /*5590*/  MUFU.EX2 R103, R103 ;  /* 0x0000006700677308 */ /* 0x000ff00000000800 */
[----:B------:R-:W5:Y:S01]  /*55a0*/  MUFU.EX2 R102, R102 ;  /* 0x0000006600667308 */ /* 0x000f620000000800 */
[C---:B-1----:R-:W-:Y:S07]  /*55b0*/  HMMA.16816.F32 R32, R48.reuse, R60, R32 ;  /* 0x0000003c3020723c */ /* 0x042fee0000001820 */
[----:B------:R-:W-:Y:S01]  /*55c0*/  MUFU.EX2 R100, R100 ;  /* 0x0000006400647308 */ /* 0x000fe20000000800 */
[C---:B------:R-:W-:Y:S01]  /*55d0*/  HMMA.16816.F32 R52, R48.reuse, R62, R52 ;  /* 0x0000003e3034723c */ /* 0x040fe20000001834 */
[----:B------:R-:W1:Y:S06]  /*55e0*/  LDSM.16.MT88.4 R60, [R95+0x2400] ;  /* 0x002400005f3c783b */ /* 0x000e6c0000004200 */
[----:B------:R-:W5:Y:S01]  /*55f0*/  MUFU.EX2 R99, R99 ;  /* 0x0000006300637308 */ /* 0x000f620000000800 */
[C---:B---3--:R-:W-:Y:S08]  /*5600*/  HMMA.16816.F32 R36, R48.reuse, R56, R36 ;  /* 0x000000383024723c */ /* 0x048ff00000001824 */
[C---:B------:R-:W-:Y:S01]  /*5610*/  HMMA.16816.F32 R40, R48.reuse, R58, R40 ;  /* 0x0000003a3028723c */ /* 0x040fe20000001828 */
[----:B------:R-:W3:Y:S07]  /*5620*/  LDSM.16.MT88.4 R56, [R85+0x6800] ;  /* 0x006800005538783b */ /* 0x000eee0000004200 */
        /* <DEDUP_REMOVED lines=12> */
[----:B---3--:R-:W-:Y:S01]  /*56f0*/  HMMA.16816.F32 R8, R48, R56, R8 ;  /* 0x000000383008723c */ /* 0x008fe20000001808 */
[----:B------:R-:W-:Y:S01]  /*5700*/  FADD.FTZ R137, R137, R132 ;  /* 0x0000008489897221 */ /* 0x000fe20000010000 */
[----:B------:R-:W-:-:S03]  /*5710*/  FADD.FTZ R131, R131, R136 ;  /* 0x0000008883837221 */ /* 0x000fc60000010000 */
[----:B------:R-:W-:-:S03]  /*5720*/  FADD.FTZ R116, R116, R137 ;  /* 0x0000008974747221 */ /* 0x000fc60000010000 */
[C---:B------:R-:W-:Y:S01]  /*5730*/  HMMA.16816.F32 R12, R48.reuse, R58, R12 ;  /* 0x0000003a300c723c */ /* 0x040fe2000000180c */
[----:B------:R-:W2:Y:S07]  /*5740*/  LDSM.16.MT88.4 R56, [R95+0x1800] ;  /* 0x001800005f38783b */ /* 0x000eae0000004200 */
[C---:B------:R-:W-:Y:S08]  /*5750*/  HMMA.16816.F32 R16, R48.reuse, R64, R16 ;  /* 0x000000403010723c */ /* 0x040ff00000001810 */
[C---:B------:R-:W-:Y:S08]  /*5760*/  HMMA.16816.F32 R20, R48.reuse, R66, R20 ;  /* 0x000000423014723c */ /* 0x040ff00000001814 */
        /* <DEDUP_REMOVED lines=11> */
[----:B----4-:R-:W-:Y:S01]  /*5820*/  F2FP.F16.F32.PACK_AB R48, R107, R130 ;  /* 0x000000826b30723e */ /* 0x010fe200000000ff */
[----:B------:R-:W2:Y:S01]  /*5830*/  LDSM.16.MT88.4 R56, [R85+0x8c00] ;  /* 0x008c00005538783b */ /* 0x000ea20000004200 */
[----:B-----5:R-:W-:Y:S01]  /*5840*/  F2FP.F16.F32.PACK_AB R49, R102, R103 ;  /* 0x000000676631723e */ /* 0x020fe200000000ff */
[----:B------:R-:W-:Y:S01]  /*5850*/  FADD.FTZ R130, R130, R131 ;  /* 0x0000008382827221 */ /* 0x000fe20000010000 */
[----:B------:R-:W-:Y:S01]  /*5860*/  F2FP.F16.F32.PACK_AB R50, R106, R105 ;  /* 0x000000696a32723e */ /* 0x000fe200000000ff */
[----:B------:R-:W-:Y:S01]  /*5870*/  FADD.FTZ R103, R103, R116 ;  /* 0x0000007467677221 */ /* 0x000fe20000010000 */
[----:B------:R-:W-:Y:S01]  /*5880*/  F2FP.F16.F32.PACK_AB R51, R99, R100 ;  /* 0x000000646333723e */ /* 0x000fe200000000ff */
[----:B------:R-:W-:-:S02]  /*5890*/  FADD.FTZ R130, R107, R130 ;  /* 0x000000826b827221 */ /* 0x000fc40000010000 */
[----:B------:R-:W-:Y:S02]  /*58a0*/  FADD.FTZ R103, R102, R103 ;  /* 0x0000006766677221 */ /* 0x000fe40000010000 */
[----:B------:R-:W-:Y:S01]  /*58b0*/  FADD.FTZ R105, R105, R130 ;  /* 0x0000008269697221 */ /* 0x000fe20000010000 */
[----:B------:R-:W-:Y:S01]  /*58c0*/  IADD3 R130, PT, PT, R2, -0x3, RZ ;  /* 0xfffffffd02827810 */ /* 0x000fe20007ffe0ff */
[----:B------:R-:W-:Y:S01]  /*58d0*/  HMMA.16816.F32 R80, R48, R76, R8 ;  /* 0x0000004c3050723c */ /* 0x000fe20000001808 */
[----:B------:R-:W3:Y:S01]  /*58e0*/  LDSM.16.MT88.4 R8, [R95+0x1c00] ;  /* 0x001c00005f08783b */ /* 0x000ee20000004200 */
[----:B------:R-:W-:Y:S01]  /*58f0*/  FADD.FTZ R100, R100, R103 ;  /* 0x0000006764647221 */ /* 0x000fe20000010000 */
[----:B------:R-:W-:-:S03]  /*5900*/  FADD.FTZ R135, R106, R105 ;  /* 0x000000696a877221 */ /* 0x000fc60000010000 */
[----:B------:R-:W-:Y:S02]  /*5910*/  FADD.FTZ R91, R99, R100 ;  /* 0x00000064635b7221 */ /* 0x000fe40000010000 */
[C---:B------:R-:W-:Y:S01]  /*5920*/  HMMA.16816.F32 R76, R48.reuse, R78, R12 ;  /* 0x0000004e304c723c */ /* 0x040fe2000000180c */
[----:B------:R-:W4:Y:S07]  /*5930*/  LDSM.16.MT88.4 R12, [R95+0x2c00] ;  /* 0x002c00005f0c783b */ /* 0x000f2e0000004200 */
[C---:B-1----:R-:W-:Y:S08]  /*5940*/  HMMA.16816.F32 R64, R48.reuse, R60, R24 ;  /* 0x0000003c3040723c */ /* 0x042ff00000001818 */
[C---:B------:R-:W-:Y:S08]  /*5950*/  HMMA.16816.F32 R72, R48.reuse, R68, R16 ;  /* 0x000000443048723c */ /* 0x040ff00000001810 */
[C---:B--2---:R-:W-:Y:S08]  /*5960*/  HMMA.16816.F32 R36, R48.reuse, R56, R36 ;  /* 0x000000383024723c */ /* 0x044ff00000001824 */
[C---:B------:R-:W-:Y:S08]  /*5970*/  HMMA.16816.F32 R40, R48.reuse, R58, R40 ;  /* 0x0000003a3028723c */ /* 0x040ff00000001828 */
[C---:B------:R-:W-:Y:S08]  /*5980*/  HMMA.16816.F32 R60, R48.reuse, R62, R28 ;  /* 0x0000003e303c723c */ /* 0x040ff0000000181c */
[C---:B------:R-:W-:Y:S08]  /*5990*/  HMMA.16816.F32 R68, R48.reuse, R70, R20 ;  /* 0x000000463044723c */ /* 0x040ff00000001814 */
[C---:B---3--:R-:W-:Y:S08]  /*59a0*/  HMMA.16816.F32 R56, R48.reuse, R8, R32 ;  /* 0x000000083038723c */ /* 0x048ff00000001820 */
[C---:B------:R-:W-:Y:S08]  /*59b0*/  HMMA.16816.F32 R52, R48.reuse, R10, R52 ;  /* 0x0000000a3034723c */ /* 0x040ff00000001834 */
[C---:B----4-:R-:W-:Y:S08]  /*59c0*/  HMMA.16816.F32 R44, R48.reuse, R12, R44 ;  /* 0x0000000c302c723c */ /* 0x050ff0000000182c */
[----:B------:R-:W-:-:S15]  /*59d0*/  HMMA.16816.F32 R48, R48, R14, R4 ;  /* 0x0000000e3030723c */ /* 0x000fde0000001804 */
[----:B------:R-:W-:-:S05]  /*59e0*/  NOP ;  /* 0x0000000000007918 */ /* 0x000fca0000000000 */
.L_x_998:
[----:B------:R-:W-:-:S13]  /*59f0*/  ISETP.GE.AND P0, PT, R130, RZ, PT ;  /* 0x000000ff8200720c */ /* 0x000fda0003f06270 */
[----:B------:R-:W-:Y:S05]  /*5a00*/  @!P0 BRA `(.L_x_1000) ;  /* 0x0000001c00908947 */ /* 0x000fea0003800000 */
[C---:B------:R-:W-:Y:S01]  /*5a10*/  IMAD.SHL.U32 R116, R127.reuse, 0x20, RZ ;  /* 0x000000207f747824 */ /* 0x040fe200078e00ff */
[----:B------:R-:W-:Y:S01]  /*5a20*/  SHF.R.U32.HI R0, RZ, 0x1, R127 ;  /* 0x00000001ff007819 */ /* 0x000fe2000001167f */
[----:B------:R-:W-:Y:S01]  /*5a30*/  IMAD.SHL.U32 R2, R127, 0x4, RZ ;  /* 0x000000047f027824 */ /* 0x000fe200078e00ff */
[C---:B------:R-:W-:Y:S01]  /*5a40*/  SHF.L.U64.HI R129, R86.reuse, 0x5, R87 ;  /* 0x0000000556817819 */ /* 0x040fe20000010257 */
[----:B------:R-:W-:Y:S01]  /*5a50*/  IMAD.SHL.U32 R133, R86, 0x20, RZ ;  /* 0x0000002056857824 */ /* 0x000fe200078e00ff */
[----:B------:R-:W-:Y:S01]  /*5a60*/  LOP3.LUT R5, R116, 0xc0, RZ, 0xc0, !PT ;  /* 0x000000c074057812 */ /* 0x000fe200078ec0ff */
[----:B------:R-:W-:Y:S01]  /*5a70*/  IMAD.MOV.U32 R89, RZ, RZ, R84 ;  /* 0x000000ffff597224 */ /* 0x000fe200078e0054 */
[----:B------:R-:W1:Y:S02]  /*5a80*/  LDCU UR8, c[0x0][0x50c] ;  /* 0x0000a180ff0877ac */ /* 0x000e640008000800 */
[----:B------:R-:W-:Y:S01]  /*5a90*/  LOP3.LUT R5, R5, 0x18, R2, 0xf8, !PT ;  /* 0x0000001805057812 */ /* 0x000fe200078ef802 */
[----:B------:R-:W2:Y:S03]  /*5aa0*/  LDCU UR4, c[0x0][0x45c] ;  /* 0x00008b80ff0477ac */ /* 0x000ea60008000800 */
[----:B------:R-:W-:Y:S01]  /*5ab0*/  LOP3.LUT R5, R5, 0x8, R0, 0x78, !PT ;  /* 0x0000000805057812 */ /* 0x000fe200078e7800 */
[----:B------:R-:W-:Y:S01]  /*5ac0*/  IMAD.MOV.U32 R0, RZ, RZ, R3 ;  /* 0x000000ffff007224 */ /* 0x000fe200078e0003 */
[----:B------:R-:W3:Y:S02]  /*5ad0*/  LDCU.64 UR6, c[0x0][0x3c0] ;  /* 0x00007800ff0677ac */ /* 0x000ee40008000a00 */
[----:B------:R-:W-:-:S04]  /*5ae0*/  LOP3.LUT R116, R5, 0x120, R116, 0xf8, !PT ;  /* 0x0000012005747812 */ /* 0x000fc800078ef874 */
[----:B------:R-:W-:-:S05]  /*5af0*/  LEA R116, R116, UR5, 0x1 ;  /* 0x0000000574747c11 */ /* 0x000fca000f8e08ff */
[C---:B------:R-:W-:Y:S02]  /*5b00*/  VIADD R132, R116.reuse, 0x6000 ;  /* 0x0000600074847836 */ /* 0x040fe40000000000 */
[----:B------:R-:W-:Y:S01]  /*5b10*/  VIADD R131, R116, 0x6020 ;  /* 0x0000602074837836 */ /* 0x000fe20000000000 */
[----:B-12---:R-:W-:Y:S06]  /*5b20*/  BRA `(.L_x_1001) ;  /* 0x00000000005c7947 */ /* 0x006fec0003800000 */
.L_x_1003:
[----:B------:R-:W2:Y:S01]  /*5b30*/  LDC.64 R2, c[0x0][0x3b8] ;  /* 0x0000ee00ff027b82 */ /* 0x000ea20000000a00 */
[----:B------:R-:W-:Y:S04]  /*5b40*/  VIADD R9, R130, 0xffffffff ;  /* 0xffffffff82097836 */ /* 0x000fe80000000000 */
[C---:B--2---:R-:W-:Y:S04]  /*5b50*/  IMAD.WIDE.U32 R4, R9.reuse, R2, RZ ;  /* 0x0000000209047225 */ /* 0x044fe800078e00ff */
        /* <DEDUP_REMOVED lines=20> */
.L_x_1001:
[----:B------:R-:W-:Y:S04]  /*5ca0*/  DEPBAR.LE SB0, 0x0 ;  /* 0x000080000000791a */ /* 0x000fe80000000000 */
[----:B------:R-:W-:Y:S01]  /*5cb0*/  BAR.SYNC.DEFER_BLOCKING 0x0 ;  /* 0x0000000000007b1d */ /* 0x000fe20000010000 */
[C---:B---3--:R-:W-:Y:S04]  /*5cc0*/  IMAD.WIDE.U32 R86, R130.reuse, UR6, RZ ;  /* 0x0000000682567c25 */ /* 0x048fe8000f8e00ff */
[----:B------:R-:W-:Y:S01]  /*5cd0*/  IMAD R2, R130, UR7, R87 ;  /* 0x0000000782027c24 */ /* 0x000fe2000f8e0257 */
[C---:B------:R-:W-:Y:S02]  /*5ce0*/  LEA R138, P1, R86.reuse, R123, 0x7 ;  /* 0x0000007b568a7211 */ /* 0x040fe400078238ff */
[C---:B------:R-:W-:Y:S02]  /*5cf0*/  LEA R84, P0, R86.reuse, R133, 0x6 ;  /* 0x0000008556547211 */ /* 0x040fe400078030ff */
        /* <DEDUP_REMOVED lines=20> */
[----:B------:R-:W-:Y:S01]  /*5e40*/  LDSM.16.M88.4 R112, [R117+0x3800] ;  /* 0x003800007570783b */ /* 0x000fe20000000200 */
[C---:B---3--:R-:W-:Y:S07]  /*5e50*/  HMMA.16816.F32 R4, R92.reuse, R96, RZ ;  /* 0x000000605c04723c */ /* 0x048fee00000018ff */
[----:B------:R-:W-:Y:S01]  /*5e60*/  LDSM.16.M88.4 R84, [R117+0x5400] ;  /* 0x005400007554783b */ /* 0x000fe20000000200 */
[C---:B------:R-:W-:Y:S07]  /*5e70*/  HMMA.16816.F32 R8, R92.reuse, R98, RZ ;  /* 0x000000625c08723c */ /* 0x040fee00000018ff */
[----:B------:R-:W-:Y:S01]  /*5e80*/  LDSM.16.M88.4 R96, [R118] ;  /* 0x000000007660783b */ /* 0x000fe20000000200 */
[C---:B----4-:R-:W-:Y:S08]  /*5e90*/  HMMA.16816.F32 R12, R92.reuse, R100, RZ ;  /* 0x000000645c0c723c */ /* 0x050ff000000018ff */
[C---:B------:R-:W-:Y:S01]  /*5ea0*/  HMMA.16816.F32 R16, R92.reuse, R102, RZ ;  /* 0x000000665c10723c */ /* 0x040fe200000018ff */
[----:B------:R-:W3:Y:S07]  /*5eb0*/  LDSM.16.M88.4 R100, [R117+0x3000] ;  /* 0x003000007564783b */ /* 0x000eee0000000200 */
[C---:B-----5:R-:W-:Y:S08]  /*5ec0*/  HMMA.16816.F32 R20, R92.reuse, R104, RZ ;  /* 0x000000685c14723c */ /* 0x060ff000000018ff */
[C---:B------:R-:W-:Y:S01]  /*5ed0*/  HMMA.16816.F32 R24, R92.reuse, R106, RZ ;  /* 0x0000006a5c18723c */ /* 0x040fe200000018ff */
[----:B------:R-:W4:Y:S07]  /*5ee0*/  LDSM.16.M88.4 R104, [R117+0x3400] ;  /* 0x003400007568783b */ /* 0x000f2e0000000200 */
[C---:B-1----:R-:W-:Y:S08]  /*5ef0*/  HMMA.16816.F32 R28, R92.reuse, R108, RZ ;  /* 0x0000006c5c1c723c */ /* 0x042ff000000018ff */
[----:B------:R-:W-:Y:S01]  /*5f00*/  HMMA.16816.F32 R32, R92, R110, RZ ;  /* 0x0000006e5c20723c */ /* 0x000fe200000018ff */
[----:B------:R-:W1:Y:S07]  /*5f10*/  LDSM.16.M88.4 R92, [R117+0x3c00] ;  /* 0x003c0000755c783b */ /* 0x000e6e0000000200 */
[C---:B---3--:R-:W-:Y:S01]  /*5f20*/  HMMA.16816.F32 R4, R96.reuse, R100, R4 ;  /* 0x000000646004723c */ /* 0x048fe20000001804 */
[----:B------:R-:W-:Y:S07]  /*5f30*/  LDSM.16.M88.4 R108, [R119+0x4400] ;  /* 0x00440000776c783b */ /* 0x000fee0000000200 */
[C---:B------:R-:W-:Y:S01]  /*5f40*/  HMMA.16816.F32 R8, R96.reuse, R102, R8 ;  /* 0x000000666008723c */ /* 0x040fe20000001808 */
[----:B------:R-:W-:Y:S07]  /*5f50*/  LDSM.16.M88.4 R100, [R120+0x1000] ;  /* 0x001000007864783b */ /* 0x000fee0000000200 */
[C---:B----4-:R-:W-:Y:S08]  /*5f60*/  HMMA.16816.F32 R12, R96.reuse, R104, R12 ;  /* 0x00000068600c723c */ /* 0x050ff0000000180c */
[C---:B------:R-:W-:Y:S01]  /*5f70*/  HMMA.16816.F32 R16, R96.reuse, R106, R16 ;  /* 0x0000006a6010723c */ /* 0x040fe20000001810 */
[----:B------:R-:W3:Y:S07]  /*5f80*/  LDSM.16.M88.4 R104, [R119+0x4000] ;  /* 0x004000007768783b */ /* 0x000eee0000000200 */
[C---:B------:R-:W-:Y:S08]  /*5f90*/  HMMA.16816.F32 R20, R96.reuse, R112, R20 ;  /* 0x000000706014723c */ /* 0x040ff00000001814 */
[C---:B------:R-:W-:Y:S08]  /*5fa0*/  HMMA.16816.F32 R24, R96.reuse, R114, R24 ;  /* 0x000000726018723c */ /* 0x040ff00000001818 */
[C---:B-1----:R-:W-:Y:S08]  /*5fb0*/  HMMA.16816.F32 R28, R96.reuse, R92, R28 ;  /* 0x0000005c601c723c */ /* 0x042ff0000000181c */
[----:B------:R-:W-:Y:S01]  /*5fc0*/  HMMA.16816.F32 R32, R96, R94, R32 ;  /* 0x0000005e6020723c */ /* 0x000fe20000001820 */
[----:B------:R-:W1:Y:S07]  /*5fd0*/  LDSM.16.M88.4 R92, [R119+0x4800] ;  /* 0x00480000775c783b */ /* 0x000e6e0000000200 */
[C---:B---3--:R-:W-:Y:S01]  /*5fe0*/  HMMA.16816.F32 R4, R100.reuse, R104, R4 ;  /* 0x000000686404723c */ /* 0x048fe20000001804 */
[----:B------:R-:W3:Y:S07]  /*5ff0*/  LDSM.16.M88.4 R96, [R119+0x4c00] ;  /* 0x004c00007760783b */ /* 0x000eee0000000200 */
[C---:B------:R-:W-:Y:S01]  /*6000*/  HMMA.16816.F32 R8, R100.reuse, R106, R8 ;  /* 0x0000006a6408723c */ /* 0x040fe20000001808 */
[----:B------:R-:W-:Y:S07]  /*6010*/  LDSM.16.M88.4 R104, [R117+0x4000] ;  /* 0x004000007568783b */ /* 0x000fee0000000200 */
[C---:B------:R-:W-:Y:S08]  /*6020*/  HMMA.16816.F32 R12, R100.reuse, R108, R12 ;  /* 0x0000006c640c723c */ /* 0x040ff0000000180c */
[C---:B------:R-:W-:Y:S01]  /*6030*/  HMMA.16816.F32 R16, R100.reuse, R110, R16 ;  /* 0x0000006e6410723c */ /* 0x040fe20000001810 */
[----:B------:R-:W-:Y:S07]  /*6040*/  LDSM.16.M88.4 R108, [R117+0x4400] ;  /* 0x00440000756c783b */ /* 0x000fee0000000200 */
[C---:B-1----:R-:W-:Y:S08]  /*6050*/  HMMA.16816.F32 R20, R100.reuse, R92, R20 ;  /* 0x0000005c6414723c */ /* 0x042ff00000001814 */
[C---:B------:R-:W-:Y:S01]  /*6060*/  HMMA.16816.F32 R24, R100.reuse, R94, R24 ;  /* 0x0000005e6418723c */ /* 0x040fe20000001818 */
[----:B------:R-:W1:Y:S07]  /*6070*/  LDSM.16.M88.4 R92, [R118+0x1000] ;  /* 0x00100000765c783b */ /* 0x000e6e0000000200 */
[C---:B---3--:R-:W-:Y:S08]  /*6080*/  HMMA.16816.F32 R28, R100.reuse, R96, R28 ;  /* 0x00000060641c723c */ /* 0x048ff0000000181c */
[----:B------:R-:W-:Y:S01]  /*6090*/  HMMA.16816.F32 R32, R100, R98, R32 ;  /* 0x000000626420723c */ /* 0x000fe20000001820 */
[----:B------:R-:W3:Y:S08]  /*60a0*/  LDSM.16.M88.4 R96, [R117+0x4800] ;  /* 0x004800007560783b */ /* 0x000ef00000000200 */
[----:B------:R-:W4:Y:S01]  /*60b0*/  LDSM.16.M88.4 R100, [R117+0x4c00] ;  /* 0x004c00007564783b */ /* 0x000f220000000200 */
[C---:B-1----:R-:W-:Y:S08]  /*60c0*/  HMMA.16816.F32 R4, R92.reuse, R104, R4 ;  /* 0x000000685c04723c */ /* 0x042ff00000001804 */
[C---:B------:R-:W-:Y:S01]  /*60d0*/  HMMA.16816.F32 R8, R92.reuse, R106, R8 ;  /* 0x0000006a5c08723c */ /* 0x040fe20000001808 */
[----:B------:R-:W-:Y:S07]  /*60e0*/  LDSM.16.M88.4 R104, [R120+0x2000] ;  /* 0x002000007868783b */ /* 0x000fee0000000200 */
[C---:B------:R-:W-:Y:S08]  /*60f0*/  HMMA.16816.F32 R12, R92.reuse, R108, R12 ;  /* 0x0000006c5c0c723c */ /* 0x040ff0000000180c */
[C---:B------:R-:W-:Y:S01]  /*6100*/  HMMA.16816.F32 R16, R92.reuse, R110, R16 ;  /* 0x0000006e5c10723c */ /* 0x040fe20000001810 */
[----:B------:R-:W1:Y:S07]  /*6110*/  LDSM.16.M88.4 R108, [R119+0x5000] ;  /* 0x00500000776c783b */ /* 0x000e6e0000000200 */
[C---:B---3--:R-:W-:Y:S08]  /*6120*/  HMMA.16816.F32 R20, R92.reuse, R96, R20 ;  /* 0x000000605c14723c */ /* 0x048ff00000001814 */
[C---:B------:R-:W-:Y:S01]  /*6130*/  HMMA.16816.F32 R24, R92.reuse, R98, R24 ;  /* 0x000000625c18723c */ /* 0x040fe20000001818 */
[----:B------:R-:W3:Y:S07]  /*6140*/  LDSM.16.M88.4 R96, [R119+0x5400] ;  /* 0x005400007760783b */ /* 0x000eee0000000200 */
[C---:B----4-:R-:W-:Y:S08]  /*6150*/  HMMA.16816.F32 R28, R92.reuse, R100, R28 ;  /* 0x000000645c1c723c */ /* 0x050ff0000000181c */
[----:B------:R-:W-:Y:S01]  /*6160*/  HMMA.16816.F32 R32, R92, R102, R32 ;  /* 0x000000665c20723c */ /* 0x000fe20000001820 */
[----:B------:R-:W4:Y:S08]  /*6170*/  LDSM.16.M88.4 R92, [R119+0x5800] ;  /* 0x00580000775c783b */ /* 0x000f300000000200 */
[----:B------:R-:W5:Y:S01]  /*6180*/  LDSM.16.M88.4 R100, [R119+0x5c00] ;  /* 0x005c00007764783b */ /* 0x000f620000000200 */
[C---:B-1----:R-:W-:Y:S08]  /*6190*/  HMMA.16816.F32 R4, R104.reuse, R108, R4 ;  /* 0x0000006c6804723c */ /* 0x042ff00000001804 */
[C---:B------:R-:W-:Y:S01]  /*61a0*/  HMMA.16816.F32 R8, R104.reuse, R110, R8 ;  /* 0x0000006e6808723c */ /* 0x040fe20000001808 */
[----:B------:R-:W-:Y:S07]  /*61b0*/  LDSM.16.M88.4 R108, [R117+0x5000] ;  /* 0x00500000756c783b */ /* 0x000fee0000000200 */
[C---:B---3--:R-:W-:Y:S08]  /*61c0*/  HMMA.16816.F32 R12, R104.reuse, R96, R12 ;  /* 0x00000060680c723c */ /* 0x048ff0000000180c */
[C---:B------:R-:W-:Y:S01]  /*61d0*/  HMMA.16816.F32 R16, R104.reuse, R98, R16 ;  /* 0x000000626810723c */ /* 0x040fe20000001810 */
[----:B------:R-:W1:Y:S07]  /*61e0*/  LDSM.16.M88.4 R96, [R118+0x2000] ;  /* 0x002000007660783b */ /* 0x000e6e0000000200 */
[C---:B----4-:R-:W-:Y:S08]  /*61f0*/  HMMA.16816.F32 R20, R104.reuse, R92, R20 ;  /* 0x0000005c6814723c */ /* 0x050ff00000001814 */
[C---:B------:R-:W-:Y:S01]  /*6200*/  HMMA.16816.F32 R24, R104.reuse, R94, R24 ;  /* 0x0000005e6818723c */ /* 0x040fe20000001818 */
[----:B------:R-:W3:Y:S07]  /*6210*/  LDSM.16.M88.4 R92, [R117+0x5800] ;  /* 0x00580000755c783b */ /* 0x000eee0000000200 */
[C---:B-----5:R-:W-:Y:S08]  /*6220*/  HMMA.16816.F32 R28, R104.reuse, R100, R28 ;  /* 0x00000064681c723c */ /* 0x060ff0000000181c */
[----:B------:R-:W-:Y:S08]  /*6230*/  HMMA.16816.F32 R32, R104, R102, R32 ;  /* 0x000000666820723c */ /* 0x000ff00000001820 */
[C---:B-1----:R-:W-:Y:S08]  /*6240*/  HMMA.16816.F32 R4, R96.reuse, R108, R4 ;  /* 0x0000006c6004723c */ /* 0x042ff00000001804 */
        /* <DEDUP_REMOVED lines=8> */
[----:B------:R-:W1:Y:S01]  /*62d0*/  LDSM.16.M88.4 R84, [R117+0x5c00] ;  /* 0x005c00007554783b */ /* 0x000e620000000200 */
[----:B------:R-:W-:Y:S04]  /*62e0*/  DEPBAR.LE SB0, 0x0 ;  /* 0x000080000000791a */ /* 0x000fe80000000000 */
[----:B------:R-:W-:Y:S01]  /*62f0*/  FMUL.FTZ R158, R8, UR8 ;  /* 0x00000008089e7c20 */ /* 0x000fe20008410000 */
[C---:B---3--:R-:W-:Y:S03]  /*6300*/  HMMA.16816.F32 R20, R96.reuse, R92, R20 ;  /* 0x0000005c6014723c */ /* 0x048fe60000001814 */
[----:B------:R-:W3:Y:S01]  /*6310*/  MUFU.TANH R152, R152 ;  /* 0x0000009800987308 */ /* 0x000ee20000002400 */
        /* <DEDUP_REMOVED lines=19> */
[----:B---3--:R-:W-:Y:S03]  /*6450*/  FMNMX3.FTZ R3, R89, R154, R152, !PT ;  /* 0x0000009a59037276 */ /* 0x008fe60007810098 */
[----:B------:R-:W-:Y:S01]  /*6460*/  MUFU.TANH R158, R158 ;  /* 0x0000009e009e7308 */ /* 0x000fe20000002400 */
[----:B------:R-:W-:Y:S01]  /*6470*/  FMUL.FTZ R138, R24, UR8 ;  /* 0x00000008188a7c20 */ /* 0x000fe20008410000 */
[----:B--2---:R-:W-:Y:S01]  /*6480*/  FMUL.FTZ R136, R25, UR8 ;  /* 0x0000000819887c20 */ /* 0x004fe20008410000 */
[----:B------:R-:W-:Y:S01]  /*6490*/  FMUL.FTZ R141, R26, UR8 ;  /* 0x000000081a8d7c20 */ /* 0x000fe20008410000 */
[----:B------:R-:W-:Y:S06]  /*64a0*/  FMUL.FTZ R143, R27, UR8 ;  /* 0x000000081b8f7c20 */ /* 0x000fec0008410000 */
[----:B------:R-:W2:Y:S01]  /*64b0*/  MUFU.TANH R156, R156 ;  /* 0x0000009c009c7308 */ /* 0x000ea20000002400 */
[C---:B-1----:R-:W-:Y:S03]  /*64c0*/  HMMA.16816.F32 R28, R96.reuse, R84, R28 ;  /* 0x00000054601c723c */ /* 0x042fe6000000181c */
[----:B----4-:R-:W-:Y:S06]  /*64d0*/  FMNMX3.FTZ R84, R0, R159, R157, !PT ;  /* 0x0000009f00547276 */ /* 0x010fec000781009d */
[----:B------:R-:W-:Y:S01]  /*64e0*/  MUFU.TANH R163, R163 ;  /* 0x000000a300a37308 */ /* 0x000fe20000002400 */
[----:B------:R-:W-:Y:S09]  /*64f0*/  HMMA.16816.F32 R32, R96, R86, R32 ;  /* 0x000000566020723c */ /* 0x000ff20000001820 */
[----:B------:R-:W1:Y:S01]  /*6500*/  MUFU.TANH R161, R161 ;  /* 0x000000a100a17308 */ /* 0x000e620000002400 */
[----:B--2---:R-:W-:Y:S01]  /*6510*/  FMNMX3.FTZ R3, R3, R158, R156, !PT ;  /* 0x0000009e03037276 */ /* 0x004fe2000781009c */
[----:B------:R-:W-:Y:S01]  /*6520*/  FMUL.FTZ R134, R28, UR8 ;  /* 0x000000081c867c20 */ /* 0x000fe20008410000 */
[----:B------:R-:W-:Y:S01]  /*6530*/  FMUL.FTZ R139, R29, UR8 ;  /* 0x000000081d8b7c20 */ /* 0x000fe20008410000 */
[----:B------:R-:W-:Y:S01]  /*6540*/  FMUL.FTZ R88, R30, UR8 ;  /* 0x000000081e587c20 */ /* 0x000fe20008410000 */
[----:B------:R-:W-:Y:S05]  /*6550*/  FMUL.FTZ R87, R31, UR8 ;  /* 0x000000081f577c20 */ /* 0x000fea0008410000 */
[----:B------:R-:W-:Y:S01]  /*6560*/  MUFU.TANH R148, R148 ;  /* 0x0000009400947308 */ /* 0x000fe20000002400 */
[----:B------:R-:W-:Y:S01]  /*6570*/  FMUL.FTZ R137, R32, UR8 ;  /* 0x0000000820897c20 */ /* 0x000fe20008410000 */
[----:B------:R-:W-:Y:S01]  /*6580*/  FMUL.FTZ R90, R33, UR8 ;  /* 0x00000008215a7c20 */ /* 0x000fe20008410000 */
[----:B------:R-:W-:Y:S01]  /*6590*/  FMUL.FTZ R34, R34, UR8 ;  /* 0x0000000822227c20 */ /* 0x000fe20008410000 */
[----:B------:R-:W-:Y:S06]  /*65a0*/  FMUL.FTZ R35, R35, UR8 ;  /* 0x0000000823237c20 */ /* 0x000fec0008410000 */
        /* <DEDUP_REMOVED lines=32> */
[----:B------:R1:W3:Y:S10]  /*67b0*/  MUFU.TANH R86, R34 ;  /* 0x0000002200567308 */ /* 0x0002f40000002400 */
[----:B------:R1:W4:Y:S01]  /*67c0*/  MUFU.TANH R85, R35 ;  /* 0x0000002300557308 */ /* 0x0003220000002400 */
[----:B--2---:R-:W-:Y:S01]  /*67d0*/  FMNMX3.FTZ R160, R2, R137, R90, !PT ;  /* 0x0000008902a07276 */ /* 0x004fe2000781005a */
[----:B------:R-:W-:Y:S06]  /*67e0*/  @P0 BRA `(.L_x_1003) ;  /* 0xfffffff000d00947 */ /* 0x000fec000383ffff */
.L_x_1002:
[----:B------:R-:W5:Y:S01]  /*67f0*/  SHFL.BFLY PT, R3, R160, 0x2, 0x1f ;  /* 0x0c401f00a0037f89 */ /* 0x000f6200000e0000 */
[----:B---34-:R-:W-:Y:S02]  /*6800*/  FMNMX3.FTZ R7, R7, R86, R85, !PT ;  /* 0x0000005607077276 */ /* 0x018fe40007810055 */
[----:B------:R-:W-:Y:S05]  /*6810*/  LOP3.LUT P1, RZ, R127, 0x4, RZ, 0xc0, !PT ;  /* 0x000000047fff7812 */ /* 0x000fea000782c0ff */
[----:B--2---:R-:W-:Y:S01]  /*6820*/  LDSM.16.MT88.4 R12, [R116+0x6000] ;  /* 0x00600000740c783b */ /* 0x004fe20000004200 */
[----:B------:R-:W-:Y:S07]  /*6830*/  MOV R92, R131 ;  /* 0x00000083005c7202 */ /* 0x000fee0000000f00 */
[----:B------:R-:W2:Y:S01]  /*6840*/  SHFL.BFLY PT, R2, R7, 0x2, 0x1f ;  /* 0x0c401f0007027f89 */ /* 0x000ea200000e0000 */
[----:B------:R-:W-:Y:S07]  /*6850*/  @P1 IADD3 R92, PT, PT, R132, -0x20, RZ ;  /* 0xffffffe0845c1810 */ /* 0x000fee0007ffe0ff */
[----:B------:R-:W-:Y:S08]  /*6860*/  LDSM.16.MT88.4 R28, [R116+0x7000] ;  /* 0x00700000741c783b */ /* 0x000ff00000004200 */
[----:B------:R-:W-:Y:S01]  /*6870*/  LDSM.16.MT88.4 R20, [R92] ;  /* 0x000000005c14783b */ /* 0x000fe20000004200 */
[----:B-----5:R-:W-:Y:S07]  /*6880*/  FMNMX.FTZ R9, R160, R3, !PT ;  /* 0x00000003a0097209 */ /* 0x020fee0007810000 */
[----:B------:R-:W3:Y:S01]  /*6890*/  SHFL.BFLY PT, R84, R9, 0x1, 0x1f ;  /* 0x0c201f0009547f89 */ /* 0x000ee200000e0000 */
[----:B--2---:R-:W-:Y:S07]  /*68a0*/  FMNMX.FTZ R4, R7, R2, !PT ;  /* 0x0000000207047209 */ /* 0x004fee0007810000 */
[----:B------:R-:W2:Y:S01]  /*68b0*/  SHFL.BFLY PT, R3, R4, 0x1, 0x1f ;  /* 0x0c201f0004037f89 */ /* 0x000ea200000e0000 */
[----:B---3--:R-:W-:Y:S04]  /*68c0*/  FMNMX.FTZ R84, R9, R84, !PT ;  /* 0x0000005409547209 */ /* 0x008fe80007810000 */
[C---:B------:R-:W-:Y:S01]  /*68d0*/  FSETP.NEU.FTZ.AND P0, PT, R84.reuse, -INF , PT ;  /* 0xff8000005400780b */ /* 0x040fe20003f1d000 */
[C---:B------:R-:W-:Y:S01]  /*68e0*/  FMUL.FTZ R101, R84.reuse, UR4 ;  /* 0x0000000454657c20 */ /* 0x040fe20008410000 */
[----:B------:R-:W-:Y:S01]  /*68f0*/  FADD.FTZ R2, -R84, R89 ;  /* 0x0000005954027221 */ /* 0x000fe20000010100 */
[----:B--2---:R-:W-:Y:S03]  /*6900*/  FMNMX.FTZ R3, R4, R3, !PT ;  /* 0x0000000304037209 */ /* 0x004fe60007810000 */
[----:B------:R-:W-:Y:S01]  /*6910*/  FSEL R101, R101, RZ, P0 ;  /* 0x000000ff65657208 */ /* 0x000fe20000000000 */
[----:B------:R-:W-:Y:S01]  /*6920*/  FMUL.FTZ R5, R2, UR4 ;  /* 0x0000000402057c20 */ /* 0x000fe20008410000 */
        /* <DEDUP_REMOVED lines=26> */
[C---:B--2---:R-:W-:Y:S01]  /*6ad0*/  FMUL.FTZ R4, R2.reuse, R80 ;  /* 0x0000005002047220 */ /* 0x044fe20000410000 */
[C---:B------:R-:W-:Y:S01]  /*6ae0*/  FMUL.FTZ R5, R2.reuse, R81 ;  /* 0x0000005102057220 */ /* 0x040fe20000410000 */
[C---:B------:R-:W-:Y:S01]  /*6af0*/  FMUL.FTZ R8, R2.reuse, R76 ;  /* 0x0000004c02087220 */ /* 0x040fe20000410000 */
[C---:B------:R-:W-:Y:S01]  /*6b00*/  FMUL.FTZ R9, R2.reuse, R77 ;  /* 0x0000004d02097220 */ /* 0x040fe20000410000 */
[C---:B------:R-:W-:Y:S01]  /*6b10*/  FMUL.FTZ R16, R2.reuse, R68 ;  /* 0x0000004402107220 */ /* 0x040fe20000410000 */
[C---:B------:R-:W-:Y:S01]  /*6b20*/  FMUL.FTZ R17, R2.reuse, R69 ;  /* 0x0000004502117220 */ /* 0x040fe20000410000 */
[----:B------:R-:W-:Y:S03]  /*6b30*/  FMUL.FTZ R24, R2, R60 ;  /* 0x0000003c02187220 */ /* 0x000fe60000410000 */
[----:B------:R-:W2:Y:S01]  /*6b40*/  MUFU.EX2 R98, R98 ;  /* 0x0000006200627308 */ /* 0x000ea20000000800 */
[C---:B---3--:R-:W-:Y:S01]  /*6b50*/  FMUL.FTZ R6, R0.reuse, R82 ;  /* 0x0000005200067220 */ /* 0x048fe20000410000 */
[C---:B------:R-:W-:Y:S01]  /*6b60*/  FMUL.FTZ R7, R0.reuse, R83 ;  /* 0x0000005300077220 */ /* 0x040fe20000410000 */
[C---:B------:R-:W-:Y:S01]  /*6b70*/  FMUL.FTZ R10, R0.reuse, R78 ;  /* 0x0000004e000a7220 */ /* 0x040fe20000410000 */
[C---:B------:R-:W-:Y:S01]  /*6b80*/  FMUL.FTZ R11, R0.reuse, R79 ;  /* 0x0000004f000b7220 */ /* 0x040fe20000410000 */
[C---:B------:R-:W-:Y:S01]  /*6b90*/  FMUL.FTZ R18, R0.reuse, R70 ;  /* 0x0000004600127220 */ /* 0x040fe20000410000 */
[----:B------:R-:W-:Y:S01]  /*6ba0*/  FMUL.FTZ R19, R0, R71 ;  /* 0x0000004700137220 */ /* 0x000fe20000410000 */
[----:B------:R-:W-:Y:S03]  /*6bb0*/  LDSM.16.MT88.4 R76, [R116+0x6c00] ;  /* 0x006c0000744c783b */ /* 0x000fe60000004200 */
[----:B------:R-:W-:Y:S01]  /*6bc0*/  MUFU.EX2 R89, R89 ;  /* 0x0000005900597308 */ /* 0x000fe20000000800 */
[----:B------:R-:W-:Y:S01]  /*6bd0*/  FMUL.FTZ R25, R2, R61 ;  /* 0x0000003d02197220 */ /* 0x000fe20000410000 */
[C---:B------:R-:W-:Y:S01]  /*6be0*/  FMUL.FTZ R26, R0.reuse, R62 ;  /* 0x0000003e001a7220 */ /* 0x040fe20000410000 */
[----:B------:R-:W-:Y:S01]  /*6bf0*/  FMUL.FTZ R27, R0, R63 ;  /* 0x0000003f001b7220 */ /* 0x000fe20000410000 */
[C---:B------:R-:W-:Y:S01]  /*6c00*/  FMUL.FTZ R32, R2.reuse, R52 ;  /* 0x0000003402207220 */ /* 0x040fe20000410000 */
[----:B------:R-:W-:Y:S01]  /*6c10*/  FMUL.FTZ R33, R2, R53 ;  /* 0x0000003502217220 */ /* 0x000fe20000410000 */
[----:B-1----:R-:W-:Y:S01]  /*6c20*/  FMUL.FTZ R34, R0, R54 ;  /* 0x0000003600227220 */ /* 0x002fe20000410000 */
[----:B------:R-:W1:Y:S03]  /*6c30*/  LDSM.16.MT88.4 R68, [R92+0x1000] ;  /* 0x001000005c44783b */ /* 0x000e660000004200 */
[----:B------:R-:W3:Y:S01]  /*6c40*/  MUFU.EX2 R95, R95 ;  /* 0x0000005f005f7308 */ /* 0x000ee20000000800 */
[----:B--2---:R-:W-:Y:S01]  /*6c50*/  F2FP.F16.F32.PACK_AB R80, R98, R99 ;  /* 0x000000636250723e */ /* 0x004fe200000000ff */
[----:B------:R-:W-:Y:S01]  /*6c60*/  FMUL.FTZ R35, R0, R55 ;  /* 0x0000003700237220 */ /* 0x000fe20000410000 */
[C---:B------:R-:W-:Y:S01]  /*6c70*/  FMUL.FTZ R36, R2.reuse, R36 ;  /* 0x0000002402247220 */ /* 0x040fe20000410000 */
[----:B------:R-:W-:Y:S01]  /*6c80*/  FMUL.FTZ R37, R2, R37 ;  /* 0x0000002502257220 */ /* 0x000fe20000410000 */
[C---:B------:R-:W-:Y:S01]  /*6c90*/  FMUL.FTZ R38, R0.reuse, R38 ;  /* 0x0000002600267220 */ /* 0x040fe20000410000 */
[----:B------:R-:W-:Y:S01]  /*6ca0*/  FMUL.FTZ R39, R0, R39 ;  /* 0x0000002700277220 */ /* 0x000fe20000410000 */
[----:B------:R-:W-:Y:S03]  /*6cb0*/  LDSM.16.MT88.4 R52, [R92+0x2000] ;  /* 0x002000005c34783b */ /* 0x000fe60000004200 */
[----:B------:R-:W-:Y:S01]  /*6cc0*/  MUFU.EX2 R97, R97 ;  /* 0x0000006100617308 */ /* 0x000fe20000000800 */
[C---:B------:R-:W-:Y:S01]  /*6cd0*/  FMUL.FTZ R40, R2.reuse, R40 ;  /* 0x0000002802287220 */ /* 0x040fe20000410000 */
[----:B------:R-:W-:Y:S01]  /*6ce0*/  FMUL.FTZ R41, R2, R41 ;  /* 0x0000002902297220 */ /* 0x000fe20000410000 */
[C---:B------:R-:W-:Y:S01]  /*6cf0*/  FMUL.FTZ R42, R0.reuse, R42 ;  /* 0x0000002a002a7220 */ /* 0x040fe20000410000 */
[----:B------:R-:W-:Y:S01]  /*6d00*/  FMUL.FTZ R43, R0, R43 ;  /* 0x0000002b002b7220 */ /* 0x000fe20000410000 */
[C---:B------:R-:W-:Y:S01]  /*6d10*/  FMUL.FTZ R44, R2.reuse, R44 ;  /* 0x0000002c022c7220 */ /* 0x040fe20000410000 */
[----:B------:R-:W-:Y:S01]  /*6d20*/  FMUL.FTZ R45, R2, R45 ;  /* 0x0000002d022d7220 */ /* 0x000fe20000410000 */
[----:B------:R-:W-:Y:S03]  /*6d30*/  LDSM.16.MT88.4 R60, [R92+0x400] ;  /* 0x000400005c3c783b */ /* 0x000fe60000004200 */
[----:B------:R-:W2:Y:S01]  /*6d40*/  MUFU.EX2 R96, R96 ;  /* 0x0000006000607308 */ /* 0x000ea20000000800 */
        /* <DEDUP_REMOVED lines=16> */
[----:B--2---:R-:W-:Y:S01]  /*6e50*/  F2FP.F16.F32.PACK_AB R82, R96, R97 ;  /* 0x000000616052723e */ /* 0x004fe200000000ff */
[--C-:B------:R-:W-:Y:S01]  /*6e60*/  FFMA.FTZ R134, R134, UR4, -R101.reuse ;  /* 0x0000000486867c23 */ /* 0x100fe20008010865 */
[--C-:B------:R-:W-:Y:S01]  /*6e70*/  FFMA.FTZ R139, R139, UR4, -R101.reuse ;  /* 0x000000048b8b7c23 */ /* 0x100fe20008010865 */
[--C-:B------:R-:W-:Y:S01]  /*6e80*/  FFMA.FTZ R87, R87, UR4, -R100.reuse ;  /* 0x0000000457577c23 */ /* 0x100fe20008010864 */
[--C-:B------:R-:W-:Y:S01]  /*6e90*/  FFMA.FTZ R137, R137, UR4, -R101.reuse ;  /* 0x0000000489897c23 */ /* 0x100fe20008010865 */
[----:B------:R-:W-:Y:S01]  /*6ea0*/  FFMA.FTZ R101, R90, UR4, -R101 ;  /* 0x000000045a657c23 */ /* 0x000fe20008010865 */
[--C-:B------:R-:W-:Y:S03]  /*6eb0*/  FFMA.FTZ R86, R86, UR4, -R100.reuse ;  /* 0x0000000456567c23 */ /* 0x100fe60008010864 */
[----:B------:R-:W-:Y:S01]  /*6ec0*/  MUFU.EX2 R110, R110 ;  /* 0x0000006e006e7308 */ /* 0x000fe20000000800 */
[----:B------:R-:W-:Y:S01]  /*6ed0*/  FFMA.FTZ R100, R85, UR4, -R100 ;  /* 0x0000000455647c23 */ /* 0x000fe20008010864 */
[----:B------:R-:W-:Y:S01]  /*6ee0*/  FFMA.FTZ R99, R2, R135, R99 ;  /* 0x0000008702637223 */ /* 0x000fe20000010063 */
[C---:B------:R-:W-:Y:S02]  /*6ef0*/  ISETP.NE.AND P0, PT, R130.reuse, RZ, PT ;  /* 0x000000ff8200720c */ /* 0x040fe40003f05270 */
[----:B------:R-:W-:Y:S01]  /*6f00*/  IADD3 R130, PT, PT, R130, -0x1, RZ ;  /* 0xffffffff82827810 */ /* 0x000fe20007ffe0ff */
[----:B------:R-:W-:Y:S04]  /*6f10*/  FADD.FTZ R98, R98, R99 ;  /* 0x0000006362627221 */ /* 0x000fe80000010000 */
[----:B------:R-:W-:Y:S01]  /*6f20*/  MUFU.EX2 R111, R111 ;  /* 0x0000006f006f7308 */ /* 0x000fe20000000800 */
[----:B---3--:R-:W-:Y:S07]  /*6f30*/  F2FP.F16.F32.PACK_AB R83, R93, R94 ;  /* 0x0000005e5d53723e */ /* 0x008fee00000000ff */
[C---:B------:R-:W-:Y:S02]  /*6f40*/  HMMA.16816.F32 R4, R80.reuse, R12, R4 ;  /* 0x0000000c5004723c */ /* 0x040fe40000001804 */
[----:B------:R-:W-:Y:S03]  /*6f50*/  MUFU.EX2 R112, R112 ;  /* 0x0000007000707308 */ /* 0x000fe60000000800 */
[C---:B------:R-:W-:Y:S01]  /*6f60*/  FMUL.FTZ R12, R2.reuse, R72 ;  /* 0x00000048020c7220 */ /* 0x040fe20000410000 */
[----:B------:R-:W-:Y:S02]  /*6f70*/  FMUL.FTZ R13, R2, R73 ;  /* 0x00000049020d7220 */ /* 0x000fe40000410000 */
[C---:B------:R-:W-:Y:S04]  /*6f80*/  HMMA.16816.F32 R8, R80.reuse, R14, R8 ;  /* 0x0000000e5008723c */ /* 0x040fe80000001808 */
[----:B------:R-:W-:Y:S01]  /*6f90*/  MUFU.EX2 R113, R113 ;  /* 0x0000007100717308 */ /* 0x000fe20000000800 */
[C---:B------:R-:W-:Y:S01]  /*6fa0*/  FMUL.FTZ R14, R0.reuse, R74 ;  /* 0x0000004a000e7220 */ /* 0x040fe20000410000 */
[----:B------:R-:W-:Y:S08]  /*6fb0*/  FMUL.FTZ R15, R0, R75 ;  /* 0x0000004b000f7220 */ /* 0x000ff00000410000 */
        /* <DEDUP_REMOVED lines=8> */
[----:B------:R-:W2:Y:S03]  /*7040*/  LDSM.16.MT88.4 R64, [R116+0x8000] ;  /* 0x008000007440783b */ /* 0x000ea60000004200 */
[----:B------:R-:W-:Y:S02]  /*7050*/  MUFU.EX2 R136, R136 ;  /* 0x0000008800887308 */ /* 0x000fe40000000800 */
[C---:B------:R-:W-:Y:S03]  /*7060*/  HMMA.16816.F32 R20, R80.reuse, R28, R20 ;  /* 0x0000001c5014723c */ /* 0x040fe60000001814 */
[C---:B------:R-:W-:Y:S01]  /*7070*/  FMUL.FTZ R28, R2.reuse, R56 ;  /* 0x00000038021c7220 */ /* 0x040fe20000410000 */
[----:B------:R-:W-:Y:S04]  /*7080*/  FMUL.FTZ R29, R2, R57 ;  /* 0x00000039021d7220 */ /* 0x000fe80000410000 */
[----:B------:R-:W-:Y:S01]  /*7090*/  MUFU.EX2 R115, R115 ;  /* 0x0000007300737308 */ /* 0x000fe20000000800 */
[C---:B------:R-:W-:Y:S03]  /*70a0*/  HMMA.16816.F32 R24, R80.reuse, R30, R24 ;  /* 0x0000001e5018723c */ /* 0x040fe60000001818 */
[C---:B------:R-:W-:Y:S01]  /*70b0*/  FMUL.FTZ R30, R0.reuse, R58 ;  /* 0x0000003a001e7220 */ /* 0x040fe20000410000 */
[C---:B------:R-:W-:Y:S05]  /*70c0*/  FMUL.FTZ R31, R0.reuse, R59 ;  /* 0x0000003b001f7220 */ /* 0x040fea0000410000 */
[----:B------:R-:W-:Y:S01]  /*70d0*/  MUFU.EX2 R102, R102 ;  /* 0x0000006600667308 */ /* 0x000fe20000000800 */
[----:B------:R-:W3:Y:S01]  /*70e0*/  LDSM.16.MT88.4 R56, [R116+0x6400] ;  /* 0x006400007438783b */ /* 0x000ee20000004200 */
[----:B------:R-:W-:Y:S01]  /*70f0*/  FFMA.FTZ R0, R0, R91, R89 ;  /* 0x0000005b00007223 */ /* 0x000fe20000010059 */
[C---:B-1----:R-:W-:Y:S07]  /*7100*/  HMMA.16816.F32 R28, R80.reuse, R68, R28 ;  /* 0x00000044501c723c */ /* 0x042fee000000181c */
[----:B------:R-:W1:Y:S01]  /*7110*/  MUFU.EX2 R103, R103 ;  /* 0x0000006700677308 */ /* 0x000e620000000800 */
[----:B------:R-:W-:Y:S04]  /*7120*/  FADD.FTZ R95, R95, R0 ;  /* 0x000000005f5f7221 */ /* 0x000fe80000010000 */
[----:B------:R-:W-:Y:S01]  /*7130*/  FADD.FTZ R94, R94, R95 ;  /* 0x0000005f5e5e7221 */ /* 0x000fe20000010000 */
[C---:B------:R-:W-:Y:S01]  /*7140*/  HMMA.16816.F32 R32, R80.reuse, R70, R32 ;  /* 0x000000465020723c */ /* 0x040fe20000001820 */
[----:B------:R-:W-:Y:S03]  /*7150*/  LDSM.16.MT88.4 R68, [R92+0xc00] ;  /* 0x000c00005c44783b */ /* 0x000fe60000004200 */
[----:B------:R-:W-:Y:S01]  /*7160*/  MUFU.EX2 R104, R104 ;  /* 0x0000006800687308 */ /* 0x000fe20000000800 */
[----:B------:R-:W-:Y:S03]  /*7170*/  FADD.FTZ R93, R93, R94 ;  /* 0x0000005e5d5d7221 */ /* 0x000fe60000010000 */
[C---:B--2---:R-:W-:Y:S06]  /*7180*/  HMMA.16816.F32 R36, R80.reuse, R64, R36 ;  /* 0x000000405024723c */ /* 0x044fec0000001824 */
[----:B------:R-:W2:Y:S02]  /*7190*/  MUFU.EX2 R105, R105 ;  /* 0x0000006900697308 */ /* 0x000ea40000000800 */
[C---:B------:R-:W-:Y:S01]  /*71a0*/  HMMA.16816.F32 R40, R80.reuse, R66, R40 ;  /* 0x000000425028723c */ /* 0x040fe20000001828 */
[----:B------:R-:W4:Y:S07]  /*71b0*/  LDSM.16.MT88.4 R64, [R116+0x7400] ;  /* 0x007400007440783b */ /* 0x000f2e0000004200 */
[----:B------:R-:W-:Y:S01]  /*71c0*/  MUFU.EX2 R106, R106 ;  /* 0x0000006a006a7308 */ /* 0x000fe20000000800 */
[C---:B------:R-:W-:Y:S09]  /*71d0*/  HMMA.16816.F32 R44, R80.reuse, R52, R44 ;  /* 0x00000034502c723c */ /* 0x040ff2000000182c */
[----:B------:R-:W5:Y:S01]  /*71e0*/  MUFU.EX2 R109, R109 ;  /* 0x0000006d006d7308 */ /* 0x000f620000000800 */
[----:B-1----:R-:W-:Y:S02]  /*71f0*/  F2FP.F16.F32.PACK_AB R52, R103, R102 ;  /* 0x000000666734723e */ /* 0x002fe400000000ff */
[C---:B--2---:R-:W-:Y:S01]  /*7200*/  F2FP.F16.F32.PACK_AB R53, R105.reuse, R104 ;  /* 0x000000686935723e */ /* 0x044fe200000000ff */
[----:B------:R-:W-:Y:S01]  /*7210*/  FADD.FTZ R104, R104, R93 ;  /* 0x0000005d68687221 */ /* 0x000fe20000010000 */
[----:B------:R-:W-:Y:S05]  /*7220*/  HMMA.16816.F32 R48, R80, R54, R48 ;  /* 0x000000365030723c */ /* 0x000fea0000001830 */
[----:B------:R-:W-:Y:S01]  /*7230*/  MUFU.EX2 R108, R108 ;  /* 0x0000006c006c7308 */ /* 0x000fe20000000800 */
[----:B------:R-:W-:Y:S09]  /*7240*/  FADD.FTZ R105, R105, R104 ;  /* 0x0000006869697221 */ /* 0x000ff20000010000 */
[----:B------:R-:W1:Y:S01]  /*7250*/  MUFU.EX2 R107, R107 ;  /* 0x0000006b006b7308 */ /* 0x000e620000000800 */
[----:B-----5:R-:W-:Y:S09]  /*7260*/  F2FP.F16.F32.PACK_AB R54, R109, R106 ;  /* 0x0000006a6d36723e */ /* 0x020ff200000000ff */
[----:B------:R-:W-:Y:S10]  /*7270*/  MUFU.EX2 R134, R134 ;  /* 0x0000008600867308 */ /* 0x000ff40000000800 */
[----:B------:R-:W2:Y:S01]  /*7280*/  MUFU.EX2 R139, R139 ;  /* 0x0000008b008b7308 */ /* 0x000ea20000000800 */
[C---:B-1----:R-:W-:Y:S01]  /*7290*/  F2FP.F16.F32.PACK_AB R55, R107.reuse, R108 ;  /* 0x0000006c6b37723e */ /* 0x042fe200000000ff */
[----:B------:R-:W-:Y:S04]  /*72a0*/  FADD.FTZ R108, R108, R105 ;  /* 0x000000696c6c7221 */ /* 0x000fe80000010000 */
[----:B------:R-:W-:Y:S02]  /*72b0*/  FADD.FTZ R107, R107, R108 ;  /* 0x0000006c6b6b7221 */ /* 0x000fe40000010000 */
[C---:B---3--:R-:W-:Y:S02]  /*72c0*/  HMMA.16816.F32 R4, R52.reuse, R56, R4 ;  /* 0x000000383404723c */ /* 0x048fe40000001804 */
[----:B------:R-:W-:Y:S06]  /*72d0*/  MUFU.EX2 R138, R138 ;  /* 0x0000008a008a7308 */ /* 0x000fec0000000800 */
[C---:B------:R-:W-:Y:S01]  /*72e0*/  HMMA.16816.F32 R8, R52.reuse, R58, R8 ;  /* 0x0000003a3408723c */ /* 0x040fe20000001808 */
[----:B------:R-:W1:Y:S03]  /*72f0*/  LDSM.16.MT88.4 R56, [R92+0x1400] ;  /* 0x001400005c38783b */ /* 0x000e660000004200 */
[----:B------:R-:W3:Y:S01]  /*7300*/  MUFU.EX2 R87, R87 ;  /* 0x0000005700577308 */ /* 0x000ee20000000800 */
[----:B--2---:R-:W-:Y:S03]  /*7310*/  F2FP.F16.F32.PACK_AB R88, R139, R134 ;  /* 0x000000868b58723e */ /* 0x004fe600000000ff */
[C---:B------:R-:W-:Y:S06]  /*7320*/  HMMA.16816.F32 R12, R52.reuse, R60, R12 ;  /* 0x0000003c340c723c */ /* 0x040fec000000180c */
[----:B------:R-:W-:Y:S02]  /*7330*/  MUFU.EX2 R137, R137 ;  /* 0x0000008900897308 */ /* 0x000fe40000000800 */
[C---:B------:R-:W-:Y:S01]  /*7340*/  HMMA.16816.F32 R16, R52.reuse, R62, R16 ;  /* 0x0000003e3410723c */ /* 0x040fe20000001810 */
[----:B------:R-:W2:Y:S07]  /*7350*/  LDSM.16.MT88.4 R60, [R116+0x8400] ;  /* 0x00840000743c783b */ /* 0x000eae0000004200 */
[----:B------:R-:W5:Y:S01]  /*7360*/  MUFU.EX2 R140, R101 ;  /* 0x00000065008c7308 */ /* 0x000f620000000800 */
[----:B---3--:R-:W-:Y:S01]  /*7370*/  F2FP.F16.F32.PACK_AB R89, R87, R138 ;  /* 0x0000008a5759723e */ /* 0x008fe200000000ff */
[C---:B----4-:R-:W-:Y:S08]  /*7380*/  HMMA.16816.F32 R20, R52.reuse, R64, R20 ;  /* 0x000000403414723c */ /* 0x050ff00000001814 */
[----:B------:R-:W-:Y:S01]  /*7390*/  MUFU.EX2 R86, R86 ;  /* 0x0000005600567308 */ /* 0x000fe20000000800 */
[C---:B------:R-:W-:Y:S01]  /*73a0*/  HMMA.16816.F32 R24, R52.reuse, R66, R24 ;  /* 0x000000423418723c */ /* 0x040fe20000001818 */
[----:B------:R-:W3:Y:S08]  /*73b0*/  LDSM.16.MT88.4 R64, [R92+0x2400] ;  /* 0x002400005c40783b */ /* 0x000ef00000004200 */
[----:B------:R-:W4:Y:S01]  /*73c0*/  MUFU.EX2 R85, R100 ;  /* 0x0000006400557308 */ /* 0x000f220000000800 */
[----:B-----5:R-:W-:Y:S01]  /*73d0*/  F2FP.F16.F32.PACK_AB R90, R140, R137 ;  /* 0x000000898c5a723e */ /* 0x020fe200000000ff */
[C---:B-1----:R-:W-:Y:S08]  /*73e0*/  HMMA.16816.F32 R28, R52.reuse, R56, R28 ;  /* 0x00000038341c723c */ /* 0x042ff0000000181c */
[C---:B------:R-:W-:Y:S01]  /*73f0*/  HMMA.16816.F32 R32, R52.reuse, R58, R32 ;  /* 0x0000003a3420723c */ /* 0x040fe20000001820 */
[----:B------:R-:W1:Y:S02]  /*7400*/  LDSM.16.MT88.4 R56, [R116+0x6800] ;  /* 0x006800007438783b */ /* 0x000e640000004200 */
[----:B----4-:R-:W-:Y:S05]  /*7410*/  F2FP.F16.F32.PACK_AB R91, R85, R86 ;  /* 0x00000056555b723e */ /* 0x010fea00000000ff */
[C---:B--2---:R-:W-:Y:S08]  /*7420*/  HMMA.16816.F32 R36, R52.reuse, R60, R36 ;  /* 0x0000003c3424723c */ /* 0x044ff00000001824 */
[C---:B------:R-:W-:Y:S01]  /*7430*/  HMMA.16816.F32 R40, R52.reuse, R62, R40 ;  /* 0x0000003e3428723c */ /* 0x040fe20000001828 */
[----:B------:R-:W2:Y:S07]  /*7440*/  LDSM.16.MT88.4 R60, [R92+0x800] ;  /* 0x000800005c3c783b */ /* 0x000eae0000004200 */
[C---:B---3--:R-:W-:Y:S08]  /*7450*/  HMMA.16816.F32 R44, R52.reuse, R64, R44 ;  /* 0x00000040342c723c */ /* 0x048ff0000000182c */
[----:B------:R-:W-:Y:S01]  /*7460*/  HMMA.16816.F32 R48, R52, R66, R48 ;  /* 0x000000423430723c */ /* 0x000fe20000001830 */
[----:B------:R-:W3:Y:S02]  /*7470*/  LDSM.16.MT88.4 R64, [R116+0x7800] ;  /* 0x007800007440783b */ /* 0x000ee40000004200 */
[----:B------:R-:W-:Y:S02]  /*7480*/  F2FP.F16.F32.PACK_AB R52, R111, R110 ;  /* 0x0000006e6f34723e */ /* 0x000fe400000000ff */
[----:B------:R-:W-:Y:S01]  /*7490*/  F2FP.F16.F32.PACK_AB R53, R113, R112 ;  /* 0x000000707135723e */ /* 0x000fe200000000ff */
[----:B------:R-:W-:Y:S01]  /*74a0*/  FADD.FTZ R112, R112, R107 ;  /* 0x0000006b70707221 */ /* 0x000fe20000010000 */
[----:B------:R-:W-:Y:S02]  /*74b0*/  F2FP.F16.F32.PACK_AB R54, R145, R114 ;  /* 0x000000729136723e */ /* 0x000fe400000000ff */
[----:B------:R-:W-:Y:S01]  /*74c0*/  F2FP.F16.F32.PACK_AB R55, R115, R136 ;  /* 0x000000887337723e */ /* 0x000fe200000000ff */
[----:B------:R-:W-:Y:S04]  /*74d0*/  FADD.FTZ R113, R113, R112 ;  /* 0x0000007071717221 */ /* 0x000fe80000010000 */
[----:B------:R-:W-:Y:S02]  /*74e0*/  FADD.FTZ R136, R136, R113 ;  /* 0x0000007188887221 */ /* 0x000fe40000010000 */
[C---:B-1----:R-:W-:Y:S03]  /*74f0*/  HMMA.16816.F32 R4, R52.reuse, R56, R4 ;  /* 0x000000383404723c */ /* 0x042fe60000001804 */
[----:B------:R-:W-:Y:S04]  /*7500*/  FADD.FTZ R115, R115, R136 ;  /* 0x0000008873737221 */ /* 0x000fe80000010000 */
[----:B------:R-:W-:Y:S01]  /*7510*/  FADD.FTZ R138, R138, R115 ;  /* 0x000000738a8a7221 */ /* 0x000fe20000010000 */
[C---:B------:R-:W-:Y:S01]  /*7520*/  HMMA.16816.F32 R8, R52.reuse, R58, R8 ;  /* 0x0000003a3408723c */ /* 0x040fe20000001808 */
[----:B------:R-:W1:Y:S02]  /*7530*/  LDSM.16.MT88.4 R56, [R92+0x1800] ;  /* 0x001800005c38783b */ /* 0x000e640000004200 */
[----:B------:R-:W-:Y:S04]  /*7540*/  FADD.FTZ R87, R87, R138 ;  /* 0x0000008a57577221 */ /* 0x000fe80000010000 */
[----:B------:R-:W-:Y:S01]  /*7550*/  FADD.FTZ R86, R86, R87 ;  /* 0x0000005756567221 */ /* 0x000fe20000010000 */
[C---:B--2---:R-:W-:Y:S08]  /*7560*/  HMMA.16816.F32 R12, R52.reuse, R60, R12 ;  /* 0x0000003c340c723c */ /* 0x044ff0000000180c */
[C---:B------:R-:W-:Y:S01]  /*7570*/  HMMA.16816.F32 R16, R52.reuse, R62, R16 ;  /* 0x0000003e3410723c */ /* 0x040fe20000001810 */
[----:B------:R-:W2:Y:S07]  /*7580*/  LDSM.16.MT88.4 R60, [R116+0x8800] ;  /* 0x00880000743c783b */ /* 0x000eae0000004200 */
[C---:B---3--:R-:W-:Y:S08]  /*7590*/  HMMA.16816.F32 R20, R52.reuse, R64, R20 ;  /* 0x000000403414723c */ /* 0x048ff00000001814 */
[C---:B------:R-:W-:Y:S01]  /*75a0*/  HMMA.16816.F32 R24, R52.reuse, R66, R24 ;  /* 0x000000423418723c */ /* 0x040fe20000001818 */
[----:B------:R-:W3:Y:S07]  /*75b0*/  LDSM.16.MT88.4 R64, [R92+0x2800] ;  /* 0x002800005c40783b */ /* 0x000eee0000004200 */
[C---:B-1----:R-:W-:Y:S08]  /*75c0*/  HMMA.16816.F32 R28, R52.reuse, R56, R28 ;  /* 0x00000038341c723c */ /* 0x042ff0000000181c */
[C---:B------:R-:W-:Y:S08]  /*75d0*/  HMMA.16816.F32 R32, R52.reuse, R58, R32 ;  /* 0x0000003a3420723c */ /* 0x040ff00000001820 */
[C---:B--2---:R-:W-:Y:S08]  /*75e0*/  HMMA.16816.F32 R36, R52.reuse, R60, R36 ;  /* 0x0000003c3424723c */ /* 0x044ff00000001824 */
[C---:B------:R-:W-:Y:S01]  /*75f0*/  HMMA.16816.F32 R40, R52.reuse, R62, R40 ;  /* 0x0000003e3428723c */ /* 0x040fe20000001828 */
[----:B------:R-:W1:Y:S07]  /*7600*/  LDSM.16.MT88.4 R60, [R116+0x7c00] ;  /* 0x007c0000743c783b */ /* 0x000e6e0000004200 */
[C---:B---3--:R-:W-:Y:S08]  /*7610*/  HMMA.16816.F32 R44, R52.reuse, R64, R44 ;  /* 0x00000040342c723c */ /* 0x048ff0000000182c */
[----:B------:R-:W-:Y:S01]  /*7620*/  HMMA.16816.F32 R48, R52, R66, R48 ;  /* 0x000000423430723c */ /* 0x000fe20000001830 */
[----:B------:R-:W2:Y:S07]  /*7630*/  LDSM.16.MT88.4 R52, [R92+0x1c00] ;  /* 0x001c00005c34783b */ /* 0x000eae0000004200 */
        /* <DEDUP_REMOVED lines=22> */
[C---:B---3--:R-:W-:Y:S03]  /*77a0*/  HMMA.16816.F32 R36, R88.reuse, R4, R36 ;  /* 0x000000045824723c */ /* 0x048fe60000001824 */
[----:B------:R-:W-:Y:S01]  /*77b0*/  FADD.FTZ R135, R137, R0 ;  /* 0x0000000089877221 */ /* 0x000fe20000010000 */
[----:B------:R-:W-:Y:S03]  /*77c0*/  MOV R0, R3 ;  /* 0x0000000300007202 */ /* 0x000fe60000000f00 */
[----:B------:R-:W-:Y:S01]  /*77d0*/  FADD.FTZ R135, R140, R135 ;  /* 0x000000878c877221 */ /* 0x000fe20000010000 */
[C---:B------:R-:W-:Y:S08]  /*77e0*/  HMMA.16816.F32 R40, R88.reuse, R6, R40 ;  /* 0x000000065828723c */ /* 0x040ff00000001828 */
[C---:B----4-:R-:W-:Y:S08]  /*77f0*/  HMMA.16816.F32 R44, R88.reuse, R8, R44 ;  /* 0x00000008582c723c */ /* 0x050ff0000000182c */
[----:B------:R-:W-:Y:S03]  /*7800*/  HMMA.16816.F32 R48, R88, R10, R48 ;  /* 0x0000000a5830723c */ /* 0x000fe60000001830 */
[----:B------:R-:W-:Y:S01]  /*7810*/  MOV R89, R84 ;  /* 0x0000005400597202 */ /* 0x000fe20000000f00 */
[----:B------:R-:W-:Y:S04]  /*7820*/  FADD.FTZ R91, R85, R86 ;  /* 0x00000056555b7221 */ /* 0x000fe80000010000 */
[----:B------:R-:W-:Y:S01]  /*7830*/  @!UPT UIADD3 URZ, UPT, UPT, URZ, URZ, URZ ;  /* 0x000000fffffff290 */ /* 0x000fe2000fffe0ff */
[----:B------:R-:W-:Y:S11]  /*7840*/  @P0 BRA `(.L_x_1001) ;  /* 0xffffffe400140947 */ /* 0x000ff6000383ffff */
.L_x_1000:
        /* <DEDUP_REMOVED lines=155> */
.L_x_1004:
[----:B------:R-:W-:Y:S01]  /*8200*/  STS [R15+0x2030], R48 ;  /* 0x002030300f007388 */ /* 0x000fe20000000800 */
[----:B------:R-:W-:Y:S01]  /*8210*/  LEA R5, R5, UR4, 0x1 ;  /* 0x0000000405057c11 */ /* 0x000fe2000f8e08ff */
[----:B------:R-:W-:Y:S01]  /*8220*/  @!P0 IMAD.WIDE.U32 R28, R21, R18, RZ ;  /* 0x00000012151c8225 */ /* 0x000fe200078e00ff */
[----:B------:R-:W-:Y:S01]  /*8230*/  ISETP.NE.AND P2, PT, R126, -0x1, PT ;  /* 0xffffffff7e00780c */ /* 0x000fe20003f45270 */
        /* <DEDUP_REMOVED lines=11> */
[C---:B------:R-:W-:Y:S01]  /*82f0*/  @!P0 IMAD R19, R21.reuse, R19, R29 ;  /* 0x0000001315138224 */ /* 0x040fe200078e021d */
        /* <DEDUP_REMOVED lines=41> */
.L_x_1006:
[----:B------:R-:W-:Y:S05]  /*8590*/  BSYNC.RECONVERGENT B0 ;  /* 0x0000000000007941 */ /* 0x000fea0003800200 */
.L_x_1005:
[----:B------:R-:W3:Y:S01]  /*85a0*/  LDCU.64 UR4, c[0x0][0x410] ;  /* 0x00008200ff0477ac */ /* 0x000ee20008000a00 */
[----:B------:R-:W-:Y:S01]  /*85b0*/  @P0 IMAD.MOV.U32 R28, RZ, RZ, R26 ;  /* 0x000000ffff1c0224 */ /* 0x000fe200078e001a */
[----:B------:R-:W-:Y:S01]  /*85c0*/  LOP3.LUT R3, R2, 0x18, RZ, 0xc0, !PT ;  /* 0x0000001802037812 */ /* 0x000fe200078ec0ff */
[C---:B------:R-:W-:Y:S01]  /*85d0*/  VIADD R2, R20.reuse, 0x20 ;  /* 0x0000002014027836 */ /* 0x040fe20000000000 */
[----:B------:R-:W-:Y:S01]  /*85e0*/  MOV R21, RZ ;  /* 0x000000ff00157202 */ /* 0x000fe20000000f00 */
[----:B------:R-:W-:Y:S01]  /*85f0*/  BSSY.RECONVERGENT B0, `(.L_x_1007) ;  /* 0x0000018000007945 */ /* 0x000fe20003800200 */
[----:B------:R-:W-:Y:S02]  /*8600*/  IADD3 R28, P0, PT, R3, R28, RZ ;  /* 0x0000001c031c7210 */ /* 0x000fe40007f1e0ff */
[----:B------:R-:W-:Y:S01]  /*8610*/  ISETP.GE.AND P1, PT, R20, R121, PT ;  /* 0x000000791400720c */ /* 0x000fe20003f26270 */
        /* <DEDUP_REMOVED lines=21> */
.L_x_1008:
[----:B------:R-:W-:Y:S05]  /*8770*/  BSYNC.RECONVERGENT B0 ;  /* 0x0000000000007941 */ /* 0x000fea0003800200 */
.L_x_1007:
        /* <DEDUP_REMOVED lines=19> */
.L_x_1009:
        /* <DEDUP_REMOVED lines=13> */
.L_x_1281:


//--------------------- .text._ZN5flash16flash_fwd_kernelI23Flash_fwd_kernel_traitsILi96ELi64ELi64ELi4ELb0ELb0EN7cutlass6half_tE19Flash_kernel_traitsILi96ELi64ELi64ELi4ES3_EELb1ELb1ELb0ELb1ELb0ELb0ELb0ELb0EEEvNS_16Flash_fwd_paramsE --------------------------
	.section	.text._ZN5flash16flash_fwd_kernelI23Flash_fwd_kernel_traitsILi96ELi64ELi64ELi4ELb0ELb0EN7cutlass6half_tE19Flash_kernel_traitsILi96ELi64ELi64ELi4ES3_EELb1ELb1ELb0ELb1ELb0ELb0ELb0ELb0EEEvNS_16Flash_fwd_paramsE,"ax",@progbits
	.align	128
        .global         _ZN5flash16flash_fwd_kernelI23Flash_fwd_kernel_traitsILi96ELi64ELi64ELi4ELb0ELb0EN7cutlass6half_tE19Flash_kernel_traitsILi96ELi64ELi64ELi4ES3_EELb1ELb1ELb0ELb1ELb0ELb0ELb0ELb0EEEvNS_16Flash_fwd_paramsE
        .type           _ZN5flash16flash_fwd_kernelI23Flash_fwd_kernel_traitsILi96ELi64ELi64ELi4ELb0ELb0EN7cutlass6half_tE19Flash_kernel_traitsILi96ELi64ELi64ELi4ES3_EELb1ELb1ELb0ELb1ELb0ELb0ELb0ELb0EEEvNS_16Flash_fwd_paramsE,@function
        .size           _ZN5flash16flash_fwd_kernelI23Flash_fwd_kernel_traitsILi96ELi64ELi64ELi4ELb0ELb0EN7cutlass6half_tE19Flash_kernel_traitsILi96ELi64ELi64ELi4ES3_EELb1ELb1ELb0ELb1ELb0ELb0ELb0ELb0EEEvNS_16Flash_fwd_paramsE,(.L_x_1282 - _ZN5flash16flash_fwd_kernelI23Flash_fwd_kernel_traitsILi96ELi64ELi64ELi4ELb0ELb0EN7cutlass6half_tE19Flash_kernel_traitsILi96ELi64ELi64ELi4ES3_EELb1ELb1ELb0ELb1ELb0ELb0ELb0ELb0EEEvNS_16Flash_fwd_paramsE)
        .other          _ZN5flash16flash_fwd_kernelI23Flash_fwd_kernel_traitsILi96ELi64ELi64ELi4ELb0ELb0EN7cutlass6half_tE19Flash_kernel_traitsILi96ELi64ELi64ELi4ES3_EELb1ELb1ELb0ELb1ELb0ELb0ELb0ELb0EEEvNS_16Flash_fwd_paramsE,@"STO_CUDA_ENTRY STV_DEFAULT"
_ZN5flash16flash_fwd_kernelI23Flash_fwd_kernel_traitsILi96ELi64ELi64ELi4ELb0ELb0EN7cutlass6half_tE19Flash_kernel_traitsILi96ELi64ELi64ELi4ES3_EELb1ELb1ELb0ELb1ELb0ELb0ELb0ELb0EEEvNS_16Flash_fwd_paramsE:
.text._ZN5flash16flash_fwd_kernelI23Flash_fwd_kernel_traitsILi96ELi64ELi64ELi4ELb0ELb0EN7cutlass6half_tE19Flash_kernel_traitsILi96ELi64ELi64ELi4ES3_EELb1ELb1ELb0ELb1ELb0ELb0ELb0ELb0EEEvNS_16Flash_fwd_paramsE:
[----:B------:R-:W-:Y:S01]  /*0000*/  LDC R1, c[0x0][0x37c] ;  /* 0x0000df00ff017b82 */ /* 0x000fe20000000800 */
[----:B------:R-:W1:Y:S07]  /*0010*/  LDCU.U8 UR4, c[0x0][0x524] ;  /* 0x0000a480ff0477ac */ /* 0x000e6e0008000000 */
[----:B------:R-:W2:Y:S01]  /*0020*/  LDC R6, c[0x0][0x518] ;  /* 0x00014600ff067b82 */ /* 0x000ea20000000800 */
[----:B------:R-:W3:Y:S01]  /*0030*/  LDCU.64 UR24, c[0x0][0x510] ;  /* 0x0000a200ff1877ac */ /* 0x000ee20008000a00 */
[----:B------:R-:W4:Y:S06]  /*0040*/  LDCU.64 UR20, c[0x0][0x358] ;  /* 0x00006b00ff1477ac */ /* 0x000f2c0008000a00 */
[----:B------:R-:W2:Y:S01]  /*0050*/  LDC R7, c[0x0][0x51c] ;  /* 0x00014700ff077b82 */ /* 0x000ea20000000800 */
[----:B------:R-:W2:Y:S01]  /*0060*/  S2R R126, SR_CTAID.Y ;  /* 0x00000000007e7919 */ /* 0x000ea20000002600 */
[----:B------:R-:W2:Y:S01]  /*0070*/  LDCU.64 UR6, c[0x0][0x470] ;  /* 0x00008e00ff0677ac */ /* 0x000ea20008000a00 */
[----:B------:R-:W2:Y:S01]  /*0080*/  S2R R128, SR_CTAID.Z ;  /* 0x0000000000807919 */ /* 0x000ea20000002700 */
[----:B------:R-:W2:Y:S01]  /*0090*/  S2R R125, SR_TID.X ;  /* 0x00000000007d7919 */ /* 0x000ea20000002100 */
[----:B-1----:R-:W-:-:S03]  /*00a0*/  ISETP.NE.AND P3, PT, RZ, UR4, PT ;  /* 0x00000004ff007c0c */ /* 0x002fc6000bf65270 */
[----:B------:R-:W1:Y:S01]  /*00b0*/  S2UR UR18, SR_CTAID.X ;  /* 0x00000000001279c3 */ /* 0x000e620000002500 */
[----:B------:R-:W1:Y:S01]  /*00c0*/  LDCU.64 UR4, c[0x0][0x478] ;  /* 0x00008f00ff0477ac */ /* 0x000e620008000a00 */
[----:B---3--:R-:W-:Y:S02]  /*00d0*/  IMAD.U32 R12, RZ, RZ, UR24 ;  /* 0x00000018ff0c7e24 */ /* 0x008fe4000f8e00ff */
[----:B------:R-:W-:-:S04]  /*00e0*/  IMAD.U32 R13, RZ, RZ, UR25 ;  /* 0x00000019ff0d7e24 */ /* 0x000fc8000f8e00ff */
[----:B------:R-:W3:Y:S02]  /*00f0*/  LDC.64 R2, c[0x0][0x460] ;  /* 0x00011800ff027b82 */ /* 0x000ee40000000a00 */
[----:B----4-:R-:W4:Y:S04]  /*0100*/  @P3 LDG.E.64 R12, desc[UR20][R12.64] ;  /* 0x000000140c0c3981 */ /* 0x010f28000c1e1b00 */
[----:B--2---:R-:W2:Y:S02]  /*0110*/  @P3 LDG.E.64 R8, desc[UR20][R6.64] ;  /* 0x0000001406083981 */ /* 0x004ea4000c1e1b00 */
[----:B------:R-:W3:Y:S01]  /*0120*/  LDC.64 R4, c[0x0][0x460] ;  /* 0x00011800ff047b82 */ /* 0x000ee20000000a00 */
[----:B------:R-:W-:Y:S01]  /*0130*/  IMAD.MOV.U32 R124, RZ, RZ, -0x1 ;  /* 0xffffffffff7c7424 */ /* 0x000fe200078e00ff */
[----:B-1----:R-:W-:-:S04]  /*0140*/  LOP3.LUT R0, R128, UR18, R126, 0xfe, !PT ;  /* 0x0000001280007c12 */ /* 0x002fc8000f8efe7e */
[----:B------:R-:W-:Y:S02]  /*0150*/  LOP3.LUT P4, RZ, R0, R125, RZ, 0xfc, !PT ;  /* 0x0000007d00ff7212 */ /* 0x000fe4000788fcff */
[----:B------:R-:W2:Y:S01]  /*0160*/  @P3 LDC R0, c[0x0][0x520] ;  /* 0x00014800ff003b82 */ /* 0x000ea20000000800 */
[C---:B---3--:R-:W-:Y:S02]  /*0170*/  ISETP.NE.U32.AND P0, PT, R2.reuse, RZ, PT ;  /* 0x000000ff0200720c */ /* 0x048fe40003f05070 */
[----:B------:R-:W-:Y:S02]  /*0180*/  ISETP.NE.U32.AND P1, PT, R2, RZ, PT ;  /* 0x000000ff0200720c */ /* 0x000fe40003f25070 */
[C---:B------:R-:W-:Y:S02]  /*0190*/  ISETP.NE.AND.EX P0, PT, R3.reuse, RZ, PT, P0 ;  /* 0x000000ff0300720c */ /* 0x040fe40003f05300 */
[----:B------:R-:W-:Y:S01]  /*01a0*/  ISETP.NE.AND.EX P1, PT, R3, RZ, PT, P1 ;  /* 0x000000ff0300720c */ /* 0x000fe20003f25310 */
[----:B------:R-:W-:-:S03]  /*01b0*/  IMAD.WIDE.U32 R4, R126, 0x4, R4 ;  /* 0x000000047e047825 */ /* 0x000fc600078e0004 */
[----:B------:R-:W1:Y:S07]  /*01c0*/  @!P4 LDC.64 R10, c[0x0][0x528] ;  /* 0x00014a00ff0acb82 */ /* 0x000e6e0000000a00 */
[----:B------:R-:W-:Y:S01]  /*01d0*/  VOTEU.ANY UP0, P0 ;  /* 0x0000000000ff7886 */ /* 0x000fe20000000100 */
[----:B------:R-:W-:Y:S02]  /*01e0*/  PLOP3.LUT P0, PT, PT, PT, UP0, 0x80, 0x8 ;  /* 0x000000000008781c */ /* 0x000fe40003f0f008 */
[----:B------:R-:W-:-:S02]  /*01f0*/  SHF.R.U32.HI R2, RZ, 0x1e, R126 ;  /* 0x0000001eff027819 */ /* 0x000fc4000001167e */
[----:B----4-:R-:W-:Y:S02]  /*0200*/  @P3 R2UR UR24, R12 ;  /* 0x000000000c1832ca */ /* 0x010fe400000e0000 */
[----:B------:R-:W-:Y:S02]  /*0210*/  @P3 R2UR UR25, R13 ;  /* 0x000000000d1932ca */ /* 0x000fe400000e0000 */
[----:B--2---:R-:W-:-:S05]  /*0220*/  @P3 IADD3 R6, P2, PT, R8, R0, RZ ;  /* 0x0000000008063210 */ /* 0x004fca0007f5e0ff */
[----:B------:R-:W-:Y:S01]  /*0230*/  @P3 IMAD.X R7, RZ, RZ, R9, P2 ;  /* 0x000000ffff073224 */ /* 0x000fe200010e0609 */
[----:B------:R-:W-:-:S03]  /*0240*/  ISETP.NE.U32.AND P3, PT, RZ, UR4, PT ;  /* 0x00000004ff007c0c */ /* 0x000fc6000bf65070 */
[----:B------:R-:W-:Y:S01]  /*0250*/  IMAD.U32 R12, RZ, RZ, UR24 ;  /* 0x00000018ff0c7e24 */ /* 0x000fe2000f8e00ff */
[----:B------:R-:W-:Y:S01]  /*0260*/  ISETP.NE.AND.EX P3, PT, RZ, UR5, PT, P3 ;  /* 0x00000005ff007c0c */ /* 0x000fe2000bf65330 */
[----:B------:R-:W-:Y:S01]  /*0270*/  IMAD.U32 R13, RZ, RZ, UR25 ;  /* 0x00000019ff0d7e24 */ /* 0x000fe2000f8e00ff */
[----:B-1----:R-:W-:Y:S04]  /*0280*/  @!P4 STG.E.64 desc[UR20][R10.64+0x8], R6 ;  /* 0x000008060a00c986 */ /* 0x002fe8000c101b14 */
[----:B------:R1:W-:Y:S01]  /*0290*/  @!P4 STG.E.64 desc[UR20][R10.64], R12 ;  /* 0x0000000c0a00c986 */ /* 0x0003e2000c101b14 */
[----:B------:R-:W-:Y:S01]  /*02a0*/  ISETP.NE.U32.AND P4, PT, RZ, UR6, PT ;  /* 0x00000006ff007c0c */ /* 0x000fe2000bf85070 */
[----:B------:R-:W-:Y:S02]  /*02b0*/  IMAD.SHL.U32 R9, R126, 0x4, RZ ;  /* 0x000000047e097824 */ /* 0x000fe400078e00ff */
[----:B------:R-:W2:Y:S01]  /*02c0*/  @P1 LDG.E R124, desc[UR20][R4.64] ;  /* 0x00000014047c1981 */ /* 0x000ea2000c1e1900 */
[----:B------:R-:W-:-:S03]  /*02d0*/  ISETP.NE.AND.EX P4, PT, RZ, UR7, PT, P4 ;  /* 0x00000007ff007c0c */ /* 0x000fc6000bf85340 */
[----:B------:R3:W2:Y:S01]  /*02e0*/  @P0 LDG.E R3, desc[UR20][R4.64+0x4] ;  /* 0x0000041404030981 */ /* 0x0006a2000c1e1900 */
[----:B------:R-:W-:-:S09]  /*02f0*/  IMAD.MOV.U32 R0, RZ, RZ, RZ ;  /* 0x000000ffff007224 */ /* 0x000fd200078e00ff */
        /* <DEDUP_REMOVED lines=31> */
.L_x_1010:
        /* <DEDUP_REMOVED lines=23> */
[----:B-1----:R-:W1:Y:S08]  /*0660*/  LDC R9, c[0x0][0x434] ;  /* 0x00010d00ff097b82 */ /* 0x002e700000000800 */
[----:B------:R-:W3:Y:S01]  /*0670*/  @!P2 LDC.64 R6, c[0x0][0x400] ;  /* 0x00010000ff06ab82 */ /* 0x000ee20000000a00 */
[----:B--2---:R-:W-:-:S07]  /*0680*/  ISETP.NE.AND P1, PT, R0, RZ, PT ;  /* 0x000000ff0000720c */ /* 0x004fce0003f25270 */
[----:B------:R-:W2:Y:S08]  /*0690*/  @P2 LDC.64 R4, c[0x0][0x408] ;  /* 0x00010200ff042b82 */ /* 0x000eb00000000a00 */
[----:B------:R-:W4:Y:S01]  /*06a0*/  LDC.U8 R0, c[0x0][0x548] ;  /* 0x00015200ff007b82 */ /* 0x000f220000000000 */
[----:B---3--:R-:W-:-:S07]  /*06b0*/  @!P2 IMAD.WIDE.U32 R12, R126, R6, RZ ;  /* 0x000000067e0ca225 */ /* 0x008fce00078e00ff */
[----:B------:R-:W3:Y:S01]  /*06c0*/  @P1 LDC.64 R2, c[0x0][0x430] ;  /* 0x00010c00ff021b82 */ /* 0x000ee20000000a00 */
[----:B------:R-:W-:Y:S01]  /*06d0*/  @!P2 IMAD R7, R126, R7, R13 ;  /* 0x000000077e07a224 */ /* 0x000fe200078e020d */
[----:B------:R-:W-:Y:S01]  /*06e0*/  @!P2 MOV R6, R12 ;  /* 0x0000000c0006a202 */ /* 0x000fe20000000f00 */
[----:B--2---:R-:W-:Y:S01]  /*06f0*/  @P2 IMAD.WIDE.U32 R10, R124, R4, RZ ;  /* 0x000000047c0a2225 */ /* 0x004fe200078e00ff */
[----:B------:R-:W-:-:S03]  /*0700*/  SHF.L.U32 R4, R125, 0x3, RZ ;  /* 0x000000037d047819 */ /* 0x000fc600000006ff */
[----:B------:R-:W-:Y:S02]  /*0710*/  @P2 IMAD R7, R124, R5, R11 ;  /* 0x000000057c072224 */ /* 0x000fe400078e020b */
[----:B---3--:R-:W-:Y:S01]  /*0720*/  @P1 IMAD R15, R2, R3, RZ ;  /* 0x00000003020f1224 */ /* 0x008fe200078e02ff */
[----:B------:R-:W-:Y:S01]  /*0730*/  @P1 MOV R3, 0x1 ;  /* 0x0000000100031802 */ /* 0x000fe20000000f00 */
[----:B------:R-:W2:Y:S01]  /*0740*/  @P1 LDC R2, c[0x0][0x430] ;  /* 0x00010c00ff021b82 */ /* 0x000ea20000000800 */
[----:B-1--4-:R-:W-:Y:S05]  /*0750*/  @P1 BRA `(.L_x_1012) ;  /* 0x0000000000281947 */ /* 0x012fea0003800000 */
[----:B------:R-:W-:Y:S01]  /*0760*/  ISETP.NE.AND P0, PT, R0, RZ, PT ;  /* 0x000000ff0000720c */ /* 0x000fe20003f05270 */
[----:B------:R-:W1:-:S12]  /*0770*/  LDC R8, c[0x0][0x3e0] ;  /* 0x0000f800ff087b82 */ /* 0x000e580000000800 */
[----:B------:R-:W3:Y:S01]  /*0780*/  @P0 LDC R15, c[0x0][0x454] ;  /* 0x00011500ff0f0b82 */ /* 0x000ee20000000800 */
[----:B--2---:R-:W-:Y:S02]  /*0790*/  @P0 MOV R2, 0x1 ;  /* 0x0000000100020802 */ /* 0x004fe40000000f00 */
[----:B------:R-:W-:-:S05]  /*07a0*/  @!P0 MOV R2, 0x1 ;  /* 0x0000000100028802 */ /* 0x000fca0000000f00 */
[----:B------:R-:W1:Y:S08]  /*07b0*/  @P0 LDC R3, c[0x0][0x454] ;  /* 0x00011500ff030b82 */ /* 0x000e700000000800 */
[----:B------:R-:W2:Y:S08]  /*07c0*/  @!P0 LDC R5, c[0x0][0x434] ;  /* 0x00010d00ff058b82 */ /* 0x000eb00000000800 */
[----:B------:R-:W4:Y:S01]  /*07d0*/  @!P0 LDC R15, c[0x0][0x434] ;  /* 0x00010d00ff0f8b82 */ /* 0x000f220000000800 */
[----:B-1----:R-:W-:-:S02]  /*07e0*/  @P0 IMAD R3, R3, R8, RZ ;  /* 0x0000000803030224 */ /* 0x002fc400078e02ff */
[----:B--23--:R-:W-:-:S07]  /*07f0*/  @!P0 IMAD R3, R5, R8, RZ ;  /* 0x0000000805038224 */ /* 0x00cfce00078e02ff */
.L_x_1012:
[----:B------:R-:W1:Y:S01]  /*0800*/  LDCU.64 UR4, c[0x0][0x410] ;  /* 0x00008200ff0477ac */ /* 0x000e620008000a00 */
[----:B------:R-:W-:Y:S01]  /*0810*/  @P2 IMAD.MOV.U32 R6, RZ, RZ, R10 ;  /* 0x000000ffff062224 */ /* 0x000fe200078e000a */
[----:B------:R-:W-:Y:S01]  /*0820*/  LOP3.LUT R4, R4, 0x18, RZ, 0xc0, !PT ;  /* 0x0000001804047812 */ /* 0x000fe200078ec0ff */
[----:B------:R-:W-:Y:S01]  /*0830*/  IMAD R9, R126, R9, RZ ;  /* 0x000000097e097224 */ /* 0x000fe200078e02ff */
[----:B------:R-:W-:Y:S01]  /*0840*/  UIADD3 UR22, UPT, UPT, -UR19, UR22, URZ ;  /* 0x0000001613167290 */ /* 0x000fe2000fffe1ff */
[----:B------:R-:W-:Y:S01]  /*0850*/  SHF.R.U32.HI R10, RZ, 0x2, R125 ;  /* 0x00000002ff0a7819 */ /* 0x000fe2000001167d */
[----:B------:R-:W-:Y:S01]  /*0860*/  IMAD.U32 R13, RZ, RZ, UR18 ;  /* 0x00000012ff0d7e24 */ /* 0x000fe2000f8e00ff */
[----:B------:R-:W-:Y:S01]  /*0870*/  IADD3 R6, P0, PT, R4, R6, RZ ;  /* 0x0000000604067210 */ /* 0x000fe20007f1e0ff */
[----:B------:R-:W-:Y:S01]  /*0880*/  IMAD.MOV.U32 R11, RZ, RZ, RZ ;  /* 0x000000ffff0b7224 */ /* 0x000fe200078e00ff */
[----:B------:R-:W-:Y:S01]  /*0890*/  ISETP.NE.AND P1, PT, R0, RZ, !P1 ;  /* 0x000000ff0000720c */ /* 0x000fe20004f25270 */
[C---:B------:R-:W-:Y:S01]  /*08a0*/  VIADD R5, R10.reuse, 0x20 ;  /* 0x000000200a057836 */ /* 0x040fe20000000000 */
[----:B------:R-:W-:Y:S01]  /*08b0*/  ISETP.GE.AND P2, PT, R10, UR22, PT ;  /* 0x000000160a007c0c */ /* 0x000fe2000bf46270 */
[----:B------:R-:W-:Y:S01]  /*08c0*/  IMAD.X R7, RZ, RZ, R7, P0 ;  /* 0x000000ffff077224 */ /* 0x000fe200000e0607 */
[----:B------:R-:W-:Y:S01]  /*08d0*/  ISETP.NE.AND P3, PT, R124, -0x1, PT ;  /* 0xffffffff7c00780c */ /* 0x000fe20003f65270 */
[----:B----4-:R-:W-:Y:S01]  /*08e0*/  IMAD R0, R128, R15, RZ ;  /* 0x0000000f80007224 */ /* 0x010fe200078e02ff */
[----:B------:R-:W-:Y:S01]  /*08f0*/  BSSY.RECONVERGENT B0, `(.L_x_1013) ;  /* 0x000001d000007945 */ /* 0x000fe20003800200 */
[----:B------:R-:W-:Y:S01]  /*0900*/  IMAD.WIDE.U32 R12, R13, 0x40, R10 ;  /* 0x000000400d0c7825 */ /* 0x000fe200078e000a */
[----:B------:R-:W-:-:S02]  /*0910*/  SEL R124, R9, R124, !P3 ;  /* 0x0000007c097c7207 */ /* 0x000fc40005800000 */
[----:B------:R-:W-:Y:S01]  /*0920*/  ISETP.GE.AND P0, PT, R5, UR22, PT ;  /* 0x0000001605007c0c */ /* 0x000fe2000bf06270 */
[----:B-1----:R-:W-:Y:S01]  /*0930*/  IMAD.WIDE.U32 R6, R128, UR4, R6 ;  /* 0x0000000480067c25 */ /* 0x002fe2000f8e0006 */
[C---:B------:R-:W-:Y:S02]  /*0940*/  ISETP.NE.AND P5, PT, R4.reuse, RZ, PT ;  /* 0x000000ff0400720c */ /* 0x040fe40003fa5270 */
[----:B------:R-:W-:Y:S01]  /*0950*/  LOP3.LUT R14, R4, 0x20, RZ, 0xfc, !PT ;  /* 0x00000020040e7812 */ /* 0x000fe200078efcff */
[----:B------:R-:W-:Y:S01]  /*0960*/  IMAD R129, R128, UR5, R7 ;  /* 0x0000000580817c24 */ /* 0x000fe2000f8e0207 */
[----:B------:R-:W-:Y:S01]  /*0970*/  LOP3.LUT R8, R4, 0x40, RZ, 0xfc, !PT ;  /* 0x0000004004087812 */ /* 0x000fe200078efcff */
[----:B------:R-:W-:Y:S01]  /*0980*/  @!P1 IMAD R0, R126, R3, R0 ;  /* 0x000000037e009224 */ /* 0x000fe200078e0200 */
[----:B------:R-:W-:Y:S01]  /*0990*/  SEL R9, R124, RZ, P1 ;  /* 0x000000ff7c097207 */ /* 0x000fe20000800000 */
[----:B--2---:R-:W-:Y:S01]  /*09a0*/  IMAD R15, R2, UR19, RZ ;  /* 0x00000013020f7c24 */ /* 0x004fe2000f8e02ff */
        /* <DEDUP_REMOVED lines=17> */
.L_x_1014:
[----:B------:R-:W-:Y:S05]  /*0ac0*/  BSYNC.RECONVERGENT B0 ;  /* 0x0000000000007941 */ /* 0x000fea0003800200 */
.L_x_1013:
        /* <DEDUP_REMOVED lines=28> */
.L_x_1016:
[----:B------:R-:W-:Y:S05]  /*0c90*/  BSYNC.RECONVERGENT B0 ;  /* 0x0000000000007941 */ /* 0x000fea0003800200 */
.L_x_1015:
        /* <DEDUP_REMOVED lines=11> */
.L_x_1018:
[----:B------:R-:W-:Y:S05]  /*0d50*/  BSYNC.RECONVERGENT B0 ;  /* 0x0000000000007941 */ /* 0x000fea0003800200 */
.L_x_1017:
        /* <DEDUP_REMOVED lines=10> */
.L_x_1011:
[----:B------:R-:W-:Y:S02]  /*0e00*/  ISETP.NE.AND P0, PT, R124, -0x1, PT ;  /* 0xffffffff7c00780c */ /* 0x000fe40003f05270 */
[----:B------:R-:W-:-:S11]  /*0e10*/  ISETP.NE.AND P2, PT, R11, -0x1, PT ;  /* 0xffffffff0b00780c */ /* 0x000fd60003f45270 */
[----:B-1----:R-:W1:Y:S08]  /*0e20*/  @!P0 LDC.64 R8, c[0x0][0x398] ;  /* 0x0000e600ff088b82 */ /* 0x002e700000000a00 */
[----:B------:R-:W2:Y:S01]  /*0e30*/  @P0 LDC.64 R4, c[0x0][0x3b0] ;  /* 0x0000ec00ff040b82 */ /* 0x000ea20000000a00 */
[----:B-1----:R-:W-:-:S04]  /*0e40*/  @!P0 IMAD.WIDE.U32 R14, R126, R8, RZ ;  /* 0x000000087e0e8225 */ /* 0x002fc800078e00ff */
[----:B------:R-:W-:Y:S02]  /*0e50*/  @!P0 IMAD R9, R126, R9, R15 ;  /* 0x000000097e098224 */ /* 0x000fe400078e020f */
[----:B--2---:R-:W-:Y:S01]  /*0e60*/  @P0 IMAD.WIDE.U32 R12, R124, R4, RZ ;  /* 0x000000047c0c0225 */ /* 0x004fe200078e00ff */
[----:B------:R-:W-:-:S03]  /*0e70*/  @!P0 MOV R4, R14 ;  /* 0x0000000e00048202 */ /* 0x000fc60000000f00 */
        /* <DEDUP_REMOVED lines=14> */
.L_x_1019:
[----:B------:R-:W1:Y:S01]  /*0f60*/  LDCU.64 UR10, c[0x0][0x3b8] ;  /* 0x00007700ff0a77ac */ /* 0x000e620008000a00 */
[----:B------:R-:W-:-:S05]  /*0f70*/  IADD3 R12, PT, PT, R0, R11, RZ ;  /* 0x0000000b000c7210 */ /* 0x000fca0007ffe0ff */
[C---:B-1----:R-:W-:Y:S02]  /*0f80*/  IMAD R2, R12.reuse, UR11, RZ ;  /* 0x0000000b0c027c24 */ /* 0x042fe4000f8e02ff */
[----:B------:R-:W-:-:S05]  /*0f90*/  IMAD.WIDE.U32 R12, R12, UR10, RZ ;  /* 0x0000000a0c0c7c25 */ /* 0x000fca000f8e00ff */
[----:B------:R-:W-:Y:S02]  /*0fa0*/  IADD3 R2, PT, PT, R13, R2, RZ ;  /* 0x000000020d027210 */ /* 0x000fe40007ffe0ff */
[----:B------:R-:W-:-:S07]  /*0fb0*/  MOV R8, R12 ;  /* 0x0000000c00087202 */ /* 0x000fce0000000f00 */
.L_x_1020:
        /* <DEDUP_REMOVED lines=37> */
.L_x_1021:
[----:B------:R-:W1:Y:S01]  /*1210*/  LDCU.64 UR8, c[0x0][0x3c0] ;  /* 0x00007800ff0877ac */ /* 0x000e620008000a00 */
[----:B------:R-:W-:-:S05]  /*1220*/  IADD3 R0, PT, PT, R0, R11, RZ ;  /* 0x0000000b00007210 */ /* 0x000fca0007ffe0ff */
[C---:B-1----:R-:W-:Y:S02]  /*1230*/  IMAD R5, R0.reuse, UR9, RZ ;  /* 0x0000000900057c24 */ /* 0x042fe4000f8e02ff */
[----:B------:R-:W-:-:S05]  /*1240*/  IMAD.WIDE.U32 R20, R0, UR8, RZ ;  /* 0x0000000800147c25 */ /* 0x000fca000f8e00ff */
[----:B------:R-:W-:-:S07]  /*1250*/  IADD3 R0, PT, PT, R21, R5, RZ ;  /* 0x0000000515007210 */ /* 0x000fce0007ffe0ff */
.L_x_1022:
[C---:B------:R-:W-:Y:S01]  /*1260*/  IMAD.SHL.U32 R127, R125.reuse, 0x8, RZ ;  /* 0x000000087d7f7824 */ /* 0x040fe200078e00ff */
[----:B------:R-:W1:Y:S01]  /*1270*/  LDCU.128 UR4, c[0x0][0x3d0] ;  /* 0x00007a00ff0477ac */ /* 0x000e620008000c00 */
[----:B------:R-:W-:Y:S01]  /*1280*/  SHF.L.U32 R10, R125, 0x5, RZ ;  /* 0x000000057d0a7819 */ /* 0x000fe200000006ff */
[----:B------:R-:W2:Y:S01]  /*1290*/  S2UR UR23, SR_CgaCtaId ;  /* 0x00000000001779c3 */ /* 0x000ea20000008800 */
[----:B------:R-:W-:Y:S01]  /*12a0*/  SHF.R.U32.HI R14, RZ, 0x2, R125 ;  /* 0x00000002ff0e7819 */ /* 0x000fe2000001167d */
[----:B------:R-:W3:Y:S01]  /*12b0*/  LDCU.64 UR14, c[0x0][0x390] ;  /* 0x00007200ff0e77ac */ /* 0x000ee20008000a00 */
[----:B------:R-:W-:Y:S01]  /*12c0*/  LOP3.LUT R119, R127, 0x18, RZ, 0xc0, !PT ;  /* 0x000000187f777812 */ /* 0x000fe200078ec0ff */
[----:B------:R-:W-:Y:S01]  /*12d0*/  IMAD.U32 R19, RZ, RZ, UR18 ;  /* 0x00000012ff137e24 */ /* 0x000fe2000f8e00ff */
[----:B------:R-:W-:Y:S01]  /*12e0*/  LOP3.LUT R5, R10, 0xc0, RZ, 0xc0, !PT ;  /* 0x000000c00a057812 */ /* 0x000fe200078ec0ff */
[----:B------:R-:W4:Y:S01]  /*12f0*/  LDCU.64 UR16, c[0x0][0x388] ;  /* 0x00007100ff1077ac */ /* 0x000f220008000a00 */
[----:B------:R-:W-:Y:S01]  /*1300*/  IADD3 R16, P1, PT, R119, R8, RZ ;  /* 0x0000000877107210 */ /* 0x000fe20007f3e0ff */
[----:B------:R-:W-:Y:S01]  /*1310*/  IMAD.SHL.U32 R8, R125, 0x4, RZ ;  /* 0x000000047d087824 */ /* 0x000fe200078e00ff */
[----:B------:R-:W-:Y:S01]  /*1320*/  IADD3 R20, P0, PT, R119, R20, RZ ;  /* 0x0000001477147210 */ /* 0x000fe20007f1e0ff */
[----:B------:R-:W5:Y:S01]  /*1330*/  LDCU.64 UR12, c[0x0][0x3c8] ;  /* 0x00007900ff0c77ac */ /* 0x000f620008000a00 */
[----:B------:R-:W-:Y:S01]  /*1340*/  MOV R15, RZ ;  /* 0x000000ff000f7202 */ /* 0x000fe20000000f00 */
[----:B------:R-:W-:Y:S01]  /*1350*/  IMAD.X R17, RZ, RZ, R2, P1 ;  /* 0x000000ffff117224 */ /* 0x000fe200008e0602 */
[----:B------:R-:W-:Y:S01]  /*1360*/  LOP3.LUT R8, R5, 0x18, R8, 0xf8, !PT ;  /* 0x0000001805087812 */ /* 0x000fe200078ef808 */
[----:B------:R-:W-:Y:S01]  /*1370*/  IMAD.X R21, RZ, RZ, R0, P0 ;  /* 0x000000ffff157224 */ /* 0x000fe200000e0600 */
[----:B------:R-:W-:Y:S01]  /*1380*/  SHF.R.S32.HI R5, RZ, 0x1f, R12 ;  /* 0x0000001fff057819 */ /* 0x000fe2000001140c */
[C---:B------:R-:W-:Y:S01]  /*1390*/  IMAD.WIDE.U32 R16, R14.reuse, UR10, R16 ;  /* 0x0000000a0e107c25 */ /* 0x040fe2000f8e0010 */
[----:B------:R-:W-:Y:S01]  /*13a0*/  IADD3 R4, P0, PT, R119, R4, RZ ;  /* 0x0000000477047210 */ /* 0x000fe20007f1e0ff */
[----:B------:R-:W-:Y:S01]  /*13b0*/  BSSY.RECONVERGENT B0, `(.L_x_1023) ;  /* 0x0000040000007945 */ /* 0x000fe20003800200 */
[----:B------:R-:W-:Y:S01]  /*13c0*/  LOP3.LUT R0, R127, 0xd8, RZ, 0xc0, !PT ;  /* 0x000000d87f007812 */ /* 0x000fe200078ec0ff */
[----:B------:R-:W-:Y:S01]  /*13d0*/  IMAD.WIDE.U32 R20, R14, UR8, R20 ;  /* 0x000000080e147c25 */ /* 0x000fe2000f8e0014 */
[----:B------:R-:W-:-:S02]  /*13e0*/  LOP3.LUT R118, R119, 0x20, RZ, 0xfc, !PT ;  /* 0x0000002077767812 */ /* 0x000fc400078efcff */
[----:B------:R-:W-:Y:S01]  /*13f0*/  LOP3.LUT R0, R0, 0x18, R125, 0x78, !PT ;  /* 0x0000001800007812 */ /* 0x000fe200078e787d */
[----:B-1----:R-:W-:Y:S01]  /*1400*/  IMAD R11, R5, UR4, RZ ;  /* 0x00000004050b7c24 */ /* 0x002fe2000f8e02ff */
[----:B------:R-:W-:Y:S01]  /*1410*/  LOP3.LUT R117, R119, 0x40, RZ, 0xfc, !PT ;  /* 0x0000004077757812 */ /* 0x000fe200078efcff */
[----:B------:R-:W-:Y:S01]  /*1420*/  IMAD R17, R14, UR11, R17 ;  /* 0x0000000b0e117c24 */ /* 0x000fe2000f8e0211 */
[----:B------:R-:W-:Y:S01]  /*1430*/  LOP3.LUT R127, R0, 0x1f20, R127, 0xf8, !PT ;  /* 0x00001f20007f7812 */ /* 0x000fe200078ef87f */
[----:B------:R-:W-:Y:S02]  /*1440*/  IMAD R5, R5, UR6, RZ ;  /* 0x0000000605057c24 */ /* 0x000fe4000f8e02ff */
[----:B------:R-:W-:Y:S02]  /*1450*/  IMAD R21, R14, UR9, R21 ;  /* 0x000000090e157c24 */ /* 0x000fe4000f8e0215 */
[C---:B------:R-:W-:Y:S02]  /*1460*/  IMAD R122, R12.reuse, UR5, R11 ;  /* 0x000000050c7a7c24 */ /* 0x040fe4000f8e020b */
[C---:B------:R-:W-:Y:S01]  /*1470*/  IMAD R120, R12.reuse, UR7, R5 ;  /* 0x000000070c787c24 */ /* 0x040fe2000f8e0205 */
[----:B------:R-:W-:Y:S01]  /*1480*/  IADD3.X R5, PT, PT, RZ, R9, RZ, P0, !PT ;  /* 0x00000009ff057210 */ /* 0x000fe200007fe4ff */
[----:B------:R-:W-:Y:S01]  /*1490*/  IMAD.WIDE.U32 R16, R12, UR4, R16 ;  /* 0x000000040c107c25 */ /* 0x000fe2000f8e0010 */
[----:B------:R-:W-:-:S02]  /*14a0*/  UMOV UR4, 0x400 ;  /* 0x0000040000047882 */ /* 0x000fc40000000000 */
[----:B--2---:R-:W-:Y:S01]  /*14b0*/  ULEA UR4, UR23, UR4, 0x18 ;  /* 0x0000000417047291 */ /* 0x004fe2000f8ec0ff */
[----:B------:R-:W-:Y:S01]  /*14c0*/  IMAD.WIDE.U32 R12, R12, UR6, R20 ;  /* 0x000000060c0c7c25 */ /* 0x000fe2000f8e0014 */
[----:B----4-:R-:W-:-:S03]  /*14d0*/  LEA R123, P2, R16, UR16, 0x1 ;  /* 0x00000010107b7c11 */ /* 0x010fc6000f8408ff */
[----:B------:R-:W-:Y:S01]  /*14e0*/  IMAD.IADD R122, R17, 0x1, R122 ;  /* 0x00000001117a7824 */ /* 0x000fe200078e027a */
[----:B---3--:R-:W-:Y:S01]  /*14f0*/  LEA R121, P1, R12, UR14, 0x1 ;  /* 0x0000000e0c797c11 */ /* 0x008fe2000f8208ff */
[----:B------:R-:W-:Y:S01]  /*1500*/  UIADD3 UR14, UPT, UPT, -UR19, UR22, URZ ;  /* 0x00000016130e7290 */ /* 0x000fe2000fffe1ff */
[----:B------:R-:W-:Y:S01]  /*1510*/  IMAD.IADD R120, R13, 0x1, R120 ;  /* 0x000000010d787824 */ /* 0x000fe200078e0278 */
[----:B------:R-:W-:Y:S01]  /*1520*/  SHF.R.U32.HI R17, RZ, 0x1, R125 ;  /* 0x00000001ff117819 */ /* 0x000fe2000001167d */
[----:B-----5:R-:W-:Y:S01]  /*1530*/  IMAD.WIDE.U32 R4, R128, UR12, R4 ;  /* 0x0000000c80047c25 */ /* 0x020fe2000f8e0004 */
[----:B------:R-:W-:Y:S02]  /*1540*/  LEA.HI.X R122, R16, UR17, R122, 0x1, P2 ;  /* 0x00000011107a7c11 */ /* 0x000fe400090f0c7a */
[----:B------:R-:W-:Y:S01]  /*1550*/  ISETP.GE.AND P0, PT, R14, UR14, PT ;  /* 0x0000000e0e007c0c */ /* 0x000fe2000bf06270 */
[----:B------:R-:W-:Y:S01]  /*1560*/  IMAD.SHL.U32 R9, R125, 0x10, RZ ;  /* 0x000000107d097824 */ /* 0x000fe200078e00ff */
[----:B------:R-:W-:Y:S01]  /*1570*/  LEA.HI.X R120, R12, UR15, R120, 0x1, P1 ;  /* 0x0000000f0c787c11 */ /* 0x000fe200088f0c78 */
[----:B------:R-:W-:Y:S01]  /*1580*/  IMAD R13, R128, UR13, R5 ;  /* 0x0000000d800d7c24 */ /* 0x000fe2000f8e0205 */
[----:B------:R-:W-:Y:S01]  /*1590*/  LEA R127, R127, UR4, 0x1 ;  /* 0x000000047f7f7c11 */ /* 0x000fe2000f8e08ff */
[----:B------:R-:W-:Y:S01]  /*15a0*/  IMAD.WIDE.U32 R18, R19, 0x40, R14 ;  /* 0x0000004013127825 */ /* 0x000fe200078e000e */
[----:B------:R-:W-:-:S07]  /*15b0*/  LOP3.LUT R116, R9, 0x3e00, RZ, 0xc0, !PT ;  /* 0x00003e0009747812 */ /* 0x000fce00078ec0ff */
        /* <DEDUP_REMOVED lines=30> */
.L_x_1025:
[----:B------:R2:W-:Y:S02]  /*17a0*/  STS.128 [R127+0x2000], RZ ;  /* 0x002000ff7f007388 */ /* 0x0005e40000000c00 */
.L_x_1024:
[----:B------:R-:W-:Y:S05]  /*17b0*/  BSYNC.RECONVERGENT B0 ;  /* 0x0000000000007941 */ /* 0x000fea0003800200 */
.L_x_1023:
        /* <DEDUP_REMOVED lines=37> */
.L_x_1028:
[----:B------:R4:W-:Y:S02]  /*1a10*/  STS.128 [R127+0x2800], RZ ;  /* 0x002800ff7f007388 */ /* 0x0009e40000000c00 */
.L_x_1027:
[----:B------:R-:W-:Y:S05]  /*1a20*/  BSYNC.RECONVERGENT B0 ;  /* 0x0000000000007941 */ /* 0x000fea0003800200 */
.L_x_1026:
[----:B------:R-:W-:Y:S01]  /*1a30*/  IADD3 R92, PT, PT, R3, -0x1, RZ ;  /* 0xffffffff035c7810 */ /* 0x000fe20007ffe0ff */
[----:B------:R-:W-:Y:S04]  /*1a40*/  BSSY.RECONVERGENT B0, `(.L_x_1029) ;  /* 0x000001e000007945 */ /* 0x000fe80003800200 */
[C---:B------:R-:W-:Y:S02]  /*1a50*/  IMAD R12, R92.reuse, -0x40, R95 ;  /* 0xffffffc05c0c7824 */ /* 0x040fe400078e025f */
[C---:B-1--4-:R-:W-:Y:S02]  /*1a60*/  IMAD R5, R92.reuse, UR15, RZ ;  /* 0x0000000f5c057c24 */ /* 0x052fe4000f8e02ff */
[----:B------:R-:W-:Y:S01]  /*1a70*/  IMAD.WIDE.U32 R18, R92, UR16, RZ ;  /* 0x000000105c127c25 */ /* 0x000fe2000f8e00ff */
        /* <DEDUP_REMOVED lines=25> */
.L_x_1031:
[----:B------:R4:W-:Y:S02]  /*1c10*/  STS.128 [R127+0x5000], RZ ;  /* 0x005000ff7f007388 */ /* 0x0009e40000000c00 */
.L_x_1030:
[----:B------:R-:W-:Y:S05]  /*1c20*/  BSYNC.RECONVERGENT B0 ;  /* 0x0000000000007941 */ /* 0x000fea0003800200 */
.L_x_1029:
[----:B------:R-:W-:Y:S01]  /*1c30*/  ISETP.GE.AND P0, PT, R11, R12, PT ;  /* 0x0000000c0b00720c */ /* 0x000fe20003f06270 */
[----:B------:R-:W-:Y:S01]  /*1c40*/  USHF.L.U64.HI UR11, UR10, 0x5, UR11 ;  /* 0x000000050a0b7899 */ /* 0x000fe2000801020b */
[----:B------:R-:W-:Y:S01]  /*1c50*/  BSSY.RECONVERGENT B0, `(.L_x_1032) ;  /* 0x000001c000007945 */ /* 0x000fe20003800200 */
[----:B------:R-:W-:-:S10]  /*1c60*/  USHF.L.U32 UR10, UR10, 0x5, URZ ;  /* 0x000000050a0a7899 */ /* 0x000fd400080006ff */
        /* <DEDUP_REMOVED lines=25> */
.L_x_1034:
[----:B------:R1:W-:Y:S02]  /*1e00*/  STS.128 [R127+0x5800], RZ ;  /* 0x005800ff7f007388 */ /* 0x0003e40000000c00 */
.L_x_1033:
[----:B------:R-:W-:Y:S05]  /*1e10*/  BSYNC.RECONVERGENT B0 ;  /* 0x0000000000007941 */ /* 0x000fea0003800200 */
.L_x_1032:
[----:B------:R-:W5:Y:S01]  /*1e20*/  LDCU.64 UR6, c[0x0][0x538] ;  /* 0x0000a700ff0677ac */ /* 0x000f620008000a00 */
[----:B------:R-:W2:Y:S01]  /*1e30*/  LDC R13, c[0x0][0x3e0] ;  /* 0x0000f800ff0d7b82 */ /* 0x000ea20000000800 */
[----:B------:R-:W0:Y:S01]  /*1e40*/  LDGDEPBAR ;  /* 0x00000000000079af */ /* 0x000e220000000000 */
[----:B------:R-:W-:-:S06]  /*1e50*/  IMAD.U32 R0, RZ, RZ, UR19 ;  /* 0x00000013ff007e24 */ /* 0x000fcc000f8e00ff */
[----:B------:R-:W1:Y:S01]  /*1e60*/  LDC.U8 R93, c[0x0][0x4f8] ;  /* 0x00013e00ff5d7b82 */ /* 0x000e620000000000 */
[----:B-----5:R-:W-:-:S04]  /*1e70*/  ISETP.NE.U32.AND P0, PT, RZ, UR6, PT ;  /* 0x00000006ff007c0c */ /* 0x020fc8000bf05070 */
[----:B------:R-:W-:Y:S01]  /*1e80*/  ISETP.NE.AND.EX P0, PT, RZ, UR7, PT, P0 ;  /* 0x00000007ff007c0c */ /* 0x000fe2000bf05300 */
[----:B--2---:R-:W-:Y:S01]  /*1e90*/  IMAD R13, R126, R13, R128 ;  /* 0x0000000d7e0d7224 */ /* 0x004fe200078e0280 */
[----:B------:R-:W-:Y:S01]  /*1ea0*/  LOP3.LUT R14, R14, 0x7, RZ, 0xc0, !PT ;  /* 0x000000070e0e7812 */ /* 0x000fe200078ec0ff */
[----:B------:R-:W-:-:S10]  /*1eb0*/  DEPBAR.LE SB0, 0x0 ;  /* 0x000080000000791a */ /* 0x000fd40000000000 */
[----:B------:R-:W-:Y:S01]  /*1ec0*/  VOTEU.ANY UP0, P0 ;  /* 0x0000000000ff7886 */ /* 0x000fe20000000100 */
[----:B------:R-:W-:-:S13]  /*1ed0*/  PLOP3.LUT P0, PT, PT, PT, UP0, 0x80, 0x8 ;  /* 0x000000000008781c */ /* 0x000fda0003f0f008 */
[----:B-1----:R-:W1:Y:S01]  /*1ee0*/  @P0 LDC.64 R4, c[0x0][0x540] ;  /* 0x00015000ff040b82 */ /* 0x002e620000000a00 */
[----:B------:R-:W-:-:S07]  /*1ef0*/  @P0 IMAD.MOV.U32 R129, RZ, RZ, RZ ;  /* 0x000000ffff810224 */ /* 0x000fce00078e00ff */
[----:B------:R-:W2:Y:S01]  /*1f00*/  @P0 LDC R2, c[0x0][0x458] ;  /* 0x00011600ff020b82 */ /* 0x000ea20000000800 */
[----:B-1----:R-:W-:-:S04]  /*1f10*/  @P0 IMAD.WIDE.U32 R18, R126, R4, R128 ;  /* 0x000000047e120225 */ /* 0x002fc800078e0080 */
[----:B------:R-:W-:Y:S01]  /*1f20*/  @P0 IMAD R5, R126, R5, R19 ;  /* 0x000000057e050224 */ /* 0x000fe200078e0213 */
[----:B----4-:R-:W-:-:S04]  /*1f30*/  @P0 LEA R20, P1, R18, UR6, 0x2 ;  /* 0x0000000612140c11 */ /* 0x010fc8000f8210ff */
[----:B------:R-:W-:-:S05]  /*1f40*/  @P0 LEA.HI.X R21, R18, UR7, R5, 0x2, P1 ;  /* 0x0000000712150c11 */ /* 0x000fca00088f1405 */
[----:B------:R-:W4:Y:S01]  /*1f50*/  @P0 LDG.E R15, desc[UR20][R20.64] ;  /* 0x00000014140f0981 */ /* 0x000f22000c1e1900 */
[----:B--2---:R1:W4:Y:S01]  /*1f60*/  @P0 MUFU.RCP R4, R2 ;  /* 0x0000000200040308 */ /* 0x0043220000001000 */
[----:B------:R-:W-:Y:S01]  /*1f70*/  LOP3.LUT R5, R17, 0x1f0, RZ, 0xc0, !PT ;  /* 0x000001f011057812 */ /* 0x000fe200078ec0ff */
[----:B------:R-:W-:Y:S01]  /*1f80*/  USHF.L.U64.HI UR6, UR8, 0x6, UR9 ;  /* 0x0000000608067899 */ /* 0x000fe20008010209 */
[----:B------:R-:W-:Y:S01]  /*1f90*/  IMAD.SHL.U32 R13, R13, 0x20, RZ ;  /* 0x000000200d0d7824 */ /* 0x000fe200078e00ff */
[----:B------:R-:W-:Y:S01]  /*1fa0*/  USHF.L.U32 UR7, UR8, 0x6, URZ ;  /* 0x0000000608077899 */ /* 0x000fe200080006ff */
[----:B------:R-:W-:Y:S01]  /*1fb0*/  IADD3 R5, PT, PT, R5, 0x1, R0 ;  /* 0x0000000105057810 */ /* 0x000fe20007ffe000 */
[----:B------:R-:W-:Y:S01]  /*1fc0*/  UMOV UR5, URZ ;  /* 0x000000ff00057c82 */ /* 0x000fe20008000000 */
[----:B------:R-:W-:Y:S01]  /*1fd0*/  LOP3.LUT R0, R125, 0x1f, RZ, 0xc0, !PT ;  /* 0x0000001f7d007812 */ /* 0x000fe200078ec0ff */
[----:B------:R-:W-:Y:S01]  /*1fe0*/  BSSY.RECONVERGENT B0, `(.L_x_1035) ;  /* 0x000002e000007945 */ /* 0x000fe20003800200 */
[----:B------:R-:W-:-:S04]  /*1ff0*/  IADD3 R5, PT, PT, R5, -UR22, R14 ;  /* 0x8000001605057c10 */ /* 0x000fc8000fffe00e */
[----:B------:R-:W-:Y:S02]  /*2000*/  IADD3 R94, PT, PT, R5, R94, R95 ;  /* 0x0000005e055e7210 */ /* 0x000fe40007ffe05f */
[----:B------:R-:W-:Y:S01]  /*2010*/  LOP3.LUT R5, R8, 0x8, R17, 0x78, !PT ;  /* 0x0000000808057812 */ /* 0x000fe200078e7811 */
[----:B-1----:R-:W-:Y:S01]  /*2020*/  IMAD.U32 R2, RZ, RZ, UR18 ;  /* 0x00000012ff027e24 */ /* 0x002fe2000f8e00ff */
[----:B------:R-:W-:Y:S01]  /*2030*/  BAR.SYNC.DEFER_BLOCKING 0x0 ;  /* 0x0000000000007b1d */ /* 0x000fe20000010000 */
[----:B----4-:R-:W-:Y:S01]  /*2040*/  @P0 FMUL.FTZ R4, R15, R4 ;  /* 0x000000040f040220 */ /* 0x010fe20000410000 */
[----:B------:R-:W-:-:S04]  /*2050*/  SHF.R.U32.HI R15, RZ, 0x5, R125 ;  /* 0x00000005ff0f7819 */ /* 0x000fc8000001167d */
[----:B------:R-:W-:Y:S01]  /*2060*/  @P0 R2UR UR12, R4 ;  /* 0x00000000040c02ca */ /* 0x000fe200000e0000 */
[----:B------:R-:W-:Y:S01]  /*2070*/  IMAD R2, R2, 0x4, R15 ;  /* 0x0000000402027824 */ /* 0x000fe200078e020f */
[----:B------:R-:W-:Y:S01]  /*2080*/  IADD3 R0, P1, P0, R13, R6, R0 ;  /* 0x000000060d007210 */ /* 0x000fe2000783e000 */
[----:B------:R-:W-:Y:S01]  /*2090*/  IMAD.WIDE.U32 R14, R92, UR7, RZ ;  /* 0x000000075c0e7c25 */ /* 0x000fe2000f8e00ff */
[----:B------:R-:W-:Y:S02]  /*20a0*/  SHF.R.S32.HI R4, RZ, 0x1f, R13 ;  /* 0x0000001fff047819 */ /* 0x000fe4000001140d */
[----:B------:R-:W-:Y:S01]  /*20b0*/  LOP3.LUT R6, R10, 0x120, RZ, 0xc0, !PT ;  /* 0x000001200a067812 */ /* 0x000fe200078ec0ff */
[----:B------:R-:W-:Y:S01]  /*20c0*/  IMAD R13, R92, UR6, RZ ;  /* 0x000000065c0d7c24 */ /* 0x000fe2000f8e02ff */
[----:B------:R-:W-:-:S03]  /*20d0*/  IADD3.X R7, PT, PT, R4, R7, RZ, P1, P0 ;  /* 0x0000000704077210 */ /* 0x000fc60000fe04ff */
[----:B------:R-:W-:Y:S02]  /*20e0*/  IMAD.IADD R13, R15, 0x1, R13 ;  /* 0x000000010f0d7824 */ /* 0x000fe400078e020d */
[----:B------:R-:W-:Y:S01]  /*20f0*/  @UP0 UMOV UR5, UR12 ;  /* 0x0000000c00050c82 */ /* 0x000fe20008000000 */
        /* <DEDUP_REMOVED lines=23> */
.L_x_1037:
[----:B------:R2:W-:Y:S01]  /*2270*/  STS.128 [R127+0x8000], RZ ;  /* 0x008000ff7f007388 */ /* 0x0005e20000000c00 */
[----:B------:R-:W-:Y:S05]  /*2280*/  BRA `(.L_x_1038) ;  /* 0x00000000000c7947 */ /* 0x000fea0003800000 */
.L_x_1036:
[----:B------:R1:W-:Y:S04]  /*2290*/  STS.128 [R127+0x6000], RZ ;  /* 0x006000ff7f007388 */ /* 0x0003e80000000c00 */
[----:B------:R1:W-:Y:S04]  /*22a0*/  STS.128 [R127+0x7000], RZ ;  /* 0x007000ff7f007388 */ /* 0x0003e80000000c00 */
[----:B------:R1:W-:Y:S02]  /*22b0*/  STS.128 [R127+0x8000], RZ ;  /* 0x008000ff7f007388 */ /* 0x0003e40000000c00 */
.L_x_1038:
[----:B------:R-:W-:Y:S05]  /*22c0*/  BSYNC.RECONVERGENT B0 ;  /* 0x0000000000007941 */ /* 0x000fea0003800200 */
.L_x_1035:
        /* <DEDUP_REMOVED lines=35> */
.L_x_1041:
[----:B------:R1:W-:Y:S02]  /*2500*/  STS.128 [R127+0x8800], RZ ;  /* 0x008800ff7f007388 */ /* 0x0003e40000000c00 */
.L_x_1040:
[----:B------:R-:W-:Y:S05]  /*2510*/  BSYNC.RECONVERGENT B0 ;  /* 0x0000000000007941 */ /* 0x000fea0003800200 */
.L_x_1039:
[----:B------:R-:W-:Y:S01]  /*2520*/  LOP3.LUT R9, R9, 0x100, RZ, 0xc0, !PT ;  /* 0x0000010009097812 */ /* 0x000fe200078ec0ff */
[----:B------:R-:W-:Y:S01]  /*2530*/  IMAD.MOV.U32 R4, RZ, RZ, 0x20 ;  /* 0x00000020ff047424 */ /* 0x000fe200078e00ff */
[----:B------:R-:W-:Y:S01]  /*2540*/  LOP3.LUT R115, R8, 0x8, R125, 0x78, !PT ;  /* 0x0000000808737812 */ /* 0x000fe200078e787d */
[----:B------:R-:W0:Y:S01]  /*2550*/  LDGDEPBAR ;  /* 0x00000000000079af */ /* 0x000e220000000000 */
[----:B------:R-:W-:Y:S01]  /*2560*/  LOP3.LUT R10, R9, 0x20, R10, 0xf8, !PT ;  /* 0x00000020090a7812 */ /* 0x000fe200078ef80a */
[----:B------:R-:W-:Y:S01]  /*2570*/  IMAD.U32 R130, R93, 0x10000, RZ ;  /* 0x000100005d827824 */ /* 0x000fe200078e00ff */
[----:B------:R-:W-:Y:S02]  /*2580*/  LEA R116, R116, UR4, 0x1 ;  /* 0x0000000474747c11 */ /* 0x000fe4000f8e08ff */
[----:B------:R-:W-:Y:S01]  /*2590*/  LOP3.LUT P0, RZ, R125, 0x4, RZ, 0xc0, !PT ;  /* 0x000000047dff7812 */ /* 0x000fe2000780c0ff */
[----:B------:R-:W-:Y:S01]  /*25a0*/  IMAD.IADD R115, R115, 0x1, R10 ;  /* 0x0000000173737824 */ /* 0x000fe200078e020a */
[----:B------:R-:W-:Y:S01]  /*25b0*/  LOP3.LUT R130, R93, 0xff0000, R130, 0xf8, !PT ;  /* 0x00ff00005d827812 */ /* 0x000fe200078ef882 */
[----:B------:R-:W-:Y:S01]  /*25c0*/  LDSM.16.M88.4 R28, [R116] ;  /* 0x00000000741c783b */ /* 0x000fe20000000200 */
[----:B------:R-:W-:-:S02]  /*25d0*/  SEL R4, R4, 0xffffffe0, !P0 ;  /* 0xffffffe004047807 */ /* 0x000fc40004000000 */
[----:B------:R-:W-:Y:S01]  /*25e0*/  LEA R115, R115, UR4, 0x1 ;  /* 0x0000000473737c11 */ /* 0x000fe2000f8e08ff */
[----:B------:R-:W-:Y:S02]  /*25f0*/  LDSM.16.M88.4 R72, [R116+0x2000] ;  /* 0x002000007448783b */ /* 0x000fe40000000200 */
[--C-:B------:R-:W-:Y:S02]  /*2600*/  IMAD.IADD R114, R116, 0x1, R4.reuse ;  /* 0x0000000174727824 */ /* 0x100fe400078e0204 */
[----:B------:R-:W5:Y:S01]  /*2610*/  LDSM.16.M88.4 R48, [R115+0x3000] ;  /* 0x003000007330783b */ /* 0x000f620000000200 */
[----:B------:R-:W-:-:S03]  /*2620*/  IMAD.IADD R112, R115, 0x1, R4 ;  /* 0x0000000173707824 */ /* 0x000fc600078e0204 */
[----:B------:R-:W2:Y:S04]  /*2630*/  LDSM.16.M88.4 R40, [R115+0x3400] ;  /* 0x003400007328783b */ /* 0x000ea80000000200 */
[----:B------:R-:W2:Y:S04]  /*2640*/  LDSM.16.M88.4 R32, [R115+0x3800] ;  /* 0x003800007320783b */ /* 0x000ea80000000200 */
[----:B---3--:R-:W3:Y:S04]  /*2650*/  LDSM.16.M88.4 R20, [R115+0x3c00] ;  /* 0x003c00007314783b */ /* 0x008ee80000000200 */
[----:B------:R-:W-:Y:S04]  /*2660*/  LDSM.16.M88.4 R64, [R114] ;  /* 0x000000007240783b */ /* 0x000fe80000000200 */
[----:B-1--4-:R-:W1:Y:S04]  /*2670*/  LDSM.16.M88.4 R16, [R112+0x3000] ;  /* 0x003000007010783b */ /* 0x012e680000000200 */
[----:B------:R-:W4:Y:S04]  /*2680*/  LDSM.16.M88.4 R12, [R112+0x3400] ;  /* 0x00340000700c783b */ /* 0x000f280000000200 */
[----:B------:R-:W4:Y:S04]  /*2690*/  LDSM.16.M88.4 R8, [R112+0x3800] ;  /* 0x003800007008783b */ /* 0x000f280000000200 */
[----:B------:R-:W4:Y:S04]  /*26a0*/  LDSM.16.M88.4 R68, [R112+0x3c00] ;  /* 0x003c00007044783b */ /* 0x000f280000000200 */
[----:B------:R-:W-:Y:S01]  /*26b0*/  LDSM.16.M88.4 R60, [R115+0x4000] ;  /* 0x00400000733c783b */ /* 0x000fe20000000200 */
[C---:B-----5:R-:W-:Y:S03]  /*26c0*/  HMMA.16816.F32 R52, R28.reuse, R48, RZ ;  /* 0x000000301c34723c */ /* 0x060fe600000018ff */
[----:B------:R-:W-:Y:S04]  /*26d0*/  LDSM.16.M88.4 R56, [R115+0x4400] ;  /* 0x004400007338783b */ /* 0x000fe80000000200 */
[----:B------:R-:W-:Y:S01]  /*26e0*/  LDSM.16.M88.4 R24, [R115+0x4800] ;  /* 0x004800007318783b */ /* 0x000fe20000000200 */
[C---:B------:R-:W-:Y:S03]  /*26f0*/  HMMA.16816.F32 R48, R28.reuse, R50, RZ ;  /* 0x000000321c30723c */ /* 0x040fe600000018ff */
[----:B------:R-:W-:Y:S04]  /*2700*/  LDSM.16.M88.4 R80, [R114+0x1000] ;  /* 0x001000007250783b */ /* 0x000fe80000000200 */
[----:B------:R-:W-:Y:S01]  /*2710*/  LDSM.16.M88.4 R84, [R112+0x4c00] ;  /* 0x004c00007054783b */ /* 0x000fe20000000200 */
[C---:B--2---:R-:W-:Y:S03]  /*2720*/  HMMA.16816.F32 R44, R28.reuse, R40, RZ ;  /* 0x000000281c2c723c */ /* 0x044fe600000018ff */
[----:B------:R-:W-:Y:S05]  /*2730*/  LDSM.16.M88.4 R88, [R112+0x4800] ;  /* 0x004800007058783b */ /* 0x000fea0000000200 */
[C---:B------:R-:W-:Y:S08]  /*2740*/  HMMA.16816.F32 R36, R28.reuse, R32, RZ ;  /* 0x000000201c24723c */ /* 0x040ff000000018ff */
[C---:B------:R-:W-:Y:S08]  /*2750*/  HMMA.16816.F32 R40, R28.reuse, R42, RZ ;  /* 0x0000002a1c28723c */ /* 0x040ff000000018ff */
[C---:B------:R-:W-:Y:S08]  /*2760*/  HMMA.16816.F32 R32, R28.reuse, R34, RZ ;  /* 0x000000221c20723c */ /* 0x040ff000000018ff */
[----:B---3--:R-:W-:Y:S08]  /*2770*/  HMMA.16816.F32 R76, R28, R20, RZ ;  /* 0x000000141c4c723c */ /* 0x008ff000000018ff */
[C---:B-1----:R-:W-:Y:S08]  /*2780*/  HMMA.16816.F32 R52, R64.reuse, R16, R52 ;  /* 0x000000104034723c */ /* 0x042ff00000001834 */
[----:B------:R-:W-:Y:S01]  /*2790*/  HMMA.16816.F32 R48, R64, R18, R48 ;  /* 0x000000124030723c */ /* 0x000fe20000001830 */
[----:B------:R-:W1:Y:S07]  /*27a0*/  LDSM.16.M88.4 R16, [R116+0x1000] ;  /* 0x001000007410783b */ /* 0x000e6e0000000200 */
[----:B------:R-:W-:Y:S01]  /*27b0*/  HMMA.16816.F32 R28, R28, R22, RZ ;  /* 0x000000161c1c723c */ /* 0x000fe200000018ff */
[----:B------:R-:W2:Y:S07]  /*27c0*/  LDSM.16.M88.4 R20, [R115+0x4c00] ;  /* 0x004c00007314783b */ /* 0x000eae0000000200 */
[C---:B----4-:R-:W-:Y:S08]  /*27d0*/  HMMA.16816.F32 R44, R64.reuse, R12, R44 ;  /* 0x0000000c402c723c */ /* 0x050ff0000000182c */
[C---:B------:R-:W-:Y:S01]  /*27e0*/  HMMA.16816.F32 R40, R64.reuse, R14, R40 ;  /* 0x0000000e4028723c */ /* 0x040fe20000001828 */
[----:B------:R-:W3:Y:S07]  /*27f0*/  LDSM.16.M88.4 R12, [R112+0x4000] ;  /* 0x00400000700c783b */ /* 0x000eee0000000200 */
[C---:B------:R-:W-:Y:S08]  /*2800*/  HMMA.16816.F32 R36, R64.reuse, R8, R36 ;  /* 0x000000084024723c */ /* 0x040ff00000001824 */
[C---:B------:R-:W-:Y:S01]  /*2810*/  HMMA.16816.F32 R32, R64.reuse, R10, R32 ;  /* 0x0000000a4020723c */ /* 0x040fe20000001820 */
[----:B------:R-:W4:Y:S07]  /*2820*/  LDSM.16.M88.4 R8, [R112+0x4400] ;  /* 0x004400007008783b */ /* 0x000f2e0000000200 */
[C---:B------:R-:W-:Y:S08]  /*2830*/  HMMA.16816.F32 R28, R64.reuse, R70, R28 ;  /* 0x00000046401c723c */ /* 0x040ff0000000181c */
[----:B------:R-:W-:Y:S01]  /*2840*/  HMMA.16816.F32 R76, R64, R68, R76 ;  /* 0x00000044404c723c */ /* 0x000fe2000000184c */
[----:B------:R-:W-:Y:S04]  /*2850*/  LDSM.16.M88.4 R68, [R115+0x5000] ;  /* 0x005000007344783b */ /* 0x000fe80000000200 */
[----:B------:R-:W-:Y:S03]  /*2860*/  LDSM.16.M88.4 R64, [R115+0x5400] ;  /* 0x005400007340783b */ /* 0x000fe60000000200 */
[C---:B-1----:R-:W-:Y:S08]  /*2870*/  HMMA.16816.F32 R52, R16.reuse, R60, R52 ;  /* 0x0000003c1034723c */ /* 0x042ff00000001834 */
[C---:B------:R-:W-:Y:S01]  /*2880*/  HMMA.16816.F32 R48, R16.reuse, R62, R48 ;  /* 0x0000003e1030723c */ /* 0x040fe20000001830 */
[----:B------:R-:W-:Y:S07]  /*2890*/  LDSM.16.M88.4 R60, [R115+0x5800] ;  /* 0x00580000733c783b */ /* 0x000fee0000000200 */
[C---:B------:R-:W-:Y:S08]  /*28a0*/  HMMA.16816.F32 R44, R16.reuse, R56, R44 ;  /* 0x00000038102c723c */ /* 0x040ff0000000182c */
[C---:B------:R-:W-:Y:S01]  /*28b0*/  HMMA.16816.F32 R40, R16.reuse, R58, R40 ;  /* 0x0000003a1028723c */ /* 0x040fe20000001828 */
[----:B------:R-:W1:Y:S07]  /*28c0*/  LDSM.16.M88.4 R56, [R115+0x5c00] ;  /* 0x005c00007338783b */ /* 0x000e6e0000000200 */
[C---:B--2---:R-:W-:Y:S08]  /*28d0*/  HMMA.16816.F32 R28, R16.reuse, R22, R28 ;  /* 0x00000016101c723c */ /* 0x044ff0000000181c */
[C---:B------:R-:W-:Y:S08]  /*28e0*/  HMMA.16816.F32 R32, R16.reuse, R26, R32 ;  /* 0x0000001a1020723c */ /* 0x040ff00000001820 */
[C---:B------:R-:W-:Y:S01]  /*28f0*/  HMMA.16816.F32 R36, R16.reuse, R24, R36 ;  /* 0x000000181024723c */ /* 0x040fe20000001824 */
[----:B------:R-:W-:Y:S07]  /*2900*/  LDSM.16.M88.4 R24, [R112+0x5000] ;  /* 0x005000007018783b */ /* 0x000fee0000000200 */
[----:B------:R-:W-:Y:S01]  /*2910*/  HMMA.16816.F32 R76, R16, R20, R76 ;  /* 0x00000014104c723c */ /* 0x000fe2000000184c */
[----:B------:R-:W-:Y:S04]  /*2920*/  LDSM.16.M88.4 R16, [R112+0x5800] ;  /* 0x005800007010783b */ /* 0x000fe80000000200 */
[----:B------:R-:W-:Y:S03]  /*2930*/  LDSM.16.M88.4 R20, [R112+0x5400] ;  /* 0x005400007014783b */ /* 0x000fe60000000200 */
[C---:B---3--:R-:W-:Y:S08]  /*2940*/  HMMA.16816.F32 R52, R80.reuse, R12, R52 ;  /* 0x0000000c5034723c */ /* 0x048ff00000001834 */
[C---:B------:R-:W-:Y:S01]  /*2950*/  HMMA.16816.F32 R48, R80.reuse, R14, R48 ;  /* 0x0000000e5030723c */ /* 0x040fe20000001830 */
[----:B------:R-:W-:Y:S07]  /*2960*/  LDSM.16.M88.4 R12, [R112+0x5c00] ;  /* 0x005c0000700c783b */ /* 0x000fee0000000200 */
[C---:B----4-:R-:W-:Y:S08]  /*2970*/  HMMA.16816.F32 R44, R80.reuse, R8, R44 ;  /* 0x00000008502c723c */ /* 0x050ff0000000182c */
[----:B------:R-:W-:Y:S01]  /*2980*/  HMMA.16816.F32 R40, R80, R10, R40 ;  /* 0x0000000a5028723c */ /* 0x000fe20000001828 */
[----:B------:R-:W2:Y:S01]  /*2990*/  LDSM.16.M88.4 R8, [R114+0x2000] ;  /* 0x002000007208783b */ /* 0x000ea20000000200 */
[----:B------:R-:W-:-:S06]  /*29a0*/  DEPBAR.LE SB0, 0x0 ;  /* 0x000080000000791a */ /* 0x000fcc0000000000 */
[----:B------:R-:W-:Y:S01]  /*29b0*/  HMMA.16816.F32 R28, R80, R86, R28 ;  /* 0x00000056501c723c */ /* 0x000fe2000000181c */
[----:B------:R-:W-:-:S07]  /*29c0*/  IMAD R87, R92, 0x40, R131 ;  /* 0x000000405c577824 */ /* 0x000fce00078e0283 */
[C---:B------:R-:W-:Y:S08]  /*29d0*/  HMMA.16816.F32 R32, R80.reuse, R90, R32 ;  /* 0x0000005a5020723c */ /* 0x040ff00000001820 */
[C---:B------:R-:W-:Y:S08]  /*29e0*/  HMMA.16816.F32 R36, R80.reuse, R88, R36 ;  /* 0x000000585024723c */ /* 0x040ff00000001824 */
[----:B------:R-:W-:Y:S01]  /*29f0*/  HMMA.16816.F32 R76, R80, R84, R76 ;  /* 0x00000054504c723c */ /* 0x000fe2000000184c */
[----:B------:R-:W-:-:S02]  /*2a00*/  VIMNMX R85, PT, PT, R94, R95, PT ;  /* 0x0000005f5e557248 */ /* 0x000fc40003fe0100 */
[----:B------:R-:W-:-:S05]  /*2a10*/  VIADDMNMX R84, R94, 0x8, R95, PT ;  /* 0x000000085e547846 */ /* 0x000fca000380015f */
[C---:B-1----:R-:W-:Y:S08]  /*2a20*/  HMMA.16816.F32 R28, R72.reuse, R58, R28 ;  /* 0x0000003a481c723c */ /* 0x042ff0000000181c */
[C---:B------:R-:W-:Y:S08]  /*2a30*/  HMMA.16816.F32 R52, R72.reuse, R68, R52 ;  /* 0x000000444834723c */ /* 0x040ff00000001834 */
[C---:B------:R-:W-:Y:S08]  /*2a40*/  HMMA.16816.F32 R48, R72.reuse, R70, R48 ;  /* 0x000000464830723c */ /* 0x040ff00000001830 */
[C---:B------:R-:W-:Y:S08]  /*2a50*/  HMMA.16816.F32 R32, R72.reuse, R62, R32 ;  /* 0x0000003e4820723c */ /* 0x040ff00000001820 */
[C---:B------:R-:W-:Y:S08]  /*2a60*/  HMMA.16816.F32 R44, R72.reuse, R64, R44 ;  /* 0x00000040482c723c */ /* 0x040ff0000000182c */
[C---:B------:R-:W-:Y:S08]  /*2a70*/  HMMA.16816.F32 R40, R72.reuse, R66, R40 ;  /* 0x000000424828723c */ /* 0x040ff00000001828 */
[C---:B------:R-:W-:Y:S08]  /*2a80*/  HMMA.16816.F32 R36, R72.reuse, R60, R36 ;  /* 0x0000003c4824723c */ /* 0x040ff00000001824 */
[----:B------:R-:W-:Y:S08]  /*2a90*/  HMMA.16816.F32 R76, R72, R56, R76 ;  /* 0x00000038484c723c */ /* 0x000ff0000000184c */
[----:B--2---:R-:W-:Y:S01]  /*2aa0*/  HMMA.16816.F32 R28, R8, R14, R28 ;  /* 0x0000000e081c723c */ /* 0x004fe2000000181c */
[----:B------:R-:W-:-:S05]  /*2ab0*/  VIADD R14, R87, 0x38 ;  /* 0x00000038570e7836 */ /* 0x000fca0000000000 */
[----:B------:R-:W-:Y:S02]  /*2ac0*/  I2FP.F32.U32 R15, R14 ;  /* 0x0000000e000f7245 */ /* 0x000fe40000201000 */
[----:B------:R-:W-:Y:S01]  /*2ad0*/  HMMA.16816.F32 R52, R8, R24, R52 ;  /* 0x000000180834723c */ /* 0x000fe20000001834 */
[C---:B------:R-:W-:Y:S01]  /*2ae0*/  ISETP.GE.AND P4, PT, R14.reuse, R85, PT ;  /* 0x000000550e00720c */ /* 0x040fe20003f86270 */
[----:B------:R-:W-:Y:S01]  /*2af0*/  VIADD R24, R87, 0x9 ;  /* 0x0000000957187836 */ /* 0x000fe20000000000 */
[----:B------:R-:W-:-:S04]  /*2b00*/  ISETP.GE.AND P1, PT, R14, R84, PT ;  /* 0x000000540e00720c */ /* 0x000fc80003f26270 */
[----:B------:R-:W-:Y:S01]  /*2b10*/  ISETP.GE.AND P2, PT, R24, R85, PT ;  /* 0x000000551800720c */ /* 0x000fe20003f46270 */
[----:B------:R-:W-:Y:S03]  /*2b20*/  HMMA.16816.F32 R48, R8, R26, R48 ;  /* 0x0000001a0830723c */ /* 0x000fe60000001830 */
[C---:B------:R-:W-:Y:S01]  /*2b30*/  FFMA.FTZ R25, R15.reuse, UR5, R28 ;  /* 0x000000050f197c23 */ /* 0x040fe2000801001c */
[----:B------:R-:W-:Y:S01]  /*2b40*/  FFMA.FTZ R26, R15, UR5, R30 ;  /* 0x000000050f1a7c23 */ /* 0x000fe2000801001e */
[----:B------:R-:W-:-:S03]  /*2b50*/  VIADD R15, R87, 0x31 ;  /* 0x00000031570f7836 */ /* 0x000fc60000000000 */
[C---:B------:R-:W-:Y:S01]  /*2b60*/  HMMA.16816.F32 R32, R8.reuse, R18, R32 ;  /* 0x000000120820723c */ /* 0x040fe20000001820 */
[----:B------:R-:W-:Y:S01]  /*2b70*/  VIADD R18, R87, 0x1 ;  /* 0x0000000157127836 */ /* 0x000fe20000000000 */
[----:B------:R-:W-:Y:S02]  /*2b80*/  FSEL R25, R25, -INF , !P4 ;  /* 0xff80000019197808 */ /* 0x000fe40006000000 */
[-C--:B------:R-:W-:Y:S02]  /*2b90*/  ISETP.GE.AND P4, PT, R24, R84.reuse, PT ;  /* 0x000000541800720c */ /* 0x080fe40003f86270 */
[C---:B------:R-:W-:Y:S02]  /*2ba0*/  ISETP.GE.AND P0, PT, R18.reuse, R85, PT ;  /* 0x000000551200720c */ /* 0x040fe40003f06270 */
[----:B------:R-:W-:Y:S01]  /*2bb0*/  HMMA.16816.F32 R44, R8, R20, R44 ;  /* 0x00000014082c723c */ /* 0x000fe2000000182c */
[----:B------:R-:W-:Y:S01]  /*2bc0*/  BAR.SYNC.DEFER_BLOCKING 0x0 ;  /* 0x0000000000007b1d */ /* 0x000fe20000010000 */
[----:B------:R-:W-:-:S02]  /*2bd0*/  ISETP.GE.AND P6, PT, R18, R84, PT ;  /* 0x000000541200720c */ /* 0x000fc40003fc6270 */
[----:B------:R-:W-:Y:S02]  /*2be0*/  I2FP.F32.U32 R18, R18 ;  /* 0x0000001200127245 */ /* 0x000fe40000201000 */
[----:B------:R-:W-:Y:S02]  /*2bf0*/  I2FP.F32.U32 R24, R24 ;  /* 0x0000001800187245 */ /* 0x000fe40000201000 */
[----:B------:R-:W-:Y:S01]  /*2c00*/  HMMA.16816.F32 R40, R8, R22, R40 ;  /* 0x000000160828723c */ /* 0x000fe20000001828 */
[----:B------:R-:W-:Y:S01]  /*2c10*/  FFMA.FTZ R53, R18, UR5, R53 ;  /* 0x0000000512357c23 */ /* 0x000fe20008010035 */
[----:B------:R-:W-:Y:S01]  /*2c20*/  FSEL R26, R26, -INF , !P1 ;  /* 0xff8000001a1a7808 */ /* 0x000fe20004800000 */
[----:B------:R-:W-:Y:S01]  /*2c30*/  FFMA.FTZ R28, R24, UR5, R49 ;  /* 0x00000005181c7c23 */ /* 0x000fe20008010031 */
[----:B------:R-:W-:Y:S01]  /*2c40*/  FFMA.FTZ R18, R18, UR5, R55 ;  /* 0x0000000512127c23 */ /* 0x000fe20008010037 */
[----:B------:R-:W-:-:S03]  /*2c50*/  FFMA.FTZ R24, R24, UR5, R51 ;  /* 0x0000000518187c23 */ /* 0x000fc60008010033 */
[----:B------:R-:W-:Y:S01]  /*2c60*/  HMMA.16816.F32 R36, R8, R16, R36 ;  /* 0x000000100824723c */ /* 0x000fe20000001824 */
[----:B------:R-:W-:Y:S02]  /*2c70*/  FSEL R28, R28, -INF , !P2 ;  /* 0xff8000001c1c7808 */ /* 0x000fe40005000000 */
[----:B------:R-:W-:Y:S02]  /*2c80*/  FSEL R18, R18, -INF , !P6 ;  /* 0xff80000012127808 */ /* 0x000fe40007000000 */
[----:B------:R-:W-:-:S03]  /*2c90*/  FSEL R24, R24, -INF , !P4 ;  /* 0xff80000018187808 */ /* 0x000fc60006000000 */
[----:B------:R-:W-:Y:S01]  /*2ca0*/  HMMA.16816.F32 R76, R8, R12, R76 ;  /* 0x0000000c084c723c */ /* 0x000fe2000000184c */
[C---:B------:R-:W-:Y:S02]  /*2cb0*/  VIADD R9, R87.reuse, 0x8 ;  /* 0x0000000857097836 */ /* 0x040fe40000000000 */
[C---:B------:R-:W-:Y:S02]  /*2cc0*/  VIADD R13, R87.reuse, 0x10 ;  /* 0x00000010570d7836 */ /* 0x040fe40000000000 */
[----:B------:R-:W-:Y:S01]  /*2cd0*/  VIADD R11, R87, 0x18 ;  /* 0x00000018570b7836 */ /* 0x000fe20000000000 */
[----:B------:R-:W-:Y:S01]  /*2ce0*/  ISETP.GE.AND P3, PT, R9, R85, PT ;  /* 0x000000550900720c */ /* 0x000fe20003f66270 */
[----:B------:R-:W-:Y:S01]  /*2cf0*/  VIADD R8, R87, 0x11 ;  /* 0x0000001157087836 */ /* 0x000fe20000000000 */
[----:B------:R-:W-:Y:S01]  /*2d00*/  ISETP.GE.AND P5, PT, R9, R84, PT ;  /* 0x000000540900720c */ /* 0x000fe20003fa6270 */
[----:B------:R-:W-:Y:S01]  /*2d10*/  VIADD R10, R87, 0x19 ;  /* 0x00000019570a7836 */ /* 0x000fe20000000000 */
[----:B------:R-:W-:-:S02]  /*2d20*/  I2FP.F32.U32 R9, R9 ;  /* 0x0000000900097245 */ /* 0x000fc40000201000 */
[----:B------:R-:W-:Y:S02]  /*2d30*/  ISETP.GE.AND P1, PT, R13, R85, PT ;  /* 0x000000550d00720c */ /* 0x000fe40003f26270 */
[-C--:B------:R-:W-:Y:S01]  /*2d40*/  ISETP.GE.AND P2, PT, R11, R84.reuse, PT ;  /* 0x000000540b00720c */ /* 0x080fe20003f46270 */
[C---:B------:R-:W-:Y:S01]  /*2d50*/  FFMA.FTZ R30, R9.reuse, UR5, R48 ;  /* 0x00000005091e7c23 */ /* 0x040fe20008010030 */
[----:B------:R-:W-:Y:S01]  /*2d60*/  FFMA.FTZ R20, R9, UR5, R50 ;  /* 0x0000000509147c23 */ /* 0x000fe20008010032 */
[----:B------:R-:W-:Y:S02]  /*2d70*/  FSEL R48, R53, -INF , !P0 ;  /* 0xff80000035307808 */ /* 0x000fe40004000000 */
[----:B------:R-:W-:Y:S02]  /*2d80*/  ISETP.GE.AND P0, PT, R13, R84, PT ;  /* 0x000000540d00720c */ /* 0x000fe40003f06270 */
[----:B------:R-:W-:Y:S02]  /*2d90*/  I2FP.F32.U32 R13, R13 ;  /* 0x0000000d000d7245 */ /* 0x000fe40000201000 */
[----:B------:R-:W-:-:S02]  /*2da0*/  FSEL R20, R20, -INF , !P5 ;  /* 0xff80000014147808 */ /* 0x000fc40006800000 */
[----:B------:R-:W-:Y:S01]  /*2db0*/  ISETP.GE.AND P5, PT, R11, R85, PT ;  /* 0x000000550b00720c */ /* 0x000fe20003fa6270 */
[C---:B------:R-:W-:Y:S01]  /*2dc0*/  FFMA.FTZ R9, R13.reuse, UR5, R44 ;  /* 0x000000050d097c23 */ /* 0x040fe2000801002c */
[----:B------:R-:W-:Y:S01]  /*2dd0*/  FSEL R30, R30, -INF , !P3 ;  /* 0xff8000001e1e7808 */ /* 0x000fe20005800000 */
[----:B------:R-:W-:Y:S01]  /*2de0*/  FFMA.FTZ R12, R13, UR5, R46 ;  /* 0x000000050d0c7c23 */ /* 0x000fe2000801002e */
[----:B------:R-:W-:Y:S01]  /*2df0*/  I2FP.F32.U32 R11, R11 ;  /* 0x0000000b000b7245 */ /* 0x000fe20000201000 */
[C---:B------:R-:W-:Y:S01]  /*2e00*/  VIADD R44, R87.reuse, 0x21 ;  /* 0x00000021572c7836 */ /* 0x040fe20000000000 */
[CC--:B------:R-:W-:Y:S01]  /*2e10*/  ISETP.GE.AND P6, PT, R8.reuse, R85.reuse, PT ;  /* 0x000000550800720c */ /* 0x0c0fe20003fc6270 */
[----:B------:R-:W-:Y:S01]  /*2e20*/  VIADD R13, R87, 0x29 ;  /* 0x00000029570d7836 */ /* 0x000fe20000000000 */
[----:B------:R-:W-:Y:S01]  /*2e30*/  ISETP.GE.AND P3, PT, R8, R84, PT ;  /* 0x000000540800720c */ /* 0x000fe20003f66270 */
[C---:B------:R-:W-:Y:S01]  /*2e40*/  FFMA.FTZ R14, R11.reuse, UR5, R42 ;  /* 0x000000050b0e7c23 */ /* 0x040fe2000801002a */
[----:B------:R-:W-:Y:S01]  /*2e50*/  I2FP.F32.U32 R8, R8 ;  /* 0x0000000800087245 */ /* 0x000fe20000201000 */
[----:B------:R-:W-:Y:S01]  /*2e60*/  FFMA.FTZ R16, R11, UR5, R40 ;  /* 0x000000050b107c23 */ /* 0x000fe20008010028 */
[----:B------:R-:W-:Y:S01]  /*2e70*/  FSEL R42, R9, -INF , !P1 ;  /* 0xff800000092a7808 */ /* 0x000fe20004800000 */
[----:B------:R-:W-:Y:S01]  /*2e80*/  VIADD R11, R87, 0x20 ;  /* 0x00000020570b7836 */ /* 0x000fe20000000000 */
[----:B------:R-:W-:Y:S01]  /*2e90*/  ISETP.GE.AND P4, PT, R10, R85, PT ;  /* 0x000000550a00720c */ /* 0x000fe20003f86270 */
[----:B------:R-:W-:Y:S01]  /*2ea0*/  FFMA.FTZ R45, R8, UR5, R45 ;  /* 0x00000005082d7c23 */ /* 0x000fe2000801002d */
[----:B------:R-:W-:Y:S01]  /*2eb0*/  ISETP.GE.AND P1, PT, R10, R84, PT ;  /* 0x000000540a00720c */ /* 0x000fe20003f26270 */
[----:B------:R-:W-:Y:S01]  /*2ec0*/  FFMA.FTZ R8, R8, UR5, R47 ;  /* 0x0000000508087c23 */ /* 0x000fe2000801002f */
[----:B------:R-:W-:-:S02]  /*2ed0*/  I2FP.F32.U32 R10, R10 ;  /* 0x0000000a000a7245 */ /* 0x000fc40000201000 */
[----:B------:R-:W-:Y:S02]  /*2ee0*/  FSEL R12, R12, -INF , !P0 ;  /* 0xff8000000c0c7808 */ /* 0x000fe40004000000 */
[----:B------:R-:W-:Y:S01]  /*2ef0*/  FSEL R40, R45, -INF , !P6 ;  /* 0xff8000002d287808 */ /* 0x000fe20007000000 */
[C---:B------:R-:W-:Y:S01]  /*2f00*/  FFMA.FTZ R22, R10.reuse, UR5, R41 ;  /* 0x000000050a167c23 */ /* 0x040fe20008010029 */
[C---:B------:R-:W-:Y:S01]  /*2f10*/  ISETP.GE.AND P0, PT, R11.reuse, R85, PT ;  /* 0x000000550b00720c */ /* 0x040fe20003f06270 */
[----:B------:R-:W-:Y:S01]  /*2f20*/  FFMA.FTZ R10, R10, UR5, R43 ;  /* 0x000000050a0a7c23 */ /* 0x000fe2000801002b */
[----:B------:R-:W-:Y:S02]  /*2f30*/  ISETP.GE.AND P6, PT, R11, R84, PT ;  /* 0x000000540b00720c */ /* 0x000fe40003fc6270 */
[----:B------:R-:W-:Y:S01]  /*2f40*/  I2FP.F32.U32 R9, R11 ;  /* 0x0000000b00097245 */ /* 0x000fe20000201000 */
[----:B------:R-:W-:Y:S01]  /*2f50*/  VIADD R11, R87, 0x28 ;  /* 0x00000028570b7836 */ /* 0x000fe20000000000 */
[----:B------:R-:W-:-:S02]  /*2f60*/  FSEL R8, R8, -INF , !P3 ;  /* 0xff80000008087808 */ /* 0x000fc40005800000 */
[----:B------:R-:W-:Y:S01]  /*2f70*/  FSEL R16, R16, -INF , !P5 ;  /* 0xff80000010107808 */ /* 0x000fe20006800000 */
[C---:B------:R-:W-:Y:S01]  /*2f80*/  FFMA.FTZ R36, R9.reuse, UR5, R36 ;  /* 0x0000000509247c23 */ /* 0x040fe20008010024 */
[CC--:B------:R-:W-:Y:S01]  /*2f90*/  ISETP.GE.AND P3, PT, R44.reuse, R85.reuse, PT ;  /* 0x000000552c00720c */ /* 0x0c0fe20003f66270 */
[----:B------:R-:W-:Y:S01]  /*2fa0*/  FFMA.FTZ R38, R9, UR5, R38 ;  /* 0x0000000509267c23 */ /* 0x000fe20008010026 */
[----:B------:R-:W-:Y:S01]  /*2fb0*/  ISETP.GE.AND P5, PT, R44, R84, PT ;  /* 0x000000542c00720c */ /* 0x000fe20003fa6270 */
[----:B------:R-:W-:Y:S01]  /*2fc0*/  VIADD R9, R87, 0x30 ;  /* 0x0000003057097836 */ /* 0x000fe20000000000 */
[----:B------:R-:W-:Y:S02]  /*2fd0*/  I2FP.F32.U32 R44, R44 ;  /* 0x0000002c002c7245 */ /* 0x000fe40000201000 */
[----:B------:R-:W-:Y:S02]  /*2fe0*/  FSEL R14, R14, -INF , !P2 ;  /* 0xff8000000e0e7808 */ /* 0x000fe40005000000 */
[----:B------:R-:W-:Y:S01]  /*2ff0*/  FSEL R22, R22, -INF , !P4 ;  /* 0xff80000016167808 */ /* 0x000fe20006000000 */
[C---:B------:R-:W-:Y:S01]  /*3000*/  FFMA.FTZ R37, R44.reuse, UR5, R37 ;  /* 0x000000052c257c23 */ /* 0x040fe20008010025 */
[C---:B------:R-:W-:Y:S01]  /*3010*/  ISETP.GE.AND P2, PT, R11.reuse, R85, PT ;  /* 0x000000550b00720c */ /* 0x040fe20003f46270 */
[----:B------:R-:W-:Y:S01]  /*3020*/  FFMA.FTZ R39, R44, UR5, R39 ;  /* 0x000000052c277c23 */ /* 0x000fe20008010027 */
[----:B------:R-:W-:-:S02]  /*3030*/  ISETP.GE.AND P4, PT, R11, R84, PT ;  /* 0x000000540b00720c */ /* 0x000fc40003f86270 */
[----:B------:R-:W-:Y:S02]  /*3040*/  I2FP.F32.U32 R11, R11 ;  /* 0x0000000b000b7245 */ /* 0x000fe40000201000 */
[----:B------:R-:W-:Y:S02]  /*3050*/  FSEL R70, R36, -INF , !P0 ;  /* 0xff80000024467808 */ /* 0x000fe40004000000 */
[----:B------:R-:W-:Y:S01]  /*3060*/  I2FP.F32.U32 R36, R13 ;  /* 0x0000000d00247245 */ /* 0x000fe20000201000 */
[C---:B------:R-:W-:Y:S01]  /*3070*/  FFMA.FTZ R32, R11.reuse, UR5, R32 ;  /* 0x000000050b207c23 */ /* 0x040fe20008010020 */
[----:B------:R-:W-:Y:S01]  /*3080*/  FSEL R68, R38, -INF , !P6 ;  /* 0xff80000026447808 */ /* 0x000fe20007000000 */
[----:B------:R-:W-:Y:S01]  /*3090*/  FFMA.FTZ R11, R11, UR5, R34 ;  /* 0x000000050b0b7c23 */ /* 0x000fe20008010022 */
        /* <DEDUP_REMOVED lines=8> */
[----:B------:R-:W-:Y:S01]  /*3120*/  FFMA.FTZ R74, R9, UR5, R78 ;  /* 0x00000005094a7c23 */ /* 0x000fe2000801004e */
[----:B------:R-:W-:Y:S01]  /*3130*/  ISETP.GE.AND P0, PT, R13, R84, PT ;  /* 0x000000540d00720c */ /* 0x000fe20003f06270 */
[----:B------:R-:W-:Y:S01]  /*3140*/  FFMA.FTZ R76, R9, UR5, R76 ;  /* 0x00000005094c7c23 */ /* 0x000fe2000801004c */
[----:B------:R-:W-:Y:S01]  /*3150*/  FSEL R10, R10, -INF , !P1 ;  /* 0xff8000000a0a7808 */ /* 0x000fe20004800000 */
[C---:B------:R-:W-:Y:S01]  /*3160*/  FFMA.FTZ R78, R32.reuse, UR5, R77 ;  /* 0x00000005204e7c23 */ /* 0x040fe2000801004d */
[----:B------:R-:W-:Y:S01]  /*3170*/  ISETP.GE.AND P1, PT, R13, R85, PT ;  /* 0x000000550d00720c */ /* 0x000fe20003f26270 */
[----:B------:R-:W-:Y:S01]  /*3180*/  VIADD R13, R87, 0x39 ;  /* 0x00000039570d7836 */ /* 0x000fe20000000000 */
[----:B------:R-:W-:Y:S01]  /*3190*/  FSEL R77, R35, -INF , !P0 ;  /* 0xff800000234d7808 */ /* 0x000fe20004000000 */
[----:B------:R-:W-:Y:S01]  /*31a0*/  FFMA.FTZ R75, R32, UR5, R79 ;  /* 0x00000005204b7c23 */ /* 0x000fe2000801004f */
[----:B------:R-:W-:-:S02]  /*31b0*/  ISETP.NE.AND P0, PT, R3, 0x1, PT ;  /* 0x000000010300780c */ /* 0x000fc40003f05270 */
[----:B------:R-:W-:Y:S02]  /*31c0*/  I2FP.F32.U32 R9, R87 ;  /* 0x0000005700097245 */ /* 0x000fe40000201000 */
[----:B------:R-:W-:Y:S02]  /*31d0*/  I2FP.F32.U32 R36, R13 ;  /* 0x0000000d00247245 */ /* 0x000fe40000201000 */
[----:B------:R-:W-:Y:S01]  /*31e0*/  FSEL R34, R39, -INF , !P5 ;  /* 0xff80000027227808 */ /* 0x000fe20006800000 */
[----:B------:R-:W-:Y:S01]  /*31f0*/  FFMA.FTZ R32, R9, UR5, R52 ;  /* 0x0000000509207c23 */ /* 0x000fe20008010034 */
[----:B------:R-:W-:Y:S01]  /*3200*/  FSEL R33, R11, -INF , !P4 ;  /* 0xff8000000b217808 */ /* 0x000fe20006000000 */
[C---:B------:R-:W-:Y:S01]  /*3210*/  FFMA.FTZ R29, R36.reuse, UR5, R29 ;  /* 0x00000005241d7c23 */ /* 0x040fe2000801001d */
[----:B------:R-:W-:Y:S01]  /*3220*/  FSEL R71, R71, -INF , !P1 ;  /* 0xff80000047477808 */ /* 0x000fe20004800000 */
[----:B------:R-:W-:Y:S01]  /*3230*/  FFMA.FTZ R31, R36, UR5, R31 ;  /* 0x00000005241f7c23 */ /* 0x000fe2000801001f */
[----:B------:R-:W-:Y:S01]  /*3240*/  FFMA.FTZ R38, R9, UR5, R54 ;  /* 0x0000000509267c23 */ /* 0x000fe20008010036 */
[----:B------:R-:W-:-:S02]  /*3250*/  FSEL R88, R76, -INF , !P6 ;  /* 0xff8000004c587808 */ /* 0x000fc40007000000 */
[----:B------:R-:W-:Y:S02]  /*3260*/  FSEL R74, R74, -INF , !P3 ;  /* 0xff8000004a4a7808 */ /* 0x000fe40005800000 */
[CC--:B------:R-:W-:Y:S02]  /*3270*/  ISETP.GE.AND P5, PT, R15.reuse, R85.reuse, PT ;  /* 0x000000550f00720c */ /* 0x0c0fe40003fa6270 */
[-C--:B------:R-:W-:Y:S02]  /*3280*/  ISETP.GE.AND P2, PT, R15, R84.reuse, PT ;  /* 0x000000540f00720c */ /* 0x080fe40003f46270 */
[CC--:B------:R-:W-:Y:S02]  /*3290*/  ISETP.GE.AND P4, PT, R13.reuse, R85.reuse, PT ;  /* 0x000000550d00720c */ /* 0x0c0fe40003f86270 */
[----:B------:R-:W-:Y:S02]  /*32a0*/  ISETP.GE.AND P1, PT, R13, R84, PT ;  /* 0x000000540d00720c */ /* 0x000fe40003f26270 */
[----:B------:R-:W-:-:S02]  /*32b0*/  ISETP.GE.AND P6, PT, R87, R85, PT ;  /* 0x000000555700720c */ /* 0x000fc40003fc6270 */
[----:B------:R-:W-:Y:S02]  /*32c0*/  ISETP.GE.AND P3, PT, R87, R84, PT ;  /* 0x000000545700720c */ /* 0x000fe40003f66270 */
[----:B------:R-:W-:Y:S02]  /*32d0*/  FSEL R78, R78, -INF , !P5 ;  /* 0xff8000004e4e7808 */ /* 0x000fe40006800000 */
[----:B------:R-:W-:Y:S02]  /*32e0*/  FSEL R75, R75, -INF , !P2 ;  /* 0xff8000004b4b7808 */ /* 0x000fe40005000000 */
[----:B------:R-:W-:Y:S02]  /*32f0*/  FSEL R76, R29, -INF , !P4 ;  /* 0xff8000001d4c7808 */ /* 0x000fe40006000000 */
[----:B------:R-:W-:Y:S02]  /*3300*/  FSEL R73, R31, -INF , !P1 ;  /* 0xff8000001f497808 */ /* 0x000fe40004800000 */
[----:B------:R-:W-:-:S02]  /*3310*/  FSEL R32, R32, -INF , !P6 ;  /* 0xff80000020207808 */ /* 0x000fc40007000000 */
[----:B------:R-:W-:Y:S01]  /*3320*/  FSEL R38, R38, -INF , !P3 ;  /* 0xff80000026267808 */ /* 0x000fe20005800000 */
[----:B------:R-:W-:Y:S06]  /*3330*/  @!P0 BRA `(.L_x_1042) ;  /* 0x0000000000c48947 */ /* 0x000fec0003800000 */
        /* <DEDUP_REMOVED lines=46> */
.L_x_1044:
[----:B------:R3:W-:Y:S02]  /*3620*/  STS.128 [R127+0x5800], RZ ;  /* 0x005800ff7f007388 */ /* 0x0007e40000000c00 */
.L_x_1045:
[----:B------:R-:W-:Y:S05]  /*3630*/  BSYNC.RECONVERGENT B0 ;  /* 0x0000000000007941 */ /* 0x000fea0003800200 */
.L_x_1043:
[----:B------:R-:W0:Y:S02]  /*3640*/  LDGDEPBAR ;  /* 0x00000000000079af */ /* 0x000e240000000000 */
.L_x_1042:
[----:B------:R-:W-:Y:S01]  /*3650*/  FMNMX3.FTZ R9, R32, R48, R30, !PT ;  /* 0x0000003020097276 */ /* 0x000fe2000781001e */
[----:B------:R-:W-:Y:S01]  /*3660*/  IMAD.WIDE.U32 R140, R2, -0x326172a9, RZ ;  /* 0xcd9e8d57028c7825 */ /* 0x000fe200078e00ff */
[----:B------:R-:W-:Y:S01]  /*3670*/  FMNMX3.FTZ R11, R38, R18, R20, !PT ;  /* 0x00000012260b7276 */ /* 0x000fe20007810014 */
[----:B------:R-:W4:Y:S01]  /*3680*/  LDCU UR31, c[0x0][0x45c] ;  /* 0x00008b80ff1f77ac */ /* 0x000f220008000800 */
[----:B------:R-:W-:Y:S01]  /*3690*/  FMNMX3.FTZ R9, R9, R28, R42, !PT ;  /* 0x0000001c09097276 */ /* 0x000fe2000781002a */
[----:B------:R-:W-:Y:S01]  /*36a0*/  IMAD.SHL.U32 R61, R92, 0x2, RZ ;  /* 0x000000025c3d7824 */ /* 0x000fe200078e00ff */
[----:B------:R-:W-:Y:S01]  /*36b0*/  FMNMX3.FTZ R11, R11, R24, R12, !PT ;  /* 0x000000180b0b7276 */ /* 0x000fe2000781000c */
[----:B------:R-:W-:Y:S01]  /*36c0*/  IMAD.WIDE.U32 R138, R0, -0x2daee0ad, RZ ;  /* 0xd2511f53008a7825 */ /* 0x000fe200078e00ff */
[----:B------:R-:W-:Y:S01]  /*36d0*/  FMNMX3.FTZ R9, R9, R40, R16, !PT ;  /* 0x0000002809097276 */ /* 0x000fe20007810010 */
[----:B------:R-:W-:Y:S01]  /*36e0*/  UIADD3 UR8, UPT, UPT, UR25, -0x4498517b, URZ ;  /* 0xbb67ae8519087890 */ /* 0x000fe2000fffe0ff */
[----:B------:R-:W-:Y:S01]  /*36f0*/  FMNMX3.FTZ R11, R11, R8, R14, !PT ;  /* 0x000000080b0b7276 */ /* 0x000fe2000781000e */
[----:B------:R-:W-:Y:S01]  /*3700*/  UIADD3 UR29, UPT, UPT, UR24, -0x61c88647, URZ ;  /* 0x9e3779b9181d7890 */ /* 0x000fe2000fffe0ff */
[----:B------:R-:W-:Y:S01]  /*3710*/  FMNMX3.FTZ R9, R9, R22, R70, !PT ;  /* 0x0000001609097276 */ /* 0x000fe20007810046 */
[----:B------:R-:W-:Y:S01]  /*3720*/  UIADD3 UR28, UPT, UPT, UR24, 0x3c6ef372, URZ ;  /* 0x3c6ef372181c7890 */ /* 0x000fe2000fffe0ff */
[----:B------:R-:W-:Y:S01]  /*3730*/  FMNMX3.FTZ R36, R11, R10, R68, !PT ;  /* 0x0000000a0b247276 */ /* 0x000fe20007810044 */
[----:B------:R-:W-:Y:S01]  /*3740*/  UIADD3 UR27, UPT, UPT, UR25, 0x76cf5d0a, URZ ;  /* 0x76cf5d0a191b7890 */ /* 0x000fe2000fffe0ff */
[----:B------:R-:W-:Y:S01]  /*3750*/  FMNMX3.FTZ R9, R9, R69, R72, !PT ;  /* 0x0000004509097276 */ /* 0x000fe20007810048 */
[----:B------:R-:W-:Y:S01]  /*3760*/  UIADD3 UR23, UPT, UPT, UR25, 0x32370b8f, URZ ;  /* 0x32370b8f19177890 */ /* 0x000fe2000fffe0ff */
[----:B------:R-:W-:Y:S01]  /*3770*/  FMNMX3.FTZ R36, R36, R34, R33, !PT ;  /* 0x0000002224247276 */ /* 0x000fe20007810021 */
[----:B------:R-:W-:Y:S01]  /*3780*/  UIADD3 UR26, UPT, UPT, UR24, -0x255992d5, URZ ;  /* 0xdaa66d2b181a7890 */ /* 0x000fe2000fffe0ff */
[----:B------:R-:W-:Y:S01]  /*3790*/  FMNMX3.FTZ R9, R9, R71, R88, !PT ;  /* 0x0000004709097276 */ /* 0x000fe20007810058 */
[----:B------:R-:W-:Y:S01]  /*37a0*/  UIADD3 UR22, UPT, UPT, UR24, 0x78dde6e4, URZ ;  /* 0x78dde6e418167890 */ /* 0x000fe2000fffe0ff */
[----:B------:R-:W-:Y:S01]  /*37b0*/  FMNMX3.FTZ R36, R36, R77, R74, !PT ;  /* 0x0000004d24247276 */ /* 0x000fe2000781004a */
[----:B------:R-:W-:Y:S01]  /*37c0*/  UIADD3 UR17, UPT, UPT, UR25, -0x126145ec, URZ ;  /* 0xed9eba1419117890 */ /* 0x000fe2000fffe0ff */
[----:B------:R-:W-:Y:S01]  /*37d0*/  FMNMX3.FTZ R9, R9, R78, R25, !PT ;  /* 0x0000004e09097276 */ /* 0x000fe20007810019 */
[----:B------:R-:W-:Y:S01]  /*37e0*/  UIADD3 UR12, UPT, UPT, UR25, -0x56f99767, URZ ;  /* 0xa9066899190c7890 */ /* 0x000fe2000fffe0ff */
[----:B------:R-:W-:Y:S01]  /*37f0*/  FMNMX3.FTZ R36, R36, R75, R26, !PT ;  /* 0x0000004b24247276 */ /* 0x000fe2000781001a */
[----:B------:R-:W-:Y:S01]  /*3800*/  UIADD3 UR13, UPT, UPT, UR24, 0x1715609d, URZ ;  /* 0x1715609d180d7890 */ /* 0x000fe2000fffe0ff */
[----:B------:R-:W-:Y:S01]  /*3810*/  FMNMX.FTZ R9, R76, R9, !PT ;  /* 0x000000094c097209 */ /* 0x000fe20007810000 */
[----:B------:R-:W-:Y:S01]  /*3820*/  IMAD.IADD R113, R6, 0x1, R5 ;  /* 0x0000000106717824 */ /* 0x000fe200078e0205 */
[----:B------:R-:W-:Y:S01]  /*3830*/  FMNMX.FTZ R36, R73, R36, !PT ;  /* 0x0000002449247209 */ /* 0x000fe20007810000 */
[----:B------:R-:W-:Y:S01]  /*3840*/  UIADD3 UR33, UPT, UPT, UR25, 0x646e171e, URZ ;  /* 0x646e171e19217890 */ /* 0x000fe2000fffe0ff */
[----:B------:R-:W-:Y:S01]  /*3850*/  LOP3.LUT R7, R7, UR24, R141, 0x96, !PT ;  /* 0x0000001807077c12 */ /* 0x000fe2000f8e968d */
[----:B-12---:R-:W1:Y:S01]  /*3860*/  SHFL.BFLY PT, R44, R9, 0x2, 0x1f ;  /* 0x0c401f00092c7f89 */ /* 0x006e6200000e0000 */
[C---:B------:R-:W-:Y:S01]  /*3870*/  LOP3.LUT R0, R61.reuse, UR25, R139, 0x96, !PT ;  /* 0x000000193d007c12 */ /* 0x040fe2000f8e968b */
[----:B------:R-:W-:Y:S01]  /*3880*/  VIADD R61, R61, 0x1 ;  /* 0x000000013d3d7836 */ /* 0x000fe20000000000 */
[----:B------:R-:W-:Y:S01]  /*3890*/  LEA R113, R113, UR4, 0x1 ;  /* 0x0000000471717c11 */ /* 0x000fe2000f8e08ff */
[----:B------:R-:W-:-:S04]  /*38a0*/  IMAD.WIDE.U32 R136, R7, -0x2daee0ad, RZ ;  /* 0xd2511f5307887825 */ /* 0x000fc800078e00ff */
[----:B------:R-:W-:Y:S01]  /*38b0*/  IMAD.IADD R86, R4, 0x1, R113 ;  /* 0x0000000104567824 */ /* 0x000fe200078e0271 */
[----:B------:R-:W-:Y:S01]  /*38c0*/  LOP3.LUT R132, R138, UR8, R137, 0x96, !PT ;  /* 0x000000088a847c12 */ /* 0x000fe2000f8e9689 */
[----:B------:R-:W-:Y:S01]  /*38d0*/  UIADD3 UR8, UPT, UPT, UR24, -0x4ab325aa, URZ ;  /* 0xb54cda5618087890 */ /* 0x000fe2000fffe0ff */
[----:B------:R-:W-:Y:S01]  /*38e0*/  LDSM.16.MT88.4 R56, [R113+0x7000] ;  /* 0x007000007138783b */ /* 0x000fe20000004200 */
[----:B------:R-:W-:Y:S02]  /*38f0*/  IMAD.MOV.U32 R134, RZ, RZ, -0x1 ;  /* 0xffffffffff867424 */ /* 0x000fe400078e00ff */
[----:B------:R-:W-:Y:S01]  /*3900*/  IMAD.WIDE.U32 R132, R132, -0x326172a9, RZ ;  /* 0xcd9e8d5784847825 */ /* 0x000fe200078e00ff */
[----:B------:R-:W-:Y:S01]  /*3910*/  LDSM.16.MT88.4 R64, [R86+0x7000] ;  /* 0x007000005640783b */ /* 0x000fe20000004200 */
[----:B-1----:R-:W-:-:S03]  /*3920*/  FMNMX.FTZ R44, R9, R44, !PT ;  /* 0x0000002c092c7209 */ /* 0x002fc60007810000 */
[----:B------:R-:W1:Y:S04]  /*3930*/  SHFL.BFLY PT, R9, R36, 0x2, 0x1f ;  /* 0x0c401f0024097f89 */ /* 0x000e6800000e0000 */
[----:B------:R-:W2:Y:S01]  /*3940*/  SHFL.BFLY PT, R11, R44, 0x1, 0x1f ;  /* 0x0c201f002c0b7f89 */ /* 0x000ea200000e0000 */
[----:B-1----:R-:W-:Y:S02]  /*3950*/  FMNMX.FTZ R7, R36, R9, !PT ;  /* 0x0000000924077209 */ /* 0x002fe40007810000 */
[----:B--2---:R-:W-:Y:S01]  /*3960*/  FMNMX.FTZ R2, R44, R11, !PT ;  /* 0x0000000b2c027209 */ /* 0x004fe20007810000 */
[----:B------:R-:W-:Y:S02]  /*3970*/  IMAD.WIDE.U32 R44, R0, -0x326172a9, RZ ;  /* 0xcd9e8d57002c7825 */ /* 0x000fe400078e00ff */
[----:B------:R-:W1:Y:S01]  /*3980*/  SHFL.BFLY PT, R0, R7, 0x1, 0x1f ;  /* 0x0c201f0007007f89 */ /* 0x000e6200000e0000 */
[C---:B------:R-:W-:Y:S01]  /*3990*/  FSETP.NEU.FTZ.AND P1, PT, R2.reuse, -INF , PT ;  /* 0xff8000000200780b */ /* 0x040fe20003f3d000 */
[----:B----4-:R-:W-:Y:S01]  /*39a0*/  FMUL.FTZ R93, R2, UR31 ;  /* 0x0000001f025d7c20 */ /* 0x010fe20008410000 */
[----:B------:R-:W-:-:S02]  /*39b0*/  LOP3.LUT R36, R140, UR29, R45, 0x96, !PT ;  /* 0x0000001d8c247c12 */ /* 0x000fc4000f8e962d */
[----:B------:R-:W-:Y:S02]  /*39c0*/  LOP3.LUT R44, R44, UR28, R133, 0x96, !PT ;  /* 0x0000001c2c2c7c12 */ /* 0x000fe4000f8e9685 */
[----:B------:R-:W-:Y:S01]  /*39d0*/  FSEL R93, R93, RZ, P1 ;  /* 0x000000ff5d5d7208 */ /* 0x000fe20000800000 */
[----:B------:R-:W-:-:S04]  /*39e0*/  IMAD.WIDE.U32 R36, R36, -0x2daee0ad, RZ ;  /* 0xd2511f5324247825 */ /* 0x000fc800078e00ff */
[----:B------:R-:W-:Y:S01]  /*39f0*/  IMAD.WIDE.U32 R44, R44, -0x2daee0ad, RZ ;  /* 0xd2511f532c2c7825 */ /* 0x000fe200078e00ff */
[----:B------:R-:W-:-:S03]  /*3a00*/  LOP3.LUT R9, R136, UR27, R37, 0x96, !PT ;  /* 0x0000001b88097c12 */ /* 0x000fc6000f8e9625 */
[--C-:B------:R-:W-:Y:S01]  /*3a10*/  FFMA.FTZ R29, R30, UR31, -R93.reuse ;  /* 0x0000001f1e1d7c23 */ /* 0x100fe2000801085d */
[--C-:B------:R-:W-:Y:S01]  /*3a20*/  FFMA.FTZ R92, R40, UR31, -R93.reuse ;  /* 0x0000001f285c7c23 */ /* 0x100fe2000801085d */
[----:B------:R-:W-:Y:S01]  /*3a30*/  FFMA.FTZ R90, R32, UR31, -R93 ;  /* 0x0000001f205a7c23 */ /* 0x000fe2000801085d */
[----:B------:R-:W-:Y:S01]  /*3a40*/  LOP3.LUT R30, R36, UR23, R45, 0x96, !PT ;  /* 0x00000017241e7c12 */ /* 0x000fe2000f8e962d */
[----:B------:R-:W-:-:S04]  /*3a50*/  IMAD.WIDE.U32 R36, R9, -0x326172a9, RZ ;  /* 0xcd9e8d5709247825 */ /* 0x000fc800078e00ff */
[--C-:B------:R-:W-:Y:S01]  /*3a60*/  FFMA.FTZ R32, R28, UR31, -R93.reuse ;  /* 0x0000001f1c207c23 */ /* 0x100fe2000801085d */
[--C-:B------:R-:W-:Y:S01]  /*3a70*/  FFMA.FTZ R79, R48, UR31, -R93.reuse ;  /* 0x0000001f304f7c23 */ /* 0x100fe2000801085d */
[----:B------:R-:W-:Y:S01]  /*3a80*/  FFMA.FTZ R42, R42, UR31, -R93 ;  /* 0x0000001f2a2a7c23 */ /* 0x000fe2000801085d */
[----:B------:R-:W-:Y:S01]  /*3a90*/  IMAD.WIDE.U32 R30, R30, -0x326172a9, RZ ;  /* 0xcd9e8d571e1e7825 */ /* 0x000fe200078e00ff */
[----:B------:R-:W-:Y:S01]  /*3aa0*/  LDSM.16.MT88.4 R48, [R86+0x6000] ;  /* 0x006000005630783b */ /* 0x000fe20000004200 */
[----:B-1----:R-:W-:Y:S01]  /*3ab0*/  FMNMX.FTZ R0, R7, R0, !PT ;  /* 0x0000000007007209 */ /* 0x002fe20007810000 */
[----:B------:R-:W-:Y:S01]  /*3ac0*/  MUFU.EX2 R90, R90 ;  /* 0x0000005a005a7308 */ /* 0x000fe20000000800 */
[----:B------:R-:W-:Y:S01]  /*3ad0*/  LOP3.LUT R7, R132, UR26, R37, 0x96, !PT ;  /* 0x0000001a84077c12 */ /* 0x000fe2000f8e9625 */
[----:B------:R-:W-:Y:S01]  /*3ae0*/  FFMA.FTZ R23, R16, UR31, -R93 ;  /* 0x0000001f10177c23 */ /* 0x000fe2000801085d */
[----:B------:R-:W-:Y:S01]  /*3af0*/  LOP3.LUT R36, R36, UR22, R31, 0x96, !PT ;  /* 0x0000001624247c12 */ /* 0x000fe2000f8e961f */
[C---:B------:R-:W-:Y:S01]  /*3b00*/  FMUL.FTZ R89, R0.reuse, UR31 ;  /* 0x0000001f00597c20 */ /* 0x040fe20008410000 */
[----:B------:R-:W-:Y:S01]  /*3b10*/  FSETP.NEU.FTZ.AND P1, PT, R0, -INF , PT ;  /* 0xff8000000000780b */ /* 0x000fe20003f3d000 */
[----:B------:R-:W-:-:S04]  /*3b20*/  IMAD.WIDE.U32 R40, R7, -0x2daee0ad, RZ ;  /* 0xd2511f5307287825 */ /* 0x000fc800078e00ff */
[----:B------:R-:W-:Y:S01]  /*3b30*/  FFMA.FTZ R22, R22, UR31, -R93 ;  /* 0x0000001f16167c23 */ /* 0x000fe2000801085d */
[----:B------:R-:W-:Y:S01]  /*3b40*/  MUFU.EX2 R79, R79 ;  /* 0x0000004f004f7308 */ /* 0x000fe20000000800 */
[----:B------:R-:W-:Y:S01]  /*3b50*/  FSEL R89, R89, RZ, P1 ;  /* 0x000000ff59597208 */ /* 0x000fe20000800000 */
[----:B------:R-:W-:Y:S01]  /*3b60*/  IMAD.WIDE.U32 R36, R36, -0x2daee0ad, RZ ;  /* 0xd2511f5324247825 */ /* 0x000fe200078e00ff */
[----:B------:R-:W-:-:S03]  /*3b70*/  LOP3.LUT R7, R44, UR17, R41, 0x96, !PT ;  /* 0x000000112c077c12 */ /* 0x000fc6000f8e9629 */
[--C-:B------:R-:W-:Y:S01]  /*3b80*/  FFMA.FTZ R97, R72, UR31, -R93.reuse ;  /* 0x0000001f48617c23 */ /* 0x100fe2000801085d */
[----:B------:R-:W-:Y:S01]  /*3b90*/  FFMA.FTZ R95, R88, UR31, -R93 ;  /* 0x0000001f585f7c23 */ /* 0x000fe2000801085d */
[----:B------:R-:W-:Y:S01]  /*3ba0*/  FFMA.FTZ R27, R38, UR31, -R89 ;  /* 0x0000001f261b7c23 */ /* 0x000fe20008010859 */
[----:B------:R-:W-:Y:S01]  /*3bb0*/  LOP3.LUT R38, R40, UR12, R37, 0x96, !PT ;  /* 0x0000000c28267c12 */ /* 0x000fe2000f8e9625 */
[----:B------:R-:W-:-:S04]  /*3bc0*/  IMAD.WIDE.U32 R40, R7, -0x326172a9, RZ ;  /* 0xcd9e8d5707287825 */ /* 0x000fc800078e00ff */
[--C-:B------:R-:W-:Y:S01]  /*3bd0*/  FFMA.FTZ R35, R20, UR31, -R89.reuse ;  /* 0x0000001f14237c23 */ /* 0x100fe20008010859 */
[----:B------:R-:W-:Y:S01]  /*3be0*/  FFMA.FTZ R28, R18, UR31, -R89 ;  /* 0x0000001f121c7c23 */ /* 0x000fe20008010859 */
[----:B------:R-:W-:Y:S01]  /*3bf0*/  MUFU.EX2 R29, R29 ;  /* 0x0000001d001d7308 */ /* 0x000fe20000000800 */
[----:B------:R-:W-:Y:S01]  /*3c00*/  IMAD.WIDE.U32 R38, R38, -0x326172a9, RZ ;  /* 0xcd9e8d5726267825 */ /* 0x000fe200078e00ff */
[----:B------:R-:W-:-:S03]  /*3c10*/  LOP3.LUT R13, R30, UR13, R41, 0x96, !PT ;  /* 0x0000000d1e0d7c12 */ /* 0x000fc6000f8e9629 */
[--C-:B------:R-:W-:Y:S01]  /*3c20*/  FFMA.FTZ R30, R24, UR31, -R89.reuse ;  /* 0x0000001f181e7c23 */ /* 0x100fe20008010859 */
[----:B------:R-:W-:Y:S01]  /*3c30*/  FFMA.FTZ R91, R12, UR31, -R89 ;  /* 0x0000001f0c5b7c23 */ /* 0x000fe20008010859 */
[----:B------:R-:W-:Y:S01]  /*3c40*/  IMAD.MOV.U32 R6, RZ, RZ, R38 ;  /* 0x000000ffff067224 */ /* 0x000fe200078e0026 */
[----:B------:R-:W-:Y:S01]  /*3c50*/  LOP3.LUT R81, R40, UR8, R39, 0x96, !PT ;  /* 0x0000000828517c12 */ /* 0x000fe2000f8e9627 */
[----:B------:R-:W-:Y:S01]  /*3c60*/  IMAD.WIDE.U32 R12, R13, -0x2daee0ad, RZ ;  /* 0xd2511f530d0c7825 */ /* 0x000fe200078e00ff */
[----:B------:R-:W-:Y:S01]  /*3c70*/  MUFU.EX2 R35, R35 ;  /* 0x0000002300237308 */ /* 0x000fe20000000800 */
[----:B------:R-:W-:Y:S02]  /*3c80*/  PRMT R20, R38, 0x7773, RZ ;  /* 0x0000777326147816 */ /* 0x000fe400000000ff */
[--C-:B------:R-:W-:Y:S01]  /*3c90*/  FFMA.FTZ R21, R14, UR31, -R89.reuse ;  /* 0x0000001f0e157c23 */ /* 0x100fe20008010859 */
[----:B------:R-:W-:Y:S01]  /*3ca0*/  LOP3.LUT R5, R81, 0xffff, RZ, 0xc0, !PT ;  /* 0x0000ffff51057812 */ /* 0x000fe200078ec0ff */
[--C-:B------:R-:W-:Y:S01]  /*3cb0*/  FFMA.FTZ R24, R8, UR31, -R89.reuse ;  /* 0x0000001f08187c23 */ /* 0x100fe20008010859 */
[----:B------:R-:W-:Y:S01]  /*3cc0*/  LOP3.LUT R18, R6, 0xff, RZ, 0xc0, !PT ;  /* 0x000000ff06127812 */ /* 0x000fe200078ec0ff */
[--C-:B------:R-:W-:Y:S01]  /*3cd0*/  FFMA.FTZ R135, R73, UR31, -R89.reuse ;  /* 0x0000001f49877c23 */ /* 0x100fe20008010859 */
[----:B------:R-:W-:Y:S01]  /*3ce0*/  PRMT R83, R38, 0x7772, RZ ;  /* 0x0000777226537816 */ /* 0x000fe200000000ff */
[----:B------:R-:W1:Y:S01]  /*3cf0*/  MUFU.EX2 R30, R30 ;  /* 0x0000001e001e7308 */ /* 0x000e620000000800 */
[----:B------:R-:W-:Y:S01]  /*3d00*/  LOP3.LUT R6, R81, 0xff, RZ, 0xc0, !PT ;  /* 0x000000ff51067812 */ /* 0x000fe200078ec0ff */
[----:B------:R-:W-:Y:S01]  /*3d10*/  FFMA.FTZ R88, R33, UR31, -R89 ;  /* 0x0000001f21587c23 */ /* 0x000fe20008010859 */
[----:B------:R-:W-:Y:S01]  /*3d20*/  SHF.R.U32.HI R5, RZ, 0x8, R5 ;  /* 0x00000008ff057819 */ /* 0x000fe20000011605 */
[----:B------:R-:W-:Y:S01]  /*3d30*/  FFMA.FTZ R99, R70, UR31, -R93 ;  /* 0x0000001f46637c23 */ /* 0x000fe2000801085d */
[----:B------:R-:W-:Y:S01]  /*3d40*/  PRMT R83, R83, 0x5410, R20 ;  /* 0x0000541053537816 */ /* 0x000fe20000000014 */
[----:B------:R-:W-:Y:S01]  /*3d50*/  FFMA.FTZ R20, R10, UR31, -R89 ;  /* 0x0000001f0a147c23 */ /* 0x000fe20008010859 */
[----:B------:R-:W-:Y:S01]  /*3d60*/  PRMT R5, R6, 0x5410, R5 ;  /* 0x0000541006057816 */ /* 0x000fe20000000005 */
[----:B------:R-:W-:Y:S01]  /*3d70*/  MUFU.EX2 R27, R27 ;  /* 0x0000001b001b7308 */ /* 0x000fe20000000800 */
[----:B------:R-:W-:Y:S01]  /*3d80*/  PRMT R6, R81, 0x7632, R6 ;  /* 0x0000763251067816 */ /* 0x000fe20000000006 */
[--C-:B------:R-:W-:Y:S01]  /*3d90*/  FFMA.FTZ R98, R69, UR31, -R93.reuse ;  /* 0x0000001f45627c23 */ /* 0x100fe2000801085d */
[----:B------:R-:W-:Y:S01]  /*3da0*/  LOP3.LUT R83, R83, 0xff00ff, RZ, 0xc0, !PT ;  /* 0x00ff00ff53537812 */ /* 0x000fe200078ec0ff */
[----:B------:R-:W-:Y:S01]  /*3db0*/  FFMA.FTZ R96, R71, UR31, -R93 ;  /* 0x0000001f47607c23 */ /* 0x000fe2000801085d */
[----:B------:R-:W-:Y:S01]  /*3dc0*/  SHF.R.U32.HI R81, RZ, 0x18, R81 ;  /* 0x00000018ff517819 */ /* 0x000fe20000011651 */
[--C-:B------:R-:W-:Y:S01]  /*3dd0*/  FFMA.FTZ R94, R78, UR31, -R93.reuse ;  /* 0x0000001f4e5e7c23 */ /* 0x100fe2000801085d */
[----:B------:R-:W-:Y:S01]  /*3de0*/  LOP3.LUT R6, R6, 0xff, RZ, 0xc0, !PT ;  /* 0x000000ff06067812 */ /* 0x000fe200078ec0ff */
[----:B------:R-:W2:Y:S01]  /*3df0*/  MUFU.EX2 R28, R28 ;  /* 0x0000001c001c7308 */ /* 0x000ea20000000800 */
[----:B------:R-:W-:Y:S01]  /*3e00*/  HSET2.LE.AND R83, R83, R130, PT ;  /* 0x0000008253537233 */ /* 0x000fe20003803000 */
[----:B------:R-:W-:Y:S01]  /*3e10*/  FFMA.FTZ R25, R25, UR31, -R93 ;  /* 0x0000001f19197c23 */ /* 0x000fe2000801085d */
[----:B------:R-:W-:Y:S01]  /*3e20*/  PRMT R81, R6, 0x5410, R81 ;  /* 0x0000541006517816 */ /* 0x000fe20000000051 */
[----:B------:R-:W-:Y:S01]  /*3e30*/  IMAD.MOV.U32 R6, RZ, RZ, R12 ;  /* 0x000000ffff067224 */ /* 0x000fe200078e000c */
[----:B-1----:R-:W-:Y:S01]  /*3e40*/  F2FP.F16.F32.PACK_AB R4, R30, R35 ;  /* 0x000000231e04723e */ /* 0x002fe200000000ff */
[----:B------:R-:W-:Y:S01]  /*3e50*/  FFMA.FTZ R142, R76, UR31, -R93 ;  /* 0x0000001f4c8e7c23 */ /* 0x000fe2000801085d */
[----:B------:R-:W-:Y:S01]  /*3e60*/  PRMT R7, R38, 0x7771, RZ ;  /* 0x0000777126077816 */ /* 0x000fe200000000ff */
[----:B------:R-:W1:Y:S01]  /*3e70*/  MUFU.EX2 R32, R32 ;  /* 0x0000002000207308 */ /* 0x000e620000000800 */
[----:B------:R-:W-:-:S02]  /*3e80*/  LOP3.LUT R83, R4, R83, RZ, 0xc0, !PT ;  /* 0x0000005304537212 */ /* 0x000fc400078ec0ff */
[----:B------:R-:W-:Y:S02]  /*3e90*/  HSET2.LE.AND R81, R81, R130, PT ;  /* 0x0000008251517233 */ /* 0x000fe40003803000 */
[----:B------:R-:W-:Y:S02]  /*3ea0*/  LOP3.LUT R13, R36, UR33, R13, 0x96, !PT ;  /* 0x00000021240d7c12 */ /* 0x000fe4000f8e960d */
[----:B------:R-:W-:Y:S01]  /*3eb0*/  PRMT R7, R18, 0x5410, R7 ;  /* 0x0000541012077816 */ /* 0x000fe20000000007 */
[----:B------:R4:W-:Y:S01]  /*3ec0*/  MUFU.EX2 R31, R42 ;  /* 0x0000002a001f7308 */ /* 0x0009e20000000800 */
[----:B--2---:R-:W-:Y:S01]  /*3ed0*/  F2FP.F16.F32.PACK_AB R4, R28, R27 ;  /* 0x0000001b1c04723e */ /* 0x004fe200000000ff */
[----:B------:R-:W-:Y:S01]  /*3ee0*/  LDSM.16.MT88.4 R16, [R113+0x6400] ;  /* 0x006400007110783b */ /* 0x000fe20000004200 */
[----:B------:R-:W-:Y:S01]  /*3ef0*/  PRMT R9, R12, 0x7771, RZ ;  /* 0x000077710c097816 */ /* 0x000fe200000000ff */
[----:B------:R-:W-:Y:S01]  /*3f00*/  FADD.FTZ R102, R27, R28 ;  /* 0x0000001c1b667221 */ /* 0x000fe20000010000 */
[----:B------:R-:W-:-:S02]  /*3f10*/  LOP3.LUT R10, R6, 0xff, RZ, 0xc0, !PT ;  /* 0x000000ff060a7812 */ /* 0x000fc400078ec0ff */
[----:B------:R-:W-:Y:S01]  /*3f20*/  LOP3.LUT R81, R4, R81, RZ, 0xc0, !PT ;  /* 0x0000005104517212 */ /* 0x000fe200078ec0ff */
[----:B------:R-:W-:Y:S01]  /*3f30*/  MUFU.EX2 R92, R92 ;  /* 0x0000005c005c7308 */ /* 0x000fe20000000800 */
[----:B------:R-:W-:Y:S01]  /*3f40*/  LOP3.LUT R8, R13, 0xffff, RZ, 0xc0, !PT ;  /* 0x0000ffff0d087812 */ /* 0x000fe200078ec0ff */
[----:B------:R-:W-:Y:S01]  /*3f50*/  FADD.FTZ R35, R35, R102 ;  /* 0x0000006623237221 */ /* 0x000fe20000010000 */
[C---:B------:R-:W-:Y:S02]  /*3f60*/  PRMT R4, R12.reuse, 0x7773, RZ ;  /* 0x000077730c047816 */ /* 0x040fe400000000ff */
[----:B------:R-:W-:Y:S01]  /*3f70*/  PRMT R15, R12, 0x7772, RZ ;  /* 0x000077720c0f7816 */ /* 0x000fe200000000ff */
[----:B------:R-:W-:Y:S01]  /*3f80*/  FADD.FTZ R30, R30, R35 ;  /* 0x000000231e1e7221 */ /* 0x000fe20000010000 */
[--C-:B------:R-:W-:Y:S01]  /*3f90*/  HSET2.LE.AND R82, R7, R130.reuse, PT ;  /* 0x0000008207527233 */ /* 0x100fe20003803000 */
[----:B------:R-:W-:Y:S01]  /*3fa0*/  MUFU.EX2 R21, R21 ;  /* 0x0000001500157308 */ /* 0x000fe20000000800 */
[----:B----4-:R-:W2:Y:S01]  /*3fb0*/  LDSM.16.MT88.4 R40, [R113+0x6000] ;  /* 0x006000007128783b */ /* 0x010ea20000004200 */
[----:B------:R-:W-:-:S02]  /*3fc0*/  HSET2.LE.AND R80, R5, R130, PT ;  /* 0x0000008205507233 */ /* 0x000fc40003803000 */
[----:B------:R-:W-:Y:S02]  /*3fd0*/  PRMT R9, R10, 0x5410, R9 ;  /* 0x000054100a097816 */ /* 0x000fe40000000009 */
[----:B-1----:R-:W-:Y:S02]  /*3fe0*/  F2FP.F16.F32.PACK_AB R7, R32, R29 ;  /* 0x0000001d2007723e */ /* 0x002fe400000000ff */
[----:B------:R-:W1:Y:S01]  /*3ff0*/  MUFU.EX2 R20, R20 ;  /* 0x0000001400147308 */ /* 0x000e620000000800 */
[----:B------:R-:W-:Y:S01]  /*4000*/  F2FP.F16.F32.PACK_AB R5, R79, R90 ;  /* 0x0000005a4f05723e */ /* 0x000fe200000000ff */
[----:B------:R-:W-:Y:S01]  /*4010*/  FADD.FTZ R90, R90, R79 ;  /* 0x0000004f5a5a7221 */ /* 0x000fe20000010000 */
[----:B------:R-:W-:Y:S02]  /*4020*/  LOP3.LUT R11, R13, 0xff, RZ, 0xc0, !PT ;  /* 0x000000ff0d0b7812 */ /* 0x000fe400078ec0ff */
[----:B------:R-:W-:Y:S01]  /*4030*/  SHF.R.U32.HI R8, RZ, 0x8, R8 ;  /* 0x00000008ff087819 */ /* 0x000fe20000011608 */
[----:B------:R-:W-:Y:S01]  /*4040*/  FADD.FTZ R103, R29, R90 ;  /* 0x0000005a1d677221 */ /* 0x000fe20000010000 */
[----:B------:R-:W-:Y:S01]  /*4050*/  PRMT R15, R15, 0x5410, R4 ;  /* 0x000054100f0f7816 */ /* 0x000fe20000000004 */
[----:B------:R-:W-:Y:S01]  /*4060*/  MUFU.EX2 R23, R23 ;  /* 0x0000001700177308 */ /* 0x000fe20000000800 */
[----:B------:R-:W-:Y:S01]  /*4070*/  HSET2.LE.AND R14, R9, R130, PT ;  /* 0x00000082090e7233 */ /* 0x000fe20003803000 */
[----:B------:R-:W-:Y:S01]  /*4080*/  FADD.FTZ R32, R32, R103 ;  /* 0x0000006720207221 */ /* 0x000fe20000010000 */
[----:B------:R-:W-:-:S02]  /*4090*/  LOP3.LUT R82, R7, R82, RZ, 0xc0, !PT ;  /* 0x0000005207527212 */ /* 0x000fc400078ec0ff */
[----:B------:R-:W-:Y:S02]  /*40a0*/  LOP3.LUT R80, R5, R80, RZ, 0xc0, !PT ;  /* 0x0000005005507212 */ /* 0x000fe400078ec0ff */
[----:B------:R-:W-:Y:S01]  /*40b0*/  PRMT R9, R11, 0x5410, R8 ;  /* 0x000054100b097816 */ /* 0x000fe20000000008 */
[----:B------:R-:W4:Y:S01]  /*40c0*/  MUFU.EX2 R22, R22 ;  /* 0x0000001600167308 */ /* 0x000f220000000800 */
[----:B------:R-:W5:Y:S01]  /*40d0*/  LDSM.16.MT88.4 R4, [R86+0x6400] ;  /* 0x006400005604783b */ /* 0x000f620000004200 */
[----:B------:R-:W-:Y:S02]  /*40e0*/  LOP3.LUT R15, R15, 0xff00ff, RZ, 0xc0, !PT ;  /* 0x00ff00ff0f0f7812 */ /* 0x000fe400078ec0ff */
[----:B------:R-:W-:Y:S01]  /*40f0*/  PRMT R10, R13, 0x7632, R10 ;  /* 0x000076320d0a7816 */ /* 0x000fe2000000000a */
[----:B------:R-:W-:Y:S01]  /*4100*/  HMMA.16816.F32 R52, R80, R56, RZ ;  /* 0x000000385034723c */ /* 0x000fe200000018ff */
[----:B------:R-:W-:Y:S02]  /*4110*/  HSET2.LE.AND R12, R9, R130, PT ;  /* 0x00000082090c7233 */ /* 0x000fe40003803000 */
[----:B------:R-:W-:Y:S01]  /*4120*/  MUFU.EX2 R91, R91 ;  /* 0x0000005b005b7308 */ /* 0x000fe20000000800 */
[----:B------:R-:W-:-:S02]  /*4130*/  SHF.R.U32.HI R13, RZ, 0x18, R13 ;  /* 0x00000018ff0d7819 */ /* 0x000fc4000001160d */
[----:B------:R-:W-:Y:S02]  /*4140*/  LOP3.LUT R10, R10, 0xff, RZ, 0xc0, !PT ;  /* 0x000000ff0a0a7812 */ /* 0x000fe400078ec0ff */
[----:B------:R-:W-:Y:S01]  /*4150*/  HSET2.LE.AND R15, R15, R130, PT ;  /* 0x000000820f0f7233 */ /* 0x000fe20003803000 */
[C---:B------:R-:W-:Y:S01]  /*4160*/  HMMA.16816.F32 R56, R80.reuse, R58, RZ ;  /* 0x0000003a5038723c */ /* 0x040fe200000018ff */
[----:B-1----:R-:W-:Y:S01]  /*4170*/  F2FP.F16.F32.PACK_AB R8, R20, R21 ;  /* 0x000000151408723e */ /* 0x002fe200000000ff */
[----:B------:R-:W1:Y:S01]  /*4180*/  MUFU.EX2 R24, R24 ;  /* 0x0000001800187308 */ /* 0x000e620000000800 */
[----:B------:R-:W-:Y:S01]  /*4190*/  F2FP.F16.F32.PACK_AB R9, R92, R31 ;  /* 0x0000001f5c09723e */ /* 0x000fe200000000ff */
[----:B------:R-:W-:Y:S01]  /*41a0*/  FADD.FTZ R31, R31, R32 ;  /* 0x000000201f1f7221 */ /* 0x000fe20000010000 */
[----:B----4-:R-:W-:Y:S02]  /*41b0*/  F2FP.F16.F32.PACK_AB R45, R22, R23 ;  /* 0x00000017162d723e */ /* 0x010fe400000000ff */
[----:B------:R-:W-:Y:S01]  /*41c0*/  PRMT R13, R10, 0x5410, R13 ;  /* 0x000054100a0d7816 */ /* 0x000fe2000000000d */
[----:B--2---:R-:W-:Y:S01]  /*41d0*/  HMMA.16816.F32 R36, R80, R40, RZ ;  /* 0x000000285024723c */ /* 0x004fe200000018ff */
[----:B------:R-:W-:Y:S01]  /*41e0*/  LOP3.LUT R15, R8, R15, RZ, 0xc0, !PT ;  /* 0x0000000f080f7212 */ /* 0x000fe200078ec0ff */
[----:B------:R-:W-:Y:S01]  /*41f0*/  MUFU.EX2 R29, R97 ;  /* 0x00000061001d7308 */ /* 0x000fe20000000800 */
[----:B------:R-:W-:Y:S01]  /*4200*/  LOP3.LUT R12, R9, R12, RZ, 0xc0, !PT ;  /* 0x0000000c090c7212 */ /* 0x000fe200078ec0ff */
[----:B------:R-:W-:Y:S01]  /*4210*/  FADD.FTZ R92, R92, R31 ;  /* 0x0000001f5c5c7221 */ /* 0x000fe20000010000 */
[----:B------:R-:W2:Y:S01]  /*4220*/  LDSM.16.MT88.4 R8, [R113+0x7400] ;  /* 0x007400007108783b */ /* 0x000ea20000004200 */
[----:B------:R-:W-:-:S02]  /*4230*/  LOP3.LUT R14, R45, R14, RZ, 0xc0, !PT ;  /* 0x0000000e2d0e7212 */ /* 0x000fc400078ec0ff */
[----:B------:R-:W-:Y:S01]  /*4240*/  HMMA.16816.F32 R44, R80, R48, RZ ;  /* 0x00000030502c723c */ /* 0x000fe200000018ff */
[----:B------:R-:W-:Y:S01]  /*4250*/  HSET2.LE.AND R13, R13, R130, PT ;  /* 0x000000820d0d7233 */ /* 0x000fe20003803000 */
[----:B------:R-:W-:Y:S01]  /*4260*/  MUFU.EX2 R28, R96 ;  /* 0x00000060001c7308 */ /* 0x000fe20000000800 */
[----:B-1----:R-:W-:Y:S01]  /*4270*/  F2FP.F16.F32.PACK_AB R48, R24, R91 ;  /* 0x0000005b1830723e */ /* 0x002fe200000000ff */
[----:B------:R-:W-:-:S03]  /*4280*/  FADD.FTZ R91, R91, R30 ;  /* 0x0000001e5b5b7221 */ /* 0x000fc60000010000 */
[----:B------:R-:W-:Y:S01]  /*4290*/  LOP3.LUT R13, R48, R13, RZ, 0xc0, !PT ;  /* 0x0000000d300d7212 */ /* 0x000fe200078ec0ff */
[C---:B------:R-:W-:Y:S01]  /*42a0*/  HMMA.16816.F32 R40, R80.reuse, R42, RZ ;  /* 0x0000002a5028723c */ /* 0x040fe200000018ff */
[----:B------:R-:W-:Y:S01]  /*42b0*/  FADD.FTZ R24, R24, R91 ;  /* 0x0000005b18187221 */ /* 0x000fe20000010000 */
[----:B------:R-:W-:Y:S06]  /*42c0*/  MUFU.EX2 R88, R88 ;  /* 0x0000005800587308 */ /* 0x000fec0000000800 */
[----:B------:R-:W-:Y:S02]  /*42d0*/  HMMA.16816.F32 R48, R80, R50, RZ ;  /* 0x000000325030723c */ /* 0x000fe400000018ff */
[----:B------:R1:W-:Y:S06]  /*42e0*/  MUFU.EX2 R27, R95 ;  /* 0x0000005f001b7308 */ /* 0x0003ec0000000800 */
[C---:B-----5:R-:W-:Y:S02]  /*42f0*/  HMMA.16816.F32 R44, R12.reuse, R4, R44 ;  /* 0x000000040c2c723c */ /* 0x060fe4000000182c */
[----:B------:R-:W-:Y:S06]  /*4300*/  MUFU.EX2 R135, R135 ;  /* 0x0000008700877308 */ /* 0x000fec0000000800 */
[----:B------:R-:W-:Y:S01]  /*4310*/  HMMA.16816.F32 R36, R12, R16, R36 ;  /* 0x000000100c24723c */ /* 0x000fe20000001824 */
[----:B------:R-:W-:Y:S01]  /*4320*/  LOP3.LUT R16, R61, UR25, R139, 0x96, !PT ;  /* 0x000000193d107c12 */ /* 0x000fe2000f8e968b */
[----:B------:R-:W-:Y:S04]  /*4330*/  MUFU.EX2 R25, R25 ;  /* 0x0000001900197308 */ /* 0x000fe80000000800 */
[----:B------:R-:W-:-:S02]  /*4340*/  IMAD.WIDE.U32 R16, R16, -0x326172a9, RZ ;  /* 0xcd9e8d5710107825 */ /* 0x000fc400078e00ff */
[----:B------:R-:W-:Y:S01]  /*4350*/  HMMA.16816.F32 R48, R12, R6, R48 ;  /* 0x000000060c30723c */ /* 0x000fe20000001830 */
[----:B------:R-:W4:Y:S01]  /*4360*/  LDSM.16.MT88.4 R4, [R86+0x7400] ;  /* 0x007400005604783b */ /* 0x000f220000004200 */
[----:B------:R-:W-:Y:S01]  /*4370*/  MUFU.EX2 R142, R142 ;  /* 0x0000008e008e7308 */ /* 0x000fe20000000800 */
[----:B------:R-:W-:-:S05]  /*4380*/  LOP3.LUT R16, R16, UR28, R133, 0x96, !PT ;  /* 0x0000001c10107c12 */ /* 0x000fca000f8e9685 */
[----:B--2---:R-:W-:Y:S01]  /*4390*/  HMMA.16816.F32 R52, R12, R8, R52 ;  /* 0x000000080c34723c */ /* 0x004fe20000001834 */
[----:B------:R-:W-:Y:S01]  /*43a0*/  LOP3.LUT R8, R140, UR29, R17, 0x96, !PT ;  /* 0x0000001d8c087c12 */ /* 0x000fe2000f8e9611 */
[----:B------:R-:W-:-:S04]  /*43b0*/  IMAD.WIDE.U32 R16, R16, -0x2daee0ad, RZ ;  /* 0xd2511f5310107825 */ /* 0x000fc800078e00ff */
[----:B------:R-:W-:Y:S02]  /*43c0*/  IMAD.WIDE.U32 R8, R8, -0x2daee0ad, RZ ;  /* 0xd2511f5308087825 */ /* 0x000fe400078e00ff */
[C---:B------:R-:W-:Y:S03]  /*43d0*/  HMMA.16816.F32 R60, R80.reuse, R64, RZ ;  /* 0x00000040503c723c */ /* 0x040fe600000018ff */
[----:B------:R-:W-:Y:S02]  /*43e0*/  LOP3.LUT R100, R136, UR27, R9, 0x96, !PT ;  /* 0x0000001b88647c12 */ /* 0x000fe4000f8e9609 */
[----:B------:R-:W-:Y:S01]  /*43f0*/  LOP3.LUT R8, R8, UR23, R17, 0x96, !PT ;  /* 0x0000001708087c12 */ /* 0x000fe2000f8e9611 */
[----:B------:R-:W-:Y:S02]  /*4400*/  FFMA.FTZ R17, R74, UR31, -R89 ;  /* 0x0000001f4a117c23 */ /* 0x000fe40008010859 */
[----:B------:R-:W-:Y:S01]  /*4410*/  IMAD.WIDE.U32 R100, R100, -0x326172a9, RZ ;  /* 0xcd9e8d5764647825 */ /* 0x000fe200078e00ff */
[----:B------:R-:W-:Y:S01]  /*4420*/  HMMA.16816.F32 R64, R80, R66, RZ ;  /* 0x000000425040723c */ /* 0x000fe200000018ff */
[----:B------:R-:W-:Y:S02]  /*4430*/  MUFU.EX2 R32, R17 ;  /* 0x0000001100207308 */ /* 0x000fe40000000800 */
[----:B------:R-:W-:-:S05]  /*4440*/  IMAD.WIDE.U32 R8, R8, -0x326172a9, RZ ;  /* 0xcd9e8d5708087825 */ /* 0x000fca00078e00ff */
[C---:B------:R-:W-:Y:S01]  /*4450*/  HMMA.16816.F32 R56, R12.reuse, R10, R56 ;  /* 0x0000000a0c38723c */ /* 0x040fe20000001838 */
[----:B------:R-:W-:Y:S02]  /*4460*/  LOP3.LUT R10, R132, UR26, R101, 0x96, !PT ;  /* 0x0000001a840a7c12 */ /* 0x000fe4000f8e9665 */
[----:B------:R-:W-:Y:S01]  /*4470*/  LOP3.LUT R100, R100, UR22, R9, 0x96, !PT ;  /* 0x0000001664647c12 */ /* 0x000fe2000f8e9609 */
[----:B------:R-:W-:Y:S02]  /*4480*/  FFMA.FTZ R9, R34, UR31, -R89 ;  /* 0x0000001f22097c23 */ /* 0x000fe40008010859 */
[----:B------:R-:W-:Y:S01]  /*4490*/  IMAD.WIDE.U32 R10, R10, -0x2daee0ad, RZ ;  /* 0xd2511f530a0a7825 */ /* 0x000fe200078e00ff */
[----:B------:R-:W-:Y:S01]  /*44a0*/  MUFU.EX2 R34, R99 ;  /* 0x0000006300227308 */ /* 0x000fe20000000800 */
[----:B----4-:R-:W-:Y:S02]  /*44b0*/  HMMA.16816.F32 R60, R12, R4, R60 ;  /* 0x000000040c3c723c */ /* 0x010fe4000000183c */
[----:B------:R-:W-:Y:S01]  /*44c0*/  IMAD.WIDE.U32 R100, R100, -0x2daee0ad, RZ ;  /* 0xd2511f5364647825 */ /* 0x000fe200078e00ff */
[----:B------:R-:W-:-:S03]  /*44d0*/  LOP3.LUT R5, R16, UR17, R11, 0x96, !PT ;  /* 0x0000001110057c12 */ /* 0x000fc6000f8e960b */
[----:B------:R-:W-:Y:S02]  /*44e0*/  FFMA.FTZ R16, R75, UR31, -R89 ;  /* 0x0000001f4b107c23 */ /* 0x000fe40008010859 */
[----:B------:R-:W2:Y:S01]  /*44f0*/  LDSM.16.MT88.4 R72, [R113+0x8000] ;  /* 0x008000007148783b */ /* 0x000ea20000004200 */
[----:B------:R-:W-:Y:S01]  /*4500*/  LOP3.LUT R4, R10, UR12, R101, 0x96, !PT ;  /* 0x0000000c0a047c12 */ /* 0x000fe2000f8e9665 */
[----:B------:R-:W-:Y:S01]  /*4510*/  HMMA.16816.F32 R64, R12, R6, R64 ;  /* 0x000000060c40723c */ /* 0x000fe20000001840 */
[----:B------:R-:W-:Y:S01]  /*4520*/  IMAD.WIDE.U32 R10, R5, -0x326172a9, RZ ;  /* 0xcd9e8d57050a7825 */ /* 0x000fe200078e00ff */
[----:B------:R-:W4:Y:S03]  /*4530*/  MUFU.EX2 R31, R16 ;  /* 0x00000010001f7308 */ /* 0x000f260000000800 */
[----:B------:R-:W-:Y:S01]  /*4540*/  IMAD.WIDE.U32 R6, R4, -0x326172a9, RZ ;  /* 0xcd9e8d5704067825 */ /* 0x000fe200078e00ff */
[----:B------:R-:W-:-:S03]  /*4550*/  LOP3.LUT R5, R8, UR13, R11, 0x96, !PT ;  /* 0x0000000d08057c12 */ /* 0x000fc6000f8e960b */
[----:B------:R-:W-:Y:S01]  /*4560*/  FFMA.FTZ R11, R77, UR31, -R89 ;  /* 0x0000001f4d0b7c23 */ /* 0x000fe20008010859 */
[----:B------:R-:W-:Y:S01]  /*4570*/  HMMA.16816.F32 R40, R12, R18, R40 ;  /* 0x000000120c28723c */ /* 0x000fe20000001828 */
[----:B------:R-:W-:Y:S01]  /*4580*/  IMAD.MOV.U32 R4, RZ, RZ, R6 ;  /* 0x000000ffff047224 */ /* 0x000fe200078e0006 */
[----:B------:R-:W-:Y:S01]  /*4590*/  LOP3.LUT R8, R10, UR8, R7, 0x96, !PT ;  /* 0x000000080a087c12 */ /* 0x000fe2000f8e9607 */
[--C-:B------:R-:W-:Y:S01]  /*45a0*/  FFMA.FTZ R10, R68, UR31, -R89.reuse ;  /* 0x0000001f440a7c23 */ /* 0x100fe20008010859 */
[----:B------:R-:W-:Y:S01]  /*45b0*/  PRMT R19, R6, 0x7771, RZ ;  /* 0x0000777106137816 */ /* 0x000fe200000000ff */
[----:B------:R-:W-:Y:S01]  /*45c0*/  FFMA.FTZ R18, R26, UR31, -R89 ;  /* 0x0000001f1a127c23 */ /* 0x000fe20008010859 */
[C---:B------:R-:W-:Y:S01]  /*45d0*/  PRMT R7, R6.reuse, 0x7773, RZ ;  /* 0x0000777306077816 */ /* 0x040fe200000000ff */
[----:B------:R5:W3:Y:S01]  /*45e0*/  MUFU.EX2 R35, R11 ;  /* 0x0000000b00237308 */ /* 0x000ae20000000800 */
[----:B------:R-:W-:Y:S02]  /*45f0*/  PRMT R6, R6, 0x7772, RZ ;  /* 0x0000777206067816 */ /* 0x000fe400000000ff */
[----:B------:R-:W-:-:S02]  /*4600*/  LOP3.LUT R4, R4, 0xff, RZ, 0xc0, !PT ;  /* 0x000000ff04047812 */ /* 0x000fc400078ec0ff */
[----:B------:R-:W-:Y:S01]  /*4610*/  PRMT R89, R6, 0x5410, R7 ;  /* 0x0000541006597816 */ /* 0x000fe20000000007 */
[----:B------:R-:W-:Y:S01]  /*4620*/  IMAD.WIDE.U32 R6, R5, -0x2daee0ad, RZ ;  /* 0xd2511f5305067825 */ /* 0x000fe200078e00ff */
[----:B------:R-:W-:Y:S01]  /*4630*/  PRMT R19, R4, 0x5410, R19 ;  /* 0x0000541004137816 */ /* 0x000fe20000000013 */
[----:B------:R-:W3:Y:S01]  /*4640*/  MUFU.EX2 R30, R18 ;  /* 0x00000012001e7308 */ /* 0x000ee20000000800 */
[----:B-1----:R-:W-:Y:S01]  /*4650*/  SHF.R.U32.HI R95, RZ, 0x18, R8 ;  /* 0x00000018ff5f7819 */ /* 0x002fe20000011608 */
[----:B------:R-:W-:Y:S01]  /*4660*/  IMAD.MOV.U32 R26, RZ, RZ, R6 ;  /* 0x000000ffff1a7224 */ /* 0x000fe200078e0006 */
[----:B------:R-:W-:Y:S02]  /*4670*/  LOP3.LUT R93, R100, UR33, R7, 0x96, !PT ;  /* 0x00000021645d7c12 */ /* 0x000fe4000f8e9607 */
[C---:B------:R-:W-:Y:S02]  /*4680*/  PRMT R101, R6.reuse, 0x7771, RZ ;  /* 0x0000777106657816 */ /* 0x040fe400000000ff */
[C---:B------:R-:W-:Y:S01]  /*4690*/  PRMT R33, R6.reuse, 0x7773, RZ ;  /* 0x0000777306217816 */ /* 0x040fe200000000ff */
[----:B------:R1:W-:Y:S01]  /*46a0*/  MUFU.EX2 R90, R10 ;  /* 0x0000000a005a7308 */ /* 0x0003e20000000800 */
[----:B------:R-:W-:-:S02]  /*46b0*/  PRMT R100, R6, 0x7772, RZ ;  /* 0x0000777206647816 */ /* 0x000fc400000000ff */
[----:B------:R-:W3:Y:S01]  /*46c0*/  LDSM.16.MT88.4 R4, [R113+0x8400] ;  /* 0x008400007104783b */ /* 0x000ee20000004200 */
[----:B------:R-:W-:Y:S02]  /*46d0*/  LOP3.LUT R89, R89, 0xff00ff, RZ, 0xc0, !PT ;  /* 0x00ff00ff59597812 */ /* 0x000fe400078ec0ff */
[----:B------:R-:W-:Y:S01]  /*46e0*/  LOP3.LUT R26, R26, 0xff, RZ, 0xc0, !PT ;  /* 0x000000ff1a1a7812 */ /* 0x000fe200078ec0ff */
[C---:B--2---:R-:W-:Y:S01]  /*46f0*/  HMMA.16816.F32 R68, R80.reuse, R72, RZ ;  /* 0x000000485044723c */ /* 0x044fe200000018ff */
[----:B------:R-:W-:Y:S02]  /*4700*/  PRMT R100, R100, 0x5410, R33 ;  /* 0x0000541064647816 */ /* 0x000fe40000000021 */
[----:B-----5:R-:W-:Y:S01]  /*4710*/  HSET2.LE.AND R11, R89, R130, PT ;  /* 0x00000082590b7233 */ /* 0x020fe20003803000 */
[----:B------:R-:W-:Y:S01]  /*4720*/  MUFU.EX2 R33, R98 ;  /* 0x0000006200217308 */ /* 0x000fe20000000800 */
[----:B------:R-:W-:Y:S02]  /*4730*/  LOP3.LUT R97, R93, 0xff, RZ, 0xc0, !PT ;  /* 0x000000ff5d617812 */ /* 0x000fe400078ec0ff */
[----:B------:R-:W-:Y:S01]  /*4740*/  PRMT R101, R26, 0x5410, R101 ;  /* 0x000054101a657816 */ /* 0x000fe20000000065 */
[----:B------:R-:W-:Y:S01]  /*4750*/  HMMA.16816.F32 R72, R80, R74, RZ ;  /* 0x0000004a5048723c */ /* 0x000fe200000018ff */
[----:B----4-:R-:W-:-:S02]  /*4760*/  F2FP.F16.F32.PACK_AB R16, R31, R32 ;  /* 0x000000201f10723e */ /* 0x010fc400000000ff */
[----:B-1----:R-:W-:Y:S01]  /*4770*/  HSET2.LE.AND R10, R19, R130, PT ;  /* 0x00000082130a7233 */ /* 0x002fe20003803000 */
[----:B------:R1:W2:Y:S01]  /*4780*/  MUFU.EX2 R89, R9 ;  /* 0x0000000900597308 */ /* 0x0002a20000000800 */
[----:B------:R-:W-:-:S07]  /*4790*/  F2FP.F16.F32.PACK_AB R19, R142, R25 ;  /* 0x000000198e13723e */ /* 0x000fce00000000ff */
[----:B------:R-:W4:Y:S01]  /*47a0*/  MUFU.EX2 R26, R94 ;  /* 0x0000005e001a7308 */ /* 0x000f220000000800 */
[C---:B---3--:R-:W-:Y:S08]  /*47b0*/  HMMA.16816.F32 R68, R12.reuse, R4, R68 ;  /* 0x000000040c44723c */ /* 0x048ff00000001844 */
[----:B------:R-:W-:Y:S01]  /*47c0*/  HMMA.16816.F32 R72, R12, R6, R72 ;  /* 0x000000060c48723c */ /* 0x000fe20000001848 */
[----:B------:R-:W3:Y:S07]  /*47d0*/  LDSM.16.MT88.4 R4, [R86+0x8000] ;  /* 0x008000005604783b */ /* 0x000eee0000004200 */
[----:B---3--:R-:W-:Y:S01]  /*47e0*/  HMMA.16816.F32 R76, R80, R4, RZ ;  /* 0x00000004504c723c */ /* 0x008fe200000018ff */
[----:B------:R-:W-:-:S02]  /*47f0*/  LOP3.LUT R4, R8, 0xffff, RZ, 0xc0, !PT ;  /* 0x0000ffff08047812 */ /* 0x000fc400078ec0ff */
[----:B------:R-:W-:Y:S02]  /*4800*/  LOP3.LUT R5, R8, 0xff, RZ, 0xc0, !PT ;  /* 0x000000ff08057812 */ /* 0x000fe400078ec0ff */
[----:B------:R-:W-:-:S03]  /*4810*/  SHF.R.U32.HI R4, RZ, 0x8, R4 ;  /* 0x00000008ff047819 */ /* 0x000fc60000011604 */
[----:B------:R-:W-:Y:S01]  /*4820*/  HMMA.16816.F32 R80, R80, R6, RZ ;  /* 0x000000065050723c */ /* 0x000fe200000018ff */
[--C-:B------:R-:W-:Y:S02]  /*4830*/  PRMT R5, R5, 0x5410, R4.reuse ;  /* 0x0000541005057816 */ /* 0x100fe40000000004 */
[----:B------:R-:W-:Y:S02]  /*4840*/  PRMT R4, R8, 0x7632, R4 ;  /* 0x0000763208047816 */ /* 0x000fe40000000004 */
[----:B------:R-:W-:Y:S02]  /*4850*/  F2FP.F16.F32.PACK_AB R7, R28, R29 ;  /* 0x0000001d1c07723e */ /* 0x000fe400000000ff */
[----:B------:R-:W-:Y:S02]  /*4860*/  LOP3.LUT R4, R4, 0xff, RZ, 0xc0, !PT ;  /* 0x000000ff04047812 */ /* 0x000fe400078ec0ff */
[----:B------:R-:W-:Y:S02]  /*4870*/  LOP3.LUT R10, R7, R10, RZ, 0xc0, !PT ;  /* 0x0000000a070a7212 */ /* 0x000fe400078ec0ff */
[----:B------:R-:W-:-:S02]  /*4880*/  PRMT R95, R4, 0x5410, R95 ;  /* 0x00005410045f7816 */ /* 0x000fc4000000005f */
[C---:B------:R-:W-:Y:S02]  /*4890*/  LOP3.LUT R4, R93.reuse, 0xffff, RZ, 0xc0, !PT ;  /* 0x0000ffff5d047812 */ /* 0x040fe400078ec0ff */
[----:B------:R-:W-:Y:S02]  /*48a0*/  LOP3.LUT R7, R100, 0xff00ff, RZ, 0xc0, !PT ;  /* 0x00ff00ff64077812 */ /* 0x000fe400078ec0ff */
[----:B------:R-:W-:Y:S02]  /*48b0*/  SHF.R.U32.HI R4, RZ, 0x8, R4 ;  /* 0x00000008ff047819 */ /* 0x000fe40000011604 */
[----:B------:R-:W-:Y:S02]  /*48c0*/  PRMT R6, R93, 0x7632, R6 ;  /* 0x000076325d067816 */ /* 0x000fe40000000006 */
[----:B------:R-:W-:Y:S02]  /*48d0*/  PRMT R97, R97, 0x5410, R4 ;  /* 0x0000541061617816 */ /* 0x000fe40000000004 */
[----:B------:R-:W-:-:S02]  /*48e0*/  F2FP.F16.F32.PACK_AB R4, R35, R88 ;  /* 0x000000582304723e */ /* 0x000fc400000000ff */
[--C-:B------:R-:W-:Y:S02]  /*48f0*/  HSET2.LE.AND R7, R7, R130.reuse, PT ;  /* 0x0000008207077233 */ /* 0x100fe40003803000 */
[----:B------:R-:W-:Y:S02]  /*4900*/  LOP3.LUT R11, R4, R11, RZ, 0xc0, !PT ;  /* 0x0000000b040b7212 */ /* 0x000fe400078ec0ff */
[----:B------:R-:W-:Y:S02]  /*4910*/  F2FP.F16.F32.PACK_AB R4, R135, R30 ;  /* 0x0000001e8704723e */ /* 0x000fe400000000ff */
[--C-:B-1----:R-:W-:Y:S02]  /*4920*/  HSET2.LE.AND R9, R95, R130.reuse, PT ;  /* 0x000000825f097233 */ /* 0x102fe40003803000 */
[----:B------:R-:W-:Y:S02]  /*4930*/  LOP3.LUT R7, R4, R7, RZ, 0xc0, !PT ;  /* 0x0000000704077212 */ /* 0x000fe400078ec0ff */
[----:B------:R-:W-:-:S02]  /*4940*/  HSET2.LE.AND R5, R5, R130, PT ;  /* 0x0000008205057233 */ /* 0x000fc40003803000 */
[----:B--2---:R-:W-:Y:S02]  /*4950*/  F2FP.F16.F32.PACK_AB R4, R89, R90 ;  /* 0x0000005a5904723e */ /* 0x004fe400000000ff */
[----:B------:R-:W-:Y:S02]  /*4960*/  F2FP.F16.F32.PACK_AB R8, R33, R34 ;  /* 0x000000222108723e */ /* 0x000fe400000000ff */
[----:B------:R-:W-:Y:S02]  /*4970*/  SHF.R.U32.HI R93, RZ, 0x18, R93 ;  /* 0x00000018ff5d7819 */ /* 0x000fe4000001165d */
[----:B------:R-:W-:Y:S02]  /*4980*/  LOP3.LUT R6, R6, 0xff, RZ, 0xc0, !PT ;  /* 0x000000ff06067812 */ /* 0x000fe400078ec0ff */
[----:B------:R-:W-:Y:S02]  /*4990*/  LOP3.LUT R9, R4, R9, RZ, 0xc0, !PT ;  /* 0x0000000904097212 */ /* 0x000fe400078ec0ff */
[----:B------:R-:W-:-:S02]  /*49a0*/  LOP3.LUT R8, R8, R5, RZ, 0xc0, !PT ;  /* 0x0000000508087212 */ /* 0x000fc400078ec0ff */
[--C-:B------:R-:W-:Y:S02]  /*49b0*/  HSET2.LE.AND R4, R97, R130.reuse, PT ;  /* 0x0000008261047233 */ /* 0x100fe40003803000 */
[----:B------:R-:W-:Y:S02]  /*49c0*/  PRMT R93, R6, 0x5410, R93 ;  /* 0x00005410065d7816 */ /* 0x000fe4000000005d */
[----:B----4-:R-:W-:Y:S02]  /*49d0*/  F2FP.F16.F32.PACK_AB R5, R26, R27 ;  /* 0x0000001b1a05723e */ /* 0x010fe400000000ff */
[--C-:B------:R-:W-:Y:S02]  /*49e0*/  HSET2.LE.AND R6, R101, R130.reuse, PT ;  /* 0x0000008265067233 */ /* 0x100fe40003803000 */
[----:B------:R-:W-:Y:S02]  /*49f0*/  LOP3.LUT R4, R5, R4, RZ, 0xc0, !PT ;  /* 0x0000000405047212 */ /* 0x000fe400078ec0ff */
[----:B------:R-:W-:-:S02]  /*4a00*/  HSET2.LE.AND R5, R93, R130, PT ;  /* 0x000000825d057233 */ /* 0x000fc40003803000 */
        /* <DEDUP_REMOVED lines=24> */
[----:B------:R-:W2:Y:S04]  /*4b90*/  LDSM.16.MT88.4 R12, [R86+0x6c00] ;  /* 0x006c0000560c783b */ /* 0x000ea80000004200 */
[----:B------:R-:W3:Y:S03]  /*4ba0*/  LDSM.16.MT88.4 R8, [R113+0x7c00] ;  /* 0x007c00007108783b */ /* 0x000ee60000004200 */
        /* <DEDUP_REMOVED lines=25> */
[----:B---3--:R-:W-:Y:S01]  /*4d40*/  HMMA.16816.F32 R76, R4, R8, R76 ;  /* 0x00000008044c723c */ /* 0x008fe2000000184c */
        /* <DEDUP_REMOVED lines=22> */
[----:B------:R-:W-:Y:S02]  /*4eb0*/  LEA.HI.X R9, R6, R120, R5, 0x1, P0 ;  /* 0x0000007806097211 */ /* 0x000fe400000f0c05 */
[----:B------:R-:W-:Y:S02]  /*4ec0*/  ISETP.GE.AND P0, PT, R117, UR4, PT ;  /* 0x0000000475007c0c */ /* 0x000fe4000bf06270 */
[----:B------:R-:W-:-:S04]  /*4ed0*/  LEA R12, P3, R4, R121, 0x1 ;  /* 0x00000079040c7211 */ /* 0x000fc800078608ff */
[----:B------:R-:W-:Y:S01]  /*4ee0*/  LEA.HI.X R13, R4, R120, R7, 0x1, P3 ;  /* 0x00000078040d7211 */ /* 0x000fe200018f0c07 */
        /* <DEDUP_REMOVED lines=33> */
[----:B------:R-:W-:Y:S04]  /*5100*/  LDSM.16.M88.4 R88, [R114] ;  /* 0x000000007258783b */ /* 0x000fe80000000200 */
[----:B-1----:R-:W1:Y:S04]  /*5110*/  LDSM.16.M88.4 R8, [R112+0x3000] ;  /* 0x003000007008783b */ /* 0x002e680000000200 */
[----:B------:R-:W5:Y:S04]  /*5120*/  LDSM.16.M88.4 R20, [R112+0x3400] ;  /* 0x003400007014783b */ /* 0x000f680000000200 */
[----:B--2---:R-:W2:Y:S04]  /*5130*/  LDSM.16.M88.4 R12, [R115+0x3800] ;  /* 0x00380000730c783b */ /* 0x004ea80000000200 */
[----:B------:R-:W-:Y:S04]  /*5140*/  LDSM.16.M88.4 R92, [R115+0x3c00] ;  /* 0x003c0000735c783b */ /* 0x000fe80000000200 */
[----:B------:R-:W0:Y:S01]  /*5150*/  LDGDEPBAR ;  /* 0x00000000000079af */ /* 0x000e220000000000 */
[C---:B---3--:R-:W-:Y:S08]  /*5160*/  HMMA.16816.F32 R32, R4.reuse, R28, RZ ;  /* 0x0000001c0420723c */ /* 0x048ff000000018ff */
[C---:B------:R-:W-:Y:S08]  /*5170*/  HMMA.16816.F32 R28, R4.reuse, R30, RZ ;  /* 0x0000001e041c723c */ /* 0x040ff000000018ff */
[C---:B----4-:R-:W-:Y:S08]  /*5180*/  HMMA.16816.F32 R24, R4.reuse, R16, RZ ;  /* 0x000000100418723c */ /* 0x050ff000000018ff */
[----:B------:R-:W-:Y:S08]  /*5190*/  HMMA.16816.F32 R16, R4, R18, RZ ;  /* 0x000000120410723c */ /* 0x000ff000000018ff */
[C---:B-1----:R-:W-:Y:S08]  /*51a0*/  HMMA.16816.F32 R32, R88.reuse, R8, R32 ;  /* 0x000000085820723c */ /* 0x042ff00000001820 */
[C---:B------:R-:W-:Y:S01]  /*51b0*/  HMMA.16816.F32 R28, R88.reuse, R10, R28 ;  /* 0x0000000a581c723c */ /* 0x040fe2000000181c */
[----:B------:R-:W1:Y:S07]  /*51c0*/  LDSM.16.M88.4 R8, [R112+0x3800] ;  /* 0x003800007008783b */ /* 0x000e6e0000000200 */
[C---:B-----5:R-:W-:Y:S08]  /*51d0*/  HMMA.16816.F32 R24, R88.reuse, R20, R24 ;  /* 0x000000145818723c */ /* 0x060ff00000001818 */
[----:B------:R-:W-:Y:S08]  /*51e0*/  HMMA.16816.F32 R20, R88, R22, R16 ;  /* 0x000000165814723c */ /* 0x000ff00000001810 */
[C---:B--2---:R-:W-:Y:S08]  /*51f0*/  HMMA.16816.F32 R16, R4.reuse, R12, RZ ;  /* 0x0000000c0410723c */ /* 0x044ff000000018ff */
[----:B------:R-:W-:-:S12]  /*5200*/  HMMA.16816.F32 R12, R4, R14, RZ ;  /* 0x0000000e040c723c */ /* 0x000fd800000018ff */
[C---:B-1----:R-:W-:Y:S08]  /*5210*/  HMMA.16816.F32 R16, R88.reuse, R8, R16 ;  /* 0x000000085810723c */ /* 0x042ff00000001810 */
[----:B------:R-:W-:Y:S08]  /*5220*/  HMMA.16816.F32 R12, R88, R10, R12 ;  /* 0x0000000a580c723c */ /* 0x000ff0000000180c */
[C---:B------:R-:W-:Y:S08]  /*5230*/  HMMA.16816.F32 R8, R4.reuse, R92, RZ ;  /* 0x0000005c0408723c */ /* 0x040ff000000018ff */
[----:B------:R-:W-:Y:S01]  /*5240*/  HMMA.16816.F32 R4, R4, R94, RZ ;  /* 0x0000005e0404723c */ /* 0x000fe200000018ff */
[----:B------:R-:W1:Y:S11]  /*5250*/  LDSM.16.M88.4 R92, [R112+0x3c00] ;  /* 0x003c0000705c783b */ /* 0x000e760000000200 */
        /* <DEDUP_REMOVED lines=51> */
[----:B------:R-:W1:Y:S01]  /*5590*/  LDSM.16.M88.4 R88, [R112+0x5c00] ;  /* 0x005c00007058783b */ /* 0x000e620000000200 */
[----:B------:R-:W-:-:S06]  /*55a0*/  DEPBAR.LE SB0, 0x0 ;  /* 0x000080000000791a */ /* 0x000fcc0000000000 */
[C---:B-1----:R-:W-:Y:S01]  /*55b0*/  HMMA.16816.F32 R4, R92.reuse, R90, R4 ;  /* 0x0000005a5c04723c */ /* 0x042fe20000001804 */
[----:B------:R-:W-:Y:S01]  /*55c0*/  VIADD R91, R87, 0xfffffff8 ;  /* 0xfffffff8575b7836 */ /* 0x000fe20000000000 */
[----:B------:R-:W-:Y:S04]  /*55d0*/  BAR.SYNC.DEFER_BLOCKING 0x0 ;  /* 0x0000000000007b1d */ /* 0x000fe80000010000 */
[----:B------:R-:W-:Y:S02]  /*55e0*/  ISETP.GE.AND P5, PT, R91, R85, PT ;  /* 0x000000555b00720c */ /* 0x000fe40003fa6270 */
[----:B------:R-:W-:Y:S01]  /*55f0*/  HMMA.16816.F32 R8, R92, R88, R8 ;  /* 0x000000585c08723c */ /* 0x000fe20000001808 */
[----:B------:R-:W-:Y:S01]  /*5600*/  VIADD R89, R87, 0xffffffc0 ;  /* 0xffffffc057597836 */ /* 0x000fe20000000000 */
[----:B------:R-:W-:-:S02]  /*5610*/  ISETP.GE.AND P4, PT, R91, R84, PT ;  /* 0x000000545b00720c */ /* 0x000fc40003f86270 */
[----:B------:R-:W-:Y:S02]  /*5620*/  I2FP.F32.U32 R91, R91 ;  /* 0x0000005b005b7245 */ /* 0x000fe40000201000 */
[C---:B------:R-:W-:Y:S02]  /*5630*/  ISETP.GE.AND P3, PT, R89.reuse, R85, PT ;  /* 0x000000555900720c */ /* 0x040fe40003f66270 */
[----:B------:R-:W-:Y:S02]  /*5640*/  ISETP.GE.AND P6, PT, R89, R84, PT ;  /* 0x000000545900720c */ /* 0x000fe40003fc6270 */
[----:B------:R-:W-:Y:S01]  /*5650*/  I2FP.F32.U32 R89, R89 ;  /* 0x0000005900597245 */ /* 0x000fe20000201000 */
[----:B------:R-:W-:-:S04]  /*5660*/  FFMA.FTZ R6, R91, UR5, R6 ;  /* 0x000000055b067c23 */ /* 0x000fc80008010006 */
[C---:B------:R-:W-:Y:S01]  /*5670*/  FFMA.FTZ R32, R89.reuse, UR5, R32 ;  /* 0x0000000559207c23 */ /* 0x040fe20008010020 */
[----:B------:R-:W-:Y:S01]  /*5680*/  FFMA.FTZ R34, R89, UR5, R34 ;  /* 0x0000000559227c23 */ /* 0x000fe20008010022 */
[----:B------:R-:W-:Y:S01]  /*5690*/  FFMA.FTZ R89, R91, UR5, R4 ;  /* 0x000000055b597c23 */ /* 0x000fe20008010004 */
[C---:B------:R-:W-:Y:S01]  /*56a0*/  VIADD R4, R87.reuse, 0xffffffc1 ;  /* 0xffffffc157047836 */ /* 0x040fe20000000000 */
[----:B------:R-:W-:Y:S01]  /*56b0*/  FSEL R88, R6, -INF , !P4 ;  /* 0xff80000006587808 */ /* 0x000fe20006000000 */
[----:B------:R-:W-:Y:S01]  /*56c0*/  VIADD R91, R87, 0xffffffc8 ;  /* 0xffffffc8575b7836 */ /* 0x000fe20000000000 */
[----:B------:R-:W-:Y:S02]  /*56d0*/  FSEL R107, R32, -INF , !P3 ;  /* 0xff800000206b7808 */ /* 0x000fe40005800000 */
[----:B------:R-:W-:Y:S02]  /*56e0*/  FSEL R157, R34, -INF , !P6 ;  /* 0xff800000229d7808 */ /* 0x000fe40007000000 */
[----:B------:R-:W-:-:S02]  /*56f0*/  ISETP.GE.AND P3, PT, R4, R85, PT ;  /* 0x000000550400720c */ /* 0x000fc40003f66270 */
[----:B------:R-:W-:Y:S02]  /*5700*/  ISETP.GE.AND P6, PT, R4, R84, PT ;  /* 0x000000540400720c */ /* 0x000fe40003fc6270 */
[----:B------:R-:W-:Y:S02]  /*5710*/  I2FP.F32.U32 R4, R4 ;  /* 0x0000000400047245 */ /* 0x000fe40000201000 */
[----:B------:R-:W-:Y:S02]  /*5720*/  FSEL R89, R89, -INF , !P5 ;  /* 0xff80000059597808 */ /* 0x000fe40006800000 */
[C---:B------:R-:W-:Y:S01]  /*5730*/  ISETP.GE.AND P5, PT, R91.reuse, R85, PT ;  /* 0x000000555b00720c */ /* 0x040fe20003fa6270 */
[C---:B------:R-:W-:Y:S01]  /*5740*/  FFMA.FTZ R6, R4.reuse, UR5, R33 ;  /* 0x0000000504067c23 */ /* 0x040fe20008010021 */
[----:B------:R-:W-:Y:S01]  /*5750*/  ISETP.GE.AND P4, PT, R91, R84, PT ;  /* 0x000000545b00720c */ /* 0x000fe20003f86270 */
[----:B------:R-:W-:Y:S01]  /*5760*/  FFMA.FTZ R33, R4, UR5, R35 ;  /* 0x0000000504217c23 */ /* 0x000fe20008010023 */
[----:B------:R-:W-:Y:S01]  /*5770*/  I2FP.F32.U32 R91, R91 ;  /* 0x0000005b005b7245 */ /* 0x000fe20000201000 */
[----:B------:R-:W-:Y:S01]  /*5780*/  VIADD R4, R87, 0xffffffc9 ;  /* 0xffffffc957047836 */ /* 0x000fe20000000000 */
[----:B------:R-:W-:-:S02]  /*5790*/  FSEL R35, R6, -INF , !P3 ;  /* 0xff80000006237808 */ /* 0x000fc40005800000 */
[----:B------:R-:W-:Y:S01]  /*57a0*/  FSEL R33, R33, -INF , !P6 ;  /* 0xff80000021217808 */ /* 0x000fe20007000000 */
[C---:B------:R-:W-:Y:S01]  /*57b0*/  FFMA.FTZ R28, R91.reuse, UR5, R28 ;  /* 0x000000055b1c7c23 */ /* 0x040fe2000801001c */
[----:B------:R-:W-:Y:S01]  /*57c0*/  FFMA.FTZ R30, R91, UR5, R30 ;  /* 0x000000055b1e7c23 */ /* 0x000fe2000801001e */
[CC--:B------:R-:W-:Y:S01]  /*57d0*/  ISETP.GE.AND P3, PT, R4.reuse, R85.reuse, PT ;  /* 0x000000550400720c */ /* 0x0c0fe20003f66270 */
[----:B------:R-:W-:Y:S01]  /*57e0*/  VIADD R91, R87, 0xffffffd0 ;  /* 0xffffffd0575b7836 */ /* 0x000fe20000000000 */
[----:B------:R-:W-:Y:S02]  /*57f0*/  ISETP.GE.AND P6, PT, R4, R84, PT ;  /* 0x000000540400720c */ /* 0x000fe40003fc6270 */
[----:B------:R-:W-:Y:S02]  /*5800*/  I2FP.F32.U32 R4, R4 ;  /* 0x0000000400047245 */ /* 0x000fe40000201000 */
[----:B------:R-:W-:Y:S02]  /*5810*/  FSEL R105, R28, -INF , !P5 ;  /* 0xff8000001c697808 */ /* 0x000fe40006800000 */
[----:B------:R-:W-:Y:S01]  /*5820*/  FSEL R103, R30, -INF , !P4 ;  /* 0xff8000001e677808 */ /* 0x000fe20006000000 */
[C---:B------:R-:W-:Y:S01]  /*5830*/  FFMA.FTZ R6, R4.reuse, UR5, R29 ;  /* 0x0000000504067c23 */ /* 0x040fe2000801001d */
[C---:B------:R-:W-:Y:S01]  /*5840*/  ISETP.GE.AND P5, PT, R91.reuse, R85, PT ;  /* 0x000000555b00720c */ /* 0x040fe20003fa6270 */
[----:B------:R-:W-:Y:S01]  /*5850*/  FFMA.FTZ R29, R4, UR5, R31 ;  /* 0x00000005041d7c23 */ /* 0x000fe2000801001f */
[----:B------:R-:W-:Y:S01]  /*5860*/  ISETP.GE.AND P4, PT, R91, R84, PT ;  /* 0x000000545b00720c */ /* 0x000fe20003f86270 */
[----:B------:R-:W-:Y:S01]  /*5870*/  VIADD R4, R87, 0xffffffd1 ;  /* 0xffffffd157047836 */ /* 0x000fe20000000000 */
[----:B------:R-:W-:-:S02]  /*5880*/  I2FP.F32.U32 R91, R91 ;  /* 0x0000005b005b7245 */ /* 0x000fc40000201000 */
[----:B------:R-:W-:Y:S01]  /*5890*/  FSEL R31, R6, -INF , !P3 ;  /* 0xff800000061f7808 */ /* 0x000fe20005800000 */
[----:B------:R-:W-:Y:S01]  /*58a0*/  VIADD R6, R87, 0xfffffff9 ;  /* 0xfffffff957067836 */ /* 0x000fe20000000000 */
[----:B------:R-:W-:Y:S01]  /*58b0*/  FSEL R29, R29, -INF , !P6 ;  /* 0xff8000001d1d7808 */ /* 0x000fe20007000000 */
[C---:B------:R-:W-:Y:S01]  /*58c0*/  FFMA.FTZ R24, R91.reuse, UR5, R24 ;  /* 0x000000055b187c23 */ /* 0x040fe20008010018 */
[----:B------:R-:W-:Y:S01]  /*58d0*/  FFMA.FTZ R26, R91, UR5, R26 ;  /* 0x000000055b1a7c23 */ /* 0x000fe2000801001a */
[C---:B------:R-:W-:Y:S01]  /*58e0*/  ISETP.GE.AND P3, PT, R4.reuse, R85, PT ;  /* 0x000000550400720c */ /* 0x040fe20003f66270 */
[----:B------:R-:W-:Y:S01]  /*58f0*/  VIADD R91, R87, 0xffffffd8 ;  /* 0xffffffd8575b7836 */ /* 0x000fe20000000000 */
[----:B------:R-:W-:Y:S02]  /*5900*/  ISETP.GE.AND P6, PT, R4, R84, PT ;  /* 0x000000540400720c */ /* 0x000fe40003fc6270 */
[----:B------:R-:W-:Y:S02]  /*5910*/  I2FP.F32.U32 R4, R4 ;  /* 0x0000000400047245 */ /* 0x000fe40000201000 */
[----:B------:R-:W-:-:S02]  /*5920*/  FSEL R143, R24, -INF , !P5 ;  /* 0xff800000188f7808 */ /* 0x000fc40006800000 */
[----:B------:R-:W-:Y:S01]  /*5930*/  FSEL R109, R26, -INF , !P4 ;  /* 0xff8000001a6d7808 */ /* 0x000fe20006000000 */
[C---:B------:R-:W-:Y:S01]  /*5940*/  FFMA.FTZ R25, R4.reuse, UR5, R25 ;  /* 0x0000000504197c23 */ /* 0x040fe20008010019 */
[C---:B------:R-:W-:Y:S01]  /*5950*/  ISETP.GE.AND P5, PT, R91.reuse, R85, PT ;  /* 0x000000555b00720c */ /* 0x040fe20003fa6270 */
[----:B------:R-:W-:Y:S01]  /*5960*/  FFMA.FTZ R27, R4, UR5, R27 ;  /* 0x00000005041b7c23 */ /* 0x000fe2000801001b */
[----:B------:R-:W-:Y:S01]  /*5970*/  ISETP.GE.AND P4, PT, R91, R84, PT ;  /* 0x000000545b00720c */ /* 0x000fe20003f86270 */
[----:B------:R-:W-:Y:S01]  /*5980*/  VIADD R4, R87, 0xffffffd9 ;  /* 0xffffffd957047836 */ /* 0x000fe20000000000 */
[----:B------:R-:W-:Y:S02]  /*5990*/  I2FP.F32.U32 R91, R91 ;  /* 0x0000005b005b7245 */ /* 0x000fe40000201000 */
[----:B------:R-:W-:Y:S01]  /*59a0*/  FSEL R151, R25, -INF , !P3 ;  /* 0xff80000019977808 */ /* 0x000fe20005800000 */
[----:B------:R-:W-:Y:S01]  /*59b0*/  VIADD R25, R87, 0xffffffe0 ;  /* 0xffffffe057197836 */ /* 0x000fe20000000000 */
[----:B------:R-:W-:Y:S01]  /*59c0*/  FSEL R111, R27, -INF , !P6 ;  /* 0xff8000001b6f7808 */ /* 0x000fe20007000000 */
[C---:B------:R-:W-:Y:S01]  /*59d0*/  FFMA.FTZ R20, R91.reuse, UR5, R20 ;  /* 0x000000055b147c23 */ /* 0x040fe20008010014 */
[----:B------:R-:W-:Y:S01]  /*59e0*/  FFMA.FTZ R22, R91, UR5, R22 ;  /* 0x000000055b167c23 */ /* 0x000fe20008010016 */
[----:B------:R-:W-:-:S02]  /*59f0*/  ISETP.GE.AND P3, PT, R4, R85, PT ;  /* 0x000000550400720c */ /* 0x000fc40003f66270 */
        /* <DEDUP_REMOVED lines=15> */
[C---:B------:R-:W-:Y:S02]  /*5af0*/  ISETP.GE.AND P3, PT, R4.reuse, R85, PT ;  /* 0x000000550400720c */ /* 0x040fe40003f66270 */
        /* <DEDUP_REMOVED lines=16> */
[-C--:B------:R-:W-:Y:S02]  /*5c00*/  ISETP.GE.AND P6, PT, R4, R84.reuse, PT ;  /* 0x000000540400720c */ /* 0x080fe40003fc6270 */
[----:B------:R-:W-:Y:S02]  /*5c10*/  FSEL R94, R12, -INF , !P5 ;  /* 0xff8000000c5e7808 */ /* 0x000fe40006800000 */
[----:B------:R-:W-:Y:S02]  /*5c20*/  FSEL R92, R14, -INF , !P4 ;  /* 0xff8000000e5c7808 */ /* 0x000fe40006000000 */
[C---:B------:R-:W-:Y:S02]  /*5c30*/  ISETP.GE.AND P5, PT, R17.reuse, R85, PT ;  /* 0x000000551100720c */ /* 0x040fe40003fa6270 */
[----:B------:R-:W-:Y:S02]  /*5c40*/  ISETP.GE.AND P4, PT, R17, R84, PT ;  /* 0x000000541100720c */ /* 0x000fe40003f86270 */
[----:B------:R-:W-:-:S02]  /*5c50*/  I2FP.F32.U32 R4, R4 ;  /* 0x0000000400047245 */ /* 0x000fc40000201000 */
[----:B------:R-:W-:-:S03]  /*5c60*/  I2FP.F32.U32 R17, R17 ;  /* 0x0000001100117245 */ /* 0x000fc60000201000 */
[C---:B------:R-:W-:Y:S01]  /*5c70*/  FFMA.FTZ R13, R4.reuse, UR5, R13 ;  /* 0x00000005040d7c23 */ /* 0x040fe2000801000d */
[----:B------:R-:W-:Y:S01]  /*5c80*/  FFMA.FTZ R15, R4, UR5, R15 ;  /* 0x00000005040f7c23 */ /* 0x000fe2000801000f */
[----:B------:R-:W-:Y:S01]  /*5c90*/  FFMA.FTZ R8, R17, UR5, R8 ;  /* 0x0000000511087c23 */ /* 0x000fe20008010008 */
[----:B------:R-:W-:Y:S02]  /*5ca0*/  VIADD R4, R87, 0xfffffff1 ;  /* 0xfffffff157047836 */ /* 0x000fe40000000000 */
[----:B------:R-:W-:Y:S01]  /*5cb0*/  FFMA.FTZ R10, R17, UR5, R10 ;  /* 0x00000005110a7c23 */ /* 0x000fe2000801000a */
[----:B------:R-:W-:Y:S02]  /*5cc0*/  FSEL R95, R13, -INF , !P3 ;  /* 0xff8000000d5f7808 */ /* 0x000fe40005800000 */
[----:B------:R-:W-:Y:S02]  /*5cd0*/  FSEL R98, R8, -INF , !P5 ;  /* 0xff80000008627808 */ /* 0x000fe40006800000 */
[----:B------:R-:W-:-:S02]  /*5ce0*/  ISETP.GE.AND P3, PT, R4, R85, PT ;  /* 0x000000550400720c */ /* 0x000fc40003f66270 */
[----:B------:R-:W-:Y:S02]  /*5cf0*/  ISETP.GE.AND P5, PT, R4, R84, PT ;  /* 0x000000540400720c */ /* 0x000fe40003fa6270 */
[----:B------:R-:W-:Y:S02]  /*5d00*/  I2FP.F32.U32 R4, R4 ;  /* 0x0000000400047245 */ /* 0x000fe40000201000 */
[----:B------:R-:W-:Y:S02]  /*5d10*/  FSEL R87, R15, -INF , !P6 ;  /* 0xff8000000f577808 */ /* 0x000fe40007000000 */
[----:B------:R-:W-:Y:S01]  /*5d20*/  FSEL R97, R10, -INF , !P4 ;  /* 0xff8000000a617808 */ /* 0x000fe20006000000 */
[----:B------:R-:W-:Y:S01]  /*5d30*/  FFMA.FTZ R9, R4, UR5, R9 ;  /* 0x0000000504097c23 */ /* 0x000fe20008010009 */
[----:B------:R-:W-:Y:S01]  /*5d40*/  ISETP.GE.AND P6, PT, R6, R85, PT ;  /* 0x000000550600720c */ /* 0x000fe20003fc6270 */
[----:B------:R-:W-:Y:S01]  /*5d50*/  FFMA.FTZ R11, R4, UR5, R11 ;  /* 0x00000005040b7c23 */ /* 0x000fe2000801000b */
[----:B------:R-:W-:-:S02]  /*5d60*/  ISETP.GE.AND P4, PT, R6, R84, PT ;  /* 0x000000540600720c */ /* 0x000fc40003f86270 */
[----:B------:R-:W-:Y:S02]  /*5d70*/  FSEL R101, R9, -INF , !P3 ;  /* 0xff80000009657808 */ /* 0x000fe40005800000 */
[----:B------:R-:W-:Y:S02]  /*5d80*/  ISETP.GE.U32.AND P3, PT, R3, 0x3, PT ;  /* 0x000000030300780c */ /* 0x000fe40003f66070 */
[----:B------:R-:W-:Y:S02]  /*5d90*/  I2FP.F32.U32 R6, R6 ;  /* 0x0000000600067245 */ /* 0x000fe40000201000 */
[----:B------:R-:W-:-:S03]  /*5da0*/  FSEL R100, R11, -INF , !P5 ;  /* 0xff8000000b647808 */ /* 0x000fc60006800000 */
[C---:B------:R-:W-:Y:S01]  /*5db0*/  FFMA.FTZ R5, R6.reuse, UR5, R5 ;  /* 0x0000000506057c23 */ /* 0x040fe20008010005 */
[----:B------:R-:W-:-:S04]  /*5dc0*/  FFMA.FTZ R7, R6, UR5, R7 ;  /* 0x0000000506077c23 */ /* 0x000fc80008010007 */
        /* <DEDUP_REMOVED lines=45> */
.L_x_1049:
[----:B------:R2:W-:Y:S02]  /*60a0*/  STS.128 [R127+0x5800], RZ ;  /* 0x005800ff7f007388 */ /* 0x0005e40000000c00 */
.L_x_1050:
[----:B------:R-:W-:Y:S05]  /*60b0*/  BSYNC.RECONVERGENT B0 ;  /* 0x0000000000007941 */ /* 0x000fea0003800200 */
.L_x_1048:
[----:B------:R-:W0:Y:S02]  /*60c0*/  LDGDEPBAR ;  /* 0x00000000000079af */ /* 0x000e240000000000 */
.L_x_1047:
[----:B------:R-:W-:Y:S01]  /*60d0*/  FMNMX3.FTZ R4, R2, R107, R35, !PT ;  /* 0x0000006b02047276 */ /* 0x000fe20007810023 */
[----:B------:R-:W-:Y:S01]  /*60e0*/  LDSM.16.MT88.4 R12, [R113+0x6000] ;  /* 0x00600000710c783b */ /* 0x000fe20000004200 */
[----:B-1-3--:R-:W-:Y:S02]  /*60f0*/  FMNMX3.FTZ R8, R0, R157, R33, !PT ;  /* 0x0000009d00087276 */ /* 0x00afe40007810021 */
[----:B------:R-:W-:Y:S01]  /*6100*/  FMNMX3.FTZ R4, R4, R105, R31, !PT ;  /* 0x0000006904047276 */ /* 0x000fe2000781001f */
[----:B------:R-:W-:Y:S01]  /*6110*/  LDSM.16.MT88.4 R20, [R86+0x6000] ;  /* 0x006000005614783b */ /* 0x000fe20000004200 */
[----:B------:R-:W-:Y:S02]  /*6120*/  FMNMX3.FTZ R8, R8, R103, R29, !PT ;  /* 0x0000006708087276 */ /* 0x000fe4000781001d */
[----:B------:R-:W-:Y:S02]  /*6130*/  FMNMX3.FTZ R4, R4, R143, R151, !PT ;  /* 0x0000008f04047276 */ /* 0x000fe40007810097 */
[----:B------:R-:W-:-:S02]  /*6140*/  FMNMX3.FTZ R8, R8, R109, R111, !PT ;  /* 0x0000006d08087276 */ /* 0x000fc4000781006f */
[----:B------:R-:W-:Y:S01]  /*6150*/  FMNMX3.FTZ R9, R4, R149, R153, !PT ;  /* 0x0000009504097276 */ /* 0x000fe20007810099 */
[----:B------:R-:W-:Y:S01]  /*6160*/  VIADD R4, R3, 0xfffffffe ;  /* 0xfffffffe03047836 */ /* 0x000fe20000000000 */
[----:B------:R-:W-:Y:S02]  /*6170*/  FMNMX3.FTZ R8, R8, R145, R147, !PT ;  /* 0x0000009108087276 */ /* 0x000fe40007810093 */
[----:B------:R-:W-:Y:S01]  /*6180*/  FMNMX3.FTZ R9, R9, R91, R96, !PT ;  /* 0x0000005b09097276 */ /* 0x000fe20007810060 */
[----:B------:R-:W-:Y:S01]  /*6190*/  IMAD.SHL.U32 R7, R4, 0x2, RZ ;  /* 0x0000000204077824 */ /* 0x000fe200078e00ff */
[----:B------:R-:W-:Y:S02]  /*61a0*/  FMNMX3.FTZ R8, R8, R90, R93, !PT ;  /* 0x0000005a08087276 */ /* 0x000fe4000781005d */
[----:B------:R-:W-:Y:S02]  /*61b0*/  FMNMX3.FTZ R9, R9, R94, R95, !PT ;  /* 0x0000005e09097276 */ /* 0x000fe4000781005f */
[----:B------:R-:W-:-:S02]  /*61c0*/  FMNMX3.FTZ R8, R8, R92, R87, !PT ;  /* 0x0000005c08087276 */ /* 0x000fc40007810057 */
[----:B------:R-:W-:Y:S02]  /*61d0*/  FMNMX3.FTZ R9, R9, R98, R101, !PT ;  /* 0x0000006209097276 */ /* 0x000fe40007810065 */
[----:B------:R-:W-:Y:S02]  /*61e0*/  FMNMX3.FTZ R8, R8, R97, R100, !PT ;  /* 0x0000006108087276 */ /* 0x000fe40007810064 */
[----:B------:R-:W-:Y:S02]  /*61f0*/  FMNMX3.FTZ R9, R9, R89, R102, !PT ;  /* 0x0000005909097276 */ /* 0x000fe40007810066 */
[----:B------:R-:W-:Y:S02]  /*6200*/  FMNMX3.FTZ R8, R8, R88, R99, !PT ;  /* 0x0000005808087276 */ /* 0x000fe40007810063 */
[----:B------:R-:W-:Y:S01]  /*6210*/  LOP3.LUT R4, R7, UR25, R139, 0x96, !PT ;  /* 0x0000001907047c12 */ /* 0x000fe2000f8e968b */
[----:B------:R-:W1:Y:S04]  /*6220*/  SHFL.BFLY PT, R6, R9, 0x2, 0x1f ;  /* 0x0c401f0009067f89 */ /* 0x000e6800000e0000 */
[----:B------:R-:W3:Y:S01]  /*6230*/  SHFL.BFLY PT, R5, R8, 0x2, 0x1f ;  /* 0x0c401f0008057f89 */ /* 0x000ee200000e0000 */
[----:B------:R-:W-:-:S05]  /*6240*/  IMAD.WIDE.U32 R10, R4, -0x326172a9, RZ ;  /* 0xcd9e8d57040a7825 */ /* 0x000fca00078e00ff */
[----:B------:R-:W-:Y:S02]  /*6250*/  LOP3.LUT R4, R140, UR29, R11, 0x96, !PT ;  /* 0x0000001d8c047c12 */ /* 0x000fe4000f8e960b */
[----:B------:R-:W-:-:S05]  /*6260*/  LOP3.LUT R10, R10, UR28, R133, 0x96, !PT ;  /* 0x0000001c0a0a7c12 */ /* 0x000fca000f8e9685 */
[----:B------:R-:W-:Y:S01]  /*6270*/  IMAD.WIDE.U32 R10, R10, -0x2daee0ad, RZ ;  /* 0xd2511f530a0a7825 */ /* 0x000fe200078e00ff */
[----:B-1----:R-:W-:Y:S02]  /*6280*/  FMNMX.FTZ R6, R9, R6, !PT ;  /* 0x0000000609067209 */ /* 0x002fe40007810000 */
[----:B---3--:R-:W-:-:S03]  /*6290*/  FMNMX.FTZ R5, R8, R5, !PT ;  /* 0x0000000508057209 */ /* 0x008fc60007810000 */
[----:B------:R-:W1:Y:S04]  /*62a0*/  SHFL.BFLY PT, R85, R6, 0x1, 0x1f ;  /* 0x0c201f0006557f89 */ /* 0x000e6800000e0000 */
[----:B------:R-:W3:Y:S01]  /*62b0*/  SHFL.BFLY PT, R84, R5, 0x1, 0x1f ;  /* 0x0c201f0005547f89 */ /* 0x000ee200000e0000 */
[----:B-1----:R-:W-:Y:S01]  /*62c0*/  FMNMX.FTZ R85, R6, R85, !PT ;  /* 0x0000005506557209 */ /* 0x002fe20007810000 */
[----:B------:R-:W-:Y:S01]  /*62d0*/  IMAD.WIDE.U32 R6, R4, -0x2daee0ad, RZ ;  /* 0xd2511f5304067825 */ /* 0x000fe200078e00ff */
[----:B---3--:R-:W-:-:S03]  /*62e0*/  FMNMX.FTZ R84, R5, R84, !PT ;  /* 0x0000005405547209 */ /* 0x008fc60007810000 */
[C---:B------:R-:W-:Y:S01]  /*62f0*/  FMUL.FTZ R108, R85.reuse, UR31 ;  /* 0x0000001f556c7c20 */ /* 0x040fe20008410000 */
[----:B------:R-:W-:Y:S02]  /*6300*/  LOP3.LUT R4, R136, UR27, R7, 0x96, !PT ;  /* 0x0000001b88047c12 */ /* 0x000fe4000f8e9607 */
[----:B------:R-:W-:Y:S01]  /*6310*/  LOP3.LUT R6, R6, UR23, R11, 0x96, !PT ;  /* 0x0000001706067c12 */ /* 0x000fe2000f8e960b */
[C---:B------:R-:W-:Y:S01]  /*6320*/  FMUL.FTZ R104, R84.reuse, UR31 ;  /* 0x0000001f54687c20 */ /* 0x040fe20008410000 */
[----:B------:R-:W-:Y:S01]  /*6330*/  FSETP.NEU.FTZ.AND P0, PT, R84, -INF , PT ;  /* 0xff8000005400780b */ /* 0x000fe20003f1d000 */
[----:B------:R-:W-:Y:S01]  /*6340*/  IMAD.WIDE.U32 R154, R4, -0x326172a9, RZ ;  /* 0xcd9e8d57049a7825 */ /* 0x000fe200078e00ff */
[----:B------:R-:W-:Y:S02]  /*6350*/  FSETP.NEU.FTZ.AND P1, PT, R85, -INF , PT ;  /* 0xff8000005500780b */ /* 0x000fe40003f3d000 */
[----:B------:R-:W-:Y:S01]  /*6360*/  FSEL R5, R84, RZ, P0 ;  /* 0x000000ff54057208 */ /* 0x000fe20000000000 */
[----:B------:R-:W-:Y:S01]  /*6370*/  IMAD.WIDE.U32 R6, R6, -0x326172a9, RZ ;  /* 0xcd9e8d5706067825 */ /* 0x000fe200078e00ff */
[----:B------:R-:W-:-:S02]  /*6380*/  LOP3.LUT R4, R132, UR26, R155, 0x96, !PT ;  /* 0x0000001a84047c12 */ /* 0x000fc4000f8e969b */
[----:B------:R-:W-:Y:S01]  /*6390*/  FSEL R108, R108, RZ, P1 ;  /* 0x000000ff6c6c7208 */ /* 0x000fe20000800000 */
[----:B------:R-:W-:Y:S01]  /*63a0*/  FADD.FTZ R8, R0, -R5 ;  /* 0x8000000500087221 */ /* 0x000fe20000010000 */
        /* <DEDUP_REMOVED lines=8> */
[----:B------:R-:W-:Y:S01]  /*6430*/  FSEL R104, R104, RZ, P0 ;  /* 0x000000ff68687208 */ /* 0x000fe20000000000 */
[----:B------:R-:W-:Y:S01]  /*6440*/  MUFU.EX2 R106, R106 ;  /* 0x0000006a006a7308 */ /* 0x000fe20000000800 */
[----:B------:R-:W-:Y:S01]  /*6450*/  LOP3.LUT R4, R4, UR12, R155, 0x96, !PT ;  /* 0x0000000c04047c12 */ /* 0x000fe2000f8e969b */
[----:B------:R-:W-:-:S04]  /*6460*/  IMAD.WIDE.U32 R10, R0, -0x326172a9, RZ ;  /* 0xcd9e8d57000a7825 */ /* 0x000fc800078e00ff */
[----:B------:R-:W-:Y:S01]  /*6470*/  FFMA.FTZ R155, R107, UR31, -R108 ;  /* 0x0000001f6b9b7c23 */ /* 0x000fe2000801086c */
[----:B------:R-:W-:Y:S01]  /*6480*/  FFMA.FTZ R103, R103, UR31, -R104 ;  /* 0x0000001f67677c23 */ /* 0x000fe20008010868 */
[----:B------:R-:W-:Y:S01]  /*6490*/  FFMA.FTZ R107, R35, UR31, -R108 ;  /* 0x0000001f236b7c23 */ /* 0x000fe2000801086c */
[----:B------:R-:W-:Y:S01]  /*64a0*/  IMAD.WIDE.U32 R4, R4, -0x326172a9, RZ ;  /* 0xcd9e8d5704047825 */ /* 0x000fe200078e00ff */
[----:B------:R-:W-:Y:S01]  /*64b0*/  LOP3.LUT R110, R6, UR13, R11, 0x96, !PT ;  /* 0x0000000d066e7c12 */ /* 0x000fe2000f8e960b */
[----:B------:R-:W1:Y:S02]  /*64c0*/  MUFU.EX2 R105, R105 ;  /* 0x0000006900697308 */ /* 0x000e640000000800 */
[----:B------:R-:W-:Y:S01]  /*64d0*/  FFMA.FTZ R134, R157, UR31, -R104 ;  /* 0x0000001f9d867c23 */ /* 0x000fe20008010868 */
[----:B------:R-:W-:Y:S01]  /*64e0*/  IMAD.MOV.U32 R0, RZ, RZ, R4 ;  /* 0x000000ffff007224 */ /* 0x000fe200078e0004 */
[----:B------:R-:W-:Y:S01]  /*64f0*/  LOP3.LUT R2, R10, UR8, R5, 0x96, !PT ;  /* 0x000000080a027c12 */ /* 0x000fe2000f8e9605 */
[----:B------:R-:W-:Y:S01]  /*6500*/  FMUL.FTZ R146, R9, UR31 ;  /* 0x0000001f09927c20 */ /* 0x000fe20008410000 */
[----:B------:R-:W-:Y:S01]  /*6510*/  FMUL.FTZ R144, R8, UR31 ;  /* 0x0000001f08907c20 */ /* 0x000fe20008410000 */
[----:B------:R-:W-:Y:S01]  /*6520*/  FFMA.FTZ R143, R143, UR31, -R108 ;  /* 0x0000001f8f8f7c23 */ /* 0x000fe2000801086c */
[----:B------:R-:W-:Y:S01]  /*6530*/  LOP3.LUT R5, R0, 0xff, RZ, 0xc0, !PT ;  /* 0x000000ff00057812 */ /* 0x000fe200078ec0ff */
[----:B------:R-:W-:Y:S01]  /*6540*/  MUFU.EX2 R103, R103 ;  /* 0x0000006700677308 */ /* 0x000fe20000000800 */
[----:B------:R-:W-:Y:S01]  /*6550*/  PRMT R0, R4, 0x7771, RZ ;  /* 0x0000777104007816 */ /* 0x000fe200000000ff */
[----:B------:R-:W-:Y:S01]  /*6560*/  FFMA.FTZ R111, R111, UR31, -R104 ;  /* 0x0000001f6f6f7c23 */ /* 0x000fe20008010868 */
[--C-:B------:R-:W-:Y:S01]  /*6570*/  FFMA.FTZ R95, R95, UR31, -R108.reuse ;  /* 0x0000001f5f5f7c23 */ /* 0x100fe2000801086c */
[----:B------:R-:W-:Y:S01]  /*6580*/  FFMA.FTZ R96, R96, UR31, -R108 ;  /* 0x0000001f60607c23 */ /* 0x000fe2000801086c */
[----:B------:R-:W-:Y:S01]  /*6590*/  PRMT R5, R5, 0x5410, R0 ;  /* 0x0000541005057816 */ /* 0x000fe20000000000 */
[----:B------:R-:W-:Y:S01]  /*65a0*/  FFMA.FTZ R0, R29, UR31, -R104 ;  /* 0x0000001f1d007c23 */ /* 0x000fe20008010868 */
[----:B------:R-:W-:Y:S01]  /*65b0*/  FFMA.FTZ R102, R102, UR31, -R108 ;  /* 0x0000001f66667c23 */ /* 0x000fe2000801086c */
[----:B------:R-:W-:Y:S01]  /*65c0*/  MUFU.EX2 R155, R155 ;  /* 0x0000009b009b7308 */ /* 0x000fe20000000800 */
[----:B------:R-:W3:Y:S01]  /*65d0*/  LDSM.16.MT88.4 R28, [R113+0x7000] ;  /* 0x00700000711c783b */ /* 0x000ee20000004200 */
[----:B------:R-:W-:Y:S01]  /*65e0*/  HSET2.LE.AND R6, R5, R130, PT ;  /* 0x0000008205067233 */ /* 0x000fe20003803000 */
[--C-:B------:R-:W-:Y:S01]  /*65f0*/  FFMA.FTZ R99, R99, UR31, -R104.reuse ;  /* 0x0000001f63637c23 */ /* 0x100fe20008010868 */
[----:B-1----:R-:W-:Y:S01]  /*6600*/  F2FP.F16.F32.PACK_AB R5, R105, R106 ;  /* 0x0000006a6905723e */ /* 0x002fe200000000ff */
[--C-:B------:R-:W-:Y:S01]  /*6610*/  FFMA.FTZ R97, R97, UR31, -R104.reuse ;  /* 0x0000001f61617c23 */ /* 0x100fe20008010868 */
[----:B------:R-:W-:Y:S01]  /*6620*/  FFMA.FTZ R100, R100, UR31, -R104 ;  /* 0x0000001f64647c23 */ /* 0x000fe20008010868 */
[--C-:B------:R-:W-:Y:S01]  /*6630*/  FFMA.FTZ R98, R98, UR31, -R108.reuse ;  /* 0x0000001f62627c23 */ /* 0x100fe2000801086c */
[----:B------:R-:W1:Y:S01]  /*6640*/  MUFU.EX2 R0, R0 ;  /* 0x0000000000007308 */ /* 0x000e620000000800 */
[----:B------:R-:W-:Y:S01]  /*6650*/  LOP3.LUT R6, R5, R6, RZ, 0xc0, !PT ;  /* 0x0000000605067212 */ /* 0x000fe200078ec0ff */
[----:B------:R-:W-:Y:S01]  /*6660*/  FFMA.FTZ R101, R101, UR31, -R108 ;  /* 0x0000001f65657c23 */ /* 0x000fe2000801086c */
[----:B------:R-:W-:-:S02]  /*6670*/  PRMT R5, R4, 0x7773, RZ ;  /* 0x0000777304057816 */ /* 0x000fc400000000ff */
[----:B------:R-:W-:-:S03]  /*6680*/  PRMT R4, R4, 0x7772, RZ ;  /* 0x0000777204047816 */ /* 0x000fc600000000ff */
[----:B------:R-:W4:Y:S01]  /*6690*/  MUFU.EX2 R107, R107 ;  /* 0x0000006b006b7308 */ /* 0x000f220000000800 */
[----:B------:R-:W-:Y:S02]  /*66a0*/  PRMT R4, R4, 0x5410, R5 ;  /* 0x0000541004047816 */ /* 0x000fe40000000005 */
[----:B------:R-:W-:Y:S02]  /*66b0*/  LOP3.LUT R5, R2, 0xffff, RZ, 0xc0, !PT ;  /* 0x0000ffff02057812 */ /* 0x000fe400078ec0ff */
[----:B------:R-:W-:Y:S02]  /*66c0*/  LOP3.LUT R7, R4, 0xff00ff, RZ, 0xc0, !PT ;  /* 0x00ff00ff04077812 */ /* 0x000fe400078ec0ff */
[----:B------:R-:W-:Y:S01]  /*66d0*/  SHF.R.U32.HI R5, RZ, 0x8, R5 ;  /* 0x00000008ff057819 */ /* 0x000fe20000011605 */
[----:B------:R-:W-:Y:S01]  /*66e0*/  MUFU.EX2 R134, R134 ;  /* 0x0000008600867308 */ /* 0x000fe20000000800 */
[----:B-1----:R-:W-:Y:S02]  /*66f0*/  F2FP.F16.F32.PACK_AB R4, R0, R103 ;  /* 0x000000670004723e */ /* 0x002fe400000000ff */
[----:B------:R-:W-:-:S05]  /*6700*/  HSET2.LE.AND R7, R7, R130, PT ;  /* 0x0000008207077233 */ /* 0x000fca0003803000 */
[----:B------:R-:W-:Y:S01]  /*6710*/  LOP3.LUT R7, R4, R7, RZ, 0xc0, !PT ;  /* 0x0000000704077212 */ /* 0x000fe200078ec0ff */
[----:B------:R-:W1:Y:S01]  /*6720*/  MUFU.EX2 R146, R146 ;  /* 0x0000009200927308 */ /* 0x000e620000000800 */
[----:B------:R-:W-:-:S04]  /*6730*/  LOP3.LUT R4, R2, 0xff, RZ, 0xc0, !PT ;  /* 0x000000ff02047812 */ /* 0x000fc800078ec0ff */
[----:B------:R-:W-:-:S03]  /*6740*/  PRMT R5, R4, 0x5410, R5 ;  /* 0x0000541004057816 */ /* 0x000fc60000000005 */
[----:B------:R-:W5:Y:S02]  /*6750*/  MUFU.EX2 R144, R144 ;  /* 0x0000009000907308 */ /* 0x000f640000000800 */
[----:B------:R-:W-:Y:S02]  /*6760*/  HSET2.LE.AND R4, R5, R130, PT ;  /* 0x0000008205047233 */ /* 0x000fe40003803000 */
[----:B----4-:R-:W-:-:S04]  /*6770*/  F2FP.F16.F32.PACK_AB R5, R107, R155 ;  /* 0x0000009b6b05723e */ /* 0x010fc800000000ff */
[----:B------:R-:W-:Y:S01]  /*6780*/  LOP3.LUT R4, R5, R4, RZ, 0xc0, !PT ;  /* 0x0000000405047212 */ /* 0x000fe200078ec0ff */
[-C--:B-1----:R-:W-:Y:S01]  /*6790*/  FMUL.FTZ R8, R36, R146.reuse ;  /* 0x0000009224087220 */ /* 0x082fe20000410000 */
[----:B------:R-:W-:Y:S01]  /*67a0*/  PRMT R5, R2, 0x7632, R5 ;  /* 0x0000763202057816 */ /* 0x000fe20000000005 */
[-C--:B------:R-:W-:Y:S01]  /*67b0*/  FMUL.FTZ R9, R37, R146.reuse ;  /* 0x0000009225097220 */ /* 0x080fe20000410000 */
[----:B------:R-:W-:Y:S01]  /*67c0*/  SHF.R.U32.HI R2, RZ, 0x18, R2 ;  /* 0x00000018ff027819 */ /* 0x000fe20000011602 */
[-C--:B------:R-:W-:Y:S01]  /*67d0*/  FMUL.FTZ R16, R44, R146.reuse ;  /* 0x000000922c107220 */ /* 0x080fe20000410000 */
[----:B------:R-:W-:Y:S01]  /*67e0*/  LOP3.LUT R5, R5, 0xff, RZ, 0xc0, !PT ;  /* 0x000000ff05057812 */ /* 0x000fe200078ec0ff */
[-C--:B------:R-:W-:Y:S01]  /*67f0*/  FMUL.FTZ R17, R45, R146.reuse ;  /* 0x000000922d117220 */ /* 0x080fe20000410000 */
[----:B------:R-:W-:Y:S01]  /*6800*/  FMUL.FTZ R24, R52, R146 ;  /* 0x0000009234187220 */ /* 0x000fe20000410000 */
[-C--:B-----5:R-:W-:Y:S01]  /*6810*/  FMUL.FTZ R11, R39, R144.reuse ;  /* 0x00000090270b7220 */ /* 0x0a0fe20000410000 */
[----:B------:R-:W-:Y:S01]  /*6820*/  PRMT R5, R5, 0x5410, R2 ;  /* 0x0000541005057816 */ /* 0x000fe20000000002 */
[----:B------:R-:W-:Y:S01]  /*6830*/  FFMA.FTZ R2, R33, UR31, -R104 ;  /* 0x0000001f21027c23 */ /* 0x000fe20008010868 */
[-C--:B------:R-:W-:Y:S01]  /*6840*/  FMUL.FTZ R18, R46, R144.reuse ;  /* 0x000000902e127220 */ /* 0x080fe20000410000 */
[----:B------:R-:W-:Y:S01]  /*6850*/  FMUL.FTZ R19, R47, R144 ;  /* 0x000000902f137220 */ /* 0x000fe20000410000 */
[----:B------:R-:W-:Y:S01]  /*6860*/  FMUL.FTZ R25, R53, R146 ;  /* 0x0000009235197220 */ /* 0x000fe20000410000 */
[----:B------:R-:W-:Y:S01]  /*6870*/  HSET2.LE.AND R5, R5, R130, PT ;  /* 0x0000008205057233 */ /* 0x000fe20003803000 */
[-C--:B------:R-:W-:Y:S01]  /*6880*/  FMUL.FTZ R26, R54, R144.reuse ;  /* 0x00000090361a7220 */ /* 0x080fe20000410000 */
[----:B------:R-:W1:Y:S01]  /*6890*/  MUFU.EX2 R2, R2 ;  /* 0x0000000200027308 */ /* 0x000e620000000800 */
[----:B------:R-:W-:Y:S01]  /*68a0*/  FMUL.FTZ R27, R55, R144 ;  /* 0x00000090371b7220 */ /* 0x000fe20000410000 */
[----:B------:R-:W-:Y:S01]  /*68b0*/  LDSM.16.MT88.4 R44, [R113+0x8000] ;  /* 0x00800000712c783b */ /* 0x000fe20000004200 */
[-C--:B------:R-:W-:Y:S01]  /*68c0*/  FMUL.FTZ R40, R40, R146.reuse ;  /* 0x0000009228287220 */ /* 0x080fe20000410000 */
[----:B------:R-:W-:Y:S01]  /*68d0*/  FMUL.FTZ R41, R41, R146 ;  /* 0x0000009229297220 */ /* 0x000fe20000410000 */
[-C--:B------:R-:W-:Y:S01]  /*68e0*/  FMUL.FTZ R42, R42, R144.reuse ;  /* 0x000000902a2a7220 */ /* 0x080fe20000410000 */
[----:B------:R-:W-:Y:S01]  /*68f0*/  LDSM.16.MT88.4 R52, [R86+0x8000] ;  /* 0x008000005634783b */ /* 0x000fe20000004200 */
        /* <DEDUP_REMOVED lines=9> */
[----:B------:R-:W-:Y:S01]  /*6990*/  FMUL.FTZ R56, R56, R146 ;  /* 0x0000009238387220 */ /* 0x000fe20000410000 */
[----:B-1----:R-:W-:Y:S01]  /*69a0*/  F2FP.F16.F32.PACK_AB R10, R2, R134 ;  /* 0x00000086020a723e */ /* 0x002fe200000000ff */
[----:B------:R-:W-:Y:S01]  /*69b0*/  FMUL.FTZ R57, R57, R146 ;  /* 0x0000009239397220 */ /* 0x000fe20000410000 */
[-C--:B------:R-:W-:Y:S01]  /*69c0*/  FMUL.FTZ R58, R58, R144.reuse ;  /* 0x000000903a3a7220 */ /* 0x080fe20000410000 */
[-C--:B------:R-:W-:Y:S01]  /*69d0*/  FMUL.FTZ R59, R59, R144.reuse ;  /* 0x000000903b3b7220 */ /* 0x080fe20000410000 */
[----:B------:R-:W-:Y:S01]  /*69e0*/  LOP3.LUT R5, R10, R5, RZ, 0xc0, !PT ;  /* 0x000000050a057212 */ /* 0x000fe200078ec0ff */
[----:B------:R-:W-:Y:S01]  /*69f0*/  FMUL.FTZ R10, R38, R144 ;  /* 0x00000090260a7220 */ /* 0x000fe20000410000 */
[-C--:B------:R-:W-:Y:S01]  /*6a00*/  FMUL.FTZ R64, R64, R146.reuse ;  /* 0x0000009240407220 */ /* 0x080fe20000410000 */
[----:B------:R-:W1:Y:S01]  /*6a10*/  LDSM.16.MT88.4 R36, [R86+0x7000] ;  /* 0x007000005624783b */ /* 0x000e620000004200 */
        /* <DEDUP_REMOVED lines=12> */
[-C--:B------:R-:W-:Y:S01]  /*6ae0*/  FMUL.FTZ R83, R83, R144.reuse ;  /* 0x0000009053537220 */ /* 0x080fe20000410000 */
[----:B------:R-:W-:Y:S01]  /*6af0*/  FFMA.FTZ R61, R135, R144, R134 ;  /* 0x00000090873d7223 */ /* 0x000fe20000010086 */
[--C-:B------:R-:W-:Y:S01]  /*6b00*/  FFMA.FTZ R135, R149, UR31, -R108.reuse ;  /* 0x0000001f95877c23 */ /* 0x100fe2000801086c */
[----:B------:R-:W-:Y:S01]  /*6b10*/  FFMA.FTZ R134, R153, UR31, -R108 ;  /* 0x0000001f99867c23 */ /* 0x000fe2000801086c */
[----:B------:R-:W-:Y:S01]  /*6b20*/  MUFU.EX2 R143, R143 ;  /* 0x0000008f008f7308 */ /* 0x000fe20000000800 */
[----:B------:R-:W-:-:S02]  /*6b30*/  FADD.FTZ R2, R2, R61 ;  /* 0x0000003d02027221 */ /* 0x000fc40000010000 */
[C---:B------:R-:W-:Y:S01]  /*6b40*/  HMMA.16816.F32 R12, R4.reuse, R14, R40 ;  /* 0x0000000e040c723c */ /* 0x040fe20000001828 */
[-C--:B------:R-:W-:Y:S01]  /*6b50*/  FMUL.FTZ R40, R68, R146.reuse ;  /* 0x0000009244287220 */ /* 0x080fe20000410000 */
[----:B------:R-:W-:Y:S01]  /*6b60*/  FMUL.FTZ R41, R69, R146 ;  /* 0x0000009245297220 */ /* 0x000fe20000410000 */
[-C--:B------:R-:W-:Y:S01]  /*6b70*/  FMUL.FTZ R42, R70, R144.reuse ;  /* 0x00000090462a7220 */ /* 0x080fe20000410000 */
[----:B------:R-:W-:Y:S01]  /*6b80*/  FMUL.FTZ R43, R71, R144 ;  /* 0x00000090472b7220 */ /* 0x000fe20000410000 */
[----:B------:R-:W-:Y:S03]  /*6b90*/  MUFU.EX2 R135, R135 ;  /* 0x0000008700877308 */ /* 0x000fe60000000800 */
[C---:B------:R-:W-:Y:S01]  /*6ba0*/  HMMA.16816.F32 R20, R4.reuse, R22, R48 ;  /* 0x000000160414723c */ /* 0x040fe20000001830 */
[-C--:B------:R-:W-:Y:S01]  /*6bb0*/  FMUL.FTZ R48, R76, R146.reuse ;  /* 0x000000924c307220 */ /* 0x080fe20000410000 */
[----:B------:R-:W-:Y:S01]  /*6bc0*/  FMUL.FTZ R49, R77, R146 ;  /* 0x000000924d317220 */ /* 0x000fe20000410000 */
[-C--:B------:R-:W-:Y:S01]  /*6bd0*/  FMUL.FTZ R50, R78, R144.reuse ;  /* 0x000000904e327220 */ /* 0x080fe20000410000 */
[----:B------:R-:W-:Y:S01]  /*6be0*/  FMUL.FTZ R51, R79, R144 ;  /* 0x000000904f337220 */ /* 0x000fe20000410000 */
[--C-:B------:R-:W-:Y:S01]  /*6bf0*/  FFMA.FTZ R144, R109, UR31, -R104.reuse ;  /* 0x0000001f6d907c23 */ /* 0x100fe20008010868 */
[----:B------:R-:W-:Y:S01]  /*6c00*/  FFMA.FTZ R109, R147, UR31, -R104 ;  /* 0x0000001f936d7c23 */ /* 0x000fe20008010868 */
[----:B------:R-:W-:Y:S01]  /*6c10*/  FFMA.FTZ R146, R142, R146, R155 ;  /* 0x000000928e927223 */ /* 0x000fe2000001009b */
[----:B---3--:R-:W-:Y:S01]  /*6c20*/  HMMA.16816.F32 R24, R4, R28, R24 ;  /* 0x0000001c0418723c */ /* 0x008fe20000001818 */
[----:B------:R-:W-:Y:S01]  /*6c30*/  FFMA.FTZ R142, R151, UR31, -R108 ;  /* 0x0000001f978e7c23 */ /* 0x000fe2000801086c */
[----:B------:R-:W-:Y:S01]  /*6c40*/  MUFU.EX2 R134, R134 ;  /* 0x0000008600867308 */ /* 0x000fe20000000800 */
[----:B------:R-:W-:-:S05]  /*6c50*/  FADD.FTZ R107, R107, R146 ;  /* 0x000000926b6b7221 */ /* 0x000fca0000010000 */
[C---:B-1----:R-:W-:Y:S02]  /*6c60*/  HMMA.16816.F32 R32, R4.reuse, R36, R32 ;  /* 0x000000240420723c */ /* 0x042fe40000001820 */
[----:B------:R-:W-:Y:S06]  /*6c70*/  MUFU.EX2 R109, R109 ;  /* 0x0000006d006d7308 */ /* 0x000fec0000000800 */
[C---:B------:R-:W-:Y:S02]  /*6c80*/  HMMA.16816.F32 R40, R4.reuse, R44, R40 ;  /* 0x0000002c0428723c */ /* 0x040fe40000001828 */
[----:B------:R-:W1:Y:S06]  /*6c90*/  MUFU.EX2 R142, R142 ;  /* 0x0000008e008e7308 */ /* 0x000e6c0000000800 */
[C---:B------:R-:W-:Y:S01]  /*6ca0*/  HMMA.16816.F32 R28, R4.reuse, R30, R56 ;  /* 0x0000001e041c723c */ /* 0x040fe20000001838 */
[----:B------:R-:W3:Y:S01]  /*6cb0*/  LDSM.16.MT88.4 R56, [R113+0x6400] ;  /* 0x006400007138783b */ /* 0x000ee20000004200 */
[----:B------:R-:W-:Y:S06]  /*6cc0*/  MUFU.EX2 R144, R144 ;  /* 0x0000009000907308 */ /* 0x000fec0000000800 */
[C---:B------:R-:W-:Y:S01]  /*6cd0*/  HMMA.16816.F32 R36, R4.reuse, R38, R64 ;  /* 0x000000260424723c */ /* 0x040fe20000001840 */
[----:B------:R-:W4:Y:S01]  /*6ce0*/  LDSM.16.MT88.4 R64, [R86+0x7400] ;  /* 0x007400005640783b */ /* 0x000f220000004200 */
[----:B------:R-:W-:Y:S06]  /*6cf0*/  MUFU.EX2 R111, R111 ;  /* 0x0000006f006f7308 */ /* 0x000fec0000000800 */
[C---:B------:R-:W-:Y:S01]  /*6d00*/  HMMA.16816.F32 R44, R4.reuse, R46, R72 ;  /* 0x0000002e042c723c */ /* 0x040fe20000001848 */
[----:B------:R-:W5:Y:S01]  /*6d10*/  LDSM.16.MT88.4 R72, [R113+0x8400] ;  /* 0x008400007148783b */ /* 0x000f620000004200 */
[----:B------:R-:W-:Y:S06]  /*6d20*/  MUFU.EX2 R99, R99 ;  /* 0x0000006300637308 */ /* 0x000fec0000000800 */
[C---:B------:R-:W-:Y:S01]  /*6d30*/  HMMA.16816.F32 R48, R4.reuse, R52, R48 ;  /* 0x000000340430723c */ /* 0x040fe20000001830 */
[----:B-1----:R-:W-:Y:S01]  /*6d40*/  F2FP.F16.F32.PACK_AB R52, R142, R143 ;  /* 0x0000008f8e34723e */ /* 0x002fe200000000ff */
[----:B------:R-:W-:Y:S06]  /*6d50*/  MUFU.EX2 R97, R97 ;  /* 0x0000006100617308 */ /* 0x000fec0000000800 */
[----:B------:R-:W-:Y:S01]  /*6d60*/  HMMA.16816.F32 R80, R4, R54, R80 ;  /* 0x000000360450723c */ /* 0x000fe20000001850 */
[----:B------:R-:W-:-:S04]  /*6d70*/  IMAD.WIDE.U32 R4, R110, -0x2daee0ad, RZ ;  /* 0xd2511f536e047825 */ /* 0x000fc800078e00ff */
[----:B------:R-:W-:Y:S01]  /*6d80*/  FFMA.FTZ R110, R145, UR31, -R104 ;  /* 0x0000001f916e7c23 */ /* 0x000fe20008010868 */
[----:B------:R-:W-:Y:S01]  /*6d90*/  F2FP.F16.F32.PACK_AB R54, R134, R135 ;  /* 0x000000878636723e */ /* 0x000fe200000000ff */
[----:B------:R-:W-:Y:S01]  /*6da0*/  MUFU.EX2 R100, R100 ;  /* 0x0000006400647308 */ /* 0x000fe20000000800 */
[----:B------:R-:W-:Y:S01]  /*6db0*/  IMAD.MOV.U32 R6, RZ, RZ, R4 ;  /* 0x000000ffff067224 */ /* 0x000fe200078e0004 */
[----:B------:R-:W-:Y:S02]  /*6dc0*/  LOP3.LUT R154, R154, UR33, R5, 0x96, !PT ;  /* 0x000000219a9a7c12 */ /* 0x000fe4000f8e9605 */
[C---:B------:R-:W-:Y:S02]  /*6dd0*/  PRMT R7, R4.reuse, 0x7771, RZ ;  /* 0x0000777104077816 */ /* 0x040fe400000000ff */
[C---:B------:R-:W-:Y:S02]  /*6de0*/  PRMT R5, R4.reuse, 0x7773, RZ ;  /* 0x0000777304057816 */ /* 0x040fe400000000ff */
[----:B------:R-:W-:Y:S01]  /*6df0*/  PRMT R4, R4, 0x7772, RZ ;  /* 0x0000777204047816 */ /* 0x000fe200000000ff */
[----:B------:R-:W1:Y:S01]  /*6e00*/  MUFU.EX2 R110, R110 ;  /* 0x0000006e006e7308 */ /* 0x000e620000000800 */
[----:B------:R-:W-:-:S02]  /*6e10*/  LOP3.LUT R6, R6, 0xff, RZ, 0xc0, !PT ;  /* 0x000000ff06067812 */ /* 0x000fc400078ec0ff */
[----:B------:R-:W-:Y:S02]  /*6e20*/  PRMT R4, R4, 0x5410, R5 ;  /* 0x0000541004047816 */ /* 0x000fe40000000005 */
[----:B------:R-:W-:Y:S02]  /*6e30*/  LOP3.LUT R5, R154, 0xffff, RZ, 0xc0, !PT ;  /* 0x0000ffff9a057812 */ /* 0x000fe400078ec0ff */
[----:B------:R-:W-:Y:S02]  /*6e40*/  PRMT R7, R6, 0x5410, R7 ;  /* 0x0000541006077816 */ /* 0x000fe40000000007 */
[----:B------:R-:W-:Y:S02]  /*6e50*/  SHF.R.U32.HI R5, RZ, 0x8, R5 ;  /* 0x00000008ff057819 */ /* 0x000fe40000011605 */
[----:B------:R-:W-:Y:S02]  /*6e60*/  LOP3.LUT R6, R154, 0xff, RZ, 0xc0, !PT ;  /* 0x000000ff9a067812 */ /* 0x000fe400078ec0ff */
[----:B------:R-:W-:-:S02]  /*6e70*/  LOP3.LUT R55, R4, 0xff00ff, RZ, 0xc0, !PT ;  /* 0x00ff00ff04377812 */ /* 0x000fc400078ec0ff */
[----:B------:R-:W-:Y:S02]  /*6e80*/  PRMT R5, R6, 0x5410, R5 ;  /* 0x0000541006057816 */ /* 0x000fe40000000005 */
[----:B------:R-:W-:Y:S02]  /*6e90*/  PRMT R6, R154, 0x7632, R6 ;  /* 0x000076329a067816 */ /* 0x000fe40000000006 */
[----:B------:R-:W-:Y:S02]  /*6ea0*/  SHF.R.U32.HI R53, RZ, 0x18, R154 ;  /* 0x00000018ff357819 */ /* 0x000fe4000001169a */
[----:B------:R-:W-:Y:S02]  /*6eb0*/  LOP3.LUT R6, R6, 0xff, RZ, 0xc0, !PT ;  /* 0x000000ff06067812 */ /* 0x000fe400078ec0ff */
[----:B------:R-:W-:Y:S02]  /*6ec0*/  HSET2.LE.AND R55, R55, R130, PT ;  /* 0x0000008237377233 */ /* 0x000fe40003803000 */
[----:B------:R-:W-:-:S02]  /*6ed0*/  PRMT R53, R6, 0x5410, R53 ;  /* 0x0000541006357816 */ /* 0x000fc40000000035 */
[----:B-1----:R-:W-:Y:S02]  /*6ee0*/  F2FP.F16.F32.PACK_AB R4, R109, R110 ;  /* 0x0000006e6d04723e */ /* 0x002fe400000000ff */
[--C-:B------:R-:W-:Y:S02]  /*6ef0*/  HSET2.LE.AND R7, R7, R130.reuse, PT ;  /* 0x0000008207077233 */ /* 0x100fe40003803000 */
[----:B------:R-:W-:Y:S02]  /*6f00*/  LOP3.LUT R55, R4, R55, RZ, 0xc0, !PT ;  /* 0x0000003704377212 */ /* 0x000fe400078ec0ff */
[--C-:B------:R-:W-:Y:S02]  /*6f10*/  HSET2.LE.AND R5, R5, R130.reuse, PT ;  /* 0x0000008205057233 */ /* 0x100fe40003803000 */
[----:B------:R-:W-:Y:S02]  /*6f20*/  HSET2.LE.AND R53, R53, R130, PT ;  /* 0x0000008235357233 */ /* 0x000fe40003803000 */
[----:B------:R-:W-:-:S02]  /*6f30*/  F2FP.F16.F32.PACK_AB R4, R111, R144 ;  /* 0x000000906f04723e */ /* 0x000fc400000000ff */
[----:B------:R-:W-:Y:S02]  /*6f40*/  LOP3.LUT R54, R54, R7, RZ, 0xc0, !PT ;  /* 0x0000000736367212 */ /* 0x000fe400078ec0ff */
[----:B------:R-:W-:Y:S02]  /*6f50*/  LOP3.LUT R52, R52, R5, RZ, 0xc0, !PT ;  /* 0x0000000534347212 */ /* 0x000fe400078ec0ff */
[----:B------:R-:W-:-:S07]  /*6f60*/  LOP3.LUT R53, R4, R53, RZ, 0xc0, !PT ;  /* 0x0000003504357212 */ /* 0x000fce00078ec0ff */
[C---:B---3--:R-:W-:Y:S01]  /*6f70*/  HMMA.16816.F32 R4, R52.reuse, R56, R8 ;  /* 0x000000383404723c */ /* 0x048fe20000001808 */
[----:B------:R-:W1:Y:S07]  /*6f80*/  LDSM.16.MT88.4 R8, [R86+0x6400] ;  /* 0x006400005608783b */ /* 0x000e6e0000004200 */
[C---:B----4-:R-:W-:Y:S08]  /*6f90*/  HMMA.16816.F32 R32, R52.reuse, R64, R32 ;  /* 0x000000403420723c */ /* 0x050ff00000001820 */
[----:B------:R-:W-:Y:S01]  /*6fa0*/  HMMA.16816.F32 R64, R52, R66, R36 ;  /* 0x000000423440723c */ /* 0x000fe20000001824 */
[----:B------:R-:W-:Y:S01]  /*6fb0*/  FFMA.FTZ R37, R91, UR31, -R108 ;  /* 0x0000001f5b257c23 */ /* 0x000fe2000801086c */
[--C-:B------:R-:W-:Y:S01]  /*6fc0*/  FFMA.FTZ R36, R87, UR31, -R104.reuse ;  /* 0x0000001f57247c23 */ /* 0x100fe20008010868 */
[--C-:B------:R-:W-:Y:S01]  /*6fd0*/  FFMA.FTZ R91, R92, UR31, -R104.reuse ;  /* 0x0000001f5c5b7c23 */ /* 0x100fe20008010868 */
[----:B------:R3:W-:Y:S01]  /*6fe0*/  MUFU.EX2 R87, R95 ;  /* 0x0000005f00577308 */ /* 0x0007e20000000800 */
[----:B------:R-:W-:-:S03]  /*6ff0*/  FFMA.FTZ R92, R88, UR31, -R104 ;  /* 0x0000001f585c7c23 */ /* 0x000fc60008010868 */
[C---:B-----5:R-:W-:Y:S04]  /*7000*/  HMMA.16816.F32 R68, R52.reuse, R72, R40 ;  /* 0x000000483444723c */ /* 0x060fe80000001828 */
[----:B------:R-:W-:Y:S04]  /*7010*/  MUFU.EX2 R91, R91 ;  /* 0x0000005b005b7308 */ /* 0x000fe80000000800 */
[----:B------:R-:W-:Y:S04]  /*7020*/  HMMA.16816.F32 R72, R52, R74, R44 ;  /* 0x0000004a3448723c */ /* 0x000fe8000000182c */
[----:B------:R-:W-:Y:S01]  /*7030*/  MUFU.EX2 R92, R92 ;  /* 0x0000005c005c7308 */ /* 0x000fe20000000800 */
[----:B---3--:R-:W-:-:S03]  /*7040*/  FADD.FTZ R95, R103, R2 ;  /* 0x00000002675f7221 */ /* 0x008fc60000010000 */
[----:B------:R-:W-:Y:S01]  /*7050*/  HMMA.16816.F32 R12, R52, R58, R12 ;  /* 0x0000003a340c723c */ /* 0x000fe2000000180c */
[----:B------:R-:W-:Y:S01]  /*7060*/  FADD.FTZ R95, R0, R95 ;  /* 0x0000005f005f7221 */ /* 0x000fe20000010000 */
[----:B------:R-:W-:Y:S02]  /*7070*/  LDSM.16.MT88.4 R56, [R113+0x7800] ;  /* 0x007800007138783b */ /* 0x000fe40000004200 */
[----:B------:R-:W3:Y:S01]  /*7080*/  MUFU.EX2 R0, R36 ;  /* 0x0000002400007308 */ /* 0x000ee20000000800 */
[----:B------:R-:W-:-:S03]  /*7090*/  FADD.FTZ R144, R144, R95 ;  /* 0x0000005f90907221 */ /* 0x000fc60000010000 */
[----:B-1----:R-:W-:Y:S01]  /*70a0*/  HMMA.16816.F32 R16, R52, R8, R16 ;  /* 0x000000083410723c */ /* 0x002fe20000001810 */
[----:B------:R-:W-:-:S07]  /*70b0*/  FADD.FTZ R111, R111, R144 ;  /* 0x000000906f6f7221 */ /* 0x000fce0000010000 */
[C---:B------:R-:W-:Y:S01]  /*70c0*/  HMMA.16816.F32 R20, R52.reuse, R10, R20 ;  /* 0x0000000a3414723c */ /* 0x040fe20000001814 */
[----:B------:R-:W1:Y:S07]  /*70d0*/  LDSM.16.MT88.4 R8, [R113+0x7400] ;  /* 0x007400007108783b */ /* 0x000e6e0000004200 */
[C---:B-1----:R-:W-:Y:S08]  /*70e0*/  HMMA.16816.F32 R24, R52.reuse, R8, R24 ;  /* 0x000000083418723c */ /* 0x042ff00000001818 */
[C---:B------:R-:W-:Y:S01]  /*70f0*/  HMMA.16816.F32 R28, R52.reuse, R10, R28 ;  /* 0x0000000a341c723c */ /* 0x040fe2000000181c */
[----:B------:R-:W1:Y:S07]  /*7100*/  LDSM.16.MT88.4 R8, [R86+0x8400] ;  /* 0x008400005608783b */ /* 0x000e6e0000004200 */
[----:B-1----:R-:W-:Y:S01]  /*7110*/  HMMA.16816.F32 R76, R52, R8, R48 ;  /* 0x00000008344c723c */ /* 0x002fe20000001830 */
[----:B------:R-:W-:Y:S01]  /*7120*/  VIADD R8, R3, 0xffffffff ;  /* 0xffffffff03087836 */ /* 0x000fe20000000000 */
[----:B------:R-:W1:Y:S03]  /*7130*/  LDSM.16.MT88.4 R48, [R86+0x6800] ;  /* 0x006800005630783b */ /* 0x000e660000004200 */
[----:B------:R-:W-:-:S03]  /*7140*/  IMAD.SHL.U32 R8, R8, 0x2, RZ ;  /* 0x0000000208087824 */ /* 0x000fc600078e00ff */
[----:B------:R-:W-:Y:S01]  /*7150*/  HMMA.16816.F32 R80, R52, R10, R80 ;  /* 0x0000000a3450723c */ /* 0x000fe20000001850 */
[----:B------:R-:W-:-:S05]  /*7160*/  VIADD R9, R8, 0xffffffff ;  /* 0xffffffff08097836 */ /* 0x000fca0000000000 */
[----:B------:R-:W-:-:S05]  /*7170*/  LOP3.LUT R8, R9, UR25, R139, 0x96, !PT ;  /* 0x0000001909087c12 */ /* 0x000fca000f8e968b */
        /* <DEDUP_REMOVED lines=13> */
[----:B------:R-:W-:Y:S01]  /*7250*/  FFMA.FTZ R94, R89, UR31, -R108 ;  /* 0x0000001f595e7c23 */ /* 0x000fe2000801086c */
[--C-:B------:R-:W-:Y:S01]  /*7260*/  FFMA.FTZ R9, R93, UR31, -R104.reuse ;  /* 0x0000001f5d097c23 */ /* 0x100fe20008010868 */
[----:B------:R-:W-:Y:S01]  /*7270*/  IMAD.WIDE.U32 R150, R150, -0x2daee0ad, RZ ;  /* 0xd2511f5396967825 */ /* 0x000fe200078e00ff */
[----:B------:R-:W-:Y:S01]  /*7280*/  LOP3.LUT R147, R10, UR17, R39, 0x96, !PT ;  /* 0x000000110a937c12 */ /* 0x000fe2000f8e9627 */
[----:B------:R4:W-:Y:S02]  /*7290*/  MUFU.EX2 R89, R37 ;  /* 0x0000002500597308 */ /* 0x0009e40000000800 */
[----:B------:R-:W-:Y:S01]  /*72a0*/  FFMA.FTZ R10, R90, UR31, -R104 ;  /* 0x0000001f5a0a7c23 */ /* 0x000fe20008010868 */
[----:B------:R-:W-:Y:S01]  /*72b0*/  LOP3.LUT R11, R38, UR12, R151, 0x96, !PT ;  /* 0x0000000c260b7c12 */ /* 0x000fe2000f8e9697 */
[----:B------:R-:W-:-:S04]  /*72c0*/  IMAD.WIDE.U32 R146, R147, -0x326172a9, RZ ;  /* 0xcd9e8d5793927825 */ /* 0x000fc800078e00ff */
[----:B------:R-:W-:Y:S01]  /*72d0*/  IMAD.WIDE.U32 R40, R11, -0x326172a9, RZ ;  /* 0xcd9e8d570b287825 */ /* 0x000fe200078e00ff */
[----:B------:R-:W5:Y:S02]  /*72e0*/  MUFU.EX2 R88, R8 ;  /* 0x0000000800587308 */ /* 0x000f640000000800 */
[C---:B------:R-:W-:Y:S02]  /*72f0*/  PRMT R38, R40.reuse, 0x7773, RZ ;  /* 0x0000777328267816 */ /* 0x040fe400000000ff */
[----:B------:R-:W-:-:S04]  /*7300*/  PRMT R11, R40, 0x7772, RZ ;  /* 0x00007772280b7816 */ /* 0x000fc800000000ff */
[----:B------:R2:W1:Y:S01]  /*7310*/  MUFU.EX2 R90, R96 ;  /* 0x00000060005a7308 */ /* 0x0004620000000800 */
[----:B------:R-:W-:Y:S01]  /*7320*/  PRMT R11, R11, 0x5410, R38 ;  /* 0x000054100b0b7816 */ /* 0x000fe20000000026 */
[----:B------:R-:W-:-:S03]  /*7330*/  IMAD.MOV.U32 R38, RZ, RZ, R40 ;  /* 0x000000ffff267224 */ /* 0x000fc600078e0028 */
[----:B------:R-:W-:Y:S02]  /*7340*/  LOP3.LUT R11, R11, 0xff00ff, RZ, 0xc0, !PT ;  /* 0x00ff00ff0b0b7812 */ /* 0x000fe400078ec0ff */
[----:B----4-:R-:W-:Y:S01]  /*7350*/  LOP3.LUT R37, R38, 0xff, RZ, 0xc0, !PT ;  /* 0x000000ff26257812 */ /* 0x010fe200078ec0ff */
[----:B------:R4:W-:Y:S01]  /*7360*/  MUFU.EX2 R93, R10 ;  /* 0x0000000a005d7308 */ /* 0x0009e20000000800 */
[----:B------:R-:W-:Y:S02]  /*7370*/  PRMT R38, R40, 0x7771, RZ ;  /* 0x0000777128267816 */ /* 0x000fe400000000ff */
[----:B------:R-:W-:Y:S02]  /*7380*/  HSET2.LE.AND R11, R11, R130, PT ;  /* 0x000000820b0b7233 */ /* 0x000fe40003803000 */
[----:B------:R-:W-:Y:S02]  /*7390*/  PRMT R37, R37, 0x5410, R38 ;  /* 0x0000541025257816 */ /* 0x000fe40000000026 */
[----:B------:R-:W-:Y:S01]  /*73a0*/  LOP3.LUT R38, R146, UR8, R41, 0x96, !PT ;  /* 0x0000000892267c12 */ /* 0x000fe2000f8e9629 */
[----:B------:R1:W1:Y:S01]  /*73b0*/  MUFU.EX2 R2, R9 ;  /* 0x0000000900027308 */ /* 0x0002620000000800 */
[----:B------:R-:W-:Y:S01]  /*73c0*/  LOP3.LUT R146, R148, UR13, R147, 0x96, !PT ;  /* 0x0000000d94927c12 */ /* 0x000fe2000f8e9693 */
[----:B--2---:R-:W-:Y:S01]  /*73d0*/  FADD.FTZ R96, R106, R107 ;  /* 0x0000006b6a607221 */ /* 0x004fe20000010000 */
[----:B------:R-:W-:-:S02]  /*73e0*/  PRMT R40, R38, 0x7632, R40 ;  /* 0x0000763226287816 */ /* 0x000fc40000000028 */
[----:B------:R-:W-:Y:S01]  /*73f0*/  SHF.R.U32.HI R39, RZ, 0x18, R38 ;  /* 0x00000018ff277819 */ /* 0x000fe20000011626 */
[----:B------:R-:W-:Y:S01]  /*7400*/  IMAD.WIDE.U32 R146, R146, -0x2daee0ad, RZ ;  /* 0xd2511f5392927825 */ /* 0x000fe200078e00ff */
[----:B------:R-:W-:Y:S01]  /*7410*/  LOP3.LUT R40, R40, 0xff, RZ, 0xc0, !PT ;  /* 0x000000ff28287812 */ /* 0x000fe200078ec0ff */
[----:B------:R-:W-:Y:S01]  /*7420*/  MUFU.EX2 R94, R94 ;  /* 0x0000005e005e7308 */ /* 0x000fe20000000800 */
[----:B------:R-:W-:Y:S01]  /*7430*/  LOP3.LUT R8, R38, 0xffff, RZ, 0xc0, !PT ;  /* 0x0000ffff26087812 */ /* 0x000fe200078ec0ff */
[----:B------:R-:W-:Y:S01]  /*7440*/  FADD.FTZ R96, R105, R96 ;  /* 0x0000006069607221 */ /* 0x000fe20000010000 */
[----:B------:R-:W-:Y:S02]  /*7450*/  PRMT R39, R40, 0x5410, R39 ;  /* 0x0000541028277816 */ /* 0x000fe40000000027 */
[----:B------:R-:W2:Y:S01]  /*7460*/  LDSM.16.MT88.4 R40, [R113+0x6800] ;  /* 0x006800007128783b */ /* 0x000ea20000004200 */
[----:B------:R-:W-:Y:S01]  /*7470*/  LOP3.LUT R45, R38, 0xff, RZ, 0xc0, !PT ;  /* 0x000000ff262d7812 */ /* 0x000fe200078ec0ff */
[----:B------:R-:W-:Y:S01]  /*7480*/  FADD.FTZ R143, R143, R96 ;  /* 0x000000608f8f7221 */ /* 0x000fe20000010000 */
[----:B------:R-:W-:-:S02]  /*7490*/  SHF.R.U32.HI R8, RZ, 0x8, R8 ;  /* 0x00000008ff087819 */ /* 0x000fc40000011608 */
[----:B----4-:R-:W-:Y:S01]  /*74a0*/  HSET2.LE.AND R10, R37, R130, PT ;  /* 0x00000082250a7233 */ /* 0x010fe20003803000 */
[----:B------:R-:W-:Y:S01]  /*74b0*/  FADD.FTZ R142, R142, R143 ;  /* 0x0000008f8e8e7221 */ /* 0x000fe20000010000 */
[----:B------:R-:W-:Y:S02]  /*74c0*/  PRMT R45, R45, 0x5410, R8 ;  /* 0x000054102d2d7816 */ /* 0x000fe40000000008 */
[----:B---3--:R-:W-:Y:S01]  /*74d0*/  F2FP.F16.F32.PACK_AB R8, R0, R91 ;  /* 0x0000005b0008723e */ /* 0x008fe200000000ff */
[----:B------:R-:W-:Y:S01]  /*74e0*/  FADD.FTZ R135, R135, R142 ;  /* 0x0000008e87877221 */ /* 0x000fe20000010000 */
[----:B-----5:R-:W-:Y:S02]  /*74f0*/  F2FP.F16.F32.PACK_AB R37, R87, R88 ;  /* 0x000000585725723e */ /* 0x020fe400000000ff */
[----:B------:R-:W-:Y:S01]  /*7500*/  LOP3.LUT R11, R8, R11, RZ, 0xc0, !PT ;  /* 0x0000000b080b7212 */ /* 0x000fe200078ec0ff */
[----:B------:R-:W-:Y:S01]  /*7510*/  FADD.FTZ R134, R134, R135 ;  /* 0x0000008786867221 */ /* 0x000fe20000010000 */
[----:B------:R-:W-:-:S02]  /*7520*/  LOP3.LUT R10, R37, R10, RZ, 0xc0, !PT ;  /* 0x0000000a250a7212 */ /* 0x000fc400078ec0ff */
[--C-:B------:R-:W-:Y:S02]  /*7530*/  HSET2.LE.AND R8, R45, R130.reuse, PT ;  /* 0x000000822d087233 */ /* 0x100fe40003803000 */
[----:B-1----:R-:W-:Y:S02]  /*7540*/  HSET2.LE.AND R9, R39, R130, PT ;  /* 0x0000008227097233 */ /* 0x002fe40003803000 */
[----:B------:R-:W-:Y:S01]  /*7550*/  F2FP.F16.F32.PACK_AB R37, R90, R89 ;  /* 0x000000595a25723e */ /* 0x000fe200000000ff */
[----:B------:R-:W-:Y:S01]  /*7560*/  FADD.FTZ R89, R89, R134 ;  /* 0x0000008659597221 */ /* 0x000fe20000010000 */
[----:B------:R-:W-:Y:S01]  /*7570*/  F2FP.F16.F32.PACK_AB R36, R2, R93 ;  /* 0x0000005d0224723e */ /* 0x000fe200000000ff */
[----:B------:R-:W-:Y:S01]  /*7580*/  VIADD R134, R3, 0xfffffffd ;  /* 0xfffffffd03867836 */ /* 0x000fe20000000000 */
[----:B------:R-:W-:Y:S01]  /*7590*/  LOP3.LUT R8, R37, R8, RZ, 0xc0, !PT ;  /* 0x0000000825087212 */ /* 0x000fe200078ec0ff */
[----:B------:R-:W-:Y:S01]  /*75a0*/  FADD.FTZ R89, R90, R89 ;  /* 0x000000595a597221 */ /* 0x000fe20000010000 */
[----:B------:R-:W-:-:S02]  /*75b0*/  LOP3.LUT R9, R36, R9, RZ, 0xc0, !PT ;  /* 0x0000000924097212 */ /* 0x000fc400078ec0ff */
[----:B------:R-:W-:Y:S01]  /*75c0*/  LOP3.LUT R150, R150, UR33, R147, 0x96, !PT ;  /* 0x0000002196967c12 */ /* 0x000fe2000f8e9693 */
[----:B------:R-:W-:-:S04]  /*75d0*/  FADD.FTZ R88, R88, R89 ;  /* 0x0000005958587221 */ /* 0x000fc80000010000 */
[----:B------:R-:W-:Y:S01]  /*75e0*/  HMMA.16816.F32 R44, R8, R48, R16 ;  /* 0x00000030082c723c */ /* 0x000fe20000001810 */
[----:B------:R-:W1:Y:S01]  /*75f0*/  LDSM.16.MT88.4 R16, [R86+0x8800] ;  /* 0x008800005610783b */ /* 0x000e620000004200 */
[----:B------:R-:W-:-:S06]  /*7600*/  FADD.FTZ R88, R87, R88 ;  /* 0x0000005857587221 */ /* 0x000fcc0000010000 */
[C---:B--2---:R-:W-:Y:S01]  /*7610*/  HMMA.16816.F32 R36, R8.reuse, R40, R4 ;  /* 0x000000280824723c */ /* 0x044fe20000001804 */
[----:B------:R-:W2:Y:S07]  /*7620*/  LDSM.16.MT88.4 R4, [R113+0x8800] ;  /* 0x008800007104783b */ /* 0x000eae0000004200 */
[C---:B------:R-:W-:Y:S01]  /*7630*/  HMMA.16816.F32 R40, R8.reuse, R42, R12 ;  /* 0x0000002a0828723c */ /* 0x040fe2000000180c */
[----:B------:R-:W3:Y:S07]  /*7640*/  LDSM.16.MT88.4 R12, [R86+0x7800] ;  /* 0x00780000560c783b */ /* 0x000eee0000004200 */
[C---:B------:R-:W-:Y:S01]  /*7650*/  HMMA.16816.F32 R52, R8.reuse, R56, R24 ;  /* 0x000000380834723c */ /* 0x040fe20000001818 */
[----:B------:R-:W4:Y:S07]  /*7660*/  LDSM.16.MT88.4 R24, [R86+0x6c00] ;  /* 0x006c00005618783b */ /* 0x000f2e0000004200 */
[----:B------:R-:W-:Y:S01]  /*7670*/  HMMA.16816.F32 R56, R8, R58, R28 ;  /* 0x0000003a0838723c */ /* 0x000fe2000000181c */
[----:B------:R-:W5:Y:S01]  /*7680*/  MUFU.EX2 R31, R102 ;  /* 0x00000066001f7308 */ /* 0x000f620000000800 */
[----:B------:R-:W-:-:S04]  /*7690*/  FADD.FTZ R30, R110, R111 ;  /* 0x0000006f6e1e7221 */ /* 0x000fc80000010000 */
[----:B------:R-:W-:Y:S02]  /*76a0*/  FADD.FTZ R30, R109, R30 ;  /* 0x0000001e6d1e7221 */ /* 0x000fe40000010000 */
[----:B------:R-:W-:Y:S01]  /*76b0*/  HMMA.16816.F32 R48, R8, R50, R20 ;  /* 0x000000320830723c */ /* 0x000fe20000001814 */
[----:B------:R-:W-:Y:S01]  /*76c0*/  MUFU.EX2 R29, R98 ;  /* 0x00000062001d7308 */ /* 0x000fe20000000800 */
[----:B------:R-:W-:-:S04]  /*76d0*/  FADD.FTZ R93, R93, R30 ;  /* 0x0000001e5d5d7221 */ /* 0x000fc80000010000 */
[----:B------:R-:W-:Y:S02]  /*76e0*/  FADD.FTZ R2, R2, R93 ;  /* 0x0000005d02027221 */ /* 0x000fe40000010000 */
[C---:B-1----:R-:W-:Y:S01]  /*76f0*/  HMMA.16816.F32 R76, R8.reuse, R16, R76 ;  /* 0x00000010084c723c */ /* 0x042fe2000000184c */
[----:B------:R-:W1:Y:S01]  /*7700*/  MUFU.EX2 R28, R101 ;  /* 0x00000065001c7308 */ /* 0x000e620000000800 */
[----:B------:R-:W-:Y:S01]  /*7710*/  SHF.R.U32.HI R17, RZ, 0x18, R150 ;  /* 0x00000018ff117819 */ /* 0x000fe20000011696 */
[----:B------:R-:W-:Y:S01]  /*7720*/  FADD.FTZ R91, R91, R2 ;  /* 0x000000025b5b7221 */ /* 0x000fe20000010000 */
[----:B-----5:R-:W-:Y:S01]  /*7730*/  F2FP.F16.F32.PACK_AB R21, R31, R94 ;  /* 0x0000005e1f15723e */ /* 0x020fe200000000ff */
[----:B------:R-:W-:Y:S01]  /*7740*/  IMAD.MOV.U32 R2, RZ, RZ, R85 ;  /* 0x000000ffff027224 */ /* 0x000fe200078e0055 */
[----:B------:R-:W-:Y:S01]  /*7750*/  F2FP.F16.F32.PACK_AB R16, R100, R97 ;  /* 0x000000616410723e */ /* 0x000fe200000000ff */
[----:B------:R-:W-:Y:S01]  /*7760*/  FADD.FTZ R0, R0, R91 ;  /* 0x0000005b00007221 */ /* 0x000fe20000010000 */
[----:B--2---:R-:W-:Y:S01]  /*7770*/  HMMA.16816.F32 R72, R8, R6, R72 ;  /* 0x000000060848723c */ /* 0x004fe20000001848 */
[----:B------:R-:W-:Y:S01]  /*7780*/  IMAD.MOV.U32 R6, RZ, RZ, R146 ;  /* 0x000000ffff067224 */ /* 0x000fe200078e0092 */
[----:B------:R-:W-:Y:S01]  /*7790*/  PRMT R7, R146, 0x7773, RZ ;  /* 0x0000777392077816 */ /* 0x000fe200000000ff */
[----:B------:R-:W-:Y:S01]  /*77a0*/  FADD.FTZ R97, R97, R0 ;  /* 0x0000000061617221 */ /* 0x000fe20000010000 */
[----:B------:R-:W-:-:S02]  /*77b0*/  IMAD.MOV.U32 R0, RZ, RZ, R84 ;  /* 0x000000ffff007224 */ /* 0x000fc400078e0054 */
[----:B------:R-:W-:Y:S01]  /*77c0*/  LOP3.LUT R6, R6, 0xff, RZ, 0xc0, !PT ;  /* 0x000000ff06067812 */ /* 0x000fe200078ec0ff */
[----:B------:R-:W-:Y:S01]  /*77d0*/  FADD.FTZ R97, R100, R97 ;  /* 0x0000006164617221 */ /* 0x000fe20000010000 */
[C---:B------:R-:W-:Y:S01]  /*77e0*/  HMMA.16816.F32 R68, R8.reuse, R4, R68 ;  /* 0x000000040844723c */ /* 0x040fe20000001844 */
[C---:B------:R-:W-:Y:S02]  /*77f0*/  PRMT R5, R146.reuse, 0x7771, RZ ;  /* 0x0000777192057816 */ /* 0x040fe400000000ff */
[----:B------:R-:W-:Y:S02]  /*7800*/  PRMT R4, R146, 0x7772, RZ ;  /* 0x0000777292047816 */ /* 0x000fe400000000ff */
[----:B------:R-:W-:Y:S02]  /*7810*/  PRMT R5, R6, 0x5410, R5 ;  /* 0x0000541006057816 */ /* 0x000fe40000000005 */
[----:B------:R-:W-:Y:S01]  /*7820*/  LOP3.LUT R6, R150, 0xffff, RZ, 0xc0, !PT ;  /* 0x0000ffff96067812 */ /* 0x000fe200078ec0ff */
[----:B---3--:R-:W-:Y:S01]  /*7830*/  HMMA.16816.F32 R60, R8, R12, R32 ;  /* 0x0000000c083c723c */ /* 0x008fe20000001820 */
[----:B------:R-:W-:-:S02]  /*7840*/  PRMT R4, R4, 0x5410, R7 ;  /* 0x0000541004047816 */ /* 0x000fc40000000007 */
[C---:B------:R-:W-:Y:S02]  /*7850*/  LOP3.LUT R12, R150.reuse, 0xff, RZ, 0xc0, !PT ;  /* 0x000000ff960c7812 */ /* 0x040fe400078ec0ff */
[--C-:B------:R-:W-:Y:S02]  /*7860*/  SHF.R.U32.HI R7, RZ, 0x8, R6.reuse ;  /* 0x00000008ff077819 */ /* 0x100fe40000011606 */
[----:B------:R-:W-:Y:S01]  /*7870*/  PRMT R6, R150, 0x7632, R6 ;  /* 0x0000763296067816 */ /* 0x000fe20000000006 */
[----:B------:R-:W-:Y:S01]  /*7880*/  HMMA.16816.F32 R64, R8, R14, R64 ;  /* 0x0000000e0840723c */ /* 0x000fe20000001840 */
[----:B------:R-:W-:Y:S02]  /*7890*/  PRMT R7, R12, 0x5410, R7 ;  /* 0x000054100c077816 */ /* 0x000fe40000000007 */
[----:B------:R-:W2:Y:S01]  /*78a0*/  LDSM.16.MT88.4 R12, [R113+0x6c00] ;  /* 0x006c0000710c783b */ /* 0x000ea20000004200 */
[----:B------:R-:W-:Y:S02]  /*78b0*/  LOP3.LUT R6, R6, 0xff, RZ, 0xc0, !PT ;  /* 0x000000ff06067812 */ /* 0x000fe400078ec0ff */
[----:B------:R-:W-:-:S02]  /*78c0*/  HSET2.LE.AND R20, R7, R130, PT ;  /* 0x0000008207147233 */ /* 0x000fc40003803000 */
[----:B------:R-:W-:Y:S01]  /*78d0*/  PRMT R17, R6, 0x5410, R17 ;  /* 0x0000541006117816 */ /* 0x000fe20000000011 */
[----:B------:R-:W-:Y:S01]  /*78e0*/  HMMA.16816.F32 R80, R8, R18, R80 ;  /* 0x000000120850723c */ /* 0x000fe20000001850 */
[--C-:B------:R-:W-:Y:S01]  /*78f0*/  HSET2.LE.AND R6, R5, R130.reuse, PT ;  /* 0x0000008205067233 */ /* 0x100fe20003803000 */
[----:B------:R-:W3:Y:S01]  /*7900*/  LDSM.16.MT88.4 R8, [R86+0x8c00] ;  /* 0x008c00005608783b */ /* 0x000ee20000004200 */
[----:B------:R-:W-:Y:S02]  /*7910*/  LOP3.LUT R5, R4, 0xff00ff, RZ, 0xc0, !PT ;  /* 0x00ff00ff04057812 */ /* 0x000fe400078ec0ff */
[C---:B-1----:R-:W-:Y:S01]  /*7920*/  F2FP.F16.F32.PACK_AB R23, R28.reuse, R29 ;  /* 0x0000001d1c17723e */ /* 0x042fe200000000ff */
[----:B------:R-:W-:Y:S01]  /*7930*/  FADD.FTZ R29, R29, R88 ;  /* 0x000000581d1d7221 */ /* 0x000fe20000010000 */
[----:B------:R-:W-:Y:S02]  /*7940*/  LOP3.LUT R6, R21, R6, RZ, 0xc0, !PT ;  /* 0x0000000615067212 */ /* 0x000fe400078ec0ff */
[--C-:B------:R-:W-:Y:S01]  /*7950*/  HSET2.LE.AND R4, R5, R130.reuse, PT ;  /* 0x0000008205047233 */ /* 0x100fe20003803000 */
[----:B------:R-:W-:Y:S01]  /*7960*/  FADD.FTZ R29, R28, R29 ;  /* 0x0000001d1c1d7221 */ /* 0x000fe20000010000 */
[----:B------:R-:W-:Y:S01]  /*7970*/  F2FP.F16.F32.PACK_AB R21, R99, R92 ;  /* 0x0000005c6315723e */ /* 0x000fe200000000ff */
[----:B------:R-:W-:Y:S01]  /*7980*/  FADD.FTZ R92, R92, R97 ;  /* 0x000000615c5c7221 */ /* 0x000fe20000010000 */
[----:B------:R-:W-:Y:S01]  /*7990*/  HSET2.LE.AND R5, R17, R130, PT ;  /* 0x0000008211057233 */ /* 0x000fe20003803000 */
[----:B------:R-:W-:Y:S01]  /*79a0*/  FADD.FTZ R94, R94, R29 ;  /* 0x0000001d5e5e7221 */ /* 0x000fe20000010000 */
[----:B------:R-:W-:Y:S01]  /*79b0*/  LOP3.LUT R7, R21, R4, RZ, 0xc0, !PT ;  /* 0x0000000415077212 */ /* 0x000fe200078ec0ff */
[----:B------:R-:W-:Y:S01]  /*79c0*/  FADD.FTZ R135, R99, R92 ;  /* 0x0000005c63877221 */ /* 0x000fe20000010000 */
[----:B------:R-:W-:Y:S01]  /*79d0*/  LOP3.LUT R4, R23, R20, RZ, 0xc0, !PT ;  /* 0x0000001417047212 */ /* 0x000fe200078ec0ff */
[----:B------:R-:W-:Y:S01]  /*79e0*/  FADD.FTZ R142, R31, R94 ;  /* 0x0000005e1f8e7221 */ /* 0x000fe20000010000 */
[----:B------:R-:W-:Y:S01]  /*79f0*/  LOP3.LUT R5, R16, R5, RZ, 0xc0, !PT ;  /* 0x0000000510057212 */ /* 0x000fe200078ec0ff */
[----:B------:R-:W1:Y:S04]  /*7a00*/  LDSM.16.MT88.4 R20, [R113+0x7c00] ;  /* 0x007c00007114783b */ /* 0x000e680000004200 */
[----:B------:R-:W5:Y:S02]  /*7a10*/  LDSM.16.MT88.4 R16, [R86+0x7c00] ;  /* 0x007c00005610783b */ /* 0x000f640000004200 */
[C---:B----4-:R-:W-:Y:S08]  /*7a20*/  HMMA.16816.F32 R44, R4.reuse, R24, R44 ;  /* 0x00000018042c723c */ /* 0x050ff0000000182c */
[C---:B--2---:R-:W-:Y:S08]  /*7a30*/  HMMA.16816.F32 R36, R4.reuse, R12, R36 ;  /* 0x0000000c0424723c */ /* 0x044ff00000001824 */
[C---:B------:R-:W-:Y:S01]  /*7a40*/  HMMA.16816.F32 R40, R4.reuse, R14, R40 ;  /* 0x0000000e0428723c */ /* 0x040fe20000001828 */
[----:B------:R-:W2:Y:S07]  /*7a50*/  LDSM.16.MT88.4 R12, [R113+0x8c00] ;  /* 0x008c0000710c783b */ /* 0x000eae0000004200 */
[C---:B------:R-:W-:Y:S08]  /*7a60*/  HMMA.16816.F32 R48, R4.reuse, R26, R48 ;  /* 0x0000001a0430723c */ /* 0x040ff00000001830 */
[C---:B---3--:R-:W-:Y:S08]  /*7a70*/  HMMA.16816.F32 R76, R4.reuse, R8, R76 ;  /* 0x00000008044c723c */ /* 0x048ff0000000184c */
[C---:B-1----:R-:W-:Y:S08]  /*7a80*/  HMMA.16816.F32 R52, R4.reuse, R20, R52 ;  /* 0x000000140434723c */ /* 0x042ff00000001834 */
[C---:B------:R-:W-:Y:S08]  /*7a90*/  HMMA.16816.F32 R56, R4.reuse, R22, R56 ;  /* 0x000000160438723c */ /* 0x040ff00000001838 */
[C---:B-----5:R-:W-:Y:S08]  /*7aa0*/  HMMA.16816.F32 R60, R4.reuse, R16, R60 ;  /* 0x00000010043c723c */ /* 0x060ff0000000183c */
[C---:B------:R-:W-:Y:S08]  /*7ab0*/  HMMA.16816.F32 R64, R4.reuse, R18, R64 ;  /* 0x000000120440723c */ /* 0x040ff00000001840 */
[C---:B--2---:R-:W-:Y:S08]  /*7ac0*/  HMMA.16816.F32 R68, R4.reuse, R12, R68 ;  /* 0x0000000c0444723c */ /* 0x044ff00000001844 */
[C---:B------:R-:W-:Y:S08]  /*7ad0*/  HMMA.16816.F32 R72, R4.reuse, R14, R72 ;  /* 0x0000000e0448723c */ /* 0x040ff00000001848 */
[----:B------:R-:W-:-:S15]  /*7ae0*/  HMMA.16816.F32 R80, R4, R10, R80 ;  /* 0x0000000a0450723c */ /* 0x000fde0000001850 */
[----:B------:R-:W-:-:S05]  /*7af0*/  NOP ;  /* 0x0000000000007918 */ /* 0x000fca0000000000 */
.L_x_1046:
[----:B------:R-:W-:-:S13]  /*7b00*/  ISETP.GE.AND P0, PT, R134, RZ, PT ;  /* 0x000000ff8600720c */ /* 0x000fda0003f06270 */
[----:B------:R-:W-:Y:S05]  /*7b10*/  @!P0 BRA `(.L_x_1051) ;  /* 0x0000002800488947 */ /* 0x000fea0003800000 */
[----:B------:R-:W1:Y:S01]  /*7b20*/  LDCU UR32, c[0x0][0x440] ;  /* 0x00008800ff2077ac */ /* 0x000e620008000800 */
[----:B------:R-:W-:Y:S01]  /*7b30*/  IMAD.SHL.U32 R131, R125, 0x2, RZ ;  /* 0x000000027d837824 */ /* 0x000fe200078e00ff */
[----:B------:R-:W-:Y:S01]  /*7b40*/  MOV R85, R0 ;  /* 0x0000000000557202 */ /* 0x000fe20000000f00 */
[----:B------:R-:W-:Y:S01]  /*7b50*/  IMAD.MOV.U32 R3, RZ, RZ, R2 ;  /* 0x000000ffff037224 */ /* 0x000fe200078e0002 */
[----:B------:R-:W2:Y:S02]  /*7b60*/  LDCU UR31, c[0x0][0x440] ;  /* 0x00008800ff1f77ac */ /* 0x000ea40008000800 */
[----:B------:R-:W-:Y:S01]  /*7b70*/  LOP3.LUT R131, R131, 0x6, RZ, 0xc0, !PT ;  /* 0x0000000683837812 */ /* 0x000fe200078ec0ff */
[----:B------:R-:W3:Y:S01]  /*7b80*/  LDCU UR4, c[0x0][0x45c] ;  /* 0x00008b80ff0477ac */ /* 0x000ee20008000800 */
[----:B-1----:R-:W-:Y:S01]  /*7b90*/  ISETP.GE.AND P2, PT, R119, UR32, PT ;  /* 0x0000002077007c0c */ /* 0x002fe2000bf46270 */
[----:B------:R-:W-:-:S12]  /*7ba0*/  BRA `(.L_x_1052) ;  /* 0x0000000000a87947 */ /* 0x000fd80003800000 */
.L_x_1054:
        /* <DEDUP_REMOVED lines=42> */
.L_x_1052:
[----:B------:R-:W-:Y:S04]  /*7e50*/  DEPBAR.LE SB0, 0x0 ;  /* 0x000080000000791a */ /* 0x000fe80000000000 */
[----:B------:R-:W-:Y:S01]  /*7e60*/  BAR.SYNC.DEFER_BLOCKING 0x0 ;  /* 0x0000000000007b1d */ /* 0x000fe20000010000 */
[----:B------:R-:W-:Y:S01]  /*7e70*/  IMAD.WIDE.U32 R90, R134, UR7, RZ ;  /* 0x00000007865a7c25 */ /* 0x000fe2000f8e00ff */
[----:B--2---:R-:W-:Y:S03]  /*7e80*/  ISETP.GE.AND P1, PT, R118, UR31, PT ;  /* 0x0000001f76007c0c */ /* 0x004fe6000bf26270 */
[----:B------:R-:W-:Y:S01]  /*7e90*/  IMAD R87, R134, UR6, RZ ;  /* 0x0000000686577c24 */ /* 0x000fe2000f8e02ff */
[CC--:B------:R-:W-:Y:S02]  /*7ea0*/  LEA R88, P0, R90.reuse, R121.reuse, 0x1 ;  /* 0x000000795a587211 */ /* 0x0c0fe400078008ff */
[C---:B------:R-:W-:Y:S01]  /*7eb0*/  IADD3 R0, P3, PT, R90.reuse, UR30, RZ ;  /* 0x0000001e5a007c10 */ /* 0x040fe2000ff7e0ff */
[----:B------:R-:W-:Y:S05]  /*7ec0*/  IMAD.IADD R87, R91, 0x1, R87 ;  /* 0x000000015b577824 */ /* 0x000fea00078e0257 */
[-C--:B------:R-:W-:Y:S02]  /*7ed0*/  LEA.HI.X R89, R90, R120.reuse, R87, 0x1, P0 ;  /* 0x000000785a597211 */ /* 0x080fe400000f0c57 */
[----:B------:R-:W-:Y:S02]  /*7ee0*/  ISETP.GE.AND P0, PT, R117, UR31, PT ;  /* 0x0000001f75007c0c */ /* 0x000fe4000bf06270 */
[----:B------:R-:W-:Y:S02]  /*7ef0*/  IADD3.X R87, PT, PT, R87, UR9, RZ, P3, !PT ;  /* 0x0000000957577c10 */ /* 0x000fe40009ffe4ff */
[C---:B------:R-:W-:Y:S01]  /*7f00*/  LEA R90, P3, R0.reuse, R121, 0x1 ;  /* 0x00000079005a7211 */ /* 0x040fe200078608ff */
[----:B------:R-:W-:Y:S01]  /*7f10*/  @!PT LDS RZ, [RZ] ;  /* 0x00000000fffff984 */ /* 0x000fe20000000800 */
[----:B------:R-:W-:Y:S01]  /*7f20*/  @!PT LDS RZ, [RZ] ;  /* 0x00000000fffff984 */ /* 0x000fe20000000800 */
[----:B------:R-:W-:Y:S01]  /*7f30*/  @!PT LDS RZ, [RZ] ;  /* 0x00000000fffff984 */ /* 0x000fe20000000800 */
[----:B------:R-:W-:Y:S03]  /*7f40*/  @!P2 LDGSTS.E.BYPASS.LTC128B.128 [R127+0x6000], desc[UR20][R88.64] ;  /* 0x06000000587fafae */ /* 0x000fe6000b981a14 */
[----:B------:R-:W-:Y:S01]  /*7f50*/  LEA.HI.X R91, R0, R120, R87, 0x1, P3 ;  /* 0x00000078005b7211 */ /* 0x000fe200018f0c57 */
[C---:B------:R-:W-:Y:S01]  /*7f60*/  IMAD R0, R134.reuse, 0x40, R131 ;  /* 0x0000004086007824 */ /* 0x040fe200078e0283 */
[----:B------:R-:W-:Y:S01]  /*7f70*/  ISETP.NE.AND P3, PT, R134, RZ, PT ;  /* 0x000000ff8600720c */ /* 0x000fe20003f65270 */
[----:B------:R-:W-:Y:S01]  /*7f80*/  @P2 STS.128 [R127+0x6000], RZ ;  /* 0x006000ff7f002388 */ /* 0x000fe20000000c00 */
[----:B------:R-:W-:Y:S01]  /*7f90*/  ISETP.GE.AND P2, PT, R119, UR31, PT ;  /* 0x0000001f77007c0c */ /* 0x000fe2000bf46270 */
[C---:B------:R-:W-:Y:S01]  /*7fa0*/  VIADD R2, R0.reuse, 0x9 ;  /* 0x0000000900027836 */ /* 0x040fe20000000000 */
[----:B------:R-:W-:Y:S02]  /*7fb0*/  IADD3 R84, PT, PT, R0, 0x1, RZ ;  /* 0x0000000100547810 */ /* 0x000fe40007ffe0ff */
[----:B------:R-:W-:Y:S01]  /*7fc0*/  @!PT LDS RZ, [RZ] ;  /* 0x00000000fffff984 */ /* 0x000fe20000000800 */
[----:B------:R-:W-:Y:S01]  /*7fd0*/  @!PT LDS RZ, [RZ] ;  /* 0x00000000fffff984 */ /* 0x000fe20000000800 */
[----:B------:R-:W-:Y:S01]  /*7fe0*/  @!PT LDS RZ, [RZ] ;  /* 0x00000000fffff984 */ /* 0x000fe20000000800 */
[----:B------:R-:W-:Y:S01]  /*7ff0*/  @!P1 LDGSTS.E.BYPASS.LTC128B.128 [R127+0x7000], desc[UR20][R88.64+0x40] ;  /* 0x07000040587f9fae */ /* 0x000fe2000b981a14 */
[----:B------:R-:W-:Y:S02]  /*8000*/  I2FP.F32.U32 R87, R0 ;  /* 0x0000000000577245 */ /* 0x000fe40000201000 */
[----:B------:R-:W-:Y:S02]  /*8010*/  I2FP.F32.U32 R84, R84 ;  /* 0x0000005400547245 */ /* 0x000fe40000201000 */
[----:B------:R-:W-:Y:S01]  /*8020*/  @P1 STS.128 [R127+0x7000], RZ ;  /* 0x007000ff7f001388 */ /* 0x000fe20000000c00 */
[----:B------:R-:W-:Y:S04]  /*8030*/  I2FP.F32.U32 R2, R2 ;  /* 0x0000000200027245 */ /* 0x000fe80000201000 */
        /* <DEDUP_REMOVED lines=18> */
[----:B------:R1:W-:Y:S05]  /*8160*/  @!P0 LDGSTS.E.BYPASS.LTC128B.128 [R127+0x8800], desc[UR20][R90.64+0x80] ;  /* 0x088000805a7f8fae */ /* 0x0003ea000b981a14 */
[----:B------:R-:W-:Y:S05]  /*8170*/  @P0 STS.128 [R127+0x8800], RZ ;  /* 0x008800ff7f000388 */ /* 0x000fea0000000c00 */
[----:B------:R-:W-:Y:S05]  /*8180*/  LDSM.16.M88.4 R92, [R116] ;  /* 0x00000000745c783b */ /* 0x000fea0000000200 */
[----:B------:R-:W2:Y:S05]  /*8190*/  LDSM.16.M88.4 R96, [R115+0x3000] ;  /* 0x003000007360783b */ /* 0x000eaa0000000200 */
[----:B------:R-:W4:Y:S05]  /*81a0*/  LDSM.16.M88.4 R100, [R115+0x3400] ;  /* 0x003400007364783b */ /* 0x000f2a0000000200 */
[----:B------:R-:W5:Y:S05]  /*81b0*/  LDSM.16.M88.4 R104, [R115+0x3800] ;  /* 0x003800007368783b */ /* 0x000f6a0000000200 */
[----:B------:R-:W0:Y:S05]  /*81c0*/  LDGDEPBAR ;  /* 0x00000000000079af */ /* 0x000e2a0000000000 */
[----:B------:R-:W3:Y:S05]  /*81d0*/  LDSM.16.M88.4 R108, [R115+0x3c00] ;  /* 0x003c0000736c783b */ /* 0x000eea0000000200 */
[----:B-1----:R-:W-:Y:S01]  /*81e0*/  LDSM.16.M88.4 R88, [R115+0x5c00] ;  /* 0x005c00007358783b */ /* 0x002fe20000000200 */
[C---:B--2---:R-:W-:Y:S08]  /*81f0*/  HMMA.16816.F32 R4, R92.reuse, R96, RZ ;  /* 0x000000605c04723c */ /* 0x044ff000000018ff */
[C---:B------:R-:W-:Y:S01]  /*8200*/  HMMA.16816.F32 R8, R92.reuse, R98, RZ ;  /* 0x000000625c08723c */ /* 0x040fe200000018ff */
[----:B------:R-:W-:Y:S07]  /*8210*/  LDSM.16.M88.4 R96, [R114] ;  /* 0x000000007260783b */ /* 0x000fee0000000200 */
[C---:B----4-:R-:W-:Y:S08]  /*8220*/  HMMA.16816.F32 R12, R92.reuse, R100, RZ ;  /* 0x000000645c0c723c */ /* 0x050ff000000018ff */
[C---:B------:R-:W-:Y:S08]  /*8230*/  HMMA.16816.F32 R16, R92.reuse, R102, RZ ;  /* 0x000000665c10723c */ /* 0x040ff000000018ff */
[C---:B-----5:R-:W-:Y:S08]  /*8240*/  HMMA.16816.F32 R20, R92.reuse, R104, RZ ;  /* 0x000000685c14723c */ /* 0x060ff000000018ff */
[C---:B------:R-:W-:Y:S08]  /*8250*/  HMMA.16816.F32 R24, R92.reuse, R106, RZ ;  /* 0x0000006a5c18723c */ /* 0x040ff000000018ff */
[C---:B---3--:R-:W-:Y:S08]  /*8260*/  HMMA.16816.F32 R28, R92.reuse, R108, RZ ;  /* 0x0000006c5c1c723c */ /* 0x048ff000000018ff */
        /* <DEDUP_REMOVED lines=48> */
[C---:B------:R-:W-:Y:S08]  /*8570*/  HMMA.16816.F32 R24, R92.reuse, R98, R24 ;  /* 0x000000625c18723c */ /* 0x040ff00000001818 */
[C---:B------:R-:W-:Y:S08]  /*8580*/  HMMA.16816.F32 R28, R92.reuse, R88, R28 ;  /* 0x000000585c1c723c */ /* 0x040ff0000000181c */
[----:B------:R-:W-:Y:S01]  /*8590*/  HMMA.16816.F32 R32, R92, R90, R32 ;  /* 0x0000005a5c20723c */ /* 0x000fe20000001820 */
[----:B------:R-:W-:Y:S05]  /*85a0*/  LDSM.16.M88.4 R88, [R114+0x2000] ;  /* 0x002000007258783b */ /* 0x000fea0000000200 */
[----:B------:R-:W1:Y:S02]  /*85b0*/  LDSM.16.M88.4 R92, [R112+0x5000] ;  /* 0x00500000705c783b */ /* 0x000e640000000200 */
[C---:B-1----:R-:W-:Y:S08]  /*85c0*/  HMMA.16816.F32 R4, R88.reuse, R92, R4 ;  /* 0x0000005c5804723c */ /* 0x042ff00000001804 */
[C---:B------:R-:W-:Y:S01]  /*85d0*/  HMMA.16816.F32 R8, R88.reuse, R94, R8 ;  /* 0x0000005e5808723c */ /* 0x040fe20000001808 */
[----:B------:R-:W1:Y:S10]  /*85e0*/  LDSM.16.M88.4 R92, [R112+0x5400] ;  /* 0x00540000705c783b */ /* 0x000e740000000200 */
[C---:B------:R-:W-:Y:S01]  /*85f0*/  FFMA.FTZ R7, R84.reuse, UR5, R7 ;  /* 0x0000000554077c23 */ /* 0x040fe20008010007 */
[----:B------:R-:W-:Y:S01]  /*8600*/  FFMA.FTZ R5, R84, UR5, R5 ;  /* 0x0000000554057c23 */ /* 0x000fe20008010005 */
[C---:B------:R-:W-:Y:S01]  /*8610*/  FFMA.FTZ R6, R87.reuse, UR5, R6 ;  /* 0x0000000557067c23 */ /* 0x040fe20008010006 */
[----:B------:R-:W-:Y:S01]  /*8620*/  FFMA.FTZ R4, R87, UR5, R4 ;  /* 0x0000000557047c23 */ /* 0x000fe20008010004 */
[C---:B------:R-:W-:Y:S01]  /*8630*/  IADD3 R87, PT, PT, R0.reuse, 0x10, RZ ;  /* 0x0000001000577810 */ /* 0x040fe20007ffe0ff */
[----:B------:R-:W-:Y:S03]  /*8640*/  VIADD R84, R0, 0x11 ;  /* 0x0000001100547836 */ /* 0x000fe60000000000 */
[----:B------:R-:W-:Y:S01]  /*8650*/  I2FP.F32.U32 R87, R87 ;  /* 0x0000005700577245 */ /* 0x000fe20000201000 */
[C---:B------:R-:W-:Y:S01]  /*8660*/  FFMA.FTZ R11, R2.reuse, UR5, R11 ;  /* 0x00000005020b7c23 */ /* 0x040fe2000801000b */
[----:B------:R-:W-:Y:S01]  /*8670*/  I2FP.F32.U32 R84, R84 ;  /* 0x0000005400547245 */ /* 0x000fe20000201000 */
[----:B------:R-:W-:Y:S01]  /*8680*/  FFMA.FTZ R9, R2, UR5, R9 ;  /* 0x0000000502097c23 */ /* 0x000fe20008010009 */
[----:B------:R-:W-:Y:S04]  /*8690*/  IADD3 R2, PT, PT, R0, 0x19, RZ ;  /* 0x0000001900027810 */ /* 0x000fe80007ffe0ff */
[----:B------:R-:W-:Y:S01]  /*86a0*/  I2FP.F32.U32 R2, R2 ;  /* 0x0000000200027245 */ /* 0x000fe20000201000 */
[C---:B-1----:R-:W-:Y:S08]  /*86b0*/  HMMA.16816.F32 R12, R88.reuse, R92, R12 ;  /* 0x0000005c580c723c */ /* 0x042ff0000000180c */
[C---:B------:R-:W-:Y:S01]  /*86c0*/  HMMA.16816.F32 R16, R88.reuse, R94, R16 ;  /* 0x0000005e5810723c */ /* 0x040fe20000001810 */
[----:B------:R-:W1:Y:S10]  /*86d0*/  LDSM.16.M88.4 R92, [R112+0x5800] ;  /* 0x00580000705c783b */ /* 0x000e740000000200 */
[C---:B------:R-:W-:Y:S01]  /*86e0*/  FFMA.FTZ R14, R87.reuse, UR5, R14 ;  /* 0x00000005570e7c23 */ /* 0x040fe2000801000e */
[----:B------:R-:W-:Y:S01]  /*86f0*/  FFMA.FTZ R12, R87, UR5, R12 ;  /* 0x00000005570c7c23 */ /* 0x000fe2000801000c */
[C---:B------:R-:W-:Y:S01]  /*8700*/  FFMA.FTZ R15, R84.reuse, UR5, R15 ;  /* 0x00000005540f7c23 */ /* 0x040fe2000801000f */
[----:B------:R-:W-:Y:S01]  /*8710*/  FFMA.FTZ R13, R84, UR5, R13 ;  /* 0x00000005540d7c23 */ /* 0x000fe2000801000d */
[C---:B------:R-:W-:Y:S02]  /*8720*/  VIADD R87, R0.reuse, 0x20 ;  /* 0x0000002000577836 */ /* 0x040fe40000000000 */
[----:B------:R-:W-:Y:S02]  /*8730*/  VIADD R84, R0, 0x21 ;  /* 0x0000002100547836 */ /* 0x000fe40000000000 */
[C---:B------:R-:W-:Y:S01]  /*8740*/  FFMA.FTZ R19, R2.reuse, UR5, R19 ;  /* 0x0000000502137c23 */ /* 0x040fe20008010013 */
[----:B------:R-:W-:Y:S01]  /*8750*/  I2FP.F32.U32 R87, R87 ;  /* 0x0000005700577245 */ /* 0x000fe20000201000 */
[----:B------:R-:W-:Y:S01]  /*8760*/  FFMA.FTZ R17, R2, UR5, R17 ;  /* 0x0000000502117c23 */ /* 0x000fe20008010011 */
[----:B------:R-:W-:Y:S01]  /*8770*/  I2FP.F32.U32 R84, R84 ;  /* 0x0000005400547245 */ /* 0x000fe20000201000 */
[----:B------:R-:W-:Y:S05]  /*8780*/  VIADD R2, R0, 0x29 ;  /* 0x0000002900027836 */ /* 0x000fea0000000000 */
[----:B------:R-:W-:Y:S01]  /*8790*/  I2FP.F32.U32 R2, R2 ;  /* 0x0000000200027245 */ /* 0x000fe20000201000 */
[C---:B-1----:R-:W-:Y:S08]  /*87a0*/  HMMA.16816.F32 R20, R88.reuse, R92, R20 ;  /* 0x0000005c5814723c */ /* 0x042ff00000001814 */
[C---:B------:R-:W-:Y:S01]  /*87b0*/  HMMA.16816.F32 R24, R88.reuse, R94, R24 ;  /* 0x0000005e5818723c */ /* 0x040fe20000001818 */
[----:B------:R-:W1:Y:S01]  /*87c0*/  LDSM.16.M88.4 R92, [R112+0x5c00] ;  /* 0x005c0000705c783b */ /* 0x000e620000000200 */
[----:B------:R-:W-:Y:S04]  /*87d0*/  DEPBAR.LE SB0, 0x0 ;  /* 0x000080000000791a */ /* 0x000fe80000000000 */
[----:B------:R-:W-:Y:S05]  /*87e0*/  BAR.SYNC.DEFER_BLOCKING 0x0 ;  /* 0x0000000000007b1d */ /* 0x000fea0000010000 */
[C---:B------:R-:W-:Y:S01]  /*87f0*/  FFMA.FTZ R22, R87.reuse, UR5, R22 ;  /* 0x0000000557167c23 */ /* 0x040fe20008010016 */
[----:B------:R-:W-:Y:S01]  /*8800*/  FFMA.FTZ R20, R87, UR5, R20 ;  /* 0x0000000557147c23 */ /* 0x000fe20008010014 */
[C---:B------:R-:W-:Y:S01]  /*8810*/  FFMA.FTZ R23, R84.reuse, UR5, R23 ;  /* 0x0000000554177c23 */ /* 0x040fe20008010017 */
[----:B------:R-:W-:Y:S01]  /*8820*/  FFMA.FTZ R21, R84, UR5, R21 ;  /* 0x0000000554157c23 */ /* 0x000fe20008010015 */
[----:B------:R-:W-:Y:S01]  /*8830*/  FMNMX3.FTZ R84, R3, R4, R5, !PT ;  /* 0x0000000403547276 */ /* 0x000fe20007810005 */
[----:B------:R-:W-:Y:S03]  /*8840*/  VIADD R87, R0, 0x30 ;  /* 0x0000003000577836 */ /* 0x000fe60000000000 */
[C---:B------:R-:W-:Y:S01]  /*8850*/  FFMA.FTZ R27, R2.reuse, UR5, R27 ;  /* 0x00000005021b7c23 */ /* 0x040fe2000801001b */
[----:B------:R-:W-:Y:S01]  /*8860*/  FFMA.FTZ R25, R2, UR5, R25 ;  /* 0x0000000502197c23 */ /* 0x000fe20008010019 */
[----:B------:R-:W-:Y:S02]  /*8870*/  I2FP.F32.U32 R87, R87 ;  /* 0x0000005700577245 */ /* 0x000fe40000201000 */
[C---:B------:R-:W-:Y:S04]  /*8880*/  IADD3 R2, PT, PT, R0.reuse, 0x39, RZ ;  /* 0x0000003900027810 */ /* 0x040fe80007ffe0ff */
[----:B------:R-:W-:Y:S01]  /*8890*/  I2FP.F32.U32 R2, R2 ;  /* 0x0000000200027245 */ /* 0x000fe20000201000 */
[C---:B-1----:R-:W-:Y:S08]  /*88a0*/  HMMA.16816.F32 R28, R88.reuse, R92, R28 ;  /* 0x0000005c581c723c */ /* 0x042ff0000000181c */
[----:B------:R-:W-:Y:S03]  /*88b0*/  HMMA.16816.F32 R32, R88, R94, R32 ;  /* 0x0000005e5820723c */ /* 0x000fe60000001820 */
[C---:B------:R-:W-:Y:S01]  /*88c0*/  IADD3 R88, PT, PT, R0.reuse, 0x31, RZ ;  /* 0x0000003100587810 */ /* 0x040fe20007ffe0ff */
[C---:B------:R-:W-:Y:S03]  /*88d0*/  VIADD R89, R0.reuse, 0x8 ;  /* 0x0000000800597836 */ /* 0x040fe60000000000 */
[----:B------:R-:W-:Y:S02]  /*88e0*/  I2FP.F32.U32 R88, R88 ;  /* 0x0000005800587245 */ /* 0x000fe40000201000 */
[----:B------:R-:W-:Y:S02]  /*88f0*/  I2FP.F32.U32 R89, R89 ;  /* 0x0000005900597245 */ /* 0x000fe40000201000 */
[C---:B------:R-:W-:Y:S01]  /*8900*/  FFMA.FTZ R30, R87.reuse, UR5, R30 ;  /* 0x00000005571e7c23 */ /* 0x040fe2000801001e */
[----:B------:R-:W-:Y:S01]  /*8910*/  FFMA.FTZ R28, R87, UR5, R28 ;  /* 0x00000005571c7c23 */ /* 0x000fe2000801001c */
[C---:B------:R-:W-:Y:S02]  /*8920*/  VIADD R87, R0.reuse, 0x38 ;  /* 0x0000003800577836 */ /* 0x040fe40000000000 */
[C---:B------:R-:W-:Y:S01]  /*8930*/  FFMA.FTZ R10, R89.reuse, UR5, R10 ;  /* 0x00000005590a7c23 */ /* 0x040fe2000801000a */
[----:B------:R-:W-:Y:S01]  /*8940*/  FFMA.FTZ R8, R89, UR5, R8 ;  /* 0x0000000559087c23 */ /* 0x000fe20008010008 */
[----:B------:R-:W-:Y:S02]  /*8950*/  VIADD R89, R0, 0x18 ;  /* 0x0000001800597836 */ /* 0x000fe40000000000 */
[C---:B------:R-:W-:Y:S01]  /*8960*/  FFMA.FTZ R31, R88.reuse, UR5, R31 ;  /* 0x00000005581f7c23 */ /* 0x040fe2000801001f */
[----:B------:R-:W-:Y:S01]  /*8970*/  I2FP.F32.U32 R87, R87 ;  /* 0x0000005700577245 */ /* 0x000fe20000201000 */
[----:B------:R-:W-:Y:S01]  /*8980*/  FFMA.FTZ R29, R88, UR5, R29 ;  /* 0x00000005581d7c23 */ /* 0x000fe2000801001d */
[----:B------:R-:W-:Y:S01]  /*8990*/  FMNMX3.FTZ R84, R84, R8, R9, !PT ;  /* 0x0000000854547276 */ /* 0x000fe20007810009 */
[----:B------:R-:W-:Y:S01]  /*89a0*/  FFMA.FTZ R35, R2, UR5, R35 ;  /* 0x0000000502237c23 */ /* 0x000fe20008010023 */
[----:B------:R-:W-:Y:S01]  /*89b0*/  I2FP.F32.U32 R89, R89 ;  /* 0x0000005900597245 */ /* 0x000fe20000201000 */
[C---:B------:R-:W-:Y:S01]  /*89c0*/  FFMA.FTZ R34, R87.reuse, UR5, R34 ;  /* 0x0000000557227c23 */ /* 0x040fe20008010022 */
[----:B------:R-:W-:Y:S01]  /*89d0*/  FMNMX3.FTZ R84, R84, R12, R13, !PT ;  /* 0x0000000c54547276 */ /* 0x000fe2000781000d */
[----:B------:R-:W-:Y:S01]  /*89e0*/  FFMA.FTZ R32, R87, UR5, R32 ;  /* 0x0000000557207c23 */ /* 0x000fe20008010020 */
[----:B------:R-:W-:Y:S01]  /*89f0*/  FFMA.FTZ R33, R2, UR5, R33 ;  /* 0x0000000502217c23 */ /* 0x000fe20008010021 */
[C---:B------:R-:W-:Y:S01]  /*8a00*/  FFMA.FTZ R18, R89.reuse, UR5, R18 ;  /* 0x0000000559127c23 */ /* 0x040fe20008010012 */
[----:B------:R-:W-:Y:S01]  /*8a10*/  FFMA.FTZ R16, R89, UR5, R16 ;  /* 0x0000000559107c23 */ /* 0x000fe20008010010 */
[----:B------:R-:W-:Y:S04]  /*8a20*/  IADD3 R89, PT, PT, R0, 0x28, RZ ;  /* 0x0000002800597810 */ /* 0x000fe80007ffe0ff */
[----:B------:R-:W-:Y:S02]  /*8a30*/  I2FP.F32.U32 R89, R89 ;  /* 0x0000005900597245 */ /* 0x000fe40000201000 */
[----:B------:R-:W-:Y:S03]  /*8a40*/  FMNMX3.FTZ R84, R84, R16, R17, !PT ;  /* 0x0000001054547276 */ /* 0x000fe60007810011 */
[C---:B------:R-:W-:Y:S01]  /*8a50*/  FFMA.FTZ R26, R89.reuse, UR5, R26 ;  /* 0x00000005591a7c23 */ /* 0x040fe2000801001a */
[----:B------:R-:W-:Y:S01]  /*8a60*/  FMNMX3.FTZ R84, R84, R20, R21, !PT ;  /* 0x0000001454547276 */ /* 0x000fe20007810015 */
[----:B------:R-:W-:Y:S01]  /*8a70*/  FFMA.FTZ R24, R89, UR5, R24 ;  /* 0x0000000559187c23 */ /* 0x000fe20008010018 */
[----:B------:R-:W-:Y:S04]  /*8a80*/  FMNMX3.FTZ R89, R85, R6, R7, !PT ;  /* 0x0000000655597276 */ /* 0x000fe80007810007 */
[----:B------:R-:W-:Y:S02]  /*8a90*/  FMNMX3.FTZ R89, R89, R10, R11, !PT ;  /* 0x0000000a59597276 */ /* 0x000fe4000781000b */
[----:B------:R-:W-:Y:S02]  /*8aa0*/  FMNMX3.FTZ R84, R84, R24, R25, !PT ;  /* 0x0000001854547276 */ /* 0x000fe40007810019 */
[----:B------:R-:W-:Y:S02]  /*8ab0*/  FMNMX3.FTZ R89, R89, R14, R15, !PT ;  /* 0x0000000e59597276 */ /* 0x000fe4000781000f */
[----:B------:R-:W-:Y:S02]  /*8ac0*/  FMNMX3.FTZ R84, R84, R28, R29, !PT ;  /* 0x0000001c54547276 */ /* 0x000fe4000781001d */
[----:B------:R-:W-:Y:S02]  /*8ad0*/  FMNMX3.FTZ R0, R89, R18, R19, !PT ;  /* 0x0000001259007276 */ /* 0x000fe40007810013 */
[----:B------:R-:W-:Y:S02]  /*8ae0*/  FMNMX3.FTZ R143, R84, R32, R33, !PT ;  /* 0x00000020548f7276 */ /* 0x000fe40007810021 */
[----:B------:R-:W-:Y:S04]  /*8af0*/  FMNMX3.FTZ R0, R0, R22, R23, !PT ;  /* 0x0000001600007276 */ /* 0x000fe80007810017 */
[----:B------:R-:W-:Y:S04]  /*8b00*/  FMNMX3.FTZ R0, R0, R26, R27, !PT ;  /* 0x0000001a00007276 */ /* 0x000fe8000781001b */
[----:B------:R-:W-:Y:S04]  /*8b10*/  FMNMX3.FTZ R0, R0, R30, R31, !PT ;  /* 0x0000001e00007276 */ /* 0x000fe8000781001f */
[----:B------:R-:W-:Y:S01]  /*8b20*/  FMNMX3.FTZ R89, R0, R34, R35, !PT ;  /* 0x0000002200597276 */ /* 0x000fe20007810023 */
[----:B------:R-:W-:Y:S06]  /*8b30*/  @P3 BRA `(.L_x_1054) ;  /* 0xfffffff0001c3947 */ /* 0x000fec000383ffff */
.L_x_1053:
[----:B------:R-:W-:Y:S01]  /*8b40*/  SHFL.BFLY PT, R2, R89, 0x2, 0x1f ;  /* 0x0c401f0059027f89 */ /* 0x000fe200000e0000 */
[----:B-1----:R-:W-:Y:S07]  /*8b50*/  IMAD.SHL.U32 R91, R134, 0x2, RZ ;  /* 0x00000002865b7824 */ /* 0x002fee00078e00ff */
[----:B------:R-:W1:Y:S01]  /*8b60*/  SHFL.BFLY PT, R0, R143, 0x2, 0x1f ;  /* 0x0c401f008f007f89 */ /* 0x000e6200000e0000 */
[C---:B------:R-:W-:Y:S01]  /*8b70*/  LOP3.LUT R92, R91.reuse, UR25, R139, 0x96, !PT ;  /* 0x000000195b5c7c12 */ /* 0x040fe2000f8e968b */
[----:B------:R-:W-:Y:S04]  /*8b80*/  VIADD R91, R91, 0x1 ;  /* 0x000000015b5b7836 */ /* 0x000fe80000000000 */
[----:B------:R-:W-:Y:S01]  /*8b90*/  IMAD.WIDE.U32 R92, R92, -0x326172a9, RZ ;  /* 0xcd9e8d575c5c7825 */ /* 0x000fe200078e00ff */
[----:B------:R-:W-:Y:S04]  /*8ba0*/  LOP3.LUT R91, R139, UR25, R91, 0x96, !PT ;  /* 0x000000198b5b7c12 */ /* 0x000fe8000f8e965b */
[----:B------:R-:W-:Y:S02]  /*8bb0*/  LOP3.LUT R94, R140, UR29, R93, 0x96, !PT ;  /* 0x0000001d8c5e7c12 */ /* 0x000fe4000f8e965d */
[----:B-1----:R-:W-:Y:S02]  /*8bc0*/  FMNMX.FTZ R95, R143, R0, !PT ;  /* 0x000000008f5f7209 */ /* 0x002fe40007810000 */
[----:B------:R-:W-:Y:S03]  /*8bd0*/  FMNMX.FTZ R87, R89, R2, !PT ;  /* 0x0000000259577209 */ /* 0x000fe60007810000 */
[----:B------:R-:W1:Y:S08]  /*8be0*/  SHFL.BFLY PT, R84, R95, 0x1, 0x1f ;  /* 0x0c201f005f547f89 */ /* 0x000e7000000e0000 */
[----:B------:R-:W2:Y:S01]  /*8bf0*/  SHFL.BFLY PT, R0, R87, 0x1, 0x1f ;  /* 0x0c201f0057007f89 */ /* 0x000ea200000e0000 */
[----:B-1----:R-:W-:Y:S02]  /*8c00*/  FMNMX.FTZ R2, R95, R84, !PT ;  /* 0x000000545f027209 */ /* 0x002fe40007810000 */
[----:B------:R-:W-:Y:S02]  /*8c10*/  LOP3.LUT R95, R133, UR28, R92, 0x96, !PT ;  /* 0x0000001c855f7c12 */ /* 0x000fe4000f8e965c */
[----:B--2---:R-:W-:Y:S01]  /*8c20*/  FMNMX.FTZ R0, R87, R0, !PT ;  /* 0x0000000057007209 */ /* 0x004fe20007810000 */
[C---:B------:R-:W-:Y:S01]  /*8c30*/  FMUL.FTZ R96, R2.reuse, UR4 ;  /* 0x0000000402607c20 */ /* 0x040fe20008410000 */
[C---:B------:R-:W-:Y:S01]  /*8c40*/  FSETP.NEU.FTZ.AND P1, PT, R2.reuse, -INF , PT ;  /* 0xff8000000200780b */ /* 0x040fe20003f3d000 */
[----:B------:R-:W-:Y:S01]  /*8c50*/  FADD.FTZ R3, -R2, R3 ;  /* 0x0000000302037221 */ /* 0x000fe20000010100 */
[C---:B------:R-:W-:Y:S01]  /*8c60*/  FSETP.NEU.FTZ.AND P0, PT, R0.reuse, -INF , PT ;  /* 0xff8000000000780b */ /* 0x040fe20003f1d000 */
[C---:B------:R-:W-:Y:S01]  /*8c70*/  FMUL.FTZ R88, R0.reuse, UR4 ;  /* 0x0000000400587c20 */ /* 0x040fe20008410000 */
[----:B------:R-:W-:Y:S01]  /*8c80*/  FADD.FTZ R85, -R0, R85 ;  /* 0x0000005500557221 */ /* 0x000fe20000010100 */
[----:B------:R-:W-:Y:S03]  /*8c90*/  FSEL R96, R96, RZ, P1 ;  /* 0x000000ff60607208 */ /* 0x000fe60000800000 */
[----:B------:R-:W-:Y:S01]  /*8ca0*/  FSEL R87, R88, RZ, P0 ;  /* 0x000000ff58577208 */ /* 0x000fe20000000000 */
[----:B------:R-:W-:Y:S01]  /*8cb0*/  FMUL.FTZ R84, R85, UR4 ;  /* 0x0000000455547c20 */ /* 0x000fe20008410000 */
[----:B------:R-:W-:Y:S01]  /*8cc0*/  FMUL.FTZ R85, R3, UR4 ;  /* 0x0000000403557c20 */ /* 0x000fe20008410000 */
[--C-:B------:R-:W-:Y:S01]  /*8cd0*/  FFMA.FTZ R92, R21, UR4, -R96.reuse ;  /* 0x00000004155c7c23 */ /* 0x100fe20008010860 */
[--C-:B------:R-:W-:Y:S01]  /*8ce0*/  FFMA.FTZ R88, R5, UR4, -R96.reuse ;  /* 0x0000000405587c23 */ /* 0x100fe20008010860 */
        /* <DEDUP_REMOVED lines=10> */
[--C-:B------:R-:W-:Y:S01]  /*8d90*/  FFMA.FTZ R98, R25, UR4, -R96.reuse ;  /* 0x0000000419627c23 */ /* 0x100fe20008010860 */
[--C-:B------:R-:W-:Y:S01]  /*8da0*/  FFMA.FTZ R101, R8, UR4, -R96.reuse ;  /* 0x0000000408657c23 */ /* 0x100fe20008010860 */
[----:B------:R-:W-:Y:S04]  /*8db0*/  IMAD.WIDE.U32 R24, R95, -0x2daee0ad, RZ ;  /* 0xd2511f535f187825 */ /* 0x000fe800078e00ff */
[----:B------:R-:W-:Y:S01]  /*8dc0*/  FFMA.FTZ R93, R20, UR4, -R96 ;  /* 0x00000004145d7c23 */ /* 0x000fe20008010860 */
[----:B------:R-:W-:Y:S01]  /*8dd0*/  ISETP.NE.AND P0, PT, R134, RZ, PT ;  /* 0x000000ff8600720c */ /* 0x000fe20003f05270 */
[--C-:B------:R-:W-:Y:S01]  /*8de0*/  FFMA.FTZ R10, R10, UR4, -R87.reuse ;  /* 0x000000040a0a7c23 */ /* 0x100fe20008010857 */
[----:B------:R-:W-:Y:S01]  /*8df0*/  FFMA.FTZ R99, R11, UR4, -R87 ;  /* 0x000000040b637c23 */ /* 0x000fe20008010857 */
[----:B------:R-:W3:Y:S01]  /*8e00*/  MUFU.EX2 R21, R97 ;  /* 0x0000006100157308 */ /* 0x000ee20000000800 */
        /* <DEDUP_REMOVED lines=32> */
[----:B---3--:R-:W-:Y:S01]  /*9010*/  FFMA.FTZ R104, R84, R135, R21 ;  /* 0x0000008754687223 */ /* 0x008fe20000010015 */
[----:B------:R-:W-:Y:S01]  /*9020*/  IMAD.WIDE.U32 R84, R94, -0x2daee0ad, RZ ;  /* 0xd2511f535e547825 */ /* 0x000fe200078e00ff */
[----:B------:R-:W2:Y:S03]  /*9030*/  MUFU.EX2 R16, R16 ;  /* 0x0000001000107308 */ /* 0x000ea60000000800 */
[C---:B------:R-:W-:Y:S01]  /*9040*/  FMUL.FTZ R49, R3.reuse, R49 ;  /* 0x0000003103317220 */ /* 0x040fe20000410000 */
[C---:B------:R-:W-:Y:S01]  /*9050*/  FMUL.FTZ R52, R3.reuse, R52 ;  /* 0x0000003403347220 */ /* 0x040fe20000410000 */
[----:B------:R-:W-:Y:S01]  /*9060*/  LOP3.LUT R8, R136, UR27, R85, 0x96, !PT ;  /* 0x0000001b88087c12 */ /* 0x000fe2000f8e9655 */
[C---:B------:R-:W-:Y:S01]  /*9070*/  FMUL.FTZ R53, R3.reuse, R53 ;  /* 0x0000003503357220 */ /* 0x040fe20000410000 */
[----:B------:R-:W-:Y:S01]  /*9080*/  LOP3.LUT R7, R84, UR23, R25, 0x96, !PT ;  /* 0x0000001754077c12 */ /* 0x000fe2000f8e9619 */
[C---:B------:R-:W-:Y:S01]  /*9090*/  FMUL.FTZ R56, R3.reuse, R56 ;  /* 0x0000003803387220 */ /* 0x040fe20000410000 */
[C---:B------:R-:W-:Y:S01]  /*90a0*/  FMUL.FTZ R57, R3.reuse, R57 ;  /* 0x0000003903397220 */ /* 0x040fe20000410000 */
[----:B------:R-:W-:Y:S04]  /*90b0*/  IMAD.WIDE.U32 R84, R8, -0x326172a9, RZ ;  /* 0xcd9e8d5708547825 */ /* 0x000fe800078e00ff */
[C---:B------:R-:W-:Y:S01]  /*90c0*/  FMUL.FTZ R60, R3.reuse, R60 ;  /* 0x0000003c033c7220 */ /* 0x040fe20000410000 */
[----:B------:R-:W-:Y:S01]  /*90d0*/  MUFU.EX2 R101, R101 ;  /* 0x0000006500657308 */ /* 0x000fe20000000800 */
        /* <DEDUP_REMOVED lines=11> */
[----:B-1----:R-:W-:Y:S01]  /*9190*/  FFMA.FTZ R100, R3, R142, R12 ;  /* 0x0000008e03647223 */ /* 0x002fe2000001000c */
[----:B------:R-:W-:Y:S01]  /*91a0*/  LOP3.LUT R3, R132, UR26, R85, 0x96, !PT ;  /* 0x0000001a84037c12 */ /* 0x000fe2000f8e9655 */
[C---:B--2---:R-:W-:Y:S01]  /*91b0*/  FADD.FTZ R104, R16.reuse, R104 ;  /* 0x0000006810687221 */ /* 0x044fe20000010000 */
[----:B------:R-:W-:Y:S01]  /*91c0*/  F2FP.F16.F32.PACK_AB R8, R16, R21 ;  /* 0x000000151008723e */ /* 0x000fe200000000ff */
[----:B------:R-:W-:Y:S01]  /*91d0*/  IMAD.WIDE.U32 R20, R7, -0x326172a9, RZ ;  /* 0xcd9e8d5707147825 */ /* 0x000fe200078e00ff */
[----:B------:R-:W-:Y:S03]  /*91e0*/  MUFU.EX2 R16, R4 ;  /* 0x0000000400107308 */ /* 0x000fe60000000800 */
[--C-:B------:R-:W-:Y:S01]  /*91f0*/  FFMA.FTZ R13, R13, UR4, -R96.reuse ;  /* 0x000000040d0d7c23 */ /* 0x100fe20008010860 */
[----:B------:R-:W-:Y:S04]  /*9200*/  IMAD.WIDE.U32 R94, R3, -0x2daee0ad, RZ ;  /* 0xd2511f53035e7825 */ /* 0x000fe800078e00ff */
[--C-:B------:R-:W-:Y:S01]  /*9210*/  FFMA.FTZ R29, R29, UR4, -R96.reuse ;  /* 0x000000041d1d7c23 */ /* 0x100fe20008010860 */
[--C-:B------:R-:W-:Y:S01]  /*9220*/  FFMA.FTZ R32, R32, UR4, -R96.reuse ;  /* 0x0000000420207c23 */ /* 0x100fe20008010860 */
[--C-:B------:R-:W-:Y:S01]  /*9230*/  FFMA.FTZ R33, R33, UR4, -R96.reuse ;  /* 0x0000000421217c23 */ /* 0x100fe20008010860 */
[----:B------:R-:W-:Y:S01]  /*9240*/  LOP3.LUT R3, R24, UR17, R95, 0x96, !PT ;  /* 0x0000001118037c12 */ /* 0x000fe2000f8e965f */
[----:B------:R-:W1:Y:S01]  /*9250*/  MUFU.EX2 R10, R10 ;  /* 0x0000000a000a7308 */ /* 0x000e620000000800 */
[----:B------:R-:W-:Y:S01]  /*9260*/  LOP3.LUT R24, R84, UR22, R21, 0x96, !PT ;  /* 0x0000001654187c12 */ /* 0x000fe2000f8e9615 */
[----:B------:R-:W-:Y:S01]  /*9270*/  FFMA.FTZ R28, R28, UR4, -R96 ;  /* 0x000000041c1c7c23 */ /* 0x000fe20008010860 */
[--C-:B------:R-:W-:Y:S01]  /*9280*/  FFMA.FTZ R34, R34, UR4, -R87.reuse ;  /* 0x0000000422227c23 */ /* 0x100fe20008010857 */
[----:B------:R-:W-:Y:S04]  /*9290*/  IMAD.WIDE.U32 R84, R3, -0x326172a9, RZ ;  /* 0xcd9e8d5703547825 */ /* 0x000fe800078e00ff */
[--C-:B------:R-:W-:Y:S01]  /*92a0*/  FFMA.FTZ R135, R35, UR4, -R87.reuse ;  /* 0x0000000423877c23 */ /* 0x100fe20008010857 */
[----:B------:R-:W-:Y:S01]  /*92b0*/  FFMA.FTZ R30, R30, UR4, -R87 ;  /* 0x000000041e1e7c23 */ /* 0x000fe20008010857 */
[----:B------:R-:W-:Y:S01]  /*92c0*/  IMAD.WIDE.U32 R24, R24, -0x2daee0ad, RZ ;  /* 0xd2511f5318187825 */ /* 0x000fe200078e00ff */
[----:B------:R-:W2:Y:S02]  /*92d0*/  MUFU.EX2 R99, R99 ;  /* 0x0000006300637308 */ /* 0x000ea40000000800 */
[----:B------:R-:W-:Y:S02]  /*92e0*/  LOP3.LUT R20, R20, UR13, R85, 0x96, !PT ;  /* 0x0000000d14147c12 */ /* 0x000fe4000f8e9655 */
[----:B------:R-:W-:Y:S02]  /*92f0*/  LOP3.LUT R94, R94, UR12, R25, 0x96, !PT ;  /* 0x0000000c5e5e7c12 */ /* 0x000fe4000f8e9619 */
[----:B------:R-:W-:Y:S01]  /*9300*/  IADD3 R134, PT, PT, R134, -0x1, RZ ;  /* 0xffffffff86867810 */ /* 0x000fe20007ffe0ff */
[----:B------:R-:W-:Y:S03]  /*9310*/  IMAD.WIDE.U32 R20, R20, -0x2daee0ad, RZ ;  /* 0xd2511f5314147825 */ /* 0x000fe600078e00ff */
[----:B------:R-:W3:Y:S01]  /*9320*/  MUFU.EX2 R97, R88 ;  /* 0x0000005800617308 */ /* 0x000ee20000000800 */
[----:B-1----:R-:W-:Y:S01]  /*9330*/  FADD.FTZ R104, R10, R104 ;  /* 0x000000680a687221 */ /* 0x002fe20000010000 */
[----:B------:R-:W-:Y:S01]  /*9340*/  IMAD.WIDE.U32 R94, R94, -0x326172a9, RZ ;  /* 0xcd9e8d575e5e7825 */ /* 0x000fe200078e00ff */
[----:B------:R-:W-:Y:S02]  /*9350*/  PRMT R85, R20, 0x7772, RZ ;  /* 0x0000777214557816 */ /* 0x000fe400000000ff */
[----:B------:R-:W-:Y:S01]  /*9360*/  LOP3.LUT R11, R24, UR33, R21, 0x96, !PT ;  /* 0x00000021180b7c12 */ /* 0x000fe2000f8e9615 */
[----:B------:R-:W-:Y:S01]  /*9370*/  IMAD.MOV.U32 R6, RZ, RZ, R94 ;  /* 0x000000ffff067224 */ /* 0x000fe200078e005e */
[----:B------:R-:W-:Y:S01]  /*9380*/  PRMT R3, R94, 0x7771, RZ ;  /* 0x000077715e037816 */ /* 0x000fe200000000ff */
[--C-:B------:R-:W-:Y:S01]  /*9390*/  FFMA.FTZ R21, R19, UR4, -R87.reuse ;  /* 0x0000000413157c23 */ /* 0x100fe20008010857 */
[----:B--2---:R-:W-:Y:S01]  /*93a0*/  F2FP.F16.F32.PACK_AB R4, R99, R10 ;  /* 0x0000000a6304723e */ /* 0x004fe200000000ff */
[----:B------:R-:W-:Y:S01]  /*93b0*/  FFMA.FTZ R24, R18, UR4, -R87 ;  /* 0x0000000412187c23 */ /* 0x000fe20008010857 */
[----:B------:R-:W-:Y:S01]  /*93c0*/  LOP3.LUT R6, R6, 0xff, RZ, 0xc0, !PT ;  /* 0x000000ff06067812 */ /* 0x000fe200078ec0ff */
[----:B------:R-:W-:Y:S01]  /*93d0*/  MUFU.EX2 R25, R9 ;  /* 0x0000000900197308 */ /* 0x000fe20000000800 */
[----:B------:R-:W-:Y:S01]  /*93e0*/  LOP3.LUT R84, R84, UR8, R95, 0x96, !PT ;  /* 0x0000000854547c12 */ /* 0x000fe2000f8e965f */
[----:B------:R-:W-:Y:S01]  /*93f0*/  FFMA.FTZ R19, R14, UR4, -R87 ;  /* 0x000000040e137c23 */ /* 0x000fe20008010857 */
[----:B------:R-:W-:Y:S01]  /*9400*/  PRMT R3, R6, 0x5410, R3 ;  /* 0x0000541006037816 */ /* 0x000fe20000000003 */
[--C-:B------:R-:W-:Y:S01]  /*9410*/  FFMA.FTZ R18, R15, UR4, -R87.reuse ;  /* 0x000000040f127c23 */ /* 0x100fe20008010857 */
[----:B------:R-:W-:Y:S01]  /*9420*/  PRMT R95, R20, 0x7771, RZ ;  /* 0x00007771145f7816 */ /* 0x000fe200000000ff */
[----:B---3--:R-:W-:Y:S01]  /*9430*/  FADD.FTZ R100, R97, R100 ;  /* 0x0000006461647221 */ /* 0x008fe20000010000 */
[--C-:B------:R-:W-:Y:S01]  /*9440*/  FFMA.FTZ R88, R27, UR4, -R87.reuse ;  /* 0x000000041b587c23 */ /* 0x100fe20008010857 */
[--C-:B------:R-:W-:Y:S02]  /*9450*/  HSET2.LE.AND R6, R3, R130.reuse, PT ;  /* 0x0000008203067233 */ /* 0x100fe40003803000 */
[----:B------:R-:W-:Y:S01]  /*9460*/  MUFU.EX2 R21, R21 ;  /* 0x0000001500157308 */ /* 0x000fe20000000800 */
[----:B------:R-:W-:Y:S01]  /*9470*/  F2FP.F16.F32.PACK_AB R3, R16, R101 ;  /* 0x000000651003723e */ /* 0x000fe200000000ff */
[----:B------:R-:W-:Y:S01]  /*9480*/  FFMA.FTZ R27, R22, UR4, -R87 ;  /* 0x00000004161b7c23 */ /* 0x000fe20008010857 */
[----:B------:R-:W-:Y:S01]  /*9490*/  FADD.FTZ R101, R101, R100 ;  /* 0x0000006465657221 */ /* 0x000fe20000010000 */
[----:B------:R-:W-:Y:S01]  /*94a0*/  FADD.FTZ R104, R99, R104 ;  /* 0x0000006863687221 */ /* 0x000fe20000010000 */
[----:B------:R-:W-:Y:S02]  /*94b0*/  LOP3.LUT R6, R3, R6, RZ, 0xc0, !PT ;  /* 0x0000000603067212 */ /* 0x000fe400078ec0ff */
[C---:B------:R-:W-:Y:S03]  /*94c0*/  PRMT R3, R94.reuse, 0x7773, RZ ;  /* 0x000077735e037816 */ /* 0x040fe600000000ff */
[----:B------:R-:W-:Y:S01]  /*94d0*/  MUFU.EX2 R24, R24 ;  /* 0x0000001800187308 */ /* 0x000fe20000000800 */
[----:B------:R-:W-:Y:S01]  /*94e0*/  PRMT R94, R94, 0x7772, RZ ;  /* 0x000077725e5e7816 */ /* 0x000fe200000000ff */
[----:B------:R-:W-:Y:S03]  /*94f0*/  FADD.FTZ R16, R16, R101 ;  /* 0x0000006510107221 */ /* 0x000fe60000010000 */
[----:B------:R-:W-:Y:S05]  /*9500*/  PRMT R3, R94, 0x5410, R3 ;  /* 0x000054105e037816 */ /* 0x000fea0000000003 */
[----:B------:R-:W1:Y:S01]  /*9510*/  MUFU.EX2 R17, R17 ;  /* 0x0000001100117308 */ /* 0x000e620000000800 */
[----:B------:R-:W-:Y:S02]  /*9520*/  LOP3.LUT R7, R3, 0xff00ff, RZ, 0xc0, !PT ;  /* 0x00ff00ff03077812 */ /* 0x000fe400078ec0ff */
[----:B------:R-:W-:Y:S03]  /*9530*/  LOP3.LUT R3, R84, 0xffff, RZ, 0xc0, !PT ;  /* 0x0000ffff54037812 */ /* 0x000fe600078ec0ff */
[--C-:B------:R-:W-:Y:S02]  /*9540*/  HSET2.LE.AND R7, R7, R130.reuse, PT ;  /* 0x0000008207077233 */ /* 0x100fe40003803000 */
[----:B------:R-:W-:Y:S02]  /*9550*/  SHF.R.U32.HI R3, RZ, 0x8, R3 ;  /* 0x00000008ff037819 */ /* 0x000fe40000011603 */
[----:B------:R-:W2:Y:S01]  /*9560*/  MUFU.EX2 R19, R19 ;  /* 0x0000001300137308 */ /* 0x000ea20000000800 */
[----:B------:R-:W-:Y:S02]  /*9570*/  LOP3.LUT R7, R4, R7, RZ, 0xc0, !PT ;  /* 0x0000000704077212 */ /* 0x000fe400078ec0ff */
[----:B------:R-:W-:Y:S04]  /*9580*/  MOV R4, R20 ;  /* 0x0000001400047202 */ /* 0x000fe80000000f00 */
[----:B------:R-:W-:Y:S03]  /*9590*/  LOP3.LUT R4, R4, 0xff, RZ, 0xc0, !PT ;  /* 0x000000ff04047812 */ /* 0x000fe600078ec0ff */
[----:B------:R-:W3:Y:S01]  /*95a0*/  MUFU.EX2 R18, R18 ;  /* 0x0000001200127308 */ /* 0x000ee20000000800 */
[----:B-1----:R-:W-:Y:S01]  /*95b0*/  FADD.FTZ R99, R17, R16 ;  /* 0x0000001011637221 */ /* 0x002fe20000010000 */
[----:B------:R-:W-:Y:S02]  /*95c0*/  PRMT R95, R4, 0x5410, R95 ;  /* 0x00005410045f7816 */ /* 0x000fe4000000005f */
[----:B------:R-:W-:Y:S06]  /*95d0*/  PRMT R4, R20, 0x7773, RZ ;  /* 0x0000777314047816 */ /* 0x000fec00000000ff */
[----:B------:R1:W4:Y:S01]  /*95e0*/  MUFU.EX2 R20, R5 ;  /* 0x0000000500147308 */ /* 0x0003220000000800 */
[----:B------:R-:W-:Y:S01]  /*95f0*/  PRMT R85, R85, 0x5410, R4 ;  /* 0x0000541055557816 */ /* 0x000fe20000000004 */
[----:B--2---:R-:W-:Y:S01]  /*9600*/  FADD.FTZ R101, R19, R104 ;  /* 0x0000006813657221 */ /* 0x004fe20000010000 */
[----:B------:R-:W-:Y:S02]  /*9610*/  LOP3.LUT R4, R84, 0xff, RZ, 0xc0, !PT ;  /* 0x000000ff54047812 */ /* 0x000fe400078ec0ff */
[----:B------:R-:W-:Y:S02]  /*9620*/  LOP3.LUT R85, R85, 0xff00ff, RZ, 0xc0, !PT ;  /* 0x00ff00ff55557812 */ /* 0x000fe400078ec0ff */
[----:B------:R-:W-:Y:S03]  /*9630*/  PRMT R3, R4, 0x5410, R3 ;  /* 0x0000541004037816 */ /* 0x000fe60000000003 */
[----:B------:R-:W-:Y:S01]  /*9640*/  MUFU.EX2 R88, R88 ;  /* 0x0000005800587308 */ /* 0x000fe20000000800 */
[--C-:B------:R-:W-:Y:S01]  /*9650*/  HSET2.LE.AND R14, R95, R130.reuse, PT ;  /* 0x000000825f0e7233 */ /* 0x100fe20003803000 */
[----:B------:R-:W-:Y:S01]  /*9660*/  IMAD.WIDE.U32 R94, R91, -0x326172a9, RZ ;  /* 0xcd9e8d575b5e7825 */ /* 0x000fe200078e00ff */
[--C-:B------:R-:W-:Y:S02]  /*9670*/  HSET2.LE.AND R15, R85, R130.reuse, PT ;  /* 0x00000082550f7233 */ /* 0x100fe40003803000 */
[--C-:B------:R-:W-:Y:S01]  /*9680*/  HSET2.LE.AND R4, R3, R130.reuse, PT ;  /* 0x0000008203047233 */ /* 0x100fe20003803000 */
[----:B------:R-:W-:Y:S01]  /*9690*/  FFMA.FTZ R91, R26, UR4, -R87 ;  /* 0x000000041a5b7c23 */ /* 0x000fe20008010857 */
[----:B------:R-:W-:Y:S01]  /*96a0*/  F2FP.F16.F32.PACK_AB R3, R97, R12 ;  /* 0x0000000c6103723e */ /* 0x000fe200000000ff */
[----:B---3--:R-:W-:Y:S02]  /*96b0*/  FADD.FTZ R101, R18, R101 ;  /* 0x0000006512657221 */ /* 0x008fe40000010000 */
[----:B------:R-:W-:Y:S01]  /*96c0*/  MUFU.EX2 R27, R27 ;  /* 0x0000001b001b7308 */ /* 0x000fe20000000800 */
[----:B------:R-:W-:Y:S02]  /*96d0*/  LOP3.LUT R4, R3, R4, RZ, 0xc0, !PT ;  /* 0x0000000403047212 */ /* 0x000fe400078ec0ff */
[----:B------:R-:W-:Y:S02]  /*96e0*/  PRMT R3, R84, 0x7632, R3 ;  /* 0x0000763254037816 */ /* 0x000fe40000000003 */
[----:B------:R-:W-:Y:S02]  /*96f0*/  SHF.R.U32.HI R84, RZ, 0x18, R84 ;  /* 0x00000018ff547819 */ /* 0x000fe40000011654 */
[----:B------:R-:W-:Y:S03]  /*9700*/  LOP3.LUT R3, R3, 0xff, RZ, 0xc0, !PT ;  /* 0x000000ff03037812 */ /* 0x000fe600078ec0ff */
[----:B------:R-:W-:Y:S01]  /*9710*/  MUFU.EX2 R91, R91 ;  /* 0x0000005b005b7308 */ /* 0x000fe20000000800 */
[----:B------:R-:W-:Y:S05]  /*9720*/  PRMT R3, R3, 0x5410, R84 ;  /* 0x0000541003037816 */ /* 0x000fea0000000054 */
[--C-:B-1----:R-:W-:Y:S04]  /*9730*/  HSET2.LE.AND R5, R3, R130.reuse, PT ;  /* 0x0000008203057233 */ /* 0x102fe80003803000 */
[----:B------:R1:W2:Y:S01]  /*9740*/  MUFU.EX2 R84, R13 ;  /* 0x0000000d00547308 */ /* 0x0002a20000000800 */
[----:B----4-:R-:W-:Y:S02]  /*9750*/  F2FP.F16.F32.PACK_AB R3, R20, R25 ;  /* 0x000000191403723e */ /* 0x010fe400000000ff */
[----:B------:R-:W-:Y:S02]  /*9760*/  LOP3.LUT R5, R8, R5, RZ, 0xc0, !PT ;  /* 0x0000000508057212 */ /* 0x000fe400078ec0ff */
[----:B------:R-:W-:Y:S02]  /*9770*/  LOP3.LUT R8, R11, 0xffff, RZ, 0xc0, !PT ;  /* 0x0000ffff0b087812 */ /* 0x000fe400078ec0ff */
[----:B------:R-:W-:Y:S03]  /*9780*/  LOP3.LUT R14, R3, R14, RZ, 0xc0, !PT ;  /* 0x0000000e030e7212 */ /* 0x000fe600078ec0ff */
[----:B------:R-:W-:Y:S01]  /*9790*/  MUFU.EX2 R93, R93 ;  /* 0x0000005d005d7308 */ /* 0x000fe20000000800 */
[----:B------:R-:W-:Y:S02]  /*97a0*/  SHF.R.U32.HI R12, RZ, 0x8, R8 ;  /* 0x00000008ff0c7819 */ /* 0x000fe40000011608 */
[----:B------:R-:W-:Y:S01]  /*97b0*/  F2FP.F16.F32.PACK_AB R8, R21, R24 ;  /* 0x000000181508723e */ /* 0x000fe200000000ff */
[----:B------:R-:W-:Y:S01]  /*97c0*/  FADD.FTZ R24, R24, R101 ;  /* 0x0000006518187221 */ /* 0x000fe20000010000 */
[----:B------:R-:W-:Y:S02]  /*97d0*/  LOP3.LUT R3, R11, 0xff, RZ, 0xc0, !PT ;  /* 0x000000ff0b037812 */ /* 0x000fe400078ec0ff */
[----:B------:R-:W-:Y:S01]  /*97e0*/  LOP3.LUT R15, R8, R15, RZ, 0xc0, !PT ;  /* 0x0000000f080f7212 */ /* 0x000fe200078ec0ff */
[----:B------:R-:W-:Y:S01]  /*97f0*/  FADD.FTZ R24, R21, R24 ;  /* 0x0000001815187221 */ /* 0x000fe20000010000 */
[----:B------:R-:W-:Y:S01]  /*9800*/  PRMT R8, R11, 0x7632, R8 ;  /* 0x000076320b087816 */ /* 0x000fe20000000008 */
[----:B------:R3:W-:Y:S01]  /*9810*/  MUFU.EX2 R85, R98 ;  /* 0x0000006200557308 */ /* 0x0007e20000000800 */
[----:B------:R-:W-:Y:S02]  /*9820*/  SHF.R.U32.HI R11, RZ, 0x18, R11 ;  /* 0x00000018ff0b7819 */ /* 0x000fe4000001160b */
[----:B------:R-:W-:Y:S02]  /*9830*/  LOP3.LUT R8, R8, 0xff, RZ, 0xc0, !PT ;  /* 0x000000ff08087812 */ /* 0x000fe400078ec0ff */
[----:B------:R-:W-:Y:S02]  /*9840*/  PRMT R3, R3, 0x5410, R12 ;  /* 0x0000541003037816 */ /* 0x000fe4000000000c */
[----:B------:R-:W-:Y:S03]  /*9850*/  PRMT R11, R8, 0x5410, R11 ;  /* 0x00005410080b7816 */ /* 0x000fe6000000000b */
[----:B------:R-:W-:Y:S01]  /*9860*/  MUFU.EX2 R90, R90 ;  /* 0x0000005a005a7308 */ /* 0x000fe20000000800 */
[----:B------:R-:W-:Y:S02]  /*9870*/  F2FP.F16.F32.PACK_AB R8, R18, R19 ;  /* 0x000000131208723e */ /* 0x000fe400000000ff */
[--C-:B------:R-:W-:Y:S02]  /*9880*/  HSET2.LE.AND R12, R3, R130.reuse, PT ;  /* 0x00000082030c7233 */ /* 0x100fe40003803000 */
[--C-:B-1----:R-:W-:Y:S02]  /*9890*/  HSET2.LE.AND R13, R11, R130.reuse, PT ;  /* 0x000000820b0d7233 */ /* 0x102fe40003803000 */
[C---:B--2---:R-:W-:Y:S01]  /*98a0*/  F2FP.F16.F32.PACK_AB R3, R84.reuse, R17 ;  /* 0x000000115403723e */ /* 0x044fe200000000ff */
[----:B------:R-:W-:Y:S01]  /*98b0*/  FADD.FTZ R84, R84, R99 ;  /* 0x0000006354547221 */ /* 0x000fe20000010000 */
[----:B------:R-:W-:Y:S01]  /*98c0*/  LDSM.16.MT88.4 R16, [R113+0x6800] ;  /* 0x006800007110783b */ /* 0x000fe20000004200 */
[----:B------:R-:W-:Y:S01]  /*98d0*/  LOP3.LUT R13, R8, R13, RZ, 0xc0, !PT ;  /* 0x0000000d080d7212 */ /* 0x000fe200078ec0ff */
[----:B---3--:R-:W-:Y:S01]  /*98e0*/  FFMA.FTZ R98, R23, UR4, -R87 ;  /* 0x0000000417627c23 */ /* 0x008fe20008010857 */
[----:B------:R-:W-:Y:S01]  /*98f0*/  LOP3.LUT R12, R3, R12, RZ, 0xc0, !PT ;  /* 0x0000000c030c7212 */ /* 0x000fe200078ec0ff */
[----:B------:R-:W-:Y:S01]  /*9900*/  FADD.FTZ R25, R25, R84 ;  /* 0x0000005419197221 */ /* 0x000fe20000010000 */
[----:B------:R-:W-:Y:S01]  /*9910*/  LOP3.LUT R3, R133, UR28, R94, 0x96, !PT ;  /* 0x0000001c85037c12 */ /* 0x000fe2000f8e965e */
[----:B------:R-:W-:Y:S01]  /*9920*/  MUFU.EX2 R92, R92 ;  /* 0x0000005c005c7308 */ /* 0x000fe20000000800 */
[----:B------:R-:W-:Y:S01]  /*9930*/  LOP3.LUT R8, R140, UR29, R95, 0x96, !PT ;  /* 0x0000001d8c087c12 */ /* 0x000fe2000f8e965f */
[----:B------:R-:W-:Y:S01]  /*9940*/  FADD.FTZ R20, R20, R25 ;  /* 0x0000001914147221 */ /* 0x000fe20000010000 */
[----:B------:R-:W-:Y:S01]  /*9950*/  FFMA.FTZ R87, R31, UR4, -R87 ;  /* 0x000000041f577c23 */ /* 0x000fe20008010857 */
[----:B------:R-:W-:Y:S04]  /*9960*/  IMAD.WIDE.U32 R10, R3, -0x2daee0ad, RZ ;  /* 0xd2511f53030a7825 */ /* 0x000fe800078e00ff */
[----:B------:R-:W-:Y:S02]  /*9970*/  IMAD.WIDE.U32 R8, R8, -0x2daee0ad, RZ ;  /* 0xd2511f5308087825 */ /* 0x000fe400078e00ff */
[----:B------:R-:W-:Y:S01]  /*9980*/  MUFU.EX2 R98, R98 ;  /* 0x0000006200627308 */ /* 0x000fe20000000800 */
[----:B------:R-:W-:Y:S02]  /*9990*/  LOP3.LUT R8, R8, UR23, R11, 0x96, !PT ;  /* 0x0000001708087c12 */ /* 0x000fe4000f8e960b */
[----:B------:R-:W-:Y:S07]  /*99a0*/  LOP3.LUT R3, R136, UR27, R9, 0x96, !PT ;  /* 0x0000001b88037c12 */ /* 0x000fee000f8e9609 */
[----:B------:R-:W-:Y:S01]  /*99b0*/  MUFU.EX2 R34, R34 ;  /* 0x0000002200227308 */ /* 0x000fe20000000800 */
[----:B------:R-:W-:Y:S04]  /*99c0*/  IMAD.WIDE.U32 R94, R8, -0x326172a9, RZ ;  /* 0xcd9e8d57085e7825 */ /* 0x000fe800078e00ff */
[----:B------:R-:W-:Y:S05]  /*99d0*/  IMAD.WIDE.U32 R96, R3, -0x326172a9, RZ ;  /* 0xcd9e8d5703607825 */ /* 0x000fea00078e00ff */
[----:B------:R-:W-:Y:S01]  /*99e0*/  MUFU.EX2 R135, R135 ;  /* 0x0000008700877308 */ /* 0x000fe20000000800 */
[----:B------:R-:W-:Y:S02]  /*99f0*/  LOP3.LUT R3, R132, UR26, R97, 0x96, !PT ;  /* 0x0000001a84037c12 */ /* 0x000fe4000f8e9661 */
[----:B------:R-:W-:Y:S03]  /*9a00*/  LOP3.LUT R96, R96, UR22, R95, 0x96, !PT ;  /* 0x0000001660607c12 */ /* 0x000fe6000f8e965f */
[----:B------:R-:W-:Y:S04]  /*9a10*/  IMAD.WIDE.U32 R102, R3, -0x2daee0ad, RZ ;  /* 0xd2511f5303667825 */ /* 0x000fe800078e00ff */
[----:B------:R-:W-:Y:S01]  /*9a20*/  MUFU.EX2 R32, R32 ;  /* 0x0000002000207308 */ /* 0x000fe20000000800 */
[----:B------:R-:W-:Y:S01]  /*9a30*/  IMAD.WIDE.U32 R96, R96, -0x2daee0ad, RZ ;  /* 0xd2511f5360607825 */ /* 0x000fe200078e00ff */
[----:B------:R-:W-:Y:S04]  /*9a40*/  LOP3.LUT R3, R10, UR17, R103, 0x96, !PT ;  /* 0x000000110a037c12 */ /* 0x000fe8000f8e9667 */
[----:B------:R-:W-:Y:S01]  /*9a50*/  LOP3.LUT R102, R102, UR12, R97, 0x96, !PT ;  /* 0x0000000c66667c12 */ /* 0x000fe2000f8e9661 */
[----:B------:R-:W-:Y:S03]  /*9a60*/  IMAD.WIDE.U32 R8, R3, -0x326172a9, RZ ;  /* 0xcd9e8d5703087825 */ /* 0x000fe600078e00ff */
[----:B------:R-:W-:Y:S01]  /*9a70*/  MUFU.EX2 R33, R33 ;  /* 0x0000002100217308 */ /* 0x000fe20000000800 */
[----:B------:R-:W-:Y:S01]  /*9a80*/  IMAD.WIDE.U32 R102, R102, -0x326172a9, RZ ;  /* 0xcd9e8d5766667825 */ /* 0x000fe200078e00ff */
[----:B------:R-:W-:Y:S04]  /*9a90*/  LOP3.LUT R94, R94, UR13, R9, 0x96, !PT ;  /* 0x0000000d5e5e7c12 */ /* 0x000fe8000f8e9609 */
[----:B------:R-:W-:Y:S04]  /*9aa0*/  LOP3.LUT R95, R8, UR8, R103, 0x96, !PT ;  /* 0x00000008085f7c12 */ /* 0x000fe8000f8e9667 */
[----:B------:R-:W-:Y:S01]  /*9ab0*/  MUFU.EX2 R35, R28 ;  /* 0x0000001c00237308 */ /* 0x000fe20000000800 */
[----:B------:R-:W-:Y:S02]  /*9ac0*/  MOV R8, R102 ;  /* 0x0000006600087202 */ /* 0x000fe40000000f00 */
[----:B------:R-:W-:Y:S02]  /*9ad0*/  PRMT R3, R102, 0x7771, RZ ;  /* 0x0000777166037816 */ /* 0x000fe400000000ff */
[----:B------:R-:W-:Y:S02]  /*9ae0*/  LOP3.LUT R8, R8, 0xff, RZ, 0xc0, !PT ;  /* 0x000000ff08087812 */ /* 0x000fe400078ec0ff */
[C---:B------:R-:W-:Y:S03]  /*9af0*/  LOP3.LUT R97, R95.reuse, 0xffff, RZ, 0xc0, !PT ;  /* 0x0000ffff5f617812 */ /* 0x040fe600078ec0ff */
[----:B------:R-:W-:Y:S01]  /*9b00*/  MUFU.EX2 R30, R30 ;  /* 0x0000001e001e7308 */ /* 0x000fe20000000800 */
[----:B------:R-:W-:Y:S02]  /*9b10*/  PRMT R3, R8, 0x5410, R3 ;  /* 0x0000541008037816 */ /* 0x000fe40000000003 */
[C---:B------:R-:W-:Y:S02]  /*9b20*/  LOP3.LUT R8, R95.reuse, 0xff, RZ, 0xc0, !PT ;  /* 0x000000ff5f087812 */ /* 0x040fe400078ec0ff */
[----:B------:R-:W-:Y:S02]  /*9b30*/  SHF.R.U32.HI R97, RZ, 0x8, R97 ;  /* 0x00000008ff617819 */ /* 0x000fe40000011661 */
[----:B------:R-:W-:Y:S03]  /*9b40*/  PRMT R9, R102, 0x7773, RZ ;  /* 0x0000777366097816 */ /* 0x000fe600000000ff */
[----:B------:R-:W1:Y:S01]  /*9b50*/  MUFU.EX2 R87, R87 ;  /* 0x0000005700577308 */ /* 0x000e620000000800 */
[----:B------:R-:W-:Y:S02]  /*9b60*/  PRMT R97, R8, 0x5410, R97 ;  /* 0x0000541008617816 */ /* 0x000fe40000000061 */
[----:B------:R-:W-:Y:S02]  /*9b70*/  PRMT R8, R95, 0x7632, R8 ;  /* 0x000076325f087816 */ /* 0x000fe40000000008 */
[----:B------:R-:W-:Y:S02]  /*9b80*/  PRMT R102, R102, 0x7772, RZ ;  /* 0x0000777266667816 */ /* 0x000fe400000000ff */
[----:B------:R-:W-:Y:S02]  /*9b90*/  LOP3.LUT R8, R8, 0xff, RZ, 0xc0, !PT ;  /* 0x000000ff08087812 */ /* 0x000fe400078ec0ff */
[----:B------:R-:W-:Y:S02]  /*9ba0*/  SHF.R.U32.HI R95, RZ, 0x18, R95 ;  /* 0x00000018ff5f7819 */ /* 0x000fe4000001165f */
[----:B------:R-:W-:Y:S02]  /*9bb0*/  PRMT R102, R102, 0x5410, R9 ;  /* 0x0000541066667816 */ /* 0x000fe40000000009 */
[----:B------:R-:W-:Y:S02]  /*9bc0*/  PRMT R95, R8, 0x5410, R95 ;  /* 0x00005410085f7816 */ /* 0x000fe4000000005f */
[----:B------:R-:W2:Y:S01]  /*9bd0*/  LDSM.16.MT88.4 R8, [R113+0x6000] ;  /* 0x006000007108783b */ /* 0x000ea20000004200 */
[----:B-1----:R-:W-:Y:S01]  /*9be0*/  F2FP.F16.F32.PACK_AB R28, R87, R30 ;  /* 0x0000001e571c723e */ /* 0x002fe200000000ff */
[C---:B--2---:R-:W-:Y:S08]  /*9bf0*/  HMMA.16816.F32 R36, R4.reuse, R8, R36 ;  /* 0x000000080424723c */ /* 0x044ff00000001824 */
        /* <DEDUP_REMOVED lines=15> */
[--C-:B------:R-:W-:Y:S01]  /*9cf0*/  HSET2.LE.AND R9, R95, R130.reuse, PT ;  /* 0x000000825f097233 */ /* 0x100fe20003803000 */
[----:B------:R-:W-:Y:S01]  /*9d00*/  IMAD.WIDE.U32 R94, R94, -0x2daee0ad, RZ ;  /* 0xd2511f535e5e7825 */ /* 0x000fe200078e00ff */
[--C-:B------:R-:W-:Y:S03]  /*9d10*/  HSET2.LE.AND R8, R97, R130.reuse, PT ;  /* 0x0000008261087233 */ /* 0x100fe60003803000 */
[----:B------:R-:W-:Y:S03]  /*9d20*/  HMMA.16816.F32 R80, R4, R10, R80 ;  /* 0x0000000a0450723c */ /* 0x000fe60000001850 */
[----:B------:R-:W-:Y:S02]  /*9d30*/  LOP3.LUT R11, R102, 0xff00ff, RZ, 0xc0, !PT ;  /* 0x00ff00ff660b7812 */ /* 0x000fe400078ec0ff */
[----:B------:R-:W-:Y:S02]  /*9d40*/  F2FP.F16.F32.PACK_AB R4, R88, R91 ;  /* 0x0000005b5804723e */ /* 0x000fe400000000ff */
[--C-:B------:R-:W-:Y:S02]  /*9d50*/  HSET2.LE.AND R10, R3, R130.reuse, PT ;  /* 0x00000082030a7233 */ /* 0x100fe40003803000 */
[--C-:B------:R-:W-:Y:S02]  /*9d60*/  HSET2.LE.AND R11, R11, R130.reuse, PT ;  /* 0x000000820b0b7233 */ /* 0x100fe40003803000 */
[----:B------:R-:W-:Y:S02]  /*9d70*/  F2FP.F16.F32.PACK_AB R3, R85, R90 ;  /* 0x0000005a5503723e */ /* 0x000fe400000000ff */
[----:B------:R-:W-:Y:S02]  /*9d80*/  LOP3.LUT R96, R96, UR33, R95, 0x96, !PT ;  /* 0x0000002160607c12 */ /* 0x000fe4000f8e965f */
[----:B------:R-:W-:Y:S02]  /*9d90*/  LOP3.LUT R11, R4, R11, RZ, 0xc0, !PT ;  /* 0x0000000b040b7212 */ /* 0x000fe400078ec0ff */
[----:B------:R-:W1:Y:S01]  /*9da0*/  LDSM.16.MT88.4 R4, [R113+0x6400] ;  /* 0x006400007104783b */ /* 0x000e620000004200 */
[----:B------:R-:W-:Y:S02]  /*9db0*/  LOP3.LUT R10, R3, R10, RZ, 0xc0, !PT ;  /* 0x0000000a030a7212 */ /* 0x000fe400078ec0ff */
[C---:B------:R-:W-:Y:S01]  /*9dc0*/  F2FP.F16.F32.PACK_AB R3, R92.reuse, R93 ;  /* 0x0000005d5c03723e */ /* 0x040fe200000000ff */
[----:B------:R-:W-:Y:S01]  /*9dd0*/  FADD.FTZ R93, R93, R20 ;  /* 0x000000145d5d7221 */ /* 0x000fe20000010000 */
[----:B------:R-:W-:Y:S02]  /*9de0*/  SHF.R.U32.HI R23, RZ, 0x18, R96 ;  /* 0x00000018ff177819 */ /* 0x000fe40000011660 */
[----:B------:R-:W-:Y:S01]  /*9df0*/  LOP3.LUT R8, R3, R8, RZ, 0xc0, !PT ;  /* 0x0000000803087212 */ /* 0x000fe200078ec0ff */
[----:B------:R-:W-:Y:S01]  /*9e00*/  FADD.FTZ R93, R92, R93 ;  /* 0x0000005d5c5d7221 */ /* 0x000fe20000010000 */
[----:B------:R-:W-:Y:S03]  /*9e10*/  PRMT R3, R94, 0x7771, RZ ;  /* 0x000077715e037816 */ /* 0x000fe600000000ff */
[----:B------:R-:W-:Y:S04]  /*9e20*/  FADD.FTZ R90, R90, R93 ;  /* 0x0000005d5a5a7221 */ /* 0x000fe80000010000 */
[----:B------:R-:W-:Y:S01]  /*9e30*/  FADD.FTZ R90, R85, R90 ;  /* 0x0000005a555a7221 */ /* 0x000fe20000010000 */
[----:B------:R-:W-:Y:S01]  /*9e40*/  IMAD.MOV.U32 R85, RZ, RZ, R0 ;  /* 0x000000ffff557224 */ /* 0x000fe200078e0000 */
        /* <DEDUP_REMOVED lines=17> */
[----:B------:R-:W1:Y:S02]  /*9f60*/  LDSM.16.MT88.4 R4, [R86+0x6800] ;  /* 0x006800005604783b */ /* 0x000e640000004200 */
[----:B------:R-:W-:Y:S04]  /*9f70*/  F2FP.F16.F32.PACK_AB R12, R98, R27 ;  /* 0x0000001b620c723e */ /* 0x000fe800000000ff */
[----:B------:R-:W-:Y:S02]  /*9f80*/  LOP3.LUT R9, R12, R9, RZ, 0xc0, !PT ;  /* 0x000000090c097212 */ /* 0x000fe400078ec0ff */
[----:B------:R-:W2:Y:S05]  /*9f90*/  LDSM.16.MT88.4 R12, [R113+0x7800] ;  /* 0x00780000710c783b */ /* 0x000eaa0000004200 */
        /* <DEDUP_REMOVED lines=9> */
[C---:B---3--:R-:W-:Y:S03]  /*a030*/  HMMA.16816.F32 R60, R8.reuse, R16, R60 ;  /* 0x00000010083c723c */ /* 0x048fe6000000183c */
[----:B------:R-:W-:Y:S02]  /*a040*/  PRMT R17, R94, 0x7773, RZ ;  /* 0x000077735e117816 */ /* 0x000fe400000000ff */
[----:B------:R-:W-:Y:S03]  /*a050*/  LOP3.LUT R16, R96, 0xff, RZ, 0xc0, !PT ;  /* 0x000000ff60107812 */ /* 0x000fe600078ec0ff */
[C---:B------:R-:W-:Y:S03]  /*a060*/  HMMA.16816.F32 R64, R8.reuse, R18, R64 ;  /* 0x000000120840723c */ /* 0x040fe60000001840 */
[----:B------:R-:W-:Y:S05]  /*a070*/  IMAD.MOV.U32 R18, RZ, RZ, R94 ;  /* 0x000000ffff127224 */ /* 0x000fea00078e005e */
[----:B------:R-:W-:Y:S01]  /*a080*/  LOP3.LUT R18, R18, 0xff, RZ, 0xc0, !PT ;  /* 0x000000ff12127812 */ /* 0x000fe200078ec0ff */
[C---:B-1----:R-:W-:Y:S03]  /*a090*/  HMMA.16816.F32 R68, R8.reuse, R4, R68 ;  /* 0x000000040844723c */ /* 0x042fe60000001844 */
[----:B------:R-:W-:Y:S02]  /*a0a0*/  LOP3.LUT R5, R96, 0xffff, RZ, 0xc0, !PT ;  /* 0x0000ffff60057812 */ /* 0x000fe400078ec0ff */
[----:B------:R-:W-:Y:S02]  /*a0b0*/  PRMT R4, R94, 0x7772, RZ ;  /* 0x000077725e047816 */ /* 0x000fe400000000ff */
[----:B------:R-:W-:Y:S01]  /*a0c0*/  SHF.R.U32.HI R5, RZ, 0x8, R5 ;  /* 0x00000008ff057819 */ /* 0x000fe20000011605 */
[C---:B------:R-:W-:Y:S01]  /*a0d0*/  HMMA.16816.F32 R72, R8.reuse, R6, R72 ;  /* 0x000000060848723c */ /* 0x040fe20000001848 */
[----:B------:R1:W3:Y:S02]  /*a0e0*/  MUFU.EX2 R94, R29 ;  /* 0x0000001d005e7308 */ /* 0x0002e40000000800 */
[----:B------:R-:W-:Y:S02]  /*a0f0*/  PRMT R5, R16, 0x5410, R5 ;  /* 0x0000541010057816 */ /* 0x000fe40000000005 */
[----:B------:R-:W-:Y:S02]  /*a100*/  PRMT R16, R96, 0x7632, R16 ;  /* 0x0000763260107816 */ /* 0x000fe40000000010 */
[----:B------:R-:W-:Y:S01]  /*a110*/  PRMT R4, R4, 0x5410, R17 ;  /* 0x0000541004047816 */ /* 0x000fe20000000011 */
[C---:B--2---:R-:W-:Y:S03]  /*a120*/  HMMA.16816.F32 R76, R8.reuse, R12, R76 ;  /* 0x0000000c084c723c */ /* 0x044fe6000000184c */
[----:B------:R-:W-:Y:S02]  /*a130*/  PRMT R3, R18, 0x5410, R3 ;  /* 0x0000541012037816 */ /* 0x000fe40000000003 */
[----:B------:R-:W-:Y:S02]  /*a140*/  LOP3.LUT R6, R16, 0xff, RZ, 0xc0, !PT ;  /* 0x000000ff10067812 */ /* 0x000fe400078ec0ff */
[----:B------:R-:W2:Y:S01]  /*a150*/  LDSM.16.MT88.4 R16, [R113+0x6c00] ;  /* 0x006c00007110783b */ /* 0x000ea20000004200 */
[----:B------:R-:W-:Y:S03]  /*a160*/  HMMA.16816.F32 R80, R8, R14, R80 ;  /* 0x0000000e0850723c */ /* 0x000fe60000001850 */
[----:B------:R-:W-:Y:S01]  /*a170*/  LOP3.LUT R7, R4, 0xff00ff, RZ, 0xc0, !PT ;  /* 0x00ff00ff04077812 */ /* 0x000fe200078ec0ff */
[----:B-1----:R-:W-:Y:S01]  /*a180*/  FADD.FTZ R29, R27, R24 ;  /* 0x000000181b1d7221 */ /* 0x002fe20000010000 */
[----:B------:R-:W-:Y:S02]  /*a190*/  PRMT R23, R6, 0x5410, R23 ;  /* 0x0000541006177816 */ /* 0x000fe40000000017 */
[----:B------:R-:W1:Y:S01]  /*a1a0*/  LDSM.16.MT88.4 R8, [R86+0x6c00] ;  /* 0x006c00005608783b */ /* 0x000e620000004200 */
[--C-:B------:R-:W-:Y:S01]  /*a1b0*/  HSET2.LE.AND R7, R7, R130.reuse, PT ;  /* 0x0000008207077233 */ /* 0x100fe20003803000 */
[----:B------:R-:W-:Y:S01]  /*a1c0*/  FADD.FTZ R98, R98, R29 ;  /* 0x0000001d62627221 */ /* 0x000fe20000010000 */
[----:B------:R-:W-:Y:S02]  /*a1d0*/  F2FP.F16.F32.PACK_AB R4, R135, R34 ;  /* 0x000000228704723e */ /* 0x000fe400000000ff */
[--C-:B------:R-:W-:Y:S02]  /*a1e0*/  HSET2.LE.AND R6, R3, R130.reuse, PT ;  /* 0x0000008203067233 */ /* 0x100fe40003803000 */
[----:B------:R-:W-:Y:S01]  /*a1f0*/  F2FP.F16.F32.PACK_AB R3, R33, R32 ;  /* 0x000000202103723e */ /* 0x000fe200000000ff */
[----:B------:R-:W4:Y:S01]  /*a200*/  LDSM.16.MT88.4 R12, [R113+0x7c00] ;  /* 0x007c0000710c783b */ /* 0x000f220000004200 */
[----:B------:R-:W-:Y:S02]  /*a210*/  LOP3.LUT R7, R4, R7, RZ, 0xc0, !PT ;  /* 0x0000000704077212 */ /* 0x000fe400078ec0ff */
[--C-:B------:R-:W-:Y:S02]  /*a220*/  HSET2.LE.AND R4, R5, R130.reuse, PT ;  /* 0x0000008205047233 */ /* 0x100fe40003803000 */
[----:B------:R-:W-:Y:S02]  /*a230*/  HSET2.LE.AND R5, R23, R130, PT ;  /* 0x0000008217057233 */ /* 0x000fe40003803000 */
[----:B------:R-:W-:Y:S01]  /*a240*/  LOP3.LUT R6, R3, R6, RZ, 0xc0, !PT ;  /* 0x0000000603067212 */ /* 0x000fe200078ec0ff */
[----:B------:R-:W5:Y:S01]  /*a250*/  LDSM.16.MT88.4 R20, [R86+0x7c00] ;  /* 0x007c00005614783b */ /* 0x000f620000004200 */
[----:B---3--:R-:W-:Y:S01]  /*a260*/  F2FP.F16.F32.PACK_AB R3, R94, R35 ;  /* 0x000000235e03723e */ /* 0x008fe200000000ff */
[----:B------:R-:W-:Y:S01]  /*a270*/  FADD.FTZ R35, R35, R90 ;  /* 0x0000005a23237221 */ /* 0x000fe20000010000 */
[----:B------:R-:W-:Y:S02]  /*a280*/  LOP3.LUT R5, R28, R5, RZ, 0xc0, !PT ;  /* 0x000000051c057212 */ /* 0x000fe400078ec0ff */
[----:B------:R-:W-:Y:S01]  /*a290*/  LOP3.LUT R4, R3, R4, RZ, 0xc0, !PT ;  /* 0x0000000403047212 */ /* 0x000fe200078ec0ff */
[----:B------:R-:W-:Y:S01]  /*a2a0*/  FADD.FTZ R3, R91, R98 ;  /* 0x000000625b037221 */ /* 0x000fe20000010000 */
[----:B------:R-:W-:Y:S01]  /*a2b0*/  FADD.FTZ R35, R94, R35 ;  /* 0x000000235e237221 */ /* 0x000fe20000010000 */
[----:B------:R-:W3:Y:S02]  /*a2c0*/  LDSM.16.MT88.4 R24, [R113+0x8c00] ;  /* 0x008c00007118783b */ /* 0x000ee40000004200 */
[----:B------:R-:W-:Y:S01]  /*a2d0*/  FADD.FTZ R3, R88, R3 ;  /* 0x0000000358037221 */ /* 0x000fe20000010000 */
[----:B------:R-:W-:Y:S03]  /*a2e0*/  FADD.FTZ R32, R32, R35 ;  /* 0x0000002320207221 */ /* 0x000fe60000010000 */
[----:B------:R-:W-:Y:S01]  /*a2f0*/  FADD.FTZ R30, R30, R3 ;  /* 0x000000031e1e7221 */ /* 0x000fe20000010000 */
[----:B------:R-:W-:Y:S01]  /*a300*/  MOV R3, R2 ;  /* 0x0000000200037202 */ /* 0x000fe20000000f00 */
[C---:B--2---:R-:W-:Y:S05]  /*a310*/  HMMA.16816.F32 R36, R4.reuse, R16, R36 ;  /* 0x000000100424723c */ /* 0x044fea0000001824 */
[----:B------:R-:W-:Y:S01]  /*a320*/  FADD.FTZ R87, R87, R30 ;  /* 0x0000001e57577221 */ /* 0x000fe20000010000 */
[----:B------:R-:W-:Y:S02]  /*a330*/  FADD.FTZ R142, R33, R32 ;  /* 0x00000020218e7221 */ /* 0x000fe40000010000 */
[C---:B------:R-:W-:Y:S01]  /*a340*/  HMMA.16816.F32 R40, R4.reuse, R18, R40 ;  /* 0x000000120428723c */ /* 0x040fe20000001828 */
[----:B------:R-:W2:Y:S02]  /*a350*/  LDSM.16.MT88.4 R16, [R86+0x8c00] ;  /* 0x008c00005610783b */ /* 0x000ea40000004200 */
[----:B------:R-:W-:Y:S04]  /*a360*/  FADD.FTZ R34, R34, R87 ;  /* 0x0000005722227221 */ /* 0x000fe80000010000 */
[----:B------:R-:W-:Y:S01]  /*a370*/  FADD.FTZ R135, R135, R34 ;  /* 0x0000002287877221 */ /* 0x000fe20000010000 */
[C---:B-1----:R-:W-:Y:S08]  /*a380*/  HMMA.16816.F32 R44, R4.reuse, R8, R44 ;  /* 0x00000008042c723c */ /* 0x042ff0000000182c */
[C---:B------:R-:W-:Y:S08]  /*a390*/  HMMA.16816.F32 R48, R4.reuse, R10, R48 ;  /* 0x0000000a0430723c */ /* 0x040ff00000001830 */
[C---:B----4-:R-:W-:Y:S08]  /*a3a0*/  HMMA.16816.F32 R52, R4.reuse, R12, R52 ;  /* 0x0000000c0434723c */ /* 0x050ff00000001834 */
[C---:B------:R-:W-:Y:S08]  /*a3b0*/  HMMA.16816.F32 R56, R4.reuse, R14, R56 ;  /* 0x0000000e0438723c */ /* 0x040ff00000001838 */
[C---:B-----5:R-:W-:Y:S08]  /*a3c0*/  HMMA.16816.F32 R60, R4.reuse, R20, R60 ;  /* 0x00000014043c723c */ /* 0x060ff0000000183c */
[C---:B------:R-:W-:Y:S08]  /*a3d0*/  HMMA.16816.F32 R64, R4.reuse, R22, R64 ;  /* 0x000000160440723c */ /* 0x040ff00000001840 */
[C---:B---3--:R-:W-:Y:S08]  /*a3e0*/  HMMA.16816.F32 R68, R4.reuse, R24, R68 ;  /* 0x000000180444723c */ /* 0x048ff00000001844 */
[C---:B------:R-:W-:Y:S08]  /*a3f0*/  HMMA.16816.F32 R72, R4.reuse, R26, R72 ;  /* 0x0000001a0448723c */ /* 0x040ff00000001848 */
[C---:B--2---:R-:W-:Y:S08]  /*a400*/  HMMA.16816.F32 R76, R4.reuse, R16, R76 ;  /* 0x00000010044c723c */ /* 0x044ff0000000184c */
[----:B------:R-:W-:Y:S01]  /*a410*/  HMMA.16816.F32 R80, R4, R18, R80 ;  /* 0x000000120450723c */ /* 0x000fe20000001850 */
[----:B------:R-:W-:Y:S08]  /*a420*/  @!UPT UIADD3 URZ, UPT, UPT, URZ, URZ, URZ ;  /* 0x000000fffffff290 */ /* 0x000ff0000fffe0ff */
[----:B------:R-:W-:Y:S11]  /*a430*/  @P0 BRA `(.L_x_1052) ;  /* 0xffffffd800840947 */ /* 0x000ff6000383ffff */
.L_x_1051:
        /* <DEDUP_REMOVED lines=8> */
[----:B------:R-:W-:Y:S02]  /*a4c0*/  LOP3.LUT R4, R131, 0x3e00, R4, 0xf8, !PT ;  /* 0x00003e0083047812 */ /* 0x000fe400078ef804 */
[----:B------:R-:W-:Y:S01]  /*a4d0*/  LOP3.LUT R3, R3, 0x20, RZ, 0xc0, !PT ;  /* 0x0000002003037812 */ /* 0x000fe200078ec0ff */
[----:B------:R-:W3:Y:S01]  /*a4e0*/  LDC R21, c[0x0][0x434] ;  /* 0x00010d00ff157b82 */ /* 0x000ee20000000800 */
[----:B------:R-:W-:-:S02]  /*a4f0*/  LOP3.LUT R10, R10, 0x18, R125, 0xf8, !PT ;  /* 0x000000180a0a7812 */ /* 0x000fc400078ef87d */
[----:B------:R-:W-:Y:S02]  /*a500*/  SHF.L.U32 R125, R125, 0x2, RZ ;  /* 0x000000027d7d7819 */ /* 0x000fe400000006ff */
[----:B------:R-:W-:Y:S02]  /*a510*/  IADD3 R3, PT, PT, R10, R4, R3 ;  /* 0x000000040a037210 */ /* 0x000fe40007ffe003 */
[----:B------:R-:W-:Y:S01]  /*a520*/  LOP3.LUT R10, R125, 0x40, RZ, 0xc0, !PT ;  /* 0x000000407d0a7812 */ /* 0x000fe200078ec0ff */
[----:B------:R-:W5:Y:S01]  /*a530*/  LDC.U8 R4, c[0x0][0x549] ;  /* 0x00015240ff047b82 */ /* 0x000f620000000000 */
[----:B------:R-:W-:Y:S01]  /*a540*/  ISETP.NE.AND P0, PT, R124, -0x1, PT ;  /* 0xffffffff7c00780c */ /* 0x000fe20003f05270 */
[----:B-1----:R-:W-:Y:S01]  /*a550*/  FADD.FTZ R9, R9, R142 ;  /* 0x0000008e09097221 */ /* 0x002fe20000010000 */
[----:B----4-:R-:W-:-:S04]  /*a560*/  FADD.FTZ R12, R12, R135 ;  /* 0x000000870c0c7221 */ /* 0x010fc80000010000 */
[----:B------:R-:W1:Y:S01]  /*a570*/  SHFL.BFLY PT, R6, R9, 0x1, 0x1f ;  /* 0x0c201f0009067f89 */ /* 0x000e6200000e0000 */
[----:B------:R-:W4:Y:S03]  /*a580*/  LDC.U8 R18, c[0x0][0x548] ;  /* 0x00015200ff127b82 */ /* 0x000f260000000000 */
[----:B------:R-:W2:Y:S05]  /*a590*/  SHFL.BFLY PT, R5, R12, 0x1, 0x1f ;  /* 0x0c201f000c057f89 */ /* 0x000eaa00000e0000 */
[----:B------:R-:W3:Y:S01]  /*a5a0*/  @!P0 LDC.64 R16, c[0x0][0x400] ;  /* 0x00010000ff108b82 */ /* 0x000ee20000000a00 */
[----:B-----5:R-:W-:-:S02]  /*a5b0*/  ISETP.NE.AND P1, PT, R4, RZ, PT ;  /* 0x000000ff0400720c */ /* 0x020fc40003f25270 */
[----:B------:R-:W3:Y:S05]  /*a5c0*/  S2R R4, SR_TID.X ;  /* 0x0000000000047919 */ /* 0x000eea0000002100 */
[----:B------:R-:W3:Y:S01]  /*a5d0*/  @P0 LDC.64 R14, c[0x0][0x408] ;  /* 0x00010200ff0e0b82 */ /* 0x000ee20000000a00 */
[----:B-1----:R-:W-:Y:S01]  /*a5e0*/  FADD.FTZ R6, R9, R6 ;  /* 0x0000000609067221 */ /* 0x002fe20000010000 */
[----:B--2---:R-:W-:-:S03]  /*a5f0*/  FADD.FTZ R5, R12, R5 ;  /* 0x000000050c057221 */ /* 0x004fc60000010000 */
[----:B------:R-:W1:Y:S01]  /*a600*/  MUFU.RCP R8, R6 ;  /* 0x0000000600087308 */ /* 0x000e620000001000 */
[----:B------:R-:W-:Y:S02]  /*a610*/  FSETP.NE.FTZ.AND P4, PT, R6, RZ, PT ;  /* 0x000000ff0600720b */ /* 0x000fe40003f95000 */
[----:B------:R-:W2:Y:S01]  /*a620*/  @P1 LDC R12, c[0x0][0x430] ;  /* 0x00010c00ff0c1b82 */ /* 0x000ea20000000800 */
[----:B------:R-:W-:Y:S02]  /*a630*/  @P1 MOV R23, 0x1 ;  /* 0x0000000100171802 */ /* 0x000fe40000000f00 */
[----:B------:R-:W-:Y:S02]  /*a640*/  FSETP.NE.FTZ.AND P3, PT, R5, RZ, PT ;  /* 0x000000ff0500720b */ /* 0x000fe40003f75000 */
[----:B------:R-:W5:Y:S08]  /*a650*/  MUFU.RCP R7, R5 ;  /* 0x0000000500077308 */ /* 0x000f700000001000 */
[----:B------:R-:W2:Y:S01]  /*a660*/  @P4 MUFU.LG2 R6, R6 ;  /* 0x0000000600064308 */ /* 0x000ea20000000c00 */
[----:B-1----:R-:W-:-:S05]  /*a670*/  FSEL R8, R8, 1, P4 ;  /* 0x3f80000008087808 */ /* 0x002fca0002000000 */
[----:B------:R-:W-:Y:S01]  /*a680*/  FMUL.FTZ R8, R8, UR4 ;  /* 0x0000000408087c20 */ /* 0x000fe20008410000 */
        /* <DEDUP_REMOVED lines=30> */
[----:B-1----:R-:W-:Y:S01]  /*a870*/  ULEA UR4, UR4, UR5, 0x18 ;  /* 0x0000000504047291 */ /* 0x002fe2000f8ec0ff */
[C---:B------:R-:W-:Y:S01]  /*a880*/  FMUL.FTZ R42, R7.reuse, R42 ;  /* 0x0000002a072a7220 */ /* 0x040fe20000410000 */
[C---:B------:R-:W-:Y:S01]  /*a890*/  FMUL.FTZ R43, R7.reuse, R43 ;  /* 0x0000002b072b7220 */ /* 0x040fe20000410000 */
[C---:B------:R-:W-:Y:S01]  /*a8a0*/  FMUL.FTZ R46, R7.reuse, R46 ;  /* 0x0000002e072e7220 */ /* 0x040fe20000410000 */
[C---:B------:R-:W-:Y:S01]  /*a8b0*/  FMUL.FTZ R47, R7.reuse, R47 ;  /* 0x0000002f072f7220 */ /* 0x040fe20000410000 */
[----:B------:R-:W-:Y:S01]  /*a8c0*/  FMUL.FTZ R50, R7, R50 ;  /* 0x0000003207327220 */ /* 0x000fe20000410000 */
[----:B------:R-:W-:Y:S01]  /*a8d0*/  LEA R3, R3, UR4, 0x1 ;  /* 0x0000000403037c11 */ /* 0x000fe2000f8e08ff */
        /* <DEDUP_REMOVED lines=29> */
[----:B------:R1:W-:Y:S01]  /*aab0*/  STS [R3], R36 ;  /* 0x0000002403007388 */ /* 0x0003e20000000800 */
[----:B------:R-:W-:Y:S01]  /*aac0*/  F2FP.F16.F32.PACK_AB R56, R57, R56 ;  /* 0x000000383938723e */ /* 0x000fe200000000ff */
[----:B------:R-:W-:Y:S01]  /*aad0*/  FMUL.FTZ R7, R7, R83 ;  /* 0x0000005307077220 */ /* 0x000fe20000410000 */
[----:B------:R-:W-:Y:S01]  /*aae0*/  F2FP.F16.F32.PACK_AB R58, R59, R58 ;  /* 0x0000003a3b3a723e */ /* 0x000fe200000000ff */
[----:B------:R1:W-:Y:S01]  /*aaf0*/  STS [R3+0x200], R38 ;  /* 0x0002002603007388 */ /* 0x0003e20000000800 */
[----:B------:R-:W-:Y:S01]  /*ab00*/  F2FP.F16.F32.PACK_AB R60, R61, R60 ;  /* 0x0000003c3d3c723e */ /* 0x000fe200000000ff */
[----:B------:R-:W3:Y:S01]  /*ab10*/  @P1 LDC R8, c[0x0][0x430] ;  /* 0x00010c00ff081b82 */ /* 0x000ee20000000800 */
[----:B------:R-:W-:Y:S01]  /*ab20*/  F2FP.F16.F32.PACK_AB R62, R63, R62 ;  /* 0x0000003e3f3e723e */ /* 0x000fe200000000ff */
[----:B------:R1:W-:Y:S01]  /*ab30*/  STS [R9+0x10], R40 ;  /* 0x0000102809007388 */ /* 0x0003e20000000800 */
[----:B------:R-:W-:-:S02]  /*ab40*/  F2FP.F16.F32.PACK_AB R64, R65, R64 ;  /* 0x000000404140723e */ /* 0x000fc400000000ff */
[----:B------:R-:W-:Y:S01]  /*ab50*/  F2FP.F16.F32.PACK_AB R66, R67, R66 ;  /* 0x000000424342723e */ /* 0x000fe200000000ff */
[----:B------:R1:W-:Y:S01]  /*ab60*/  STS [R9+0x210], R42 ;  /* 0x0002102a09007388 */ /* 0x0003e20000000800 */
[----:B------:R-:W-:Y:S02]  /*ab70*/  F2FP.F16.F32.PACK_AB R68, R69, R68 ;  /* 0x000000444544723e */ /* 0x000fe400000000ff */
[----:B------:R-:W-:Y:S01]  /*ab80*/  F2FP.F16.F32.PACK_AB R70, R71, R70 ;  /* 0x000000464746723e */ /* 0x000fe200000000ff */
[----:B------:R1:W-:Y:S01]  /*ab90*/  STS [R11+0x20], R44 ;  /* 0x0000202c0b007388 */ /* 0x0003e20000000800 */
[----:B------:R-:W-:Y:S02]  /*aba0*/  F2FP.F16.F32.PACK_AB R72, R73, R72 ;  /* 0x000000484948723e */ /* 0x000fe400000000ff */
        /* <DEDUP_REMOVED lines=8> */
[----:B---3--:R-:W-:-:S03]  /*ac30*/  @P1 IMAD R21, R8, R19, RZ ;  /* 0x0000001308151224 */ /* 0x008fc600078e02ff */
[----:B------:R1:W-:Y:S04]  /*ac40*/  STS [R3+0x1000], R52 ;  /* 0x0010003403007388 */ /* 0x0003e80000000800 */
        /* <DEDUP_REMOVED lines=15> */
[----:B--2-4-:R-:W-:Y:S05]  /*ad40*/  @P1 BRA `(.L_x_1055) ;  /* 0x0000000000201947 */ /* 0x014fea0003800000 */
[----:B------:R-:W-:Y:S01]  /*ad50*/  ISETP.NE.AND P2, PT, R18, RZ, PT ;  /* 0x000000ff1200720c */ /* 0x000fe20003f45270 */
[----:B------:R-:W2:-:S12]  /*ad60*/  LDC R8, c[0x0][0x3e0] ;  /* 0x0000f800ff087b82 */ /* 0x000e980000000800 */
[----:B------:R-:W2:Y:S01]  /*ad70*/  @P2 LDC R23, c[0x0][0x454] ;  /* 0x00011500ff172b82 */ /* 0x000ea20000000800 */
[----:B------:R-:W-:Y:S02]  /*ad80*/  @P2 MOV R12, 0x1 ;  /* 0x00000001000c2802 */ /* 0x000fe40000000f00 */
[----:B------:R-:W-:-:S05]  /*ad90*/  @!P2 MOV R12, 0x1 ;  /* 0x00000001000ca802 */ /* 0x000fca0000000f00 */
[----:B------:R-:W3:Y:S01]  /*ada0*/  @P2 LDC R21, c[0x0][0x454] ;  /* 0x00011500ff152b82 */ /* 0x000ee20000000800 */
[-C--:B--2---:R-:W-:Y:S02]  /*adb0*/  @P2 IMAD R23, R23, R8.reuse, RZ ;  /* 0x0000000817172224 */ /* 0x084fe400078e02ff */
[----:B------:R-:W-:-:S07]  /*adc0*/  @!P2 IMAD R23, R19, R8, RZ ;  /* 0x000000081317a224 */ /* 0x000fce00078e02ff */
.L_x_1055:
[----:B------:R-:W-:Y:S01]  /*add0*/  BAR.SYNC.DEFER_BLOCKING 0x0 ;  /* 0x0000000000007b1d */ /* 0x000fe20000010000 */
[----:B------:R-:W-:Y:S01]  /*ade0*/  ISETP.NE.AND P2, PT, R124, -0x1, PT ;  /* 0xffffffff7c00780c */ /* 0x000fe20003f45270 */
[----:B------:R-:W-:Y:S01]  /*adf0*/  @!P0 IMAD.WIDE.U32 R26, R126, R16, RZ ;  /* 0x000000107e1a8225 */ /* 0x000fe200078e00ff */
[----:B------:R-:W-:Y:S02]  /*ae00*/  ISETP.NE.AND P1, PT, R18, RZ, !P1 ;  /* 0x000000ff1200720c */ /* 0x000fe40004f25270 */
[----:B------:R-:W-:-:S03]  /*ae10*/  LOP3.LUT P5, RZ, R4, 0x3, RZ, 0xc0, !PT ;  /* 0x0000000304ff7812 */ /* 0x000fc600078ac0ff */
[----:B-1----:R-:W1:Y:S01]  /*ae20*/  @P4 LDC R13, c[0x0][0x458] ;  /* 0x00011600ff0d4b82 */ /* 0x002e620000000800 */
[----:B------:R-:W2:Y:S01]  /*ae30*/  @P3 MUFU.LG2 R5, R5 ;  /* 0x0000000500053308 */ /* 0x000ea20000000c00 */
[----:B------:R-:W4:Y:S01]  /*ae40*/  S2R R3, SR_TID.X ;  /* 0x0000000000037919 */ /* 0x000f220000002100 */
[----:B------:R-:W-:Y:S01]  /*ae50*/  @P0 IMAD.WIDE.U32 R24, R124, R14, RZ ;  /* 0x0000000e7c180225 */ /* 0x000fe200078e00ff */
[----:B------:R-:W-:Y:S01]  /*ae60*/  BSSY.RECONVERGENT B0, `(.L_x_1056) ;  /* 0x000002c000007945 */ /* 0x000fe20003800200 */
[----:B------:R-:W-:Y:S02]  /*ae70*/  MOV R14, 0x7f800000 ;  /* 0x7f800000000e7802 */ /* 0x000fe40000000f00 */
[----:B------:R-:W-:Y:S01]  /*ae80*/  @!P0 IMAD R17, R126, R17, R27 ;  /* 0x000000117e118224 */ /* 0x000fe200078e021b */
[----:B------:R-:W5:Y:S01]  /*ae90*/  @P3 LDC R7, c[0x0][0x458] ;  /* 0x00011600ff073b82 */ /* 0x000f620000000800 */
[----:B------:R-:W-:Y:S01]  /*aea0*/  @P0 IMAD R17, R124, R15, R25 ;  /* 0x0000000f7c110224 */ /* 0x000fe200078e0219 */
[----:B------:R-:W-:Y:S01]  /*aeb0*/  MOV R15, 0x7f800000 ;  /* 0x7f800000000f7802 */ /* 0x000fe20000000f00 */
[----:B------:R-:W-:-:S02]  /*aec0*/  @!P2 IMAD R124, R126, R19, RZ ;  /* 0x000000137e7ca224 */ /* 0x000fc400078e02ff */
[----:B------:R-:W-:Y:S01]  /*aed0*/  @P4 FMUL.FTZ R19, R6, 0.69314718246459960938 ;  /* 0x3f31721806134820 */ /* 0x000fe20000410000 */
[----:B---3--:R-:W-:Y:S02]  /*aee0*/  IMAD R21, R128, R21, RZ ;  /* 0x0000001580157224 */ /* 0x008fe400078e02ff */
[----:B------:R-:W-:Y:S01]  /*aef0*/  IMAD R16, R12, UR19, RZ ;  /* 0x000000130c107c24 */ /* 0x000fe2000f8e02ff */
[----:B------:R-:W-:Y:S01]  /*af00*/  SHF.R.S32.HI R18, RZ, 0x1f, R124 ;  /* 0x0000001fff127819 */ /* 0x000fe2000001147c */
[----:B------:R-:W-:Y:S01]  /*af10*/  @!P1 IMAD R21, R126, R23, R21 ;  /* 0x000000177e159224 */ /* 0x000fe200078e0215 */
[----:B------:R3:W3:Y:S01]  /*af20*/  LDS.128 R8, [R127+0x800] ;  /* 0x000800007f087984 */ /* 0x0006e20000000c00 */
[----:B------:R-:W-:Y:S01]  /*af30*/  SEL R124, R124, RZ, P1 ;  /* 0x000000ff7c7c7207 */ /* 0x000fe20000800000 */
[----:B--2---:R-:W-:Y:S01]  /*af40*/  @P3 FMUL.FTZ R5, R5, 0.69314718246459960938 ;  /* 0x3f31721805053820 */ /* 0x004fe20000410000 */
[----:B------:R-:W-:Y:S02]  /*af50*/  SEL R18, R18, RZ, P1 ;  /* 0x000000ff12127207 */ /* 0x000fe40000800000 */
[----:B------:R-:W-:Y:S01]  /*af60*/  IADD3 R6, P2, P1, R16, R124, R21 ;  /* 0x0000007c10067210 */ /* 0x000fe2000795e015 */
[----:B-1----:R-:W-:Y:S01]  /*af70*/  @P4 FFMA.FTZ R15, R2, R13, R19 ;  /* 0x0000000d020f4223 */ /* 0x002fe20000010013 */
[----:B------:R-:W-:-:S02]  /*af80*/  SHF.R.S32.HI R23, RZ, 0x1f, R16 ;  /* 0x0000001fff177819 */ /* 0x000fc40000011410 */
[----:B------:R-:W-:-:S04]  /*af90*/  SHF.R.S32.HI R21, RZ, 0x1f, R21 ;  /* 0x0000001fff157819 */ /* 0x000fc80000011415 */
[----:B------:R-:W-:Y:S01]  /*afa0*/  IADD3.X R18, PT, PT, R23, R18, R21, P2, P1 ;  /* 0x0000001217127210 */ /* 0x000fe200017e2415 */
[----:B-----5:R-:W-:Y:S01]  /*afb0*/  @P3 FFMA.FTZ R14, R0, R7, R5 ;  /* 0x00000007000e3223 */ /* 0x020fe20000010005 */
[----:B----4-:R-:W-:Y:S01]  /*afc0*/  SHF.R.U32.HI R16, RZ, 0x2, R3 ;  /* 0x00000002ff107819 */ /* 0x010fe20000011603 */
        /* <DEDUP_REMOVED lines=21> */
.L_x_1057:
[----:B------:R-:W-:Y:S05]  /*b120*/  BSYNC.RECONVERGENT B0 ;  /* 0x0000000000007941 */ /* 0x000fea0003800200 */
.L_x_1056:
[----:B------:R-:W-:Y:S01]  /*b130*/  @P0 MOV R26, R24 ;  /* 0x00000018001a0202 */ /* 0x000fe20000000f00 */
[----:B-1----:R1:W2:Y:S01]  /*b140*/  LDS.128 R12, [R127+0x1000] ;  /* 0x001000007f0c7984 */ /* 0x0022a20000000c00 */
[----:B------:R-:W-:Y:S01]  /*b150*/  MOV R21, UR18 ;  /* 0x0000001200157c02 */ /* 0x000fe20008000f00 */
[----:B------:R-:W4:Y:S01]  /*b160*/  LDCU.64 UR4, c[0x0][0x410] ;  /* 0x00008200ff0477ac */ /* 0x000f220008000a00 */
[----:B------:R-:W-:Y:S01]  /*b170*/  IADD3 R2, P0, PT, R119, R26, RZ ;  /* 0x0000001a77027210 */ /* 0x000fe20007f1e0ff */
[----:B------:R1:W1:Y:S01]  /*b180*/  LDS.128 R4, [R127+0x2000] ;  /* 0x002000007f047984 */ /* 0x0002620000000c00 */
[C---:B------:R-:W-:Y:S01]  /*b190*/  IADD3 R0, PT, PT, R16.reuse, 0x20, RZ ;  /* 0x0000002010007810 */ /* 0x040fe20007ffe0ff */
[----:B------:R-:W-:Y:S01]  /*b1a0*/  BSSY.RECONVERGENT B0, `(.L_x_1058) ;  /* 0x000001a000007945 */ /* 0x000fe20003800200 */
[----:B------:R-:W-:Y:S01]  /*b1b0*/  ISETP.GE.AND P1, PT, R16, UR14, PT ;  /* 0x0000000e10007c0c */ /* 0x000fe2000bf26270 */
[----:B------:R-:W-:Y:S01]  /*b1c0*/  IMAD.X R3, RZ, RZ, R17, P0 ;  /* 0x000000ffff037224 */ /* 0x000fe200000e0611 */
[----:B------:R-:W-:Y:S01]  /*b1d0*/  ISETP.GE.AND P0, PT, R0, UR14, PT ;  /* 0x0000000e00007c0c */ /* 0x000fe2000bf06270 */
[----:B------:R-:W-:-:S02]  /*b1e0*/  IMAD.MOV.U32 R17, RZ, RZ, RZ ;  /* 0x000000ffff117224 */ /* 0x000fc400078e00ff */
[----:B------:R-:W-:-:S04]  /*b1f0*/  IMAD.WIDE.U32 R20, R21, 0x40, R16 ;  /* 0x0000004015147825 */ /* 0x000fc800078e0010 */
[----:B------:R1:W1:Y:S01]  /*b200*/  LDS.128 R16, [R127] ;  /* 0x000000007f107984 */ /* 0x0002620000000c00 */
[----:B----4-:R-:W-:-:S04]  /*b210*/  IMAD.WIDE.U32 R2, R128, UR4, R2 ;  /* 0x0000000480027c25 */ /* 0x010fc8000f8e0002 */
[----:B------:R-:W-:Y:S01]  /*b220*/  IMAD R129, R128, UR5, R3 ;  /* 0x0000000580817c24 */ /* 0x000fe2000f8e0203 */
[----:B------:R-:W-:Y:S06]  /*b230*/  @P1 BRA `(.L_x_1059) ;  /* 0x0000000000401947 */ /* 0x000fec0003800000 */
[----:B------:R-:W4:Y:S01]  /*b240*/  LDCU.64 UR6, c[0x0][0x408] ;  /* 0x00008100ff0677ac */ /* 0x000f220008000a00 */
[----:B------:R-:W-:Y:S01]  /*b250*/  IMAD.MOV.U32 R128, RZ, RZ, R2 ;  /* 0x000000ffff807224 */ /* 0x000fe200078e0002 */
[----:B------:R-:W5:Y:S01]  /*b260*/  LDCU UR8, c[0x0][0x440] ;  /* 0x00008800ff0877ac */ /* 0x000f620008000800 */
[----:B------:R-:W3:Y:S01]  /*b270*/  LDCU.64 UR4, c[0x0][0x3f0] ;  /* 0x00007e00ff0477ac */ /* 0x000ee20008000a00 */
[----:B----4-:R-:W-:Y:S02]  /*b280*/  IMAD R0, R21, UR6, RZ ;  /* 0x0000000615007c24 */ /* 0x010fe4000f8e02ff */
[----:B------:R-:W-:Y:S01]  /*b290*/  IMAD.WIDE.U32 R22, R20, UR6, R128 ;  /* 0x0000000614167c25 */ /* 0x000fe2000f8e0080 */
[----:B-----5:R-:W-:-:S03]  /*b2a0*/  ISETP.GE.AND P3, PT, R119, UR8, PT ;  /* 0x0000000877007c0c */ /* 0x020fc6000bf66270 */
[----:B------:R-:W-:Y:S01]  /*b2b0*/  IMAD R0, R20, UR7, R0 ;  /* 0x0000000714007c24 */ /* 0x000fe2000f8e0200 */
[----:B------:R-:W-:Y:S02]  /*b2c0*/  ISETP.GE.AND P2, PT, R118, UR8, PT ;  /* 0x0000000876007c0c */ /* 0x000fe4000bf46270 */
[----:B------:R-:W-:Y:S01]  /*b2d0*/  ISETP.GE.AND P1, PT, R117, UR8, PT ;  /* 0x0000000875007c0c */ /* 0x000fe2000bf26270 */
[----:B------:R-:W-:Y:S01]  /*b2e0*/  IMAD.IADD R0, R0, 0x1, R23 ;  /* 0x0000000100007824 */ /* 0x000fe200078e0217 */
[----:B---3--:R-:W-:-:S04]  /*b2f0*/  LEA R24, P4, R22, UR4, 0x1 ;  /* 0x0000000416187c11 */ /* 0x008fc8000f8808ff */
[----:B------:R-:W-:-:S05]  /*b300*/  LEA.HI.X R25, R22, UR5, R0, 0x1, P4 ;  /* 0x0000000516197c11 */ /* 0x000fca000a0f0c00 */
[----:B-1----:R4:W-:Y:S04]  /*b310*/  @!P3 STG.E.128 desc[UR20][R24.64], R16 ;  /* 0x000000101800b986 */ /* 0x0029e8000c101d14 */
[----:B--2---:R4:W-:Y:S04]  /*b320*/  @!P2 STG.E.128 desc[UR20][R24.64+0x40], R12 ;  /* 0x0000400c1800a986 */ /* 0x0049e8000c101d14 */
[----:B------:R4:W-:Y:S02]  /*b330*/  @!P1 STG.E.128 desc[UR20][R24.64+0x80], R4 ;  /* 0x0000800418009986 */ /* 0x0009e4000c101d14 */
.L_x_1059:
[----:B------:R-:W-:Y:S05]  /*b340*/  BSYNC.RECONVERGENT B0 ;  /* 0x0000000000007941 */ /* 0x000fea0003800200 */
.L_x_1058:
[----:B-1--4-:R1:W4:Y:S01]  /*b350*/  LDS.128 R4, [R127+0x1800] ;  /* 0x001800007f047984 */ /* 0x0123220000000c00 */
[----:B------:R-:W-:Y:S05]  /*b360*/  @P0 EXIT ;  /* 0x000000000000094d */ /* 0x000fea0003800000 */
[----:B------:R-:W5:Y:S01]  /*b370*/  LDCU.64 UR6, c[0x0][0x408] ;  /* 0x00008100ff0677ac */ /* 0x000f620008000a00 */
[----:B--2---:R2:W1:Y:S01]  /*b380*/  LDS.128 R12, [R127+0x2800] ;  /* 0x002800007f0c7984 */ /* 0x0044620000000c00 */
[----:B------:R-:W-:Y:S01]  /*b390*/  IADD3 R0, P0, PT, R20, 0x20, RZ ;  /* 0x0000002014007810 */ /* 0x000fe20007f1e0ff */
[----:B------:R-:W-:Y:S01]  /*b3a0*/  IMAD.MOV.U32 R16, RZ, RZ, R2 ;  /* 0x000000ffff107224 */ /* 0x000fe200078e0002 */
        /* <DEDUP_REMOVED lines=18> */
.L_x_1060:
        /* <DEDUP_REMOVED lines=11> */
.L_x_1282:


//--------------------- .text._ZN5flash16flash_fwd_kernelI23Flash_fwd_kernel_traitsILi96ELi64ELi64ELi4ELb0ELb0EN7cutlass6half_tE19Flash_kernel_traitsILi96ELi64ELi64ELi4ES3_EELb1ELb1ELb0ELb0ELb0ELb0ELb0ELb1EEEvNS_16Flash_fwd_paramsE --------------------------
	.section	.text._ZN5flash16flash_fwd_kernelI23Flash_fwd_kernel_traitsILi96ELi64ELi64ELi4ELb0ELb0EN7cutlass6half_tE19Flash_kernel_traitsILi96ELi64ELi64ELi4ES3_EELb1ELb1ELb0ELb0ELb0ELb0ELb0ELb1EEEvNS_16Flash_fwd_paramsE,"ax",@progbits
	.align	128
        .global         _ZN5flash16flash_fwd_kernelI23Flash_fwd_kernel_traitsILi96ELi64ELi64ELi4ELb0ELb0EN7cutlass6half_tE19Flash_kernel_traitsILi96ELi64ELi64ELi4ES3_EELb1ELb1ELb0ELb0ELb0ELb0ELb0ELb1EEEvNS_16Flash_fwd_paramsE
        .type           _ZN5flash16flash_fwd_kernelI23Flash_fwd_kernel_traitsILi96ELi64ELi64ELi4ELb0ELb0EN7cutlass6half_tE19Flash_kernel_traitsILi96ELi64ELi64ELi4ES3_EELb1ELb1ELb0ELb0ELb0ELb0ELb0ELb1EEEvNS_16Flash_fwd_paramsE,@function
        .size           _ZN5flash16flash_fwd_kernelI23Flash_fwd_kernel_traitsILi96ELi64ELi64ELi4ELb0ELb0EN7cutlass6half_tE19Flash_kernel_traitsILi96ELi64ELi64ELi4ES3_EELb1ELb1ELb0ELb0ELb0ELb0ELb0ELb1EEEvNS_16Flash_fwd_paramsE,(.L_x_1283 - _ZN5flash16flash_fwd_kernelI23Flash_fwd_kernel_traitsILi96ELi64ELi64ELi4ELb0ELb0EN7cutlass6half_tE19Flash_kernel_traitsILi96ELi64ELi64ELi4ES3_EELb1ELb1ELb0ELb0ELb0ELb0ELb0ELb1EEEvNS_16Flash_fwd_paramsE)
        .other          _ZN5flash16flash_fwd_kernelI23Flash_fwd_kernel_traitsILi96ELi64ELi64ELi4ELb0ELb0EN7cutlass6half_tE19Flash_kernel_traitsILi96ELi64ELi64ELi4ES3_EELb1ELb1ELb0ELb0ELb0ELb0ELb0ELb1EEEvNS_16Flash_fwd_paramsE,@"STO_CUDA_ENTRY STV_DEFAULT"
_ZN5flash16flash_fwd_kernelI23Flash_fwd_kernel_traitsILi96ELi64ELi64ELi4ELb0ELb0EN7cutlass6half_tE19Flash_kernel_traitsILi96ELi64ELi64ELi4ES3_EELb1ELb1ELb0ELb0ELb0ELb0ELb0ELb1EEEvNS_16Flash_fwd_paramsE:
.text._ZN5flash16flash_fwd_kernelI23Flash_fwd_kernel_traitsILi96ELi64ELi64ELi4ELb0ELb0EN7cutlass6half_tE19Flash_kernel_traitsILi96ELi64ELi64ELi4ES3_EELb1ELb1ELb0ELb0ELb0ELb0ELb0ELb1EEEvNS_16Flash_fwd_paramsE:
        /* <DEDUP_REMOVED lines=16> */
[----:B----4-:R-:W4:Y:S01]  /*0100*/  @P3 LDG.E.64 R10, desc[UR24][R10.64] ;  /* 0x000000180a0a3981 */ /* 0x010f22000c1e1b00 */
[----:B--2---:R-:W-:-:S05]  /*0110*/  @P3 IMAD.MOV.U32 R86, RZ, RZ, R0 ;  /* 0x000000ffff563224 */ /* 0x004fca00078e0000 */
[----:B------:R-:W2:Y:S01]  /*0120*/  LDC.64 R6, c[0x0][0x460] ;  /* 0x00011800ff067b82 */ /* 0x000ea20000000a00 */
[----:B------:R-:W4:Y:S01]  /*0130*/  @P3 LDG.E.64 R8, desc[UR24][R86.64] ;  /* 0x0000001856083981 */ /* 0x000f22000c1e1b00 */
        /* <DEDUP_REMOVED lines=8> */
[----:B--2---:R-:W-:-:S03]  /*01c0*/  IMAD.WIDE.U32 R6, R173, 0x4, R6 ;  /* 0x00000004ad067825 */ /* 0x004fc600078e0006 */
[----:B------:R-:W2:Y:S01]  /*01d0*/  @!P4 LDC.64 R16, c[0x0][0x528] ;  /* 0x00014a00ff10cb82 */ /* 0x000ea20000000a00 */
[----:B------:R-:W-:Y:S01]  /*01e0*/  IMAD.SHL.U32 R13, R173, 0x4, RZ ;  /* 0x00000004ad0d7824 */ /* 0x000fe200078e00ff */
[----:B------:R-:W-:Y:S02]  /*01f0*/  SHF.R.U32.HI R4, RZ, 0x1e, R173 ;  /* 0x0000001eff047819 */ /* 0x000fe400000116ad */
[----:B----4-:R-:W-:Y:S02]  /*0200*/  @P3 R2UR UR26, R10 ;  /* 0x000000000a1a32ca */ /* 0x010fe400000e0000 */
[----:B------:R-:W-:Y:S02]  /*0210*/  @P3 R2UR UR27, R11 ;  /* 0x000000000b1b32ca */ /* 0x000fe400000e0000 */
[----:B-1----:R-:W-:-:S05]  /*0220*/  @P3 IADD3 R0, P1, PT, R8, R2, RZ ;  /* 0x0000000208003210 */ /* 0x002fca0007f3e0ff */
[----:B------:R-:W-:-:S04]  /*0230*/  @P3 IMAD.X R87, RZ, RZ, R9, P1 ;  /* 0x000000ffff573224 */ /* 0x000fc800008e0609 */
[----:B------:R-:W-:Y:S02]  /*0240*/  IMAD.U32 R14, RZ, RZ, UR26 ;  /* 0x0000001aff0e7e24 */ /* 0x000fe4000f8e00ff */
[----:B------:R-:W-:Y:S02]  /*0250*/  IMAD.U32 R15, RZ, RZ, UR27 ;  /* 0x0000001bff0f7e24 */ /* 0x000fe4000f8e00ff */
[----:B------:R-:W-:-:S03]  /*0260*/  @!P4 IMAD.MOV.U32 R86, RZ, RZ, R0 ;  /* 0x000000ffff56c224 */ /* 0x000fc600078e0000 */
[----:B--2---:R1:W-:Y:S04]  /*0270*/  @!P4 STG.E.64 desc[UR24][R16.64], R14 ;  /* 0x0000000e1000c986 */ /* 0x0043e8000c101b18 */
[----:B------:R2:W-:Y:S04]  /*0280*/  @!P4 STG.E.64 desc[UR24][R16.64+0x8], R86 ;  /* 0x000008561000c986 */ /* 0x0005e8000c101b18 */
[----:B------:R-:W3:Y:S01]  /*0290*/  @P2 LDG.E R171, desc[UR24][R6.64] ;  /* 0x0000001806ab2981 */ /* 0x000ee2000c1e1900 */
[----:B------:R-:W-:-:S03]  /*02a0*/  ISETP.NE.U32.AND P2, PT, RZ, UR4, PT ;  /* 0x00000004ff007c0c */ /* 0x000fc6000bf45070 */
[----:B------:R4:W3:Y:S01]  /*02b0*/  @P0 LDG.E R10, desc[UR24][R6.64+0x4] ;  /* 0x00000418060a0981 */ /* 0x0008e2000c1e1900 */
[----:B------:R-:W-:Y:S01]  /*02c0*/  ISETP.NE.AND.EX P2, PT, RZ, UR5, PT, P2 ;  /* 0x00000005ff007c0c */ /* 0x000fe2000bf45320 */
[----:B------:R-:W-:Y:S01]  /*02d0*/  IMAD.MOV.U32 R2, RZ, RZ, RZ ;  /* 0x000000ffff027224 */ /* 0x000fe200078e00ff */
[----:B------:R-:W-:-:S04]  /*02e0*/  ISETP.NE.U32.AND P4, PT, RZ, UR6, PT ;  /* 0x00000006ff007c0c */ /* 0x000fc8000bf85070 */
[----:B------:R-:W-:-:S07]  /*02f0*/  ISETP.NE.AND.EX P4, PT, RZ, UR7, PT, P4 ;  /* 0x00000007ff007c0c */ /* 0x000fce000bf85340 */
[----:B-1----:R-:W-:-:S06]  /*0300*/  @P2 IADD3 R14, P1, PT, R13, UR4, RZ ;  /* 0x000000040d0e2c10 */ /* 0x002fcc000ff3e0ff */
[----:B------:R-:W-:Y:S02]  /*0310*/  @P4 IADD3 R8, P3, PT, R13, UR6, RZ ;  /* 0x000000060d084c10 */ /* 0x000fe4000ff7e0ff */
[C---:B------:R-:W-:Y:S01]  /*0320*/  @P2 IADD3.X R15, PT, PT, R4.reuse, UR5, RZ, P1, !PT ;  /* 0x00000005040f2c10 */ /* 0x040fe20008ffe4ff */
[----:B----4-:R-:W1:Y:S01]  /*0330*/  LDC.64 R6, c[0x0][0x468] ;  /* 0x00011a00ff067b82 */ /* 0x010e620000000a00 */
[----:B------:R-:W4:Y:S03]  /*0340*/  LDCU.U8 UR4, c[0x0][0x532] ;  /* 0x0000a640ff0477ac */ /* 0x000f260008000000 */
[----:B------:R-:W5:Y:S01]  /*0350*/  @P2 LDG.E R91, desc[UR24][R14.64] ;  /* 0x000000180e5b2981 */ /* 0x000f62000c1e1900 */
[----:B------:R-:W-:-:S05]  /*0360*/  @P4 IADD3.X R9, PT, PT, R4, UR7, RZ, P3, !PT ;  /* 0x0000000704094c10 */ /* 0x000fca0009ffe4ff */
[----:B------:R2:W5:Y:S01]  /*0370*/  @P4 LDG.E R2, desc[UR24][R8.64] ;  /* 0x0000001808024981 */ /* 0x000562000c1e1900 */
[----:B----4-:R-:W-:Y:S02]  /*0380*/  ISETP.NE.AND P4, PT, RZ, UR4, PT ;  /* 0x00000004ff007c0c */ /* 0x010fe4000bf85270 */
[----:B-1----:R-:W-:-:S04]  /*0390*/  ISETP.EQ.U32.AND P3, PT, R6, RZ, PT ;  /* 0x000000ff0600720c */ /* 0x002fc80003f62070 */
[----:B------:R-:W-:Y:S02]  /*03a0*/  ISETP.EQ.OR.EX P3, PT, R7, RZ, !P4, P3 ;  /* 0x000000ff0700720c */ /* 0x000fe40006762730 */
[----:B------:R-:W-:Y:S01]  /*03b0*/  IADD3 R12, P1, PT, R13, R6, RZ ;  /* 0x000000060d0c7210 */ /* 0x000fe20007f3e0ff */
[----:B------:R-:W-:Y:S01]  /*03c0*/  IMAD.MOV.U32 R11, RZ, RZ, -0x1 ;  /* 0xffffffffff0b7424 */ /* 0x000fe200078e00ff */
[----:B--2---:R-:W1:Y:S03]  /*03d0*/  @!P0 LDC R8, c[0x0][0x434] ;  /* 0x00010d00ff088b82 */ /* 0x004e660000000800 */
[----:B------:R-:W-:-:S06]  /*03e0*/  IMAD.X R13, R4, 0x1, R7, P1 ;  /* 0x00000001040d7824 */ /* 0x000fcc00008e0607 */
[----:B------:R2:W5:Y:S01]  /*03f0*/  @!P3 LDG.E R11, desc[UR24][R12.64] ;  /* 0x000000180c0bb981 */ /* 0x000562000c1e1900 */
[----:B------:R-:W-:Y:S01]  /*0400*/  ISETP.NE.U32.AND P3, PT, R6, RZ, PT ;  /* 0x000000ff0600720c */ /* 0x000fe20003f65070 */
[----:B------:R-:W4:Y:S03]  /*0410*/  @!P2 LDC.64 R4, c[0x0][0x488] ;  /* 0x00012200ff04ab82 */ /* 0x000f260000000a00 */
[----:B------:R-:W-:Y:S02]  /*0420*/  ISETP.NE.AND.EX P3, PT, R7, RZ, PT, P3 ;  /* 0x000000ff0700720c */ /* 0x000fe40003f65330 */
[----:B-1----:R-:W-:-:S03]  /*0430*/  @!P0 R2UR UR23, R8 ;  /* 0x00000000081782ca */ /* 0x002fc600000e0000 */
[----:B------:R-:W1:Y:S08]  /*0440*/  @!P2 LDC R8, c[0x0][0x43c] ;  /* 0x00010f00ff08ab82 */ /* 0x000e700000000800 */
[----:B------:R-:W1:Y:S01]  /*0450*/  @!P3 LDC R7, c[0x0][0x438] ;  /* 0x00010e00ff07bb82 */ /* 0x000e620000000800 */
[----:B------:R-:W-:Y:S01]  /*0460*/  USHF.L.U32 UR21, UR20, 0x6, URZ ;  /* 0x0000000614157899 */ /* 0x000fe200080006ff */
[----:B---3--:R-:W-:-:S05]  /*0470*/  @P0 IMAD.IADD R9, R10, 0x1, -R171 ;  /* 0x000000010a090824 */ /* 0x008fca00078e0aab */
[----:B------:R-:W-:Y:S02]  /*0480*/  @P0 R2UR UR23, R9 ;  /* 0x00000000091702ca */ /* 0x000fe400000e0000 */
[----:B----4-:R-:W-:-:S11]  /*0490*/  @!P2 ISETP.NE.U32.AND P0, PT, R4, RZ, PT ;  /* 0x000000ff0400a20c */ /* 0x010fd60003f05070 */
[----:B------:R-:W-:-:S05]  /*04a0*/  IMAD.U32 R6, RZ, RZ, UR23 ;  /* 0x00000017ff067e24 */ /* 0x000fca000f8e00ff */
[----:B------:R-:W-:Y:S01]  /*04b0*/  ISETP.GT.AND P1, PT, R6, UR21, PT ;  /* 0x0000001506007c0c */ /* 0x000fe2000bf24270 */
[----:B-12---:R-:W-:-:S12]  /*04c0*/  @!P3 BRA `(.L_x_1061) ;  /* 0x00000000000cb947 */ /* 0x006fd80003800000 */
[----:B------:R-:W2:Y:S02]  /*04d0*/  @P4 LDG.E R4, desc[UR24][R12.64+0x4] ;  /* 0x000004180c044981 */ /* 0x000ea4000c1e1900 */
[----:B--2--5:R-:W-:-:S06]  /*04e0*/  @P4 IADD3 R7, PT, PT, R4, -R11, RZ ;  /* 0x8000000b04074210 */ /* 0x024fcc0007ffe0ff */
[----:B------:R1:W5:Y:S02]  /*04f0*/  @!P4 LDG.E R7, desc[UR24][R12.64] ;  /* 0x000000180c07c981 */ /* 0x000364000c1e1900 */
.L_x_1061:
[----:B------:R-:W-:Y:S01]  /*0500*/  @!P2 ISETP.NE.AND.EX P0, PT, R5, RZ, PT, P0 ;  /* 0x000000ff0500a20c */ /* 0x000fe20003f05300 */
[----:B------:R-:W-:-:S12]  /*0510*/  @!P1 EXIT ;  /* 0x000000000000994d */ /* 0x000fd80003800000 */
[----:B------:R-:W2:Y:S01]  /*0520*/  LDCU UR22, c[0x0][0x508] ;  /* 0x0000a100ff1677ac */ /* 0x000ea20008000800 */
[----:B------:R-:W-:Y:S01]  /*0530*/  @!P2 SEL R8, R8, RZ, P0 ;  /* 0x000000ff0808a207 */ /* 0x000fe20000000000 */
[----:B------:R-:W-:Y:S01]  /*0540*/  IMAD.U32 R4, RZ, RZ, UR20 ;  /* 0x00000014ff047e24 */ /* 0x000fe2000f8e00ff */
[----:B------:R-:W1:Y:S01]  /*0550*/  LDC R10, c[0x0][0x3e0] ;  /* 0x0000f800ff0a7b82 */ /* 0x000e620000000800 */
[--C-:B-----5:R-:W-:Y:S01]  /*0560*/  @P2 IMAD.IADD R91, R91, 0x1, -R2.reuse ;  /* 0x000000015b5b2824 */ /* 0x120fe200078e0a02 */
[----:B------:R-:W-:Y:S01]  /*0570*/  @!P2 IADD3 R91, PT, PT, R8, R7, -R2 ;  /* 0x00000007085ba210 */ /* 0x000fe20007ffe802 */
[----:B------:R-:W-:-:S04]  /*0580*/  VIADD R4, R4, 0x1 ;  /* 0x0000000104047836 */ /* 0x000fc80000000000 */
[----:B------:R-:W-:Y:S01]  /*0590*/  VIADD R7, R91, 0x3f ;  /* 0x0000003f5b077836 */ /* 0x000fe20000000000 */
[----:B------:R-:W-:-:S04]  /*05a0*/  LEA R4, R4, -UR23, 0x6 ;  /* 0x8000001704047c11 */ /* 0x000fc8000f8e30ff */
[----:B------:R-:W-:Y:S02]  /*05b0*/  SHF.R.S32.HI R6, RZ, 0x1f, R7 ;  /* 0x0000001fff067819 */ /* 0x000fe40000011407 */
[----:B--2---:R-:W-:Y:S02]  /*05c0*/  IADD3 R5, PT, PT, R7, UR22, R4 ;  /* 0x0000001607057c10 */ /* 0x004fe4000fffe004 */
[----:B------:R-:W-:Y:S02]  /*05d0*/  LEA.HI R6, R6, R7, RZ, 0x6 ;  /* 0x0000000706067211 */ /* 0x000fe400078f30ff */
[----:B------:R-:W-:Y:S02]  /*05e0*/  SHF.R.S32.HI R4, RZ, 0x1f, R5 ;  /* 0x0000001fff047819 */ /* 0x000fe40000011405 */
[----:B------:R-:W-:Y:S02]  /*05f0*/  SHF.R.S32.HI R6, RZ, 0x6, R6 ;  /* 0x00000006ff067819 */ /* 0x000fe40000011406 */
[----:B------:R-:W-:Y:S01]  /*0600*/  LEA.HI R4, R4, R5, RZ, 0x6 ;  /* 0x0000000504047211 */ /* 0x000fe200078f30ff */
[----:B-1----:R-:W-:-:S03]  /*0610*/  IMAD R12, R173, R10, R172 ;  /* 0x0000000aad0c7224 */ /* 0x002fc600078e02ac */
[----:B------:R-:W-:-:S04]  /*0620*/  SHF.R.S32.HI R121, RZ, 0x6, R4 ;  /* 0x00000006ff797819 */ /* 0x000fc80000011404 */
[----:B------:R-:W-:-:S04]  /*0630*/  VIMNMX R121, PT, PT, R6, R121, PT ;  /* 0x0000007906797248 */ /* 0x000fc80003fe0100 */
[----:B------:R-:W-:-:S13]  /*0640*/  ISETP.GT.AND P0, PT, R121, RZ, PT ;  /* 0x000000ff7900720c */ /* 0x000fda0003f04270 */
[----:B------:R-:W-:Y:S05]  /*0650*/  @P0 BRA `(.L_x_1062) ;  /* 0x0000000400ec0947 */ /* 0x000fea0003800000 */
[----:B------:R-:W1:Y:S01]  /*0660*/  LDC.U8 R0, c[0x0][0x549] ;  /* 0x00015240ff007b82 */ /* 0x000e620000000000 */
[----:B------:R-:W-:-:S07]  /*0670*/  ISETP.NE.AND P2, PT, R171, -0x1, PT ;  /* 0xffffffffab00780c */ /* 0x000fce0003f45270 */
[----:B------:R-:W2:Y:S08]  /*0680*/  LDC.U8 R2, c[0x0][0x548] ;  /* 0x00015200ff027b82 */ /* 0x000eb00000000000 */
[----:B------:R-:W3:Y:S01]  /*0690*/  @!P2 LDC.64 R8, c[0x0][0x400] ;  /* 0x00010000ff08ab82 */ /* 0x000ee20000000a00 */
[----:B-1----:R-:W-:-:S07]  /*06a0*/  ISETP.NE.AND P1, PT, R0, RZ, PT ;  /* 0x000000ff0000720c */ /* 0x002fce0003f25270 */
[----:B------:R-:W1:Y:S08]  /*06b0*/  @P2 LDC.64 R6, c[0x0][0x408] ;  /* 0x00010200ff062b82 */ /* 0x000e700000000a00 */
[----:B------:R-:W4:Y:S01]  /*06c0*/  LDC R0, c[0x0][0x434] ;  /* 0x00010d00ff007b82 */ /* 0x000f220000000800 */
[----:B---3--:R-:W-:-:S07]  /*06d0*/  @!P2 IMAD.WIDE.U32 R12, R173, R8, RZ ;  /* 0x00000008ad0ca225 */ /* 0x008fce00078e00ff */
[----:B------:R-:W3:Y:S01]  /*06e0*/  @P1 LDC.64 R4, c[0x0][0x430] ;  /* 0x00010c00ff041b82 */ /* 0x000ee20000000a00 */
[----:B------:R-:W-:Y:S01]  /*06f0*/  @!P2 IMAD R9, R173, R9, R13 ;  /* 0x00000009ad09a224 */ /* 0x000fe200078e020d */
[----:B------:R-:W-:-:S06]  /*0700*/  @!P2 MOV R8, R12 ;  /* 0x0000000c0008a202 */ /* 0x000fcc0000000f00 */
[----:B------:R-:W1:Y:S01]  /*0710*/  @P1 LDC R11, c[0x0][0x430] ;  /* 0x00010c00ff0b1b82 */ /* 0x000e620000000800 */
[----:B---3--:R-:W-:Y:S01]  /*0720*/  @P1 IMAD R5, R4, R5, RZ ;  /* 0x0000000504051224 */ /* 0x008fe200078e02ff */
[----:B------:R-:W-:Y:S01]  /*0730*/  @P1 MOV R4, 0x1 ;  /* 0x0000000100041802 */ /* 0x000fe20000000f00 */
[----:B--2-4-:R-:W-:Y:S06]  /*0740*/  @P1 BRA `(.L_x_1063) ;  /* 0x0000000000241947 */ /* 0x014fec0003800000 */
[----:B------:R-:W-:-:S13]  /*0750*/  ISETP.NE.AND P0, PT, R2, RZ, PT ;  /* 0x000000ff0200720c */ /* 0x000fda0003f05270 */
[----:B------:R-:W2:Y:S01]  /*0760*/  @P0 LDC R5, c[0x0][0x454] ;  /* 0x00011500ff050b82 */ /* 0x000ea20000000800 */
[----:B-1----:R-:W-:Y:S02]  /*0770*/  @P0 MOV R11, 0x1 ;  /* 0x00000001000b0802 */ /* 0x002fe40000000f00 */
[----:B------:R-:W-:-:S05]  /*0780*/  @!P0 MOV R11, 0x1 ;  /* 0x00000001000b8802 */ /* 0x000fca0000000f00 */
[----:B------:R-:W1:Y:S08]  /*0790*/  @P0 LDC R15, c[0x0][0x454] ;  /* 0x00011500ff0f0b82 */ /* 0x000e700000000800 */
[----:B------:R-:W3:Y:S08]  /*07a0*/  @!P0 LDC R13, c[0x0][0x434] ;  /* 0x00010d00ff0d8b82 */ /* 0x000ef00000000800 */
[----:B------:R-:W4:Y:S01]  /*07b0*/  @!P0 LDC R5, c[0x0][0x434] ;  /* 0x00010d00ff058b82 */ /* 0x000f220000000800 */
[----:B-1----:R-:W-:-:S02]  /*07c0*/  @P0 IMAD R4, R10, R15, RZ ;  /* 0x0000000f0a040224 */ /* 0x002fc400078e02ff */
[----:B--23--:R-:W-:-:S07]  /*07d0*/  @!P0 IMAD R4, R10, R13, RZ ;  /* 0x0000000d0a048224 */ /* 0x00cfce00078e02ff */
.L_x_1063:
[C---:B-1----:R-:W-:Y:S01]  /*07e0*/  @P2 IMAD.WIDE.U32 R16, R171.reuse, R6, RZ ;  /* 0x00000006ab102225 */ /* 0x042fe200078e00ff */
[----:B------:R-:W-:Y:S01]  /*07f0*/  SHF.R.U32.HI R12, RZ, 0x2, R3 ;  /* 0x00000002ff0c7819 */ /* 0x000fe20000011603 */
[----:B------:R-:W1:Y:S01]  /*0800*/  LDCU.64 UR4, c[0x0][0x410] ;  /* 0x00008200ff0477ac */ /* 0x000e620008000a00 */
[----:B------:R-:W-:Y:S01]  /*0810*/  ISETP.NE.AND P1, PT, R2, RZ, !P1 ;  /* 0x000000ff0200720c */ /* 0x000fe20004f25270 */
[----:B------:R-:W-:Y:S01]  /*0820*/  @P2 IMAD R9, R171, R7, R17 ;  /* 0x00000007ab092224 */ /* 0x000fe200078e0211 */
[----:B------:R-:W-:Y:S01]  /*0830*/  MOV R7, UR23 ;  /* 0x0000001700077c02 */ /* 0x000fe20008000f00 */
[----:B------:R-:W-:Y:S01]  /*0840*/  IMAD.SHL.U32 R3, R3, 0x8, RZ ;  /* 0x0000000803037824 */ /* 0x000fe200078e00ff */
[----:B------:R-:W-:Y:S01]  /*0850*/  ISETP.NE.AND P3, PT, R171, -0x1, PT ;  /* 0xffffffffab00780c */ /* 0x000fe20003f65270 */
[----:B------:R-:W-:Y:S01]  /*0860*/  @P2 IMAD.MOV.U32 R8, RZ, RZ, R16 ;  /* 0x000000ffff082224 */ /* 0x000fe200078e0010 */
[----:B------:R-:W-:Y:S01]  /*0870*/  MOV R13, RZ ;  /* 0x000000ff000d7202 */ /* 0x000fe20000000f00 */
[----:B------:R-:W-:Y:S01]  /*0880*/  VIADD R7, R7, -UR21 ;  /* 0x8000001507077c36 */ /* 0x000fe20008000000 */
[----:B------:R-:W-:Y:S01]  /*0890*/  LOP3.LUT R3, R3, 0x18, RZ, 0xc0, !PT ;  /* 0x0000001803037812 */ /* 0x000fe200078ec0ff */
[----:B------:R-:W-:Y:S01]  /*08a0*/  IMAD R0, R173, R0, RZ ;  /* 0x00000000ad007224 */ /* 0x000fe200078e02ff */
[----:B------:R-:W-:Y:S01]  /*08b0*/  IADD3 R2, PT, PT, R12, 0x20, RZ ;  /* 0x000000200c027810 */ /* 0x000fe20007ffe0ff */
[----:B----4-:R-:W-:Y:S01]  /*08c0*/  IMAD R5, R172, R5, RZ ;  /* 0x00000005ac057224 */ /* 0x010fe200078e02ff */
[----:B------:R-:W-:Y:S01]  /*08d0*/  IADD3 R8, P0, PT, R3, R8, RZ ;  /* 0x0000000803087210 */ /* 0x000fe20007f1e0ff */
[----:B------:R-:W-:Y:S01]  /*08e0*/  IMAD.U32 R15, RZ, RZ, UR20 ;  /* 0x00000014ff0f7e24 */ /* 0x000fe2000f8e00ff */
[----:B------:R-:W-:Y:S01]  /*08f0*/  ISETP.GE.AND P2, PT, R12, R7, PT ;  /* 0x000000070c00720c */ /* 0x000fe20003f46270 */
[----:B------:R-:W-:Y:S01]  /*0900*/  @!P1 IMAD R5, R173, R4, R5 ;  /* 0x00000004ad059224 */ /* 0x000fe200078e0205 */
[----:B------:R-:W-:Y:S01]  /*0910*/  SEL R171, R0, R171, !P3 ;  /* 0x000000ab00ab7207 */ /* 0x000fe20005800000 */
[----:B------:R-:W-:Y:S01]  /*0920*/  IMAD.X R9, RZ, RZ, R9, P0 ;  /* 0x000000ffff097224 */ /* 0x000fe200000e0609 */
[----:B------:R-:W-:Y:S01]  /*0930*/  BSSY.RECONVERGENT B0, `(.L_x_1064) ;  /* 0x000001b000007945 */ /* 0x000fe20003800200 */
[----:B------:R-:W-:Y:S01]  /*0940*/  IMAD.WIDE.U32 R14, R15, 0x40, R12 ;  /* 0x000000400f0e7825 */ /* 0x000fe200078e000c */
[----:B------:R-:W-:-:S02]  /*0950*/  ISETP.GE.AND P0, PT, R2, R7, PT ;  /* 0x000000070200720c */ /* 0x000fc40003f06270 */
[C---:B------:R-:W-:Y:S01]  /*0960*/  ISETP.NE.AND P5, PT, R3.reuse, RZ, PT ;  /* 0x000000ff0300720c */ /* 0x040fe20003fa5270 */
[C---:B-1----:R-:W-:Y:S01]  /*0970*/  IMAD.WIDE.U32 R8, R172.reuse, UR4, R8 ;  /* 0x00000004ac087c25 */ /* 0x042fe2000f8e0008 */
[C---:B------:R-:W-:Y:S02]  /*0980*/  LOP3.LUT R10, R3.reuse, 0x20, RZ, 0xfc, !PT ;  /* 0x00000020030a7812 */ /* 0x040fe400078efcff */
[----:B------:R-:W-:Y:S01]  /*0990*/  LOP3.LUT R6, R3, 0x40, RZ, 0xfc, !PT ;  /* 0x0000004003067812 */ /* 0x000fe200078efcff */
[----:B------:R-:W-:Y:S01]  /*09a0*/  IMAD R173, R172, UR5, R9 ;  /* 0x00000005acad7c24 */ /* 0x000fe2000f8e0209 */
[----:B------:R-:W-:Y:S01]  /*09b0*/  SEL R4, R171, RZ, P1 ;  /* 0x000000ffab047207 */ /* 0x000fe20000800000 */
[----:B------:R-:W-:Y:S01]  /*09c0*/  IMAD R16, R11, UR21, RZ ;  /* 0x000000150b107c24 */ /* 0x000fe2000f8e02ff */
        /* <DEDUP_REMOVED lines=17> */
.L_x_1065:
[----:B------:R-:W-:Y:S05]  /*0ae0*/  BSYNC.RECONVERGENT B0 ;  /* 0x0000000000007941 */ /* 0x000fea0003800200 */
.L_x_1064:
[----:B------:R-:W-:Y:S01]  /*0af0*/  SHF.R.S32.HI R171, RZ, 0x1f, R171 ;  /* 0x0000001fffab7819 */ /* 0x000fe200000114ab */
[----:B------:R-:W-:Y:S01]  /*0b00*/  BSSY.RECONVERGENT B0, `(.L_x_1066) ;  /* 0x000001a000007945 */ /* 0x000fe20003800200 */
[-C--:B------:R-:W-:Y:S02]  /*0b10*/  ISETP.GE.OR P6, PT, R12, R7.reuse, P5 ;  /* 0x000000070c00720c */ /* 0x080fe40002fc6670 */
[----:B------:R-:W-:Y:S02]  /*0b20*/  IADD3 R4, P4, P3, R16, R4, R5 ;  /* 0x0000000410047210 */ /* 0x000fe40007b9e005 */
[----:B------:R-:W-:Y:S02]  /*0b30*/  ISETP.GE.OR P5, PT, R2, R7, P5 ;  /* 0x000000070200720c */ /* 0x000fe40002fa6670 */
        /* <DEDUP_REMOVED lines=22> */
.L_x_1067:
[----:B------:R-:W-:Y:S05]  /*0ca0*/  BSYNC.RECONVERGENT B0 ;  /* 0x0000000000007941 */ /* 0x000fea0003800200 */
.L_x_1066:
        /* <DEDUP_REMOVED lines=11> */
.L_x_1069:
[----:B------:R-:W-:Y:S05]  /*0d60*/  BSYNC.RECONVERGENT B0 ;  /* 0x0000000000007941 */ /* 0x000fea0003800200 */
.L_x_1068:
        /* <DEDUP_REMOVED lines=10> */
.L_x_1062:
[----:B------:R-:W-:Y:S02]  /*0e10*/  ISETP.NE.AND P0, PT, R171, -0x1, PT ;  /* 0xffffffffab00780c */ /* 0x000fe40003f05270 */
[----:B------:R-:W-:Y:S02]  /*0e20*/  ISETP.NE.AND P2, PT, R11, -0x1, PT ;  /* 0xffffffff0b00780c */ /* 0x000fe40003f45270 */
[----:B------:R-:W-:-:S04]  /*0e30*/  IADD3 R88, PT, PT, R121, -0x1, RZ ;  /* 0xffffffff79587810 */ /* 0x000fc80007ffe0ff */
[----:B------:R-:W-:-:S05]  /*0e40*/  SHF.L.U32 R90, R88, 0x6, RZ ;  /* 0x00000006585a7819 */ /* 0x000fca00000006ff */
        /* <DEDUP_REMOVED lines=18> */
.L_x_1070:
[----:B------:R-:W1:Y:S01]  /*0f70*/  LDCU.64 UR10, c[0x0][0x3b8] ;  /* 0x00007700ff0a77ac */ /* 0x000e620008000a00 */
[----:B------:R-:W-:-:S05]  /*0f80*/  IADD3 R24, PT, PT, R2, R11, RZ ;  /* 0x0000000b02187210 */ /* 0x000fca0007ffe0ff */
[C---:B-1----:R-:W-:Y:S02]  /*0f90*/  IMAD R5, R24.reuse, UR11, RZ ;  /* 0x0000000b18057c24 */ /* 0x042fe4000f8e02ff */
[----:B------:R-:W-:-:S05]  /*0fa0*/  IMAD.WIDE.U32 R24, R24, UR10, RZ ;  /* 0x0000000a18187c25 */ /* 0x000fca000f8e00ff */
[----:B------:R-:W-:Y:S02]  /*0fb0*/  IADD3 R5, PT, PT, R25, R5, RZ ;  /* 0x0000000519057210 */ /* 0x000fe40007ffe0ff */
.L_x_1071:
[----:B------:R-:W1:Y:S01]  /*0fc0*/  LDC R13, c[0x0][0x3e8] ;  /* 0x0000fa00ff0d7b82 */ /* 0x000e620000000800 */
[----:B------:R-:W-:-:S07]  /*0fd0*/  MOV R16, RZ ;  /* 0x000000ff00107202 */ /* 0x000fce0000000f00 */
[----:B------:R-:W2:Y:S01]  /*0fe0*/  LDC R84, c[0x0][0x448] ;  /* 0x00011200ff547b82 */ /* 0x000ea20000000800 */
[----:B-1----:R-:W-:-:S04]  /*0ff0*/  IABS R4, R13 ;  /* 0x0000000d00047213 */ /* 0x002fc80000000000 */
[----:B------:R-:W1:Y:S08]  /*1000*/  I2F.RP R10, R4 ;  /* 0x00000004000a7306 */ /* 0x000e700000209400 */
[----:B-1----:R-:W1:Y:S02]  /*1010*/  MUFU.RCP R9, R10 ;  /* 0x0000000a00097308 */ /* 0x002e640000001000 */
[----:B-1----:R-:W-:-:S06]  /*1020*/  VIADD R9, R9, 0xffffffe ;  /* 0x0ffffffe09097836 */ /* 0x002fcc0000000000 */
[----:B------:R-:W1:Y:S02]  /*1030*/  F2I.FTZ.U32.TRUNC.NTZ R17, R9 ;  /* 0x0000000900117305 */ /* 0x000e64000021f000 */
[----:B-1----:R-:W-:Y:S01]  /*1040*/  IMAD.MOV R6, RZ, RZ, -R17 ;  /* 0x000000ffff067224 */ /* 0x002fe200078e0a11 */
[----:B------:R-:W1:Y:S03]  /*1050*/  LDC R9, c[0x0][0x444] ;  /* 0x00011100ff097b82 */ /* 0x000e660000000800 */
[----:B------:R-:W-:Y:S01]  /*1060*/  IMAD R8, R6, R4, RZ ;  /* 0x0000000406087224 */ /* 0x000fe200078e02ff */
[----:B------:R-:W-:-:S03]  /*1070*/  IABS R6, R172 ;  /* 0x000000ac00067213 */ /* 0x000fc60000000000 */
[----:B------:R-:W-:-:S06]  /*1080*/  IMAD.HI.U32 R17, R17, R8, R16 ;  /* 0x0000000811117227 */ /* 0x000fcc00078e0010 */
[----:B------:R-:W-:-:S04]  /*1090*/  IMAD.HI.U32 R16, R17, R6, RZ ;  /* 0x0000000611107227 */ /* 0x000fc800078e00ff */
[----:B------:R-:W-:-:S04]  /*10a0*/  IMAD.MOV R15, RZ, RZ, -R16 ;  /* 0x000000ffff0f7224 */ /* 0x000fc800078e0a10 */
[----:B------:R-:W-:-:S05]  /*10b0*/  IMAD R15, R4, R15, R6 ;  /* 0x0000000f040f7224 */ /* 0x000fca00078e0206 */
[----:B------:R-:W-:-:S13]  /*10c0*/  ISETP.GT.U32.AND P1, PT, R4, R15, PT ;  /* 0x0000000f0400720c */ /* 0x000fda0003f24070 */
[-C--:B------:R-:W-:Y:S01]  /*10d0*/  @!P1 IADD3 R15, PT, PT, R15, -R4.reuse, RZ ;  /* 0x800000040f0f9210 */ /* 0x080fe20007ffe0ff */
[----:B------:R-:W-:Y:S01]  /*10e0*/  @!P1 VIADD R16, R16, 0x1 ;  /* 0x0000000110109836 */ /* 0x000fe20000000000 */
[----:B------:R-:W-:Y:S02]  /*10f0*/  ISETP.NE.AND P1, PT, R13, RZ, PT ;  /* 0x000000ff0d00720c */ /* 0x000fe40003f25270 */
[----:B------:R-:W-:Y:S01]  /*1100*/  ISETP.GE.U32.AND P3, PT, R15, R4, PT ;  /* 0x000000040f00720c */ /* 0x000fe20003f66070 */
[----:B-1----:R-:W-:Y:S01]  /*1110*/  IMAD R15, R12, R9, UR21 ;  /* 0x000000150c0f7e24 */ /* 0x002fe2000f8e0209 */
[----:B------:R-:W-:Y:S02]  /*1120*/  LOP3.LUT R4, R172, R13, RZ, 0x3c, !PT ;  /* 0x0000000dac047212 */ /* 0x000fe400078e3cff */
[----:B------:R-:W-:Y:S01]  /*1130*/  LOP3.LUT R9, R3, 0x1f, RZ, 0xc0, !PT ;  /* 0x0000001f03097812 */ /* 0x000fe200078ec0ff */
[----:B--2---:R-:W-:Y:S01]  /*1140*/  IMAD R8, R15, R84, R90 ;  /* 0x000000540f087224 */ /* 0x004fe200078e025a */
[----:B------:R-:W-:-:S07]  /*1150*/  ISETP.GE.AND P0, PT, R4, RZ, PT ;  /* 0x000000ff0400720c */ /* 0x000fce0003f06270 */
[----:B------:R-:W-:-:S06]  /*1160*/  @P3 IADD3 R16, PT, PT, R16, 0x1, RZ ;  /* 0x0000000110103810 */ /* 0x000fcc0007ffe0ff */
[----:B------:R-:W-:Y:S01]  /*1170*/  @!P0 IMAD.MOV R16, RZ, RZ, -R16 ;  /* 0x000000ffff108224 */ /* 0x000fe200078e0a10 */
        /* <DEDUP_REMOVED lines=12> */
.L_x_1072:
[----:B------:R-:W1:Y:S01]  /*1240*/  LDCU.64 UR8, c[0x0][0x3c0] ;  /* 0x00007800ff0877ac */ /* 0x000e620008000a00 */
[----:B------:R-:W-:-:S05]  /*1250*/  IADD3 R2, PT, PT, R2, R11, RZ ;  /* 0x0000000b02027210 */ /* 0x000fca0007ffe0ff */
[C---:B-1----:R-:W-:Y:S02]  /*1260*/  IMAD R17, R2.reuse, UR9, RZ ;  /* 0x0000000902117c24 */ /* 0x042fe4000f8e02ff */
[----:B------:R-:W-:-:S05]  /*1270*/  IMAD.WIDE.U32 R22, R2, UR8, RZ ;  /* 0x0000000802167c25 */ /* 0x000fca000f8e00ff */
[----:B------:R-:W-:-:S07]  /*1280*/  IADD3 R17, PT, PT, R23, R17, RZ ;  /* 0x0000001117117210 */ /* 0x000fce0007ffe0ff */
.L_x_1073:
[----:B------:R-:W-:Y:S01]  /*1290*/  SHF.R.U32.HI R13, RZ, 0x1, R3 ;  /* 0x00000001ff0d7819 */ /* 0x000fe20000011603 */
[C---:B------:R-:W-:Y:S01]  /*12a0*/  IMAD.SHL.U32 R175, R3.reuse, 0x8, RZ ;  /* 0x0000000803af7824 */ /* 0x040fe200078e00ff */
[----:B------:R-:W1:Y:S01]  /*12b0*/  LDCU.128 UR4, c[0x0][0x3d0] ;  /* 0x00007a00ff0477ac */ /* 0x000e620008000c00 */
[----:B------:R-:W-:Y:S01]  /*12c0*/  IMAD.SHL.U32 R93, R3, 0x2, RZ ;  /* 0x00000002035d7824 */ /* 0x000fe200078e00ff */
[----:B------:R-:W-:Y:S01]  /*12d0*/  LOP3.LUT R20, R13, 0x30, RZ, 0xc0, !PT ;  /* 0x000000300d147812 */ /* 0x000fe200078ec0ff */
[----:B------:R-:W2:Y:S01]  /*12e0*/  S2UR UR28, SR_CgaCtaId ;  /* 0x00000000001c79c3 */ /* 0x000ea20000008800 */
[----:B------:R-:W-:Y:S01]  /*12f0*/  LOP3.LUT R166, R175, 0x18, RZ, 0xc0, !PT ;  /* 0x00000018afa67812 */ /* 0x000fe200078ec0ff */
[----:B------:R-:W3:Y:S01]  /*1300*/  LDCU.64 UR14, c[0x0][0x418] ;  /* 0x00008300ff0e77ac */ /* 0x000ee20008000a00 */
[----:B------:R-:W-:Y:S01]  /*1310*/  LOP3.LUT R93, R93, 0x6, RZ, 0xc0, !PT ;  /* 0x000000065d5d7812 */ /* 0x000fe200078ec0ff */
[----:B------:R-:W-:Y:S01]  /*1320*/  IMAD.SHL.U32 R6, R3, 0x20, RZ ;  /* 0x0000002003067824 */ /* 0x000fe200078e00ff */
[----:B------:R-:W-:Y:S01]  /*1330*/  LEA.HI R15, R9, R20, RZ, 0x1e ;  /* 0x00000014090f7211 */ /* 0x000fe200078ff0ff */
[----:B------:R-:W4:Y:S01]  /*1340*/  LDCU.64 UR16, c[0x0][0x390] ;  /* 0x00007200ff1077ac */ /* 0x000f220008000a00 */
[C---:B------:R-:W-:Y:S01]  /*1350*/  IADD3 R24, P1, PT, R166.reuse, R24, RZ ;  /* 0x00000018a6187210 */ /* 0x040fe20007f3e0ff */
[----:B------:R-:W-:Y:S01]  /*1360*/  IMAD.SHL.U32 R4, R3, 0x4, RZ ;  /* 0x0000000403047824 */ /* 0x000fe200078e00ff */
[----:B------:R-:W-:Y:S01]  /*1370*/  IADD3 R22, P0, PT, R166, R22, RZ ;  /* 0x00000016a6167210 */ /* 0x000fe20007f1e0ff */
[----:B------:R-:W-:Y:S01]  /*1380*/  IMAD R15, R15, R84, R93 ;  /* 0x000000540f0f7224 */ /* 0x000fe200078e025d */
[----:B------:R-:W-:Y:S01]  /*1390*/  SHF.R.U32.HI R10, RZ, 0x2, R3 ;  /* 0x00000002ff0a7819 */ /* 0x000fe20000011603 */
[----:B------:R-:W-:Y:S01]  /*13a0*/  IMAD.X R25, RZ, RZ, R5, P1 ;  /* 0x000000ffff197224 */ /* 0x000fe200008e0605 */
[----:B------:R-:W-:Y:S01]  /*13b0*/  LOP3.LUT R20, R175, 0xd8, RZ, 0xc0, !PT ;  /* 0x000000d8af147812 */ /* 0x000fe200078ec0ff */
[----:B------:R-:W-:Y:S01]  /*13c0*/  IMAD.X R23, RZ, RZ, R17, P0 ;  /* 0x000000ffff177224 */ /* 0x000fe200000e0611 */
[----:B------:R-:W-:Y:S01]  /*13d0*/  SHF.R.S32.HI R2, RZ, 0x1f, R8 ;  /* 0x0000001fff027819 */ /* 0x000fe20000011408 */
[C---:B------:R-:W-:Y:S01]  /*13e0*/  IMAD.WIDE.U32 R24, R10.reuse, UR10, R24 ;  /* 0x0000000a0a187c25 */ /* 0x040fe2000f8e0018 */
[C---:B------:R-:W-:Y:S01]  /*13f0*/  IADD3 R5, P0, PT, R15.reuse, R8, RZ ;  /* 0x000000080f057210 */ /* 0x040fe20007f1e0ff */
[----:B------:R-:W5:Y:S01]  /*1400*/  LDCU.64 UR18, c[0x0][0x388] ;  /* 0x00007100ff1277ac */ /* 0x000f620008000a00 */
[----:B------:R-:W-:Y:S01]  /*1410*/  SHF.R.S32.HI R167, RZ, 0x1f, R16 ;  /* 0x0000001fffa77819 */ /* 0x000fe20000011410 */
[----:B------:R-:W-:Y:S01]  /*1420*/  IMAD.WIDE.U32 R22, R10, UR8, R22 ;  /* 0x000000080a167c25 */ /* 0x000fe2000f8e0016 */
[----:B------:R-:W-:Y:S01]  /*1430*/  LOP3.LUT R20, R20, 0x18, R3, 0x78, !PT ;  /* 0x0000001814147812 */ /* 0x000fe200078e7803 */
[----:B------:R-:W4:Y:S01]  /*1440*/  LDCU.64 UR12, c[0x0][0x3c8] ;  /* 0x00007900ff0c77ac */ /* 0x000f220008000a00 */
[----:B------:R-:W-:Y:S01]  /*1450*/  LEA.HI.X.SX32 R2, R15, R2, 0x1, P0 ;  /* 0x000000020f027211 */ /* 0x000fe200000f0eff */
[C---:B-1----:R-:W-:Y:S01]  /*1460*/  IMAD R169, R167.reuse, UR4, RZ ;  /* 0x00000004a7a97c24 */ /* 0x042fe2000f8e02ff */
[----:B------:R-:W-:Y:S01]  /*1470*/  LOP3.LUT R175, R20, 0x1f20, R175, 0xf8, !PT ;  /* 0x00001f2014af7812 */ /* 0x000fe200078ef8af */
[----:B------:R-:W-:Y:S01]  /*1480*/  IMAD R21, R10, UR11, R25 ;  /* 0x0000000b0a157c24 */ /* 0x000fe2000f8e0219 */
[----:B------:R-:W-:Y:S01]  /*1490*/  IADD3 R14, P0, PT, R166, R14, RZ ;  /* 0x0000000ea60e7210 */ /* 0x000fe20007f1e0ff */
[----:B------:R-:W-:Y:S01]  /*14a0*/  IMAD.MOV.U32 R20, RZ, RZ, R24 ;  /* 0x000000ffff147224 */ /* 0x000fe200078e0018 */
[----:B------:R-:W-:Y:S01]  /*14b0*/  LOP3.LUT R11, R6, 0xc0, RZ, 0xc0, !PT ;  /* 0x000000c0060b7812 */ /* 0x000fe200078ec0ff */
[----:B------:R-:W-:Y:S01]  /*14c0*/  IMAD R167, R167, UR6, RZ ;  /* 0x00000006a7a77c24 */ /* 0x000fe2000f8e02ff */
[----:B------:R-:W-:Y:S01]  /*14d0*/  BSSY.RECONVERGENT B0, `(.L_x_1074) ;  /* 0x000003f000007945 */ /* 0x000fe20003800200 */
[----:B------:R-:W-:Y:S01]  /*14e0*/  IMAD R23, R10, UR9, R23 ;  /* 0x000000090a177c24 */ /* 0x000fe2000f8e0217 */
[----:B------:R-:W-:Y:S01]  /*14f0*/  LOP3.LUT R4, R11, 0x18, R4, 0xf8, !PT ;  /* 0x000000180b047812 */ /* 0x000fe200078ef804 */
[C---:B------:R-:W-:Y:S01]  /*1500*/  IMAD R169, R16.reuse, UR5, R169 ;  /* 0x0000000510a97c24 */ /* 0x040fe2000f8e02a9 */
[----:B------:R-:W-:Y:S01]  /*1510*/  UIADD3 UR5, UPT, UPT, -UR21, UR23, URZ ;  /* 0x0000001715057290 */ /* 0x000fe2000fffe1ff */
[----:B------:R-:W-:Y:S01]  /*1520*/  IMAD.X R15, RZ, RZ, R7, P0 ;  /* 0x000000ffff0f7224 */ /* 0x000fe200000e0607 */
[----:B---3--:R-:W-:Y:S01]  /*1530*/  LEA R122, P0, R5, UR14, 0x1 ;  /* 0x0000000e057a7c11 */ /* 0x008fe2000f8008ff */
[C---:B------:R-:W-:Y:S01]  /*1540*/  IMAD.WIDE.U32 R20, R16.reuse, UR4, R20 ;  /* 0x0000000410147c25 */ /* 0x040fe2000f8e0014 */
[----:B------:R-:W-:Y:S01]  /*1550*/  UMOV UR4, 0x400 ;  /* 0x0000040000047882 */ /* 0x000fe20000000000 */
[----:B------:R-:W-:Y:S01]  /*1560*/  LOP3.LUT R174, R3, 0x3, RZ, 0xc0, !PT ;  /* 0x0000000303ae7812 */ /* 0x000fe200078ec0ff */
[----:B--2---:R-:W-:Y:S01]  /*1570*/  ULEA UR4, UR28, UR4, 0x18 ;  /* 0x000000041c047291 */ /* 0x004fe2000f8ec0ff */
[C---:B------:R-:W-:Y:S01]  /*1580*/  IMAD R167, R16.reuse, UR7, R167 ;  /* 0x0000000710a77c24 */ /* 0x040fe2000f8e02a7 */
[----:B------:R-:W-:Y:S01]  /*1590*/  LEA.HI.X R123, R5, UR15, R2, 0x1, P0 ;  /* 0x0000000f057b7c11 */ /* 0x000fe200080f0c02 */
[----:B------:R-:W-:Y:S01]  /*15a0*/  IMAD.WIDE.U32 R16, R16, UR6, R22 ;  /* 0x0000000610107c25 */ /* 0x000fe2000f8e0016 */
[----:B-----5:R-:W-:-:S02]  /*15b0*/  LEA R170, P1, R20, UR18, 0x1 ;  /* 0x0000001214aa7c11 */ /* 0x020fc4000f8208ff */
[----:B------:R-:W-:Y:S01]  /*15c0*/  LOP3.LUT R86, R6, 0x120, RZ, 0xc0, !PT ;  /* 0x0000012006567812 */ /* 0x000fe200078ec0ff */
[----:B------:R-:W-:Y:S01]  /*15d0*/  IMAD.IADD R167, R17, 0x1, R167 ;  /* 0x0000000111a77824 */ /* 0x000fe200078e02a7 */
[----:B----4-:R-:W-:Y:S01]  /*15e0*/  LEA R168, P0, R16, UR16, 0x1 ;  /* 0x0000001010a87c11 */ /* 0x010fe2000f8008ff */
[----:B------:R-:W-:Y:S01]  /*15f0*/  IMAD.IADD R169, R21, 0x1, R169 ;  /* 0x0000000115a97824 */ /* 0x000fe200078e02a9 */
[----:B------:R-:W-:Y:S01]  /*1600*/  LOP3.LUT R165, R166, 0x20, RZ, 0xfc, !PT ;  /* 0x00000020a6a57812 */ /* 0x000fe200078efcff */
[----:B------:R-:W-:Y:S01]  /*1610*/  IMAD.WIDE.U32 R14, R172, UR12, R14 ;  /* 0x0000000cac0e7c25 */ /* 0x000fe2000f8e000e */
[----:B------:R-:W-:Y:S02]  /*1620*/  LEA.HI.X R167, R16, UR17, R167, 0x1, P0 ;  /* 0x0000001110a77c11 */ /* 0x000fe400080f0ca7 */
[----:B------:R-:W-:Y:S01]  /*1630*/  ISETP.GE.AND P0, PT, R10, UR5, PT ;  /* 0x000000050a007c0c */ /* 0x000fe2000bf06270 */
[----:B------:R-:W-:Y:S01]  /*1640*/  IMAD.SHL.U32 R5, R3, 0x10, RZ ;  /* 0x0000001003057824 */ /* 0x000fe200078e00ff */
[----:B------:R-:W-:Y:S01]  /*1650*/  LEA.HI.X R169, R20, UR19, R169, 0x1, P1 ;  /* 0x0000001314a97c11 */ /* 0x000fe200088f0ca9 */
[----:B------:R-:W-:Y:S01]  /*1660*/  IMAD.U32 R19, RZ, RZ, UR20 ;  /* 0x00000014ff137e24 */ /* 0x000fe2000f8e00ff */
[----:B------:R-:W-:Y:S01]  /*1670*/  LOP3.LUT R164, R166, 0x40, RZ, 0xfc, !PT ;  /* 0x00000040a6a47812 */ /* 0x000fe200078efcff */
[----:B------:R-:W-:Y:S01]  /*1680*/  IMAD.MOV.U32 R11, RZ, RZ, RZ ;  /* 0x000000ffff0b7224 */ /* 0x000fe200078e00ff */
[----:B------:R-:W-:Y:S01]  /*1690*/  LOP3.LUT R129, R5, 0x3e00, RZ, 0xc0, !PT ;  /* 0x00003e0005817812 */ /* 0x000fe200078ec0ff */
[----:B------:R-:W-:Y:S01]  /*16a0*/  IMAD R17, R172, UR13, R15 ;  /* 0x0000000dac117c24 */ /* 0x000fe2000f8e020f */
[----:B------:R-:W-:Y:S01]  /*16b0*/  LEA R175, R175, UR4, 0x1 ;  /* 0x00000004afaf7c11 */ /* 0x000fe2000f8e08ff */
[----:B------:R-:W-:-:S04]  /*16c0*/  IMAD.WIDE.U32 R18, R19, 0x40, R10 ;  /* 0x0000004013127825 */ /* 0x000fc800078e000a */
        /* <DEDUP_REMOVED lines=30> */
.L_x_1076:
[----:B------:R2:W-:Y:S02]  /*18b0*/  STS.128 [R175+0x2000], RZ ;  /* 0x002000ffaf007388 */ /* 0x0005e40000000c00 */
.L_x_1075:
[----:B------:R-:W-:Y:S05]  /*18c0*/  BSYNC.RECONVERGENT B0 ;  /* 0x0000000000007941 */ /* 0x000fea0003800200 */
.L_x_1074:
        /* <DEDUP_REMOVED lines=37> */
.L_x_1079:
[----:B------:R4:W-:Y:S02]  /*1b20*/  STS.128 [R175+0x2800], RZ ;  /* 0x002800ffaf007388 */ /* 0x0009e40000000c00 */
.L_x_1078:
[----:B------:R-:W-:Y:S05]  /*1b30*/  BSYNC.RECONVERGENT B0 ;  /* 0x0000000000007941 */ /* 0x000fea0003800200 */
.L_x_1077:
[----:B------:R-:W-:Y:S01]  /*1b40*/  IADD3 R8, PT, PT, -R90, R91, RZ ;  /* 0x0000005b5a087210 */ /* 0x000fe20007ffe1ff */
[C---:B-1--4-:R-:W-:Y:S01]  /*1b50*/  IMAD R15, R88.reuse, UR14, RZ ;  /* 0x0000000e580f7c24 */ /* 0x052fe2000f8e02ff */
[----:B------:R-:W-:Y:S01]  /*1b60*/  BSSY.RECONVERGENT B0, `(.L_x_1080) ;  /* 0x000001c000007945 */ /* 0x000fe20003800200 */
        /* <DEDUP_REMOVED lines=26> */
.L_x_1082:
[----:B------:R4:W-:Y:S02]  /*1d10*/  STS.128 [R175+0x5000], RZ ;  /* 0x005000ffaf007388 */ /* 0x0009e40000000c00 */
.L_x_1081:
[----:B------:R-:W-:Y:S05]  /*1d20*/  BSYNC.RECONVERGENT B0 ;  /* 0x0000000000007941 */ /* 0x000fea0003800200 */
.L_x_1080:
[----:B------:R-:W-:Y:S01]  /*1d30*/  ISETP.GE.AND P0, PT, R7, R8, PT ;  /* 0x000000080700720c */ /* 0x000fe20003f06270 */
[----:B------:R-:W-:Y:S01]  /*1d40*/  USHF.L.U64.HI UR11, UR10, 0x5, UR11 ;  /* 0x000000050a0b7899 */ /* 0x000fe2000801020b */
[----:B------:R-:W-:Y:S01]  /*1d50*/  BSSY.RECONVERGENT B0, `(.L_x_1083) ;  /* 0x0000020000007945 */ /* 0x000fe20003800200 */
[----:B------:R-:W-:Y:S01]  /*1d60*/  USHF.L.U32 UR10, UR10, 0x5, URZ ;  /* 0x000000050a0a7899 */ /* 0x000fe200080006ff */
[----:B-1--4-:R-:W-:Y:S01]  /*1d70*/  SHF.R.U32.HI R14, RZ, 0x5, R3 ;  /* 0x00000005ff0e7819 */ /* 0x012fe20000011603 */
[----:B------:R-:W-:Y:S01]  /*1d80*/  USHF.L.U64.HI UR6, UR8, 0x6, UR9 ;  /* 0x0000000608067899 */ /* 0x000fe20008010209 */
[----:B------:R-:W-:Y:S01]  /*1d90*/  LOP3.LUT R85, R4, 0x8, R13, 0x78, !PT ;  /* 0x0000000804557812 */ /* 0x000fe200078e780d */
[----:B------:R-:W-:-:S06]  /*1da0*/  USHF.L.U32 UR7, UR8, 0x6, URZ ;  /* 0x0000000608077899 */ /* 0x000fcc00080006ff */
        /* <DEDUP_REMOVED lines=25> */
.L_x_1085:
[----:B------:R4:W-:Y:S02]  /*1f40*/  STS.128 [R175+0x5800], RZ ;  /* 0x005800ffaf007388 */ /* 0x0009e40000000c00 */
.L_x_1084:
[----:B------:R-:W-:Y:S05]  /*1f50*/  BSYNC.RECONVERGENT B0 ;  /* 0x0000000000007941 */ /* 0x000fea0003800200 */
.L_x_1083:
[----:B------:R-:W0:Y:S01]  /*1f60*/  LDGDEPBAR ;  /* 0x00000000000079af */ /* 0x000e220000000000 */
[----:B------:R-:W-:Y:S01]  /*1f70*/  IMAD.U32 R2, RZ, RZ, UR21 ;  /* 0x00000015ff027e24 */ /* 0x000fe2000f8e00ff */
[----:B------:R-:W-:Y:S01]  /*1f80*/  LOP3.LUT R13, R13, 0x1f0, RZ, 0xc0, !PT ;  /* 0x000001f00d0d7812 */ /* 0x000fe200078ec0ff */
[----:B------:R-:W-:Y:S01]  /*1f90*/  IMAD.SHL.U32 R12, R12, 0x20, RZ ;  /* 0x000000200c0c7824 */ /* 0x000fe200078e00ff */
[----:B------:R-:W-:Y:S01]  /*1fa0*/  BSSY.RECONVERGENT B0, `(.L_x_1086) ;  /* 0x000002b000007945 */ /* 0x000fe20003800200 */
[----:B------:R-:W-:Y:S01]  /*1fb0*/  IMAD.U32 R89, RZ, RZ, UR20 ;  /* 0x00000014ff597e24 */ /* 0x000fe2000f8e00ff */
[----:B------:R-:W-:Y:S02]  /*1fc0*/  IADD3 R2, PT, PT, R13, 0x1, R2 ;  /* 0x000000010d027810 */ /* 0x000fe40007ffe002 */
[----:B------:R-:W-:Y:S01]  /*1fd0*/  LOP3.LUT R13, R10, 0x7, RZ, 0xc0, !PT ;  /* 0x000000070a0d7812 */ /* 0x000fe200078ec0ff */
[----:B------:R-:W-:Y:S01]  /*1fe0*/  IMAD.WIDE.U32 R10, R88, UR7, RZ ;  /* 0x00000007580a7c25 */ /* 0x000fe2000f8e00ff */
[----:B------:R-:W-:-:S02]  /*1ff0*/  IADD3 R0, P1, P0, R12, R0, R9 ;  /* 0x000000000c007210 */ /* 0x000fc4000783e009 */
[----:B------:R-:W-:Y:S01]  /*2000*/  SHF.R.S32.HI R12, RZ, 0x1f, R12 ;  /* 0x0000001fff0c7819 */ /* 0x000fe2000001140c */
[----:B------:R-:W-:Y:S01]  /*2010*/  IMAD R9, R88, UR6, RZ ;  /* 0x0000000658097c24 */ /* 0x000fe2000f8e02ff */
[----:B------:R-:W-:Y:S01]  /*2020*/  IADD3 R2, PT, PT, R2, -UR23, R13 ;  /* 0x8000001702027c10 */ /* 0x000fe2000fffe00d */
[----:B------:R-:W-:Y:S01]  /*2030*/  IMAD R89, R89, 0x4, R14 ;  /* 0x0000000459597824 */ /* 0x000fe200078e020e */
[----:B------:R-:W-:Y:S01]  /*2040*/  IADD3.X R87, PT, PT, R12, R87, RZ, P1, P0 ;  /* 0x000000570c577210 */ /* 0x000fe20000fe04ff */
[----:B------:R-:W-:Y:S01]  /*2050*/  IMAD.IADD R9, R11, 0x1, R9 ;  /* 0x000000010b097824 */ /* 0x000fe200078e0209 */
[----:B------:R-:W-:Y:S01]  /*2060*/  IADD3 R2, PT, PT, R2, UR22, R91 ;  /* 0x0000001602027c10 */ /* 0x000fe2000fffe05b */
        /* <DEDUP_REMOVED lines=25> */
.L_x_1088:
[----:B------:R1:W-:Y:S01]  /*2200*/  STS.128 [R175+0x8000], RZ ;  /* 0x008000ffaf007388 */ /* 0x0003e20000000c00 */
[----:B------:R-:W-:Y:S05]  /*2210*/  BRA `(.L_x_1089) ;  /* 0x00000000000c7947 */ /* 0x000fea0003800000 */
.L_x_1087:
[----:B------:R1:W-:Y:S04]  /*2220*/  STS.128 [R175+0x6000], RZ ;  /* 0x006000ffaf007388 */ /* 0x0003e80000000c00 */
[----:B------:R1:W-:Y:S04]  /*2230*/  STS.128 [R175+0x7000], RZ ;  /* 0x007000ffaf007388 */ /* 0x0003e80000000c00 */
[----:B------:R1:W-:Y:S02]  /*2240*/  STS.128 [R175+0x8000], RZ ;  /* 0x008000ffaf007388 */ /* 0x0003e40000000c00 */
.L_x_1089:
[----:B------:R-:W-:Y:S05]  /*2250*/  BSYNC.RECONVERGENT B0 ;  /* 0x0000000000007941 */ /* 0x000fea0003800200 */
.L_x_1086:
[----:B------:R-:W-:Y:S01]  /*2260*/  ISETP.GE.AND P0, PT, R7, R8, PT ;  /* 0x000000080700720c */ /* 0x000fe20003f06270 */
[----:B------:R-:W-:Y:S01]  /*2270*/  USHF.L.U64.HI UR30, UR8, 0x5, UR9 ;  /* 0x00000005081e7899 */ /* 0x000fe20008010209 */
[----:B------:R-:W-:Y:S01]  /*2280*/  BSSY.RECONVERGENT B0, `(.L_x_1090) ;  /* 0x0000020000007945 */ /* 0x000fe20003800200 */
[----:B------:R-:W-:Y:S01]  /*2290*/  USHF.L.U32 UR32, UR8, 0x5, URZ ;  /* 0x0000000508207899 */ /* 0x000fe200080006ff */
[----:B------:R-:W-:-:S09]  /*22a0*/  IADD3 R129, PT, PT, R85, R86, R129 ;  /* 0x0000005655817210 */ /* 0x000fd20007ffe081 */
        /* <DEDUP_REMOVED lines=28> */
.L_x_1092:
[----:B------:R1:W-:Y:S02]  /*2470*/  STS.128 [R175+0x8800], RZ ;  /* 0x008800ffaf007388 */ /* 0x0003e40000000c00 */
.L_x_1091:
[----:B------:R-:W-:Y:S05]  /*2480*/  BSYNC.RECONVERGENT B0 ;  /* 0x0000000000007941 */ /* 0x000fea0003800200 */
.L_x_1090:
[----:B------:R-:W-:Y:S01]  /*2490*/  LOP3.LUT R5, R5, 0x100, RZ, 0xc0, !PT ;  /* 0x0000010005057812 */ /* 0x000fe200078ec0ff */
[----:B------:R-:W0:Y:S01]  /*24a0*/  LDGDEPBAR ;  /* 0x00000000000079af */ /* 0x000e220000000000 */
[----:B------:R-:W-:Y:S01]  /*24b0*/  LOP3.LUT R128, R4, 0x8, R3, 0x78, !PT ;  /* 0x0000000804807812 */ /* 0x000fe200078e7803 */
[----:B------:R-:W2:Y:S01]  /*24c0*/  LDCU.U8 UR29, c[0x0][0x4f8] ;  /* 0x00009f00ff1d77ac */ /* 0x000ea20008000000 */
[----:B------:R-:W-:Y:S01]  /*24d0*/  LOP3.LUT R5, R5, 0x20, R6, 0xf8, !PT ;  /* 0x0000002005057812 */ /* 0x000fe200078ef806 */
[----:B------:R-:W-:Y:S01]  /*24e0*/  IMAD.IADD R93, R90, 0x1, R93 ;  /* 0x000000015a5d7824 */ /* 0x000fe200078e025d */
[----:B------:R-:W-:Y:S02]  /*24f0*/  LEA R129, R129, UR4, 0x1 ;  /* 0x0000000481817c11 */ /* 0x000fe4000f8e08ff */
[----:B------:R-:W-:Y:S01]  /*2500*/  LOP3.LUT P0, RZ, R3, 0x4, RZ, 0xc0, !PT ;  /* 0x0000000403ff7812 */ /* 0x000fe2000780c0ff */
[----:B------:R-:W-:Y:S01]  /*2510*/  IMAD.IADD R128, R128, 0x1, R5 ;  /* 0x0000000180807824 */ /* 0x000fe200078e0205 */
[C---:B------:R-:W-:Y:S01]  /*2520*/  VIMNMX R130, PT, PT, R2.reuse, R91, PT ;  /* 0x0000005b02827248 */ /* 0x040fe20003fe0100 */
[----:B------:R-:W-:Y:S01]  /*2530*/  LDSM.16.M88.4 R72, [R129] ;  /* 0x000000008148783b */ /* 0x000fe20000000200 */
[----:B------:R-:W-:Y:S01]  /*2540*/  IMAD.MOV.U32 R3, RZ, RZ, 0x20 ;  /* 0x00000020ff037424 */ /* 0x000fe200078e00ff */
[----:B------:R-:W-:-:S02]  /*2550*/  VIADDMNMX R120, R2, 0x8, R91, PT ;  /* 0x0000000802787846 */ /* 0x000fc4000380015b */
[----:B------:R-:W-:Y:S01]  /*2560*/  LEA R128, R128, UR4, 0x1 ;  /* 0x0000000480807c11 */ /* 0x000fe2000f8e08ff */
[----:B-1--4-:R-:W-:Y:S01]  /*2570*/  LDSM.16.M88.4 R16, [R129+0x1000] ;  /* 0x001000008110783b */ /* 0x012fe20000000200 */
[----:B------:R-:W-:Y:S02]  /*2580*/  SEL R3, R3, 0xffffffe0, !P0 ;  /* 0xffffffe003037807 */ /* 0x000fe40004000000 */
[----:B------:R-:W-:Y:S01]  /*2590*/  ISETP.NE.AND P0, PT, R121, 0x1, PT ;  /* 0x000000017900780c */ /* 0x000fe20003f05270 */
[----:B------:R-:W1:Y:S02]  /*25a0*/  LDSM.16.M88.4 R44, [R128+0x3000] ;  /* 0x00300000802c783b */ /* 0x000e640000000200 */
[--C-:B------:R-:W-:Y:S02]  /*25b0*/  IMAD.IADD R127, R129, 0x1, R3.reuse ;  /* 0x00000001817f7824 */ /* 0x100fe400078e0203 */
        /* <DEDUP_REMOVED lines=11> */
[----:B------:R-:W1:Y:S04]  /*2670*/  LDSM.16.M88.4 R56, [R128+0x4400] ;  /* 0x004400008038783b */ /* 0x000e680000000200 */
[----:B------:R-:W1:Y:S01]  /*2680*/  LDSM.16.M88.4 R52, [R128+0x4800] ;  /* 0x004800008034783b */ /* 0x000e620000000200 */
        /* <DEDUP_REMOVED lines=9> */
[----:B------:R-:W3:Y:S07]  /*2720*/  LDSM.16.M88.4 R20, [R128+0x4c00] ;  /* 0x004c00008014783b */ /* 0x000eee0000000200 */
        /* <DEDUP_REMOVED lines=14> */
[C---:B------:R-:W-:Y:S01]  /*2810*/  HMMA.16816.F32 R44, R16.reuse, R62, R44 ;  /* 0x0000003e102c723c */ /* 0x040fe2000000182c */
[----:B------:R-:W5:Y:S07]  /*2820*/  LDSM.16.M88.4 R60, [R128+0x5400] ;  /* 0x00540000803c783b */ /* 0x000f6e0000000200 */
[C---:B-1----:R-:W-:Y:S08]  /*2830*/  HMMA.16816.F32 R40, R16.reuse, R56, R40 ;  /* 0x000000381028723c */ /* 0x042ff00000001828 */
[C---:B------:R-:W-:Y:S01]  /*2840*/  HMMA.16816.F32 R36, R16.reuse, R58, R36 ;  /* 0x0000003a1024723c */ /* 0x040fe20000001824 */
[----:B------:R-:W1:Y:S07]  /*2850*/  LDSM.16.M88.4 R56, [R128+0x5800] ;  /* 0x005800008038783b */ /* 0x000e6e0000000200 */
[C---:B------:R-:W-:Y:S08]  /*2860*/  HMMA.16816.F32 R32, R16.reuse, R52, R32 ;  /* 0x000000341020723c */ /* 0x040ff00000001820 */
[C---:B------:R-:W-:Y:S01]  /*2870*/  HMMA.16816.F32 R28, R16.reuse, R54, R28 ;  /* 0x00000036101c723c */ /* 0x040fe2000000181c */
[----:B------:R-:W1:Y:S07]  /*2880*/  LDSM.16.M88.4 R52, [R128+0x5c00] ;  /* 0x005c00008034783b */ /* 0x000e6e0000000200 */
[C---:B---3--:R-:W-:Y:S08]  /*2890*/  HMMA.16816.F32 R24, R16.reuse, R20, R24 ;  /* 0x000000141018723c */ /* 0x048ff00000001818 */
[----:B------:R-:W-:Y:S01]  /*28a0*/  HMMA.16816.F32 R72, R16, R22, R72 ;  /* 0x000000161048723c */ /* 0x000fe20000001848 */
[----:B------:R-:W-:Y:S04]  /*28b0*/  LDSM.16.M88.4 R20, [R127+0x2000] ;  /* 0x002000007f14783b */ /* 0x000fe80000000200 */
[----:B------:R-:W3:Y:S03]  /*28c0*/  LDSM.16.M88.4 R16, [R125+0x5000] ;  /* 0x005000007d10783b */ /* 0x000ee60000000200 */
[C---:B--2---:R-:W-:Y:S08]  /*28d0*/  HMMA.16816.F32 R48, R76.reuse, R12, R48 ;  /* 0x0000000c4c30723c */ /* 0x044ff00000001830 */
[C---:B------:R-:W-:Y:S01]  /*28e0*/  HMMA.16816.F32 R44, R76.reuse, R14, R44 ;  /* 0x0000000e4c2c723c */ /* 0x040fe2000000182c */
[----:B------:R-:W2:Y:S07]  /*28f0*/  LDSM.16.M88.4 R12, [R125+0x5400] ;  /* 0x005400007d0c783b */ /* 0x000eae0000000200 */
[C---:B----4-:R-:W-:Y:S08]  /*2900*/  HMMA.16816.F32 R40, R76.reuse, R8, R40 ;  /* 0x000000084c28723c */ /* 0x050ff00000001828 */
[C---:B------:R-:W-:Y:S01]  /*2910*/  HMMA.16816.F32 R36, R76.reuse, R10, R36 ;  /* 0x0000000a4c24723c */ /* 0x040fe20000001824 */
[----:B------:R-:W4:Y:S07]  /*2920*/  LDSM.16.M88.4 R8, [R125+0x5800] ;  /* 0x005800007d08783b */ /* 0x000f2e0000000200 */
[C---:B-----5:R-:W-:Y:S08]  /*2930*/  HMMA.16816.F32 R32, R76.reuse, R4, R32 ;  /* 0x000000044c20723c */ /* 0x060ff00000001820 */
[----:B------:R-:W-:Y:S01]  /*2940*/  HMMA.16816.F32 R28, R76, R6, R28 ;  /* 0x000000064c1c723c */ /* 0x000fe2000000181c */
[----:B------:R-:W5:Y:S01]  /*2950*/  LDSM.16.M88.4 R4, [R125+0x5c00] ;  /* 0x005c00007d04783b */ /* 0x000f620000000200 */
[----:B------:R-:W-:-:S06]  /*2960*/  DEPBAR.LE SB0, 0x0 ;  /* 0x000080000000791a */ /* 0x000fcc0000000000 */
[C---:B------:R-:W-:Y:S08]  /*2970*/  HMMA.16816.F32 R24, R76.reuse, R80, R24 ;  /* 0x000000504c18723c */ /* 0x040ff00000001818 */
[----:B------:R-:W-:Y:S08]  /*2980*/  HMMA.16816.F32 R72, R76, R82, R72 ;  /* 0x000000524c48723c */ /* 0x000ff00000001848 */
[C---:B------:R-:W-:Y:S08]  /*2990*/  HMMA.16816.F32 R48, R68.reuse, R64, R48 ;  /* 0x000000404430723c */ /* 0x040ff00000001830 */
[C---:B------:R-:W-:Y:S08]  /*29a0*/  HMMA.16816.F32 R44, R68.reuse, R66, R44 ;  /* 0x00000042442c723c */ /* 0x040ff0000000182c */
[C---:B------:R-:W-:Y:S08]  /*29b0*/  HMMA.16816.F32 R40, R68.reuse, R60, R40 ;  /* 0x0000003c4428723c */ /* 0x040ff00000001828 */
[C---:B------:R-:W-:Y:S08]  /*29c0*/  HMMA.16816.F32 R36, R68.reuse, R62, R36 ;  /* 0x0000003e4424723c */ /* 0x040ff00000001824 */
[C---:B-1----:R-:W-:Y:S08]  /*29d0*/  HMMA.16816.F32 R32, R68.reuse, R56, R32 ;  /* 0x000000384420723c */ /* 0x042ff00000001820 */
[C---:B------:R-:W-:Y:S08]  /*29e0*/  HMMA.16816.F32 R28, R68.reuse, R58, R28 ;  /* 0x0000003a441c723c */ /* 0x040ff0000000181c */
[C---:B------:R-:W-:Y:S08]  /*29f0*/  HMMA.16816.F32 R24, R68.reuse, R52, R24 ;  /* 0x000000344418723c */ /* 0x040ff00000001818 */
[----:B------:R-:W-:Y:S08]  /*2a00*/  HMMA.16816.F32 R72, R68, R54, R72 ;  /* 0x000000364448723c */ /* 0x000ff00000001848 */
[C---:B---3--:R-:W-:Y:S08]  /*2a10*/  HMMA.16816.F32 R48, R20.reuse, R16, R48 ;  /* 0x000000101430723c */ /* 0x048ff00000001830 */
[C---:B------:R-:W-:Y:S08]  /*2a20*/  HMMA.16816.F32 R44, R20.reuse, R18, R44 ;  /* 0x00000012142c723c */ /* 0x040ff0000000182c */
[C---:B--2---:R-:W-:Y:S08]  /*2a30*/  HMMA.16816.F32 R40, R20.reuse, R12, R40 ;  /* 0x0000000c1428723c */ /* 0x044ff00000001828 */
[C---:B------:R-:W-:Y:S08]  /*2a40*/  HMMA.16816.F32 R36, R20.reuse, R14, R36 ;  /* 0x0000000e1424723c */ /* 0x040ff00000001824 */
[C---:B----4-:R-:W-:Y:S08]  /*2a50*/  HMMA.16816.F32 R32, R20.reuse, R8, R32 ;  /* 0x000000081420723c */ /* 0x050ff00000001820 */
[C---:B------:R-:W-:Y:S08]  /*2a60*/  HMMA.16816.F32 R28, R20.reuse, R10, R28 ;  /* 0x0000000a141c723c */ /* 0x040ff0000000181c */
[C---:B-----5:R-:W-:Y:S08]  /*2a70*/  HMMA.16816.F32 R24, R20.reuse, R4, R24 ;  /* 0x000000041418723c */ /* 0x060ff00000001818 */
        /* <DEDUP_REMOVED lines=49> */
.L_x_1095:
[----:B------:R3:W-:Y:S02]  /*2d90*/  STS.128 [R175+0x5800], RZ ;  /* 0x005800ffaf007388 */ /* 0x0007e40000000c00 */
.L_x_1096:
[----:B------:R-:W-:Y:S05]  /*2da0*/  BSYNC.RECONVERGENT B0 ;  /* 0x0000000000007941 */ /* 0x000fea0003800200 */
.L_x_1094:
[----:B------:R-:W0:Y:S02]  /*2db0*/  LDGDEPBAR ;  /* 0x00000000000079af */ /* 0x000e240000000000 */
.L_x_1093:
        /* <DEDUP_REMOVED lines=16> */
[----:B------:R-:W-:Y:S01]  /*2ec0*/  FSEL R68, R44, -INF , !P5 ;  /* 0xff8000002c447808 */ /* 0x000fe20006800000 */
[----:B------:R-:W-:Y:S01]  /*2ed0*/  VIADD R23, R93, 0x21 ;  /* 0x000000215d177836 */ /* 0x000fe20000000000 */
[----:B------:R-:W-:Y:S01]  /*2ee0*/  FSEL R54, R45, -INF , !P4 ;  /* 0xff8000002d367808 */ /* 0x000fe20006000000 */
[----:B------:R-:W-:Y:S01]  /*2ef0*/  VIADD R15, R93, 0x28 ;  /* 0x000000285d0f7836 */ /* 0x000fe20000000000 */
[-C--:B------:R-:W-:Y:S01]  /*2f00*/  ISETP.GE.AND P2, PT, R77, R130.reuse, PT ;  /* 0x000000824d00720c */ /* 0x080fe20003f46270 */
[----:B------:R-:W-:Y:S01]  /*2f10*/  VIADD R13, R93, 0x29 ;  /* 0x000000295d0d7836 */ /* 0x000fe20000000000 */
[----:B------:R-:W-:Y:S01]  /*2f20*/  ISETP.GE.AND P1, PT, R71, R130, PT ;  /* 0x000000824700720c */ /* 0x000fe20003f26270 */
[C---:B------:R-:W-:Y:S01]  /*2f30*/  VIADD R11, R93.reuse, 0x30 ;  /* 0x000000305d0b7836 */ /* 0x040fe20000000000 */
[----:B------:R-:W-:Y:S01]  /*2f40*/  FSEL R44, R40, -INF , !P3 ;  /* 0xff800000282c7808 */ /* 0x000fe20005800000 */
[C---:B-1----:R-:W-:Y:S01]  /*2f50*/  VIADD R9, R93.reuse, 0x31 ;  /* 0x000000315d097836 */ /* 0x042fe20000000000 */
[----:B------:R-:W-:Y:S01]  /*2f60*/  FMNMX3.FTZ R45, R76, R70, R68, !PT ;  /* 0x000000464c2d7276 */ /* 0x000fe20007810044 */
[----:B--2---:R-:W-:Y:S01]  /*2f70*/  VIADD R7, R93, 0x38 ;  /* 0x000000385d077836 */ /* 0x004fe20000000000 */
[-C--:B------:R-:W-:Y:S01]  /*2f80*/  ISETP.GE.AND P6, PT, R69, R130.reuse, PT ;  /* 0x000000824500720c */ /* 0x080fe20003fc6270 */
[----:B------:R-:W-:Y:S01]  /*2f90*/  VIADD R5, R93, 0x39 ;  /* 0x000000395d057836 */ /* 0x000fe20000000000 */
[----:B------:R-:W-:Y:S01]  /*2fa0*/  ISETP.GE.AND P5, PT, R55, R130, PT ;  /* 0x000000823700720c */ /* 0x000fe20003fa6270 */
        /* <DEDUP_REMOVED lines=9> */
[----:B------:R-:W-:Y:S01]  /*3040*/  FSEL R6, R37, -INF , !P6 ;  /* 0xff80000025067808 */ /* 0x000fe20007000000 */
[----:B------:R-:W-:Y:S01]  /*3050*/  UIADD3 UR22, UPT, UPT, UR27, 0x76cf5d0a, URZ ;  /* 0x76cf5d0a1b167890 */ /* 0x000fe2000fffe0ff */
[----:B------:R-:W-:Y:S01]  /*3060*/  ISETP.GE.AND P3, PT, R15, R130, PT ;  /* 0x000000820f00720c */ /* 0x000fe20003f66270 */
[----:B------:R-:W-:Y:S01]  /*3070*/  UIADD3 UR18, UPT, UPT, UR27, 0x32370b8f, URZ ;  /* 0x32370b8f1b127890 */ /* 0x000fe2000fffe0ff */
[----:B------:R-:W-:Y:S01]  /*3080*/  FSEL R108, R32, -INF , !P5 ;  /* 0xff800000206c7808 */ /* 0x000fe20006800000 */
[----:B------:R-:W-:Y:S01]  /*3090*/  UIADD3 UR19, UPT, UPT, UR26, -0x255992d5, URZ ;  /* 0xdaa66d2b1a137890 */ /* 0x000fe2000fffe0ff */
[----:B------:R-:W-:Y:S01]  /*30a0*/  FMNMX3.FTZ R37, R45, R8, R36, !PT ;  /* 0x000000082d257276 */ /* 0x000fe20007810024 */
[----:B------:R-:W-:Y:S01]  /*30b0*/  UIADD3 UR17, UPT, UPT, UR26, 0x78dde6e4, URZ ;  /* 0x78dde6e41a117890 */ /* 0x000fe2000fffe0ff */
[-C--:B------:R-:W-:Y:S01]  /*30c0*/  ISETP.GE.AND P2, PT, R13, R130.reuse, PT ;  /* 0x000000820d00720c */ /* 0x080fe20003f46270 */
[----:B------:R-:W-:Y:S01]  /*30d0*/  UIADD3 UR16, UPT, UPT, UR27, -0x126145ec, URZ ;  /* 0xed9eba141b107890 */ /* 0x000fe2000fffe0ff */
[----:B------:R-:W-:Y:S01]  /*30e0*/  FSEL R100, R33, -INF , !P4 ;  /* 0xff80000021647808 */ /* 0x000fe20006000000 */
[----:B------:R-:W-:Y:S01]  /*30f0*/  UIADD3 UR12, UPT, UPT, UR27, -0x56f99767, URZ ;  /* 0xa90668991b0c7890 */ /* 0x000fe2000fffe0ff */
[----:B------:R-:W-:Y:S01]  /*3100*/  ISETP.GE.AND P1, PT, R11, R130, PT ;  /* 0x000000820b00720c */ /* 0x000fe20003f26270 */
[----:B------:R-:W-:Y:S01]  /*3110*/  UIADD3 UR9, UPT, UPT, UR26, -0x4ab325aa, URZ ;  /* 0xb54cda561a097890 */ /* 0x000fe2000fffe0ff */
[----:B------:R-:W-:Y:S01]  /*3120*/  FSEL R96, R28, -INF , !P3 ;  /* 0xff8000001c607808 */ /* 0x000fe20005800000 */
[----:B------:R-:W-:Y:S01]  /*3130*/  IMAD.U32 R176, RZ, RZ, UR29 ;  /* 0x0000001dffb07e24 */ /* 0x000fe2000f8e00ff */
[----:B------:R-:W-:Y:S01]  /*3140*/  FMNMX3.FTZ R33, R37, R6, R108, !PT ;  /* 0x0000000625217276 */ /* 0x000fe2000781006c */
[----:B------:R-:W-:Y:S01]  /*3150*/  IMAD.IADD R126, R86, 0x1, R85 ;  /* 0x00000001567e7824 */ /* 0x000fe200078e0255 */
[----:B------:R-:W-:Y:S01]  /*3160*/  FSEL R98, R29, -INF , !P2 ;  /* 0xff8000001d627808 */ /* 0x000fe20005000000 */
[----:B------:R-:W-:Y:S01]  /*3170*/  UIADD3 UR13, UPT, UPT, UR26, 0x1715609d, URZ ;  /* 0x1715609d1a0d7890 */ /* 0x000fe2000fffe0ff */
[-C--:B------:R-:W-:Y:S01]  /*3180*/  ISETP.GE.AND P5, PT, R9, R130.reuse, PT ;  /* 0x000000820900720c */ /* 0x080fe20003fa6270 */
[----:B------:R-:W-:Y:S01]  /*3190*/  IMAD.SHL.U32 R177, R84, 0x8, RZ ;  /* 0x0000000854b17824 */ /* 0x000fe200078e00ff */
[----:B------:R-:W-:Y:S01]  /*31a0*/  ISETP.GE.AND P3, PT, R7, R130, PT ;  /* 0x000000820700720c */ /* 0x000fe20003f66270 */
[----:B------:R-:W-:Y:S01]  /*31b0*/  IMAD.MOV.U32 R182, RZ, RZ, -0x1 ;  /* 0xffffffffffb67424 */ /* 0x000fe200078e00ff */
[----:B------:R-:W-:-:S02]  /*31c0*/  FSEL R110, R24, -INF , !P1 ;  /* 0xff800000186e7808 */ /* 0x000fc40004800000 */
[----:B------:R-:W-:Y:S02]  /*31d0*/  FMNMX3.FTZ R29, R33, R100, R96, !PT ;  /* 0x00000064211d7276 */ /* 0x000fe40007810060 */
[----:B------:R-:W-:Y:S02]  /*31e0*/  ISETP.GE.AND P1, PT, R5, R130, PT ;  /* 0x000000820500720c */ /* 0x000fe40003f26270 */
[----:B------:R-:W-:Y:S02]  /*31f0*/  FSEL R113, R25, -INF , !P5 ;  /* 0xff80000019717808 */ /* 0x000fe40006800000 */
[----:B------:R-:W-:Y:S02]  /*3200*/  FSEL R112, R72, -INF , !P3 ;  /* 0xff80000048707808 */ /* 0x000fe40005800000 */
[----:B------:R-:W-:Y:S02]  /*3210*/  FMNMX3.FTZ R29, R29, R98, R110, !PT ;  /* 0x000000621d1d7276 */ /* 0x000fe4000781006e */
[----:B------:R-:W-:-:S02]  /*3220*/  ISETP.GE.AND P5, PT, R93, R120, PT ;  /* 0x000000785d00720c */ /* 0x000fc40003fa6270 */
[-C--:B------:R-:W-:Y:S02]  /*3230*/  ISETP.GE.AND P3, PT, R91, R120.reuse, PT ;  /* 0x000000785b00720c */ /* 0x080fe40003f66270 */
[-C--:B------:R-:W-:Y:S02]  /*3240*/  ISETP.GE.AND P2, PT, R83, R120.reuse, PT ;  /* 0x000000785300720c */ /* 0x080fe40003f46270 */
[----:B------:R-:W-:Y:S02]  /*3250*/  FSEL R111, R73, -INF , !P1 ;  /* 0xff800000496f7808 */ /* 0x000fe40004800000 */
[----:B------:R-:W-:Y:S02]  /*3260*/  FMNMX3.FTZ R2, R29, R113, R112, !PT ;  /* 0x000000711d027276 */ /* 0x000fe40007810070 */
[-C--:B------:R-:W-:Y:S02]  /*3270*/  ISETP.GE.AND P4, PT, R77, R120.reuse, PT ;  /* 0x000000784d00720c */ /* 0x080fe40003f86270 */
[----:B------:R-:W-:-:S02]  /*3280*/  ISETP.GE.AND P1, PT, R81, R120, PT ;  /* 0x000000785100720c */ /* 0x000fc40003f26270 */
[----:B------:R-:W-:Y:S02]  /*3290*/  ISETP.GE.AND P6, PT, R79, R120, PT ;  /* 0x000000784f00720c */ /* 0x000fe40003fc6270 */
[----:B------:R-:W-:Y:S02]  /*32a0*/  FSEL R24, R51, -INF , !P3 ;  /* 0xff80000033187808 */ /* 0x000fe40005800000 */
[----:B------:R-:W-:Y:S02]  /*32b0*/  FSEL R46, R46, -INF , !P2 ;  /* 0xff8000002e2e7808 */ /* 0x000fe40005000000 */
[----:B------:R-:W-:Y:S02]  /*32c0*/  FSEL R28, R50, -INF , !P5 ;  /* 0xff800000321c7808 */ /* 0x000fe40006800000 */
[----:B------:R-:W-:Y:S02]  /*32d0*/  FMNMX.FTZ R25, R111, R2, !PT ;  /* 0x000000026f197209 */ /* 0x000fe40007810000 */
[----:B------:R-:W-:-:S02]  /*32e0*/  FSEL R10, R43, -INF , !P4 ;  /* 0xff8000002b0a7808 */ /* 0x000fc40006000000 */
[-C--:B------:R-:W-:Y:S01]  /*32f0*/  ISETP.GE.AND P4, PT, R13, R120.reuse, PT ;  /* 0x000000780d00720c */ /* 0x080fe20003f86270 */
[----:B------:R-:W1:Y:S01]  /*3300*/  SHFL.BFLY PT, R2, R25, 0x2, 0x1f ;  /* 0x0c401f0019027f89 */ /* 0x000e6200000e0000 */
[----:B------:R-:W-:Y:S02]  /*3310*/  ISETP.GE.AND P3, PT, R71, R120, PT ;  /* 0x000000784700720c */ /* 0x000fe40003f66270 */
[----:B------:R-:W-:Y:S02]  /*3320*/  FSEL R14, R47, -INF , !P1 ;  /* 0xff8000002f0e7808 */ /* 0x000fe40004800000 */
[----:B------:R-:W-:Y:S02]  /*3330*/  FSEL R12, R42, -INF , !P6 ;  /* 0xff8000002a0c7808 */ /* 0x000fe40007000000 */
[----:B------:R-:W-:Y:S02]  /*3340*/  FMNMX3.FTZ R13, R28, R24, R46, !PT ;  /* 0x000000181c0d7276 */ /* 0x000fe4000781002e */
[----:B------:R-:W-:-:S02]  /*3350*/  ISETP.GE.AND P2, PT, R69, R120, PT ;  /* 0x000000784500720c */ /* 0x000fc40003f46270 */
[----:B------:R-:W-:Y:S02]  /*3360*/  ISETP.GE.AND P1, PT, R55, R120, PT ;  /* 0x000000783700720c */ /* 0x000fe40003f26270 */
[----:B------:R-:W-:Y:S02]  /*3370*/  FSEL R38, R38, -INF , !P3 ;  /* 0xff80000026267808 */ /* 0x000fe40005800000 */
[----:B------:R-:W-:Y:S02]  /*3380*/  FMNMX3.FTZ R13, R13, R14, R12, !PT ;  /* 0x0000000e0d0d7276 */ /* 0x000fe4000781000c */
[----:B------:R-:W-:Y:S02]  /*3390*/  FSEL R4, R39, -INF , !P2 ;  /* 0xff80000027047808 */ /* 0x000fe40005000000 */
[-C--:B------:R-:W-:Y:S02]  /*33a0*/  ISETP.GE.AND P2, PT, R9, R120.reuse, PT ;  /* 0x000000780900720c */ /* 0x080fe40003f46270 */
[----:B------:R-:W-:-:S02]  /*33b0*/  ISETP.GE.AND P6, PT, R23, R120, PT ;  /* 0x000000781700720c */ /* 0x000fc40003fc6270 */
[----:B------:R-:W-:Y:S02]  /*33c0*/  ISETP.GE.AND P5, PT, R15, R120, PT ;  /* 0x000000780f00720c */ /* 0x000fe40003fa6270 */
        /* <DEDUP_REMOVED lines=10> */
[----:B------:R-:W-:-:S02]  /*3470*/  ISETP.GE.AND P3, PT, R5, R120, PT ;  /* 0x000000780500720c */ /* 0x000fc40003f66270 */
[----:B------:R-:W-:Y:S02]  /*3480*/  FSEL R118, R27, -INF , !P2 ;  /* 0xff8000001b767808 */ /* 0x000fe40005000000 */
[----:B------:R-:W-:Y:S02]  /*3490*/  FSEL R117, R74, -INF , !P1 ;  /* 0xff8000004a757808 */ /* 0x000fe40004800000 */
[----:B------:R-:W-:Y:S02]  /*34a0*/  FMNMX3.FTZ R9, R9, R102, R119, !PT ;  /* 0x0000006609097276 */ /* 0x000fe40007810077 */
[----:B------:R-:W-:Y:S02]  /*34b0*/  FSEL R116, R75, -INF , !P3 ;  /* 0xff8000004b747808 */ /* 0x000fe40005800000 */
[----:B------:R-:W-:Y:S02]  /*34c0*/  FMNMX3.FTZ R9, R9, R118, R117, !PT ;  /* 0x0000007609097276 */ /* 0x000fe40007810075 */
[----:B-1----:R-:W-:-:S02]  /*34d0*/  FMNMX.FTZ R2, R25, R2, !PT ;  /* 0x0000000219027209 */ /* 0x002fc40007810000 */
[----:B------:R-:W-:Y:S02]  /*34e0*/  FMNMX.FTZ R30, R116, R9, !PT ;  /* 0x00000009741e7209 */ /* 0x000fe40007810000 */
[----:B------:R-:W-:Y:S01]  /*34f0*/  LOP3.LUT R87, R87, UR26, R187, 0x96, !PT ;  /* 0x0000001a57577c12 */ /* 0x000fe2000f8e96bb */
[----:B------:R-:W1:Y:S01]  /*3500*/  SHFL.BFLY PT, R7, R2, 0x1, 0x1f ;  /* 0x0c201f0002077f89 */ /* 0x000e6200000e0000 */
[----:B------:R-:W-:-:S03]  /*3510*/  LEA R126, R126, UR4, 0x1 ;  /* 0x000000047e7e7c11 */ /* 0x000fc6000f8e08ff */
[----:B------:R-:W2:Y:S01]  /*3520*/  SHFL.BFLY PT, R5, R30, 0x2, 0x1f ;  /* 0x0c401f001e057f89 */ /* 0x000ea200000e0000 */
[----:B------:R-:W-:-:S04]  /*3530*/  IMAD.WIDE.U32 R180, R87, -0x2daee0ad, RZ ;  /* 0xd2511f5357b47825 */ /* 0x000fc800078e00ff */
[----:B------:R-:W-:Y:S01]  /*3540*/  IMAD.IADD R124, R3, 0x1, R126 ;  /* 0x00000001037c7824 */ /* 0x000fe200078e027e */
[----:B------:R-:W-:Y:S01]  /*3550*/  LOP3.LUT R178, R184, UR8, R181, 0x96, !PT ;  /* 0x00000008b8b27c12 */ /* 0x000fe2000f8e96b5 */
[----:B------:R-:W-:-:S04]  /*3560*/  USHF.L.U32 UR8, UR29, 0x10, URZ ;  /* 0x000000101d087899 */ /* 0x000fc800080006ff */
[----:B------:R-:W-:Y:S01]  /*3570*/  IMAD.WIDE.U32 R178, R178, -0x326172a9, RZ ;  /* 0xcd9e8d57b2b27825 */ /* 0x000fe200078e00ff */
[----:B-1----:R-:W-:Y:S02]  /*3580*/  FMNMX.FTZ R2, R2, R7, !PT ;  /* 0x0000000702027209 */ /* 0x002fe40007810000 */
[----:B--2---:R-:W-:-:S03]  /*3590*/  FMNMX.FTZ R7, R30, R5, !PT ;  /* 0x000000051e077209 */ /* 0x004fc60007810000 */
[C---:B----4-:R-:W-:Y:S01]  /*35a0*/  FMUL.FTZ R137, R2.reuse, UR31 ;  /* 0x0000001f02897c20 */ /* 0x050fe20008410000 */
[----:B------:R-:W-:Y:S01]  /*35b0*/  FSETP.NEU.FTZ.AND P1, PT, R2, -INF , PT ;  /* 0xff8000000200780b */ /* 0x000fe20003f3d000 */
[----:B------:R-:W-:Y:S01]  /*35c0*/  IMAD.SHL.U32 R5, R88, 0x2, RZ ;  /* 0x0000000258057824 */ /* 0x000fe200078e00ff */
[----:B------:R-:W1:Y:S02]  /*35d0*/  SHFL.BFLY PT, R26, R7, 0x1, 0x1f ;  /* 0x0c201f00071a7f89 */ /* 0x000e6400000e0000 */
[----:B------:R-:W-:Y:S02]  /*35e0*/  FSEL R137, R137, RZ, P1 ;  /* 0x000000ff89897208 */ /* 0x000fe40000800000 */
[C---:B------:R-:W-:Y:S01]  /*35f0*/  LOP3.LUT R9, R5.reuse, UR27, R185, 0x96, !PT ;  /* 0x0000001b05097c12 */ /* 0x040fe2000f8e96b9 */
[----:B------:R-:W-:Y:S02]  /*3600*/  VIADD R5, R5, 0x1 ;  /* 0x0000000105057836 */ /* 0x000fe40000000000 */
[--C-:B------:R-:W-:Y:S01]  /*3610*/  FFMA.FTZ R93, R8, UR31, -R137.reuse ;  /* 0x0000001f085d7c23 */ /* 0x100fe20008010889 */
[----:B------:R-:W-:Y:S01]  /*3620*/  FFMA.FTZ R114, R54, UR31, -R137 ;  /* 0x0000001f36727c23 */ /* 0x000fe20008010889 */
[----:B------:R-:W-:-:S04]  /*3630*/  IMAD.WIDE.U32 R8, R9, -0x326172a9, RZ ;  /* 0xcd9e8d5709087825 */ /* 0x000fc800078e00ff */
[--C-:B------:R-:W-:Y:S01]  /*3640*/  FFMA.FTZ R136, R76, UR31, -R137.reuse ;  /* 0x0000001f4c887c23 */ /* 0x100fe20008010889 */
[--C-:B------:R-:W-:Y:S01]  /*3650*/  FFMA.FTZ R115, R70, UR31, -R137.reuse ;  /* 0x0000001f46737c23 */ /* 0x100fe20008010889 */
[--C-:B------:R-:W-:Y:S01]  /*3660*/  FFMA.FTZ R131, R68, UR31, -R137.reuse ;  /* 0x0000001f44837c23 */ /* 0x100fe20008010889 */
[----:B------:R-:W-:Y:S01]  /*3670*/  FFMA.FTZ R134, R44, UR31, -R137 ;  /* 0x0000001f2c867c23 */ /* 0x000fe20008010889 */
[----:B------:R-:W-:Y:S01]  /*3680*/  LOP3.LUT R72, R186, UR28, R9, 0x96, !PT ;  /* 0x0000001cba487c12 */ /* 0x000fe2000f8e9609 */
[----:B------:R-:W-:Y:S01]  /*3690*/  MUFU.EX2 R114, R114 ;  /* 0x0000007200727308 */ /* 0x000fe20000000800 */
[----:B------:R-:W-:Y:S01]  /*36a0*/  LOP3.LUT R8, R8, UR23, R179, 0x96, !PT ;  /* 0x0000001708087c12 */ /* 0x000fe2000f8e96b3 */
[----:B------:R-:W2:Y:S01]  /*36b0*/  LDSM.16.MT88.4 R76, [R126+0x6000] ;  /* 0x006000007e4c783b */ /* 0x000ea20000004200 */
[----:B------:R-:W-:Y:S01]  /*36c0*/  FFMA.FTZ R87, R6, UR31, -R137 ;  /* 0x0000001f06577c23 */ /* 0x000fe20008010889 */
[----:B------:R-:W-:-:S04]  /*36d0*/  IMAD.WIDE.U32 R72, R72, -0x2daee0ad, RZ ;  /* 0xd2511f5348487825 */ /* 0x000fc800078e00ff */
[----:B------:R-:W-:Y:S01]  /*36e0*/  FFMA.FTZ R92, R36, UR31, -R137 ;  /* 0x0000001f245c7c23 */ /* 0x000fe20008010889 */
[----:B------:R-:W-:Y:S01]  /*36f0*/  LOP3.LUT R5, R5, UR27, R185, 0x96, !PT ;  /* 0x0000001b05057c12 */ /* 0x000fe2000f8e96b9 */
[----:B------:R-:W-:Y:S01]  /*3700*/  FFMA.FTZ R188, R111, UR31, -R137 ;  /* 0x0000001f6fbc7c23 */ /* 0x000fe20008010889 */
[----:B------:R-:W-:Y:S01]  /*3710*/  IMAD.WIDE.U32 R8, R8, -0x2daee0ad, RZ ;  /* 0xd2511f5308087825 */ /* 0x000fe200078e00ff */
[----:B------:R-:W-:Y:S01]  /*3720*/  LOP3.LUT R54, R180, UR22, R73, 0x96, !PT ;  /* 0x00000016b4367c12 */ /* 0x000fe2000f8e9649 */
[----:B------:R-:W-:Y:S01]  /*3730*/  MUFU.EX2 R136, R136 ;  /* 0x0000008800887308 */ /* 0x000fe20000000800 */
[----:B-1----:R-:W-:Y:S01]  /*3740*/  FMNMX.FTZ R0, R7, R26, !PT ;  /* 0x0000001a07007209 */ /* 0x002fe20007810000 */
[----:B------:R-:W-:Y:S01]  /*3750*/  IMAD.U32 R7, RZ, RZ, UR8 ;  /* 0x00000008ff077e24 */ /* 0x000fe2000f8e00ff */
[----:B------:R-:W-:Y:S01]  /*3760*/  LOP3.LUT R72, R72, UR18, R9, 0x96, !PT ;  /* 0x0000001248487c12 */ /* 0x000fe2000f8e9609 */
[----:B------:R-:W-:Y:S01]  /*3770*/  IMAD.WIDE.U32 R54, R54, -0x326172a9, RZ ;  /* 0xcd9e8d5736367825 */ /* 0x000fe200078e00ff */
[----:B------:R-:W-:-:S03]  /*3780*/  FSETP.NEU.FTZ.AND P1, PT, R0, -INF , PT ;  /* 0xff8000000000780b */ /* 0x000fc60003f3d000 */
[----:B------:R-:W-:Y:S01]  /*3790*/  FMUL.FTZ R135, R0, UR31 ;  /* 0x0000001f00877c20 */ /* 0x000fe20008410000 */
[----:B------:R-:W-:Y:S01]  /*37a0*/  LOP3.LUT R176, R176, 0xff0000, R7, 0xf8, !PT ;  /* 0x00ff0000b0b07812 */ /* 0x000fe200078ef807 */
[----:B------:R-:W-:Y:S01]  /*37b0*/  IMAD.WIDE.U32 R72, R72, -0x326172a9, RZ ;  /* 0xcd9e8d5748487825 */ /* 0x000fe200078e00ff */
[----:B------:R-:W-:Y:S01]  /*37c0*/  LOP3.LUT R47, R178, UR19, R55, 0x96, !PT ;  /* 0x00000013b22f7c12 */ /* 0x000fe2000f8e9637 */
[----:B------:R-:W1:Y:S01]  /*37d0*/  MUFU.EX2 R115, R115 ;  /* 0x0000007300737308 */ /* 0x000e620000000800 */
[----:B------:R-:W-:Y:S01]  /*37e0*/  FSEL R135, R135, RZ, P1 ;  /* 0x000000ff87877208 */ /* 0x000fe20000800000 */
[----:B------:R-:W-:Y:S01]  /*37f0*/  UIADD3 UR8, UPT, UPT, UR27, 0x646e171e, URZ ;  /* 0x646e171e1b087890 */ /* 0x000fe2000fffe0ff */
[----:B------:R-:W-:-:S03]  /*3800*/  LOP3.LUT R54, R54, UR17, R73, 0x96, !PT ;  /* 0x0000001136367c12 */ /* 0x000fc6000f8e9649 */
[----:B------:R-:W-:Y:S01]  /*3810*/  FFMA.FTZ R140, R46, UR31, -R135 ;  /* 0x0000001f2e8c7c23 */ /* 0x000fe20008010887 */
[----:B------:R-:W-:-:S04]  /*3820*/  IMAD.WIDE.U32 R46, R47, -0x2daee0ad, RZ ;  /* 0xd2511f532f2e7825 */ /* 0x000fc800078e00ff */
[--C-:B------:R-:W-:Y:S01]  /*3830*/  FFMA.FTZ R142, R28, UR31, -R135.reuse ;  /* 0x0000001f1c8e7c23 */ /* 0x100fe20008010887 */
[----:B------:R-:W-:Y:S01]  /*3840*/  FFMA.FTZ R139, R24, UR31, -R135 ;  /* 0x0000001f188b7c23 */ /* 0x000fe20008010887 */
[----:B------:R-:W-:Y:S01]  /*3850*/  MUFU.EX2 R131, R131 ;  /* 0x0000008300837308 */ /* 0x000fe20000000800 */
[----:B------:R-:W-:Y:S01]  /*3860*/  IMAD.WIDE.U32 R54, R54, -0x2daee0ad, RZ ;  /* 0xd2511f5336367825 */ /* 0x000fe200078e00ff */
[----:B------:R-:W-:-:S03]  /*3870*/  LOP3.LUT R8, R8, UR16, R47, 0x96, !PT ;  /* 0x0000001008087c12 */ /* 0x000fc6000f8e962f */
[--C-:B------:R-:W-:Y:S01]  /*3880*/  FFMA.FTZ R85, R4, UR31, -R135.reuse ;  /* 0x0000001f04557c23 */ /* 0x100fe20008010887 */
[--C-:B------:R-:W-:Y:S01]  /*3890*/  FFMA.FTZ R133, R14, UR31, -R135.reuse ;  /* 0x0000001f0e857c23 */ /* 0x100fe20008010887 */
[----:B------:R-:W-:Y:S01]  /*38a0*/  FFMA.FTZ R132, R12, UR31, -R135 ;  /* 0x0000001f0c847c23 */ /* 0x000fe20008010887 */
[----:B------:R-:W-:Y:S01]  /*38b0*/  LOP3.LUT R46, R46, UR12, R55, 0x96, !PT ;  /* 0x0000000c2e2e7c12 */ /* 0x000fe2000f8e9637 */
[----:B------:R-:W-:Y:S01]  /*38c0*/  IMAD.WIDE.U32 R8, R8, -0x326172a9, RZ ;  /* 0xcd9e8d5708087825 */ /* 0x000fe200078e00ff */
[----:B------:R-:W-:Y:S03]  /*38d0*/  MUFU.EX2 R142, R142 ;  /* 0x0000008e008e7308 */ /* 0x000fe60000000800 */
[----:B------:R-:W-:Y:S01]  /*38e0*/  FFMA.FTZ R91, R10, UR31, -R135 ;  /* 0x0000001f0a5b7c23 */ /* 0x000fe20008010887 */
[----:B-1----:R-:W-:Y:S01]  /*38f0*/  F2FP.F16.F32.PACK_AB R90, R115, R136 ;  /* 0x00000088735a723e */ /* 0x002fe200000000ff */
[----:B------:R-:W-:Y:S01]  /*3900*/  IMAD.WIDE.U32 R46, R46, -0x326172a9, RZ ;  /* 0xcd9e8d572e2e7825 */ /* 0x000fe200078e00ff */
[----:B------:R-:W-:-:S03]  /*3910*/  LOP3.LUT R72, R72, UR13, R9, 0x96, !PT ;  /* 0x0000000d48487c12 */ /* 0x000fc6000f8e9609 */
[----:B------:R-:W-:Y:S01]  /*3920*/  FFMA.FTZ R88, R38, UR31, -R135 ;  /* 0x0000001f26587c23 */ /* 0x000fe20008010887 */
[----:B------:R-:W-:Y:S01]  /*3930*/  PRMT R89, R90, 0x7632, R89 ;  /* 0x000076325a597816 */ /* 0x000fe20000000059 */
[----:B------:R-:W-:Y:S01]  /*3940*/  LDSM.16.MT88.4 R36, [R124+0x6000] ;  /* 0x006000007c24783b */ /* 0x000fe20000004200 */
[----:B------:R-:W1:Y:S01]  /*3950*/  MUFU.EX2 R139, R139 ;  /* 0x0000008b008b7308 */ /* 0x000e620000000800 */
[----:B------:R-:W-:Y:S01]  /*3960*/  LOP3.LUT R29, R8, UR9, R47, 0x96, !PT ;  /* 0x00000009081d7c12 */ /* 0x000fe2000f8e962f */
[----:B------:R-:W-:Y:S01]  /*3970*/  IMAD.WIDE.U32 R72, R72, -0x2daee0ad, RZ ;  /* 0xd2511f5348487825 */ /* 0x000fe200078e00ff */
[----:B------:R-:W-:Y:S01]  /*3980*/  PRMT R145, R46, 0x7771, RZ ;  /* 0x000077712e917816 */ /* 0x000fe200000000ff */
[----:B------:R-:W4:Y:S01]  /*3990*/  LDSM.16.MT88.4 R8, [R126+0x6400] ;  /* 0x006400007e08783b */ /* 0x000f220000004200 */
[----:B------:R-:W-:Y:S01]  /*39a0*/  SHF.R.U32.HI R13, RZ, 0x10, R29 ;  /* 0x00000010ff0d7819 */ /* 0x000fe2000001161d */
[----:B------:R-:W-:Y:S01]  /*39b0*/  FADD.FTZ R136, R136, R115 ;  /* 0x0000007388887221 */ /* 0x000fe20000010000 */
[----:B------:R-:W-:Y:S01]  /*39c0*/  SHF.R.U32.HI R44, RZ, 0x18, R29 ;  /* 0x00000018ff2c7819 */ /* 0x000fe2000001161d */
[----:B------:R-:W-:Y:S01]  /*39d0*/  MUFU.EX2 R140, R140 ;  /* 0x0000008c008c7308 */ /* 0x000fe20000000800 */
[----:B------:R-:W-:Y:S01]  /*39e0*/  LOP3.LUT R13, R13, 0xff, RZ, 0xc0, !PT ;  /* 0x000000ff0d0d7812 */ /* 0x000fe200078ec0ff */
[--C-:B------:R-:W-:Y:S01]  /*39f0*/  FFMA.FTZ R115, R110, UR31, -R137.reuse ;  /* 0x0000001f6e737c23 */ /* 0x100fe20008010889 */
[----:B------:R-:W-:Y:S01]  /*3a00*/  LOP3.LUT R45, R29, 0xffff, RZ, 0xc0, !PT ;  /* 0x0000ffff1d2d7812 */ /* 0x000fe200078ec0ff */
[----:B------:R-:W-:Y:S01]  /*3a10*/  FFMA.FTZ R110, R113, UR31, -R137 ;  /* 0x0000001f716e7c23 */ /* 0x000fe20008010889 */
[----:B------:R-:W-:Y:S01]  /*3a20*/  PRMT R13, R13, 0x5410, R44 ;  /* 0x000054100d0d7816 */ /* 0x000fe2000000002c */
[--C-:B------:R-:W-:Y:S01]  /*3a30*/  FFMA.FTZ R111, R118, UR31, -R135.reuse ;  /* 0x0000001f766f7c23 */ /* 0x100fe20008010887 */
[----:B------:R-:W-:Y:S01]  /*3a40*/  LOP3.LUT R146, R29, 0xff, RZ, 0xc0, !PT ;  /* 0x000000ff1d927812 */ /* 0x000fe200078ec0ff */
[----:B------:R-:W5:Y:S01]  /*3a50*/  MUFU.EX2 R133, R133 ;  /* 0x0000008500857308 */ /* 0x000f620000000800 */
[----:B-1----:R-:W-:Y:S01]  /*3a60*/  F2FP.F16.F32.PACK_AB R86, R139, R142 ;  /* 0x0000008e8b56723e */ /* 0x002fe200000000ff */
[----:B------:R-:W-:Y:S01]  /*3a70*/  FFMA.FTZ R118, R117, UR31, -R135 ;  /* 0x0000001f75767c23 */ /* 0x000fe20008010887 */
[----:B------:R-:W-:Y:S01]  /*3a80*/  SHF.R.U32.HI R45, RZ, 0x8, R45 ;  /* 0x00000008ff2d7819 */ /* 0x000fe2000001162d */
[----:B------:R-:W-:Y:S01]  /*3a90*/  FFMA.FTZ R113, R112, UR31, -R137 ;  /* 0x0000001f70717c23 */ /* 0x000fe20008010889 */
[C---:B------:R-:W-:Y:S01]  /*3aa0*/  PRMT R35, R86.reuse, 0x7632, R35 ;  /* 0x0000763256237816 */ /* 0x040fe20000000023 */
[----:B------:R-:W-:Y:S01]  /*3ab0*/  FFMA.FTZ R112, R119, UR31, -R135 ;  /* 0x0000001f77707c23 */ /* 0x000fe20008010887 */
[----:B------:R-:W-:Y:S01]  /*3ac0*/  HSET2.LE.AND R13, R13, R176, PT ;  /* 0x000000b00d0d7233 */ /* 0x000fe20003803000 */
[----:B------:R-:W-:Y:S01]  /*3ad0*/  MUFU.EX2 R132, R132 ;  /* 0x0000008400847308 */ /* 0x000fe20000000800 */
[----:B------:R-:W-:Y:S01]  /*3ae0*/  PRMT R4, R86, 0x5410, R35 ;  /* 0x0000541056047816 */ /* 0x000fe20000000023 */
[----:B------:R-:W-:Y:S01]  /*3af0*/  FADD.FTZ R139, R142, R139 ;  /* 0x0000008b8e8b7221 */ /* 0x000fe20000010000 */
[----:B------:R-:W-:-:S02]  /*3b00*/  PRMT R7, R146, 0x5410, R45 ;  /* 0x0000541092077816 */ /* 0x000fc4000000002d */
[----:B------:R-:W-:Y:S01]  /*3b10*/  LOP3.LUT R13, R4, R13, RZ, 0xc0, !PT ;  /* 0x0000000d040d7212 */ /* 0x000fe200078ec0ff */
[----:B------:R-:W-:Y:S01]  /*3b20*/  IMAD.MOV.U32 R4, RZ, RZ, R46 ;  /* 0x000000ffff047224 */ /* 0x000fe200078e002e */
[----:B------:R-:W-:Y:S01]  /*3b30*/  F2FP.F16.F32.PACK_AB R34, R114, R131 ;  /* 0x000000837222723e */ /* 0x000fe200000000ff */
[----:B------:R-:W1:Y:S01]  /*3b40*/  MUFU.EX2 R91, R91 ;  /* 0x0000005b005b7308 */ /* 0x000e620000000800 */
[----:B------:R-:W-:Y:S02]  /*3b50*/  HSET2.LE.AND R12, R7, R176, PT ;  /* 0x000000b0070c7233 */ /* 0x000fe40003803000 */
[----:B------:R-:W-:Y:S02]  /*3b60*/  PRMT R7, R90, 0x5410, R89 ;  /* 0x000054105a077816 */ /* 0x000fe40000000059 */
[----:B------:R-:W-:Y:S02]  /*3b70*/  LOP3.LUT R6, R4, 0xff, RZ, 0xc0, !PT ;  /* 0x000000ff04067812 */ /* 0x000fe400078ec0ff */
[----:B------:R-:W-:Y:S01]  /*3b80*/  LOP3.LUT R54, R54, UR8, R73, 0x96, !PT ;  /* 0x0000000836367c12 */ /* 0x000fe2000f8e9649 */
[----:B------:R-:W-:Y:S01]  /*3b90*/  MUFU.EX2 R134, R134 ;  /* 0x0000008600867308 */ /* 0x000fe20000000800 */
[----:B------:R-:W-:-:S02]  /*3ba0*/  LOP3.LUT R12, R7, R12, RZ, 0xc0, !PT ;  /* 0x0000000c070c7212 */ /* 0x000fc400078ec0ff */
[----:B------:R-:W-:Y:S02]  /*3bb0*/  PRMT R7, R6, 0x5410, R145 ;  /* 0x0000541006077816 */ /* 0x000fe40000000091 */
[C---:B------:R-:W-:Y:S02]  /*3bc0*/  PRMT R33, R34.reuse, 0x7632, R33 ;  /* 0x0000763222217816 */ /* 0x040fe40000000021 */
[----:B------:R-:W-:Y:S01]  /*3bd0*/  SHF.R.U32.HI R4, RZ, 0x10, R54 ;  /* 0x00000010ff047819 */ /* 0x000fe20000011636 */
[----:B------:R-:W3:Y:S01]  /*3be0*/  MUFU.EX2 R93, R93 ;  /* 0x0000005d005d7308 */ /* 0x000ee20000000800 */
[----:B------:R-:W-:Y:S02]  /*3bf0*/  HSET2.LE.AND R7, R7, R176, PT ;  /* 0x000000b007077233 */ /* 0x000fe40003803000 */
[----:B------:R-:W-:Y:S02]  /*3c00*/  PRMT R14, R34, 0x5410, R33 ;  /* 0x00005410220e7816 */ /* 0x000fe40000000021 */
[----:B------:R-:W-:-:S02]  /*3c10*/  PRMT R154, R46, 0x7772, RZ ;  /* 0x000077722e9a7816 */ /* 0x000fc400000000ff */
[----:B------:R-:W-:Y:S01]  /*3c20*/  PRMT R109, R46, 0x7773, RZ ;  /* 0x000077732e6d7816 */ /* 0x000fe200000000ff */
[----:B------:R-:W-:Y:S01]  /*3c30*/  MUFU.EX2 R88, R88 ;  /* 0x0000005800587308 */ /* 0x000fe20000000800 */
[----:B------:R-:W-:Y:S02]  /*3c40*/  SHF.R.U32.HI R101, RZ, 0x18, R54 ;  /* 0x00000018ff657819 */ /* 0x000fe40000011636 */
[----:B------:R-:W-:Y:S02]  /*3c50*/  LOP3.LUT R4, R4, 0xff, RZ, 0xc0, !PT ;  /* 0x000000ff04047812 */ /* 0x000fe400078ec0ff */
[----:B-----5:R-:W-:Y:S01]  /*3c60*/  F2FP.F16.F32.PACK_AB R28, R133, R140 ;  /* 0x0000008c851c723e */ /* 0x020fe200000000ff */
[----:B------:R-:W-:Y:S01]  /*3c70*/  FADD.FTZ R140, R140, R139 ;  /* 0x0000008b8c8c7221 */ /* 0x000fe20000010000 */
[----:B-1----:R-:W-:Y:S01]  /*3c80*/  F2FP.F16.F32.PACK_AB R24, R91, R132 ;  /* 0x000000845b18723e */ /* 0x002fe200000000ff */
[----:B------:R-:W1:Y:S01]  /*3c90*/  MUFU.EX2 R85, R85 ;  /* 0x0000005500557308 */ /* 0x000e620000000800 */
[----:B------:R-:W-:Y:S01]  /*3ca0*/  LOP3.LUT R14, R14, R7, RZ, 0xc0, !PT ;  /* 0x000000070e0e7212 */ /* 0x000fe200078ec0ff */
[----:B------:R-:W-:Y:S01]  /*3cb0*/  FADD.FTZ R133, R133, R140 ;  /* 0x0000008c85857221 */ /* 0x000fe20000010000 */
[----:B------:R-:W-:-:S02]  /*3cc0*/  PRMT R7, R154, 0x5410, R109 ;  /* 0x000054109a077816 */ /* 0x000fc4000000006d */
[----:B------:R-:W-:Y:S01]  /*3cd0*/  PRMT R15, R4, 0x5410, R101 ;  /* 0x00005410040f7816 */ /* 0x000fe20000000065 */
[----:B------:R-:W-:Y:S01]  /*3ce0*/  FADD.FTZ R132, R132, R133 ;  /* 0x0000008584847221 */ /* 0x000fe20000010000 */
[----:B------:R-:W-:Y:S01]  /*3cf0*/  LOP3.LUT R55, R54, 0xffff, RZ, 0xc0, !PT ;  /* 0x0000ffff36377812 */ /* 0x000fe200078ec0ff */
[----:B------:R-:W-:Y:S01]  /*3d00*/  MUFU.EX2 R92, R92 ;  /* 0x0000005c005c7308 */ /* 0x000fe20000000800 */
[----:B------:R-:W-:Y:S01]  /*3d10*/  PRMT R27, R28, 0x7632, R27 ;  /* 0x000076321c1b7816 */ /* 0x000fe2000000001b */
[----:B------:R-:W-:Y:S01]  /*3d20*/  FADD.FTZ R91, R91, R132 ;  /* 0x000000845b5b7221 */ /* 0x000fe20000010000 */
[----:B------:R-:W-:Y:S02]  /*3d30*/  PRMT R23, R24, 0x7632, R23 ;  /* 0x0000763218177816 */ /* 0x000fe40000000017 */
[----:B------:R-:W-:Y:S02]  /*3d40*/  LOP3.LUT R152, R54, 0xff, RZ, 0xc0, !PT ;  /* 0x000000ff36987812 */ /* 0x000fe400078ec0ff */
[----:B------:R-:W-:Y:S01]  /*3d50*/  SHF.R.U32.HI R55, RZ, 0x8, R55 ;  /* 0x00000008ff377819 */ /* 0x000fe20000011637 */
[----:B------:R-:W5:Y:S01]  /*3d60*/  MUFU.EX2 R87, R87 ;  /* 0x0000005700577308 */ /* 0x000f620000000800 */
[----:B------:R-:W-:-:S02]  /*3d70*/  HSET2.LE.AND R6, R7, R176, PT ;  /* 0x000000b007067233 */ /* 0x000fc40003803000 */
[----:B------:R-:W-:Y:S02]  /*3d80*/  HSET2.LE.AND R4, R15, R176, PT ;  /* 0x000000b00f047233 */ /* 0x000fe40003803000 */
[----:B------:R-:W-:Y:S02]  /*3d90*/  PRMT R15, R28, 0x5410, R27 ;  /* 0x000054101c0f7816 */ /* 0x000fe4000000001b */
[----:B------:R-:W-:Y:S01]  /*3da0*/  PRMT R69, R24, 0x5410, R23 ;  /* 0x0000541018457816 */ /* 0x000fe20000000017 */
[----:B------:R-:W-:Y:S01]  /*3db0*/  MUFU.EX2 R115, R115 ;  /* 0x0000007300737308 */ /* 0x000fe20000000800 */
[----:B---3--:R-:W-:Y:S02]  /*3dc0*/  F2FP.F16.F32.PACK_AB R26, R93, R134 ;  /* 0x000000865d1a723e */ /* 0x008fe400000000ff */
[----:B------:R-:W-:Y:S02]  /*3dd0*/  PRMT R7, R152, 0x5410, R55 ;  /* 0x0000541098077816 */ /* 0x000fe40000000037 */
[----:B------:R-:W-:-:S02]  /*3de0*/  LOP3.LUT R15, R15, R6, RZ, 0xc0, !PT ;  /* 0x000000060f0f7212 */ /* 0x000fc400078ec0ff */
[----:B------:R-:W-:Y:S01]  /*3df0*/  LOP3.LUT R69, R69, R4, RZ, 0xc0, !PT ;  /* 0x0000000445457212 */ /* 0x000fe200078ec0ff */
[----:B------:R-:W-:Y:S01]  /*3e00*/  IMAD.MOV.U32 R4, RZ, RZ, R72 ;  /* 0x000000ffff047224 */ /* 0x000fe200078e0048 */
[----:B------:R-:W-:Y:S01]  /*3e10*/  PRMT R25, R26, 0x7632, R25 ;  /* 0x000076321a197816 */ /* 0x000fe20000000019 */
[----:B------:R-:W-:Y:S01]  /*3e20*/  MUFU.EX2 R110, R110 ;  /* 0x0000006e006e7308 */ /* 0x000fe20000000800 */
[----:B------:R-:W-:Y:S01]  /*3e30*/  HSET2.LE.AND R7, R7, R176, PT ;  /* 0x000000b007077233 */ /* 0x000fe20003803000 */
[C---:B--2---:R-:W-:Y:S01]  /*3e40*/  HMMA.16816.F32 R80, R12.reuse, R76, RZ ;  /* 0x0000004c0c50723c */ /* 0x044fe200000018ff */
[C---:B------:R-:W-:Y:S02]  /*3e50*/  PRMT R138, R72.reuse, 0x7772, RZ ;  /* 0x00007772488a7816 */ /* 0x040fe400000000ff */
[----:B------:R-:W-:Y:S02]  /*3e60*/  PRMT R97, R72, 0x7773, RZ ;  /* 0x0000777348617816 */ /* 0x000fe400000000ff */
[----:B------:R-:W-:Y:S01]  /*3e70*/  PRMT R68, R26, 0x5410, R25 ;  /* 0x000054101a447816 */ /* 0x000fe20000000019 */
[----:B------:R-:W-:Y:S01]  /*3e80*/  MUFU.EX2 R112, R112 ;  /* 0x0000007000707308 */ /* 0x000fe20000000800 */
[----:B-1----:R-:W-:Y:S01]  /*3e90*/  F2FP.F16.F32.PACK_AB R30, R85, R88 ;  /* 0x00000058551e723e */ /* 0x002fe200000000ff */
[----:B------:R-:W-:Y:S01]  /*3ea0*/  HMMA.16816.F32 R76, R12, R78, RZ ;  /* 0x0000004e0c4c723c */ /* 0x000fe200000018ff */
[----:B------:R-:W-:Y:S01]  /*3eb0*/  PRMT R103, R72, 0x7771, RZ ;  /* 0x0000777148677816 */ /* 0x000fe200000000ff */
[----:B------:R-:W-:Y:S01]  /*3ec0*/  FADD.FTZ R88, R88, R91 ;  /* 0x0000005b58587221 */ /* 0x000fe20000010000 */
[----:B------:R-:W-:-:S02]  /*3ed0*/  LOP3.LUT R4, R4, 0xff, RZ, 0xc0, !PT ;  /* 0x000000ff04047812 */ /* 0x000fc400078ec0ff */
[----:B-----5:R-:W-:Y:S01]  /*3ee0*/  F2FP.F16.F32.PACK_AB R32, R87, R92 ;  /* 0x0000005c5720723e */ /* 0x020fe200000000ff */
[----:B------:R-:W-:Y:S01]  /*3ef0*/  MUFU.EX2 R111, R111 ;  /* 0x0000006f006f7308 */ /* 0x000fe20000000800 */
[----:B------:R-:W-:Y:S01]  /*3f00*/  PRMT R71, R138, 0x5410, R97 ;  /* 0x000054108a477816 */ /* 0x000fe20000000061 */
[----:B------:R-:W-:Y:S01]  /*3f10*/  FADD.FTZ R88, R85, R88 ;  /* 0x0000005855587221 */ /* 0x000fe20000010000 */
[----:B------:R-:W-:Y:S02]  /*3f20*/  LOP3.LUT R68, R68, R7, RZ, 0xc0, !PT ;  /* 0x0000000744447212 */ /* 0x000fe400078ec0ff */
[----:B------:R-:W-:Y:S02]  /*3f30*/  PRMT R29, R30, 0x7632, R29 ;  /* 0x000076321e1d7816 */ /* 0x000fe4000000001d */
[----:B------:R-:W-:Y:S01]  /*3f40*/  PRMT R7, R4, 0x5410, R103 ;  /* 0x0000541004077816 */ /* 0x000fe20000000067 */
[----:B------:R-:W-:Y:S01]  /*3f50*/  MUFU.EX2 R113, R113 ;  /* 0x0000007100717308 */ /* 0x000fe20000000800 */
[----:B------:R-:W-:-:S02]  /*3f60*/  PRMT R31, R32, 0x7632, R31 ;  /* 0x00007632201f7816 */ /* 0x000fc4000000001f */
[--C-:B------:R-:W-:Y:S02]  /*3f70*/  HSET2.LE.AND R71, R71, R176.reuse, PT ;  /* 0x000000b047477233 */ /* 0x100fe40003803000 */
[----:B------:R-:W-:Y:S02]  /*3f80*/  PRMT R4, R30, 0x5410, R29 ;  /* 0x000054101e047816 */ /* 0x000fe4000000001d */
[----:B------:R-:W-:Y:S01]  /*3f90*/  HSET2.LE.AND R70, R7, R176, PT ;  /* 0x000000b007467233 */ /* 0x000fe20003803000 */
[----:B------:R-:W-:Y:S01]  /*3fa0*/  MUFU.EX2 R188, R188 ;  /* 0x000000bc00bc7308 */ /* 0x000fe20000000800 */
[----:B------:R-:W-:Y:S02]  /*3fb0*/  PRMT R7, R32, 0x5410, R31 ;  /* 0x0000541020077816 */ /* 0x000fe4000000001f */
[----:B------:R-:W-:Y:S01]  /*3fc0*/  LOP3.LUT R71, R4, R71, RZ, 0xc0, !PT ;  /* 0x0000004704477212 */ /* 0x000fe200078ec0ff */
[----:B------:R-:W-:Y:S01]  /*3fd0*/  IMAD.WIDE.U32 R4, R5, -0x326172a9, RZ ;  /* 0xcd9e8d5705047825 */ /* 0x000fe200078e00ff */
[----:B------:R-:W-:-:S02]  /*3fe0*/  LOP3.LUT R70, R7, R70, RZ, 0xc0, !PT ;  /* 0x0000004607467212 */ /* 0x000fc400078ec0ff */
[----:B------:R-:W-:Y:S01]  /*3ff0*/  PRMT R147, R72, 0x7770, RZ ;  /* 0x0000777048937816 */ /* 0x000fe200000000ff */
[----:B------:R-:W-:Y:S01]  /*4000*/  MUFU.EX2 R118, R118 ;  /* 0x0000007600767308 */ /* 0x000fe20000000800 */
[----:B------:R-:W-:Y:S02]  /*4010*/  LOP3.LUT R74, R186, UR28, R5, 0x96, !PT ;  /* 0x0000001cba4a7c12 */ /* 0x000fe4000f8e9605 */
[----:B------:R-:W-:Y:S01]  /*4020*/  LOP3.LUT R45, R45, 0xffff, RZ, 0xc0, !PT ;  /* 0x0000ffff2d2d7812 */ /* 0x000fe200078ec0ff */
[----:B----4-:R-:W-:Y:S01]  /*4030*/  HMMA.16816.F32 R80, R68, R8, R80 ;  /* 0x000000084450723c */ /* 0x010fe20000001850 */
[----:B------:R-:W-:Y:S01]  /*4040*/  LOP3.LUT R8, R4, UR23, R179, 0x96, !PT ;  /* 0x0000001704087c12 */ /* 0x000fe2000f8e96b3 */
[----:B------:R-:W-:Y:S01]  /*4050*/  IMAD.WIDE.U32 R74, R74, -0x2daee0ad, RZ ;  /* 0xd2511f534a4a7825 */ /* 0x000fe200078e00ff */
[----:B------:R-:W1:Y:S01]  /*4060*/  LDSM.16.MT88.4 R4, [R124+0x6400] ;  /* 0x006400007c04783b */ /* 0x000e620000004200 */
[----:B------:R-:W-:Y:S02]  /*4070*/  ISETP.LE.U32.AND P2, PT, R45, UR29, PT ;  /* 0x0000001d2d007c0c */ /* 0x000fe4000bf43070 */
[----:B------:R-:W-:-:S02]  /*4080*/  ISETP.LE.U32.AND P5, PT, R44, UR29, PT ;  /* 0x0000001d2c007c0c */ /* 0x000fc4000bfa3070 */
[----:B------:R-:W-:Y:S01]  /*4090*/  HMMA.16816.F32 R76, R68, R10, R76 ;  /* 0x0000000a444c723c */ /* 0x000fe2000000184c */
[----:B------:R-:W-:Y:S01]  /*40a0*/  IMAD.WIDE.U32 R10, R8, -0x2daee0ad, RZ ;  /* 0xd2511f53080a7825 */ /* 0x000fe200078e00ff */
[----:B------:R-:W-:Y:S02]  /*40b0*/  LOP3.LUT R8, R180, UR22, R75, 0x96, !PT ;  /* 0x00000016b4087c12 */ /* 0x000fe4000f8e964b */
[----:B------:R-:W-:Y:S02]  /*40c0*/  ISETP.GT.U32.AND P6, PT, R145, UR29, PT ;  /* 0x0000001d91007c0c */ /* 0x000fe4000bfc4070 */
[----:B------:R-:W-:Y:S01]  /*40d0*/  LOP3.LUT R47, R74, UR18, R11, 0x96, !PT ;  /* 0x000000124a2f7c12 */ /* 0x000fe2000f8e960b */
[----:B------:R-:W-:Y:S01]  /*40e0*/  IMAD.WIDE.U32 R150, R8, -0x326172a9, RZ ;  /* 0xcd9e8d5708967825 */ /* 0x000fe200078e00ff */
[----:B------:R-:W-:Y:S01]  /*40f0*/  HMMA.16816.F32 R72, R12, R36, RZ ;  /* 0x000000240c48723c */ /* 0x000fe200000018ff */
[----:B------:R-:W-:Y:S02]  /*4100*/  PRMT R8, R46, 0x7770, RZ ;  /* 0x000077702e087816 */ /* 0x000fe400000000ff */
[----:B------:R-:W-:-:S02]  /*4110*/  @!P2 HADD2 R52, -R89.H0_H0, -RZ.H0_H0 ;  /* 0xa00000ff5934a230 */ /* 0x000fc40000000900 */
[----:B------:R-:W-:Y:S01]  /*4120*/  IMAD.WIDE.U32 R46, R47, -0x326172a9, RZ ;  /* 0xcd9e8d572f2e7825 */ /* 0x000fe200078e00ff */
[----:B------:R-:W-:-:S03]  /*4130*/  LOP3.LUT R9, R178, UR19, R151, 0x96, !PT ;  /* 0x00000013b2097c12 */ /* 0x000fc6000f8e9697 */
[----:B------:R-:W-:Y:S01]  /*4140*/  @!P5 HADD2 R42, -R35.H0_H0, -RZ.H0_H0 ;  /* 0xa00000ff232ad230 */ /* 0x000fe20000000900 */
[----:B------:R-:W-:Y:S02]  /*4150*/  ISETP.LE.U32.AND P1, PT, R8, UR29, PT ;  /* 0x0000001d08007c0c */ /* 0x000fe4000bf23070 */
[----:B------:R-:W-:Y:S01]  /*4160*/  LOP3.LUT R150, R150, UR17, R47, 0x96, !PT ;  /* 0x0000001196967c12 */ /* 0x000fe2000f8e962f */
[----:B------:R-:W-:Y:S01]  /*4170*/  IMAD.WIDE.U32 R148, R9, -0x2daee0ad, RZ ;  /* 0xd2511f5309947825 */ /* 0x000fe200078e00ff */
[----:B------:R-:W-:-:S03]  /*4180*/  ISETP.LE.U32.AND P4, PT, R146, UR29, PT ;  /* 0x0000001d92007c0c */ /* 0x000fc6000bf83070 */
[----:B------:R-:W-:Y:S01]  /*4190*/  @P6 HADD2 R40, -R33.H0_H0, -RZ.H0_H0 ;  /* 0xa00000ff21286230 */ /* 0x000fe20000000900 */
[----:B------:R-:W-:Y:S01]  /*41a0*/  PRMT R54, R54, 0x7632, R54 ;  /* 0x0000763236367816 */ /* 0x000fe20000000036 */
[----:B------:R-:W-:Y:S01]  /*41b0*/  IMAD.WIDE.U32 R150, R150, -0x2daee0ad, RZ ;  /* 0xd2511f5396967825 */ /* 0x000fe200078e00ff */
[----:B------:R-:W-:Y:S02]  /*41c0*/  LOP3.LUT R9, R10, UR16, R149, 0x96, !PT ;  /* 0x000000100a097c12 */ /* 0x000fe4000f8e9695 */
[----:B------:R-:W-:Y:S02]  /*41d0*/  LOP3.LUT R54, R54, 0xff, RZ, 0xc0, !PT ;  /* 0x000000ff36367812 */ /* 0x000fe400078ec0ff */
[----:B------:R-:W-:Y:S01]  /*41e0*/  LOP3.LUT R10, R148, UR12, R151, 0x96, !PT ;  /* 0x0000000c940a7c12 */ /* 0x000fe2000f8e9697 */
[----:B------:R-:W-:-:S04]  /*41f0*/  IMAD.WIDE.U32 R36, R9, -0x326172a9, RZ ;  /* 0xcd9e8d5709247825 */ /* 0x000fc800078e00ff */
[----:B------:R-:W-:Y:S01]  /*4200*/  @!P1 HADD2 R41, -R34.H0_H0, -RZ.H0_H0 ;  /* 0xa00000ff22299230 */ /* 0x000fe20000000900 */
[----:B------:R-:W-:Y:S01]  /*4210*/  LOP3.LUT R55, R55, 0xffff, RZ, 0xc0, !PT ;  /* 0x0000ffff37377812 */ /* 0x000fe200078ec0ff */
[----:B------:R-:W-:Y:S01]  /*4220*/  IMAD.WIDE.U32 R10, R10, -0x326172a9, RZ ;  /* 0xcd9e8d570a0a7825 */ /* 0x000fe200078e00ff */
[----:B------:R-:W-:-:S03]  /*4230*/  LOP3.LUT R105, R46, UR13, R37, 0x96, !PT ;  /* 0x0000000d2e697c12 */ /* 0x000fc6000f8e9625 */
[----:B------:R-:W-:Y:S01]  /*4240*/  @!P4 HADD2 R53, -R90.H0_H0, -RZ.H0_H0 ;  /* 0xa00000ff5a35c230 */ /* 0x000fe20000000900 */
[----:B------:R-:W2:Y:S01]  /*4250*/  LDSM.16.MT88.4 R44, [R126+0x7000] ;  /* 0x007000007e2c783b */ /* 0x000ea20000004200 */
[----:B-1----:R-:W-:Y:S01]  /*4260*/  HMMA.16816.F32 R72, R68, R4, R72 ;  /* 0x000000044448723c */ /* 0x002fe20000001848 */
[----:B------:R-:W-:Y:S01]  /*4270*/  PRMT R4, R29, 0x7632, R4 ;  /* 0x000076321d047816 */ /* 0x000fe20000000004 */
[----:B------:R-:W-:Y:S01]  /*4280*/  IMAD.MOV.U32 R146, RZ, RZ, R10 ;  /* 0x000000ffff927224 */ /* 0x000fe200078e000a */
[----:B------:R-:W-:Y:S02]  /*4290*/  LOP3.LUT R141, R36, UR9, R11, 0x96, !PT ;  /* 0x00000009248d7c12 */ /* 0x000fe4000f8e960b */
[----:B------:R-:W-:Y:S02]  /*42a0*/  LOP3.LUT R4, R4, 0xff, RZ, 0xc0, !PT ;  /* 0x000000ff04047812 */ /* 0x000fe400078ec0ff */
[C---:B------:R-:W-:Y:S01]  /*42b0*/  PRMT R107, R10.reuse, 0x7770, RZ ;  /* 0x000077700a6b7816 */ /* 0x040fe200000000ff */
[----:B------:R-:W-:Y:S01]  /*42c0*/  HMMA.16816.F32 R36, R12, R38, RZ ;  /* 0x000000260c24723c */ /* 0x000fe200000018ff */
[----:B------:R-:W-:-:S02]  /*42d0*/  PRMT R143, R10, 0x7771, RZ ;  /* 0x000077710a8f7816 */ /* 0x000fc400000000ff */
[C---:B------:R-:W-:Y:S02]  /*42e0*/  PRMT R148, R10.reuse, 0x7772, RZ ;  /* 0x000077720a947816 */ /* 0x040fe400000000ff */
[----:B------:R-:W-:Y:S02]  /*42f0*/  PRMT R99, R10, 0x7773, RZ ;  /* 0x000077730a637816 */ /* 0x000fe400000000ff */
[----:B------:R-:W-:Y:S01]  /*4300*/  ISETP.LE.U32.AND P3, PT, R4, UR29, PT ;  /* 0x0000001d04007c0c */ /* 0x000fe2000bf63070 */
[----:B------:R-:W1:Y:S01]  /*4310*/  LDSM.16.MT88.4 R8, [R126+0x7400] ;  /* 0x007400007e08783b */ /* 0x000e620000004200 */
[----:B------:R-:W-:Y:S02]  /*4320*/  @!P1 PRMT R34, R41, 0x5410, RZ ;  /* 0x0000541029229816 */ /* 0x000fe400000000ff */
[----:B------:R-:W-:Y:S02]  /*4330*/  @P6 PRMT R33, R40, 0x5410, RZ ;  /* 0x0000541028216816 */ /* 0x000fe400000000ff */
[----:B------:R-:W-:-:S02]  /*4340*/  @!P4 PRMT R90, R53, 0x5410, RZ ;  /* 0x00005410355ac816 */ /* 0x000fc400000000ff */
[----:B------:R-:W-:Y:S02]  /*4350*/  @!P2 PRMT R89, R52, 0x5410, RZ ;  /* 0x000054103459a816 */ /* 0x000fe400000000ff */
[----:B------:R-:W-:Y:S01]  /*4360*/  ISETP.LE.U32.AND P1, PT, R54, UR29, PT ;  /* 0x0000001d36007c0c */ /* 0x000fe2000bf23070 */
[----:B------:R-:W-:Y:S01]  /*4370*/  STG.E.U16 desc[UR24][R122.64], R90 ;  /* 0x0000005a7a007986 */ /* 0x000fe2000c101518 */
[----:B------:R-:W-:Y:S01]  /*4380*/  ISETP.LE.U32.AND P6, PT, R55, UR29, PT ;  /* 0x0000001d37007c0c */ /* 0x000fe2000bfc3070 */
[----:B------:R-:W-:Y:S01]  /*4390*/  @!P3 HADD2 R43, -R86.H0_H0, -RZ.H0_H0 ;  /* 0xa00000ff562bb230 */ /* 0x000fe20000000900 */
[----:B------:R-:W-:Y:S01]  /*43a0*/  @!P5 PRMT R35, R42, 0x5410, RZ ;  /* 0x000054102a23d816 */ /* 0x000fe200000000ff */
[----:B------:R-:W3:Y:S01]  /*43b0*/  LDSM.16.MT88.4 R52, [R124+0x7000] ;  /* 0x007000007c34783b */ /* 0x000ee20000004200 */
[----:B------:R-:W-:Y:S01]  /*43c0*/  ISETP.LE.U32.AND P5, PT, R152, UR29, PT ;  /* 0x0000001d98007c0c */ /* 0x000fe2000bfa3070 */
[----:B------:R-:W-:Y:S01]  /*43d0*/  HMMA.16816.F32 R36, R68, R6, R36 ;  /* 0x000000064424723c */ /* 0x000fe20000001824 */
[----:B------:R-:W-:Y:S01]  /*43e0*/  @!P3 PRMT R86, R43, 0x5410, RZ ;  /* 0x000054102b56b816 */ /* 0x000fe200000000ff */
[----:B------:R-:W4:Y:S01]  /*43f0*/  LDSM.16.MT88.4 R4, [R124+0x7400] ;  /* 0x007400007c04783b */ /* 0x000f220000004200 */
[----:B------:R-:W-:-:S02]  /*4400*/  ISETP.GT.U32.AND P4, PT, R154, UR29, PT ;  /* 0x0000001d9a007c0c */ /* 0x000fc4000bf84070 */
[----:B------:R-:W-:Y:S01]  /*4410*/  ISETP.GT.U32.AND P2, PT, R109, UR29, PT ;  /* 0x0000001d6d007c0c */ /* 0x000fe2000bf44070 */
[----:B------:R-:W-:Y:S01]  /*4420*/  @!P1 HADD2 R49, -R24.H0_H0, -RZ.H0_H0 ;  /* 0xa00000ff18319230 */ /* 0x000fe20000000900 */
[----:B------:R-:W-:Y:S01]  /*4430*/  ISETP.LE.U32.AND P3, PT, R147, UR29, PT ;  /* 0x0000001d93007c0c */ /* 0x000fe2000bf63070 */
[C---:B--2---:R-:W-:Y:S01]  /*4440*/  HMMA.16816.F32 R40, R12.reuse, R44, RZ ;  /* 0x0000002c0c28723c */ /* 0x044fe200000018ff */
[----:B------:R-:W-:Y:S01]  /*4450*/  @!P6 HADD2 R50, -R25.H0_H0, -RZ.H0_H0 ;  /* 0xa00000ff1932e230 */ /* 0x000fe20000000900 */
[----:B------:R-:W-:Y:S01]  /*4460*/  LOP3.LUT R147, R141, 0xff, RZ, 0xc0, !PT ;  /* 0x000000ff8d937812 */ /* 0x000fe200078ec0ff */
[----:B------:R-:W-:Y:S01]  /*4470*/  FFMA.FTZ R109, R104, UR31, -R135 ;  /* 0x0000001f686d7c23 */ /* 0x000fe20008010887 */
[----:B------:R-:W-:Y:S01]  /*4480*/  @!P5 HADD2 R51, -R26.H0_H0, -RZ.H0_H0 ;  /* 0xa00000ff1a33d230 */ /* 0x000fe20000000900 */
[----:B------:R-:W-:Y:S01]  /*4490*/  @!P1 PRMT R24, R49, 0x5410, RZ ;  /* 0x0000541031189816 */ /* 0x000fe200000000ff */
[----:B------:R-:W-:Y:S01]  /*44a0*/  STG.E.U16 desc[UR24][R122.64+0x2], R89 ;  /* 0x000002597a007986 */ /* 0x000fe2000c101518 */
[----:B------:R-:W-:Y:S01]  /*44b0*/  @!P6 PRMT R25, R50, 0x5410, RZ ;  /* 0x000054103219e816 */ /* 0x000fe200000000ff */
[----:B------:R-:W-:Y:S01]  /*44c0*/  HMMA.16816.F32 R44, R12, R46, RZ ;  /* 0x0000002e0c2c723c */ /* 0x000fe200000018ff */
[----:B------:R-:W-:Y:S01]  /*44d0*/  @!P5 PRMT R26, R51, 0x5410, RZ ;  /* 0x00005410331ad816 */ /* 0x000fe200000000ff */
[----:B------:R-:W-:Y:S01]  /*44e0*/  @P4 HADD2 R95, -R28.H0_H0, -RZ.H0_H0 ;  /* 0xa00000ff1c5f4230 */ /* 0x000fe20000000900 */
[----:B------:R-:W-:Y:S01]  /*44f0*/  ISETP.LE.U32.AND P5, PT, R101, UR29, PT ;  /* 0x0000001d65007c0c */ /* 0x000fe2000bfa3070 */
[----:B------:R-:W-:-:S02]  /*4500*/  @P2 HADD2 R94, -R27.H0_H0, -RZ.H0_H0 ;  /* 0xa00000ff1b5e2230 */ /* 0x000fc40000000900 */
[----:B------:R-:W-:Y:S01]  /*4510*/  IMAD.WIDE.U32 R50, R105, -0x2daee0ad, RZ ;  /* 0xd2511f5369327825 */ /* 0x000fe200078e00ff */
[----:B------:R-:W-:-:S03]  /*4520*/  ISETP.GT.U32.AND P6, PT, R97, UR29, PT ;  /* 0x0000001d61007c0c */ /* 0x000fc6000bfc4070 */
[--C-:B------:R-:W-:Y:S01]  /*4530*/  FFMA.FTZ R97, R100, UR31, -R137.reuse ;  /* 0x0000001f64617c23 */ /* 0x100fe20008010889 */
[----:B------:R-:W-:Y:S01]  /*4540*/  @P4 PRMT R28, R95, 0x5410, RZ ;  /* 0x000054105f1c4816 */ /* 0x000fe200000000ff */
[--C-:B------:R-:W-:Y:S01]  /*4550*/  FFMA.FTZ R100, R98, UR31, -R137.reuse ;  /* 0x0000001f62647c23 */ /* 0x100fe20008010889 */
[----:B------:R-:W-:Y:S01]  /*4560*/  @P2 PRMT R27, R94, 0x5410, RZ ;  /* 0x000054105e1b2816 */ /* 0x000fe200000000ff */
[----:B------:R-:W-:Y:S01]  /*4570*/  FFMA.FTZ R94, R108, UR31, -R137 ;  /* 0x0000001f6c5e7c23 */ /* 0x000fe20008010889 */
[----:B------:R-:W-:Y:S01]  /*4580*/  ISETP.GT.U32.AND P4, PT, R103, UR29, PT ;  /* 0x0000001d67007c0c */ /* 0x000fe2000bf84070 */
[C---:B-1----:R-:W-:Y:S01]  /*4590*/  HMMA.16816.F32 R40, R68.reuse, R8, R40 ;  /* 0x000000084428723c */ /* 0x042fe20000001828 */
[----:B------:R-:W-:Y:S01]  /*45a0*/  ISETP.GT.U32.AND P2, PT, R138, UR29, PT ;  /* 0x0000001d8a007c0c */ /* 0x000fe2000bf44070 */
[----:B------:R-:W-:Y:S01]  /*45b0*/  MUFU.EX2 R97, R97 ;  /* 0x0000006100617308 */ /* 0x000fe20000000800 */
[----:B------:R-:W-:Y:S01]  /*45c0*/  @!P5 HADD2 R48, -R23.H0_H0, -RZ.H0_H0 ;  /* 0xa00000ff1730d230 */ /* 0x000fe20000000900 */
[----:B------:R-:W-:Y:S01]  /*45d0*/  LOP3.LUT R138, R150, UR8, R51, 0x96, !PT ;  /* 0x00000008968a7c12 */ /* 0x000fe2000f8e9633 */
[----:B------:R-:W-:Y:S01]  /*45e0*/  FFMA.FTZ R95, R96, UR31, -R137 ;  /* 0x0000001f605f7c23 */ /* 0x000fe20008010889 */
[C---:B------:R-:W-:Y:S01]  /*45f0*/  PRMT R8, R50.reuse, 0x7770, RZ ;  /* 0x0000777032087816 */ /* 0x040fe200000000ff */
[----:B------:R-:W-:Y:S01]  /*4600*/  @P6 HADD2 R62, -R29.H0_H0, -RZ.H0_H0 ;  /* 0xa00000ff1d3e6230 */ /* 0x000fe20000000900 */
[----:B------:R-:W-:Y:S01]  /*4610*/  HMMA.16816.F32 R44, R68, R10, R44 ;  /* 0x0000000a442c723c */ /* 0x000fe2000000182c */
[C---:B------:R-:W-:Y:S01]  /*4620*/  PRMT R150, R50.reuse, 0x7773, RZ ;  /* 0x0000777332967816 */ /* 0x040fe200000000ff */
[----:B------:R-:W-:Y:S01]  /*4630*/  IMAD.MOV.U32 R10, RZ, RZ, R50 ;  /* 0x000000ffff0a7224 */ /* 0x000fe200078e0032 */
[C---:B------:R-:W-:Y:S01]  /*4640*/  PRMT R145, R50.reuse, 0x7772, RZ ;  /* 0x0000777232917816 */ /* 0x040fe200000000ff */
[----:B------:R-:W-:Y:S01]  /*4650*/  @P4 HADD2 R66, -R31.H0_H0, -RZ.H0_H0 ;  /* 0xa00000ff1f424230 */ /* 0x000fe20000000900 */
[----:B------:R-:W-:Y:S01]  /*4660*/  PRMT R9, R50, 0x7771, RZ ;  /* 0x0000777132097816 */ /* 0x000fe200000000ff */
[----:B------:R-:W1:Y:S01]  /*4670*/  MUFU.EX2 R94, R94 ;  /* 0x0000005e005e7308 */ /* 0x000e620000000800 */
[----:B------:R-:W-:Y:S01]  /*4680*/  @!P5 PRMT R23, R48, 0x5410, RZ ;  /* 0x000054103017d816 */ /* 0x000fe200000000ff */
[----:B------:R-:W-:Y:S01]  /*4690*/  @P2 HADD2 R63, -R30.H0_H0, -RZ.H0_H0 ;  /* 0xa00000ff1e3f2230 */ /* 0x000fe20000000900 */
[C---:B---3--:R-:W-:Y:S01]  /*46a0*/  HMMA.16816.F32 R48, R12.reuse, R52, RZ ;  /* 0x000000340c30723c */ /* 0x048fe200000018ff */
[----:B------:R-:W-:Y:S01]  /*46b0*/  @P4 PRMT R31, R66, 0x5410, RZ ;  /* 0x00005410421f4816 */ /* 0x000fe200000000ff */
[--C-:B------:R-:W-:Y:S01]  /*46c0*/  FFMA.FTZ R101, R144, UR31, -R135.reuse ;  /* 0x0000001f90657c23 */ /* 0x100fe20008010887 */
[----:B------:R-:W-:Y:S01]  /*46d0*/  ISETP.LE.U32.AND P4, PT, R8, UR29, PT ;  /* 0x0000001d08007c0c */ /* 0x000fe2000bf83070 */
[--C-:B------:R-:W-:Y:S01]  /*46e0*/  FFMA.FTZ R96, R106, UR31, -R135.reuse ;  /* 0x0000001f6a607c23 */ /* 0x100fe20008010887 */
[----:B------:R-:W-:Y:S01]  /*46f0*/  LOP3.LUT R8, R141, 0xffff, RZ, 0xc0, !PT ;  /* 0x0000ffff8d087812 */ /* 0x000fe200078ec0ff */
[----:B------:R-:W-:Y:S01]  /*4700*/  MUFU.EX2 R95, R95 ;  /* 0x0000005f005f7308 */ /* 0x000fe20000000800 */
[----:B------:R-:W-:Y:S01]  /*4710*/  @P2 PRMT R30, R63, 0x5410, RZ ;  /* 0x000054103f1e2816 */ /* 0x000fe200000000ff */
[----:B------:R-:W-:Y:S01]  /*4720*/  HMMA.16816.F32 R52, R12, R54, RZ ;  /* 0x000000360c34723c */ /* 0x000fe200000018ff */
[----:B------:R-:W-:Y:S01]  /*4730*/  @P6 PRMT R29, R62, 0x5410, RZ ;  /* 0x000054103e1d6816 */ /* 0x000fe200000000ff */
[----:B------:R-:W-:Y:S01]  /*4740*/  FFMA.FTZ R108, R102, UR31, -R135 ;  /* 0x0000001f666c7c23 */ /* 0x000fe20008010887 */
[----:B------:R-:W-:Y:S01]  /*4750*/  ISETP.LE.U32.AND P2, PT, R147, UR29, PT ;  /* 0x0000001d93007c0c */ /* 0x000fe2000bf43070 */
[----:B------:R-:W-:Y:S01]  /*4760*/  @!P3 HADD2 R67, -R32.H0_H0, -RZ.H0_H0 ;  /* 0xa00000ff2043b230 */ /* 0x000fe20000000900 */
[----:B------:R-:W-:Y:S01]  /*4770*/  ISETP.GT.U32.AND P5, PT, R99, UR29, PT ;  /* 0x0000001d63007c0c */ /* 0x000fe2000bfa4070 */
[----:B------:R-:W2:Y:S01]  /*4780*/  MUFU.EX2 R100, R100 ;  /* 0x0000006400647308 */ /* 0x000ea20000000800 */
[----:B------:R-:W-:Y:S01]  /*4790*/  PRMT R11, R148, 0x5410, R99 ;  /* 0x00005410940b7816 */ /* 0x000fe20000000063 */
[----:B------:R-:W-:Y:S01]  /*47a0*/  FFMA.FTZ R135, R116, UR31, -R135 ;  /* 0x0000001f74877c23 */ /* 0x000fe20008010887 */
[----:B-1----:R-:W-:-:S02]  /*47b0*/  F2FP.F16.F32.PACK_AB R99, R97, R94 ;  /* 0x0000005e6163723e */ /* 0x002fc400000000ff */
[----:B------:R-:W-:Y:S01]  /*47c0*/  @!P3 PRMT R32, R67, 0x5410, RZ ;  /* 0x000054104320b816 */ /* 0x000fe200000000ff */
[C---:B----4-:R-:W-:Y:S01]  /*47d0*/  HMMA.16816.F32 R48, R68.reuse, R4, R48 ;  /* 0x000000044430723c */ /* 0x050fe20000001830 */
[----:B------:R-:W-:Y:S01]  /*47e0*/  SHF.R.U32.HI R4, RZ, 0x8, R8 ;  /* 0x00000008ff047819 */ /* 0x000fe20000011608 */
[----:B------:R-:W-:Y:S01]  /*47f0*/  MUFU.EX2 R101, R101 ;  /* 0x0000006500657308 */ /* 0x000fe20000000800 */
[C---:B------:R-:W-:Y:S01]  /*4800*/  PRMT R98, R99.reuse, 0x7632, R98 ;  /* 0x0000763263627816 */ /* 0x040fe20000000062 */
[----:B------:R-:W-:Y:S01]  /*4810*/  @!P2 HADD2 R61, -R99.H0_H0, -RZ.H0_H0 ;  /* 0xa00000ff633da230 */ /* 0x000fe20000000900 */
[----:B------:R-:W-:Y:S02]  /*4820*/  LOP3.LUT R5, R4, 0xffff, RZ, 0xc0, !PT ;  /* 0x0000ffff04057812 */ /* 0x000fe400078ec0ff */
[----:B------:R-:W-:Y:S01]  /*4830*/  PRMT R8, R99, 0x5410, R98 ;  /* 0x0000541063087816 */ /* 0x000fe20000000062 */
[----:B------:R-:W-:Y:S01]  /*4840*/  HMMA.16816.F32 R52, R68, R6, R52 ;  /* 0x000000064434723c */ /* 0x000fe20000001834 */
[----:B------:R-:W-:Y:S01]  /*4850*/  ISETP.LE.U32.AND P6, PT, R5, UR29, PT ;  /* 0x0000001d05007c0c */ /* 0x000fe2000bfc3070 */
[----:B------:R-:W1:Y:S01]  /*4860*/  MUFU.EX2 R96, R96 ;  /* 0x0000006000607308 */ /* 0x000e620000000800 */
[----:B------:R-:W-:-:S02]  /*4870*/  @!P2 PRMT R99, R61, 0x5410, RZ ;  /* 0x000054103d63a816 */ /* 0x000fc400000000ff */
[----:B------:R-:W-:Y:S02]  /*4880*/  PRMT R147, R147, 0x5410, R4 ;  /* 0x0000541093937816 */ /* 0x000fe40000000004 */
[----:B------:R-:W-:Y:S02]  /*4890*/  PRMT R5, R141, 0x7632, R5 ;  /* 0x000076328d057816 */ /* 0x000fe40000000005 */
[--C-:B------:R-:W-:Y:S01]  /*48a0*/  SHF.R.U32.HI R4, RZ, 0x10, R141.reuse ;  /* 0x00000010ff047819 */ /* 0x100fe2000001168d */
[----:B------:R-:W-:Y:S01]  /*48b0*/  MUFU.EX2 R109, R109 ;  /* 0x0000006d006d7308 */ /* 0x000fe20000000800 */
[----:B------:R-:W-:Y:S02]  /*48c0*/  LOP3.LUT R5, R5, 0xff, RZ, 0xc0, !PT ;  /* 0x000000ff05057812 */ /* 0x000fe400078ec0ff */
[----:B------:R-:W-:Y:S01]  /*48d0*/  LOP3.LUT R4, R4, 0xff, RZ, 0xc0, !PT ;  /* 0x000000ff04047812 */ /* 0x000fe200078ec0ff */
[----:B------:R-:W-:Y:S01]  /*48e0*/  @!P6 HADD2 R60, -R98.H0_H0, -RZ.H0_H0 ;  /* 0xa00000ff623ce230 */ /* 0x000fe20000000900 */
[----:B------:R-:W-:-:S02]  /*48f0*/  SHF.R.U32.HI R141, RZ, 0x18, R141 ;  /* 0x00000018ff8d7819 */ /* 0x000fc4000001168d */
[----:B------:R-:W-:Y:S01]  /*4900*/  ISETP.LE.U32.AND P2, PT, R5, UR29, PT ;  /* 0x0000001d05007c0c */ /* 0x000fe2000bf43070 */
[----:B------:R-:W3:Y:S01]  /*4910*/  MUFU.EX2 R108, R108 ;  /* 0x0000006c006c7308 */ /* 0x000ee20000000800 */
[----:B------:R-:W-:Y:S02]  /*4920*/  @!P6 PRMT R98, R60, 0x5410, RZ ;  /* 0x000054103c62e816 */ /* 0x000fe400000000ff */
[----:B------:R-:W4:Y:S01]  /*4930*/  LDSM.16.MT88.4 R60, [R126+0x8000] ;  /* 0x008000007e3c783b */ /* 0x000f220000004200 */
[----:B------:R-:W-:Y:S02]  /*4940*/  ISETP.GT.U32.AND P6, PT, R143, UR29, PT ;  /* 0x0000001d8f007c0c */ /* 0x000fe4000bfc4070 */
[----:B------:R-:W-:Y:S02]  /*4950*/  PRMT R149, R4, 0x5410, R141 ;  /* 0x0000541004957816 */ /* 0x000fe4000000008d */
[----:B------:R-:W5:Y:S01]  /*4960*/  LDSM.16.MT88.4 R4, [R126+0x8400] ;  /* 0x008400007e04783b */ /* 0x000f620000004200 */
[----:B------:R-:W-:Y:S01]  /*4970*/  ISETP.LE.U32.AND P1, PT, R107, UR29, PT ;  /* 0x0000001d6b007c0c */ /* 0x000fe2000bf23070 */
[----:B------:R-:W5:Y:S01]  /*4980*/  MUFU.EX2 R135, R135 ;  /* 0x0000008700877308 */ /* 0x000f620000000800 */
[----:B------:R-:W-:-:S02]  /*4990*/  ISETP.GT.U32.AND P3, PT, R148, UR29, PT ;  /* 0x0000001d94007c0c */ /* 0x000fc4000bf64070 */
[----:B--2---:R-:W-:Y:S02]  /*49a0*/  F2FP.F16.F32.PACK_AB R104, R100, R95 ;  /* 0x0000005f6468723e */ /* 0x004fe400000000ff */
[----:B-1----:R-:W-:Y:S01]  /*49b0*/  F2FP.F16.F32.PACK_AB R107, R96, R101 ;  /* 0x00000065606b723e */ /* 0x002fe200000000ff */
[----:B------:R-:W-:Y:S01]  /*49c0*/  FADD.FTZ R101, R101, R88 ;  /* 0x0000005865657221 */ /* 0x000fe20000010000 */
[----:B------:R-:W-:Y:S02]  /*49d0*/  PRMT R105, R104, 0x7632, R105 ;  /* 0x0000763268697816 */ /* 0x000fe40000000069 */
[----:B---3--:R-:W-:Y:S01]  /*49e0*/  F2FP.F16.F32.PACK_AB R103, R108, R109 ;  /* 0x0000006d6c67723e */ /* 0x008fe200000000ff */
[----:B------:R-:W-:Y:S01]  /*49f0*/  @!P2 HADD2 R59, -R107.H0_H0, -RZ.H0_H0 ;  /* 0xa00000ff6b3ba230 */ /* 0x000fe20000000900 */
[----:B------:R-:W-:Y:S01]  /*4a00*/  LOP3.LUT R146, R146, 0xff, RZ, 0xc0, !PT ;  /* 0x000000ff92927812 */ /* 0x000fe200078ec0ff */
[----:B------:R-:W-:Y:S01]  /*4a10*/  @P6 HADD2 R57, -R105.H0_H0, -RZ.H0_H0 ;  /* 0xa00000ff69396230 */ /* 0x000fe20000000900 */
[----:B------:R-:W-:Y:S01]  /*4a20*/  PRMT R106, R107, 0x7632, R106 ;  /* 0x000076326b6a7816 */ /* 0x000fe2000000006a */
[----:B------:R-:W-:Y:S01]  /*4a30*/  @!P1 HADD2 R58, -R104.H0_H0, -RZ.H0_H0 ;  /* 0xa00000ff683a9230 */ /* 0x000fe20000000900 */
[----:B------:R-:W-:Y:S01]  /*4a40*/  PRMT R143, R146, 0x5410, R143 ;  /* 0x00005410928f7816 */ /* 0x000fe2000000008f */
[----:B------:R-:W-:Y:S01]  /*4a50*/  @P3 HADD2 R56, -R103.H0_H0, -RZ.H0_H0 ;  /* 0xa00000ff67383230 */ /* 0x000fe20000000900 */
[----:B------:R-:W-:Y:S01]  /*4a60*/  PRMT R102, R103, 0x7632, R102 ;  /* 0x0000763267667816 */ /* 0x000fe20000000066 */
[----:B------:R-:W-:Y:S01]  /*4a70*/  FADD.FTZ R96, R96, R101 ;  /* 0x0000006560607221 */ /* 0x000fe20000010000 */
[----:B------:R-:W-:-:S02]  /*4a80*/  PRMT R146, R104, 0x5410, R105 ;  /* 0x0000541068927816 */ /* 0x000fc40000000069 */
[----:B------:R-:W-:Y:S01]  /*4a90*/  @P6 PRMT R105, R57, 0x5410, RZ ;  /* 0x0000541039696816 */ /* 0x000fe200000000ff */
[----:B------:R-:W-:Y:S01]  /*4aa0*/  @P5 HADD2 R18, -R102.H0_H0, -RZ.H0_H0 ;  /* 0xa00000ff66125230 */ /* 0x000fe20000000900 */
[----:B------:R-:W-:Y:S01]  /*4ab0*/  ISETP.LE.U32.AND P6, PT, R141, UR29, PT ;  /* 0x0000001d8d007c0c */ /* 0x000fe2000bfc3070 */
[----:B------:R-:W-:Y:S01]  /*4ac0*/  FADD.FTZ R109, R109, R96 ;  /* 0x000000606d6d7221 */ /* 0x000fe20000010000 */
[----:B------:R-:W-:Y:S02]  /*4ad0*/  PRMT R144, R107, 0x5410, R106 ;  /* 0x000054106b907816 */ /* 0x000fe4000000006a */
[----:B------:R-:W-:Y:S01]  /*4ae0*/  PRMT R141, R103, 0x5410, R102 ;  /* 0x00005410678d7816 */ /* 0x000fe20000000066 */
[----:B------:R-:W-:Y:S01]  /*4af0*/  FADD.FTZ R109, R108, R109 ;  /* 0x0000006d6c6d7221 */ /* 0x000fe20000010000 */
[----:B------:R-:W-:Y:S02]  /*4b00*/  @!P2 PRMT R107, R59, 0x5410, RZ ;  /* 0x000054103b6ba816 */ /* 0x000fe400000000ff */
[----:B------:R-:W-:-:S02]  /*4b10*/  @!P1 PRMT R104, R58, 0x5410, RZ ;  /* 0x000054103a689816 */ /* 0x000fc400000000ff */
[----:B------:R-:W-:Y:S02]  /*4b20*/  @P3 PRMT R103, R56, 0x5410, RZ ;  /* 0x0000541038673816 */ /* 0x000fe400000000ff */
[C---:B----4-:R-:W-:Y:S01]  /*4b30*/  HMMA.16816.F32 R56, R12.reuse, R60, RZ ;  /* 0x0000003c0c38723c */ /* 0x050fe200000018ff */
[----:B------:R-:W-:Y:S01]  /*4b40*/  @!P6 HADD2 R19, -R106.H0_H0, -RZ.H0_H0 ;  /* 0xa00000ff6a13e230 */ /* 0x000fe20000000900 */
[----:B------:R-:W-:Y:S02]  /*4b50*/  @P5 PRMT R102, R18, 0x5410, RZ ;  /* 0x0000541012665816 */ /* 0x000fe400000000ff */
[----:B------:R-:W-:Y:S02]  /*4b60*/  F2FP.F16.F32.PACK_AB R117, R110, R115 ;  /* 0x000000736e75723e */ /* 0x000fe400000000ff */
[----:B------:R-:W-:Y:S02]  /*4b70*/  @!P6 PRMT R106, R19, 0x5410, RZ ;  /* 0x00005410136ae816 */ /* 0x000fe400000000ff */
[----:B------:R-:W-:Y:S01]  /*4b80*/  HMMA.16816.F32 R60, R12, R62, RZ ;  /* 0x0000003e0c3c723c */ /* 0x000fe200000018ff */
[----:B------:R-:W-:-:S02]  /*4b90*/  LOP3.LUT R19, R138, 0xffff, RZ, 0xc0, !PT ;  /* 0x0000ffff8a137812 */ /* 0x000fc400078ec0ff */
[C---:B------:R-:W-:Y:S01]  /*4ba0*/  F2FP.F16.F32.PACK_AB R116, R111.reuse, R112 ;  /* 0x000000706f74723e */ /* 0x040fe200000000ff */
[----:B------:R-:W-:Y:S01]  /*4bb0*/  FADD.FTZ R112, R112, R109 ;  /* 0x0000006d70707221 */ /* 0x000fe20000010000 */
[----:B------:R-:W-:Y:S02]  /*4bc0*/  SHF.R.U32.HI R19, RZ, 0x8, R19 ;  /* 0x00000008ff137819 */ /* 0x000fe40000011613 */
[----:B------:R-:W-:Y:S01]  /*4bd0*/  F2FP.F16.F32.PACK_AB R119, R188, R113 ;  /* 0x00000071bc77723e */ /* 0x000fe200000000ff */
[----:B------:R-:W-:Y:S01]  /*4be0*/  FADD.FTZ R111, R111, R112 ;  /* 0x000000706f6f7221 */ /* 0x000fe20000010000 */
[----:B------:R-:W-:Y:S02]  /*4bf0*/  LOP3.LUT R10, R10, 0xff, RZ, 0xc0, !PT ;  /* 0x000000ff0a0a7812 */ /* 0x000fe400078ec0ff */
[----:B------:R-:W-:Y:S01]  /*4c00*/  PRMT R133, R116, 0x7632, R133 ;  /* 0x0000763274857816 */ /* 0x000fe20000000085 */
[C---:B-----5:R-:W-:Y:S01]  /*4c10*/  HMMA.16816.F32 R56, R68.reuse, R4, R56 ;  /* 0x000000044438723c */ /* 0x060fe20000001838 */
[----:B------:R-:W-:Y:S01]  /*4c20*/  LOP3.LUT R4, R138, 0xff, RZ, 0xc0, !PT ;  /* 0x000000ff8a047812 */ /* 0x000fe200078ec0ff */
[----:B------:R-:W-:Y:S01]  /*4c30*/  FADD.FTZ R5, R131, R136 ;  /* 0x0000008883057221 */ /* 0x000fe20000010000 */
[----:B------:R-:W-:Y:S01]  /*4c40*/  F2FP.F16.F32.PACK_AB R137, R135, R118 ;  /* 0x000000768789723e */ /* 0x000fe200000000ff */
[----:B------:R-:W-:Y:S01]  /*4c50*/  @!P4 HADD2 R16, -R119.H0_H0, -RZ.H0_H0 ;  /* 0xa00000ff7710c230 */ /* 0x000fe20000000900 */
[----:B------:R-:W-:Y:S01]  /*4c60*/  ISETP.LE.U32.AND P5, PT, R4, UR29, PT ;  /* 0x0000001d04007c0c */ /* 0x000fe2000bfa3070 */
[----:B------:R-:W-:Y:S01]  /*4c70*/  FADD.FTZ R5, R114, R5 ;  /* 0x0000000572057221 */ /* 0x000fe20000010000 */
[----:B------:R-:W-:Y:S01]  /*4c80*/  PRMT R114, R117, 0x7632, R114 ;  /* 0x0000763275727816 */ /* 0x000fe20000000072 */
[----:B------:R-:W-:Y:S01]  /*4c90*/  HMMA.16816.F32 R60, R68, R6, R60 ;  /* 0x00000006443c723c */ /* 0x000fe2000000183c */
[----:B------:R-:W-:Y:S01]  /*4ca0*/  LOP3.LUT R6, R19, 0xffff, RZ, 0xc0, !PT ;  /* 0x0000ffff13067812 */ /* 0x000fe200078ec0ff */
[----:B------:R-:W-:Y:S01]  /*4cb0*/  FADD.FTZ R134, R134, R5 ;  /* 0x0000000586867221 */ /* 0x000fe20000010000 */
[----:B------:R-:W-:Y:S01]  /*4cc0*/  PRMT R18, R117, 0x5410, R114 ;  /* 0x0000541075127816 */ /* 0x000fe20000000072 */
[----:B------:R-:W-:Y:S01]  /*4cd0*/  FADD.FTZ R118, R118, R111 ;  /* 0x0000006f76767221 */ /* 0x000fe20000010000 */
[----:B------:R-:W-:Y:S01]  /*4ce0*/  ISETP.LE.U32.AND P6, PT, R6, UR29, PT ;  /* 0x0000001d06007c0c */ /* 0x000fe2000bfc3070 */
[----:B------:R-:W-:Y:S01]  /*4cf0*/  FADD.FTZ R93, R93, R134 ;  /* 0x000000865d5d7221 */ /* 0x000fe20000010000 */
[----:B------:R-:W-:Y:S01]  /*4d00*/  PRMT R6, R138, 0x7632, R6 ;  /* 0x000076328a067816 */ /* 0x000fe20000000006 */
[----:B------:R-:W-:Y:S01]  /*4d10*/  FADD.FTZ R190, R135, R118 ;  /* 0x0000007687be7221 */ /* 0x000fe20000010000 */
[----:B------:R-:W-:Y:S01]  /*4d20*/  PRMT R19, R4, 0x5410, R19 ;  /* 0x0000541004137816 */ /* 0x000fe20000000013 */
[----:B------:R-:W-:Y:S01]  /*4d30*/  @!P5 HADD2 R65, -R117.H0_H0, -RZ.H0_H0 ;  /* 0xa00000ff7541d230 */ /* 0x000fe20000000900 */
[----:B------:R-:W-:Y:S01]  /*4d40*/  LOP3.LUT R6, R6, 0xff, RZ, 0xc0, !PT ;  /* 0x000000ff06067812 */ /* 0x000fe200078ec0ff */
[----:B------:R-:W-:Y:S01]  /*4d50*/  FADD.FTZ R92, R92, R93 ;  /* 0x0000005d5c5c7221 */ /* 0x000fe20000010000 */
[----:B------:R-:W-:-:S02]  /*4d60*/  ISETP.GT.U32.AND P2, PT, R145, UR29, PT ;  /* 0x0000001d91007c0c */ /* 0x000fc4000bf44070 */
[----:B------:R-:W-:Y:S01]  /*4d70*/  @!P5 PRMT R117, R65, 0x5410, RZ ;  /* 0x000054104175d816 */ /* 0x000fe200000000ff */
[----:B------:R-:W-:Y:S01]  /*4d80*/  FADD.FTZ R87, R87, R92 ;  /* 0x0000005c57577221 */ /* 0x000fe20000010000 */
[----:B------:R-:W-:Y:S01]  /*4d90*/  ISETP.LE.U32.AND P5, PT, R6, UR29, PT ;  /* 0x0000001d06007c0c */ /* 0x000fe2000bfa3070 */
[----:B------:R-:W-:Y:S01]  /*4da0*/  @!P6 HADD2 R64, -R114.H0_H0, -RZ.H0_H0 ;  /* 0xa00000ff7240e230 */ /* 0x000fe20000000900 */
[----:B------:R-:W1:Y:S01]  /*4db0*/  LDSM.16.MT88.4 R4, [R124+0x8000] ;  /* 0x008000007c04783b */ /* 0x000e620000004200 */
[----:B------:R-:W-:Y:S01]  /*4dc0*/  PRMT R131, R119, 0x7632, R131 ;  /* 0x0000763277837816 */ /* 0x000fe20000000083 */
[----:B------:R-:W-:Y:S01]  /*4dd0*/  FADD.FTZ R94, R94, R87 ;  /* 0x000000575e5e7221 */ /* 0x000fe20000010000 */
[----:B------:R-:W-:Y:S02]  /*4de0*/  PRMT R145, R145, 0x5410, R150 ;  /* 0x0000541091917816 */ /* 0x000fe40000000096 */
[----:B------:R-:W-:Y:S01]  /*4df0*/  PRMT R151, R10, 0x5410, R9 ;  /* 0x000054100a977816 */ /* 0x000fe20000000009 */
[----:B------:R-:W-:Y:S01]  /*4e00*/  FADD.FTZ R94, R97, R94 ;  /* 0x0000005e615e7221 */ /* 0x000fe20000010000 */
[----:B------:R-:W-:Y:S01]  /*4e10*/  PRMT R139, R116, 0x5410, R133 ;  /* 0x00005410748b7816 */ /* 0x000fe20000000085 */
[----:B------:R-:W-:Y:S01]  /*4e20*/  @P2 HADD2 R20, -R137.H0_H0, -RZ.H0_H0 ;  /* 0xa00000ff89142230 */ /* 0x000fe20000000900 */
[----:B------:R-:W-:Y:S01]  /*4e30*/  PRMT R136, R137, 0x7632, R136 ;  /* 0x0000763289887816 */ /* 0x000fe20000000088 */
[----:B------:R-:W-:Y:S01]  /*4e40*/  FADD.FTZ R95, R95, R94 ;  /* 0x0000005e5f5f7221 */ /* 0x000fe20000010000 */
[----:B------:R-:W-:Y:S01]  /*4e50*/  @!P5 HADD2 R17, -R116.H0_H0, -RZ.H0_H0 ;  /* 0xa00000ff7411d230 */ /* 0x000fe20000000900 */
[----:B------:R-:W-:-:S02]  /*4e60*/  @!P6 PRMT R114, R64, 0x5410, RZ ;  /* 0x000054104072e816 */ /* 0x000fc400000000ff */
[----:B------:R-:W-:Y:S01]  /*4e70*/  HSET2.LE.AND R19, R19, R176, PT ;  /* 0x000000b013137233 */ /* 0x000fe20003803000 */
[----:B------:R-:W-:Y:S01]  /*4e80*/  FADD.FTZ R100, R100, R95 ;  /* 0x0000005f64647221 */ /* 0x000fe20000010000 */
[----:B------:R-:W-:Y:S02]  /*4e90*/  @!P5 PRMT R116, R17, 0x5410, RZ ;  /* 0x000054101174d816 */ /* 0x000fe400000000ff */
[----:B------:R-:W-:Y:S01]  /*4ea0*/  PRMT R17, R119, 0x5410, R131 ;  /* 0x0000541077117816 */ /* 0x000fe20000000083 */
[----:B------:R-:W-:Y:S01]  /*4eb0*/  FADD.FTZ R115, R115, R100 ;  /* 0x0000006473737221 */ /* 0x000fe20000010000 */
[----:B------:R-:W-:Y:S02]  /*4ec0*/  @!P4 PRMT R119, R16, 0x5410, RZ ;  /* 0x000054101077c816 */ /* 0x000fe400000000ff */
[----:B------:R-:W-:Y:S01]  /*4ed0*/  PRMT R16, R137, 0x5410, R136 ;  /* 0x0000541089107816 */ /* 0x000fe20000000088 */
[----:B------:R-:W-:Y:S01]  /*4ee0*/  FADD.FTZ R110, R110, R115 ;  /* 0x000000736e6e7221 */ /* 0x000fe20000010000 */
[----:B------:R-:W-:-:S02]  /*4ef0*/  ISETP.GT.U32.AND P3, PT, R9, UR29, PT ;  /* 0x0000001d09007c0c */ /* 0x000fc4000bf64070 */
[--C-:B------:R-:W-:Y:S01]  /*4f00*/  HSET2.LE.AND R147, R147, R176.reuse, PT ;  /* 0x000000b093937233 */ /* 0x100fe20003803000 */
[----:B------:R-:W-:Y:S01]  /*4f10*/  FADD.FTZ R113, R113, R110 ;  /* 0x0000006e71717221 */ /* 0x000fe20000010000 */
[--C-:B------:R-:W-:Y:S02]  /*4f20*/  HSET2.LE.AND R9, R149, R176.reuse, PT ;  /* 0x000000b095097233 */ /* 0x100fe40003803000 */
[--C-:B------:R-:W-:Y:S01]  /*4f30*/  HSET2.LE.AND R143, R143, R176.reuse, PT ;  /* 0x000000b08f8f7233 */ /* 0x100fe20003803000 */
[----:B------:R-:W-:Y:S01]  /*4f40*/  FADD.FTZ R188, R188, R113 ;  /* 0x00000071bcbc7221 */ /* 0x000fe20000010000 */
[----:B------:R-:W-:Y:S02]  /*4f50*/  LOP3.LUT R8, R8, R147, RZ, 0xc0, !PT ;  /* 0x0000009308087212 */ /* 0x000fe400078ec0ff */
[----:B------:R-:W-:Y:S02]  /*4f60*/  LOP3.LUT R9, R144, R9, RZ, 0xc0, !PT ;  /* 0x0000000990097212 */ /* 0x000fe400078ec0ff */
[----:B------:R-:W-:Y:S01]  /*4f70*/  LOP3.LUT R10, R146, R143, RZ, 0xc0, !PT ;  /* 0x0000008f920a7212 */ /* 0x000fe200078ec0ff */
[----:B------:R-:W-:Y:S01]  /*4f80*/  @P3 HADD2 R21, -R131.H0_H0, -RZ.H0_H0 ;  /* 0xa00000ff83153230 */ /* 0x000fe20000000900 */
[----:B------:R-:W-:Y:S01]  /*4f90*/  ISETP.GT.U32.AND P1, PT, R150, UR29, PT ;  /* 0x0000001d96007c0c */ /* 0x000fe2000bf24070 */
[----:B-1----:R-:W-:Y:S01]  /*4fa0*/  HMMA.16816.F32 R64, R12, R4, RZ ;  /* 0x000000040c40723c */ /* 0x002fe200000018ff */
[----:B------:R-:W-:-:S02]  /*4fb0*/  HSET2.LE.AND R4, R11, R176, PT ;  /* 0x000000b00b047233 */ /* 0x000fc40003803000 */
[--C-:B------:R-:W-:Y:S02]  /*4fc0*/  SHF.R.U32.HI R5, RZ, 0x10, R138.reuse ;  /* 0x00000010ff057819 */ /* 0x100fe4000001168a */
[----:B------:R-:W-:Y:S02]  /*4fd0*/  SHF.R.U32.HI R138, RZ, 0x18, R138 ;  /* 0x00000018ff8a7819 */ /* 0x000fe4000001168a */
[----:B------:R-:W-:Y:S01]  /*4fe0*/  LOP3.LUT R11, R141, R4, RZ, 0xc0, !PT ;  /* 0x000000048d0b7212 */ /* 0x000fe200078ec0ff */
[----:B------:R-:W-:Y:S01]  /*4ff0*/  HMMA.16816.F32 R12, R12, R6, RZ ;  /* 0x000000060c0c723c */ /* 0x000fe200000018ff */
[--C-:B------:R-:W-:Y:S02]  /*5000*/  HSET2.LE.AND R6, R151, R176.reuse, PT ;  /* 0x000000b097067233 */ /* 0x100fe40003803000 */
[----:B------:R-:W-:Y:S01]  /*5010*/  HSET2.LE.AND R7, R145, R176, PT ;  /* 0x000000b091077233 */ /* 0x000fe20003803000 */
[----:B------:R-:W-:Y:S01]  /*5020*/  @P1 HADD2 R3, -R136.H0_H0, -RZ.H0_H0 ;  /* 0xa00000ff88031230 */ /* 0x000fe20000000900 */
[----:B------:R-:W-:-:S02]  /*5030*/  LOP3.LUT R4, R18, R19, RZ, 0xc0, !PT ;  /* 0x0000001312047212 */ /* 0x000fc400078ec0ff */
[----:B------:R-:W-:Y:S02]  /*5040*/  LOP3.LUT R6, R17, R6, RZ, 0xc0, !PT ;  /* 0x0000000611067212 */ /* 0x000fe400078ec0ff */
[----:B------:R-:W-:Y:S02]  /*5050*/  LOP3.LUT R7, R16, R7, RZ, 0xc0, !PT ;  /* 0x0000000710077212 */ /* 0x000fe400078ec0ff */
[----:B------:R-:W1:Y:S01]  /*5060*/  LDSM.16.MT88.4 R16, [R124+0x8400] ;  /* 0x008400007c10783b */ /* 0x000e620000004200 */
[----:B------:R-:W-:Y:S02]  /*5070*/  LOP3.LUT R5, R5, 0xff, RZ, 0xc0, !PT ;  /* 0x000000ff05057812 */ /* 0x000fe400078ec0ff */
[----:B------:R-:W-:Y:S02]  /*5080*/  ISETP.LE.U32.AND P4, PT, R138, UR29, PT ;  /* 0x0000001d8a007c0c */ /* 0x000fe4000bf83070 */
[----:B------:R-:W-:Y:S02]  /*5090*/  PRMT R5, R5, 0x5410, R138 ;  /* 0x0000541005057816 */ /* 0x000fe4000000008a */
[----:B------:R-:W-:-:S02]  /*50a0*/  @P3 PRMT R131, R21, 0x5410, RZ ;  /* 0x0000541015833816 */ /* 0x000fc400000000ff */
[----:B------:R-:W-:Y:S02]  /*50b0*/  @P1 PRMT R136, R3, 0x5410, RZ ;  /* 0x0000541003881816 */ /* 0x000fe400000000ff */
[----:B------:R-:W-:Y:S02]  /*50c0*/  @P2 PRMT R137, R20, 0x5410, RZ ;  /* 0x0000541014892816 */ /* 0x000fe400000000ff */
[----:B------:R-:W-:-:S03]  /*50d0*/  IADD3 R192, P1, PT, R122, -0x80, RZ ;  /* 0xffffff807ac07810 */ /* 0x000fc60007f3e0ff */
[----:B------:R-:W-:Y:S01]  /*50e0*/  @!P4 HADD2 R22, -R133.H0_H0, -RZ.H0_H0 ;  /* 0xa00000ff8516c230 */ /* 0x000fe20000000900 */
[----:B------:R-:W-:-:S04]  /*50f0*/  IADD3.X R183, PT, PT, R123, -0x1, RZ, P1, !PT ;  /* 0xffffffff7bb77810 */ /* 0x000fc80000ffe4ff */
[----:B------:R-:W-:Y:S01]  /*5100*/  @!P4 PRMT R133, R22, 0x5410, RZ ;  /* 0x000054101685c816 */ /* 0x000fe200000000ff */
        /* <DEDUP_REMOVED lines=19> */
[----:B--2---:R-:W-:Y:S01]  /*5240*/  HMMA.16816.F32 R56, R8, R16, R56 ;  /* 0x000000100838723c */ /* 0x004fe20000001838 */
[----:B------:R-:W-:-:S05]  /*5250*/  HSET2.LE.AND R16, R5, R176, PT ;  /* 0x000000b005107233 */ /* 0x000fca0003803000 */
[----:B------:R-:W-:Y:S02]  /*5260*/  LOP3.LUT R5, R139, R16, RZ, 0xc0, !PT ;  /* 0x000000108b057212 */ /* 0x000fe400078ec0ff */
[----:B------:R-:W-:Y:S01]  /*5270*/  HMMA.16816.F32 R60, R8, R18, R60 ;  /* 0x00000012083c723c */ /* 0x000fe2000000183c */
        /* <DEDUP_REMOVED lines=13> */
[----:B-1----:R-:W-:Y:S01]  /*5350*/  HMMA.16816.F32 R56, R4, R12, R56 ;  /* 0x0000000c0438723c */ /* 0x002fe20000001838 */
[----:B------:R-:W-:-:S05]  /*5360*/  IMAD.WIDE R12, R177, 0x2, R122 ;  /* 0x00000002b10c7825 */ /* 0x000fca00078e027a */
[----:B------:R1:W-:Y:S02]  /*5370*/  STG.E.U16 desc[UR24][R12.64], R86 ;  /* 0x000000560c007986 */ /* 0x0003e4000c101518 */
[C---:B------:R-:W-:Y:S02]  /*5380*/  HMMA.16816.F32 R60, R4.reuse, R14, R60 ;  /* 0x0000000e043c723c */ /* 0x040fe4000000183c */
[----:B------:R1:W-:Y:S04]  /*5390*/  STG.E.U16 desc[UR24][R12.64+0x2], R35 ;  /* 0x000002230c007986 */ /* 0x0003e8000c101518 */
[----:B------:R1:W-:Y:S02]  /*53a0*/  STG.E.U16 desc[UR24][R122.64+0x10], R34 ;  /* 0x000010227a007986 */ /* 0x0003e4000c101518 */
[C---:B--2---:R-:W-:Y:S02]  /*53b0*/  HMMA.16816.F32 R64, R4.reuse, R8, R64 ;  /* 0x000000080440723c */ /* 0x044fe40000001840 */
[----:B------:R1:W-:Y:S04]  /*53c0*/  STG.E.U16 desc[UR24][R122.64+0x12], R33 ;  /* 0x000012217a007986 */ /* 0x0003e8000c101518 */
[----:B------:R1:W-:Y:S02]  /*53d0*/  STG.E.U16 desc[UR24][R12.64+0x10], R28 ;  /* 0x0000101c0c007986 */ /* 0x0003e4000c101518 */
[----:B------:R-:W-:Y:S02]  /*53e0*/  HMMA.16816.F32 R68, R4, R10, R68 ;  /* 0x0000000a0444723c */ /* 0x000fe40000001844 */
[----:B------:R1:W-:Y:S04]  /*53f0*/  STG.E.U16 desc[UR24][R12.64+0x12], R27 ;  /* 0x0000121b0c007986 */ /* 0x0003e8000c101518 */
        /* <DEDUP_REMOVED lines=23> */
[----:B------:R1:W-:Y:S01]  /*5570*/  STG.E.U16 desc[UR24][R12.64+0x72], R136 ;  /* 0x000072880c007986 */ /* 0x0003e2000c101518 */
[----:B------:R-:W-:Y:S05]  /*5580*/  @!P0 BRA `(.L_x_1097) ;  /* 0x0000003400888947 */ /* 0x000fea0003800000 */
[----:B------:R-:W2:Y:S01]  /*5590*/  LDCU UR4, c[0x0][0x440] ;  /* 0x00008800ff0477ac */ /* 0x000ea20008000800 */
        /* <DEDUP_REMOVED lines=8> */
[----:B--2---:R-:W-:Y:S02]  /*5620*/  ISETP.GE.AND P2, PT, R166, UR4, PT ;  /* 0x00000004a6007c0c */ /* 0x004fe4000bf46270 */
[----:B------:R-:W-:Y:S02]  /*5630*/  IADD3.X R6, PT, PT, R4, UR30, RZ, P1, !PT ;  /* 0x0000001e04067c10 */ /* 0x000fe40008ffe4ff */
[----:B------:R-:W-:-:S02]  /*5640*/  ISETP.GE.AND P1, PT, R165, UR4, PT ;  /* 0x00000004a5007c0c */ /* 0x000fc4000bf26270 */
[----:B------:R-:W-:Y:S02]  /*5650*/  LEA.HI.X R11, R8, R167, R4, 0x1, P0 ;  /* 0x000000a7080b7211 */ /* 0x000fe400000f0c04 */
[----:B------:R-:W-:Y:S02]  /*5660*/  ISETP.GE.AND P0, PT, R164, UR4, PT ;  /* 0x00000004a4007c0c */ /* 0x000fe4000bf06270 */
[----:B-1----:R-:W-:-:S04]  /*5670*/  LEA R12, P3, R3, R168, 0x1 ;  /* 0x000000a8030c7211 */ /* 0x002fc800078608ff */
        /* <DEDUP_REMOVED lines=35> */
[----:B------:R-:W2:Y:S04]  /*58b0*/  LDSM.16.M88.4 R104, [R128+0x3c00] ;  /* 0x003c00008068783b */ /* 0x000ea80000000200 */
[----:B-1----:R-:W-:Y:S04]  /*58c0*/  LDSM.16.M88.4 R8, [R127] ;  /* 0x000000007f08783b */ /* 0x002fe80000000200 */
[----:B------:R-:W1:Y:S04]  /*58d0*/  LDSM.16.M88.4 R100, [R125+0x3000] ;  /* 0x003000007d64783b */ /* 0x000e680000000200 */
[----:B------:R-:W1:Y:S04]  /*58e0*/  LDSM.16.M88.4 R112, [R125+0x3800] ;  /* 0x003800007d70783b */ /* 0x000e680000000200 */
[----:B------:R-:W1:Y:S04]  /*58f0*/  LDSM.16.M88.4 R88, [R125+0x3c00] ;  /* 0x003c00007d58783b */ /* 0x000e680000000200 */
[----:B------:R-:W1:Y:S04]  /*5900*/  LDSM.16.M88.4 R96, [R125+0x3400] ;  /* 0x003400007d60783b */ /* 0x000e680000000200 */
[----:B------:R-:W-:Y:S01]  /*5910*/  LDSM.16.M88.4 R92, [R129+0x1000] ;  /* 0x00100000815c783b */ /* 0x000fe20000000200 */
[C---:B---3--:R-:W-:Y:S03]  /*5920*/  HMMA.16816.F32 R84, R108.reuse, R32, RZ ;  /* 0x000000206c54723c */ /* 0x048fe600000018ff */
[----:B------:R-:W3:Y:S04]  /*5930*/  LDSM.16.M88.4 R4, [R128+0x4000] ;  /* 0x004000008004783b */ /* 0x000ee80000000200 */
[----:B------:R-:W-:Y:S01]  /*5940*/  LDSM.16.M88.4 R116, [R125+0x4c00] ;  /* 0x004c00007d74783b */ /* 0x000fe20000000200 */
[C---:B------:R-:W-:Y:S03]  /*5950*/  HMMA.16816.F32 R32, R108.reuse, R34, RZ ;  /* 0x000000226c20723c */ /* 0x040fe600000018ff */
[----:B------:R-:W0:Y:S05]  /*5960*/  LDGDEPBAR ;  /* 0x00000000000079af */ /* 0x000e2a0000000000 */
        /* <DEDUP_REMOVED lines=20> */
[C---:B---3--:R-:W-:Y:S08]  /*5ab0*/  HMMA.16816.F32 R84, R92.reuse, R4, R84 ;  /* 0x000000045c54723c */ /* 0x048ff00000001854 */
[C---:B------:R-:W-:Y:S01]  /*5ac0*/  HMMA.16816.F32 R32, R92.reuse, R6, R32 ;  /* 0x000000065c20723c */ /* 0x040fe20000001820 */
[----:B------:R-:W3:Y:S07]  /*5ad0*/  LDSM.16.M88.4 R4, [R125+0x4800] ;  /* 0x004800007d04783b */ /* 0x000eee0000000200 */
[C---:B--2---:R-:W-:Y:S08]  /*5ae0*/  HMMA.16816.F32 R28, R92.reuse, R104, R28 ;  /* 0x000000685c1c723c */ /* 0x044ff0000000181c */
[C---:B------:R-:W-:Y:S01]  /*5af0*/  HMMA.16816.F32 R24, R92.reuse, R106, R24 ;  /* 0x0000006a5c18723c */ /* 0x040fe20000001818 */
[----:B------:R-:W-:Y:S07]  /*5b00*/  LDSM.16.M88.4 R104, [R129+0x2000] ;  /* 0x002000008168783b */ /* 0x000fee0000000200 */
[C---:B-1----:R-:W-:Y:S08]  /*5b10*/  HMMA.16816.F32 R20, R92.reuse, R100, R20 ;  /* 0x000000645c14723c */ /* 0x042ff00000001814 */
[----:B------:R-:W-:Y:S01]  /*5b20*/  HMMA.16816.F32 R16, R92, R102, R16 ;  /* 0x000000665c10723c */ /* 0x000fe20000001810 */
[----:B------:R-:W1:Y:S07]  /*5b30*/  LDSM.16.M88.4 R100, [R128+0x5000] ;  /* 0x005000008064783b */ /* 0x000e6e0000000200 */
[C---:B----4-:R-:W-:Y:S08]  /*5b40*/  HMMA.16816.F32 R84, R112.reuse, R88, R84 ;  /* 0x000000587054723c */ /* 0x050ff00000001854 */
[----:B------:R-:W-:Y:S01]  /*5b50*/  HMMA.16816.F32 R32, R112, R90, R32 ;  /* 0x0000005a7020723c */ /* 0x000fe20000001820 */
[----:B------:R-:W2:Y:S07]  /*5b60*/  LDSM.16.M88.4 R88, [R128+0x5c00] ;  /* 0x005c00008058783b */ /* 0x000eae0000000200 */
[C---:B-----5:R-:W-:Y:S08]  /*5b70*/  HMMA.16816.F32 R12, R92.reuse, R96, R12 ;  /* 0x000000605c0c723c */ /* 0x060ff0000000180c */
[----:B------:R-:W-:Y:S01]  /*5b80*/  HMMA.16816.F32 R108, R92, R98, R108 ;  /* 0x000000625c6c723c */ /* 0x000fe2000000186c */
[----:B------:R-:W4:Y:S04]  /*5b90*/  LDSM.16.M88.4 R92, [R128+0x5800] ;  /* 0x00580000805c783b */ /* 0x000f280000000200 */
[----:B------:R-:W-:Y:S03]  /*5ba0*/  LDSM.16.M88.4 R96, [R128+0x5400] ;  /* 0x005400008060783b */ /* 0x000fe60000000200 */
[C---:B------:R-:W-:Y:S08]  /*5bb0*/  HMMA.16816.F32 R28, R112.reuse, R8, R28 ;  /* 0x00000008701c723c */ /* 0x040ff0000000181c */
[C---:B------:R-:W-:Y:S01]  /*5bc0*/  HMMA.16816.F32 R24, R112.reuse, R10, R24 ;  /* 0x0000000a7018723c */ /* 0x040fe20000001818 */
[----:B------:R-:W-:Y:S07]  /*5bd0*/  LDSM.16.M88.4 R8, [R127+0x2000] ;  /* 0x002000007f08783b */ /* 0x000fee0000000200 */
[C---:B---3--:R-:W-:Y:S08]  /*5be0*/  HMMA.16816.F32 R20, R112.reuse, R4, R20 ;  /* 0x000000047014723c */ /* 0x048ff00000001814 */
[C---:B------:R-:W-:Y:S01]  /*5bf0*/  HMMA.16816.F32 R16, R112.reuse, R6, R16 ;  /* 0x000000067010723c */ /* 0x040fe20000001810 */
[----:B------:R-:W3:Y:S07]  /*5c00*/  LDSM.16.M88.4 R4, [R125+0x5000] ;  /* 0x005000007d04783b */ /* 0x000eee0000000200 */
[----:B------:R-:W-:Y:S08]  /*5c10*/  HMMA.16816.F32 R12, R112, R116, R12 ;  /* 0x00000074700c723c */ /* 0x000ff0000000180c */
[----:B-1----:R-:W-:Y:S08]  /*5c20*/  HMMA.16816.F32 R84, R104, R100, R84 ;  /* 0x000000646854723c */ /* 0x002ff00000001854 */
[----:B------:R-:W-:Y:S01]  /*5c30*/  HMMA.16816.F32 R108, R112, R118, R108 ;  /* 0x00000076706c723c */ /* 0x000fe2000000186c */
[----:B------:R-:W1:Y:S07]  /*5c40*/  LDSM.16.M88.4 R112, [R125+0x5400] ;  /* 0x005400007d70783b */ /* 0x000e6e0000000200 */
[C---:B------:R-:W-:Y:S08]  /*5c50*/  HMMA.16816.F32 R32, R104.reuse, R102, R32 ;  /* 0x000000666820723c */ /* 0x040ff00000001820 */
[----:B--2---:R-:W-:Y:S01]  /*5c60*/  HMMA.16816.F32 R12, R104, R88, R12 ;  /* 0x00000058680c723c */ /* 0x004fe2000000180c */
[----:B------:R-:W-:-:S04]  /*5c70*/  IMAD R88, R121, 0x20, R174 ;  /* 0x0000002079587824 */ /* 0x000fc800078e02ae */
[----:B------:R-:W-:-:S03]  /*5c80*/  IMAD.SHL.U32 R88, R88, 0x2, RZ ;  /* 0x0000000258587824 */ /* 0x000fc600078e00ff */
[----:B----4-:R-:W-:Y:S01]  /*5c90*/  HMMA.16816.F32 R20, R104, R92, R20 ;  /* 0x0000005c6814723c */ /* 0x010fe20000001814 */
[----:B------:R-:W-:-:S05]  /*5ca0*/  VIADD R3, R88, 0xffffff80 ;  /* 0xffffff8058037836 */ /* 0x000fca0000000000 */
[C---:B------:R-:W-:Y:S02]  /*5cb0*/  ISETP.GE.AND P4, PT, R3.reuse, R130, PT ;  /* 0x000000820300720c */ /* 0x040fe40003f86270 */
[----:B------:R-:W-:Y:S01]  /*5cc0*/  HMMA.16816.F32 R16, R104, R94, R16 ;  /* 0x0000005e6810723c */ /* 0x000fe20000001810 */
[----:B------:R-:W2:Y:S01]  /*5cd0*/  LDSM.16.M88.4 R92, [R125+0x5800] ;  /* 0x005800007d5c783b */ /* 0x000ea20000000200 */
[----:B------:R-:W-:Y:S01]  /*5ce0*/  ISETP.GE.AND P3, PT, R3, R120, PT ;  /* 0x000000780300720c */ /* 0x000fe20003f66270 */
[----:B------:R-:W-:-:S05]  /*5cf0*/  VIADD R3, R88, 0xffffff88 ;  /* 0xffffff8858037836 */ /* 0x000fca0000000000 */
[----:B---3--:R-:W-:Y:S01]  /*5d00*/  HMMA.16816.F32 R84, R8, R4, R84 ;  /* 0x000000040854723c */ /* 0x008fe20000001854 */
[----:B------:R-:W-:-:S05]  /*5d10*/  VIADD R5, R88, 0xffffff81 ;  /* 0xffffff8158057836 */ /* 0x000fca0000000000 */
[C---:B------:R-:W-:Y:S02]  /*5d20*/  ISETP.GE.AND P6, PT, R5.reuse, R130, PT ;  /* 0x000000820500720c */ /* 0x040fe40003fc6270 */
[----:B------:R-:W-:Y:S01]  /*5d30*/  HMMA.16816.F32 R28, R104, R96, R28 ;  /* 0x00000060681c723c */ /* 0x000fe2000000181c */
[----:B------:R-:W-:-:S07]  /*5d40*/  ISETP.GE.AND P5, PT, R5, R120, PT ;  /* 0x000000780500720c */ /* 0x000fce0003fa6270 */
[----:B------:R-:W-:Y:S01]  /*5d50*/  HMMA.16816.F32 R32, R8, R6, R32 ;  /* 0x000000060820723c */ /* 0x000fe20000001820 */
[----:B------:R-:W3:Y:S01]  /*5d60*/  LDSM.16.M88.4 R4, [R125+0x5c00] ;  /* 0x005c00007d04783b */ /* 0x000ee20000000200 */
[----:B------:R-:W-:-:S04]  /*5d70*/  DEPBAR.LE SB0, 0x0 ;  /* 0x000080000000791a */ /* 0x000fc80000000000 */
[----:B------:R-:W-:Y:S02]  /*5d80*/  FSEL R89, R84, -INF , !P4 ;  /* 0xff80000054597808 */ /* 0x000fe40006000000 */
[----:B------:R-:W-:Y:S01]  /*5d90*/  HMMA.16816.F32 R24, R104, R98, R24 ;  /* 0x000000626818723c */ /* 0x000fe20000001818 */
[----:B------:R-:W-:Y:S02]  /*5da0*/  FSEL R86, R86, -INF , !P3 ;  /* 0xff80000056567808 */ /* 0x000fe40005800000 */
[C---:B------:R-:W-:Y:S02]  /*5db0*/  ISETP.GE.AND P4, PT, R3.reuse, R130, PT ;  /* 0x000000820300720c */ /* 0x040fe40003f86270 */
[----:B------:R-:W-:Y:S02]  /*5dc0*/  ISETP.GE.AND P3, PT, R3, R120, PT ;  /* 0x000000780300720c */ /* 0x000fe40003f66270 */
[----:B------:R-:W-:Y:S01]  /*5dd0*/  FSEL R85, R85, -INF , !P6 ;  /* 0xff80000055557808 */ /* 0x000fe20007000000 */
[----:B-1----:R-:W-:Y:S01]  /*5de0*/  HMMA.16816.F32 R28, R8, R112, R28 ;  /* 0x00000070081c723c */ /* 0x002fe2000000181c */
[----:B------:R-:W-:Y:S01]  /*5df0*/  FSEL R3, R87, -INF , !P5 ;  /* 0xff80000057037808 */ /* 0x000fe20006800000 */
[----:B------:R-:W-:Y:S01]  /*5e00*/  VIADD R87, R88, 0xffffff90 ;  /* 0xffffff9058577836 */ /* 0x000fe20000000000 */
[----:B------:R-:W-:-:S02]  /*5e10*/  FSEL R134, R32, -INF , !P4 ;  /* 0xff80000020867808 */ /* 0x000fc40006000000 */
[----:B------:R-:W-:Y:S01]  /*5e20*/  FSEL R34, R34, -INF , !P3 ;  /* 0xff80000022227808 */ /* 0x000fe20005800000 */
[----:B------:R-:W-:Y:S01]  /*5e30*/  BAR.SYNC.DEFER_BLOCKING 0x0 ;  /* 0x0000000000007b1d */ /* 0x000fe20000010000 */
[C---:B------:R-:W-:Y:S01]  /*5e40*/  ISETP.GE.AND P4, PT, R87.reuse, R130, PT ;  /* 0x000000825700720c */ /* 0x040fe20003f86270 */
[----:B------:R-:W-:Y:S01]  /*5e50*/  HMMA.16816.F32 R108, R104, R90, R108 ;  /* 0x0000005a686c723c */ /* 0x000fe2000000186c */
[C---:B------:R-:W-:Y:S01]  /*5e60*/  VIADD R91, R88.reuse, 0xffffff89 ;  /* 0xffffff89585b7836 */ /* 0x040fe20000000000 */
[----:B------:R-:W-:Y:S01]  /*5e70*/  ISETP.GE.AND P3, PT, R87, R120, PT ;  /* 0x000000785700720c */ /* 0x000fe20003f66270 */
[----:B------:R-:W-:-:S03]  /*5e80*/  VIADD R87, R88, 0xffffff99 ;  /* 0xffffff9958577836 */ /* 0x000fc60000000000 */
[C---:B------:R-:W-:Y:S02]  /*5e90*/  ISETP.GE.AND P6, PT, R91.reuse, R130, PT ;  /* 0x000000825b00720c */ /* 0x040fe40003fc6270 */
[C---:B------:R-:W-:Y:S01]  /*5ea0*/  HMMA.16816.F32 R24, R8.reuse, R114, R24 ;  /* 0x000000720818723c */ /* 0x040fe20000001818 */
[----:B------:R-:W-:Y:S01]  /*5eb0*/  ISETP.GE.AND P5, PT, R91, R120, PT ;  /* 0x000000785b00720c */ /* 0x000fe20003fa6270 */
[C---:B------:R-:W-:Y:S01]  /*5ec0*/  VIADD R91, R88.reuse, 0xffffff91 ;  /* 0xffffff91585b7836 */ /* 0x040fe20000000000 */
[----:B------:R-:W-:Y:S01]  /*5ed0*/  FSEL R119, R33, -INF , !P6 ;  /* 0xff80000021777808 */ /* 0x000fe20007000000 */
[C---:B------:R-:W-:Y:S01]  /*5ee0*/  VIADD R33, R88.reuse, 0xffffff98 ;  /* 0xffffff9858217836 */ /* 0x040fe20000000000 */
[----:B------:R-:W-:Y:S02]  /*5ef0*/  FSEL R35, R35, -INF , !P5 ;  /* 0xff80000023237808 */ /* 0x000fe40006800000 */
[C---:B------:R-:W-:Y:S01]  /*5f00*/  ISETP.GE.AND P6, PT, R91.reuse, R130, PT ;  /* 0x000000825b00720c */ /* 0x040fe20003fc6270 */
[----:B--2---:R-:W-:Y:S01]  /*5f10*/  HMMA.16816.F32 R20, R8, R92, R20 ;  /* 0x0000005c0814723c */ /* 0x004fe20000001814 */
[----:B------:R-:W-:Y:S01]  /*5f20*/  ISETP.GE.AND P5, PT, R91, R120, PT ;  /* 0x000000785b00720c */ /* 0x000fe20003fa6270 */
[----:B------:R-:W-:Y:S01]  /*5f30*/  VIADD R91, R88, 0xffffffa9 ;  /* 0xffffffa9585b7836 */ /* 0x000fe20000000000 */
[----:B------:R-:W-:-:S02]  /*5f40*/  FSEL R28, R28, -INF , !P4 ;  /* 0xff8000001c1c7808 */ /* 0x000fc40006000000 */
[----:B------:R-:W-:Y:S02]  /*5f50*/  FSEL R30, R30, -INF , !P3 ;  /* 0xff8000001e1e7808 */ /* 0x000fe40005800000 */
[C---:B------:R-:W-:Y:S01]  /*5f60*/  ISETP.GE.AND P4, PT, R33.reuse, R130, PT ;  /* 0x000000822100720c */ /* 0x040fe20003f86270 */
[C---:B------:R-:W-:Y:S01]  /*5f70*/  HMMA.16816.F32 R16, R8.reuse, R94, R16 ;  /* 0x0000005e0810723c */ /* 0x040fe20000001810 */
[----:B------:R-:W-:Y:S01]  /*5f80*/  ISETP.GE.AND P3, PT, R33, R120, PT ;  /* 0x000000782100720c */ /* 0x000fe20003f66270 */
[C---:B------:R-:W-:Y:S01]  /*5f90*/  VIADD R33, R88.reuse, 0xffffffa0 ;  /* 0xffffffa058217836 */ /* 0x040fe20000000000 */
[----:B------:R-:W-:Y:S02]  /*5fa0*/  FSEL R135, R29, -INF , !P6 ;  /* 0xff8000001d877808 */ /* 0x000fe40007000000 */
[----:B------:R-:W-:Y:S02]  /*5fb0*/  FSEL R31, R31, -INF , !P5 ;  /* 0xff8000001f1f7808 */ /* 0x000fe40006800000 */
[C---:B------:R-:W-:Y:S01]  /*5fc0*/  ISETP.GE.AND P6, PT, R87.reuse, R130, PT ;  /* 0x000000825700720c */ /* 0x040fe20003fc6270 */
[----:B---3--:R-:W-:Y:S01]  /*5fd0*/  HMMA.16816.F32 R12, R8, R4, R12 ;  /* 0x00000004080c723c */ /* 0x008fe2000000180c */
[----:B------:R-:W-:Y:S01]  /*5fe0*/  ISETP.GE.AND P5, PT, R87, R120, PT ;  /* 0x000000785700720c */ /* 0x000fe20003fa6270 */
[----:B------:R-:W-:Y:S01]  /*5ff0*/  VIADD R87, R88, 0xffffffa1 ;  /* 0xffffffa158577836 */ /* 0x000fe20000000000 */
[----:B------:R-:W-:-:S02]  /*6000*/  FSEL R99, R24, -INF , !P4 ;  /* 0xff80000018637808 */ /* 0x000fc40006000000 */
[----:B------:R-:W-:Y:S02]  /*6010*/  FSEL R29, R26, -INF , !P3 ;  /* 0xff8000001a1d7808 */ /* 0x000fe40005800000 */
[C---:B------:R-:W-:Y:S01]  /*6020*/  ISETP.GE.AND P4, PT, R33.reuse, R130, PT ;  /* 0x000000822100720c */ /* 0x040fe20003f86270 */
[----:B------:R-:W-:Y:S01]  /*6030*/  HMMA.16816.F32 R108, R8, R6, R108 ;  /* 0x00000006086c723c */ /* 0x000fe2000000186c */
[----:B------:R-:W-:Y:S01]  /*6040*/  ISETP.GE.AND P3, PT, R33, R120, PT ;  /* 0x000000782100720c */ /* 0x000fe20003f66270 */
[C---:B------:R-:W-:Y:S01]  /*6050*/  VIADD R33, R88.reuse, 0xffffffa8 ;  /* 0xffffffa858217836 */ /* 0x040fe20000000000 */
[----:B------:R-:W-:Y:S01]  /*6060*/  FSEL R25, R25, -INF , !P6 ;  /* 0xff80000019197808 */ /* 0x000fe20007000000 */
[C---:B------:R-:W-:Y:S01]  /*6070*/  VIADD R7, R88.reuse, 0xffffffb1 ;  /* 0xffffffb158077836 */ /* 0x040fe20000000000 */
        /* <DEDUP_REMOVED lines=8> */
[----:B------:R-:W-:Y:S01]  /*6100*/  ISETP.GE.AND P3, PT, R33, R120, PT ;  /* 0x000000782100720c */ /* 0x000fe20003f66270 */
[----:B------:R-:W-:Y:S01]  /*6110*/  VIADD R33, R88, 0xffffffb0 ;  /* 0xffffffb058217836 */ /* 0x000fe20000000000 */
[----:B------:R-:W-:-:S02]  /*6120*/  ISETP.GE.AND P6, PT, R91, R130, PT ;  /* 0x000000825b00720c */ /* 0x000fc40003fc6270 */
[----:B------:R-:W-:Y:S02]  /*6130*/  FSEL R9, R18, -INF , !P3 ;  /* 0xff80000012097808 */ /* 0x000fe40005800000 */
[----:B------:R-:W-:Y:S02]  /*6140*/  FSEL R17, R17, -INF , !P6 ;  /* 0xff80000011117808 */ /* 0x000fe40007000000 */
[----:B------:R-:W-:Y:S02]  /*6150*/  ISETP.GE.AND P6, PT, R7, R130, PT ;  /* 0x000000820700720c */ /* 0x000fe40003fc6270 */
[-C--:B------:R-:W-:Y:S02]  /*6160*/  ISETP.GE.AND P3, PT, R33, R120.reuse, PT ;  /* 0x000000782100720c */ /* 0x080fe40003f66270 */
[----:B------:R-:W-:Y:S02]  /*6170*/  FSEL R23, R23, -INF , !P5 ;  /* 0xff80000017177808 */ /* 0x000fe40006800000 */
[----:B------:R-:W-:-:S02]  /*6180*/  ISETP.GE.AND P5, PT, R91, R120, PT ;  /* 0x000000785b00720c */ /* 0x000fc40003fa6270 */
[----:B------:R-:W-:Y:S02]  /*6190*/  FSEL R103, R13, -INF , !P6 ;  /* 0xff8000000d677808 */ /* 0x000fe40007000000 */
[----:B------:R-:W-:Y:S02]  /*61a0*/  FSEL R91, R16, -INF , !P4 ;  /* 0xff800000105b7808 */ /* 0x000fe40006000000 */
[----:B------:R-:W-:Y:S02]  /*61b0*/  FSEL R13, R14, -INF , !P3 ;  /* 0xff8000000e0d7808 */ /* 0x000fe40005800000 */
[----:B------:R-:W-:Y:S01]  /*61c0*/  ISETP.GE.AND P4, PT, R33, R130, PT ;  /* 0x000000822100720c */ /* 0x000fe20003f86270 */
[----:B------:R-:W-:Y:S01]  /*61d0*/  VIADD R33, R88, 0xffffffb8 ;  /* 0xffffffb858217836 */ /* 0x000fe20000000000 */
[----:B------:R-:W-:Y:S02]  /*61e0*/  ISETP.GE.U32.AND P3, PT, R121, 0x3, PT ;  /* 0x000000037900780c */ /* 0x000fe40003f66070 */
[----:B------:R-:W-:-:S02]  /*61f0*/  FSEL R19, R19, -INF , !P5 ;  /* 0xff80000013137808 */ /* 0x000fc40006800000 */
[----:B------:R-:W-:Y:S02]  /*6200*/  FSEL R95, R12, -INF , !P4 ;  /* 0xff8000000c5f7808 */ /* 0x000fe40006000000 */
[-C--:B------:R-:W-:Y:S02]  /*6210*/  ISETP.GE.AND P5, PT, R33, R130.reuse, PT ;  /* 0x000000822100720c */ /* 0x080fe40003fa6270 */
[----:B------:R-:W-:Y:S02]  /*6220*/  ISETP.GE.AND P4, PT, R11, R130, PT ;  /* 0x000000820b00720c */ /* 0x000fe40003f86270 */
[----:B------:R-:W-:Y:S02]  /*6230*/  FSEL R93, R108, -INF , !P5 ;  /* 0xff8000006c5d7808 */ /* 0x000fe40006800000 */
[----:B------:R-:W-:Y:S02]  /*6240*/  FSEL R109, R109, -INF , !P4 ;  /* 0xff8000006d6d7808 */ /* 0x000fe40006000000 */
[----:B------:R-:W-:-:S02]  /*6250*/  ISETP.GE.AND P6, PT, R7, R120, PT ;  /* 0x000000780700720c */ /* 0x000fc40003fc6270 */
[-C--:B------:R-:W-:Y:S02]  /*6260*/  ISETP.GE.AND P5, PT, R33, R120.reuse, PT ;  /* 0x000000782100720c */ /* 0x080fe40003fa6270 */
[----:B------:R-:W-:Y:S02]  /*6270*/  ISETP.GE.AND P4, PT, R11, R120, PT ;  /* 0x000000780b00720c */ /* 0x000fe40003f86270 */
        /* <DEDUP_REMOVED lines=46> */
.L_x_1100:
[----:B------:R2:W-:Y:S02]  /*6560*/  STS.128 [R175+0x5800], RZ ;  /* 0x005800ffaf007388 */ /* 0x0005e40000000c00 */
.L_x_1101:
[----:B------:R-:W-:Y:S05]  /*6570*/  BSYNC.RECONVERGENT B0 ;  /* 0x0000000000007941 */ /* 0x000fea0003800200 */
.L_x_1099:
[----:B------:R-:W0:Y:S02]  /*6580*/  LDGDEPBAR ;  /* 0x00000000000079af */ /* 0x000e240000000000 */
.L_x_1098:
[----:B------:R-:W-:Y:S01]  /*6590*/  FMNMX3.FTZ R4, R2, R89, R85, !PT ;  /* 0x0000005902047276 */ /* 0x000fe20007810055 */
[C---:B------:R-:W-:Y:S01]  /*65a0*/  VIADD R33, R121.reuse, 0xfffffffe ;  /* 0xfffffffe79217836 */ /* 0x040fe20000000000 */
[----:B------:R-:W-:Y:S01]  /*65b0*/  FMNMX3.FTZ R8, R0, R86, R3, !PT ;  /* 0x0000005600087276 */ /* 0x000fe20007810003 */
[----:B------:R-:W-:Y:S01]  /*65c0*/  VIADD R182, R121, 0xfffffffd ;  /* 0xfffffffd79b67836 */ /* 0x000fe20000000000 */
        /* <DEDUP_REMOVED lines=16> */
[----:B------:R-:W4:Y:S04]  /*66d0*/  SHFL.BFLY PT, R4, R7, 0x2, 0x1f ;  /* 0x0c401f0007047f89 */ /* 0x000f2800000e0000 */
[----:B-1-3--:R-:W1:Y:S01]  /*66e0*/  SHFL.BFLY PT, R97, R8, 0x2, 0x1f ;  /* 0x0c401f0008617f89 */ /* 0x00ae6200000e0000 */
[----:B------:R-:W-:-:S05]  /*66f0*/  IMAD.WIDE.U32 R100, R6, -0x326172a9, RZ ;  /* 0xcd9e8d5706647825 */ /* 0x000fca00078e00ff */
[----:B------:R-:W-:Y:S02]  /*6700*/  LOP3.LUT R6, R186, UR28, R101, 0x96, !PT ;  /* 0x0000001cba067c12 */ /* 0x000fe4000f8e9665 */
[----:B------:R-:W-:-:S03]  /*6710*/  LOP3.LUT R100, R100, UR23, R179, 0x96, !PT ;  /* 0x0000001764647c12 */ /* 0x000fc6000f8e96b3 */
[----:B------:R-:W-:-:S04]  /*6720*/  IMAD.WIDE.U32 R138, R6, -0x2daee0ad, RZ ;  /* 0xd2511f53068a7825 */ /* 0x000fc800078e00ff */
[----:B------:R-:W-:Y:S01]  /*6730*/  IMAD.WIDE.U32 R100, R100, -0x2daee0ad, RZ ;  /* 0xd2511f5364647825 */ /* 0x000fe200078e00ff */
[----:B------:R-:W-:Y:S02]  /*6740*/  LOP3.LUT R6, R180, UR22, R139, 0x96, !PT ;  /* 0x00000016b4067c12 */ /* 0x000fe4000f8e968b */
[----:B----4-:R-:W-:-:S03]  /*6750*/  FMNMX.FTZ R4, R7, R4, !PT ;  /* 0x0000000407047209 */ /* 0x010fc60007810000 */
[----:B------:R-:W-:Y:S01]  /*6760*/  IMAD.WIDE.U32 R144, R6, -0x326172a9, RZ ;  /* 0xcd9e8d5706907825 */ /* 0x000fe200078e00ff */
[----:B------:R-:W-:Y:S02]  /*6770*/  LOP3.LUT R138, R138, UR18, R101, 0x96, !PT ;  /* 0x000000128a8a7c12 */ /* 0x000fe4000f8e9665 */
[----:B-1----:R-:W-:Y:S01]  /*6780*/  FMNMX.FTZ R97, R8, R97, !PT ;  /* 0x0000006108617209 */ /* 0x002fe20007810000 */
[----:B------:R-:W1:Y:S01]  /*6790*/  SHFL.BFLY PT, R33, R4, 0x1, 0x1f ;  /* 0x0c201f0004217f89 */ /* 0x000e6200000e0000 */
[----:B------:R-:W-:Y:S01]  /*67a0*/  LOP3.LUT R6, R178, UR19, R145, 0x96, !PT ;  /* 0x00000013b2067c12 */ /* 0x000fe2000f8e9691 */
[----:B------:R-:W-:Y:S02]  /*67b0*/  IMAD.WIDE.U32 R138, R138, -0x326172a9, RZ ;  /* 0xcd9e8d578a8a7825 */ /* 0x000fe400078e00ff */
[----:B------:R-:W3:Y:S02]  /*67c0*/  SHFL.BFLY PT, R32, R97, 0x1, 0x1f ;  /* 0x0c201f0061207f89 */ /* 0x000ee400000e0000 */
        /* <DEDUP_REMOVED lines=8> */
[----:B-1----:R-:W-:-:S04]  /*6850*/  FMNMX.FTZ R33, R4, R33, !PT ;  /* 0x0000002104217209 */ /* 0x002fc80007810000 */
[----:B------:R-:W-:Y:S01]  /*6860*/  LOP3.LUT R146, R146, UR9, R7, 0x96, !PT ;  /* 0x0000000992927c12 */ /* 0x000fe2000f8e9607 */
[C---:B------:R-:W-:Y:S01]  /*6870*/  FMUL.FTZ R8, R33.reuse, UR31 ;  /* 0x0000001f21087c20 */ /* 0x040fe20008410000 */
[----:B------:R-:W-:Y:S02]  /*6880*/  FSETP.NEU.FTZ.AND P0, PT, R33, -INF , PT ;  /* 0xff8000002100780b */ /* 0x000fe40003f1d000 */
[----:B---3--:R-:W-:Y:S02]  /*6890*/  FMNMX.FTZ R32, R97, R32, !PT ;  /* 0x0000002061207209 */ /* 0x008fe40007810000 */
[----:B------:R-:W-:Y:S02]  /*68a0*/  FSEL R8, R8, RZ, P0 ;  /* 0x000000ff08087208 */ /* 0x000fe40000000000 */
[----:B------:R-:W-:Y:S01]  /*68b0*/  FSEL R97, R33, RZ, P0 ;  /* 0x000000ff21617208 */ /* 0x000fe20000000000 */
[C---:B------:R-:W-:Y:S01]  /*68c0*/  FMUL.FTZ R4, R32.reuse, UR31 ;  /* 0x0000001f20047c20 */ /* 0x040fe20008410000 */
[----:B------:R-:W-:Y:S01]  /*68d0*/  FSETP.NEU.FTZ.AND P0, PT, R32, -INF , PT ;  /* 0xff8000002000780b */ /* 0x000fe20003f1d000 */
[--C-:B------:R-:W-:Y:S01]  /*68e0*/  FFMA.FTZ R147, R89, UR31, -R8.reuse ;  /* 0x0000001f59937c23 */ /* 0x100fe20008010808 */
[--C-:B------:R-:W-:Y:S01]  /*68f0*/  FFMA.FTZ R137, R85, UR31, -R8.reuse ;  /* 0x0000001f55897c23 */ /* 0x100fe20008010808 */
[----:B------:R-:W-:Y:S01]  /*6900*/  LOP3.LUT R142, R146, 0xffff, RZ, 0xc0, !PT ;  /* 0x0000ffff928e7812 */ /* 0x000fe200078ec0ff */
[--C-:B------:R-:W-:Y:S01]  /*6910*/  FFMA.FTZ R134, R134, UR31, -R8.reuse ;  /* 0x0000001f86867c23 */ /* 0x100fe20008010808 */
[----:B------:R-:W-:Y:S01]  /*6920*/  FSEL R4, R4, RZ, P0 ;  /* 0x000000ff04047208 */ /* 0x000fe20000000000 */
[--C-:B------:R-:W-:Y:S01]  /*6930*/  FFMA.FTZ R119, R119, UR31, -R8.reuse ;  /* 0x0000001f77777c23 */ /* 0x100fe20008010808 */
[----:B------:R-:W-:Y:S01]  /*6940*/  MUFU.EX2 R147, R147 ;  /* 0x0000009300937308 */ /* 0x000fe20000000800 */
[----:B------:R-:W-:Y:S01]  /*6950*/  LOP3.LUT R143, R146, 0xff, RZ, 0xc0, !PT ;  /* 0x000000ff928f7812 */ /* 0x000fe200078ec0ff */
[----:B------:R-:W-:Y:S01]  /*6960*/  FFMA.FTZ R104, R87, UR31, -R8 ;  /* 0x0000001f57687c23 */ /* 0x000fe20008010808 */
[--C-:B------:R-:W-:Y:S01]  /*6970*/  FFMA.FTZ R145, R86, UR31, -R4.reuse ;  /* 0x0000001f56917c23 */ /* 0x100fe20008010804 */
[----:B------:R-:W-:Y:S01]  /*6980*/  FFMA.FTZ R132, R3, UR31, -R4 ;  /* 0x0000001f03847c23 */ /* 0x000fe20008010804 */
[----:B------:R-:W-:Y:S01]  /*6990*/  SHF.R.U32.HI R142, RZ, 0x8, R142 ;  /* 0x00000008ff8e7819 */ /* 0x000fe2000001168e */
[--C-:B------:R-:W-:Y:S01]  /*69a0*/  FFMA.FTZ R120, R35, UR31, -R4.reuse ;  /* 0x0000001f23787c23 */ /* 0x100fe20008010804 */
[----:B------:R-:W-:Y:S01]  /*69b0*/  PRMT R7, R6, 0x7770, RZ ;  /* 0x0000777006077816 */ /* 0x000fe200000000ff */
        /* <DEDUP_REMOVED lines=14> */
[----:B------:R-:W-:Y:S01]  /*6aa0*/  MUFU.EX2 R145, R145 ;  /* 0x0000009100917308 */ /* 0x000fe20000000800 */
[----:B------:R-:W-:Y:S01]  /*6ab0*/  FSEL R5, R32, RZ, P0 ;  /* 0x000000ff20057208 */ /* 0x000fe20000000000 */
[--C-:B------:R-:W-:Y:S01]  /*6ac0*/  FFMA.FTZ R87, R109, UR31, -R8.reuse ;  /* 0x0000001f6d577c23 */ /* 0x100fe20008010808 */
[----:B-1----:R-:W-:Y:S01]  /*6ad0*/  F2FP.F16.F32.PACK_AB R116, R137, R147 ;  /* 0x000000938974723e */ /* 0x002fe200000000ff */
[----:B------:R-:W-:Y:S01]  /*6ae0*/  FFMA.FTZ R136, R28, UR31, -R8 ;  /* 0x0000001f1c887c23 */ /* 0x000fe20008010808 */
[----:B------:R-:W-:Y:S01]  /*6af0*/  PRMT R4, R146, 0x7632, R4 ;  /* 0x0000763292047816 */ /* 0x000fe20000000004 */
[----:B------:R-:W-:Y:S01]  /*6b00*/  FFMA.FTZ R135, R135, UR31, -R8 ;  /* 0x0000001f87877c23 */ /* 0x000fe20008010808 */
[----:B------:R-:W-:Y:S01]  /*6b10*/  PRMT R9, R143, 0x5410, R142 ;  /* 0x000054108f097816 */ /* 0x000fe2000000008e */
[----:B------:R-:W1:Y:S01]  /*6b20*/  MUFU.EX2 R132, R132 ;  /* 0x0000008400847308 */ /* 0x000e620000000800 */
[----:B------:R-:W-:Y:S01]  /*6b30*/  ISETP.LE.U32.AND P2, PT, R7, UR29, PT ;  /* 0x0000001d07007c0c */ /* 0x000fe2000bf43070 */
[----:B------:R-:W-:Y:S01]  /*6b40*/  FADD.FTZ R7, R2, -R97 ;  /* 0x8000006102077221 */ /* 0x000fe20000010000 */
        /* <DEDUP_REMOVED lines=10> */
[----:B------:R-:W-:Y:S01]  /*6bf0*/  MUFU.EX2 R134, R134 ;  /* 0x0000008600867308 */ /* 0x000fe20000000800 */
[----:B------:R-:W-:Y:S01]  /*6c00*/  HSET2.LE.AND R4, R9, R176, PT ;  /* 0x000000b009047233 */ /* 0x000fe20003803000 */
[----:B------:R-:W-:Y:S01]  /*6c10*/  FADD.FTZ R148, R0, -R5 ;  /* 0x8000000500947221 */ /* 0x000fe20000010000 */
[----:B------:R-:W-:Y:S01]  /*6c20*/  PRMT R5, R116, 0x5410, R109 ;  /* 0x0000541074057816 */ /* 0x000fe2000000006d */
[----:B------:R-:W-:Y:S01]  /*6c30*/  FMUL.FTZ R149, R7, UR31 ;  /* 0x0000001f07957c20 */ /* 0x000fe20008410000 */
[----:B-1----:R-:W-:Y:S01]  /*6c40*/  F2FP.F16.F32.PACK_AB R114, R132, R145 ;  /* 0x000000918472723e */ /* 0x002fe200000000ff */
[----:B------:R-:W-:Y:S01]  /*6c50*/  FMUL.FTZ R148, R148, UR31 ;  /* 0x0000001f94947c20 */ /* 0x000fe20008410000 */
[----:B------:R-:W-:Y:S01]  /*6c60*/  LOP3.LUT R4, R5, R4, RZ, 0xc0, !PT ;  /* 0x0000000405047212 */ /* 0x000fe200078ec0ff */
[----:B------:R-:W1:Y:S01]  /*6c70*/  MUFU.EX2 R119, R119 ;  /* 0x0000007700777308 */ /* 0x000e620000000800 */
[----:B------:R-:W-:-:S02]  /*6c80*/  SHF.R.U32.HI R5, RZ, 0x10, R146 ;  /* 0x00000010ff057819 */ /* 0x000fc40000011692 */
[----:B------:R-:W-:Y:S02]  /*6c90*/  SHF.R.U32.HI R146, RZ, 0x18, R146 ;  /* 0x00000018ff927819 */ /* 0x000fe40000011692 */
[----:B------:R-:W-:Y:S02]  /*6ca0*/  LOP3.LUT R5, R5, 0xff, RZ, 0xc0, !PT ;  /* 0x000000ff05057812 */ /* 0x000fe400078ec0ff */
[C---:B------:R-:W-:Y:S01]  /*6cb0*/  PRMT R141, R6.reuse, 0x7771, RZ ;  /* 0x00007771068d7816 */ /* 0x040fe200000000ff */
[----:B------:R-:W-:Y:S01]  /*6cc0*/  MUFU.EX2 R133, R133 ;  /* 0x0000008500857308 */ /* 0x000fe20000000800 */
[C---:B------:R-:W-:Y:S02]  /*6cd0*/  PRMT R140, R6.reuse, 0x7772, RZ ;  /* 0x00007772068c7816 */ /* 0x040fe400000000ff */
[----:B------:R-:W-:Y:S02]  /*6ce0*/  PRMT R139, R6, 0x7773, RZ ;  /* 0x00007773068b7816 */ /* 0x000fe400000000ff */
[----:B------:R-:W-:-:S02]  /*6cf0*/  PRMT R5, R5, 0x5410, R146 ;  /* 0x0000541005057816 */ /* 0x000fc40000000092 */
[----:B------:R-:W-:Y:S01]  /*6d00*/  LOP3.LUT R6, R6, 0xff, RZ, 0xc0, !PT ;  /* 0x000000ff06067812 */ /* 0x000fe200078ec0ff */
[----:B------:R-:W3:Y:S01]  /*6d10*/  MUFU.EX2 R120, R120 ;  /* 0x0000007800787308 */ /* 0x000ee20000000800 */
[----:B------:R-:W-:Y:S02]  /*6d20*/  PRMT R115, R114, 0x7632, R115 ;  /* 0x0000763272737816 */ /* 0x000fe40000000073 */
[----:B-1----:R-:W-:Y:S02]  /*6d30*/  F2FP.F16.F32.PACK_AB R112, R119, R134 ;  /* 0x000000867770723e */ /* 0x002fe400000000ff */
[----:B------:R-:W-:Y:S02]  /*6d40*/  HSET2.LE.AND R5, R5, R176, PT ;  /* 0x000000b005057233 */ /* 0x000fe40003803000 */
[----:B------:R-:W-:Y:S01]  /*6d50*/  PRMT R9, R6, 0x5410, R141 ;  /* 0x0000541006097816 */ /* 0x000fe2000000008d */
[----:B------:R-:W1:Y:S01]  /*6d60*/  MUFU.EX2 R149, R149 ;  /* 0x0000009500957308 */ /* 0x000e620000000800 */
[----:B------:R-:W-:Y:S01]  /*6d70*/  PRMT R6, R114, 0x5410, R115 ;  /* 0x0000541072067816 */ /* 0x000fe20000000073 */
[----:B------:R-:W-:Y:S01]  /*6d80*/  @!P2 HADD2 R88, -R112.H0_H0, -RZ.H0_H0 ;  /* 0xa00000ff7058a230 */ /* 0x000fe20000000900 */
[----:B------:R-:W-:-:S02]  /*6d90*/  PRMT R113, R112, 0x7632, R113 ;  /* 0x0000763270717816 */ /* 0x000fc40000000071 */
[--C-:B------:R-:W-:Y:S02]  /*6da0*/  HSET2.LE.AND R9, R9, R176.reuse, PT ;  /* 0x000000b009097233 */ /* 0x100fe40003803000 */
[----:B------:R-:W-:Y:S01]  /*6db0*/  LOP3.LUT R5, R6, R5, RZ, 0xc0, !PT ;  /* 0x0000000506057212 */ /* 0x000fe200078ec0ff */
[----:B------:R-:W4:Y:S01]  /*6dc0*/  MUFU.EX2 R148, R148 ;  /* 0x0000009400947308 */ /* 0x000f220000000800 */
[----:B------:R-:W-:Y:S02]  /*6dd0*/  PRMT R6, R112, 0x5410, R113 ;  /* 0x0000541070067816 */ /* 0x000fe40000000071 */
[----:B---3--:R-:W-:Y:S02]  /*6de0*/  F2FP.F16.F32.PACK_AB R110, R120, R133 ;  /* 0x00000085786e723e */ /* 0x008fe400000000ff */
[----:B------:R-:W-:Y:S02]  /*6df0*/  LOP3.LUT R6, R6, R9, RZ, 0xc0, !PT ;  /* 0x0000000906067212 */ /* 0x000fe400078ec0ff */
[----:B------:R-:W-:Y:S01]  /*6e00*/  PRMT R9, R140, 0x5410, R139 ;  /* 0x000054108c097816 */ /* 0x000fe2000000008b */
[----:B------:R-:W-:Y:S01]  /*6e10*/  MUFU.EX2 R136, R136 ;  /* 0x0000008800887308 */ /* 0x000fe20000000800 */
[----:B------:R-:W-:Y:S01]  /*6e20*/  PRMT R111, R110, 0x7632, R111 ;  /* 0x000076326e6f7816 */ /* 0x000fe2000000006f */
[-C--:B-1----:R-:W-:Y:S01]  /*6e30*/  FMUL.FTZ R80, R80, R149.reuse ;  /* 0x0000009550507220 */ /* 0x082fe20000410000 */
[----:B------:R-:W-:Y:S01]  /*6e40*/  LOP3.LUT R9, R9, 0xff00ff, RZ, 0xc0, !PT ;  /* 0x00ff00ff09097812 */ /* 0x000fe200078ec0ff */
[-C--:B------:R-:W-:Y:S01]  /*6e50*/  FMUL.FTZ R81, R81, R149.reuse ;  /* 0x0000009551517220 */ /* 0x080fe20000410000 */
[----:B------:R-:W-:Y:S01]  /*6e60*/  ISETP.LE.U32.AND P0, PT, R8, UR29, PT ;  /* 0x0000001d08007c0c */ /* 0x000fe2000bf03070 */
[-C--:B------:R-:W-:Y:S01]  /*6e70*/  FMUL.FTZ R76, R76, R149.reuse ;  /* 0x000000954c4c7220 */ /* 0x080fe20000410000 */
[----:B------:R-:W-:Y:S01]  /*6e80*/  PRMT R8, R110, 0x5410, R111 ;  /* 0x000054106e087816 */ /* 0x000fe2000000006f */
[----:B------:R-:W-:Y:S01]  /*6e90*/  FMUL.FTZ R77, R77, R149 ;  /* 0x000000954d4d7220 */ /* 0x000fe20000410000 */
[----:B------:R-:W-:Y:S01]  /*6ea0*/  HSET2.LE.AND R9, R9, R176, PT ;  /* 0x000000b009097233 */ /* 0x000fe20003803000 */
[-C--:B----4-:R-:W-:Y:S01]  /*6eb0*/  FMUL.FTZ R82, R82, R148.reuse ;  /* 0x0000009452527220 */ /* 0x090fe20000410000 */
[-C--:B------:R-:W-:Y:S01]  /*6ec0*/  FMUL.FTZ R83, R83, R148.reuse ;  /* 0x0000009453537220 */ /* 0x080fe20000410000 */
[-C--:B------:R-:W-:Y:S01]  /*6ed0*/  FMUL.FTZ R78, R78, R148.reuse ;  /* 0x000000944e4e7220 */ /* 0x080fe20000410000 */
[-C--:B------:R-:W-:Y:S01]  /*6ee0*/  FMUL.FTZ R79, R79, R148.reuse ;  /* 0x000000944f4f7220 */ /* 0x080fe20000410000 */
[----:B------:R-:W-:Y:S01]  /*6ef0*/  LOP3.LUT R7, R8, R9, RZ, 0xc0, !PT ;  /* 0x0000000908077212 */ /* 0x000fe200078ec0ff */
[-C--:B------:R-:W-:Y:S01]  /*6f00*/  FMUL.FTZ R72, R72, R149.reuse ;  /* 0x0000009548487220 */ /* 0x080fe20000410000 */
        /* <DEDUP_REMOVED lines=36> */
[----:B------:R-:W-:Y:S01]  /*7150*/  LOP3.LUT R142, R142, 0xffff, RZ, 0xc0, !PT ;  /* 0x0000ffff8e8e7812 */ /* 0x000fe200078ec0ff */
[----:B------:R-:W-:Y:S01]  /*7160*/  FFMA.FTZ R188, R188, R149, R147 ;  /* 0x00000095bcbc7223 */ /* 0x000fe20000010093 */
[----:B------:R-:W-:Y:S01]  /*7170*/  ISETP.LE.U32.AND P3, PT, R143, UR29, PT ;  /* 0x0000001d8f007c0c */ /* 0x000fe2000bf63070 */
[----:B------:R-:W3:Y:S01]  /*7180*/  MUFU.EX2 R135, R135 ;  /* 0x0000008700877308 */ /* 0x000ee20000000800 */
[----:B-1----:R-:W-:Y:S01]  /*7190*/  HMMA.16816.F32 R80, R4, R8, R80 ;  /* 0x000000080450723c */ /* 0x002fe20000001850 */
[----:B------:R-:W-:Y:S01]  /*71a0*/  ISETP.LE.U32.AND P1, PT, R142, UR29, PT ;  /* 0x0000001d8e007c0c */ /* 0x000fe2000bf23070 */
[----:B------:R-:W-:Y:S01]  /*71b0*/  FFMA.FTZ R145, R190, R148, R145 ;  /* 0x00000094be917223 */ /* 0x000fe20000010091 */
[----:B------:R-:W-:Y:S01]  /*71c0*/  ISETP.GT.U32.AND P4, PT, R139, UR29, PT ;  /* 0x0000001d8b007c0c */ /* 0x000fe2000bf84070 */
[----:B------:R-:W-:Y:S01]  /*71d0*/  IMAD.WIDE.U32 R138, R138, -0x2daee0ad, RZ ;  /* 0xd2511f538a8a7825 */ /* 0x000fe200078e00ff */
[----:B------:R-:W-:-:S03]  /*71e0*/  ISETP.GT.U32.AND P5, PT, R140, UR29, PT ;  /* 0x0000001d8c007c0c */ /* 0x000fc6000bfa4070 */
[----:B------:R-:W-:Y:S01]  /*71f0*/  @!P0 HADD2 R93, -R114.H0_H0, -RZ.H0_H0 ;  /* 0xa00000ff725d8230 */ /* 0x000fe20000000900 */
[----:B------:R-:W-:Y:S01]  /*7200*/  MUFU.EX2 R131, R131 ;  /* 0x0000008300837308 */ /* 0x000fe20000000800 */
[C---:B------:R-:W-:Y:S01]  /*7210*/  HMMA.16816.F32 R76, R4.reuse, R10, R76 ;  /* 0x0000000a044c723c */ /* 0x040fe2000000184c */
[----:B------:R-:W1:Y:S01]  /*7220*/  LDSM.16.MT88.4 R8, [R124+0x6000] ;  /* 0x006000007c08783b */ /* 0x000e620000004200 */
[----:B------:R-:W-:Y:S01]  /*7230*/  LOP3.LUT R144, R144, UR8, R139, 0x96, !PT ;  /* 0x0000000890907c12 */ /* 0x000fe2000f8e968b */
[----:B------:R-:W-:Y:S01]  /*7240*/  @!P3 HADD2 R95, -R116.H0_H0, -RZ.H0_H0 ;  /* 0xa00000ff745fb230 */ /* 0x000fe20000000900 */
[----:B------:R-:W-:Y:S01]  /*7250*/  ISETP.GT.U32.AND P6, PT, R141, UR29, PT ;  /* 0x0000001d8d007c0c */ /* 0x000fe2000bfc4070 */
[-C--:B------:R-:W-:Y:S01]  /*7260*/  FMUL.FTZ R68, R68, R149.reuse ;  /* 0x0000009544447220 */ /* 0x080fe20000410000 */
[----:B------:R-:W-:Y:S01]  /*7270*/  @!P1 HADD2 R94, -R109.H0_H0, -RZ.H0_H0 ;  /* 0xa00000ff6d5e9230 */ /* 0x000fe20000000900 */
[----:B------:R-:W4:Y:S01]  /*7280*/  MUFU.EX2 R130, R130 ;  /* 0x0000008200827308 */ /* 0x000f220000000800 */
[----:B------:R-:W-:Y:S01]  /*7290*/  @!P3 PRMT R116, R95, 0x5410, RZ ;  /* 0x000054105f74b816 */ /* 0x000fe200000000ff */
[----:B------:R-:W-:Y:S01]  /*72a0*/  FMUL.FTZ R69, R69, R149 ;  /* 0x0000009545457220 */ /* 0x000fe20000410000 */
[----:B------:R-:W-:Y:S01]  /*72b0*/  ISETP.LE.U32.AND P3, PT, R146, UR29, PT ;  /* 0x0000001d92007c0c */ /* 0x000fe2000bf63070 */
[-C--:B------:R-:W-:Y:S01]  /*72c0*/  FMUL.FTZ R70, R70, R148.reuse ;  /* 0x0000009446467220 */ /* 0x080fe20000410000 */
[----:B------:R-:W-:Y:S01]  /*72d0*/  @!P1 PRMT R109, R94, 0x5410, RZ ;  /* 0x000054105e6d9816 */ /* 0x000fe200000000ff */
[----:B------:R-:W-:Y:S01]  /*72e0*/  FMUL.FTZ R71, R71, R148 ;  /* 0x0000009447477220 */ /* 0x000fe20000410000 */
[----:B------:R-:W-:Y:S01]  /*72f0*/  @!P0 PRMT R114, R93, 0x5410, RZ ;  /* 0x000054105d728816 */ /* 0x000fe200000000ff */
[----:B------:R-:W-:Y:S01]  /*7300*/  @P5 HADD2 R19, -R110.H0_H0, -RZ.H0_H0 ;  /* 0xa00000ff6e135230 */ /* 0x000fe20000000900 */
[----:B------:R-:W-:Y:S01]  /*7310*/  @!P2 PRMT R112, R88, 0x5410, RZ ;  /* 0x000054105870a816 */ /* 0x000fe200000000ff */
[----:B------:R-:W-:Y:S01]  /*7320*/  @P6 HADD2 R27, -R113.H0_H0, -RZ.H0_H0 ;  /* 0xa00000ff711b6230 */ /* 0x000fe20000000900 */
[----:B------:R-:W-:Y:S01]  /*7330*/  STG.E.U16 desc[UR24][R122.64+-0x80], R116 ;  /* 0xffff80747a007986 */ /* 0x000fe2000c101518 */
[----:B------:R-:W-:Y:S01]  /*7340*/  @P4 HADD2 R90, -R111.H0_H0, -RZ.H0_H0 ;  /* 0xa00000ff6f5a4230 */ /* 0x000fe20000000900 */
[----:B------:R-:W-:Y:S01]  /*7350*/  @P5 PRMT R110, R19, 0x5410, RZ ;  /* 0x00005410136e5816 */ /* 0x000fe200000000ff */
[----:B------:R-:W-:Y:S01]  /*7360*/  MUFU.EX2 R96, R96 ;  /* 0x0000006000607308 */ /* 0x000fe20000000800 */
[----:B------:R-:W-:Y:S01]  /*7370*/  @P6 PRMT R113, R27, 0x5410, RZ ;  /* 0x000054101b716816 */ /* 0x000fe200000000ff */
[----:B------:R-:W-:Y:S01]  /*7380*/  @!P3 HADD2 R89, -R115.H0_H0, -RZ.H0_H0 ;  /* 0xa00000ff7359b230 */ /* 0x000fe20000000900 */
[----:B------:R-:W-:Y:S01]  /*7390*/  @P4 PRMT R111, R90, 0x5410, RZ ;  /* 0x000054105a6f4816 */ /* 0x000fe200000000ff */
[----:B------:R-:W-:Y:S03]  /*73a0*/  STG.E.U16 desc[UR24][R122.64+-0x7e], R109 ;  /* 0xffff826d7a007986 */ /* 0x000fe6000c101518 */
[----:B------:R-:W-:Y:S01]  /*73b0*/  @!P3 PRMT R115, R89, 0x5410, RZ ;  /* 0x000054105973b816 */ /* 0x000fe200000000ff */
[----:B------:R5:W-:Y:S08]  /*73c0*/  MUFU.EX2 R19, R98 ;  /* 0x0000006200137308 */ /* 0x000bf00000000800 */
[----:B------:R-:W-:Y:S01]  /*73d0*/  MUFU.EX2 R100, R100 ;  /* 0x0000006400647308 */ /* 0x000fe20000000800 */
[C---:B-1----:R-:W-:Y:S07]  /*73e0*/  HMMA.16816.F32 R72, R4.reuse, R8, R72 ;  /* 0x000000080448723c */ /* 0x042fee0000001848 */
[----:B------:R-:W-:Y:S01]  /*73f0*/  MUFU.EX2 R103, R103 ;  /* 0x0000006700677308 */ /* 0x000fe20000000800 */
[----:B-----5:R-:W-:Y:S01]  /*7400*/  IMAD.MOV.U32 R98, RZ, RZ, R122 ;  /* 0x000000ffff627224 */ /* 0x020fe200078e007a */
[C---:B------:R-:W-:Y:S01]  /*7410*/  HMMA.16816.F32 R36, R4.reuse, R10, R36 ;  /* 0x0000000a0424723c */ /* 0x040fe20000001824 */
[----:B------:R-:W1:Y:S05]  /*7420*/  LDSM.16.MT88.4 R8, [R126+0x7000] ;  /* 0x007000007e08783b */ /* 0x000e6a0000004200 */
[----:B------:R-:W-:Y:S08]  /*7430*/  MUFU.EX2 R97, R97 ;  /* 0x0000006100617308 */ /* 0x000ff00000000800 */
[----:B------:R-:W-:Y:S08]  /*7440*/  MUFU.EX2 R86, R86 ;  /* 0x0000005600567308 */ /* 0x000ff00000000800 */
[----:B------:R-:W-:Y:S08]  /*7450*/  MUFU.EX2 R85, R85 ;  /* 0x0000005500557308 */ /* 0x000ff00000000800 */
[----:B------:R-:W-:Y:S08]  /*7460*/  MUFU.EX2 R84, R84 ;  /* 0x0000005400547308 */ /* 0x000ff00000000800 */
[----:B------:R-:W-:Y:S01]  /*7470*/  MUFU.EX2 R35, R35 ;  /* 0x0000002300237308 */ /* 0x000fe20000000800 */
        /* <DEDUP_REMOVED lines=10> */
[----:B------:R-:W-:-:S04]  /*7520*/  VIADD R8, R121, 0xffffffff ;  /* 0xffffffff79087836 */ /* 0x000fc80000000000 */
[----:B------:R-:W-:-:S03]  /*7530*/  IMAD.SHL.U32 R8, R8, 0x2, RZ ;  /* 0x0000000208087824 */ /* 0x000fc600078e00ff */
[----:B------:R-:W-:Y:S01]  /*7540*/  HMMA.16816.F32 R68, R4, R10, R68 ;  /* 0x0000000a0444723c */ /* 0x000fe20000001844 */
[----:B------:R-:W-:-:S05]  /*7550*/  VIADD R9, R8, 0xffffffff ;  /* 0xffffffff08097836 */ /* 0x000fca0000000000 */
[----:B------:R-:W-:Y:S02]  /*7560*/  LOP3.LUT R8, R9, UR27, R185, 0x96, !PT ;  /* 0x0000001b09087c12 */ /* 0x000fe4000f8e96b9 */
[----:B------:R-:W-:-:S03]  /*7570*/  PRMT R9, R144, 0x7632, R9 ;  /* 0x0000763290097816 */ /* 0x000fc60000000009 */
[----:B------:R-:W-:Y:S01]  /*7580*/  IMAD.WIDE.U32 R142, R8, -0x326172a9, RZ ;  /* 0xcd9e8d57088e7825 */ /* 0x000fe200078e00ff */
[----:B------:R-:W-:-:S04]  /*7590*/  LOP3.LUT R9, R9, 0xff, RZ, 0xc0, !PT ;  /* 0x000000ff09097812 */ /* 0x000fc800078ec0ff */
[----:B------:R-:W-:Y:S02]  /*75a0*/  LOP3.LUT R8, R186, UR28, R143, 0x96, !PT ;  /* 0x0000001cba087c12 */ /* 0x000fe4000f8e968f */
[----:B------:R-:W-:Y:S01]  /*75b0*/  ISETP.LE.U32.AND P1, PT, R9, UR29, PT ;  /* 0x0000001d09007c0c */ /* 0x000fe2000bf23070 */
[----:B------:R-:W-:Y:S01]  /*75c0*/  FADD.FTZ R9, R137, R188 ;  /* 0x000000bc89097221 */ /* 0x000fe20000010000 */
[----:B------:R-:W-:Y:S01]  /*75d0*/  LOP3.LUT R142, R142, UR23, R179, 0x96, !PT ;  /* 0x000000178e8e7c12 */ /* 0x000fe2000f8e96b3 */
[----:B------:R-:W-:-:S04]  /*75e0*/  IMAD.WIDE.U32 R94, R8, -0x2daee0ad, RZ ;  /* 0xd2511f53085e7825 */ /* 0x000fc800078e00ff */
[----:B------:R-:W-:Y:S01]  /*75f0*/  FADD.FTZ R8, R132, R145 ;  /* 0x0000009184087221 */ /* 0x000fe20000010000 */
[----:B------:R-:W-:Y:S01]  /*7600*/  FADD.FTZ R140, R134, R9 ;  /* 0x00000009868c7221 */ /* 0x000fe20000010000 */
[----:B------:R-:W-:Y:S01]  /*7610*/  PRMT R9, R138, 0x7770, RZ ;  /* 0x000077708a097816 */ /* 0x000fe200000000ff */
[----:B------:R-:W-:Y:S01]  /*7620*/  IMAD.WIDE.U32 R142, R142, -0x2daee0ad, RZ ;  /* 0xd2511f538e8e7825 */ /* 0x000fe200078e00ff */
[----:B------:R-:W-:-:S03]  /*7630*/  LOP3.LUT R137, R180, UR22, R95, 0x96, !PT ;  /* 0x00000016b4897c12 */ /* 0x000fc6000f8e965f */
[----:B------:R-:W-:Y:S01]  /*7640*/  FADD.FTZ R133, R133, R8 ;  /* 0x0000000885857221 */ /* 0x000fe20000010000 */
[C---:B------:R-:W-:Y:S01]  /*7650*/  LOP3.LUT R95, R144.reuse, 0xffff, RZ, 0xc0, !PT ;  /* 0x0000ffff905f7812 */ /* 0x040fe200078ec0ff */
[----:B------:R-:W-:Y:S01]  /*7660*/  FADD.FTZ R119, R119, R140 ;  /* 0x0000008c77777221 */ /* 0x000fe20000010000 */
[----:B------:R-:W-:Y:S01]  /*7670*/  LOP3.LUT R132, R144, 0xff, RZ, 0xc0, !PT ;  /* 0x000000ff90847812 */ /* 0x000fe200078ec0ff */
[----:B------:R-:W-:Y:S01]  /*7680*/  IMAD.WIDE.U32 R6, R137, -0x326172a9, RZ ;  /* 0xcd9e8d5789067825 */ /* 0x000fe200078e00ff */
[----:B------:R-:W-:-:S03]  /*7690*/  SHF.R.U32.HI R95, RZ, 0x8, R95 ;  /* 0x00000008ff5f7819 */ /* 0x000fc6000001165f */
[----:B------:R-:W-:Y:S01]  /*76a0*/  FADD.FTZ R120, R120, R133 ;  /* 0x0000008578787221 */ /* 0x000fe20000010000 */
[----:B------:R-:W-:Y:S01]  /*76b0*/  ISETP.LE.U32.AND P0, PT, R9, UR29, PT ;  /* 0x0000001d09007c0c */ /* 0x000fe2000bf03070 */
[----:B------:R-:W-:Y:S01]  /*76c0*/  MUFU.EX2 R188, R87 ;  /* 0x0000005700bc7308 */ /* 0x000fe20000000800 */
[----:B------:R-:W-:Y:S02]  /*76d0*/  LOP3.LUT R9, R95, 0xffff, RZ, 0xc0, !PT ;  /* 0x0000ffff5f097812 */ /* 0x000fe400078ec0ff */
[----:B------:R-:W-:Y:S02]  /*76e0*/  ISETP.LE.U32.AND P3, PT, R132, UR29, PT ;  /* 0x0000001d84007c0c */ /* 0x000fe4000bf63070 */
[----:B------:R-:W-:Y:S02]  /*76f0*/  ISETP.LE.U32.AND P2, PT, R9, UR29, PT ;  /* 0x0000001d09007c0c */ /* 0x000fe4000bf43070 */
[----:B---3--:R-:W-:Y:S01]  /*7700*/  F2FP.F16.F32.PACK_AB R9, R135, R136 ;  /* 0x000000888709723e */ /* 0x008fe200000000ff */
[----:B------:R-:W-:Y:S01]  /*7710*/  FADD.FTZ R136, R136, R119 ;  /* 0x0000007788887221 */ /* 0x000fe20000010000 */
[C---:B----4-:R-:W-:Y:S01]  /*7720*/  F2FP.F16.F32.PACK_AB R8, R130.reuse, R131 ;  /* 0x000000838208723e */ /* 0x050fe200000000ff */
[----:B------:R-:W-:Y:S01]  /*7730*/  FADD.FTZ R131, R131, R120 ;  /* 0x0000007883837221 */ /* 0x000fe20000010000 */
[C---:B------:R-:W-:Y:S01]  /*7740*/  PRMT R5, R9.reuse, 0x7610, R5 ;  /* 0x0000761009057816 */ /* 0x040fe20000000005 */
[----:B------:R-:W-:Y:S01]  /*7750*/  MUFU.EX2 R120, R107 ;  /* 0x0000006b00787308 */ /* 0x000fe20000000800 */
[----:B------:R-:W-:Y:S01]  /*7760*/  PRMT R11, R9, 0x7632, R11 ;  /* 0x00007632090b7816 */ /* 0x000fe2000000000b */
[----:B------:R-:W-:Y:S01]  /*7770*/  FADD.FTZ R130, R130, R131 ;  /* 0x0000008382827221 */ /* 0x000fe20000010000 */
[C---:B------:R-:W-:Y:S01]  /*7780*/  PRMT R134, R8.reuse, 0x7610, R134 ;  /* 0x0000761008867816 */ /* 0x040fe20000000086 */
[----:B------:R-:W-:Y:S01]  /*7790*/  @!P3 HADD2 R92, -R5.H0_H0, -RZ.H0_H0 ;  /* 0xa00000ff055cb230 */ /* 0x000fe20000000900 */
[----:B------:R-:W-:Y:S01]  /*77a0*/  PRMT R27, R8, 0x7632, R27 ;  /* 0x00007632081b7816 */ /* 0x000fe2000000001b */
[----:B------:R-:W-:Y:S01]  /*77b0*/  FADD.FTZ R135, R135, R136 ;  /* 0x0000008887877221 */ /* 0x000fe20000010000 */
[----:B------:R-:W-:Y:S01]  /*77c0*/  PRMT R8, R5, 0x5410, R11 ;  /* 0x0000541005087816 */ /* 0x000fe2000000000b */
[----:B------:R-:W-:Y:S01]  /*77d0*/  @!P1 HADD2 R91, -R134.H0_H0, -RZ.H0_H0 ;  /* 0xa00000ff865b9230 */ /* 0x000fe20000000900 */
[----:B------:R-:W-:Y:S01]  /*77e0*/  @!P3 PRMT R5, R92, 0x5410, RZ ;  /* 0x000054105c05b816 */ /* 0x000fe200000000ff */
[----:B------:R-:W-:Y:S01]  /*77f0*/  @!P2 HADD2 R13, -R11.H0_H0, -RZ.H0_H0 ;  /* 0xa00000ff0b0da230 */ /* 0x000fe20000000900 */
[----:B------:R-:W1:Y:S01]  /*7800*/  MUFU.EX2 R92, R99 ;  /* 0x00000063005c7308 */ /* 0x000e620000000800 */
[----:B------:R-:W-:-:S02]  /*7810*/  LOP3.LUT R94, R94, UR18, R143, 0x96, !PT ;  /* 0x000000125e5e7c12 */ /* 0x000fc4000f8e968f */
[----:B------:R-:W-:Y:S02]  /*7820*/  LOP3.LUT R4, R178, UR19, R7, 0x96, !PT ;  /* 0x00000013b2047c12 */ /* 0x000fe4000f8e9607 */
[----:B------:R-:W-:Y:S01]  /*7830*/  PRMT R9, R134, 0x5410, R27 ;  /* 0x0000541086097816 */ /* 0x000fe2000000001b */
[----:B------:R-:W-:Y:S01]  /*7840*/  IMAD.WIDE.U32 R88, R94, -0x326172a9, RZ ;  /* 0xcd9e8d575e587825 */ /* 0x000fe200078e00ff */
[----:B------:R-:W-:Y:S01]  /*7850*/  @!P1 PRMT R134, R91, 0x5410, RZ ;  /* 0x000054105b869816 */ /* 0x000fe200000000ff */
[----:B------:R-:W3:Y:S01]  /*7860*/  MUFU.EX2 R7, R104 ;  /* 0x0000006800077308 */ /* 0x000ee20000000800 */
[----:B------:R-:W-:Y:S01]  /*7870*/  @!P2 PRMT R11, R13, 0x5410, RZ ;  /* 0x000054100d0ba816 */ /* 0x000fe200000000ff */
[----:B------:R-:W-:Y:S01]  /*7880*/  IMAD.WIDE.U32 R146, R4, -0x2daee0ad, RZ ;  /* 0xd2511f5304927825 */ /* 0x000fe200078e00ff */
[----:B------:R-:W-:Y:S02]  /*7890*/  LOP3.LUT R140, R6, UR17, R89, 0x96, !PT ;  /* 0x00000011068c7c12 */ /* 0x000fe4000f8e9659 */
[----:B------:R-:W-:-:S02]  /*78a0*/  PRMT R6, R138, 0x7771, RZ ;  /* 0x000077718a067816 */ /* 0x000fc400000000ff */
[----:B------:R-:W-:Y:S01]  /*78b0*/  LOP3.LUT R90, R142, UR16, R147, 0x96, !PT ;  /* 0x000000108e5a7c12 */ /* 0x000fe2000f8e9693 */
[----:B------:R-:W-:Y:S01]  /*78c0*/  IMAD.WIDE.U32 R140, R140, -0x2daee0ad, RZ ;  /* 0xd2511f538c8c7825 */ /* 0x000fe200078e00ff */
[----:B-1----:R-:W-:Y:S02]  /*78d0*/  F2FP.F16.F32.PACK_AB R4, R19, R92 ;  /* 0x0000005c1304723e */ /* 0x002fe400000000ff */
[----:B------:R-:W-:Y:S01]  /*78e0*/  ISETP.GT.U32.AND P4, PT, R6, UR29, PT ;  /* 0x0000001d06007c0c */ /* 0x000fe2000bf84070 */
[----:B------:R-:W-:Y:S01]  /*78f0*/  IMAD.WIDE.U32 R90, R90, -0x326172a9, RZ ;  /* 0xcd9e8d575a5a7825 */ /* 0x000fe200078e00ff */
[----:B------:R-:W-:Y:S02]  /*7900*/  PRMT R116, R4, 0x7610, R116 ;  /* 0x0000761004747816 */ /* 0x000fe40000000074 */
[----:B------:R-:W-:Y:S01]  /*7910*/  LOP3.LUT R142, R146, UR12, R141, 0x96, !PT ;  /* 0x0000000c928e7c12 */ /* 0x000fe2000f8e968d */
[----:B------:R-:W-:Y:S01]  /*7920*/  IMAD.MOV.U32 R99, RZ, RZ, R123 ;  /* 0x000000ffff637224 */ /* 0x000fe200078e007b */
[----:B------:R-:W-:Y:S01]  /*7930*/  PRMT R109, R4, 0x7632, R109 ;  /* 0x00007632046d7816 */ /* 0x000fe2000000006d */
[----:B------:R-:W-:Y:S01]  /*7940*/  @!P0 HADD2 R26, -R116.H0_H0, -RZ.H0_H0 ;  /* 0xa00000ff741a8230 */ /* 0x000fe20000000900 */
[----:B------:R-:W-:Y:S01]  /*7950*/  SHF.R.U32.HI R4, RZ, 0x18, R144 ;  /* 0x00000018ff047819 */ /* 0x000fe20000011690 */
[----:B------:R-:W-:Y:S01]  /*7960*/  IMAD.WIDE.U32 R142, R142, -0x326172a9, RZ ;  /* 0xcd9e8d578e8e7825 */ /* 0x000fe200078e00ff */
[----:B------:R-:W-:-:S02]  /*7970*/  PRMT R10, R116, 0x5410, R109 ;  /* 0x00005410740a7816 */ /* 0x000fc4000000006d */
[----:B------:R-:W-:Y:S01]  /*7980*/  LOP3.LUT R137, R88, UR13, R91, 0x96, !PT ;  /* 0x0000000d58897c12 */ /* 0x000fe2000f8e965b */
[----:B------:R-:W-:Y:S01]  /*7990*/  @P4 HADD2 R25, -R109.H0_H0, -RZ.H0_H0 ;  /* 0xa00000ff6d194230 */ /* 0x000fe20000000900 */
[----:B------:R-:W-:Y:S01]  /*79a0*/  @!P0 PRMT R116, R26, 0x5410, RZ ;  /* 0x000054101a748816 */ /* 0x000fe200000000ff */
[----:B------:R1:W4:Y:S01]  /*79b0*/  MUFU.EX2 R91, R118 ;  /* 0x00000076005b7308 */ /* 0x0003220000000800 */
[----:B------:R-:W-:Y:S01]  /*79c0*/  ISETP.LE.U32.AND P0, PT, R4, UR29, PT ;  /* 0x0000001d04007c0c */ /* 0x000fe2000bf03070 */
[----:B------:R-:W-:Y:S01]  /*79d0*/  IMAD.WIDE R98, R177, 0x2, R98 ;  /* 0x00000002b1627825 */ /* 0x000fe200078e0262 */
[----:B------:R-:W-:Y:S02]  /*79e0*/  @P4 PRMT R109, R25, 0x5410, RZ ;  /* 0x00005410196d4816 */ /* 0x000fe400000000ff */
[----:B---3--:R-:W-:Y:S02]  /*79f0*/  F2FP.F16.F32.PACK_AB R94, R120, R7 ;  /* 0x00000007785e723e */ /* 0x008fe400000000ff */
[----:B------:R3:W-:Y:S01]  /*7a00*/  STG.E.U16 desc[UR24][R98.64+-0x80], R114 ;  /* 0xffff807262007986 */ /* 0x0007e2000c101518 */
[----:B------:R5:W2:Y:S01]  /*7a10*/  MUFU.EX2 R88, R117 ;  /* 0x0000007500587308 */ /* 0x000aa20000000800 */
[----:B------:R-:W-:-:S02]  /*7a20*/  PRMT R93, R94, 0x7632, R93 ;  /* 0x000076325e5d7816 */ /* 0x000fc4000000005d */
[----:B------:R3:W-:Y:S01]  /*7a30*/  STG.E.U16 desc[UR24][R98.64+-0x7e], R115 ;  /* 0xffff827362007986 */ /* 0x0007e2000c101518 */
[----:B------:R-:W-:Y:S02]  /*7a40*/  PRMT R89, R138, 0x7772, RZ ;  /* 0x000077728a597816 */ /* 0x000fe400000000ff */
[----:B------:R-:W-:Y:S01]  /*7a50*/  @!P0 HADD2 R17, -R27.H0_H0, -RZ.H0_H0 ;  /* 0xa00000ff1b118230 */ /* 0x000fe20000000900 */
[----:B------:R-:W-:Y:S01]  /*7a60*/  PRMT R119, R94, 0x5410, R93 ;  /* 0x000054105e777816 */ /* 0x000fe2000000005d */
[----:B------:R3:W-:Y:S01]  /*7a70*/  STG.E.U16 desc[UR24][R122.64+-0x70], R112 ;  /* 0xffff90707a007986 */ /* 0x0007e2000c101518 */
[----:B-1----:R-:W-:Y:S02]  /*7a80*/  LOP3.LUT R118, R90, UR9, R143, 0x96, !PT ;  /* 0x000000095a767c12 */ /* 0x002fe4000f8e968f */
[----:B------:R-:W-:Y:S01]  /*7a90*/  PRMT R90, R138, 0x7773, RZ ;  /* 0x000077738a5a7816 */ /* 0x000fe200000000ff */
[----:B------:R1:W-:Y:S01]  /*7aa0*/  STG.E.U16 desc[UR24][R122.64+-0x6e], R113 ;  /* 0xffff92717a007986 */ /* 0x0003e2000c101518 */
[----:B------:R-:W-:Y:S01]  /*7ab0*/  @!P0 PRMT R27, R17, 0x5410, RZ ;  /* 0x00005410111b8816 */ /* 0x000fe200000000ff */
[----:B----4-:R-:W-:Y:S01]  /*7ac0*/  FADD.FTZ R17, R91, R130 ;  /* 0x000000825b117221 */ /* 0x010fe20000010000 */
[----:B------:R-:W-:Y:S01]  /*7ad0*/  ISETP.GT.U32.AND P1, PT, R90, UR29, PT ;  /* 0x0000001d5a007c0c */ /* 0x000fe2000bf24070 */
[----:B------:R-:W-:Y:S01]  /*7ae0*/  STG.E.U16 desc[UR24][R98.64+-0x70], R110 ;  /* 0xffff906e62007986 */ /* 0x000fe2000c101518 */
[----:B-----5:R-:W-:-:S02]  /*7af0*/  LOP3.LUT R117, R118, 0xff, RZ, 0xc0, !PT ;  /* 0x000000ff76757812 */ /* 0x020fc400078ec0ff */
[C---:B--2---:R-:W-:Y:S01]  /*7b00*/  F2FP.F16.F32.PACK_AB R104, R88.reuse, R91 ;  /* 0x0000005b5868723e */ /* 0x044fe200000000ff */
[----:B------:R-:W-:Y:S01]  /*7b10*/  FADD.FTZ R88, R88, R17 ;  /* 0x0000001158587221 */ /* 0x000fe20000010000 */
[----:B------:R-:W-:Y:S01]  /*7b20*/  ISETP.LE.U32.AND P4, PT, R117, UR29, PT ;  /* 0x0000001d75007c0c */ /* 0x000fe2000bf83070 */
[----:B------:R2:W-:Y:S01]  /*7b30*/  STG.E.U16 desc[UR24][R98.64+-0x6e], R111 ;  /* 0xffff926f62007986 */ /* 0x0005e2000c101518 */
[----:B------:R-:W-:Y:S02]  /*7b40*/  LOP3.LUT R130, R118, 0xffff, RZ, 0xc0, !PT ;  /* 0x0000ffff76827812 */ /* 0x000fe400078ec0ff */
[----:B------:R-:W-:Y:S01]  /*7b50*/  PRMT R107, R104, 0x7632, R107 ;  /* 0x00007632686b7816 */ /* 0x000fe2000000006b */
[----:B---3--:R-:W-:Y:S01]  /*7b60*/  FADD.FTZ R114, R92, R135 ;  /* 0x000000875c727221 */ /* 0x008fe20000010000 */
[----:B------:R-:W-:Y:S01]  /*7b70*/  SHF.R.U32.HI R130, RZ, 0x8, R130 ;  /* 0x00000008ff827819 */ /* 0x000fe20000011682 */
[----:B------:R-:W-:Y:S01]  /*7b80*/  STG.E.U16 desc[UR24][R122.64+-0x60], R5 ;  /* 0xffffa0057a007986 */ /* 0x000fe2000c101518 */
[----:B------:R-:W-:Y:S01]  /*7b90*/  PRMT R26, R104, 0x5410, R107 ;  /* 0x00005410681a7816 */ /* 0x000fe2000000006b */
[----:B------:R-:W-:Y:S01]  /*7ba0*/  @P1 HADD2 R18, -R107.H0_H0, -RZ.H0_H0 ;  /* 0xa00000ff6b121230 */ /* 0x000fe20000000900 */
[----:B------:R-:W2:Y:S01]  /*7bb0*/  MUFU.EX2 R115, R106 ;  /* 0x0000006a00737308 */ /* 0x000ea20000000800 */
[----:B------:R-:W-:Y:S01]  /*7bc0*/  FADD.FTZ R114, R19, R114 ;  /* 0x0000007213727221 */ /* 0x000fe20000010000 */
[----:B------:R-:W-:Y:S01]  /*7bd0*/  SHF.R.U32.HI R135, RZ, 0x10, R144 ;  /* 0x00000010ff877819 */ /* 0x000fe20000011690 */
[----:B------:R-:W-:Y:S01]  /*7be0*/  @!P4 HADD2 R16, -R94.H0_H0, -RZ.H0_H0 ;  /* 0xa00000ff5e10c230 */ /* 0x000fe20000000900 */
[----:B------:R-:W-:Y:S01]  /*7bf0*/  @P1 PRMT R107, R18, 0x5410, RZ ;  /* 0x00005410126b1816 */ /* 0x000fe200000000ff */
[----:B------:R-:W-:Y:S01]  /*7c00*/  FADD.FTZ R25, R7, R114 ;  /* 0x0000007207197221 */ /* 0x000fe20000010000 */
[----:B------:R-:W-:Y:S01]  /*7c10*/  LOP3.LUT R135, R135, 0xff, RZ, 0xc0, !PT ;  /* 0x000000ff87877812 */ /* 0x000fe200078ec0ff */
[----:B------:R3:W-:Y:S01]  /*7c20*/  STG.E.U16 desc[UR24][R122.64+-0x5e], R11 ;  /* 0xffffa20b7a007986 */ /* 0x0007e2000c101518 */
[----:B------:R-:W-:Y:S01]  /*7c30*/  @!P4 PRMT R94, R16, 0x5410, RZ ;  /* 0x00005410105ec816 */ /* 0x000fe200000000ff */
[----:B------:R-:W4:Y:S01]  /*7c40*/  MUFU.EX2 R112, R105 ;  /* 0x0000006900707308 */ /* 0x000f220000000800 */
[----:B------:R-:W-:Y:S01]  /*7c50*/  LOP3.LUT R16, R130, 0xffff, RZ, 0xc0, !PT ;  /* 0x0000ffff82107812 */ /* 0x000fe200078ec0ff */
[----:B------:R-:W-:Y:S01]  /*7c60*/  STG.E.U16 desc[UR24][R98.64+-0x60], R134 ;  /* 0xffffa08662007986 */ /* 0x000fe2000c101518 */
[----:B------:R-:W-:Y:S01]  /*7c70*/  ISETP.GT.U32.AND P3, PT, R89, UR29, PT ;  /* 0x0000001d59007c0c */ /* 0x000fe2000bf64070 */
[----:B------:R-:W-:Y:S01]  /*7c80*/  FADD.FTZ R120, R120, R25 ;  /* 0x0000001978787221 */ /* 0x000fe20000010000 */
[----:B------:R-:W-:Y:S01]  /*7c90*/  ISETP.LE.U32.AND P1, PT, R16, UR29, PT ;  /* 0x0000001d10007c0c */ /* 0x000fe2000bf23070 */
[----:B------:R-:W-:Y:S01]  /*7ca0*/  STG.E.U16 desc[UR24][R98.64+-0x5e], R27 ;  /* 0xffffa21b62007986 */ /* 0x000fe2000c101518 */
[----:B------:R-:W-:Y:S01]  /*7cb0*/  PRMT R16, R118, 0x7632, R16 ;  /* 0x0000763276107816 */ /* 0x000fe20000000010 */
[----:B-1----:R-:W1:Y:S01]  /*7cc0*/  MUFU.EX2 R113, R108 ;  /* 0x0000006c00717308 */ /* 0x002e620000000800 */
[----:B------:R-:W-:Y:S01]  /*7cd0*/  PRMT R135, R135, 0x5410, R4 ;  /* 0x0000541087877816 */ /* 0x000fe20000000004 */
[----:B--2---:R-:W-:Y:S01]  /*7ce0*/  FADD.FTZ R111, R115, R88 ;  /* 0x00000058736f7221 */ /* 0x004fe20000010000 */
[----:B------:R-:W-:Y:S01]  /*7cf0*/  LOP3.LUT R16, R16, 0xff, RZ, 0xc0, !PT ;  /* 0x000000ff10107812 */ /* 0x000fe200078ec0ff */
[----:B------:R-:W-:Y:S01]  /*7d00*/  STG.E.U16 desc[UR24][R122.64+-0x50], R116 ;  /* 0xffffb0747a007986 */ /* 0x000fe2000c101518 */
[----:B------:R-:W-:-:S02]  /*7d10*/  PRMT R136, R142, 0x7771, RZ ;  /* 0x000077718e887816 */ /* 0x000fc400000000ff */
[----:B------:R-:W-:Y:S01]  /*7d20*/  ISETP.LE.U32.AND P0, PT, R16, UR29, PT ;  /* 0x0000001d10007c0c */ /* 0x000fe2000bf03070 */
[----:B------:R-:W-:Y:S01]  /*7d30*/  MUFU.EX2 R108, R102 ;  /* 0x00000066006c7308 */ /* 0x000fe20000000800 */
[----:B----4-:R-:W-:Y:S01]  /*7d40*/  F2FP.F16.F32.PACK_AB R92, R112, R115 ;  /* 0x00000073705c723e */ /* 0x010fe200000000ff */
[----:B------:R-:W2:Y:S01]  /*7d50*/  LDSM.16.MT88.4 R16, [R126+0x6400] ;  /* 0x006400007e10783b */ /* 0x000ea20000004200 */
[----:B------:R-:W-:Y:S01]  /*7d60*/  @!P1 HADD2 R15, -R93.H0_H0, -RZ.H0_H0 ;  /* 0xa00000ff5d0f9230 */ /* 0x000fe20000000900 */
[----:B------:R-:W-:Y:S01]  /*7d70*/  PRMT R105, R132, 0x5410, R95 ;  /* 0x0000541084697816 */ /* 0x000fe2000000005f */
[----:B------:R-:W-:Y:S01]  /*7d80*/  IMAD.WIDE.U32 R114, R137, -0x2daee0ad, RZ ;  /* 0xd2511f5389727825 */ /* 0x000fe200078e00ff */
[----:B------:R-:W-:-:S03]  /*7d90*/  PRMT R91, R92, 0x7632, R91 ;  /* 0x000076325c5b7816 */ /* 0x000fc6000000005b */
[----:B------:R-:W-:Y:S01]  /*7da0*/  @P3 HADD2 R24, -R104.H0_H0, -RZ.H0_H0 ;  /* 0xa00000ff68183230 */ /* 0x000fe20000000900 */
[----:B------:R-:W-:Y:S01]  /*7db0*/  @!P1 PRMT R93, R15, 0x5410, RZ ;  /* 0x000054100f5d9816 */ /* 0x000fe200000000ff */
[----:B------:R-:W4:Y:S01]  /*7dc0*/  MUFU.EX2 R95, R101 ;  /* 0x00000065005f7308 */ /* 0x000f220000000800 */
[----:B------:R-:W-:Y:S01]  /*7dd0*/  PRMT R131, R92, 0x5410, R91 ;  /* 0x000054105c837816 */ /* 0x000fe2000000005b */
[----:B------:R-:W-:Y:S01]  /*7de0*/  STG.E.U16 desc[UR24][R122.64+-0x4e], R109 ;  /* 0xffffb26d7a007986 */ /* 0x000fe2000c101518 */
[----:B------:R-:W-:Y:S01]  /*7df0*/  @!P0 HADD2 R14, -R92.H0_H0, -RZ.H0_H0 ;  /* 0xa00000ff5c0e8230 */ /* 0x000fe20000000900 */
[----:B------:R-:W-:Y:S02]  /*7e00*/  LOP3.LUT R15, R138, 0xff, RZ, 0xc0, !PT ;  /* 0x000000ff8a0f7812 */ /* 0x000fe400078ec0ff */
[----:B------:R-:W-:Y:S01]  /*7e10*/  HSET2.LE.AND R105, R105, R176, PT ;  /* 0x000000b069697233 */ /* 0x000fe20003803000 */
[----:B------:R-:W-:Y:S01]  /*7e20*/  STG.E.U16 desc[UR24][R98.64+-0x4e], R107 ;  /* 0xffffb26b62007986 */ /* 0x000fe2000c101518 */
[----:B------:R-:W-:Y:S01]  /*7e30*/  @!P0 PRMT R92, R14, 0x5410, RZ ;  /* 0x000054100e5c8816 */ /* 0x000fe200000000ff */
[----:B------:R-:W-:Y:S01]  /*7e40*/  IMAD.MOV.U32 R14, RZ, RZ, R142 ;  /* 0x000000ffff0e7224 */ /* 0x000fe200078e008e */
[----:B------:R-:W-:-:S02]  /*7e50*/  PRMT R15, R15, 0x5410, R6 ;  /* 0x000054100f0f7816 */ /* 0x000fc40000000006 */
[----:B------:R-:W5:Y:S01]  /*7e60*/  LDSM.16.MT88.4 R4, [R124+0x6400] ;  /* 0x006400007c04783b */ /* 0x000f620000004200 */
[----:B------:R-:W-:Y:S02]  /*7e70*/  LOP3.LUT R8, R8, R105, RZ, 0xc0, !PT ;  /* 0x0000006908087212 */ /* 0x000fe400078ec0ff */
[----:B------:R-:W-:Y:S02]  /*7e80*/  LOP3.LUT R133, R14, 0xff, RZ, 0xc0, !PT ;  /* 0x000000ff0e857812 */ /* 0x000fe400078ec0ff */
[----:B------:R-:W-:Y:S02]  /*7e90*/  PRMT R14, R89, 0x5410, R90 ;  /* 0x00005410590e7816 */ /* 0x000fe4000000005a */
[----:B------:R-:W-:Y:S02]  /*7ea0*/  ISETP.LE.U32.AND P0, PT, R133, UR29, PT ;  /* 0x0000001d85007c0c */ /* 0x000fe4000bf03070 */
[----:B-1----:R-:W-:Y:S01]  /*7eb0*/  F2FP.F16.F32.PACK_AB R90, R96, R113 ;  /* 0x00000071605a723e */ /* 0x002fe200000000ff */
[----:B------:R-:W-:Y:S01]  /*7ec0*/  FADD.FTZ R113, R113, R120 ;  /* 0x0000007871717221 */ /* 0x000fe20000010000 */
[----:B------:R-:W-:-:S02]  /*7ed0*/  LOP3.LUT R13, R14, 0xff00ff, RZ, 0xc0, !PT ;  /* 0x00ff00ff0e0d7812 */ /* 0x000fc400078ec0ff */
[----:B------:R-:W-:Y:S01]  /*7ee0*/  PRMT R89, R90, 0x7632, R89 ;  /* 0x000076325a597816 */ /* 0x000fe20000000059 */
[----:B------:R-:W-:Y:S01]  /*7ef0*/  FADD.FTZ R113, R96, R113 ;  /* 0x0000007160717221 */ /* 0x000fe20000010000 */
[--C-:B------:R-:W-:Y:S02]  /*7f00*/  HSET2.LE.AND R15, R15, R176.reuse, PT ;  /* 0x000000b00f0f7233 */ /* 0x100fe40003803000 */
[----:B------:R-:W-:Y:S02]  /*7f10*/  PRMT R132, R90, 0x5410, R89 ;  /* 0x000054105a847816 */ /* 0x000fe40000000059 */
[----:B---3--:R-:W-:Y:S01]  /*7f20*/  HSET2.LE.AND R11, R13, R176, PT ;  /* 0x000000b00d0b7233 */ /* 0x008fe20003803000 */
[----:B------:R-:W-:Y:S01]  /*7f30*/  @!P0 HADD2 R12, -R90.H0_H0, -RZ.H0_H0 ;  /* 0xa00000ff5a0c8230 */ /* 0x000fe20000000900 */
[----:B------:R-:W-:Y:S02]  /*7f40*/  LOP3.LUT R10, R10, R15, RZ, 0xc0, !PT ;  /* 0x0000000f0a0a7212 */ /* 0x000fe400078ec0ff */
[----:B------:R-:W-:-:S02]  /*7f50*/  PRMT R138, R142, 0x7772, RZ ;  /* 0x000077728e8a7816 */ /* 0x000fc400000000ff */
[----:B------:R-:W-:Y:S02]  /*7f60*/  @!P0 PRMT R90, R12, 0x5410, RZ ;  /* 0x000054100c5a8816 */ /* 0x000fe400000000ff */
[----:B------:R-:W-:Y:S02]  /*7f70*/  HSET2.LE.AND R12, R135, R176, PT ;  /* 0x000000b0870c7233 */ /* 0x000fe40003803000 */
[----:B------:R-:W-:Y:S02]  /*7f80*/  LOP3.LUT R11, R26, R11, RZ, 0xc0, !PT ;  /* 0x0000000b1a0b7212 */ /* 0x000fe400078ec0ff */
[----:B------:R-:W-:Y:S02]  /*7f90*/  ISETP.GT.U32.AND P0, PT, R138, UR29, PT ;  /* 0x0000001d8a007c0c */ /* 0x000fe4000bf04070 */
[----:B------:R-:W-:Y:S02]  /*7fa0*/  LOP3.LUT R9, R9, R12, RZ, 0xc0, !PT ;  /* 0x0000000c09097212 */ /* 0x000fe400078ec0ff */
[----:B------:R-:W1:Y:S01]  /*7fb0*/  LDSM.16.MT88.4 R12, [R126+0x7400] ;  /* 0x007400007e0c783b */ /* 0x000e620000004200 */
[----:B------:R-:W-:-:S02]  /*7fc0*/  ISETP.GT.U32.AND P1, PT, R136, UR29, PT ;  /* 0x0000001d88007c0c */ /* 0x000fc4000bf24070 */
[----:B----4-:R-:W-:Y:S02]  /*7fd0*/  F2FP.F16.F32.PACK_AB R88, R95, R108 ;  /* 0x0000006c5f58723e */ /* 0x010fe400000000ff */
[C---:B--2---:R-:W-:Y:S01]  /*7fe0*/  HMMA.16816.F32 R80, R8.reuse, R16, R80 ;  /* 0x000000100850723c */ /* 0x044fe20000001850 */
[----:B------:R-:W-:Y:S02]  /*7ff0*/  LOP3.LUT R106, R140, UR8, R115, 0x96, !PT ;  /* 0x000000088c6a7c12 */ /* 0x000fe4000f8e9673 */
[----:B------:R-:W-:Y:S01]  /*8000*/  PRMT R101, R88, 0x7632, R101 ;  /* 0x0000763258657816 */ /* 0x000fe20000000065 */
[----:B------:R-:W-:Y:S01]  /*8010*/  @P0 HADD2 R23, -R88.H0_H0, -RZ.H0_H0 ;  /* 0xa00000ff58170230 */ /* 0x000fe20000000900 */
[----:B------:R-:W-:Y:S02]  /*8020*/  PRMT R135, R142, 0x7773, RZ ;  /* 0x000077738e877816 */ /* 0x000fe400000000ff */
[----:B------:R-:W-:Y:S01]  /*8030*/  PRMT R134, R88, 0x5410, R101 ;  /* 0x0000541058867816 */ /* 0x000fe20000000065 */
[----:B------:R-:W-:Y:S01]  /*8040*/  HMMA.16816.F32 R76, R8, R18, R76 ;  /* 0x00000012084c723c */ /* 0x000fe2000000184c */
[----:B------:R-:W2:Y:S01]  /*8050*/  LDSM.16.MT88.4 R16, [R124+0x7400] ;  /* 0x007400007c10783b */ /* 0x000ea20000004200 */
[----:B------:R-:W-:Y:S01]  /*8060*/  @P0 PRMT R88, R23, 0x5410, RZ ;  /* 0x0000541017580816 */ /* 0x000fe200000000ff */
[----:B------:R-:W-:Y:S01]  /*8070*/  @P1 HADD2 R22, -R89.H0_H0, -RZ.H0_H0 ;  /* 0xa00000ff59161230 */ /* 0x000fe20000000900 */
[----:B------:R-:W-:-:S02]  /*8080*/  @P3 PRMT R104, R24, 0x5410, RZ ;  /* 0x0000541018683816 */ /* 0x000fc400000000ff */
[C---:B------:R-:W-:Y:S01]  /*8090*/  F2FP.F16.F32.PACK_AB R105, R103.reuse, R100 ;  /* 0x000000646769723e */ /* 0x040fe200000000ff */
[----:B------:R-:W-:Y:S01]  /*80a0*/  LDSM.16.MT88.4 R24, [R126+0x6800] ;  /* 0x006800007e18783b */ /* 0x000fe20000004200 */
[C---:B-----5:R-:W-:Y:S01]  /*80b0*/  HMMA.16816.F32 R72, R8.reuse, R4, R72 ;  /* 0x000000040848723c */ /* 0x060fe20000001848 */
[----:B------:R-:W-:Y:S01]  /*80c0*/  LOP3.LUT R4, R106, 0xff, RZ, 0xc0, !PT ;  /* 0x000000ff6a047812 */ /* 0x000fe200078ec0ff */
[----:B------:R-:W-:Y:S01]  /*80d0*/  FADD.FTZ R100, R100, R113 ;  /* 0x0000007164647221 */ /* 0x000fe20000010000 */
[----:B------:R-:W-:Y:S01]  /*80e0*/  @P1 PRMT R89, R22, 0x5410, RZ ;  /* 0x0000541016591816 */ /* 0x000fe200000000ff */
[----:B------:R-:W-:Y:S01]  /*80f0*/  STG.E.U16 desc[UR24][R98.64+-0x50], R104 ;  /* 0xffffb06862007986 */ /* 0x000fe2000c101518 */
[----:B------:R-:W-:Y:S01]  /*8100*/  ISETP.LE.U32.AND P0, PT, R4, UR29, PT ;  /* 0x0000001d04007c0c */ /* 0x000fe2000bf03070 */
[----:B------:R-:W-:Y:S01]  /*8110*/  FADD.FTZ R100, R103, R100 ;  /* 0x0000006467647221 */ /* 0x000fe20000010000 */
[----:B------:R-:W-:Y:S01]  /*8120*/  ISETP.GT.U32.AND P1, PT, R135, UR29, PT ;  /* 0x0000001d87007c0c */ /* 0x000fe2000bf24070 */
[----:B------:R-:W-:Y:S01]  /*8130*/  HMMA.16816.F32 R36, R8, R6, R36 ;  /* 0x000000060824723c */ /* 0x000fe20000001824 */
[----:B------:R-:W3:Y:S01]  /*8140*/  LDSM.16.MT88.4 R4, [R126+0x8400] ;  /* 0x008400007e04783b */ /* 0x000ee20000004200 */
[----:B------:R-:W-:-:S02]  /*8150*/  PRMT R102, R105, 0x7632, R102 ;  /* 0x0000763269667816 */ /* 0x000fc40000000066 */
[----:B------:R-:W-:Y:S01]  /*8160*/  PRMT R135, R138, 0x5410, R135 ;  /* 0x000054108a877816 */ /* 0x000fe20000000087 */
[----:B------:R-:W-:Y:S01]  /*8170*/  STG.E.U16 desc[UR24][R122.64+-0x40], R94 ;  /* 0xffffc05e7a007986 */ /* 0x000fe2000c101518 */
[----:B------:R-:W-:Y:S02]  /*8180*/  PRMT R110, R105, 0x5410, R102 ;  /* 0x00005410696e7816 */ /* 0x000fe40000000066 */
[----:B------:R-:W-:Y:S01]  /*8190*/  PRMT R133, R133, 0x5410, R136 ;  /* 0x0000541085857816 */ /* 0x000fe20000000088 */
[----:B------:R-:W-:Y:S01]  /*81a0*/  STG.E.U16 desc[UR24][R122.64+-0x3e], R93 ;  /* 0xffffc25d7a007986 */ /* 0x000fe2000c101518 */
[----:B------:R-:W-:Y:S01]  /*81b0*/  @!P0 HADD2 R21, -R105.H0_H0, -RZ.H0_H0 ;  /* 0xa00000ff69158230 */ /* 0x000fe20000000900 */
[----:B-1----:R-:W-:Y:S01]  /*81c0*/  HMMA.16816.F32 R40, R8, R12, R40 ;  /* 0x0000000c0828723c */ /* 0x002fe20000001828 */
[----:B------:R-:W-:Y:S01]  /*81d0*/  @P1 HADD2 R20, -R101.H0_H0, -RZ.H0_H0 ;  /* 0xa00000ff65141230 */ /* 0x000fe20000000900 */
[----:B------:R-:W-:Y:S01]  /*81e0*/  PRMT R117, R117, 0x5410, R130 ;  /* 0x0000541075757816 */ /* 0x000fe20000000082 */
[----:B------:R-:W-:Y:S01]  /*81f0*/  STG.E.U16 desc[UR24][R98.64+-0x40], R92 ;  /* 0xffffc05c62007986 */ /* 0x000fe2000c101518 */
[----:B------:R-:W-:-:S02]  /*8200*/  @!P0 PRMT R105, R21, 0x5410, RZ ;  /* 0x0000541015698816 */ /* 0x000fc400000000ff */
[----:B------:R-:W-:Y:S02]  /*8210*/  @P1 PRMT R101, R20, 0x5410, RZ ;  /* 0x0000541014651816 */ /* 0x000fe400000000ff */
[C---:B------:R-:W-:Y:S01]  /*8220*/  HMMA.16816.F32 R44, R8.reuse, R14, R44 ;  /* 0x0000000e082c723c */ /* 0x040fe2000000182c */
[----:B------:R-:W1:Y:S01]  /*8230*/  LDSM.16.MT88.4 R12, [R124+0x8400] ;  /* 0x008400007c0c783b */ /* 0x000e620000004200 */
[----:B------:R-:W-:Y:S02]  /*8240*/  LOP3.LUT R20, R106, 0xffff, RZ, 0xc0, !PT ;  /* 0x0000ffff6a147812 */ /* 0x000fe400078ec0ff */
[----:B------:R-:W-:Y:S02]  /*8250*/  HSET2.LE.AND R133, R133, R176, PT ;  /* 0x000000b085857233 */ /* 0x000fe40003803000 */
[----:B------:R-:W-:Y:S02]  /*8260*/  SHF.R.U32.HI R20, RZ, 0x8, R20 ;  /* 0x00000008ff147819 */ /* 0x000fe40000011614 */
[----:B--2---:R-:W-:Y:S01]  /*8270*/  HMMA.16816.F32 R48, R8, R16, R48 ;  /* 0x000000100830723c */ /* 0x004fe20000001830 */
[----:B------:R-:W-:Y:S01]  /*8280*/  IMAD.MOV.U32 R16, RZ, RZ, R114 ;  /* 0x000000ffff107224 */ /* 0x000fe200078e0072 */
[----:B------:R-:W-:-:S04]  /*8290*/  LOP3.LUT R20, R20, 0xffff, RZ, 0xc0, !PT ;  /* 0x0000ffff14147812 */ /* 0x000fc800078ec0ff */
[----:B------:R-:W-:Y:S02]  /*82a0*/  LOP3.LUT R16, R16, 0xff, RZ, 0xc0, !PT ;  /* 0x000000ff10107812 */ /* 0x000fe400078ec0ff */
[----:B------:R-:W-:Y:S01]  /*82b0*/  HMMA.16816.F32 R52, R8, R18, R52 ;  /* 0x000000120834723c */ /* 0x000fe20000001834 */
[----:B------:R-:W-:Y:S02]  /*82c0*/  ISETP.LE.U32.AND P4, PT, R20, UR29, PT ;  /* 0x0000001d14007c0c */ /* 0x000fe4000bf83070 */
[----:B------:R-:W-:Y:S01]  /*82d0*/  ISETP.LE.U32.AND P3, PT, R16, UR29, PT ;  /* 0x0000001d10007c0c */ /* 0x000fe2000bf63070 */
[----:B------:R-:W2:Y:S01]  /*82e0*/  LDSM.16.MT88.4 R20, [R124+0x6800] ;  /* 0x006800007c14783b */ /* 0x000ea20000004200 */
[----:B------:R-:W-:-:S03]  /*82f0*/  PRMT R16, R114, 0x7771, RZ ;  /* 0x0000777172107816 */ /* 0x000fc600000000ff */
[C---:B---3--:R-:W-:Y:S01]  /*8300*/  HMMA.16816.F32 R56, R8.reuse, R4, R56 ;  /* 0x000000040838723c */ /* 0x048fe20000001838 */
[----:B------:R-:W-:Y:S02]  /*8310*/  ISETP.GT.U32.AND P2, PT, R16, UR29, PT ;  /* 0x0000001d10007c0c */ /* 0x000fe4000bf44070 */
[----:B------:R-:W3:Y:S01]  /*8320*/  LDSM.16.MT88.4 R16, [R126+0x7800] ;  /* 0x007800007e10783b */ /* 0x000ee20000004200 */
[--C-:B------:R-:W-:Y:S02]  /*8330*/  SHF.R.U32.HI R5, RZ, 0x10, R118.reuse ;  /* 0x00000010ff057819 */ /* 0x100fe40000011676 */
[----:B------:R-:W-:Y:S01]  /*8340*/  PRMT R4, R114, 0x7772, RZ ;  /* 0x0000777272047816 */ /* 0x000fe200000000ff */
[----:B------:R-:W-:Y:S01]  /*8350*/  @!P4 HADD2 R2, -R102.H0_H0, -RZ.H0_H0 ;  /* 0xa00000ff6602c230 */ /* 0x000fe20000000900 */
[----:B------:R-:W-:Y:S01]  /*8360*/  SHF.R.U32.HI R118, RZ, 0x18, R118 ;  /* 0x00000018ff767819 */ /* 0x000fe20000011676 */
[----:B------:R-:W-:Y:S01]  /*8370*/  HMMA.16816.F32 R60, R8, R6, R60 ;  /* 0x00000006083c723c */ /* 0x000fe2000000183c */
[----:B------:R-:W-:-:S02]  /*8380*/  LOP3.LUT R5, R5, 0xff, RZ, 0xc0, !PT ;  /* 0x000000ff05057812 */ /* 0x000fc400078ec0ff */
[----:B------:R-:W-:Y:S02]  /*8390*/  ISETP.GT.U32.AND P1, PT, R4, UR29, PT ;  /* 0x0000001d04007c0c */ /* 0x000fe4000bf24070 */
[----:B------:R-:W-:Y:S02]  /*83a0*/  PRMT R5, R5, 0x5410, R118 ;  /* 0x0000541005057816 */ /* 0x000fe40000000076 */
[----:B------:R-:W-:Y:S01]  /*83b0*/  PRMT R4, R114, 0x7773, RZ ;  /* 0x0000777372047816 */ /* 0x000fe200000000ff */
[----:B-1----:R-:W-:Y:S01]  /*83c0*/  HMMA.16816.F32 R64, R8, R12, R64 ;  /* 0x0000000c0840723c */ /* 0x002fe20000001840 */
[----:B------:R-:W-:Y:S02]  /*83d0*/  LOP3.LUT R7, R135, 0xff00ff, RZ, 0xc0, !PT ;  /* 0x00ff00ff87077812 */ /* 0x000fe400078ec0ff */
[----:B------:R-:W-:Y:S02]  /*83e0*/  ISETP.GT.U32.AND P0, PT, R4, UR29, PT ;  /* 0x0000001d04007c0c */ /* 0x000fe4000bf04070 */
[----:B------:R-:W-:-:S02]  /*83f0*/  HSET2.LE.AND R6, R5, R176, PT ;  /* 0x000000b005067233 */ /* 0x000fc40003803000 */
[--C-:B------:R-:W-:Y:S01]  /*8400*/  HSET2.LE.AND R4, R117, R176.reuse, PT ;  /* 0x000000b075047233 */ /* 0x100fe20003803000 */
[----:B------:R-:W-:Y:S01]  /*8410*/  HMMA.16816.F32 R68, R8, R14, R68 ;  /* 0x0000000e0844723c */ /* 0x000fe20000001844 */
[----:B------:R-:W1:Y:S01]  /*8420*/  LDSM.16.MT88.4 R12, [R124+0x7800] ;  /* 0x007800007c0c783b */ /* 0x000e620000004200 */
[----:B------:R-:W-:Y:S02]  /*8430*/  HSET2.LE.AND R7, R7, R176, PT ;  /* 0x000000b007077233 */ /* 0x000fe40003803000 */
[----:B------:R-:W-:Y:S02]  /*8440*/  LOP3.LUT R5, R131, R6, RZ, 0xc0, !PT ;  /* 0x0000000683057212 */ /* 0x000fe400078ec0ff */
[----:B------:R-:W-:Y:S02]  /*8450*/  LOP3.LUT R4, R119, R4, RZ, 0xc0, !PT ;  /* 0x0000000477047212 */ /* 0x000fe400078ec0ff */
[----:B------:R-:W-:Y:S02]  /*8460*/  LOP3.LUT R6, R132, R133, RZ, 0xc0, !PT ;  /* 0x0000008584067212 */ /* 0x000fe400078ec0ff */
[----:B------:R-:W-:-:S02]  /*8470*/  LOP3.LUT R7, R134, R7, RZ, 0xc0, !PT ;  /* 0x0000000786077212 */ /* 0x000fc400078ec0ff */
[----:B------:R-:W-:Y:S01]  /*8480*/  F2FP.F16.F32.PACK_AB R8, R188, R97 ;  /* 0x00000061bc08723e */ /* 0x000fe200000000ff */
[----:B------:R-:W-:Y:S01]  /*8490*/  FADD.FTZ R97, R97, R100 ;  /* 0x0000006461617221 */ /* 0x000fe20000010000 */
[----:B------:R-:W-:Y:S02]  /*84a0*/  PRMT R119, R114, 0x7771, RZ ;  /* 0x0000777172777816 */ /* 0x000fe400000000ff */
[----:B------:R-:W-:Y:S01]  /*84b0*/  PRMT R87, R8, 0x7632, R87 ;  /* 0x0000763208577816 */ /* 0x000fe20000000057 */
[----:B--2---:R-:W-:Y:S01]  /*84c0*/  HMMA.16816.F32 R72, R4, R20, R72 ;  /* 0x000000140448723c */ /* 0x004fe20000001848 */
[----:B------:R-:W-:Y:S01]  /*84d0*/  SHF.R.U32.HI R131, RZ, 0x10, R106 ;  /* 0x00000010ff837819 */ /* 0x000fe2000001166a */
[----:B------:R-:W-:Y:S01]  /*84e0*/  FADD.FTZ R188, R188, R97 ;  /* 0x00000061bcbc7221 */ /* 0x000fe20000010000 */
[----:B------:R-:W-:Y:S01]  /*84f0*/  @!P4 PRMT R102, R2, 0x5410, RZ ;  /* 0x000054100266c816 */ /* 0x000fe200000000ff */
[----:B------:R-:W-:Y:S01]  /*8500*/  @P2 HADD2 R31, -R87.H0_H0, -RZ.H0_H0 ;  /* 0xa00000ff571f2230 */ /* 0x000fe20000000900 */
[----:B------:R-:W-:Y:S01]  /*8510*/  LOP3.LUT R131, R131, 0xff, RZ, 0xc0, !PT ;  /* 0x000000ff83837812 */ /* 0x000fe200078ec0ff */
[----:B------:R-:W-:-:S02]  /*8520*/  IMAD.MOV.U32 R2, RZ, RZ, R33 ;  /* 0x000000ffff027224 */ /* 0x000fc400078e0021 */
[C---:B---3--:R-:W-:Y:S01]  /*8530*/  HMMA.16816.F32 R40, R4.reuse, R16, R40 ;  /* 0x000000100428723c */ /* 0x048fe20000001828 */
[--C-:B------:R-:W-:Y:S01]  /*8540*/  FADD.FTZ R17, R112, R111.reuse ;  /* 0x0000006f70117221 */ /* 0x100fe20000010000 */
[----:B------:R-:W-:Y:S02]  /*8550*/  PRMT R111, R8, 0x7610, R111 ;  /* 0x00007610086f7816 */ /* 0x000fe4000000006f */
[----:B------:R-:W2:Y:S01]  /*8560*/  LDSM.16.MT88.4 R8, [R124+0x8800] ;  /* 0x008800007c08783b */ /* 0x000ea20000004200 */
[----:B------:R-:W-:Y:S01]  /*8570*/  FADD.FTZ R108, R108, R17 ;  /* 0x000000116c6c7221 */ /* 0x000fe20000010000 */
[----:B------:R-:W-:Y:S01]  /*8580*/  PRMT R116, R111, 0x5410, R87 ;  /* 0x000054106f747816 */ /* 0x000fe20000000057 */
[----:B------:R-:W-:Y:S01]  /*8590*/  @!P3 HADD2 R34, -R111.H0_H0, -RZ.H0_H0 ;  /* 0xa00000ff6f22b230 */ /* 0x000fe20000000900 */
[----:B------:R-:W-:Y:S01]  /*85a0*/  HMMA.16816.F32 R36, R4, R22, R36 ;  /* 0x000000160424723c */ /* 0x000fe20000001824 */
[----:B------:R-:W3:Y:S01]  /*85b0*/  LDSM.16.MT88.4 R20, [R126+0x8800] ;  /* 0x008800007e14783b */ /* 0x000ee20000004200 */
[----:B------:R-:W-:Y:S01]  /*85c0*/  @P2 PRMT R87, R31, 0x5410, RZ ;  /* 0x000054101f572816 */ /* 0x000fe200000000ff */
[----:B------:R-:W-:Y:S01]  /*85d0*/  FADD.FTZ R95, R95, R108 ;  /* 0x0000006c5f5f7221 */ /* 0x000fe20000010000 */
[----:B------:R-:W-:-:S02]  /*85e0*/  @!P3 PRMT R111, R34, 0x5410, RZ ;  /* 0x00005410226fb816 */ /* 0x000fc400000000ff */
[----:B------:R-:W-:Y:S02]  /*85f0*/  ISETP.LE.U32.AND P2, PT, R118, UR29, PT ;  /* 0x0000001d76007c0c */ /* 0x000fe4000bf43070 */
[C---:B-1----:R-:W-:Y:S01]  /*8600*/  HMMA.16816.F32 R48, R4.reuse, R12, R48 ;  /* 0x0000000c0430723c */ /* 0x042fe20000001830 */
[----:B------:R-:W-:Y:S02]  /*8610*/  F2FP.F16.F32.PACK_AB R12, R85, R86 ;  /* 0x00000056550c723e */ /* 0x000fe400000000ff */
[----:B------:R-:W-:Y:S02]  /*8620*/  PRMT R13, R114, 0x7772, RZ ;  /* 0x00007772720d7816 */ /* 0x000fe400000000ff */
[C---:B------:R-:W-:Y:S02]  /*8630*/  PRMT R34, R12.reuse, 0x7632, R34 ;  /* 0x000076320c227816 */ /* 0x040fe40000000022 */
[----:B------:R-:W-:Y:S01]  /*8640*/  PRMT R115, R12, 0x7610, R115 ;  /* 0x000076100c737816 */ /* 0x000fe20000000073 */
[----:B------:R-:W-:Y:S01]  /*8650*/  HMMA.16816.F32 R52, R4, R14, R52 ;  /* 0x0000000e0434723c */ /* 0x000fe20000001834 */
[----:B------:R-:W-:Y:S01]  /*8660*/  PRMT R15, R106, 0x7632, R15 ;  /* 0x000076326a0f7816 */ /* 0x000fe2000000000f */
[----:B------:R-:W-:-:S02]  /*8670*/  @P0 HADD2 R30, -R34.H0_H0, -RZ.H0_H0 ;  /* 0xa00000ff221e0230 */ /* 0x000fc40000000900 */
[----:B------:R-:W-:Y:S01]  /*8680*/  IMAD.MOV.U32 R12, RZ, RZ, R114 ;  /* 0x000000ffff0c7224 */ /* 0x000fe200078e0072 */
[----:B------:R-:W-:Y:S01]  /*8690*/  PRMT R117, R115, 0x5410, R34 ;  /* 0x0000541073757816 */ /* 0x000fe20000000022 */
[----:B------:R-:W-:Y:S01]  /*86a0*/  @P1 HADD2 R29, -R115.H0_H0, -RZ.H0_H0 ;  /* 0xa00000ff731d1230 */ /* 0x000fe20000000900 */
[----:B------:R-:W-:Y:S01]  /*86b0*/  LOP3.LUT R15, R15, 0xff, RZ, 0xc0, !PT ;  /* 0x000000ff0f0f7812 */ /* 0x000fe200078ec0ff */
[----:B------:R-:W-:Y:S01]  /*86c0*/  @!P2 HADD2 R28, -R91.H0_H0, -RZ.H0_H0 ;  /* 0xa00000ff5b1ca230 */ /* 0x000fe20000000900 */
[----:B------:R-:W-:Y:S01]  /*86d0*/  @P0 PRMT R34, R30, 0x5410, RZ ;  /* 0x000054101e220816 */ /* 0x000fe200000000ff */
[----:B------:R-:W-:Y:S01]  /*86e0*/  HMMA.16816.F32 R80, R4, R24, R80 ;  /* 0x000000180450723c */ /* 0x000fe20000001850 */
[----:B------:R-:W-:Y:S02]  /*86f0*/  LOP3.LUT R12, R12, 0xff, RZ, 0xc0, !PT ;  /* 0x000000ff0c0c7812 */ /* 0x000fe400078ec0ff */
[----:B------:R-:W-:Y:S02]  /*8700*/  ISETP.LE.U32.AND P0, PT, R15, UR29, PT ;  /* 0x0000001d0f007c0c */ /* 0x000fe4000bf03070 */
[----:B------:R-:W-:-:S02]  /*8710*/  PRMT R119, R12, 0x5410, R119 ;  /* 0x000054100c777816 */ /* 0x000fc40000000077 */
[----:B------:R-:W-:Y:S01]  /*8720*/  F2FP.F16.F32.PACK_AB R12, R35, R84 ;  /* 0x00000054230c723e */ /* 0x000fe200000000ff */
[C---:B------:R-:W-:Y:S01]  /*8730*/  HMMA.16816.F32 R76, R4.reuse, R26, R76 ;  /* 0x0000001a044c723c */ /* 0x040fe2000000184c */
[----:B------:R-:W-:Y:S01]  /*8740*/  PRMT R14, R114, 0x7773, RZ ;  /* 0x00007773720e7816 */ /* 0x000fe200000000ff */
[----:B------:R-:W1:Y:S01]  /*8750*/  LDSM.16.MT88.4 R24, [R124+0x6c00] ;  /* 0x006c00007c18783b */ /* 0x000e620000004200 */
[----:B------:R-:W-:Y:S01]  /*8760*/  PRMT R109, R12, 0x7610, R109 ;  /* 0x000076100c6d7816 */ /* 0x000fe2000000006d */
[----:B------:R-:W-:Y:S01]  /*8770*/  FADD.FTZ R84, R84, R95 ;  /* 0x0000005f54547221 */ /* 0x000fe20000010000 */
[----:B------:R-:W-:Y:S02]  /*8780*/  PRMT R112, R12, 0x7632, R112 ;  /* 0x000076320c707816 */ /* 0x000fe40000000070 */
[----:B------:R-:W-:Y:S01]  /*8790*/  @P1 PRMT R115, R29, 0x5410, RZ ;  /* 0x000054101d731816 */ /* 0x000fe200000000ff */
[----:B--2---:R-:W-:Y:S01]  /*87a0*/  HMMA.16816.F32 R64, R4, R8, R64 ;  /* 0x000000080440723c */ /* 0x004fe20000001840 */
[C---:B------:R-:W-:Y:S01]  /*87b0*/  LOP3.LUT R8, R106.reuse, 0xffff, RZ, 0xc0, !PT ;  /* 0x0000ffff6a087812 */ /* 0x040fe200078ec0ff */
[----:B------:R-:W-:Y:S01]  /*87c0*/  @!P0 HADD2 R3, -R109.H0_H0, -RZ.H0_H0 ;  /* 0xa00000ff6d038230 */ /* 0x000fe20000000900 */
[----:B------:R-:W-:Y:S01]  /*87d0*/  LOP3.LUT R9, R106, 0xff, RZ, 0xc0, !PT ;  /* 0x000000ff6a097812 */ /* 0x000fe200078ec0ff */
[----:B------:R-:W-:Y:S01]  /*87e0*/  FADD.FTZ R35, R35, R84 ;  /* 0x0000005423237221 */ /* 0x000fe20000010000 */
[----:B------:R-:W-:-:S02]  /*87f0*/  SHF.R.U32.HI R8, RZ, 0x8, R8 ;  /* 0x00000008ff087819 */ /* 0x000fc40000011608 */
[----:B------:R-:W-:Y:S01]  /*8800*/  PRMT R104, R109, 0x5410, R112 ;  /* 0x000054106d687816 */ /* 0x000fe20000000070 */
[C---:B------:R-:W-:Y:S01]  /*8810*/  HMMA.16816.F32 R44, R4.reuse, R18, R44 ;  /* 0x00000012042c723c */ /* 0x040fe2000000182c */
[----:B------:R-:W-:Y:S01]  /*8820*/  @!P0 PRMT R109, R3, 0x5410, RZ ;  /* 0x00005410036d8816 */ /* 0x000fe200000000ff */
[----:B------:R-:W-:Y:S01]  /*8830*/  LDSM.16.MT88.4 R16, [R124+0x7c00] ;  /* 0x007c00007c10783b */ /* 0x000fe20000004200 */
[----:B------:R-:W-:Y:S01]  /*8840*/  PRMT R114, R13, 0x5410, R14 ;  /* 0x000054100d727816 */ /* 0x000fe2000000000e */
[----:B------:R-:W-:Y:S01]  /*8850*/  FADD.FTZ R86, R86, R35 ;  /* 0x0000002356567221 */ /* 0x000fe20000010000 */
[----:B------:R-:W-:Y:S01]  /*8860*/  @!P2 PRMT R91, R28, 0x5410, RZ ;  /* 0x000054101c5ba816 */ /* 0x000fe200000000ff */
[----:B------:R-:W-:Y:S01]  /*8870*/  LDSM.16.MT88.4 R12, [R126+0x8c00] ;  /* 0x008c00007e0c783b */ /* 0x000fe20000004200 */
[----:B------:R-:W-:Y:S01]  /*8880*/  PRMT R3, R9, 0x5410, R8 ;  /* 0x0000541009037816 */ /* 0x000fe20000000008 */
[C---:B---3--:R-:W-:Y:S01]  /*8890*/  HMMA.16816.F32 R56, R4.reuse, R20, R56 ;  /* 0x000000140438723c */ /* 0x048fe20000001838 */
[----:B------:R-:W-:Y:S01]  /*88a0*/  SHF.R.U32.HI R106, RZ, 0x18, R106 ;  /* 0x00000018ff6a7819 */ /* 0x000fe2000001166a */
[----:B------:R-:W2:Y:S01]  /*88b0*/  LDSM.16.MT88.4 R28, [R126+0x6c00] ;  /* 0x006c00007e1c783b */ /* 0x000ea20000004200 */
[----:B------:R-:W-:Y:S01]  /*88c0*/  LOP3.LUT R133, R114, 0xff00ff, RZ, 0xc0, !PT ;  /* 0x00ff00ff72857812 */ /* 0x000fe200078ec0ff */
[----:B------:R-:W-:Y:S01]  /*88d0*/  FADD.FTZ R190, R85, R86 ;  /* 0x0000005655be7221 */ /* 0x000fe20000010000 */
[----:B------:R-:W-:Y:S01]  /*88e0*/  ISETP.LE.U32.AND P0, PT, R106, UR29, PT ;  /* 0x0000001d6a007c0c */ /* 0x000fe2000bf03070 */
[----:B------:R-:W-:Y:S01]  /*88f0*/  STG.E.U16 desc[UR24][R98.64+-0x3e], R91 ;  /* 0xffffc25b62007986 */ /* 0x000fe2000c101518 */
[----:B------:R-:W-:Y:S01]  /*8900*/  PRMT R131, R131, 0x5410, R106 ;  /* 0x0000541083837816 */ /* 0x000fe2000000006a */
[----:B------:R-:W-:Y:S01]  /*8910*/  HMMA.16816.F32 R60, R4, R22, R60 ;  /* 0x00000016043c723c */ /* 0x000fe2000000183c */
[--C-:B------:R-:W-:Y:S01]  /*8920*/  HSET2.LE.AND R119, R119, R176.reuse, PT ;  /* 0x000000b077777233 */ /* 0x100fe20003803000 */
[----:B------:R-:W3:Y:S01]  /*8930*/  LDSM.16.MT88.4 R20, [R126+0x7c00] ;  /* 0x007c00007e14783b */ /* 0x000ee20000004200 */
[----:B------:R-:W-:-:S03]  /*8940*/  HSET2.LE.AND R3, R3, R176, PT ;  /* 0x000000b003037233 */ /* 0x000fc60003803000 */
[----:B------:R-:W-:Y:S02]  /*8950*/  STG.E.U16 desc[UR24][R122.64+-0x30], R90 ;  /* 0xffffd05a7a007986 */ /* 0x000fe4000c101518 */
[----:B------:R-:W-:Y:S01]  /*8960*/  HMMA.16816.F32 R68, R4, R10, R68 ;  /* 0x0000000a0444723c */ /* 0x000fe20000001844 */
[--C-:B------:R-:W-:Y:S01]  /*8970*/  HSET2.LE.AND R4, R133, R176.reuse, PT ;  /* 0x000000b085047233 */ /* 0x100fe20003803000 */
[----:B------:R-:W4:Y:S01]  /*8980*/  LDSM.16.MT88.4 R8, [R124+0x8c00] ;  /* 0x008c00007c08783b */ /* 0x000f220000004200 */
[----:B------:R-:W-:Y:S01]  /*8990*/  @!P0 HADD2 R0, -R112.H0_H0, -RZ.H0_H0 ;  /* 0xa00000ff70008230 */ /* 0x000fe20000000900 */
[----:B------:R-:W-:Y:S02]  /*89a0*/  HSET2.LE.AND R5, R131, R176, PT ;  /* 0x000000b083057233 */ /* 0x000fe40003803000 */
[----:B------:R-:W-:Y:S01]  /*89b0*/  LOP3.LUT R7, R117, R4, RZ, 0xc0, !PT ;  /* 0x0000000475077212 */ /* 0x000fe200078ec0ff */
[----:B------:R3:W-:Y:S01]  /*89c0*/  STG.E.U16 desc[UR24][R122.64+-0x2e], R89 ;  /* 0xffffd2597a007986 */ /* 0x0007e2000c101518 */
[----:B------:R-:W-:Y:S01]  /*89d0*/  @!P0 PRMT R112, R0, 0x5410, RZ ;  /* 0x0000541000708816 */ /* 0x000fe200000000ff */
[----:B------:R-:W-:Y:S01]  /*89e0*/  IMAD.MOV.U32 R0, RZ, RZ, R32 ;  /* 0x000000ffff007224 */ /* 0x000fe200078e0020 */
[----:B------:R-:W-:Y:S01]  /*89f0*/  LOP3.LUT R6, R116, R119, RZ, 0xc0, !PT ;  /* 0x0000007774067212 */ /* 0x000fe200078ec0ff */
[----:B------:R3:W-:Y:S01]  /*8a00*/  STG.E.U16 desc[UR24][R98.64+-0x30], R88 ;  /* 0xffffd05862007986 */ /* 0x0007e2000c101518 */
[----:B------:R-:W-:-:S02]  /*8a10*/  LOP3.LUT R4, R110, R3, RZ, 0xc0, !PT ;  /* 0x000000036e047212 */ /* 0x000fc400078ec0ff */
[----:B------:R-:W-:Y:S01]  /*8a20*/  LOP3.LUT R5, R104, R5, RZ, 0xc0, !PT ;  /* 0x0000000568057212 */ /* 0x000fe200078ec0ff */
[----:B------:R3:W-:Y:S01]  /*8a30*/  STG.E.U16 desc[UR24][R98.64+-0x2e], R101 ;  /* 0xffffd26562007986 */ /* 0x0007e2000c101518 */
[----:B------:R-:W-:-:S03]  /*8a40*/  IADD3 R192, P0, PT, R122, -0x100, RZ ;  /* 0xffffff007ac07810 */ /* 0x000fc60007f1e0ff */
[----:B------:R3:W-:Y:S01]  /*8a50*/  STG.E.U16 desc[UR24][R122.64+-0x20], R105 ;  /* 0xffffe0697a007986 */ /* 0x0007e2000c101518 */
[----:B------:R-:W-:Y:S01]  /*8a60*/  IADD3.X R183, PT, PT, R123, -0x1, RZ, P0, !PT ;  /* 0xffffffff7bb77810 */ /* 0x000fe200007fe4ff */
[C---:B-1----:R-:W-:Y:S02]  /*8a70*/  HMMA.16816.F32 R72, R4.reuse, R24, R72 ;  /* 0x000000180448723c */ /* 0x042fe40000001848 */
[----:B------:R1:W-:Y:S04]  /*8a80*/  STG.E.U16 desc[UR24][R122.64+-0x1e], R102 ;  /* 0xffffe2667a007986 */ /* 0x0003e8000c101518 */
[----:B------:R1:W-:Y:S02]  /*8a90*/  STG.E.U16 desc[UR24][R98.64+-0x20], R109 ;  /* 0xffffe06d62007986 */ /* 0x0003e4000c101518 */
[C---:B--2---:R-:W-:Y:S02]  /*8aa0*/  HMMA.16816.F32 R80, R4.reuse, R28, R80 ;  /* 0x0000001c0450723c */ /* 0x044fe40000001850 */
[----:B------:R1:W-:Y:S04]  /*8ab0*/  STG.E.U16 desc[UR24][R98.64+-0x1e], R112 ;  /* 0xffffe27062007986 */ /* 0x0003e8000c101518 */
[----:B------:R1:W-:Y:S02]  /*8ac0*/  STG.E.U16 desc[UR24][R122.64+-0x10], R111 ;  /* 0xfffff06f7a007986 */ /* 0x0003e4000c101518 */
[C---:B------:R-:W-:Y:S02]  /*8ad0*/  HMMA.16816.F32 R76, R4.reuse, R30, R76 ;  /* 0x0000001e044c723c */ /* 0x040fe4000000184c */
[----:B------:R1:W-:Y:S04]  /*8ae0*/  STG.E.U16 desc[UR24][R122.64+-0xe], R87 ;  /* 0xfffff2577a007986 */ /* 0x0003e8000c101518 */
[----:B------:R1:W-:Y:S02]  /*8af0*/  STG.E.U16 desc[UR24][R98.64+-0x10], R115 ;  /* 0xfffff07362007986 */ /* 0x0003e4000c101518 */
[C---:B------:R-:W-:Y:S02]  /*8b00*/  HMMA.16816.F32 R36, R4.reuse, R26, R36 ;  /* 0x0000001a0424723c */ /* 0x040fe40000001824 */
[----:B------:R1:W-:Y:S06]  /*8b10*/  STG.E.U16 desc[UR24][R98.64+-0xe], R34 ;  /* 0xfffff22262007986 */ /* 0x0003ec000c101518 */
[C---:B---3--:R-:W-:Y:S08]  /*8b20*/  HMMA.16816.F32 R40, R4.reuse, R20, R40 ;  /* 0x000000140428723c */ /* 0x048ff00000001828 */
[C---:B------:R-:W-:Y:S08]  /*8b30*/  HMMA.16816.F32 R44, R4.reuse, R22, R44 ;  /* 0x00000016042c723c */ /* 0x040ff0000000182c */
[C---:B------:R-:W-:Y:S08]  /*8b40*/  HMMA.16816.F32 R48, R4.reuse, R16, R48 ;  /* 0x000000100430723c */ /* 0x040ff00000001830 */
[C---:B------:R-:W-:Y:S08]  /*8b50*/  HMMA.16816.F32 R52, R4.reuse, R18, R52 ;  /* 0x000000120434723c */ /* 0x040ff00000001834 */
[C---:B------:R-:W-:Y:S08]  /*8b60*/  HMMA.16816.F32 R56, R4.reuse, R12, R56 ;  /* 0x0000000c0438723c */ /* 0x040ff00000001838 */
[C---:B------:R-:W-:Y:S08]  /*8b70*/  HMMA.16816.F32 R60, R4.reuse, R14, R60 ;  /* 0x0000000e043c723c */ /* 0x040ff0000000183c */
[C---:B----4-:R-:W-:Y:S08]  /*8b80*/  HMMA.16816.F32 R64, R4.reuse, R8, R64 ;  /* 0x000000080440723c */ /* 0x050ff00000001840 */
[----:B-1----:R-:W-:-:S15]  /*8b90*/  HMMA.16816.F32 R68, R4, R10, R68 ;  /* 0x0000000a0444723c */ /* 0x002fde0000001844 */
[----:B------:R-:W-:-:S05]  /*8ba0*/  NOP ;  /* 0x0000000000007918 */ /* 0x000fca0000000000 */
.L_x_1097:
[----:B------:R-:W-:-:S13]  /*8bb0*/  ISETP.GE.AND P0, PT, R182, RZ, PT ;  /* 0x000000ffb600720c */ /* 0x000fda0003f06270 */
[----:B------:R-:W-:Y:S05]  /*8bc0*/  @!P0 BRA `(.L_x_1102) ;  /* 0x0000003000148947 */ /* 0x000fea0003800000 */
[----:B-1----:R-:W1:Y:S01]  /*8bd0*/  LDC.64 R130, c[0x0][0x3c0] ;  /* 0x0000f000ff827b82 */ /* 0x002e620000000a00 */
[----:B------:R-:W2:Y:S01]  /*8be0*/  LDCU UR7, c[0x0][0x440] ;  /* 0x00008800ff0777ac */ /* 0x000ea20008000800 */
[----:B------:R-:W-:Y:S01]  /*8bf0*/  IMAD.MOV.U32 R85, RZ, RZ, R0 ;  /* 0x000000ffff557224 */ /* 0x000fe200078e0000 */
[----:B------:R-:W-:Y:S01]  /*8c00*/  MOV R3, R2 ;  /* 0x0000000200037202 */ /* 0x000fe20000000f00 */
[----:B------:R-:W3:Y:S01]  /*8c10*/  LDCU UR6, c[0x0][0x440] ;  /* 0x00008800ff0677ac */ /* 0x000ee20008000800 */
[----:B------:R-:W4:Y:S01]  /*8c20*/  LDCU UR4, c[0x0][0x45c] ;  /* 0x00008b80ff0477ac */ /* 0x000f220008000800 */
[----:B--2---:R-:W-:Y:S01]  /*8c30*/  ISETP.GE.AND P1, PT, R166, UR7, PT ;  /* 0x00000007a6007c0c */ /* 0x004fe2000bf26270 */
[----:B------:R-:W-:-:S12]  /*8c40*/  BRA `(.L_x_1103) ;  /* 0x0000000000a87947 */ /* 0x000fd80003800000 */
.L_x_1105:
        /* <DEDUP_REMOVED lines=42> */
.L_x_1103:
[----:B------:R-:W-:Y:S04]  /*8ef0*/  DEPBAR.LE SB0, 0x0 ;  /* 0x000080000000791a */ /* 0x000fe80000000000 */
[----:B------:R-:W-:Y:S01]  /*8f00*/  BAR.SYNC.DEFER_BLOCKING 0x0 ;  /* 0x0000000000007b1d */ /* 0x000fe20000010000 */
[C---:B-1----:R-:W-:Y:S01]  /*8f10*/  IMAD.WIDE.U32 R86, R182.reuse, R130, RZ ;  /* 0x00000082b6567225 */ /* 0x042fe200078e00ff */
[----:B---3--:R-:W-:Y:S03]  /*8f20*/  ISETP.GE.AND P2, PT, R165, UR6, PT ;  /* 0x00000006a5007c0c */ /* 0x008fe6000bf46270 */
[----:B------:R-:W-:Y:S01]  /*8f30*/  IMAD R0, R182, R131, R87 ;  /* 0x00000083b6007224 */ /* 0x000fe200078e0257 */
[C---:B------:R-:W-:Y:S01]  /*8f40*/  LEA R194, P0, R86.reuse, R168, 0x7 ;  /* 0x000000a856c27211 */ /* 0x040fe200078038ff */
[C---:B------:R-:W-:Y:S03]  /*8f50*/  IMAD.SHL.U32 R87, R86.reuse, 0x40, RZ ;  /* 0x0000004056577824 */ /* 0x040fe600078e00ff */
[--C-:B------:R-:W-:Y:S02]  /*8f60*/  LEA.HI.X R195, R86, R167, R0.reuse, 0x7, P0 ;  /* 0x000000a756c37211 */ /* 0x100fe400000f3c00 */
[----:B------:R-:W-:Y:S02]  /*8f70*/  ISETP.GE.AND P0, PT, R164, UR6, PT ;  /* 0x00000006a4007c0c */ /* 0x000fe4000bf06270 */
[----:B------:R-:W-:Y:S02]  /*8f80*/  SHF.L.U64.HI R0, R86, 0x6, R0 ;  /* 0x0000000656007819 */ /* 0x000fe40000010200 */
[C---:B------:R-:W-:Y:S04]  /*8f90*/  LEA R87, P3, R130.reuse, R87, 0x5 ;  /* 0x0000005782577211 */ /* 0x040fe800078628ff */
[----:B------:R-:W-:Y:S02]  /*8fa0*/  LEA.HI.X R0, R130, R0, R131, 0x5, P3 ;  /* 0x0000000082007211 */ /* 0x000fe400018f2c83 */
[C---:B------:R-:W-:Y:S01]  /*8fb0*/  LEA R86, P3, R87.reuse, R168, 0x1 ;  /* 0x000000a857567211 */ /* 0x040fe200078608ff */
[----:B------:R-:W-:Y:S01]  /*8fc0*/  @!PT LDS RZ, [RZ] ;  /* 0x00000000fffff984 */ /* 0x000fe20000000800 */
[----:B------:R-:W-:Y:S01]  /*8fd0*/  @!PT LDS RZ, [RZ] ;  /* 0x00000000fffff984 */ /* 0x000fe20000000800 */
[----:B------:R-:W-:Y:S01]  /*8fe0*/  @!PT LDS RZ, [RZ] ;  /* 0x00000000fffff984 */ /* 0x000fe20000000800 */
[----:B------:R1:W-:Y:S03]  /*8ff0*/  @!P1 LDGSTS.E.BYPASS.LTC128B.128 [R175+0x6000], desc[UR24][R194.64] ;  /* 0x06000000c2af9fae */ /* 0x0003e6000b981a18 */
[----:B------:R-:W-:Y:S01]  /*9000*/  LEA.HI.X R87, R87, R167, R0, 0x1, P3 ;  /* 0x000000a757577211 */ /* 0x000fe200018f0c00 */
[----:B------:R-:W-:Y:S01]  /*9010*/  @P1 STS.128 [R175+0x6000], RZ ;  /* 0x006000ffaf001388 */ /* 0x000fe20000000c00 */
[----:B------:R-:W-:Y:S02]  /*9020*/  ISETP.GE.AND P1, PT, R166, UR6, PT ;  /* 0x00000006a6007c0c */ /* 0x000fe4000bf26270 */
[----:B------:R-:W-:Y:S01]  /*9030*/  ISETP.NE.AND P3, PT, R182, RZ, PT ;  /* 0x000000ffb600720c */ /* 0x000fe20003f65270 */
        /* <DEDUP_REMOVED lines=28> */
[----:B------:R-:W5:Y:S04]  /*9200*/  LDSM.16.M88.4 R100, [R128+0x3800] ;  /* 0x003800008064783b */ /* 0x000f680000000200 */
[----:B------:R-:W0:Y:S04]  /*9210*/  LDGDEPBAR ;  /* 0x00000000000079af */ /* 0x000e280000000000 */
[----:B------:R-:W4:Y:S04]  /*9220*/  LDSM.16.M88.4 R104, [R128+0x3c00] ;  /* 0x003c00008068783b */ /* 0x000f280000000200 */
[----:B------:R-:W-:Y:S04]  /*9230*/  LDSM.16.M88.4 R108, [R127] ;  /* 0x000000007f6c783b */ /* 0x000fe80000000200 */
[----:B------:R-:W1:Y:S04]  /*9240*/  LDSM.16.M88.4 R112, [R125+0x3000] ;  /* 0x003000007d70783b */ /* 0x000e680000000200 */
[----:B------:R-:W1:Y:S04]  /*9250*/  LDSM.16.M88.4 R116, [R125+0x3400] ;  /* 0x003400007d74783b */ /* 0x000e680000000200 */
[----:B------:R-:W1:Y:S01]  /*9260*/  LDSM.16.M88.4 R120, [R125+0x3800] ;  /* 0x003800007d78783b */ /* 0x000e620000000200 */
[C---:B--2---:R-:W-:Y:S08]  /*9270*/  HMMA.16816.F32 R4, R88.reuse, R92, RZ ;  /* 0x0000005c5804723c */ /* 0x044ff000000018ff */
[C---:B------:R-:W-:Y:S01]  /*9280*/  HMMA.16816.F32 R8, R88.reuse, R94, RZ ;  /* 0x0000005e5808723c */ /* 0x040fe200000018ff */
[----:B------:R-:W2:Y:S07]  /*9290*/  LDSM.16.M88.4 R92, [R125+0x3c00] ;  /* 0x003c00007d5c783b */ /* 0x000eae0000000200 */
[C---:B---3--:R-:W-:Y:S08]  /*92a0*/  HMMA.16816.F32 R12, R88.reuse, R96, RZ ;  /* 0x00000060580c723c */ /* 0x048ff000000018ff */
[C---:B------:R-:W-:Y:S01]  /*92b0*/  HMMA.16816.F32 R16, R88.reuse, R98, RZ ;  /* 0x000000625810723c */ /* 0x040fe200000018ff */
[----:B------:R-:W-:Y:S07]  /*92c0*/  LDSM.16.M88.4 R96, [R128+0x4000] ;  /* 0x004000008060783b */ /* 0x000fee0000000200 */
[C---:B-----5:R-:W-:Y:S08]  /*92d0*/  HMMA.16816.F32 R20, R88.reuse, R100, RZ ;  /* 0x000000645814723c */ /* 0x060ff000000018ff */
[C---:B------:R-:W-:Y:S01]  /*92e0*/  HMMA.16816.F32 R24, R88.reuse, R102, RZ ;  /* 0x000000665818723c */ /* 0x040fe200000018ff */
[----:B------:R-:W-:Y:S07]  /*92f0*/  LDSM.16.M88.4 R100, [R128+0x4400] ;  /* 0x004400008064783b */ /* 0x000fee0000000200 */
[C---:B----4-:R-:W-:Y:S08]  /*9300*/  HMMA.16816.F32 R28, R88.reuse, R104, RZ ;  /* 0x00000068581c723c */ /* 0x050ff000000018ff */
[----:B------:R-:W-:Y:S01]  /*9310*/  HMMA.16816.F32 R32, R88, R106, RZ ;  /* 0x0000006a5820723c */ /* 0x000fe200000018ff */
[----:B------:R-:W3:Y:S04]  /*9320*/  LDSM.16.M88.4 R88, [R129+0x1000] ;  /* 0x001000008158783b */ /* 0x000ee80000000200 */
[----:B------:R-:W4:Y:S03]  /*9330*/  LDSM.16.M88.4 R104, [R128+0x4800] ;  /* 0x004800008068783b */ /* 0x000f260000000200 */
[C---:B-1----:R-:W-:Y:S08]  /*9340*/  HMMA.16816.F32 R4, R108.reuse, R112, R4 ;  /* 0x000000706c04723c */ /* 0x042ff00000001804 */
[C---:B------:R-:W-:Y:S01]  /*9350*/  HMMA.16816.F32 R8, R108.reuse, R114, R8 ;  /* 0x000000726c08723c */ /* 0x040fe20000001808 */
[----:B------:R-:W1:Y:S07]  /*9360*/  LDSM.16.M88.4 R112, [R128+0x4c00] ;  /* 0x004c00008070783b */ /* 0x000e6e0000000200 */
[C---:B------:R-:W-:Y:S08]  /*9370*/  HMMA.16816.F32 R12, R108.reuse, R116, R12 ;  /* 0x000000746c0c723c */ /* 0x040ff0000000180c */
[C---:B------:R-:W-:Y:S08]  /*9380*/  HMMA.16816.F32 R16, R108.reuse, R118, R16 ;  /* 0x000000766c10723c */ /* 0x040ff00000001810 */
[C---:B------:R-:W-:Y:S08]  /*9390*/  HMMA.16816.F32 R20, R108.reuse, R120, R20 ;  /* 0x000000786c14723c */ /* 0x040ff00000001814 */
[C---:B------:R-:W-:Y:S08]  /*93a0*/  HMMA.16816.F32 R24, R108.reuse, R122, R24 ;  /* 0x0000007a6c18723c */ /* 0x040ff00000001818 */
[C---:B--2---:R-:W-:Y:S08]  /*93b0*/  HMMA.16816.F32 R28, R108.reuse, R92, R28 ;  /* 0x0000005c6c1c723c */ /* 0x044ff0000000181c */
[----:B------:R-:W-:Y:S01]  /*93c0*/  HMMA.16816.F32 R32, R108, R94, R32 ;  /* 0x0000005e6c20723c */ /* 0x000fe20000001820 */
[----:B------:R-:W-:Y:S04]  /*93d0*/  LDSM.16.M88.4 R92, [R127+0x1000] ;  /* 0x001000007f5c783b */ /* 0x000fe80000000200 */
[----:B------:R-:W-:Y:S03]  /*93e0*/  LDSM.16.M88.4 R108, [R125+0x4400] ;  /* 0x004400007d6c783b */ /* 0x000fe60000000200 */
[C---:B---3--:R-:W-:Y:S08]  /*93f0*/  HMMA.16816.F32 R4, R88.reuse, R96, R4 ;  /* 0x000000605804723c */ /* 0x048ff00000001804 */
[C---:B------:R-:W-:Y:S01]  /*9400*/  HMMA.16816.F32 R8, R88.reuse, R98, R8 ;  /* 0x000000625808723c */ /* 0x040fe20000001808 */
[----:B------:R-:W2:Y:S07]  /*9410*/  LDSM.16.M88.4 R96, [R125+0x4000] ;  /* 0x004000007d60783b */ /* 0x000eae0000000200 */
[C---:B------:R-:W-:Y:S08]  /*9420*/  HMMA.16816.F32 R12, R88.reuse, R100, R12 ;  /* 0x00000064580c723c */ /* 0x040ff0000000180c */
[C---:B------:R-:W-:Y:S01]  /*9430*/  HMMA.16816.F32 R16, R88.reuse, R102, R16 ;  /* 0x000000665810723c */ /* 0x040fe20000001810 */
[----:B------:R-:W3:Y:S07]  /*9440*/  LDSM.16.M88.4 R100, [R125+0x4800] ;  /* 0x004800007d64783b */ /* 0x000eee0000000200 */
[C---:B----4-:R-:W-:Y:S08]  /*9450*/  HMMA.16816.F32 R20, R88.reuse, R104, R20 ;  /* 0x000000685814723c */ /* 0x050ff00000001814 */
[C---:B------:R-:W-:Y:S01]  /*9460*/  HMMA.16816.F32 R24, R88.reuse, R106, R24 ;  /* 0x0000006a5818723c */ /* 0x040fe20000001818 */
[----:B------:R-:W4:Y:S07]  /*9470*/  LDSM.16.M88.4 R104, [R125+0x4c00] ;  /* 0x004c00007d68783b */ /* 0x000f2e0000000200 */
[C---:B-1----:R-:W-:Y:S08]  /*9480*/  HMMA.16816.F32 R28, R88.reuse, R112, R28 ;  /* 0x00000070581c723c */ /* 0x042ff0000000181c */
[----:B------:R-:W-:Y:S01]  /*9490*/  HMMA.16816.F32 R32, R88, R114, R32 ;  /* 0x000000725820723c */ /* 0x000fe20000001820 */
[----:B------:R-:W-:Y:S04]  /*94a0*/  LDSM.16.M88.4 R88, [R129+0x2000] ;  /* 0x002000008158783b */ /* 0x000fe80000000200 */
[----:B------:R-:W-:Y:S03]  /*94b0*/  LDSM.16.M88.4 R112, [R128+0x5400] ;  /* 0x005400008070783b */ /* 0x000fe60000000200 */
[C---:B--2---:R-:W-:Y:S08]  /*94c0*/  HMMA.16816.F32 R4, R92.reuse, R96, R4 ;  /* 0x000000605c04723c */ /* 0x044ff00000001804 */
[C---:B------:R-:W-:Y:S01]  /*94d0*/  HMMA.16816.F32 R8, R92.reuse, R98, R8 ;  /* 0x000000625c08723c */ /* 0x040fe20000001808 */
[----:B------:R-:W1:Y:S07]  /*94e0*/  LDSM.16.M88.4 R96, [R128+0x5000] ;  /* 0x005000008060783b */ /* 0x000e6e0000000200 */
[C---:B------:R-:W-:Y:S08]  /*94f0*/  HMMA.16816.F32 R12, R92.reuse, R108, R12 ;  /* 0x0000006c5c0c723c */ /* 0x040ff0000000180c */
[C---:B------:R-:W-:Y:S01]  /*9500*/  HMMA.16816.F32 R16, R92.reuse, R110, R16 ;  /* 0x0000006e5c10723c */ /* 0x040fe20000001810 */
[----:B------:R-:W2:Y:S07]  /*9510*/  LDSM.16.M88.4 R108, [R128+0x5800] ;  /* 0x00580000806c783b */ /* 0x000eae0000000200 */
[C---:B---3--:R-:W-:Y:S08]  /*9520*/  HMMA.16816.F32 R20, R92.reuse, R100, R20 ;  /* 0x000000645c14723c */ /* 0x048ff00000001814 */
[C---:B------:R-:W-:Y:S01]  /*9530*/  HMMA.16816.F32 R24, R92.reuse, R102, R24 ;  /* 0x000000665c18723c */ /* 0x040fe20000001818 */
[----:B------:R-:W3:Y:S07]  /*9540*/  LDSM.16.M88.4 R100, [R128+0x5c00] ;  /* 0x005c00008064783b */ /* 0x000eee0000000200 */
[C---:B----4-:R-:W-:Y:S08]  /*9550*/  HMMA.16816.F32 R28, R92.reuse, R104, R28 ;  /* 0x000000685c1c723c */ /* 0x050ff0000000181c */
[----:B------:R-:W-:Y:S01]  /*9560*/  HMMA.16816.F32 R32, R92, R106, R32 ;  /* 0x0000006a5c20723c */ /* 0x000fe20000001820 */
[----:B------:R-:W-:Y:S04]  /*9570*/  LDSM.16.M88.4 R92, [R127+0x2000] ;  /* 0x002000007f5c783b */ /* 0x000fe80000000200 */
[----:B------:R-:W-:Y:S03]  /*9580*/  LDSM.16.M88.4 R104, [R125+0x5400] ;  /* 0x005400007d68783b */ /* 0x000fe60000000200 */
        /* <DEDUP_REMOVED lines=8> */
[----:B------:R-:W2:Y:S01]  /*9610*/  LDSM.16.M88.4 R108, [R125+0x5800] ;  /* 0x005800007d6c783b */ /* 0x000ea20000000200 */
[----:B------:R-:W-:Y:S04]  /*9620*/  DEPBAR.LE SB0, 0x0 ;  /* 0x000080000000791a */ /* 0x000fe80000000000 */
[----:B------:R-:W-:Y:S02]  /*9630*/  BAR.SYNC.DEFER_BLOCKING 0x0 ;  /* 0x0000000000007b1d */ /* 0x000fe40000010000 */
[C---:B---3--:R-:W-:Y:S08]  /*9640*/  HMMA.16816.F32 R28, R88.reuse, R100, R28 ;  /* 0x00000064581c723c */ /* 0x048ff0000000181c */
[----:B------:R-:W-:Y:S08]  /*9650*/  HMMA.16816.F32 R32, R88, R102, R32 ;  /* 0x000000665820723c */ /* 0x000ff00000001820 */
[C---:B-1----:R-:W-:Y:S08]  /*9660*/  HMMA.16816.F32 R4, R92.reuse, R96, R4 ;  /* 0x000000605c04723c */ /* 0x042ff00000001804 */
[C---:B------:R-:W-:Y:S08]  /*9670*/  HMMA.16816.F32 R8, R92.reuse, R98, R8 ;  /* 0x000000625c08723c */ /* 0x040ff00000001808 */
[C---:B------:R-:W-:Y:S03]  /*9680*/  HMMA.16816.F32 R12, R92.reuse, R104, R12 ;  /* 0x000000685c0c723c */ /* 0x040fe6000000180c */
[----:B------:R-:W-:Y:S05]  /*9690*/  FMNMX3.FTZ R0, R3, R4, R5, !PT ;  /* 0x0000000403007276 */ /* 0x000fea0007810005 */
[C---:B------:R-:W-:Y:S03]  /*96a0*/  HMMA.16816.F32 R16, R92.reuse, R106, R16 ;  /* 0x0000006a5c10723c */ /* 0x040fe60000001810 */
[----:B------:R-:W-:Y:S02]  /*96b0*/  FMNMX3.FTZ R2, R0, R8, R9, !PT ;  /* 0x0000000800027276 */ /* 0x000fe40007810009 */
[----:B------:R-:W-:Y:S03]  /*96c0*/  FMNMX3.FTZ R0, R85, R6, R7, !PT ;  /* 0x0000000655007276 */ /* 0x000fe60007810007 */
[C---:B--2---:R-:W-:Y:S03]  /*96d0*/  HMMA.16816.F32 R20, R92.reuse, R108, R20 ;  /* 0x0000006c5c14723c */ /* 0x044fe60000001814 */
        /* <DEDUP_REMOVED lines=8> */
[----:B------:R-:W-:Y:S03]  /*9760*/  HMMA.16816.F32 R32, R92, R114, R32 ;  /* 0x000000725c20723c */ /* 0x000fe60000001820 */
[----:B------:R-:W-:Y:S02]  /*9770*/  FMNMX3.FTZ R189, R189, R24, R25, !PT ;  /* 0x00000018bdbd7276 */ /* 0x000fe40007810019 */
[----:B------:R-:W-:Y:S04]  /*9780*/  FMNMX3.FTZ R84, R84, R22, R23, !PT ;  /* 0x0000001654547276 */ /* 0x000fe80007810017 */
[----:B------:R-:W-:Y:S02]  /*9790*/  FMNMX3.FTZ R84, R84, R26, R27, !PT ;  /* 0x0000001a54547276 */ /* 0x000fe4000781001b */
[----:B------:R-:W-:Y:S08]  /*97a0*/  FMNMX3.FTZ R189, R189, R28, R29, !PT ;  /* 0x0000001cbdbd7276 */ /* 0x000ff0000781001d */
[----:B------:R-:W-:Y:S01]  /*97b0*/  FMNMX3.FTZ R189, R189, R32, R33, !PT ;  /* 0x00000020bdbd7276 */ /* 0x000fe20007810021 */
[----:B------:R-:W-:Y:S06]  /*97c0*/  @P3 BRA `(.L_x_1105) ;  /* 0xfffffff400203947 */ /* 0x000fec000383ffff */
.L_x_1104:
[----:B------:R-:W-:Y:S01]  /*97d0*/  FMNMX3.FTZ R84, R84, R30, R31, !PT ;  /* 0x0000001e54547276 */ /* 0x000fe2000781001f */
[----:B-1----:R-:W1:Y:S01]  /*97e0*/  SHFL.BFLY PT, R88, R189, 0x2, 0x1f ;  /* 0x0c401f00bd587f89 */ /* 0x002e6200000e0000 */
[----:B------:R-:W-:Y:S02]  /*97f0*/  IMAD.SHL.U32 R115, R182, 0x2, RZ ;  /* 0x00000002b6737824 */ /* 0x000fe400078e00ff */
[----:B------:R-:W-:Y:S03]  /*9800*/  FMNMX3.FTZ R91, R84, R34, R35, !PT ;  /* 0x00000022545b7276 */ /* 0x000fe60007810023 */
[C---:B------:R-:W-:Y:S01]  /*9810*/  LOP3.LUT R84, R115.reuse, UR27, R185, 0x96, !PT ;  /* 0x0000001b73547c12 */ /* 0x040fe2000f8e96b9 */
[----:B------:R-:W-:Y:S01]  /*9820*/  VIADD R115, R115, 0x1 ;  /* 0x0000000173737836 */ /* 0x000fe20000000000 */
[----:B------:R-:W2:Y:S03]  /*9830*/  SHFL.BFLY PT, R86, R91, 0x2, 0x1f ;  /* 0x0c401f005b567f89 */ /* 0x000ea600000e0000 */
[----:B------:R-:W-:Y:S01]  /*9840*/  IMAD.WIDE.U32 R92, R84, -0x326172a9, RZ ;  /* 0xcd9e8d57545c7825 */ /* 0x000fe200078e00ff */
[----:B------:R-:W-:Y:S04]  /*9850*/  LOP3.LUT R115, R185, UR27, R115, 0x96, !PT ;  /* 0x0000001bb9737c12 */ /* 0x000fe8000f8e9673 */
[----:B------:R-:W-:Y:S02]  /*9860*/  LOP3.LUT R84, R186, UR28, R93, 0x96, !PT ;  /* 0x0000001cba547c12 */ /* 0x000fe4000f8e965d */
[----:B------:R-:W-:Y:S03]  /*9870*/  LOP3.LUT R90, R179, UR23, R92, 0x96, !PT ;  /* 0x00000017b35a7c12 */ /* 0x000fe6000f8e965c */
[----:B------:R-:W-:Y:S01]  /*9880*/  IMAD.WIDE.U32 R92, R84, -0x2daee0ad, RZ ;  /* 0xd2511f53545c7825 */ /* 0x000fe200078e00ff */
[----:B-1----:R-:W-:Y:S04]  /*9890*/  FMNMX.FTZ R89, R189, R88, !PT ;  /* 0x00000058bd597209 */ /* 0x002fe80007810000 */
[----:B------:R-:W-:Y:S01]  /*98a0*/  LOP3.LUT R84, R180, UR22, R93, 0x96, !PT ;  /* 0x00000016b4547c12 */ /* 0x000fe2000f8e965d */
[----:B------:R-:W1:Y:S04]  /*98b0*/  SHFL.BFLY PT, R88, R89, 0x1, 0x1f ;  /* 0x0c201f0059587f89 */ /* 0x000e6800000e0000 */
[----:B------:R-:W-:Y:S01]  /*98c0*/  IMAD.WIDE.U32 R198, R84, -0x326172a9, RZ ;  /* 0xcd9e8d5754c67825 */ /* 0x000fe200078e00ff */
[----:B--2---:R-:W-:Y:S03]  /*98d0*/  FMNMX.FTZ R87, R91, R86, !PT ;  /* 0x000000565b577209 */ /* 0x004fe60007810000 */
[----:B------:R-:W-:Y:S01]  /*98e0*/  IMAD.WIDE.U32 R90, R90, -0x2daee0ad, RZ ;  /* 0xd2511f535a5a7825 */ /* 0x000fe200078e00ff */
[----:B------:R-:W-:Y:S01]  /*98f0*/  LOP3.LUT R84, R178, UR19, R199, 0x96, !PT ;  /* 0x00000013b2547c12 */ /* 0x000fe2000f8e96c7 */
[----:B------:R-:W2:Y:S01]  /*9900*/  SHFL.BFLY PT, R86, R87, 0x1, 0x1f ;  /* 0x0c201f0057567f89 */ /* 0x000ea200000e0000 */
[----:B-1----:R-:W-:Y:S02]  /*9910*/  FMNMX.FTZ R2, R89, R88, !PT ;  /* 0x0000005859027209 */ /* 0x002fe40007810000 */
[----:B------:R-:W-:Y:S02]  /*9920*/  LOP3.LUT R88, R92, UR18, R91, 0x96, !PT ;  /* 0x000000125c587c12 */ /* 0x000fe4000f8e965b */
[C---:B------:R-:W-:Y:S01]  /*9930*/  FSETP.NEU.FTZ.AND P0, PT, R2.reuse, -INF , PT ;  /* 0xff8000000200780b */ /* 0x040fe20003f1d000 */
[C---:B------:R-:W-:Y:S01]  /*9940*/  FMUL.FTZ R98, R2.reuse, UR4 ;  /* 0x0000000402627c20 */ /* 0x040fe20008410000 */
[----:B------:R-:W-:Y:S01]  /*9950*/  FADD.FTZ R3, -R2, R3 ;  /* 0x0000000302037221 */ /* 0x000fe20000010100 */
[----:B------:R-:W-:Y:S01]  /*9960*/  IMAD.WIDE.U32 R88, R88, -0x326172a9, RZ ;  /* 0xcd9e8d5758587825 */ /* 0x000fe200078e00ff */
[----:B--2---:R-:W-:Y:S02]  /*9970*/  FMNMX.FTZ R0, R87, R86, !PT ;  /* 0x0000005657007209 */ /* 0x004fe40007810000 */
[----:B------:R-:W-:Y:S01]  /*9980*/  FSEL R98, R98, RZ, P0 ;  /* 0x000000ff62627208 */ /* 0x000fe20000000000 */
[----:B------:R-:W-:Y:S01]  /*9990*/  IMAD.WIDE.U32 R86, R84, -0x2daee0ad, RZ ;  /* 0xd2511f5354567825 */ /* 0x000fe200078e00ff */
[----:B------:R-:W-:Y:S02]  /*99a0*/  LOP3.LUT R198, R198, UR17, R89, 0x96, !PT ;  /* 0x00000011c6c67c12 */ /* 0x000fe4000f8e9659 */
[----:B------:R-:W-:Y:S01]  /*99b0*/  FSETP.NEU.FTZ.AND P0, PT, R0, -INF , PT ;  /* 0xff8000000000780b */ /* 0x000fe20003f1d000 */
[--C-:B------:R-:W-:Y:S01]  /*99c0*/  FFMA.FTZ R101, R24, UR4, -R98.reuse ;  /* 0x0000000418657c23 */ /* 0x100fe20008010862 */
[----:B------:R-:W-:Y:S01]  /*99d0*/  LOP3.LUT R84, R90, UR16, R87, 0x96, !PT ;  /* 0x000000105a547c12 */ /* 0x000fe2000f8e9657 */
[----:B------:R-:W-:Y:S04]  /*99e0*/  IMAD.WIDE.U32 R198, R198, -0x2daee0ad, RZ ;  /* 0xd2511f53c6c67825 */ /* 0x000fe800078e00ff */
[--C-:B------:R-:W-:Y:S01]  /*99f0*/  FFMA.FTZ R103, R25, UR4, -R98.reuse ;  /* 0x0000000419677c23 */ /* 0x100fe20008010862 */
[--C-:B------:R-:W-:Y:S01]  /*9a00*/  FFMA.FTZ R102, R4, UR4, -R98.reuse ;  /* 0x0000000404667c23 */ /* 0x100fe20008010862 */
[--C-:B------:R-:W-:Y:S01]  /*9a10*/  FFMA.FTZ R96, R5, UR4, -R98.reuse ;  /* 0x0000000405607c23 */ /* 0x100fe20008010862 */
[----:B------:R-:W-:Y:S01]  /*9a20*/  LOP3.LUT R86, R86, UR12, R199, 0x96, !PT ;  /* 0x0000000c56567c12 */ /* 0x000fe2000f8e96c7 */
[----:B------:R-:W-:Y:S04]  /*9a30*/  IMAD.WIDE.U32 R90, R84, -0x326172a9, RZ ;  /* 0xcd9e8d57545a7825 */ /* 0x000fe800078e00ff */
[----:B------:R-:W-:Y:S01]  /*9a40*/  FMUL.FTZ R97, R0, UR4 ;  /* 0x0000000400617c20 */ /* 0x000fe20008410000 */
[----:B------:R-:W-:Y:S01]  /*9a50*/  MUFU.EX2 R102, R102 ;  /* 0x0000006600667308 */ /* 0x000fe20000000800 */
[----:B------:R-:W-:Y:S01]  /*9a60*/  IMAD.WIDE.U32 R86, R86, -0x326172a9, RZ ;  /* 0xcd9e8d5756567825 */ /* 0x000fe200078e00ff */
[----:B------:R-:W-:Y:S02]  /*9a70*/  LOP3.LUT R121, R88, UR13, R91, 0x96, !PT ;  /* 0x0000000d58797c12 */ /* 0x000fe4000f8e965b */
[----:B------:R-:W-:Y:S01]  /*9a80*/  FSEL R97, R97, RZ, P0 ;  /* 0x000000ff61617208 */ /* 0x000fe20000000000 */
[--C-:B------:R-:W-:Y:S01]  /*9a90*/  FFMA.FTZ R100, R8, UR4, -R98.reuse ;  /* 0x0000000408647c23 */ /* 0x100fe20008010862 */
[----:B------:R-:W-:Y:S01]  /*9aa0*/  LOP3.LUT R199, R90, UR9, R87, 0x96, !PT ;  /* 0x000000095ac77c12 */ /* 0x000fe2000f8e9657 */
[----:B------:R-:W-:Y:S01]  /*9ab0*/  FFMA.FTZ R117, R9, UR4, -R98 ;  /* 0x0000000409757c23 */ /* 0x000fe20008010862 */
[----:B------:R-:W-:Y:S02]  /*9ac0*/  PRMT R84, R86, 0x7770, RZ ;  /* 0x0000777056547816 */ /* 0x000fe400000000ff */
[----:B------:R-:W1:Y:S01]  /*9ad0*/  MUFU.EX2 R96, R96 ;  /* 0x0000006000607308 */ /* 0x000e620000000800 */
[C---:B------:R-:W-:Y:S01]  /*9ae0*/  LOP3.LUT R89, R199.reuse, 0xffff, RZ, 0xc0, !PT ;  /* 0x0000ffffc7597812 */ /* 0x040fe200078ec0ff */
[----:B------:R-:W-:Y:S01]  /*9af0*/  FFMA.FTZ R104, R26, UR4, -R97 ;  /* 0x000000041a687c23 */ /* 0x000fe20008010861 */
[----:B------:R-:W-:Y:S01]  /*9b00*/  PRMT R87, R199, 0x7632, R87 ;  /* 0x00007632c7577816 */ /* 0x000fe20000000057 */
[----:B------:R-:W-:Y:S01]  /*9b10*/  FFMA.FTZ R105, R27, UR4, -R97 ;  /* 0x000000041b697c23 */ /* 0x000fe20008010861 */
[----:B------:R-:W-:Y:S01]  /*9b20*/  SHF.R.U32.HI R89, RZ, 0x8, R89 ;  /* 0x00000008ff597819 */ /* 0x000fe20000011659 */
[----:B------:R-:W2:Y:S01]  /*9b30*/  LDSM.16.MT88.4 R24, [R126+0x6000] ;  /* 0x006000007e18783b */ /* 0x000ea20000004200 */
[----:B------:R-:W-:Y:S01]  /*9b40*/  LOP3.LUT R87, R87, 0xff, RZ, 0xc0, !PT ;  /* 0x000000ff57577812 */ /* 0x000fe200078ec0ff */
[--C-:B------:R-:W-:Y:S01]  /*9b50*/  FFMA.FTZ R118, R10, UR4, -R97.reuse ;  /* 0x000000040a767c23 */ /* 0x100fe20008010861 */
[C---:B------:R-:W-:Y:S01]  /*9b60*/  PRMT R193, R86.reuse, 0x7772, RZ ;  /* 0x0000777256c17816 */ /* 0x040fe200000000ff */
[--C-:B------:R-:W-:Y:S01]  /*9b70*/  FFMA.FTZ R119, R11, UR4, -R97.reuse ;  /* 0x000000040b777c23 */ /* 0x100fe20008010861 */
[C---:B------:R-:W-:Y:S01]  /*9b80*/  PRMT R194, R86.reuse, 0x7773, RZ ;  /* 0x0000777356c27816 */ /* 0x040fe200000000ff */
[--C-:B------:R-:W-:Y:S01]  /*9b90*/  FFMA.FTZ R99, R35, UR4, -R97.reuse ;  /* 0x0000000423637c23 */ /* 0x100fe20008010861 */
[----:B------:R-:W-:Y:S01]  /*9ba0*/  PRMT R114, R86, 0x7771, RZ ;  /* 0x0000777156727816 */ /* 0x000fe200000000ff */
[--C-:B------:R-:W-:Y:S01]  /*9bb0*/  FFMA.FTZ R95, R30, UR4, -R97.reuse ;  /* 0x000000041e5f7c23 */ /* 0x100fe20008010861 */
[----:B------:R-:W-:Y:S01]  /*9bc0*/  LOP3.LUT R200, R199, 0xff, RZ, 0xc0, !PT ;  /* 0x000000ffc7c87812 */ /* 0x000fe200078ec0ff */
[----:B------:R-:W-:Y:S01]  /*9bd0*/  IMAD.MOV.U32 R88, RZ, RZ, R86 ;  /* 0x000000ffff587224 */ /* 0x000fe200078e0056 */
[----:B------:R-:W-:Y:S01]  /*9be0*/  LOP3.LUT R86, R89, 0xffff, RZ, 0xc0, !PT ;  /* 0x0000ffff59567812 */ /* 0x000fe200078ec0ff */
[----:B------:R-:W-:Y:S01]  /*9bf0*/  MUFU.EX2 R118, R118 ;  /* 0x0000007600767308 */ /* 0x000fe20000000800 */
[----:B------:R-:W-:Y:S01]  /*9c00*/  ISETP.LE.U32.AND P4, PT, R87, UR29, PT ;  /* 0x0000001d57007c0c */ /* 0x000fe2000bf83070 */
[----:B------:R-:W-:Y:S01]  /*9c10*/  FFMA.FTZ R197, R14, UR4, -R97 ;  /* 0x000000040ec57c23 */ /* 0x000fe20008010861 */
[----:B-1----:R-:W-:Y:S01]  /*9c20*/  F2FP.F16.F32.PACK_AB R87, R96, R102 ;  /* 0x000000666057723e */ /* 0x002fe200000000ff */
[--C-:B------:R-:W-:Y:S01]  /*9c30*/  FFMA.FTZ R123, R17, UR4, -R98.reuse ;  /* 0x00000004117b7c23 */ /* 0x100fe20008010862 */
[----:B------:R-:W-:Y:S01]  /*9c40*/  PRMT R11, R200, 0x5410, R89 ;  /* 0x00005410c80b7816 */ /* 0x000fe20000000059 */
[----:B------:R-:W-:Y:S01]  /*9c50*/  FFMA.FTZ R195, R13, UR4, -R98 ;  /* 0x000000040dc37c23 */ /* 0x000fe20008010862 */
[----:B------:R-:W-:Y:S03]  /*9c60*/  ISETP.LE.U32.AND P5, PT, R86, UR29, PT ;  /* 0x0000001d56007c0c */ /* 0x000fe6000bfa3070 */
[----:B------:R-:W-:Y:S01]  /*9c70*/  MUFU.EX2 R100, R100 ;  /* 0x0000006400647308 */ /* 0x000fe20000000800 */
[C---:B------:R-:W-:Y:S01]  /*9c80*/  PRMT R86, R87.reuse, 0x7632, R86 ;  /* 0x0000763257567816 */ /* 0x040fe20000000056 */
[--C-:B------:R-:W-:Y:S01]  /*9c90*/  FFMA.FTZ R191, R16, UR4, -R98.reuse ;  /* 0x0000000410bf7c23 */ /* 0x100fe20008010862 */
[--C-:B------:R-:W-:Y:S01]  /*9ca0*/  SHF.R.U32.HI R14, RZ, 0x10, R199.reuse ;  /* 0x00000010ff0e7819 */ /* 0x100fe200000116c7 */
[--C-:B------:R-:W-:Y:S01]  /*9cb0*/  FFMA.FTZ R196, R12, UR4, -R98.reuse ;  /* 0x000000040cc47c23 */ /* 0x100fe20008010862 */
[--C-:B------:R-:W-:Y:S01]  /*9cc0*/  HSET2.LE.AND R11, R11, R176.reuse, PT ;  /* 0x000000b00b0b7233 */ /* 0x100fe20003803000 */
[----:B------:R-:W-:Y:S01]  /*9cd0*/  FFMA.FTZ R110, R20, UR4, -R98 ;  /* 0x00000004146e7c23 */ /* 0x000fe20008010862 */
[----:B------:R-:W-:Y:S03]  /*9ce0*/  LOP3.LUT R17, R88, 0xff, RZ, 0xc0, !PT ;  /* 0x000000ff58117812 */ /* 0x000fe600078ec0ff */
[----:B------:R-:W1:Y:S01]  /*9cf0*/  MUFU.EX2 R117, R117 ;  /* 0x0000007500757308 */ /* 0x000e620000000800 */
[----:B------:R-:W-:Y:S01]  /*9d00*/  PRMT R88, R87, 0x5410, R86 ;  /* 0x0000541057587816 */ /* 0x000fe20000000056 */
[--C-:B------:R-:W-:Y:S01]  /*9d10*/  FFMA.FTZ R106, R21, UR4, -R98.reuse ;  /* 0x00000004156a7c23 */ /* 0x100fe20008010862 */
[----:B------:R-:W-:Y:S01]  /*9d20*/  SHF.R.U32.HI R199, RZ, 0x18, R199 ;  /* 0x00000018ffc77819 */ /* 0x000fe200000116c7 */
[--C-:B------:R-:W-:Y:S01]  /*9d30*/  FFMA.FTZ R113, R28, UR4, -R98.reuse ;  /* 0x000000041c717c23 */ /* 0x100fe20008010862 */
[----:B------:R-:W-:Y:S01]  /*9d40*/  LOP3.LUT R14, R14, 0xff, RZ, 0xc0, !PT ;  /* 0x000000ff0e0e7812 */ /* 0x000fe200078ec0ff */
[--C-:B------:R-:W-:Y:S01]  /*9d50*/  FFMA.FTZ R112, R29, UR4, -R98.reuse ;  /* 0x000000041d707c23 */ /* 0x100fe20008010862 */
[----:B------:R-:W-:Y:S03]  /*9d60*/  LOP3.LUT R88, R88, R11, RZ, 0xc0, !PT ;  /* 0x0000000b58587212 */ /* 0x000fe600078ec0ff */
[----:B------:R-:W3:Y:S01]  /*9d70*/  MUFU.EX2 R119, R119 ;  /* 0x0000007700777308 */ /* 0x000ee20000000800 */
[----:B------:R-:W-:Y:S01]  /*9d80*/  PRMT R11, R14, 0x5410, R199 ;  /* 0x000054100e0b7816 */ /* 0x000fe200000000c7 */
[----:B------:R-:W-:Y:S01]  /*9d90*/  FFMA.FTZ R109, R32, UR4, -R98 ;  /* 0x00000004206d7c23 */ /* 0x000fe20008010862 */
[----:B------:R-:W-:Y:S01]  /*9da0*/  PRMT R13, R193, 0x5410, R194 ;  /* 0x00005410c10d7816 */ /* 0x000fe200000000c2 */
[----:B------:R-:W-:Y:S01]  /*9db0*/  FFMA.FTZ R98, R33, UR4, -R98 ;  /* 0x0000000421627c23 */ /* 0x000fe20008010862 */
[----:B------:R-:W-:Y:S01]  /*9dc0*/  ISETP.LE.U32.AND P3, PT, R84, UR29, PT ;  /* 0x0000001d54007c0c */ /* 0x000fe2000bf63070 */
[--C-:B------:R-:W-:Y:S01]  /*9dd0*/  FFMA.FTZ R33, R15, UR4, -R97.reuse ;  /* 0x000000040f217c23 */ /* 0x100fe20008010861 */
[--C-:B------:R-:W-:Y:S01]  /*9de0*/  HSET2.LE.AND R16, R11, R176.reuse, PT ;  /* 0x000000b00b107233 */ /* 0x100fe20003803000 */
[--C-:B------:R-:W-:Y:S01]  /*9df0*/  FFMA.FTZ R120, R6, UR4, -R97.reuse ;  /* 0x0000000406787c23 */ /* 0x100fe20008010861 */
[----:B-1----:R-:W-:Y:S01]  /*9e00*/  F2FP.F16.F32.PACK_AB R94, R117, R100 ;  /* 0x00000064755e723e */ /* 0x002fe200000000ff */
[--C-:B------:R-:W-:Y:S01]  /*9e10*/  FFMA.FTZ R116, R7, UR4, -R97.reuse ;  /* 0x0000000407747c23 */ /* 0x100fe20008010861 */
[----:B------:R-:W-:Y:S01]  /*9e20*/  PRMT R11, R17, 0x5410, R114 ;  /* 0x00005410110b7816 */ /* 0x000fe20000000072 */
[----:B------:R-:W-:Y:S01]  /*9e30*/  FFMA.FTZ R108, R22, UR4, -R97 ;  /* 0x00000004166c7c23 */ /* 0x000fe20008010861 */
[----:B------:R-:W-:Y:S01]  /*9e40*/  LOP3.LUT R13, R13, 0xff00ff, RZ, 0xc0, !PT ;  /* 0x00ff00ff0d0d7812 */ /* 0x000fe200078ec0ff */
[----:B------:R-:W-:Y:S01]  /*9e50*/  MUFU.EX2 R120, R120 ;  /* 0x0000007800787308 */ /* 0x000fe20000000800 */
[----:B------:R-:W-:Y:S01]  /*9e60*/  PRMT R29, R94, 0x7632, R29 ;  /* 0x000076325e1d7816 */ /* 0x000fe2000000001d */
[--C-:B------:R-:W-:Y:S01]  /*9e70*/  FFMA.FTZ R107, R23, UR4, -R97.reuse ;  /* 0x00000004176b7c23 */ /* 0x100fe20008010861 */
[----:B---3--:R-:W-:Y:S01]  /*9e80*/  F2FP.F16.F32.PACK_AB R92, R119, R118 ;  /* 0x00000076775c723e */ /* 0x008fe200000000ff */
[--C-:B------:R-:W-:Y:S01]  /*9e90*/  FFMA.FTZ R189, R18, UR4, -R97.reuse ;  /* 0x0000000412bd7c23 */ /* 0x100fe20008010861 */
[--C-:B------:R-:W-:Y:S01]  /*9ea0*/  HSET2.LE.AND R11, R11, R176.reuse, PT ;  /* 0x000000b00b0b7233 */ /* 0x100fe20003803000 */
[----:B------:R-:W-:Y:S01]  /*9eb0*/  FFMA.FTZ R122, R19, UR4, -R97 ;  /* 0x00000004137a7c23 */ /* 0x000fe20008010861 */
[----:B------:R-:W-:Y:S03]  /*9ec0*/  PRMT R15, R92, 0x7632, R15 ;  /* 0x000076325c0f7816 */ /* 0x000fe6000000000f */
[----:B------:R-:W1:Y:S01]  /*9ed0*/  MUFU.EX2 R116, R116 ;  /* 0x0000007400747308 */ /* 0x000e620000000800 */
[--C-:B------:R-:W-:Y:S01]  /*9ee0*/  HSET2.LE.AND R14, R13, R176.reuse, PT ;  /* 0x000000b00d0e7233 */ /* 0x100fe20003803000 */
[----:B------:R-:W-:Y:S01]  /*9ef0*/  @!P5 HADD2 R162, -R86.H0_H0, -RZ.H0_H0 ;  /* 0xa00000ff56a2d230 */ /* 0x000fe20000000900 */
[----:B------:R-:W-:Y:S01]  /*9f00*/  PRMT R90, R94, 0x5410, R29 ;  /* 0x000054105e5a7816 */ /* 0x000fe2000000001d */
[----:B------:R-:W-:Y:S01]  /*9f10*/  FADD.FTZ R13, -R0, R85 ;  /* 0x00000055000d7221 */ /* 0x000fe20000010100 */
[----:B------:R-:W-:Y:S01]  /*9f20*/  PRMT R91, R92, 0x5410, R15 ;  /* 0x000054105c5b7816 */ /* 0x000fe2000000000f */
[----:B------:R-:W-:Y:S01]  /*9f30*/  @!P3 HADD2 R159, -R94.H0_H0, -RZ.H0_H0 ;  /* 0xa00000ff5e9fb230 */ /* 0x000fe20000000900 */
[----:B------:R-:W-:Y:S01]  /*9f40*/  LOP3.LUT R90, R90, R11, RZ, 0xc0, !PT ;  /* 0x0000000b5a5a7212 */ /* 0x000fe200078ec0ff */
[----:B------:R-:W-:Y:S01]  /*9f50*/  FMUL.FTZ R11, R13, UR4 ;  /* 0x000000040d0b7c20 */ /* 0x000fe20008410000 */
[----:B------:R-:W-:Y:S01]  /*9f60*/  LOP3.LUT R91, R91, R14, RZ, 0xc0, !PT ;  /* 0x0000000e5b5b7212 */ /* 0x000fe200078ec0ff */
[----:B------:R-:W-:Y:S01]  /*9f70*/  FMUL.FTZ R14, R3, UR4 ;  /* 0x00000004030e7c20 */ /* 0x000fe20008410000 */
[----:B------:R-:W-:Y:S01]  /*9f80*/  ISETP.LE.U32.AND P6, PT, R200, UR29, PT ;  /* 0x0000001dc8007c0c */ /* 0x000fe2000bfc3070 */
[----:B------:R-:W-:Y:S01]  /*9f90*/  MUFU.EX2 R195, R195 ;  /* 0x000000c300c37308 */ /* 0x000fe20000000800 */
[----:B------:R-:W-:Y:S01]  /*9fa0*/  ISETP.GT.U32.AND P2, PT, R193, UR29, PT ;  /* 0x0000001dc1007c0c */ /* 0x000fe2000bf44070 */
[----:B------:R-:W-:Y:S01]  /*9fb0*/  IMAD.MOV.U32 R193, RZ, RZ, R183 ;  /* 0x000000ffffc17224 */ /* 0x000fe200078e00b7 */
[----:B------:R-:W-:Y:S01]  /*9fc0*/  @!P5 PRMT R86, R162, 0x5410, RZ ;  /* 0x00005410a256d816 */ /* 0x000fe200000000ff */
[--C-:B------:R-:W-:Y:S01]  /*9fd0*/  FFMA.FTZ R111, R34, UR4, -R97.reuse ;  /* 0x00000004226f7c23 */ /* 0x100fe20008010861 */
[----:B-1----:R-:W-:Y:S01]  /*9fe0*/  F2FP.F16.F32.PACK_AB R84, R116, R120 ;  /* 0x000000787454723e */ /* 0x002fe200000000ff */
[----:B------:R-:W-:Y:S01]  /*9ff0*/  FFMA.FTZ R97, R31, UR4, -R97 ;  /* 0x000000041f617c23 */ /* 0x000fe20008010861 */
[----:B------:R-:W-:Y:S03]  /*a000*/  @!P3 PRMT R94, R159, 0x5410, RZ ;  /* 0x000054109f5eb816 */ /* 0x000fe600000000ff */
[----:B------:R-:W1:Y:S01]  /*a010*/  MUFU.EX2 R11, R11 ;  /* 0x0000000b000b7308 */ /* 0x000e620000000800 */
[C---:B------:R-:W-:Y:S01]  /*a020*/  PRMT R93, R84.reuse, 0x7632, R93 ;  /* 0x00007632545d7816 */ /* 0x040fe2000000005d */
[----:B------:R-:W-:Y:S01]  /*a030*/  @!P4 HADD2 R161, -R84.H0_H0, -RZ.H0_H0 ;  /* 0xa00000ff54a1c230 */ /* 0x000fe20000000900 */
[----:B------:R-:W-:Y:S01]  /*a040*/  STG.E.U16 desc[UR24][R192.64+0x2], R86 ;  /* 0x00000256c0007986 */ /* 0x000fe2000c101518 */
[----:B------:R-:W-:Y:S01]  /*a050*/  @!P6 HADD2 R163, -R87.H0_H0, -RZ.H0_H0 ;  /* 0xa00000ff57a3e230 */ /* 0x000fe20000000900 */
[----:B------:R-:W-:Y:S01]  /*a060*/  PRMT R89, R84, 0x5410, R93 ;  /* 0x0000541054597816 */ /* 0x000fe2000000005d */
[----:B------:R-:W-:Y:S01]  /*a070*/  @P2 HADD2 R153, -R92.H0_H0, -RZ.H0_H0 ;  /* 0xa00000ff5c992230 */ /* 0x000fe20000000900 */
[----:B------:R-:W-:Y:S03]  /*a080*/  @!P4 PRMT R84, R161, 0x5410, RZ ;  /* 0x00005410a154c816 */ /* 0x000fe600000000ff */
[----:B------:R-:W3:Y:S01]  /*a090*/  MUFU.EX2 R3, R14 ;  /* 0x0000000e00037308 */ /* 0x000ee20000000800 */
[----:B------:R-:W-:Y:S02]  /*a0a0*/  LOP3.LUT R89, R89, R16, RZ, 0xc0, !PT ;  /* 0x0000001059597212 */ /* 0x000fe400078ec0ff */
[----:B------:R-:W-:Y:S02]  /*a0b0*/  @!P6 PRMT R87, R163, 0x5410, RZ ;  /* 0x00005410a357e816 */ /* 0x000fe400000000ff */
[----:B------:R-:W-:Y:S02]  /*a0c0*/  ISETP.GT.U32.AND P6, PT, R194, UR29, PT ;  /* 0x0000001dc2007c0c */ /* 0x000fe4000bfc4070 */
[----:B------:R-:W-:Y:S03]  /*a0d0*/  @P2 PRMT R92, R153, 0x5410, RZ ;  /* 0x00005410995c2816 */ /* 0x000fe600000000ff */
[----:B------:R4:W-:Y:S01]  /*a0e0*/  MUFU.EX2 R183, R191 ;  /* 0x000000bf00b77308 */ /* 0x0009e20000000800 */
        /* <DEDUP_REMOVED lines=8> */
[C---:B---3--:R-:W-:Y:S01]  /*a170*/  FMUL.FTZ R20, R3.reuse, R76 ;  /* 0x0000004c03147220 */ /* 0x048fe20000410000 */
[C---:B------:R-:W-:Y:S01]  /*a180*/  FMUL.FTZ R21, R3.reuse, R77 ;  /* 0x0000004d03157220 */ /* 0x040fe20000410000 */
[C---:B------:R-:W-:Y:S01]  /*a190*/  FMUL.FTZ R16, R3.reuse, R80 ;  /* 0x0000005003107220 */ /* 0x040fe20000410000 */
[----:B------:R-:W1:Y:S01]  /*a1a0*/  LDSM.16.MT88.4 R76, [R124+0x6000] ;  /* 0x006000007c4c783b */ /* 0x000e620000004200 */
[----:B------:R-:W-:Y:S01]  /*a1b0*/  FMUL.FTZ R17, R3, R81 ;  /* 0x0000005103117220 */ /* 0x000fe20000410000 */
[----:B------:R-:W-:Y:S01]  /*a1c0*/  IMAD.WIDE.U32 R80, R121, -0x2daee0ad, RZ ;  /* 0xd2511f5379507825 */ /* 0x000fe200078e00ff */
[----:B------:R3:W-:Y:S01]  /*a1d0*/  MUFU.EX2 R82, R197 ;  /* 0x000000c500527308 */ /* 0x0007e20000000800 */
[----:B------:R-:W-:Y:S02]  /*a1e0*/  ISETP.GT.U32.AND P3, PT, R114, UR29, PT ;  /* 0x0000001d72007c0c */ /* 0x000fe4000bf64070 */
[C---:B------:R-:W-:Y:S01]  /*a1f0*/  FMUL.FTZ R36, R3.reuse, R36 ;  /* 0x0000002403247220 */ /* 0x040fe20000410000 */
[C---:B------:R-:W-:Y:S01]  /*a200*/  FMUL.FTZ R37, R3.reuse, R37 ;  /* 0x0000002503257220 */ /* 0x040fe20000410000 */
[----:B----4-:R-:W-:Y:S01]  /*a210*/  PRMT R191, R80, 0x7773, RZ ;  /* 0x0000777350bf7816 */ /* 0x010fe200000000ff */
[C---:B--2---:R-:W-:Y:S01]  /*a220*/  HMMA.16816.F32 R16, R88.reuse, R24, R16 ;  /* 0x000000185810723c */ /* 0x044fe20000001810 */
[----:B------:R-:W-:Y:S03]  /*a230*/  STG.E.U16 desc[UR24][R192.64], R87 ;  /* 0x00000057c0007986 */ /* 0x000fe6000c101518 */
[----:B------:R-:W-:Y:S01]  /*a240*/  MUFU.EX2 R83, R33 ;  /* 0x0000002100537308 */ /* 0x000fe20000000800 */
[C---:B------:R-:W-:Y:S01]  /*a250*/  FMUL.FTZ R24, R3.reuse, R72 ;  /* 0x0000004803187220 */ /* 0x040fe20000410000 */
[C---:B------:R-:W-:Y:S01]  /*a260*/  FMUL.FTZ R25, R3.reuse, R73 ;  /* 0x0000004903197220 */ /* 0x040fe20000410000 */
[----:B------:R-:W-:Y:S01]  /*a270*/  FMUL.FTZ R40, R3, R40 ;  /* 0x0000002803287220 */ /* 0x000fe20000410000 */
[C---:B------:R-:W-:Y:S03]  /*a280*/  HMMA.16816.F32 R20, R88.reuse, R26, R20 ;  /* 0x0000001a5814723c */ /* 0x040fe60000001814 */
[C---:B------:R-:W-:Y:S01]  /*a290*/  FMUL.FTZ R26, R11.reuse, R74 ;  /* 0x0000004a0b1a7220 */ /* 0x040fe20000410000 */
[----:B------:R-:W-:Y:S01]  /*a2a0*/  FMUL.FTZ R27, R11, R75 ;  /* 0x0000004b0b1b7220 */ /* 0x000fe20000410000 */
[----:B---3--:R-:W-:Y:S01]  /*a2b0*/  IMAD.MOV.U32 R197, RZ, RZ, R80 ;  /* 0x000000ffffc57224 */ /* 0x008fe200078e0050 */
[----:B------:R-:W2:Y:S01]  /*a2c0*/  LDSM.16.MT88.4 R72, [R126+0x7000] ;  /* 0x007000007e48783b */ /* 0x000ea20000004200 */
        /* <DEDUP_REMOVED lines=13> */
[----:B------:R-:W-:Y:S01]  /*a3a0*/  LOP3.LUT R13, R198, UR8, R81, 0x96, !PT ;  /* 0x00000008c60d7c12 */ /* 0x000fe2000f8e9651 */
[----:B------:R-:W-:Y:S01]  /*a3b0*/  FFMA.FTZ R81, R11, R190, R120 ;  /* 0x000000be0b517223 */ /* 0x000fe20000010078 */
[----:B------:R-:W-:Y:S01]  /*a3c0*/  LEA R120, P0, R177, R192, 0x1 ;  /* 0x000000c0b1787211 */ /* 0x000fe200078008ff */
[----:B------:R-:W-:Y:S01]  /*a3d0*/  FMUL.FTZ R66, R11, R66 ;  /* 0x000000420b427220 */ /* 0x000fe20000410000 */
[C---:B-1----:R-:W-:Y:S01]  /*a3e0*/  HMMA.16816.F32 R24, R88.reuse, R76, R24 ;  /* 0x0000004c5818723c */ /* 0x042fe20000001818 */
[----:B------:R-:W-:Y:S02]  /*a3f0*/  MUFU.EX2 R196, R196 ;  /* 0x000000c400c47308 */ /* 0x000fe40000000800 */
[----:B------:R-:W-:Y:S01]  /*a400*/  LOP3.LUT R85, R13, 0xffff, RZ, 0xc0, !PT ;  /* 0x0000ffff0d557812 */ /* 0x000fe200078ec0ff */
[----:B------:R-:W-:Y:S01]  /*a410*/  FADD.FTZ R81, R116, R81 ;  /* 0x0000005174517221 */ /* 0x000fe20000010000 */
[----:B------:R-:W-:Y:S01]  /*a420*/  LEA.HI.X.SX32 R121, R177, R193, 0x1, P0 ;  /* 0x000000c1b1797211 */ /* 0x000fe200000f0eff */
[C---:B------:R-:W-:Y:S01]  /*a430*/  FMUL.FTZ R67, R11.reuse, R67 ;  /* 0x000000430b437220 */ /* 0x040fe20000410000 */
[----:B------:R-:W-:Y:S01]  /*a440*/  PRMT R190, R80, 0x7771, RZ ;  /* 0x0000777150be7816 */ /* 0x000fe200000000ff */
[C---:B------:R-:W-:Y:S01]  /*a450*/  HMMA.16816.F32 R36, R88.reuse, R78, R36 ;  /* 0x0000004e5824723c */ /* 0x040fe20000001824 */
[----:B------:R-:W1:Y:S02]  /*a460*/  LDSM.16.MT88.4 R76, [R124+0x7000] ;  /* 0x007000007c4c783b */ /* 0x000e640000004200 */
[----:B------:R-:W3:Y:S01]  /*a470*/  MUFU.EX2 R116, R123 ;  /* 0x0000007b00747308 */ /* 0x000ee20000000800 */
[----:B------:R-:W-:Y:S01]  /*a480*/  SHF.R.U32.HI R85, RZ, 0x8, R85 ;  /* 0x00000008ff557819 */ /* 0x000fe20000011655 */
[----:B------:R-:W-:Y:S01]  /*a490*/  FMUL.FTZ R70, R11, R70 ;  /* 0x000000460b467220 */ /* 0x000fe20000410000 */
[----:B------:R-:W-:Y:S01]  /*a4a0*/  ISETP.LE.U32.AND P0, PT, R199, UR29, PT ;  /* 0x0000001dc7007c0c */ /* 0x000fe2000bf03070 */
[----:B------:R-:W-:Y:S01]  /*a4b0*/  FADD.FTZ R14, R118, R81 ;  /* 0x00000051760e7221 */ /* 0x000fe20000010000 */
[----:B------:R-:W-:Y:S01]  /*a4c0*/  FMUL.FTZ R71, R11, R71 ;  /* 0x000000470b477220 */ /* 0x000fe20000410000 */
[----:B------:R-:W-:Y:S01]  /*a4d0*/  FFMA.FTZ R102, R3, R188, R102 ;  /* 0x000000bc03667223 */ /* 0x000fe20000010066 */
[----:B------:R-:W-:Y:S01]  /*a4e0*/  STG.E.U16 desc[UR24][R120.64], R84 ;  /* 0x0000005478007986 */ /* 0x000fe2000c101518 */
[----:B------:R-:W-:Y:S02]  /*a4f0*/  PRMT R188, R80, 0x7772, RZ ;  /* 0x0000777250bc7816 */ /* 0x000fe400000000ff */
[----:B------:R4:W-:Y:S01]  /*a500*/  MUFU.EX2 R118, R122 ;  /* 0x0000007a00767308 */ /* 0x0009e20000000800 */
[----:B------:R-:W-:Y:S01]  /*a510*/  FADD.FTZ R119, R119, R14 ;  /* 0x0000000e77777221 */ /* 0x000fe20000010000 */
[----:B------:R-:W-:Y:S01]  /*a520*/  FMUL.FTZ R64, R3, R64 ;  /* 0x0000004003407220 */ /* 0x000fe20000410000 */
[C---:B--2---:R-:W-:Y:S03]  /*a530*/  HMMA.16816.F32 R40, R88.reuse, R72, R40 ;  /* 0x000000485828723c */ /* 0x044fe60000001828 */
[----:B------:R-:W-:Y:S01]  /*a540*/  LOP3.LUT R197, R197, 0xff, RZ, 0xc0, !PT ;  /* 0x000000ffc5c57812 */ /* 0x000fe200078ec0ff */
[C---:B------:R-:W-:Y:S01]  /*a550*/  FMUL.FTZ R58, R11.reuse, R58 ;  /* 0x0000003a0b3a7220 */ /* 0x040fe20000410000 */
[----:B---3--:R-:W-:Y:S01]  /*a560*/  F2FP.F16.F32.PACK_AB R14, R116, R183 ;  /* 0x000000b7740e723e */ /* 0x008fe200000000ff */
[----:B------:R-:W-:Y:S01]  /*a570*/  FMUL.FTZ R59, R11, R59 ;  /* 0x0000003b0b3b7220 */ /* 0x000fe20000410000 */
[----:B------:R-:W-:Y:S01]  /*a580*/  PRMT R197, R197, 0x5410, R190 ;  /* 0x00005410c5c57816 */ /* 0x000fe200000000be */
[C---:B------:R-:W-:Y:S01]  /*a590*/  HMMA.16816.F32 R44, R88.reuse, R74, R44 ;  /* 0x0000004a582c723c */ /* 0x040fe2000000182c */
[----:B------:R-:W2:Y:S01]  /*a5a0*/  LDSM.16.MT88.4 R72, [R126+0x8000] ;  /* 0x008000007e48783b */ /* 0x000ea20000004200 */
[----:B------:R-:W3:Y:S01]  /*a5b0*/  MUFU.EX2 R189, R189 ;  /* 0x000000bd00bd7308 */ /* 0x000ee20000000800 */
[----:B------:R-:W-:Y:S01]  /*a5c0*/  ISETP.GT.U32.AND P2, PT, R190, UR29, PT ;  /* 0x0000001dbe007c0c */ /* 0x000fe2000bf44070 */
[C---:B------:R-:W-:Y:S01]  /*a5d0*/  FMUL.FTZ R62, R11.reuse, R62 ;  /* 0x0000003e0b3e7220 */ /* 0x040fe20000410000 */
[----:B------:R-:W-:Y:S01]  /*a5e0*/  FMUL.FTZ R63, R11, R63 ;  /* 0x0000003f0b3f7220 */ /* 0x000fe20000410000 */
[----:B------:R-:W-:Y:S01]  /*a5f0*/  LOP3.LUT R11, R85, 0xffff, RZ, 0xc0, !PT ;  /* 0x0000ffff550b7812 */ /* 0x000fe200078ec0ff */
[----:B------:R-:W-:Y:S01]  /*a600*/  FADD.FTZ R194, R82, R119 ;  /* 0x0000007752c27221 */ /* 0x000fe20000010000 */
[----:B----4-:R-:W-:Y:S01]  /*a610*/  LOP3.LUT R122, R13, 0xff, RZ, 0xc0, !PT ;  /* 0x000000ff0d7a7812 */ /* 0x010fe200078ec0ff */
[----:B------:R-:W-:Y:S01]  /*a620*/  FMUL.FTZ R65, R3, R65 ;  /* 0x0000004103417220 */ /* 0x000fe20000410000 */
[----:B------:R-:W-:Y:S01]  /*a630*/  ISETP.LE.U32.AND P5, PT, R11, UR29, PT ;  /* 0x0000001d0b007c0c */ /* 0x000fe2000bfa3070 */
[----:B------:R-:W-:Y:S01]  /*a640*/  FADD.FTZ R194, R83, R194 ;  /* 0x000000c253c27221 */ /* 0x000fe20000010000 */
[C---:B------:R-:W-:Y:S01]  /*a650*/  FMUL.FTZ R68, R3.reuse, R68 ;  /* 0x0000004403447220 */ /* 0x040fe20000410000 */
[C---:B------:R-:W-:Y:S01]  /*a660*/  FMUL.FTZ R69, R3.reuse, R69 ;  /* 0x0000004503457220 */ /* 0x040fe20000410000 */
[----:B------:R-:W-:Y:S02]  /*a670*/  @!P0 HADD2 R160, -R93.H0_H0, -RZ.H0_H0 ;  /* 0xa00000ff5da08230 */ /* 0x000fe40000000900 */
[C---:B------:R-:W-:Y:S01]  /*a680*/  FMUL.FTZ R56, R3.reuse, R56 ;  /* 0x0000003803387220 */ /* 0x040fe20000410000 */
[----:B------:R-:W-:Y:S02]  /*a690*/  @P3 HADD2 R158, -R29.H0_H0, -RZ.H0_H0 ;  /* 0xa00000ff1d9e3230 */ /* 0x000fe40000000900 */
[----:B------:R-:W-:Y:S01]  /*a6a0*/  FMUL.FTZ R57, R3, R57 ;  /* 0x0000003903397220 */ /* 0x000fe20000410000 */
[----:B------:R-:W-:Y:S01]  /*a6b0*/  @P6 HADD2 R157, -R15.H0_H0, -RZ.H0_H0 ;  /* 0xa00000ff0f9d6230 */ /* 0x000fe20000000900 */
[C---:B-1----:R-:W-:Y:S01]  /*a6c0*/  HMMA.16816.F32 R48, R88.reuse, R76, R48 ;  /* 0x0000004c5830723c */ /* 0x042fe20000001830 */
[----:B------:R-:W-:Y:S02]  /*a6d0*/  MUFU.EX2 R190, R112 ;  /* 0x0000007000be7308 */ /* 0x000fe40000000800 */
[----:B------:R-:W-:Y:S01]  /*a6e0*/  PRMT R11, R13, 0x7632, R11 ;  /* 0x000076320d0b7816 */ /* 0x000fe2000000000b */
[C---:B------:R-:W-:Y:S01]  /*a6f0*/  FMUL.FTZ R60, R3.reuse, R60 ;  /* 0x0000003c033c7220 */ /* 0x040fe20000410000 */
[----:B------:R-:W-:Y:S01]  /*a700*/  PRMT R85, R122, 0x5410, R85 ;  /* 0x000054107a557816 */ /* 0x000fe20000000055 */
[----:B------:R-:W-:Y:S01]  /*a710*/  FMUL.FTZ R61, R3, R61 ;  /* 0x0000003d033d7220 */ /* 0x000fe20000410000 */
[----:B------:R-:W-:Y:S01]  /*a720*/  LOP3.LUT R11, R11, 0xff, RZ, 0xc0, !PT ;  /* 0x000000ff0b0b7812 */ /* 0x000fe200078ec0ff */
[C---:B------:R-:W-:Y:S01]  /*a730*/  HMMA.16816.F32 R52, R88.reuse, R78, R52 ;  /* 0x0000004e5834723c */ /* 0x040fe20000001834 */
[----:B------:R-:W1:Y:S02]  /*a740*/  LDSM.16.MT88.4 R76, [R124+0x8000] ;  /* 0x008000007c4c783b */ /* 0x000e640000004200 */
[----:B------:R-:W-:Y:S01]  /*a750*/  MUFU.EX2 R111, R111 ;  /* 0x0000006f006f7308 */ /* 0x000fe20000000800 */
[----:B------:R-:W-:Y:S01]  /*a760*/  ISETP.LE.U32.AND P4, PT, R11, UR29, PT ;  /* 0x0000001d0b007c0c */ /* 0x000fe2000bf83070 */
[----:B------:R-:W-:Y:S01]  /*a770*/  FADD.FTZ R3, R96, R102 ;  /* 0x0000006660037221 */ /* 0x000fe20000010000 */
[----:B------:R-:W-:Y:S02]  /*a780*/  PRMT R11, R80, 0x7770, RZ ;  /* 0x00007770500b7816 */ /* 0x000fe400000000ff */
[----:B------:R-:W-:Y:S01]  /*a790*/  F2FP.F16.F32.PACK_AB R102, R83, R82 ;  /* 0x000000525366723e */ /* 0x000fe200000000ff */
[--C-:B------:R-:W-:Y:S01]  /*a7a0*/  FADD.FTZ R100, R100, R3.reuse ;  /* 0x0000000364647221 */ /* 0x100fe20000010000 */
[----:B------:R-:W-:Y:S01]  /*a7b0*/  F2FP.F16.F32.PACK_AB R96, R195, R196 ;  /* 0x000000c4c360723e */ /* 0x000fe200000000ff */
[----:B------:R-:W4:Y:S01]  /*a7c0*/  LDSM.16.MT88.4 R80, [R126+0x6400] ;  /* 0x006400007e50783b */ /* 0x000f220000004200 */
[----:B------:R-:W-:Y:S01]  /*a7d0*/  PRMT R3, R102, 0x7632, R3 ;  /* 0x0000763266037816 */ /* 0x000fe20000000003 */
[----:B------:R-:W-:Y:S01]  /*a7e0*/  FADD.FTZ R117, R117, R100 ;  /* 0x0000006475757221 */ /* 0x000fe20000010000 */
[----:B------:R-:W-:Y:S01]  /*a7f0*/  @!P0 PRMT R93, R160, 0x5410, RZ ;  /* 0x00005410a05d8816 */ /* 0x000fe200000000ff */
[C---:B--2---:R-:W-:Y:S01]  /*a800*/  HMMA.16816.F32 R56, R88.reuse, R72, R56 ;  /* 0x000000485838723c */ /* 0x044fe20000001838 */
[----:B------:R-:W-:Y:S02]  /*a810*/  MUFU.EX2 R113, R113 ;  /* 0x0000007100717308 */ /* 0x000fe40000000800 */
[----:B------:R-:W-:Y:S01]  /*a820*/  PRMT R33, R96, 0x7632, R33 ;  /* 0x0000763260217816 */ /* 0x000fe20000000021 */
[----:B------:R-:W-:Y:S01]  /*a830*/  FADD.FTZ R196, R196, R117 ;  /* 0x00000075c4c47221 */ /* 0x000fe20000010000 */
[--C-:B------:R-:W-:Y:S01]  /*a840*/  SHF.R.U32.HI R117, RZ, 0x18, R13.reuse ;  /* 0x00000018ff757819 */ /* 0x100fe2000001160d */
[----:B------:R-:W-:Y:S01]  /*a850*/  STG.E.U16 desc[UR24][R120.64+0x2], R93 ;  /* 0x0000025d78007986 */ /* 0x000fe2000c101518 */
[--C-:B------:R-:W-:Y:S01]  /*a860*/  HSET2.LE.AND R72, R85, R176.reuse, PT ;  /* 0x000000b055487233 */ /* 0x100fe20003803000 */
[C---:B------:R-:W-:Y:S02]  /*a870*/  HMMA.16816.F32 R60, R88.reuse, R74, R60 ;  /* 0x0000004a583c723c */ /* 0x040fe4000000183c */
[----:B------:R2:W-:Y:S01]  /*a880*/  STG.E.U16 desc[UR24][R192.64+0x10], R94 ;  /* 0x0000105ec0007986 */ /* 0x0005e2000c101518 */
[----:B------:R-:W-:Y:S01]  /*a890*/  SHF.R.U32.HI R74, RZ, 0x10, R13 ;  /* 0x00000010ff4a7819 */ /* 0x000fe2000001160d */
[----:B------:R-:W-:Y:S01]  /*a8a0*/  FADD.FTZ R196, R195, R196 ;  /* 0x000000c4c3c47221 */ /* 0x000fe20000010000 */
[----:B------:R-:W-:Y:S01]  /*a8b0*/  PRMT R75, R96, 0x5410, R33 ;  /* 0x00005410604b7816 */ /* 0x000fe20000000021 */
[----:B------:R-:W-:Y:S01]  /*a8c0*/  @!P5 HADD2 R155, -R33.H0_H0, -RZ.H0_H0 ;  /* 0xa00000ff219bd230 */ /* 0x000fe20000000900 */
[----:B------:R-:W-:Y:S01]  /*a8d0*/  LOP3.LUT R74, R74, 0xff, RZ, 0xc0, !PT ;  /* 0x000000ff4a4a7812 */ /* 0x000fe200078ec0ff */
[----:B------:R-:W-:Y:S01]  /*a8e0*/  @!P4 HADD2 R152, -R102.H0_H0, -RZ.H0_H0 ;  /* 0xa00000ff6698c230 */ /* 0x000fe20000000900 */
[----:B------:R-:W-:Y:S01]  /*a8f0*/  LOP3.LUT R72, R75, R72, RZ, 0xc0, !PT ;  /* 0x000000484b487212 */ /* 0x000fe200078ec0ff */
[----:B------:R-:W-:Y:S01]  /*a900*/  FADD.FTZ R183, R183, R196 ;  /* 0x000000c4b7b77221 */ /* 0x000fe20000010000 */
[----:B------:R-:W-:Y:S02]  /*a910*/  @P3 PRMT R29, R158, 0x5410, RZ ;  /* 0x000054109e1d3816 */ /* 0x000fe400000000ff */
[----:B------:R-:W-:Y:S02]  /*a920*/  @P6 PRMT R15, R157, 0x5410, RZ ;  /* 0x000054109d0f6816 */ /* 0x000fe400000000ff */
[----:B------:R-:W-:Y:S01]  /*a930*/  @!P5 PRMT R33, R155, 0x5410, RZ ;  /* 0x000054109b21d816 */ /* 0x000fe200000000ff */
[----:B------:R-:W-:Y:S01]  /*a940*/  STG.E.U16 desc[UR24][R192.64+0x12], R29 ;  /* 0x0000121dc0007986 */ /* 0x000fe2000c101518 */
[----:B------:R-:W-:Y:S01]  /*a950*/  ISETP.LE.U32.AND P0, PT, R11, UR29, PT ;  /* 0x0000001d0b007c0c */ /* 0x000fe2000bf03070 */
[C---:B-1----:R-:W-:Y:S02]  /*a960*/  HMMA.16816.F32 R64, R88.reuse, R76, R64 ;  /* 0x0000004c5840723c */ /* 0x042fe40000001840 */
[----:B------:R-:W-:Y:S01]  /*a970*/  STG.E.U16 desc[UR24][R120.64+0x10], R92 ;  /* 0x0000105c78007986 */ /* 0x000fe2000c101518 */
[----:B------:R-:W-:Y:S02]  /*a980*/  PRMT R73, R74, 0x5410, R117 ;  /* 0x000054104a497816 */ /* 0x000fe40000000075 */
[----:B------:R-:W-:Y:S01]  /*a990*/  PRMT R74, R102, 0x5410, R3 ;  /* 0x00005410664a7816 */ /* 0x000fe20000000003 */
[----:B------:R-:W-:Y:S01]  /*a9a0*/  STG.E.U16 desc[UR24][R120.64+0x12], R15 ;  /* 0x0000120f78007986 */ /* 0x000fe2000c101518 */
[----:B------:R-:W-:Y:S01]  /*a9b0*/  @!P4 PRMT R102, R152, 0x5410, RZ ;  /* 0x000054109866c816 */ /* 0x000fe200000000ff */
[----:B------:R-:W-:Y:S02]  /*a9c0*/  HMMA.16816.F32 R68, R88, R78, R68 ;  /* 0x0000004e5844723c */ /* 0x000fe40000001844 */
[----:B------:R-:W1:Y:S01]  /*a9d0*/  LDSM.16.MT88.4 R76, [R124+0x6400] ;  /* 0x006400007c4c783b */ /* 0x000e620000004200 */
[--C-:B------:R-:W-:Y:S01]  /*a9e0*/  HSET2.LE.AND R73, R73, R176.reuse, PT ;  /* 0x000000b049497233 */ /* 0x100fe20003803000 */
[----:B------:R-:W-:Y:S01]  /*a9f0*/  IMAD.WIDE.U32 R88, R115, -0x326172a9, RZ ;  /* 0xcd9e8d5773587825 */ /* 0x000fe200078e00ff */
[----:B------:R-:W-:Y:S02]  /*aa00*/  PRMT R75, R188, 0x5410, R191 ;  /* 0x00005410bc4b7816 */ /* 0x000fe400000000bf */
[----:B------:R-:W-:Y:S01]  /*aa10*/  PRMT R11, R14, 0x7632, R11 ;  /* 0x000076320e0b7816 */ /* 0x000fe2000000000b */
[----:B------:R-:W-:Y:S01]  /*aa20*/  @!P0 HADD2 R151, -R14.H0_H0, -RZ.H0_H0 ;  /* 0xa00000ff0e978230 */ /* 0x000fe20000000900 */
[----:B---3--:R-:W-:Y:S01]  /*aa30*/  F2FP.F16.F32.PACK_AB R100, R118, R189 ;  /* 0x000000bd7664723e */ /* 0x008fe200000000ff */
[----:B------:R-:W-:Y:S01]  /*aa40*/  STG.E.U16 desc[UR24][R192.64+0x22], R33 ;  /* 0x00002221c0007986 */ /* 0x000fe2000c101518 */
[----:B------:R-:W-:Y:S01]  /*aa50*/  LOP3.LUT R73, R74, R73, RZ, 0xc0, !PT ;  /* 0x000000494a497212 */ /* 0x000fe200078ec0ff */
[----:B------:R-:W-:Y:S01]  /*aa60*/  @P2 HADD2 R145, -R11.H0_H0, -RZ.H0_H0 ;  /* 0xa00000ff0b912230 */ /* 0x000fe20000000900 */
[----:B------:R-:W-:Y:S01]  /*aa70*/  LOP3.LUT R75, R75, 0xff00ff, RZ, 0xc0, !PT ;  /* 0x00ff00ff4b4b7812 */ /* 0x000fe200078ec0ff */
[----:B------:R-:W-:Y:S01]  /*aa80*/  FADD.FTZ R189, R189, R194 ;  /* 0x000000c2bdbd7221 */ /* 0x000fe20000010000 */
[--C-:B------:R-:W-:Y:S01]  /*aa90*/  HSET2.LE.AND R74, R197, R176.reuse, PT ;  /* 0x000000b0c54a7233 */ /* 0x100fe20003803000 */
[----:B------:R-:W-:Y:S01]  /*aaa0*/  MUFU.EX2 R194, R98 ;  /* 0x0000006200c27308 */ /* 0x000fe20000000800 */
[----:B------:R-:W-:Y:S01]  /*aab0*/  PRMT R85, R14, 0x5410, R11 ;  /* 0x000054100e557816 */ /* 0x000fe2000000000b */
[----:B--2---:R-:W-:Y:S01]  /*aac0*/  FADD.FTZ R94, R118, R189 ;  /* 0x000000bd765e7221 */ /* 0x004fe20000010000 */
[----:B------:R-:W-:Y:S02]  /*aad0*/  PRMT R13, R100, 0x7632, R13 ;  /* 0x00007632640d7816 */ /* 0x000fe4000000000d */
[--C-:B------:R-:W-:Y:S02]  /*aae0*/  HSET2.LE.AND R75, R75, R176.reuse, PT ;  /* 0x000000b04b4b7233 */ /* 0x100fe40003803000 */
[----:B------:R-:W-:Y:S02]  /*aaf0*/  LOP3.LUT R74, R85, R74, RZ, 0xc0, !PT ;  /* 0x0000004a554a7212 */ /* 0x000fe400078ec0ff */
[----:B------:R-:W-:Y:S02]  /*ab00*/  LOP3.LUT R85, R186, UR28, R89, 0x96, !PT ;  /* 0x0000001cba557c12 */ /* 0x000fe4000f8e9659 */
[----:B------:R-:W-:Y:S02]  /*ab10*/  PRMT R84, R100, 0x5410, R13 ;  /* 0x0000541064547816 */ /* 0x000fe4000000000d */
[----:B------:R-:W-:Y:S01]  /*ab20*/  LOP3.LUT R88, R179, UR23, R88, 0x96, !PT ;  /* 0x00000017b3587c12 */ /* 0x000fe2000f8e9658 */
[----:B------:R-:W-:Y:S01]  /*ab30*/  IMAD.WIDE.U32 R90, R85, -0x2daee0ad, RZ ;  /* 0xd2511f53555a7825 */ /* 0x000fe200078e00ff */
[----:B------:R-:W-:Y:S02]  /*ab40*/  LOP3.LUT R75, R84, R75, RZ, 0xc0, !PT ;  /* 0x0000004b544b7212 */ /* 0x000fe400078ec0ff */
[----:B------:R-:W2:Y:S01]  /*ab50*/  LDSM.16.MT88.4 R84, [R126+0x7400] ;  /* 0x007400007e54783b */ /* 0x000ea20000004200 */
[----:B------:R-:W-:Y:S01]  /*ab60*/  IMAD.WIDE.U32 R88, R88, -0x2daee0ad, RZ ;  /* 0xd2511f5358587825 */ /* 0x000fe200078e00ff */
[----:B------:R-:W-:Y:S02]  /*ab70*/  @P2 PRMT R11, R145, 0x5410, RZ ;  /* 0x00005410910b2816 */ /* 0x000fe400000000ff */
[----:B------:R-:W-:Y:S01]  /*ab80*/  @!P0 PRMT R14, R151, 0x5410, RZ ;  /* 0x00005410970e8816 */ /* 0x000fe200000000ff */
[C---:B----4-:R-:W-:Y:S05]  /*ab90*/  HMMA.16816.F32 R16, R72.reuse, R80, R16 ;  /* 0x000000504810723c */ /* 0x050fea0000001810 */
[----:B------:R-:W-:Y:S02]  /*aba0*/  LOP3.LUT R80, R180, UR22, R91, 0x96, !PT ;  /* 0x00000016b4507c12 */ /* 0x000fe4000f8e965b */
[----:B------:R-:W-:Y:S01]  /*abb0*/  LOP3.LUT R90, R90, UR18, R89, 0x96, !PT ;  /* 0x000000125a5a7c12 */ /* 0x000fe2000f8e9659 */
[C---:B------:R-:W-:Y:S01]  /*abc0*/  HMMA.16816.F32 R20, R72.reuse, R82, R20 ;  /* 0x000000524814723c */ /* 0x040fe20000001814 */
[----:B------:R-:W-:Y:S02]  /*abd0*/  MUFU.EX2 R89, R106 ;  /* 0x0000006a00597308 */ /* 0x000fe40000000800 */
[----:B------:R-:W-:Y:S01]  /*abe0*/  IMAD.WIDE.U32 R80, R80, -0x326172a9, RZ ;  /* 0xcd9e8d5750507825 */ /* 0x000fe200078e00ff */
[----:B------:R-:W-:Y:S02]  /*abf0*/  ISETP.LE.U32.AND P3, PT, R122, UR29, PT ;  /* 0x0000001d7a007c0c */ /* 0x000fe4000bf63070 */
[----:B------:R-:W-:Y:S01]  /*ac00*/  ISETP.LE.U32.AND P6, PT, R117, UR29, PT ;  /* 0x0000001d75007c0c */ /* 0x000fe2000bfc3070 */
[----:B------:R-:W-:Y:S01]  /*ac10*/  IMAD.WIDE.U32 R90, R90, -0x326172a9, RZ ;  /* 0xcd9e8d575a5a7825 */ /* 0x000fe200078e00ff */
[C---:B-1----:R-:W-:Y:S03]  /*ac20*/  HMMA.16816.F32 R24, R72.reuse, R76, R24 ;  /* 0x0000004c4818723c */ /* 0x042fe60000001818 */
[----:B------:R-:W-:Y:S01]  /*ac30*/  MUFU.EX2 R117, R104 ;  /* 0x0000006800757308 */ /* 0x000fe20000000800 */
[----:B------:R-:W-:Y:S02]  /*ac40*/  LOP3.LUT R198, R178, UR19, R81, 0x96, !PT ;  /* 0x00000013b2c67c12 */ /* 0x000fe4000f8e9651 */
[----:B------:R-:W-:Y:S02]  /*ac50*/  LOP3.LUT R115, R80, UR17, R91, 0x96, !PT ;  /* 0x0000001150737c12 */ /* 0x000fe4000f8e965b */
[----:B------:R-:W1:Y:S01]  /*ac60*/  LDSM.16.MT88.4 R80, [R124+0x7400] ;  /* 0x007400007c50783b */ /* 0x000e620000004200 */
[C---:B------:R-:W-:Y:S04]  /*ac70*/  HMMA.16816.F32 R36, R72.reuse, R78, R36 ;  /* 0x0000004e4824723c */ /* 0x040fe80000001824 */
[----:B------:R-:W-:Y:S01]  /*ac80*/  MUFU.EX2 R91, R108 ;  /* 0x0000006c005b7308 */ /* 0x000fe20000000800 */
[----:B------:R-:W-:Y:S04]  /*ac90*/  IMAD.WIDE.U32 R198, R198, -0x2daee0ad, RZ ;  /* 0xd2511f53c6c67825 */ /* 0x000fe800078e00ff */
[----:B------:R-:W-:Y:S01]  /*aca0*/  @!P3 HADD2 R156, -R96.H0_H0, -RZ.H0_H0 ;  /* 0xa00000ff609cb230 */ /* 0x000fe20000000900 */
[----:B------:R-:W-:Y:S01]  /*acb0*/  ISETP.GT.U32.AND P5, PT, R191, UR29, PT ;  /* 0x0000001dbf007c0c */ /* 0x000fe2000bfa4070 */
[----:B------:R-:W-:Y:S02]  /*acc0*/  @!P6 HADD2 R154, -R3.H0_H0, -RZ.H0_H0 ;  /* 0xa00000ff039ae230 */ /* 0x000fe40000000900 */
[----:B------:R-:W-:Y:S01]  /*acd0*/  IMAD.WIDE.U32 R114, R115, -0x2daee0ad, RZ ;  /* 0xd2511f5373727825 */ /* 0x000fe200078e00ff */
[----:B------:R-:W3:Y:S01]  /*ace0*/  LDSM.16.MT88.4 R76, [R126+0x8400] ;  /* 0x008400007e4c783b */ /* 0x000ee20000004200 */
[----:B------:R-:W-:Y:S01]  /*acf0*/  MUFU.EX2 R122, R101 ;  /* 0x00000065007a7308 */ /* 0x000fe20000000800 */
[----:B------:R-:W-:Y:S01]  /*ad00*/  LOP3.LUT R88, R88, UR16, R199, 0x96, !PT ;  /* 0x0000001058587c12 */ /* 0x000fe2000f8e96c7 */
[C---:B--2---:R-:W-:Y:S03]  /*ad10*/  HMMA.16816.F32 R40, R72.reuse, R84, R40 ;  /* 0x000000544828723c */ /* 0x044fe60000001828 */
[----:B------:R-:W-:Y:S01]  /*ad20*/  LOP3.LUT R198, R198, UR12, R115, 0x96, !PT ;  /* 0x0000000cc6c67c12 */ /* 0x000fe2000f8e9673 */
[----:B------:R-:W-:Y:S01]  /*ad30*/  IMAD.WIDE.U32 R200, R88, -0x326172a9, RZ ;  /* 0xcd9e8d5758c87825 */ /* 0x000fe200078e00ff */
[----:B------:R-:W-:Y:S03]  /*ad40*/  @!P3 PRMT R96, R156, 0x5410, RZ ;  /* 0x000054109c60b816 */ /* 0x000fe600000000ff */
[----:B------:R-:W2:Y:S01]  /*ad50*/  MUFU.EX2 R88, R110 ;  /* 0x0000006e00587308 */ /* 0x000ea20000000800 */
[----:B------:R-:W-:Y:S01]  /*ad60*/  @!P6 PRMT R3, R154, 0x5410, RZ ;  /* 0x000054109a03e816 */ /* 0x000fe200000000ff */
[C---:B------:R-:W-:Y:S01]  /*ad70*/  HMMA.16816.F32 R44, R72.reuse, R86, R44 ;  /* 0x00000056482c723c */ /* 0x040fe2000000182c */
[----:B------:R-:W-:Y:S02]  /*ad80*/  STG.E.U16 desc[UR24][R192.64+0x20], R96 ;  /* 0x00002060c0007986 */ /* 0x000fe4000c101518 */
[----:B------:R-:W-:Y:S01]  /*ad90*/  IMAD.WIDE.U32 R84, R198, -0x326172a9, RZ ;  /* 0xcd9e8d57c6547825 */ /* 0x000fe200078e00ff */
[----:B------:R-:W-:Y:S01]  /*ada0*/  ISETP.GT.U32.AND P3, PT, R188, UR29, PT ;  /* 0x0000001dbc007c0c */ /* 0x000fe2000bf64070 */
[----:B------:R-:W-:Y:S02]  /*adb0*/  STG.E.U16 desc[UR24][R120.64+0x20], R102 ;  /* 0x0000206678007986 */ /* 0x000fe4000c101518 */
[----:B------:R-:W-:Y:S01]  /*adc0*/  @P5 HADD2 R149, -R13.H0_H0, -RZ.H0_H0 ;  /* 0xa00000ff0d955230 */ /* 0x000fe20000000900 */
[----:B------:R-:W-:Y:S01]  /*add0*/  LOP3.LUT R195, R200, UR9, R85, 0x96, !PT ;  /* 0x00000009c8c37c12 */ /* 0x000fe2000f8e9655 */
[----:B------:R-:W-:Y:S01]  /*ade0*/  IMAD.MOV.U32 R200, RZ, RZ, R84 ;  /* 0x000000ffffc87224 */ /* 0x000fe200078e0054 */
[C---:B------:R-:W-:Y:S01]  /*adf0*/  PRMT R198, R84.reuse, 0x7772, RZ ;  /* 0x0000777254c67816 */ /* 0x040fe200000000ff */
[----:B------:R4:W-:Y:S01]  /*ae00*/  STG.E.U16 desc[UR24][R120.64+0x22], R3 ;  /* 0x0000220378007986 */ /* 0x0009e2000c101518 */
[C---:B------:R-:W-:Y:S01]  /*ae10*/  PRMT R123, R84.reuse, 0x7773, RZ ;  /* 0x00007773547b7816 */ /* 0x040fe200000000ff */
[----:B------:R5:W-:Y:S01]  /*ae20*/  MUFU.EX2 R115, R103 ;  /* 0x0000006700737308 */ /* 0x000be20000000800 */
[----:B------:R-:W-:Y:S01]  /*ae30*/  PRMT R119, R84, 0x7771, RZ ;  /* 0x0000777154777816 */ /* 0x000fe200000000ff */
[----:B------:R-:W-:Y:S01]  /*ae40*/  STG.E.U16 desc[UR24][R192.64+0x30], R14 ;  /* 0x0000300ec0007986 */ /* 0x000fe2000c101518 */
[----:B------:R-:W-:Y:S01]  /*ae50*/  @P5 PRMT R13, R149, 0x5410, RZ ;  /* 0x00005410950d5816 */ /* 0x000fe200000000ff */
[----:B------:R-:W-:Y:S01]  /*ae60*/  @P3 HADD2 R144, -R100.H0_H0, -RZ.H0_H0 ;  /* 0xa00000ff64903230 */ /* 0x000fe20000000900 */
[C---:B------:R-:W-:Y:S01]  /*ae70*/  LOP3.LUT R191, R195.reuse, 0xff, RZ, 0xc0, !PT ;  /* 0x000000ffc3bf7812 */ /* 0x040fe200078ec0ff */
[----:B------:R-:W5:Y:S01]  /*ae80*/  LDSM.16.MT88.4 R84, [R124+0x8400] ;  /* 0x008400007c54783b */ /* 0x000f620000004200 */
[C---:B-1----:R-:W-:Y:S03]  /*ae90*/  HMMA.16816.F32 R48, R72.reuse, R80, R48 ;  /* 0x000000504830723c */ /* 0x042fe60000001830 */
[----:B------:R-:W1:Y:S01]  /*aea0*/  MUFU.EX2 R188, R105 ;  /* 0x0000006900bc7308 */ /* 0x000e620000000800 */
[----:B------:R-:W-:Y:S02]  /*aeb0*/  @P3 PRMT R100, R144, 0x5410, RZ ;  /* 0x0000541090643816 */ /* 0x000fe400000000ff */
[----:B------:R-:W-:Y:S01]  /*aec0*/  LOP3.LUT R80, R195, 0xffff, RZ, 0xc0, !PT ;  /* 0x0000ffffc3507812 */ /* 0x000fe200078ec0ff */
[----:B------:R-:W-:Y:S01]  /*aed0*/  STG.E.U16 desc[UR24][R192.64+0x32], R11 ;  /* 0x0000320bc0007986 */ /* 0x000fe2000c101518 */
[C---:B------:R-:W-:Y:S03]  /*aee0*/  HMMA.16816.F32 R52, R72.reuse, R82, R52 ;  /* 0x000000524834723c */ /* 0x040fe60000001834 */
[----:B------:R-:W-:Y:S01]  /*aef0*/  STG.E.U16 desc[UR24][R120.64+0x30], R100 ;  /* 0x0000306478007986 */ /* 0x000fe2000c101518 */
[----:B------:R-:W-:Y:S02]  /*af00*/  SHF.R.U32.HI R80, RZ, 0x8, R80 ;  /* 0x00000008ff507819 */ /* 0x000fe40000011650 */
[----:B--2---:R-:W-:Y:S01]  /*af10*/  F2FP.F16.F32.PACK_AB R106, R89, R88 ;  /* 0x00000058596a723e */ /* 0x004fe200000000ff */
[----:B------:R-:W-:Y:S01]  /*af20*/  STG.E.U16 desc[UR24][R120.64+0x32], R13 ;  /* 0x0000320d78007986 */ /* 0x000fe2000c101518 */
[C---:B---3--:R-:W-:Y:S03]  /*af30*/  HMMA.16816.F32 R56, R72.reuse, R76, R56 ;  /* 0x0000004c4838723c */ /* 0x048fe60000001838 */
[----:B------:R-:W-:Y:S01]  /*af40*/  PRMT R29, R191, 0x5410, R80 ;  /* 0x00005410bf1d7816 */ /* 0x000fe20000000050 */
[----:B----4-:R-:W-:Y:S01]  /*af50*/  IMAD.MOV.U32 R3, RZ, RZ, R2 ;  /* 0x000000ffff037224 */ /* 0x010fe200078e0002 */
[----:B-----5:R-:W-:Y:S02]  /*af60*/  PRMT R103, R106, 0x7632, R103 ;  /* 0x000076326a677816 */ /* 0x020fe40000000067 */
[----:B-1----:R-:W-:Y:S01]  /*af70*/  F2FP.F16.F32.PACK_AB R108, R188, R117 ;  /* 0x00000075bc6c723e */ /* 0x002fe200000000ff */
[C---:B------:R-:W-:Y:S01]  /*af80*/  HMMA.16816.F32 R60, R72.reuse, R78, R60 ;  /* 0x0000004e483c723c */ /* 0x040fe2000000183c */
[----:B------:R-:W1:Y:S02]  /*af90*/  LDSM.16.MT88.4 R76, [R126+0x6800] ;  /* 0x006800007e4c783b */ /* 0x000e640000004200 */
[----:B------:R-:W-:Y:S02]  /*afa0*/  LOP3.LUT R93, R90, UR13, R201, 0x96, !PT ;  /* 0x0000000d5a5d7c12 */ /* 0x000fe4000f8e96c9 */
[----:B------:R-:W2:Y:S01]  /*afb0*/  MUFU.EX2 R90, R107 ;  /* 0x0000006b005a7308 */ /* 0x000ea20000000800 */
[----:B------:R-:W-:Y:S02]  /*afc0*/  F2FP.F16.F32.PACK_AB R110, R115, R122 ;  /* 0x0000007a736e723e */ /* 0x000fe400000000ff */
[----:B------:R-:W-:Y:S01]  /*afd0*/  IMAD.WIDE.U32 R196, R93, -0x2daee0ad, RZ ;  /* 0xd2511f535dc47825 */ /* 0x000fe200078e00ff */
[----:B------:R-:W-:Y:S02]  /*afe0*/  PRMT R105, R108, 0x7632, R105 ;  /* 0x000076326c697816 */ /* 0x000fe40000000069 */
[----:B------:R-:W-:Y:S02]  /*aff0*/  ISETP.LE.U32.AND P2, PT, R191, UR29, PT ;  /* 0x0000001dbf007c0c */ /* 0x000fe4000bf43070 */
[----:B------:R-:W-:Y:S01]  /*b000*/  LOP3.LUT R118, R114, UR8, R197, 0x96, !PT ;  /* 0x0000000872767c12 */ /* 0x000fe2000f8e96c5 */
[C---:B------:R-:W-:Y:S03]  /*b010*/  HMMA.16816.F32 R64, R72.reuse, R84, R64 ;  /* 0x000000544840723c */ /* 0x040fe60000001840 */
[----:B------:R-:W-:Y:S02]  /*b020*/  PRMT R81, R195, 0x7632, R81 ;  /* 0x00007632c3517816 */ /* 0x000fe40000000051 */
[----:B------:R-:W-:Y:S02]  /*b030*/  ISETP.GT.U32.AND P5, PT, R119, UR29, PT ;  /* 0x0000001d77007c0c */ /* 0x000fe4000bfa4070 */
[----:B------:R-:W-:Y:S01]  /*b040*/  LOP3.LUT R81, R81, 0xff, RZ, 0xc0, !PT ;  /* 0x000000ff51517812 */ /* 0x000fe200078ec0ff */
[----:B------:R-:W-:Y:S03]  /*b050*/  HMMA.16816.F32 R68, R72, R86, R68 ;  /* 0x000000564844723c */ /* 0x000fe60000001844 */
[----:B------:R-:W-:Y:S01]  /*b060*/  ISETP.LE.U32.AND P4, PT, R81, UR29, PT ;  /* 0x0000001d51007c0c */ /* 0x000fe2000bf83070 */
[----:B------:R-:W-:Y:S01]  /*b070*/  @!P2 HADD2 R143, -R106.H0_H0, -RZ.H0_H0 ;  /* 0xa00000ff6a8fa230 */ /* 0x000fe20000000900 */
[----:B------:R-:W-:Y:S02]  /*b080*/  SHF.R.U32.HI R74, RZ, 0x10, R195 ;  /* 0x00000010ff4a7819 */ /* 0x000fe400000116c3 */
[----:B------:R-:W-:Y:S02]  /*b090*/  LOP3.LUT R81, R80, 0xffff, RZ, 0xc0, !PT ;  /* 0x0000ffff50517812 */ /* 0x000fe400078ec0ff */
[--C-:B------:R-:W-:Y:S02]  /*b0a0*/  HSET2.LE.AND R29, R29, R176.reuse, PT ;  /* 0x000000b01d1d7233 */ /* 0x100fe40003803000 */
[----:B------:R-:W-:Y:S02]  /*b0b0*/  PRMT R72, R106, 0x5410, R103 ;  /* 0x000054106a487816 */ /* 0x000fe40000000067 */
[----:B------:R-:W-:Y:S02]  /*b0c0*/  SHF.R.U32.HI R195, RZ, 0x18, R195 ;  /* 0x00000018ffc37819 */ /* 0x000fe400000116c3 */
[----:B------:R-:W-:Y:S02]  /*b0d0*/  LOP3.LUT R74, R74, 0xff, RZ, 0xc0, !PT ;  /* 0x000000ff4a4a7812 */ /* 0x000fe400078ec0ff */
[----:B------:R-:W-:Y:S02]  /*b0e0*/  ISETP.LE.U32.AND P6, PT, R81, UR29, PT ;  /* 0x0000001d51007c0c */ /* 0x000fe4000bfc3070 */
[----:B------:R-:W3:Y:S01]  /*b0f0*/  LDSM.16.MT88.4 R80, [R124+0x6800] ;  /* 0x006800007c50783b */ /* 0x000ee20000004200 */
[----:B--2---:R-:W-:Y:S01]  /*b100*/  F2FP.F16.F32.PACK_AB R104, R90, R91 ;  /* 0x0000005b5a68723e */ /* 0x004fe200000000ff */
[----:B------:R-:W-:Y:S01]  /*b110*/  FADD.FTZ R91, R91, R94 ;  /* 0x0000005e5b5b7221 */ /* 0x000fe20000010000 */
[----:B------:R-:W-:Y:S02]  /*b120*/  PRMT R75, R198, 0x5410, R123 ;  /* 0x00005410c64b7816 */ /* 0x000fe4000000007b */
[----:B------:R-:W-:Y:S01]  /*b130*/  LOP3.LUT R72, R72, R29, RZ, 0xc0, !PT ;  /* 0x0000001d48487212 */ /* 0x000fe200078ec0ff */
[----:B------:R-:W-:Y:S01]  /*b140*/  @!P4 HADD2 R148, -R104.H0_H0, -RZ.H0_H0 ;  /* 0xa00000ff6894c230 */ /* 0x000fe20000000900 */
[----:B------:R-:W-:Y:S01]  /*b150*/  PRMT R29, R74, 0x5410, R195 ;  /* 0x000054104a1d7816 */ /* 0x000fe200000000c3 */
[----:B------:R-:W-:Y:S01]  /*b160*/  FADD.FTZ R202, R90, R91 ;  /* 0x0000005b5aca7221 */ /* 0x000fe20000010000 */
[----:B------:R-:W-:Y:S02]  /*b170*/  LOP3.LUT R200, R200, 0xff, RZ, 0xc0, !PT ;  /* 0x000000ffc8c87812 */ /* 0x000fe400078ec0ff */
[----:B------:R-:W-:Y:S01]  /*b180*/  PRMT R101, R104, 0x7632, R101 ;  /* 0x0000763268657816 */ /* 0x000fe20000000065 */
[----:B------:R-:W-:Y:S01]  /*b190*/  @!P6 HADD2 R142, -R103.H0_H0, -RZ.H0_H0 ;  /* 0xa00000ff678ee230 */ /* 0x000fe20000000900 */
[----:B------:R-:W-:Y:S01]  /*b1a0*/  LOP3.LUT R75, R75, 0xff00ff, RZ, 0xc0, !PT ;  /* 0x00ff00ff4b4b7812 */ /* 0x000fe200078ec0ff */
[----:B------:R-:W-:Y:S01]  /*b1b0*/  FADD.FTZ R117, R117, R202 ;  /* 0x000000ca75757221 */ /* 0x000fe20000010000 */
[--C-:B------:R-:W-:Y:S02]  /*b1c0*/  HSET2.LE.AND R74, R29, R176.reuse, PT ;  /* 0x000000b01d4a7233 */ /* 0x100fe40003803000 */
[----:B------:R-:W-:Y:S01]  /*b1d0*/  PRMT R29, R200, 0x5410, R119 ;  /* 0x00005410c81d7816 */ /* 0x000fe20000000077 */
[----:B------:R-:W-:Y:S01]  /*b1e0*/  FADD.FTZ R188, R188, R117 ;  /* 0x00000075bcbc7221 */ /* 0x000fe20000010000 */
[----:B------:R-:W-:Y:S01]  /*b1f0*/  PRMT R73, R104, 0x5410, R101 ;  /* 0x0000541068497816 */ /* 0x000fe20000000065 */
[----:B------:R-:W2:Y:S01]  /*b200*/  MUFU.EX2 R119, R109 ;  /* 0x0000006d00777308 */ /* 0x000ea20000000800 */
[--C-:B------:R-:W-:Y:S02]  /*b210*/  HSET2.LE.AND R84, R75, R176.reuse, PT ;  /* 0x000000b04b547233 */ /* 0x100fe40003803000 */
[----:B------:R-:W-:Y:S02]  /*b220*/  PRMT R107, R110, 0x7632, R107 ;  /* 0x000076326e6b7816 */ /* 0x000fe4000000006b */
[----:B------:R-:W-:Y:S02]  /*b230*/  PRMT R75, R108, 0x5410, R105 ;  /* 0x000054106c4b7816 */ /* 0x000fe40000000069 */
[----:B------:R-:W-:Y:S01]  /*b240*/  LOP3.LUT R73, R73, R74, RZ, 0xc0, !PT ;  /* 0x0000004a49497212 */ /* 0x000fe200078ec0ff */
[----:B------:R-:W-:Y:S01]  /*b250*/  @P5 HADD2 R150, -R107.H0_H0, -RZ.H0_H0 ;  /* 0xa00000ff6b965230 */ /* 0x000fe20000000900 */
[--C-:B------:R-:W-:Y:S02]  /*b260*/  HSET2.LE.AND R29, R29, R176.reuse, PT ;  /* 0x000000b01d1d7233 */ /* 0x100fe40003803000 */
[----:B------:R-:W-:Y:S02]  /*b270*/  PRMT R74, R110, 0x5410, R107 ;  /* 0x000054106e4a7816 */ /* 0x000fe4000000006b */
[----:B------:R-:W-:Y:S02]  /*b280*/  LOP3.LUT R75, R75, R84, RZ, 0xc0, !PT ;  /* 0x000000544b4b7212 */ /* 0x000fe400078ec0ff */
[----:B------:R-:W4:Y:S01]  /*b290*/  LDSM.16.MT88.4 R84, [R126+0x7800] ;  /* 0x007800007e54783b */ /* 0x000f220000004200 */
[----:B------:R-:W-:Y:S01]  /*b2a0*/  LOP3.LUT R74, R74, R29, RZ, 0xc0, !PT ;  /* 0x0000001d4a4a7212 */ /* 0x000fe200078ec0ff */
[----:B------:R-:W-:Y:S01]  /*b2b0*/  FADD.FTZ R29, R116, R183 ;  /* 0x000000b7741d7221 */ /* 0x000fe20000010000 */
[----:B------:R-:W-:Y:S02]  /*b2c0*/  @!P2 PRMT R106, R143, 0x5410, RZ ;  /* 0x000054108f6aa816 */ /* 0x000fe400000000ff */
[----:B------:R-:W-:Y:S02]  /*b2d0*/  @!P6 PRMT R103, R142, 0x5410, RZ ;  /* 0x000054108e67e816 */ /* 0x000fe400000000ff */
[----:B------:R-:W-:Y:S01]  /*b2e0*/  @!P4 PRMT R104, R148, 0x5410, RZ ;  /* 0x000054109468c816 */ /* 0x000fe200000000ff */
[C---:B-1----:R-:W-:Y:S01]  /*b2f0*/  HMMA.16816.F32 R16, R72.reuse, R76, R16 ;  /* 0x0000004c4810723c */ /* 0x042fe20000001810 */
[----:B------:R-:W-:Y:S02]  /*b300*/  STG.E.U16 desc[UR24][R192.64+0x40], R106 ;  /* 0x0000406ac0007986 */ /* 0x000fe4000c101518 */
[----:B------:R-:W-:Y:S02]  /*b310*/  @P5 PRMT R107, R150, 0x5410, RZ ;  /* 0x00005410966b5816 */ /* 0x000fe400000000ff */
[----:B------:R-:W-:Y:S01]  /*b320*/  STG.E.U16 desc[UR24][R192.64+0x42], R103 ;  /* 0x00004267c0007986 */ /* 0x000fe2000c101518 */
[----:B------:R-:W-:Y:S02]  /*b330*/  ISETP.LE.U32.AND P2, PT, R195, UR29, PT ;  /* 0x0000001dc3007c0c */ /* 0x000fe4000bf43070 */
[C---:B------:R-:W-:Y:S01]  /*b340*/  HMMA.16816.F32 R20, R72.reuse, R78, R20 ;  /* 0x0000004e4814723c */ /* 0x040fe20000001814 */
[----:B------:R-:W1:Y:S02]  /*b350*/  LDSM.16.MT88.4 R76, [R124+0x7800] ;  /* 0x007800007c4c783b */ /* 0x000e640000004200 */
[----:B------:R-:W-:Y:S01]  /*b360*/  ISETP.LE.U32.AND P6, PT, R200, UR29, PT ;  /* 0x0000001dc8007c0c */ /* 0x000fe2000bfc3070 */
[----:B------:R-:W-:Y:S01]  /*b370*/  IMAD.MOV.U32 R200, RZ, RZ, R196 ;  /* 0x000000ffffc87224 */ /* 0x000fe200078e00c4 */
[----:B------:R-:W-:Y:S02]  /*b380*/  ISETP.GT.U32.AND P0, PT, R198, UR29, PT ;  /* 0x0000001dc6007c0c */ /* 0x000fe4000bf04070 */
[----:B------:R-:W-:Y:S01]  /*b390*/  ISETP.GT.U32.AND P3, PT, R123, UR29, PT ;  /* 0x0000001d7b007c0c */ /* 0x000fe2000bf64070 */
[C---:B---3--:R-:W-:Y:S01]  /*b3a0*/  HMMA.16816.F32 R24, R72.reuse, R80, R24 ;  /* 0x000000504818723c */ /* 0x048fe20000001818 */
[----:B------:R-:W-:Y:S01]  /*b3b0*/  STG.E.U16 desc[UR24][R120.64+0x40], R104 ;  /* 0x0000406878007986 */ /* 0x000fe2000c101518 */
[----:B------:R-:W-:Y:S01]  /*b3c0*/  MUFU.EX2 R123, R95 ;  /* 0x0000005f007b7308 */ /* 0x000fe20000000800 */
[----:B------:R-:W-:Y:S01]  /*b3d0*/  @!P2 HADD2 R147, -R101.H0_H0, -RZ.H0_H0 ;  /* 0xa00000ff6593a230 */ /* 0x000fe20000000900 */
[----:B------:R-:W-:Y:S02]  /*b3e0*/  LOP3.LUT R191, R200, 0xff, RZ, 0xc0, !PT ;  /* 0x000000ffc8bf7812 */ /* 0x000fe400078ec0ff */
[C---:B------:R-:W-:Y:S02]  /*b3f0*/  PRMT R198, R196.reuse, 0x7772, RZ ;  /* 0x00007772c4c67816 */ /* 0x040fe400000000ff */
[C---:B------:R-:W-:Y:S01]  /*b400*/  HMMA.16816.F32 R36, R72.reuse, R82, R36 ;  /* 0x000000524824723c */ /* 0x040fe20000001824 */
[----:B------:R-:W3:Y:S03]  /*b410*/  LDSM.16.MT88.4 R80, [R126+0x8800] ;  /* 0x008800007e50783b */ /* 0x000ee60000004200 */
[----:B------:R-:W-:Y:S01]  /*b420*/  MUFU.EX2 R200, R97 ;  /* 0x0000006100c87308 */ /* 0x000fe20000000800 */
[----:B------:R-:W-:Y:S01]  /*b430*/  @!P2 PRMT R101, R147, 0x5410, RZ ;  /* 0x000054109365a816 */ /* 0x000fe200000000ff */
[----:B------:R-:W-:Y:S01]  /*b440*/  @!P6 HADD2 R146, -R110.H0_H0, -RZ.H0_H0 ;  /* 0xa00000ff6e92e230 */ /* 0x000fe20000000900 */
[----:B------:R-:W-:Y:S01]  /*b450*/  PRMT R183, R196, 0x7773, RZ ;  /* 0x00007773c4b77816 */ /* 0x000fe200000000ff */
[----:B------:R-:W-:Y:S01]  /*b460*/  @P0 HADD2 R141, -R108.H0_H0, -RZ.H0_H0 ;  /* 0xa00000ff6c8d0230 */ /* 0x000fe20000000900 */
[----:B--2---:R-:W-:Y:S01]  /*b470*/  F2FP.F16.F32.PACK_AB R116, R194, R119 ;  /* 0x00000077c274723e */ /* 0x004fe200000000ff */
[C---:B----4-:R-:W-:Y:S01]  /*b480*/  HMMA.16816.F32 R40, R72.reuse, R84, R40 ;  /* 0x000000544828723c */ /* 0x050fe20000001828 */
[----:B------:R-:W-:Y:S02]  /*b490*/  STG.E.U16 desc[UR24][R120.64+0x42], R101 ;  /* 0x0000426578007986 */ /* 0x000fe4000c101518 */
[----:B------:R-:W-:Y:S01]  /*b4a0*/  @!P6 PRMT R110, R146, 0x5410, RZ ;  /* 0x00005410926ee816 */ /* 0x000fe200000000ff */
[----:B------:R-:W-:Y:S01]  /*b4b0*/  @P3 HADD2 R138, -R105.H0_H0, -RZ.H0_H0 ;  /* 0xa00000ff698a3230 */ /* 0x000fe20000000900 */
[----:B------:R-:W-:Y:S01]  /*b4c0*/  STG.E.U16 desc[UR24][R192.64+0x52], R107 ;  /* 0x0000526bc0007986 */ /* 0x000fe2000c101518 */
[----:B------:R-:W-:Y:S02]  /*b4d0*/  @P0 PRMT R108, R141, 0x5410, RZ ;  /* 0x000054108d6c0816 */ /* 0x000fe400000000ff */
[C---:B------:R-:W-:Y:S01]  /*b4e0*/  HMMA.16816.F32 R44, R72.reuse, R86, R44 ;  /* 0x00000056482c723c */ /* 0x040fe2000000182c */
[----:B------:R-:W2:Y:S02]  /*b4f0*/  LDSM.16.MT88.4 R84, [R124+0x8800] ;  /* 0x008800007c54783b */ /* 0x000ea40000004200 */
[----:B------:R-:W-:Y:S02]  /*b500*/  @P3 PRMT R105, R138, 0x5410, RZ ;  /* 0x000054108a693816 */ /* 0x000fe400000000ff */
[----:B------:R-:W-:Y:S02]  /*b510*/  PRMT R109, R116, 0x7632, R109 ;  /* 0x00007632746d7816 */ /* 0x000fe4000000006d */
[----:B------:R-:W-:Y:S01]  /*b520*/  F2FP.F16.F32.PACK_AB R114, R190, R113 ;  /* 0x00000071be72723e */ /* 0x000fe200000000ff */
[C---:B-1----:R-:W-:Y:S01]  /*b530*/  HMMA.16816.F32 R48, R72.reuse, R76, R48 ;  /* 0x0000004c4830723c */ /* 0x042fe20000001830 */
[----:B------:R-:W-:Y:S02]  /*b540*/  STG.E.U16 desc[UR24][R192.64+0x50], R110 ;  /* 0x0000506ec0007986 */ /* 0x000fe4000c101518 */
[----:B------:R-:W-:Y:S02]  /*b550*/  LOP3.LUT R93, R118, 0xffff, RZ, 0xc0, !PT ;  /* 0x0000ffff765d7812 */ /* 0x000fe400078ec0ff */
[----:B------:R-:W-:Y:S01]  /*b560*/  STG.E.U16 desc[UR24][R120.64+0x50], R108 ;  /* 0x0000506c78007986 */ /* 0x000fe2000c101518 */
[----:B------:R-:W-:Y:S02]  /*b570*/  PRMT R76, R196, 0x7771, RZ ;  /* 0x00007771c44c7816 */ /* 0x000fe400000000ff */
[C---:B------:R-:W-:Y:S01]  /*b580*/  HMMA.16816.F32 R52, R72.reuse, R78, R52 ;  /* 0x0000004e4834723c */ /* 0x040fe20000001834 */
[----:B------:R-:W-:Y:S01]  /*b590*/  STG.E.U16 desc[UR24][R120.64+0x52], R105 ;  /* 0x0000526978007986 */ /* 0x000fe2000c101518 */
[----:B------:R1:W4:Y:S01]  /*b5a0*/  MUFU.EX2 R196, R99 ;  /* 0x0000006300c47308 */ /* 0x0003220000000800 */
[----:B------:R-:W-:Y:S02]  /*b5b0*/  SHF.R.U32.HI R93, RZ, 0x8, R93 ;  /* 0x00000008ff5d7819 */ /* 0x000fe4000001165d */
[----:B------:R-:W-:Y:S02]  /*b5c0*/  LOP3.LUT R78, R118, 0xff, RZ, 0xc0, !PT ;  /* 0x000000ff764e7812 */ /* 0x000fe400078ec0ff */
[----:B------:R-:W-:Y:S01]  /*b5d0*/  LOP3.LUT R77, R93, 0xffff, RZ, 0xc0, !PT ;  /* 0x0000ffff5d4d7812 */ /* 0x000fe200078ec0ff */
[C---:B---3--:R-:W-:Y:S03]  /*b5e0*/  HMMA.16816.F32 R56, R72.reuse, R80, R56 ;  /* 0x000000504838723c */ /* 0x048fe60000001838 */
[----:B------:R-:W-:Y:S01]  /*b5f0*/  ISETP.LE.U32.AND P4, PT, R77, UR29, PT ;  /* 0x0000001d4d007c0c */ /* 0x000fe2000bf83070 */
[----:B------:R-:W-:Y:S01]  /*b600*/  FADD.FTZ R80, R88, R29 ;  /* 0x0000001d58507221 */ /* 0x000fe20000010000 */
[----:B------:R-:W-:Y:S02]  /*b610*/  PRMT R77, R118, 0x7632, R77 ;  /* 0x00007632764d7816 */ /* 0x000fe4000000004d */
[C---:B------:R-:W-:Y:S01]  /*b620*/  ISETP.LE.U32.AND P2, PT, R78.reuse, UR29, PT ;  /* 0x0000001d4e007c0c */ /* 0x040fe2000bf43070 */
[C---:B------:R-:W-:Y:S03]  /*b630*/  HMMA.16816.F32 R60, R72.reuse, R82, R60 ;  /* 0x00000052483c723c */ /* 0x040fe6000000183c */
[----:B------:R-:W-:Y:S01]  /*b640*/  LOP3.LUT R77, R77, 0xff, RZ, 0xc0, !PT ;  /* 0x000000ff4d4d7812 */ /* 0x000fe200078ec0ff */
[----:B-1----:R-:W-:Y:S01]  /*b650*/  LDSM.16.MT88.4 R96, [R124+0x7c00] ;  /* 0x007c00007c60783b */ /* 0x002fe20000004200 */
[----:B------:R-:W-:Y:S01]  /*b660*/  PRMT R93, R78, 0x5410, R93 ;  /* 0x000054104e5d7816 */ /* 0x000fe2000000005d */
[----:B------:R-:W-:Y:S01]  /*b670*/  FADD.FTZ R189, R89, R80 ;  /* 0x0000005059bd7221 */ /* 0x000fe20000010000 */
[----:B------:R-:W-:Y:S01]  /*b680*/  ISETP.LE.U32.AND P6, PT, R77, UR29, PT ;  /* 0x0000001d4d007c0c */ /* 0x000fe2000bfc3070 */
[C---:B--2---:R-:W-:Y:S03]  /*b690*/  HMMA.16816.F32 R64, R72.reuse, R84, R64 ;  /* 0x000000544840723c */ /* 0x044fe60000001840 */
[----:B------:R-:W-:Y:S01]  /*b6a0*/  ISETP.GT.U32.AND P5, PT, R76, UR29, PT ;  /* 0x0000001d4c007c0c */ /* 0x000fe2000bfa4070 */
[----:B------:R-:W-:Y:S01]  /*b6b0*/  @!P2 HADD2 R137, -R114.H0_H0, -RZ.H0_H0 ;  /* 0xa00000ff7289a230 */ /* 0x000fe20000000900 */
[----:B------:R-:W-:Y:S02]  /*b6c0*/  PRMT R33, R191, 0x5410, R76 ;  /* 0x00005410bf217816 */ /* 0x000fe4000000004c */
[----:B------:R-:W1:Y:S01]  /*b6d0*/  LDSM.16.MT88.4 R76, [R126+0x6c00] ;  /* 0x006c00007e4c783b */ /* 0x000e620000004200 */
[----:B------:R-:W-:Y:S03]  /*b6e0*/  HMMA.16816.F32 R68, R72, R86, R68 ;  /* 0x000000564844723c */ /* 0x000fe60000001844 */
[--C-:B------:R-:W-:Y:S02]  /*b6f0*/  HSET2.LE.AND R33, R33, R176.reuse, PT ;  /* 0x000000b021217233 */ /* 0x100fe40003803000 */
[----:B------:R-:W-:Y:S02]  /*b700*/  PRMT R90, R116, 0x5410, R109 ;  /* 0x00005410745a7816 */ /* 0x000fe4000000006d */
[--C-:B------:R-:W-:Y:S01]  /*b710*/  HSET2.LE.AND R81, R93, R176.reuse, PT ;  /* 0x000000b05d517233 */ /* 0x100fe20003803000 */
[----:B------:R-:W-:Y:S01]  /*b720*/  LDSM.16.MT88.4 R84, [R126+0x7c00] ;  /* 0x007c00007e54783b */ /* 0x000fe20000004200 */
[----:B------:R-:W-:Y:S01]  /*b730*/  PRMT R82, R198, 0x5410, R183 ;  /* 0x00005410c6527816 */ /* 0x000fe200000000b7 */
[----:B------:R-:W-:Y:S01]  /*b740*/  @P5 HADD2 R132, -R109.H0_H0, -RZ.H0_H0 ;  /* 0xa00000ff6d845230 */ /* 0x000fe20000000900 */
[--C-:B------:R-:W-:Y:S02]  /*b750*/  SHF.R.U32.HI R74, RZ, 0x10, R118.reuse ;  /* 0x00000010ff4a7819 */ /* 0x100fe40000011676 */
[----:B----4-:R-:W-:Y:S02]  /*b760*/  F2FP.F16.F32.PACK_AB R112, R196, R111 ;  /* 0x0000006fc470723e */ /* 0x010fe400000000ff */
[----:B------:R-:W-:Y:S01]  /*b770*/  LOP3.LUT R90, R90, R33, RZ, 0xc0, !PT ;  /* 0x000000215a5a7212 */ /* 0x000fe200078ec0ff */
[----:B------:R-:W2:Y:S01]  /*b780*/  LDSM.16.MT88.4 R92, [R124+0x6c00] ;  /* 0x006c00007c5c783b */ /* 0x000ea20000004200 */
[----:B------:R-:W-:Y:S02]  /*b790*/  LOP3.LUT R33, R82, 0xff00ff, RZ, 0xc0, !PT ;  /* 0x00ff00ff52217812 */ /* 0x000fe400078ec0ff */
[----:B------:R-:W-:Y:S02]  /*b7a0*/  SHF.R.U32.HI R195, RZ, 0x18, R118 ;  /* 0x00000018ffc37819 */ /* 0x000fe40000011676 */
[----:B------:R-:W-:Y:S02]  /*b7b0*/  LOP3.LUT R74, R74, 0xff, RZ, 0xc0, !PT ;  /* 0x000000ff4a4a7812 */ /* 0x000fe400078ec0ff */
[----:B------:R-:W-:Y:S02]  /*b7c0*/  PRMT R15, R112, 0x7632, R15 ;  /* 0x00007632700f7816 */ /* 0x000fe4000000000f */
[----:B------:R-:W-:Y:S01]  /*b7d0*/  F2FP.F16.F32.PACK_AB R118, R200, R123 ;  /* 0x0000007bc876723e */ /* 0x000fe200000000ff */
[----:B------:R-:W-:Y:S01]  /*b7e0*/  FADD.FTZ R123, R123, R188 ;  /* 0x000000bc7b7b7221 */ /* 0x000fe20000010000 */
[--C-:B------:R-:W-:Y:S02]  /*b7f0*/  HSET2.LE.AND R72, R33, R176.reuse, PT ;  /* 0x000000b021487233 */ /* 0x100fe40003803000 */
[----:B------:R-:W-:Y:S01]  /*b800*/  PRMT R89, R74, 0x5410, R195 ;  /* 0x000054104a597816 */ /* 0x000fe200000000c3 */
[----:B------:R-:W-:Y:S01]  /*b810*/  @!P6 HADD2 R135, -R118.H0_H0, -RZ.H0_H0 ;  /* 0xa00000ff7687e230 */ /* 0x000fe20000000900 */
[----:B------:R-:W-:Y:S01]  /*b820*/  PRMT R91, R112, 0x5410, R15 ;  /* 0x00005410705b7816 */ /* 0x000fe2000000000f */
[----:B------:R-:W-:Y:S01]  /*b830*/  FADD.FTZ R200, R200, R123 ;  /* 0x0000007bc8c87221 */ /* 0x000fe20000010000 */
[----:B------:R-:W-:Y:S02]  /*b840*/  PRMT R29, R114, 0x7632, R29 ;  /* 0x00007632721d7816 */ /* 0x000fe4000000001d */
[----:B------:R-:W-:Y:S01]  /*b850*/  PRMT R33, R118, 0x7632, R33 ;  /* 0x0000763276217816 */ /* 0x000fe20000000021 */
[----:B------:R-:W-:Y:S01]  /*b860*/  FADD.FTZ R111, R111, R200 ;  /* 0x000000c86f6f7221 */ /* 0x000fe20000010000 */
[----:B------:R-:W-:Y:S01]  /*b870*/  LOP3.LUT R91, R91, R72, RZ, 0xc0, !PT ;  /* 0x000000485b5b7212 */ /* 0x000fe200078ec0ff */
[----:B------:R-:W-:Y:S01]  /*b880*/  @!P4 HADD2 R136, -R29.H0_H0, -RZ.H0_H0 ;  /* 0xa00000ff1d88c230 */ /* 0x000fe20000000900 */
[----:B------:R-:W-:Y:S02]  /*b890*/  HSET2.LE.AND R89, R89, R176, PT ;  /* 0x000000b059597233 */ /* 0x000fe40003803000 */
[----:B------:R-:W-:Y:S02]  /*b8a0*/  PRMT R88, R114, 0x5410, R29 ;  /* 0x0000541072587816 */ /* 0x000fe4000000001d */
[----:B------:R-:W-:Y:S02]  /*b8b0*/  PRMT R72, R118, 0x5410, R33 ;  /* 0x0000541076487816 */ /* 0x000fe40000000021 */
[----:B------:R-:W-:Y:S02]  /*b8c0*/  LOP3.LUT R88, R88, R81, RZ, 0xc0, !PT ;  /* 0x0000005158587212 */ /* 0x000fe400078ec0ff */
[----:B------:R-:W-:Y:S02]  /*b8d0*/  LOP3.LUT R89, R72, R89, RZ, 0xc0, !PT ;  /* 0x0000005948597212 */ /* 0x000fe400078ec0ff */
[----:B------:R-:W-:Y:S02]  /*b8e0*/  @!P2 PRMT R114, R137, 0x5410, RZ ;  /* 0x000054108972a816 */ /* 0x000fe400000000ff */
[----:B------:R-:W-:Y:S02]  /*b8f0*/  @!P4 PRMT R29, R136, 0x5410, RZ ;  /* 0x00005410881dc816 */ /* 0x000fe400000000ff */
[----:B------:R-:W-:Y:S01]  /*b900*/  @!P6 PRMT R118, R135, 0x5410, RZ ;  /* 0x000054108776e816 */ /* 0x000fe200000000ff */
[C---:B-1----:R-:W-:Y:S01]  /*b910*/  HMMA.16816.F32 R80, R88.reuse, R76, R16 ;  /* 0x0000004c5850723c */ /* 0x042fe20000001810 */
[----:B------:R-:W1:Y:S04]  /*b920*/  LDSM.16.MT88.4 R16, [R126+0x8c00] ;  /* 0x008c00007e10783b */ /* 0x000e680000004200 */
[----:B------:R-:W-:Y:S02]  /*b930*/  @P5 PRMT R109, R132, 0x5410, RZ ;  /* 0x00005410846d5816 */ /* 0x000fe400000000ff */
[----:B------:R-:W-:Y:S01]  /*b940*/  ISETP.LE.U32.AND P0, PT, R195, UR29, PT ;  /* 0x0000001dc3007c0c */ /* 0x000fe2000bf03070 */
[C---:B------:R-:W-:Y:S01]  /*b950*/  HMMA.16816.F32 R76, R88.reuse, R78, R20 ;  /* 0x0000004e584c723c */ /* 0x040fe20000001814 */
[----:B------:R-:W3:Y:S02]  /*b960*/  LDSM.16.MT88.4 R20, [R124+0x8c00] ;  /* 0x008c00007c14783b */ /* 0x000ee40000004200 */
[----:B------:R-:W-:Y:S02]  /*b970*/  ISETP.LE.U32.AND P3, PT, R191, UR29, PT ;  /* 0x0000001dbf007c0c */ /* 0x000fe4000bf63070 */
[----:B------:R-:W-:Y:S02]  /*b980*/  ISETP.GT.U32.AND P2, PT, R198, UR29, PT ;  /* 0x0000001dc6007c0c */ /* 0x000fe4000bf44070 */
[----:B------:R-:W-:Y:S01]  /*b990*/  ISETP.GT.U32.AND P4, PT, R183, UR29, PT ;  /* 0x0000001db7007c0c */ /* 0x000fe2000bf84070 */
[C---:B--2---:R-:W-:Y:S01]  /*b9a0*/  HMMA.16816.F32 R72, R88.reuse, R92, R24 ;  /* 0x0000005c5848723c */ /* 0x044fe20000001818 */
[----:B------:R-:W-:Y:S02]  /*b9b0*/  STG.E.U16 desc[UR24][R192.64+0x60], R114 ;  /* 0x00006072c0007986 */ /* 0x000fe4000c101518 */
[----:B------:R-:W-:Y:S01]  /*b9c0*/  FADD.FTZ R24, R122, R189 ;  /* 0x000000bd7a187221 */ /* 0x000fe20000010000 */
[----:B------:R-:W-:Y:S01]  /*b9d0*/  @!P0 HADD2 R134, -R33.H0_H0, -RZ.H0_H0 ;  /* 0xa00000ff21868230 */ /* 0x000fe20000000900 */
[----:B------:R-:W-:Y:S02]  /*b9e0*/  STG.E.U16 desc[UR24][R192.64+0x62], R29 ;  /* 0x0000621dc0007986 */ /* 0x000fe4000c101518 */
[----:B------:R-:W-:Y:S01]  /*b9f0*/  FADD.FTZ R24, R115, R24 ;  /* 0x0000001873187221 */ /* 0x000fe20000010000 */
[C---:B------:R-:W-:Y:S01]  /*ba00*/  HMMA.16816.F32 R36, R88.reuse, R94, R36 ;  /* 0x0000005e5824723c */ /* 0x040fe20000001824 */
[----:B------:R-:W-:Y:S02]  /*ba10*/  STG.E.U16 desc[UR24][R120.64+0x60], R118 ;  /* 0x0000607678007986 */ /* 0x000fe4000c101518 */
[----:B------:R-:W-:Y:S01]  /*ba20*/  @!P0 PRMT R33, R134, 0x5410, RZ ;  /* 0x0000541086218816 */ /* 0x000fe200000000ff */
[----:B------:R-:W-:Y:S02]  /*ba30*/  @!P3 HADD2 R133, -R116.H0_H0, -RZ.H0_H0 ;  /* 0xa00000ff7485b230 */ /* 0x000fe40000000900 */
[----:B------:R-:W-:Y:S01]  /*ba40*/  FADD.FTZ R113, R113, R24 ;  /* 0x0000001871717221 */ /* 0x000fe20000010000 */
[----:B------:R-:W-:Y:S01]  /*ba50*/  @P2 HADD2 R140, -R112.H0_H0, -RZ.H0_H0 ;  /* 0xa00000ff708c2230 */ /* 0x000fe20000000900 */
[C---:B------:R-:W-:Y:S01]  /*ba60*/  HMMA.16816.F32 R40, R88.reuse, R84, R40 ;  /* 0x000000545828723c */ /* 0x040fe20000001828 */
[----:B------:R-:W-:Y:S02]  /*ba70*/  STG.E.U16 desc[UR24][R120.64+0x62], R33 ;  /* 0x0000622178007986 */ /* 0x000fe4000c101518 */
[----:B------:R-:W-:Y:S01]  /*ba80*/  @!P3 PRMT R116, R133, 0x5410, RZ ;  /* 0x000054108574b816 */ /* 0x000fe200000000ff */
[----:B------:R-:W-:Y:S01]  /*ba90*/  @P4 HADD2 R139, -R15.H0_H0, -RZ.H0_H0 ;  /* 0xa00000ff0f8b4230 */ /* 0x000fe20000000900 */
[----:B------:R-:W-:Y:S01]  /*baa0*/  STG.E.U16 desc[UR24][R192.64+0x72], R109 ;  /* 0x0000726dc0007986 */ /* 0x000fe2000c101518 */
[----:B------:R-:W-:Y:S01]  /*bab0*/  @P2 PRMT R112, R140, 0x5410, RZ ;  /* 0x000054108c702816 */ /* 0x000fe200000000ff */
[----:B------:R-:W-:Y:S01]  /*bac0*/  IMAD.MOV.U32 R85, RZ, RZ, R0 ;  /* 0x000000ffff557224 */ /* 0x000fe200078e0000 */
[C---:B------:R-:W-:Y:S01]  /*bad0*/  HMMA.16816.F32 R44, R88.reuse, R86, R44 ;  /* 0x00000056582c723c */ /* 0x040fe2000000182c */
[----:B------:R2:W-:Y:S02]  /*bae0*/  STG.E.U16 desc[UR24][R192.64+0x70], R116 ;  /* 0x00007074c0007986 */ /* 0x0005e4000c101518 */
[----:B------:R-:W-:Y:S01]  /*baf0*/  @P4 PRMT R15, R139, 0x5410, RZ ;  /* 0x000054108b0f4816 */ /* 0x000fe200000000ff */
[----:B------:R-:W-:Y:S01]  /*bb00*/  FADD.FTZ R190, R190, R113 ;  /* 0x00000071bebe7221 */ /* 0x000fe20000010000 */
[----:B------:R4:W-:Y:S01]  /*bb10*/  STG.E.U16 desc[UR24][R120.64+0x70], R112 ;  /* 0x0000707078007986 */ /* 0x0009e2000c101518 */
[C---:B------:R-:W-:Y:S01]  /*bb20*/  ISETP.NE.AND P2, PT, R182.reuse, RZ, PT ;  /* 0x000000ffb600720c */ /* 0x040fe20003f45270 */
[----:B------:R-:W-:Y:S01]  /*bb30*/  VIADD R182, R182, 0xffffffff ;  /* 0xffffffffb6b67836 */ /* 0x000fe20000000000 */
[C---:B------:R-:W-:Y:S01]  /*bb40*/  HMMA.16816.F32 R48, R88.reuse, R96, R48 ;  /* 0x000000605830723c */ /* 0x040fe20000001830 */
[----:B------:R4:W-:Y:S02]  /*bb50*/  STG.E.U16 desc[UR24][R120.64+0x72], R15 ;  /* 0x0000720f78007986 */ /* 0x0009e4000c101518 */
[----:B------:R-:W-:Y:S01]  /*bb60*/  FADD.FTZ R119, R119, R190 ;  /* 0x000000be77777221 */ /* 0x000fe20000010000 */
[----:B------:R-:W-:Y:S03]  /*bb70*/  FADD.FTZ R190, R196, R111 ;  /* 0x0000006fc4be7221 */ /* 0x000fe60000010000 */
[----:B------:R-:W-:Y:S01]  /*bb80*/  FADD.FTZ R188, R194, R119 ;  /* 0x00000077c2bc7221 */ /* 0x000fe20000010000 */
[C---:B------:R-:W-:Y:S08]  /*bb90*/  HMMA.16816.F32 R52, R88.reuse, R98, R52 ;  /* 0x000000625834723c */ /* 0x040ff00000001834 */
[C---:B-1----:R-:W-:Y:S03]  /*bba0*/  HMMA.16816.F32 R56, R88.reuse, R16, R56 ;  /* 0x000000105838723c */ /* 0x042fe60000001838 */
[----:B--2---:R-:W-:Y:S05]  /*bbb0*/  IADD3 R192, P0, PT, R192, -0x80, RZ ;  /* 0xffffff80c0c07810 */ /* 0x004fea0007f1e0ff */
[C---:B------:R-:W-:Y:S03]  /*bbc0*/  HMMA.16816.F32 R60, R88.reuse, R18, R60 ;  /* 0x00000012583c723c */ /* 0x040fe6000000183c */
[----:B------:R-:W-:Y:S05]  /*bbd0*/  IADD3.X R183, PT, PT, R193, -0x1, RZ, P0, !PT ;  /* 0xffffffffc1b77810 */ /* 0x000fea00007fe4ff */
[C---:B---3--:R-:W-:Y:S08]  /*bbe0*/  HMMA.16816.F32 R64, R88.reuse, R20, R64 ;  /* 0x000000145840723c */ /* 0x048ff00000001840 */
[----:B------:R-:W-:Y:S01]  /*bbf0*/  HMMA.16816.F32 R68, R88, R22, R68 ;  /* 0x000000165844723c */ /* 0x000fe20000001844 */
[----:B------:R-:W-:Y:S08]  /*bc00*/  @!UPT UIADD3 URZ, UPT, UPT, URZ, URZ, URZ ;  /* 0x000000fffffff290 */ /* 0x000ff0000fffe0ff */
[----:B----4-:R-:W-:Y:S11]  /*bc10*/  @P2 BRA `(.L_x_1103) ;  /* 0xffffffd000b42947 */ /* 0x010ff6000383ffff */
.L_x_1102:
[----:B------:R-:W2:Y:S01]  /*bc20*/  SHFL.BFLY PT, R3, R188, 0x2, 0x1f ;  /* 0x0c401f00bc037f89 */ /* 0x000ea200000e0000 */
[----:B------:R-:W3:Y:S01]  /*bc30*/  LDCU UR4, c[0x0][0x4fc] ;  /* 0x00009f80ff0477ac */ /* 0x000ee20008000800 */
[----:B------:R-:W-:Y:S01]  /*bc40*/  ISETP.NE.AND P0, PT, R171, -0x1, PT ;  /* 0xffffffffab00780c */ /* 0x000fe20003f05270 */
[----:B------:R-:W4:Y:S01]  /*bc50*/  LDC R19, c[0x0][0x434] ;  /* 0x00010d00ff137b82 */ /* 0x000f220000000800 */
[----:B------:R-:W5:Y:S01]  /*bc60*/  SHFL.BFLY PT, R9, R190, 0x2, 0x1f ;  /* 0x0c401f00be097f89 */ /* 0x000f6200000e0000 */
[----:B------:R-:W-:-:S06]  /*bc70*/  UMOV UR6, 0x400 ;  /* 0x0000040000067882 */ /* 0x000fcc0000000000 */
[----:B------:R-:W1:Y:S08]  /*bc80*/  LDC.U8 R18, c[0x0][0x548] ;  /* 0x00015200ff127b82 */ /* 0x000e700000000000 */
[----:B------:R-:W1:Y:S01]  /*bc90*/  @!P0 LDC.64 R16, c[0x0][0x400] ;  /* 0x00010000ff108b82 */ /* 0x000e620000000a00 */
[----:B--2---:R-:W-:Y:S02]  /*bca0*/  FADD.FTZ R8, R3, R188 ;  /* 0x000000bc03087221 */ /* 0x004fe40000010000 */
[----:B------:R-:W2:Y:S01]  /*bcb0*/  S2R R3, SR_TID.X ;  /* 0x0000000000037919 */ /* 0x000ea20000002100 */
[----:B-----5:R-:W-:-:S02]  /*bcc0*/  FADD.FTZ R9, R9, R190 ;  /* 0x000000be09097221 */ /* 0x020fc40000010000 */
[----:B------:R-:W5:Y:S04]  /*bcd0*/  SHFL.BFLY PT, R7, R8, 0x1, 0x1f ;  /* 0x0c201f0008077f89 */ /* 0x000f6800000e0000 */
[----:B------:R-:W3:Y:S01]  /*bce0*/  SHFL.BFLY PT, R6, R9, 0x1, 0x1f ;  /* 0x0c201f0009067f89 */ /* 0x000ee200000e0000 */
[----:B-----5:R-:W-:Y:S01]  /*bcf0*/  FADD.FTZ R7, R8, R7 ;  /* 0x0000000708077221 */ /* 0x020fe20000010000 */
[----:B---3--:R-:W-:-:S03]  /*bd00*/  FADD.FTZ R6, R9, R6 ;  /* 0x0000000609067221 */ /* 0x008fc60000010000 */
[----:B------:R-:W3:Y:S01]  /*bd10*/  MUFU.RCP R4, R7 ;  /* 0x0000000700047308 */ /* 0x000ee20000001000 */
[----:B------:R-:W-:Y:S02]  /*bd20*/  FSETP.NE.FTZ.AND P5, PT, R7, RZ, PT ;  /* 0x000000ff0700720b */ /* 0x000fe40003fb5000 */
[C---:B--2---:R-:W-:Y:S02]  /*bd30*/  SHF.L.U32 R14, R3.reuse, 0x3, RZ ;  /* 0x00000003030e7819 */ /* 0x044fe400000006ff */
[----:B------:R-:W-:Y:S02]  /*bd40*/  FSETP.NE.FTZ.AND P4, PT, R6, RZ, PT ;  /* 0x000000ff0600720b */ /* 0x000fe40003f95000 */
[----:B------:R-:W-:Y:S01]  /*bd50*/  SHF.L.U32 R5, R3, 0x4, RZ ;  /* 0x0000000403057819 */ /* 0x000fe200000006ff */
[----:B------:R-:W2:Y:S01]  /*bd60*/  MUFU.RCP R10, R6 ;  /* 0x00000006000a7308 */ /* 0x000ea20000001000 */
[----:B-1----:R-:W-:Y:S02]  /*bd70*/  SHF.R.U32.HI R12, RZ, 0x2, R3 ;  /* 0x00000002ff0c7819 */ /* 0x002fe40000011603 */
[----:B------:R-:W-:-:S02]  /*bd80*/  LOP3.LUT R14, R14, 0xc0, RZ, 0xc0, !PT ;  /* 0x000000c00e0e7812 */ /* 0x000fc400078ec0ff */
[----:B------:R-:W-:Y:S02]  /*bd90*/  LOP3.LUT R5, R5, 0x3e00, RZ, 0xc0, !PT ;  /* 0x00003e0005057812 */ /* 0x000fe400078ec0ff */
[----:B------:R-:W-:Y:S02]  /*bda0*/  SHF.L.U32 R8, R12, 0x5, RZ ;  /* 0x000000050c087819 */ /* 0x000fe400000006ff */
[----:B---3--:R-:W-:Y:S02]  /*bdb0*/  FSEL R4, R4, 1, P5 ;  /* 0x3f80000004047808 */ /* 0x008fe40002800000 */
[----:B------:R-:W-:Y:S02]  /*bdc0*/  LOP3.LUT R9, R14, 0x18, R3, 0xf8, !PT ;  /* 0x000000180e097812 */ /* 0x000fe400078ef803 */
[----:B------:R-:W-:Y:S01]  /*bdd0*/  LEA R14, R174, R5, 0x1 ;  /* 0x00000005ae0e7211 */ /* 0x000fe200078e08ff */
[----:B------:R-:W-:Y:S01]  /*bde0*/  FMUL.FTZ R4, R4, UR4 ;  /* 0x0000000404047c20 */ /* 0x000fe20008410000 */
[----:B------:R-:W-:-:S02]  /*bdf0*/  LOP3.LUT R8, R8, 0x20, RZ, 0xc0, !PT ;  /* 0x0000002008087812 */ /* 0x000fc400078ec0ff */
[----:B--2---:R-:W-:Y:S01]  /*be00*/  FSEL R10, R10, 1, P4 ;  /* 0x3f8000000a0a7808 */ /* 0x004fe20002000000 */
[C---:B------:R-:W-:Y:S01]  /*be10*/  FMUL.FTZ R80, R4.reuse, R80 ;  /* 0x0000005004507220 */ /* 0x040fe20000410000 */
[C---:B------:R-:W-:Y:S01]  /*be20*/  FMUL.FTZ R81, R4.reuse, R81 ;  /* 0x0000005104517220 */ /* 0x040fe20000410000 */
[C---:B------:R-:W-:Y:S01]  /*be30*/  FMUL.FTZ R76, R4.reuse, R76 ;  /* 0x0000004c044c7220 */ /* 0x040fe20000410000 */
[----:B------:R-:W-:Y:S01]  /*be40*/  FMUL.FTZ R77, R4, R77 ;  /* 0x0000004d044d7220 */ /* 0x000fe20000410000 */
        /* <DEDUP_REMOVED lines=22> */
[----:B------:R-:W-:Y:S01]  /*bfb0*/  IADD3 R8, PT, PT, R9, R14, R8 ;  /* 0x0000000e09087210 */ /* 0x000fe20007ffe008 */
[----:B------:R-:W2:Y:S01]  /*bfc0*/  LDC.U8 R4, c[0x0][0x549] ;  /* 0x00015240ff047b82 */ /* 0x000ea20000000000 */
[----:B------:R-:W-:Y:S01]  /*bfd0*/  SHF.L.U32 R5, R3, 0x2, RZ ;  /* 0x0000000203057819 */ /* 0x000fe200000006ff */
[----:B-1----:R-:W-:Y:S01]  /*bfe0*/  ULEA UR4, UR4, UR6, 0x18 ;  /* 0x0000000604047291 */ /* 0x002fe2000f8ec0ff */
[C---:B------:R-:W-:Y:S01]  /*bff0*/  FMUL.FTZ R82, R10.reuse, R82 ;  /* 0x000000520a527220 */ /* 0x040fe20000410000 */
[C---:B------:R-:W-:Y:S01]  /*c000*/  FMUL.FTZ R83, R10.reuse, R83 ;  /* 0x000000530a537220 */ /* 0x040fe20000410000 */
[C---:B------:R-:W-:Y:S01]  /*c010*/  LOP3.LUT R9, R5.reuse, 0x20, RZ, 0xc0, !PT ;  /* 0x0000002005097812 */ /* 0x040fe200078ec0ff */
[C---:B------:R-:W-:Y:S01]  /*c020*/  FMUL.FTZ R78, R10.reuse, R78 ;  /* 0x0000004e0a4e7220 */ /* 0x040fe20000410000 */
[----:B------:R-:W-:Y:S01]  /*c030*/  FMUL.FTZ R79, R10, R79 ;  /* 0x0000004f0a4f7220 */ /* 0x000fe20000410000 */
[----:B------:R-:W-:Y:S01]  /*c040*/  LEA R11, R8, UR4, 0x1 ;  /* 0x00000004080b7c11 */ /* 0x000fe2000f8e08ff */
        /* <DEDUP_REMOVED lines=15> */
[----:B------:R-:W-:Y:S01]  /*c140*/  FMUL.FTZ R54, R10, R54 ;  /* 0x000000360a367220 */ /* 0x000fe20000410000 */
[----:B--2---:R-:W-:Y:S01]  /*c150*/  ISETP.NE.AND P1, PT, R4, RZ, PT ;  /* 0x000000ff0400720c */ /* 0x004fe20003f25270 */
        /* <DEDUP_REMOVED lines=14> */
[----:B------:R-:W-:Y:S01]  /*c240*/  STS [R11], R80 ;  /* 0x000000500b007388 */ /* 0x000fe20000000800 */
        /* <DEDUP_REMOVED lines=9> */
[----:B------:R-:W4:Y:S01]  /*c2e0*/  LDC R4, c[0x0][0x434] ;  /* 0x00010d00ff047b82 */ /* 0x000f220000000800 */
[----:B------:R-:W-:Y:S01]  /*c2f0*/  F2FP.F16.F32.PACK_AB R50, R51, R50 ;  /* 0x000000323332723e */ /* 0x000fe200000000ff */
[----:B------:R-:W-:Y:S01]  /*c300*/  STS [R9+0x210], R78 ;  /* 0x0002104e09007388 */ /* 0x000fe20000000800 */
[----:B------:R-:W-:-:S02]  /*c310*/  F2FP.F16.F32.PACK_AB R52, R53, R52 ;  /* 0x000000343534723e */ /* 0x000fc400000000ff */
[----:B------:R-:W-:Y:S01]  /*c320*/  F2FP.F16.F32.PACK_AB R54, R55, R54 ;  /* 0x000000363736723e */ /* 0x000fe200000000ff */
[----:B------:R-:W-:Y:S01]  /*c330*/  STS [R5+0x20], R72 ;  /* 0x0000204805007388 */ /* 0x000fe20000000800 */
[----:B------:R-:W-:Y:S01]  /*c340*/  F2FP.F16.F32.PACK_AB R56, R57, R56 ;  /* 0x000000383938723e */ /* 0x000fe200000000ff */
[----:B------:R-:W4:Y:S01]  /*c350*/  @P1 LDC R21, c[0x0][0x430] ;  /* 0x00010c00ff151b82 */ /* 0x000f220000000800 */
[----:B------:R-:W-:Y:S01]  /*c360*/  F2FP.F16.F32.PACK_AB R58, R59, R58 ;  /* 0x0000003a3b3a723e */ /* 0x000fe200000000ff */
[----:B------:R-:W-:Y:S01]  /*c370*/  STS [R5+0x220], R74 ;  /* 0x0002204a05007388 */ /* 0x000fe20000000800 */
[----:B------:R-:W-:Y:S02]  /*c380*/  F2FP.F16.F32.PACK_AB R60, R61, R60 ;  /* 0x0000003c3d3c723e */ /* 0x000fe400000000ff */
[----:B------:R-:W-:Y:S01]  /*c390*/  F2FP.F16.F32.PACK_AB R62, R63, R62 ;  /* 0x0000003e3f3e723e */ /* 0x000fe200000000ff */
[----:B------:R-:W-:Y:S01]  /*c3a0*/  STS [R15+0x30], R36 ;  /* 0x000030240f007388 */ /* 0x000fe20000000800 */
[----:B------:R-:W-:Y:S01]  /*c3b0*/  F2FP.F16.F32.PACK_AB R64, R65, R64 ;  /* 0x000000404140723e */ /* 0x000fe200000000ff */
[----:B------:R-:W1:Y:S01]  /*c3c0*/  @P1 LDC R8, c[0x0][0x430] ;  /* 0x00010c00ff081b82 */ /* 0x000e620000000800 */
[----:B------:R-:W-:Y:S01]  /*c3d0*/  F2FP.F16.F32.PACK_AB R66, R67, R66 ;  /* 0x000000424342723e */ /* 0x000fe200000000ff */
[----:B------:R-:W-:Y:S01]  /*c3e0*/  STS [R15+0x230], R38 ;  /* 0x000230260f007388 */ /* 0x000fe20000000800 */
[----:B------:R-:W-:-:S02]  /*c3f0*/  F2FP.F16.F32.PACK_AB R68, R69, R68 ;  /* 0x000000444544723e */ /* 0x000fc400000000ff */
[----:B------:R-:W-:Y:S01]  /*c400*/  F2FP.F16.F32.PACK_AB R70, R71, R70 ;  /* 0x000000464746723e */ /* 0x000fe200000000ff */
[----:B------:R-:W-:Y:S01]  /*c410*/  STS [R11+0x1000], R40 ;  /* 0x001000280b007388 */ /* 0x000fe20000000800 */
[----:B------:R-:W-:-:S03]  /*c420*/  @P1 MOV R14, 0x1 ;  /* 0x00000001000e1802 */ /* 0x000fc60000000f00 */
        /* <DEDUP_REMOVED lines=16> */
[----:B--2---:R-:W2:Y:S01]  /*c530*/  @P0 LDC.64 R10, c[0x0][0x408] ;  /* 0x00010200ff0a0b82 */ /* 0x004ea20000000a00 */
[----:B-1----:R-:W-:Y:S05]  /*c540*/  @P1 BRA `(.L_x_1106) ;  /* 0x0000000000201947 */ /* 0x002fea0003800000 */
[----:B------:R-:W-:Y:S01]  /*c550*/  ISETP.NE.AND P2, PT, R18, RZ, PT ;  /* 0x000000ff1200720c */ /* 0x000fe20003f45270 */
[----:B---3--:R-:W1:-:S12]  /*c560*/  LDC R5, c[0x0][0x3e0] ;  /* 0x0000f800ff057b82 */ /* 0x008e580000000800 */
[----:B------:R-:W1:Y:S01]  /*c570*/  @P2 LDC R14, c[0x0][0x454] ;  /* 0x00011500ff0e2b82 */ /* 0x000e620000000800 */
[----:B------:R-:W-:Y:S02]  /*c580*/  @P2 MOV R8, 0x1 ;  /* 0x0000000100082802 */ /* 0x000fe40000000f00 */
[----:B------:R-:W-:-:S05]  /*c590*/  @!P2 MOV R8, 0x1 ;  /* 0x000000010008a802 */ /* 0x000fca0000000f00 */
[----:B------:R-:W4:Y:S01]  /*c5a0*/  @P2 LDC R19, c[0x0][0x454] ;  /* 0x00011500ff132b82 */ /* 0x000f220000000800 */
[C---:B-1----:R-:W-:Y:S02]  /*c5b0*/  @P2 IMAD R14, R5.reuse, R14, RZ ;  /* 0x0000000e050e2224 */ /* 0x042fe400078e02ff */
[----:B------:R-:W-:-:S07]  /*c5c0*/  @!P2 IMAD R14, R5, R4, RZ ;  /* 0x00000004050ea224 */ /* 0x000fce00078e02ff */
.L_x_1106:
[----:B------:R-:W-:Y:S01]  /*c5d0*/  BAR.SYNC.DEFER_BLOCKING 0x0 ;  /* 0x0000000000007b1d */ /* 0x000fe20000010000 */
[----:B------:R-:W-:Y:S01]  /*c5e0*/  ISETP.NE.AND P2, PT, R171, -0x1, PT ;  /* 0xffffffffab00780c */ /* 0x000fe20003f45270 */
[----:B------:R-:W-:Y:S01]  /*c5f0*/  @!P0 IMAD.WIDE.U32 R26, R173, R16, RZ ;  /* 0x00000010ad1a8225 */ /* 0x000fe200078e00ff */
[----:B------:R-:W-:Y:S02]  /*c600*/  ISETP.NE.AND P1, PT, R18, RZ, !P1 ;  /* 0x000000ff1200720c */ /* 0x000fe40004f25270 */
[----:B------:R-:W-:-:S03]  /*c610*/  ISETP.NE.AND P3, PT, R174, RZ, PT ;  /* 0x000000ffae00720c */ /* 0x000fc60003f65270 */
[----:B---3--:R-:W1:Y:S01]  /*c620*/  @P5 LDC R9, c[0x0][0x458] ;  /* 0x00011600ff095b82 */ /* 0x008e620000000800 */
[----:B------:R-:W3:Y:S01]  /*c630*/  @P4 MUFU.LG2 R6, R6 ;  /* 0x0000000600064308 */ /* 0x000ee20000000c00 */
[----:B--2---:R-:W-:Y:S01]  /*c640*/  @P0 IMAD.WIDE.U32 R24, R171, R10, RZ ;  /* 0x0000000aab180225 */ /* 0x004fe200078e00ff */
[----:B------:R-:W-:Y:S01]  /*c650*/  BSSY.RECONVERGENT B0, `(.L_x_1107) ;  /* 0x000002d000007945 */ /* 0x000fe20003800200 */
[----:B------:R-:W-:Y:S02]  /*c660*/  MOV R10, 0x7f800000 ;  /* 0x7f800000000a7802 */ /* 0x000fe40000000f00 */
[----:B------:R-:W-:Y:S02]  /*c670*/  @!P0 IMAD R17, R173, R17, R27 ;  /* 0x00000011ad118224 */ /* 0x000fe400078e021b */
[----:B------:R-:W2:Y:S01]  /*c680*/  @P4 LDC R5, c[0x0][0x458] ;  /* 0x00011600ff054b82 */ /* 0x000ea20000000800 */
[----:B------:R-:W5:Y:S01]  /*c690*/  @P5 MUFU.LG2 R7, R7 ;  /* 0x0000000700075308 */ /* 0x000f620000000c00 */
[----:B------:R-:W-:Y:S01]  /*c6a0*/  @P0 IMAD R17, R171, R11, R25 ;  /* 0x0000000bab110224 */ /* 0x000fe200078e0219 */
[----:B------:R-:W-:Y:S01]  /*c6b0*/  MOV R11, 0x7f800000 ;  /* 0x7f800000000b7802 */ /* 0x000fe20000000f00 */
[----:B----4-:R-:W-:-:S02]  /*c6c0*/  IMAD R19, R172, R19, RZ ;  /* 0x00000013ac137224 */ /* 0x010fc400078e02ff */
[C---:B------:R-:W-:Y:S02]  /*c6d0*/  @!P2 IMAD R171, R173.reuse, R4, RZ ;  /* 0x00000004adaba224 */ /* 0x040fe400078e02ff */
[----:B------:R-:W-:Y:S01]  /*c6e0*/  @!P1 IMAD R19, R173, R14, R19 ;  /* 0x0000000ead139224 */ /* 0x000fe200078e0213 */
[----:B------:R4:W4:Y:S02]  /*c6f0*/  LDS.128 R20, [R175+0x800] ;  /* 0x00080000af147984 */ /* 0x0009240000000c00 */
[----:B------:R-:W-:Y:S01]  /*c700*/  SHF.R.S32.HI R14, RZ, 0x1f, R171 ;  /* 0x0000001fff0e7819 */ /* 0x000fe200000114ab */
[----:B------:R-:W-:Y:S01]  /*c710*/  IMAD R4, R8, UR21, RZ ;  /* 0x0000001508047c24 */ /* 0x000fe2000f8e02ff */
[----:B------:R-:W-:Y:S01]  /*c720*/  SEL R171, R171, RZ, P1 ;  /* 0x000000ffabab7207 */ /* 0x000fe20000800000 */
[----:B---3--:R-:W-:Y:S01]  /*c730*/  @P4 FMUL.FTZ R15, R6, 0.69314718246459960938 ;  /* 0x3f317218060f4820 */ /* 0x008fe20000410000 */
[----:B------:R-:W-:Y:S02]  /*c740*/  SEL R14, R14, RZ, P1 ;  /* 0x000000ff0e0e7207 */ /* 0x000fe40000800000 */
[----:B------:R-:W-:Y:S01]  /*c750*/  IADD3 R6, P2, P1, R4, R171, R19 ;  /* 0x000000ab04067210 */ /* 0x000fe2000795e013 */
[----:B-----5:R-:W-:Y:S01]  /*c760*/  @P5 FMUL.FTZ R7, R7, 0.69314718246459960938 ;  /* 0x3f31721807075820 */ /* 0x020fe20000410000 */
[----:B------:R-:W-:-:S02]  /*c770*/  SHF.R.S32.HI R27, RZ, 0x1f, R4 ;  /* 0x0000001fff1b7819 */ /* 0x000fc40000011404 */
[----:B------:R-:W-:Y:S01]  /*c780*/  SHF.R.S32.HI R19, RZ, 0x1f, R19 ;  /* 0x0000001fff137819 */ /* 0x000fe20000011413 */
[----:B-1----:R-:W-:Y:S01]  /*c790*/  @P5 FFMA.FTZ R11, R2, R9, R7 ;  /* 0x00000009020b5223 */ /* 0x002fe20000010007 */
[----:B--2---:R-:W-:Y:S02]  /*c7a0*/  @P4 FFMA.FTZ R10, R0, R5, R15 ;  /* 0x00000005000a4223 */ /* 0x004fe4000001000f */
[----:B------:R-:W-:Y:S01]  /*c7b0*/  IADD3.X R14, PT, PT, R27, R14, R19, P2, P1 ;  /* 0x0000000e1b0e7210 */ /* 0x000fe200017e2413 */
[----:B----4-:R-:W-:Y:S06]  /*c7c0*/  @P3 BRA `(.L_x_1108) ;  /* 0x0000000000543947 */ /* 0x010fec0003800000 */
[----:B------:R-:W-:Y:S02]  /*c7d0*/  SHF.R.U32.HI R0, RZ, 0x1, R3 ;  /* 0x00000001ff007819 */ /* 0x000fe40000011603 */
[----:B------:R-:W-:Y:S02]  /*c7e0*/  LOP3.LUT R7, R3, 0x1f, RZ, 0xc0, !PT ;  /* 0x0000001f03077812 */ /* 0x000fe400078ec0ff */
[----:B------:R-:W-:-:S04]  /*c7f0*/  LOP3.LUT R0, R0, 0x30, RZ, 0xc0, !PT ;  /* 0x0000003000007812 */ /* 0x000fc800078ec0ff */
[----:B------:R-:W-:-:S04]  /*c800*/  LEA.HI R7, R7, R0, RZ, 0x1e ;  /* 0x0000000007077211 */ /* 0x000fc800078ff0ff */
        /* <DEDUP_REMOVED lines=17> */
.L_x_1108:
[----:B------:R-:W-:Y:S05]  /*c920*/  BSYNC.RECONVERGENT B0 ;  /* 0x0000000000007941 */ /* 0x000fea0003800200 */
.L_x_1107:
[----:B------:R-:W-:Y:S01]  /*c930*/  @P0 MOV R26, R24 ;  /* 0x00000018001a0202 */ /* 0x000fe20000000f00 */
[----:B------:R-:W-:Y:S01]  /*c940*/  IMAD.MOV.U32 R13, RZ, RZ, RZ ;  /* 0x000000ffff0d7224 */ /* 0x000fe200078e00ff */
[----:B------:R-:W-:Y:S01]  /*c950*/  IADD3 R0, PT, PT, R12, 0x20, RZ ;  /* 0x000000200c007810 */ /* 0x000fe20007ffe0ff */
[----:B-1----:R1:W2:Y:S01]  /*c960*/  LDS.128 R8, [R175+0x1000] ;  /* 0x00100000af087984 */ /* 0x0022a20000000c00 */
[----:B------:R-:W-:Y:S01]  /*c970*/  IADD3 R2, P0, PT, R166, R26, RZ ;  /* 0x0000001aa6027210 */ /* 0x000fe20007f1e0ff */
[----:B------:R-:W3:Y:S01]  /*c980*/  LDCU.64 UR6, c[0x0][0x410] ;  /* 0x00008200ff0677ac */ /* 0x000ee20008000a00 */
[----:B------:R-:W-:Y:S01]  /*c990*/  ISETP.GE.AND P1, PT, R12, UR5, PT ;  /* 0x000000050c007c0c */ /* 0x000fe2000bf26270 */
[----:B------:R1:W4:Y:S01]  /*c9a0*/  LDS.128 R4, [R175+0x2000] ;  /* 0x00200000af047984 */ /* 0x0003220000000c00 */
[----:B------:R-:W-:Y:S01]  /*c9b0*/  BSSY.RECONVERGENT B0, `(.L_x_1109) ;  /* 0x0000019000007945 */ /* 0x000fe20003800200 */
[----:B------:R-:W-:Y:S01]  /*c9c0*/  IMAD.X R3, RZ, RZ, R17, P0 ;  /* 0x000000ffff037224 */ /* 0x000fe200000e0611 */
[----:B------:R-:W-:-:S02]  /*c9d0*/  MOV R17, UR20 ;  /* 0x0000001400117c02 */ /* 0x000fc40008000f00 */
[----:B------:R-:W-:-:S03]  /*c9e0*/  ISETP.GE.AND P0, PT, R0, UR5, PT ;  /* 0x0000000500007c0c */ /* 0x000fc6000bf06270 */
[----:B------:R-:W-:Y:S02]  /*c9f0*/  IMAD.WIDE.U32 R16, R17, 0x40, R12 ;  /* 0x0000004011107825 */ /* 0x000fe400078e000c */
[----:B------:R1:W1:Y:S02]  /*ca00*/  LDS.128 R12, [R175] ;  /* 0x00000000af0c7984 */ /* 0x0002640000000c00 */
[----:B---3--:R-:W-:-:S04]  /*ca10*/  IMAD.WIDE.U32 R2, R172, UR6, R2 ;  /* 0x00000006ac027c25 */ /* 0x008fc8000f8e0002 */
[----:B------:R-:W-:Y:S01]  /*ca20*/  IMAD R173, R172, UR7, R3 ;  /* 0x00000007acad7c24 */ /* 0x000fe2000f8e0203 */
[----:B------:R-:W-:Y:S06]  /*ca30*/  @P1 BRA `(.L_x_1110) ;  /* 0x0000000000401947 */ /* 0x000fec0003800000 */
[----:B------:R-:W3:Y:S01]  /*ca40*/  LDCU.64 UR8, c[0x0][0x408] ;  /* 0x00008100ff0877ac */ /* 0x000ee20008000a00 */
[----:B------:R-:W-:Y:S01]  /*ca50*/  IMAD.MOV.U32 R172, RZ, RZ, R2 ;  /* 0x000000ffffac7224 */ /* 0x000fe200078e0002 */
[----:B------:R-:W5:Y:S01]  /*ca60*/  LDCU UR4, c[0x0][0x440] ;  /* 0x00008800ff0477ac */ /* 0x000f620008000800 */
[----:B------:R-:W2:Y:S01]  /*ca70*/  LDCU.64 UR6, c[0x0][0x3f0] ;  /* 0x00007e00ff0677ac */ /* 0x000ea20008000a00 */
[----:B---3--:R-:W-:Y:S02]  /*ca80*/  IMAD R0, R17, UR8, RZ ;  /* 0x0000000811007c24 */ /* 0x008fe4000f8e02ff */
[----:B------:R-:W-:Y:S01]  /*ca90*/  IMAD.WIDE.U32 R18, R16, UR8, R172 ;  /* 0x0000000810127c25 */ /* 0x000fe2000f8e00ac */
[----:B-----5:R-:W-:-:S03]  /*caa0*/  ISETP.GE.AND P3, PT, R166, UR4, PT ;  /* 0x00000004a6007c0c */ /* 0x020fc6000bf66270 */
[----:B------:R-:W-:Y:S01]  /*cab0*/  IMAD R0, R16, UR9, R0 ;  /* 0x0000000910007c24 */ /* 0x000fe2000f8e0200 */
[----:B------:R-:W-:Y:S02]  /*cac0*/  ISETP.GE.AND P2, PT, R165, UR4, PT ;  /* 0x00000004a5007c0c */ /* 0x000fe4000bf46270 */
[----:B------:R-:W-:Y:S01]  /*cad0*/  ISETP.GE.AND P1, PT, R164, UR4, PT ;  /* 0x00000004a4007c0c */ /* 0x000fe2000bf26270 */
[----:B------:R-:W-:Y:S01]  /*cae0*/  IMAD.IADD R0, R0, 0x1, R19 ;  /* 0x0000000100007824 */ /* 0x000fe200078e0213 */
[----:B--2---:R-:W-:-:S04]  /*caf0*/  LEA R24, P4, R18, UR6, 0x1 ;  /* 0x0000000612187c11 */ /* 0x004fc8000f8808ff */
[----:B------:R-:W-:-:S05]  /*cb00*/  LEA.HI.X R25, R18, UR7, R0, 0x1, P4 ;  /* 0x0000000712197c11 */ /* 0x000fca000a0f0c00 */
[----:B-1----:R3:W-:Y:S04]  /*cb10*/  @!P3 STG.E.128 desc[UR24][R24.64], R12 ;  /* 0x0000000c1800b986 */ /* 0x0027e8000c101d18 */
[----:B------:R3:W-:Y:S04]  /*cb20*/  @!P2 STG.E.128 desc[UR24][R24.64+0x40], R8 ;  /* 0x000040081800a986 */ /* 0x0007e8000c101d18 */
[----:B----4-:R3:W-:Y:S02]  /*cb30*/  @!P1 STG.E.128 desc[UR24][R24.64+0x80], R4 ;  /* 0x0000800418009986 */ /* 0x0107e4000c101d18 */
.L_x_1110:
[----:B------:R-:W-:Y:S05]  /*cb40*/  BSYNC.RECONVERGENT B0 ;  /* 0x0000000000007941 */ /* 0x000fea0003800200 */
.L_x_1109:
[----:B---34-:R3:W4:Y:S01]  /*cb50*/  LDS.128 R4, [R175+0x1800] ;  /* 0x00180000af047984 */ /* 0x0187220000000c00 */
[----:B------:R-:W-:Y:S05]  /*cb60*/  @P0 EXIT ;  /* 0x000000000000094d */ /* 0x000fea0003800000 */
[----:B------:R-:W5:Y:S01]  /*cb70*/  LDCU.64 UR6, c[0x0][0x408] ;  /* 0x00008100ff0677ac */ /* 0x000f620008000a00 */
[----:B--2---:R2:W2:Y:S01]  /*cb80*/  LDS.128 R8, [R175+0x2800] ;  /* 0x00280000af087984 */ /* 0x0044a20000000c00 */
[----:B------:R-:W-:Y:S01]  /*cb90*/  IADD3 R0, P0, PT, R16, 0x20, RZ ;  /* 0x0000002010007810 */ /* 0x000fe20007f1e0ff */
[----:B-1----:R-:W-:Y:S01]  /*cba0*/  IMAD.MOV.U32 R12, RZ, RZ, R2 ;  /* 0x000000ffff0c7224 */ /* 0x002fe200078e0002 */
[----:B------:R-:W1:Y:S01]  /*cbb0*/  LDCU UR8, c[0x0][0x440] ;  /* 0x00008800ff0877ac */ /* 0x000e620008000800 */
[----:B------:R-:W-:Y:S02]  /*cbc0*/  MOV R13, R173 ;  /* 0x000000ad000d7202 */ /* 0x000fe40000000f00 */
        /* <DEDUP_REMOVED lines=13> */
[----:B--2---:R-:W-:Y:S05]  /*cca0*/  @P0 EXIT ;  /* 0x000000000000094d */ /* 0x004fea0003800000 */
[----:B------:R-:W-:Y:S01]  /*ccb0*/  STG.E.128 desc[UR24][R2.64+0x80], R8 ;  /* 0x0000800802007986 */ /* 0x000fe2000c101d18 */
[----:B------:R-:W-:Y:S05]  /*ccc0*/  EXIT ;  /* 0x000000000000794d */ /* 0x000fea0003800000 */
.L_x_1111:
        /* <DEDUP_REMOVED lines=11> */
.L_x_1283:


//--------------------- .text._ZN5flash16flash_fwd_kernelI23Flash_fwd_kernel_traitsILi96ELi64ELi64ELi4ELb0ELb0EN7cutlass6half_tE19Flash_kernel_traitsILi96ELi64ELi64ELi4ES3_EELb0ELb1ELb0ELb0ELb0ELb0ELb1ELb0EEEvNS_16Flash_fwd_paramsE --------------------------
	.section	.text._ZN5flash16flash_fwd_kernelI23Flash_fwd_kernel_traitsILi96ELi64ELi64ELi4ELb0ELb0EN7cutlass6half_tE19Flash_kernel_traitsILi96ELi64ELi64ELi4ES3_EELb0ELb1ELb0ELb0ELb0ELb0ELb1ELb0EEEvNS_16Flash_fwd_paramsE,"ax",@progbits
	.align	128
        .global         _ZN5flash16flash_fwd_kernelI23Flash_fwd_kernel_traitsILi96ELi64ELi64ELi4ELb0ELb0EN7cutlass6half_tE19Flash_kernel_traitsILi96ELi64ELi64ELi4ES3_EELb0ELb1ELb0ELb0ELb0ELb0ELb1ELb0EEEvNS_16Flash_fwd_paramsE
        .type           _ZN5flash16flash_fwd_kernelI23Flash_fwd_kernel_traitsILi96ELi64ELi64ELi4ELb0ELb0EN7cutlass6half_tE19Flash_kernel_traitsILi96ELi64ELi64ELi4ES3_EELb0ELb1ELb0ELb0ELb0ELb0ELb1ELb0EEEvNS_16Flash_fwd_paramsE,@function
        .size           _ZN5flash16flash_fwd_kernelI23Flash_fwd_kernel_traitsILi96ELi64ELi64ELi4ELb0ELb0EN7cutlass6half_tE19Flash_kernel_traitsILi96ELi64ELi64ELi4ES3_EELb0ELb1ELb0ELb0ELb0ELb0ELb1ELb0EEEvNS_16Flash_fwd_paramsE,(.L_x_1284 - _ZN5flash16flash_fwd_kernelI23Flash_fwd_kernel_traitsILi96ELi64ELi64ELi4ELb0ELb0EN7cutlass6half_tE19Flash_kernel_traitsILi96ELi64ELi64ELi4ES3_EELb0ELb1ELb0ELb0ELb0ELb0ELb1ELb0EEEvNS_16Flash_fwd_paramsE)
        .other          _ZN5flash16flash_fwd_kernelI23Flash_fwd_kernel_traitsILi96ELi64ELi64ELi4ELb0ELb0EN7cutlass6half_tE19Flash_kernel_traitsILi96ELi64ELi64ELi4ES3_EELb0ELb1ELb0ELb0ELb0ELb0ELb1ELb0EEEvNS_16Flash_fwd_paramsE,@"STO_CUDA_ENTRY STV_DEFAULT"
_ZN5flash16flash_fwd_kernelI23Flash_fwd_kernel_traitsILi96ELi64ELi64ELi4ELb0ELb0EN7cutlass6half_tE19Flash_kernel_traitsILi96ELi64ELi64ELi4ES3_EELb0ELb1ELb0ELb0ELb0ELb0ELb1ELb0EEEvNS_16Flash_fwd_paramsE:
.text._ZN5flash16flash_fwd_kernelI23Flash_fwd_kernel_traitsILi96ELi64ELi64ELi4ELb0ELb0EN7cutlass6half_tE19Flash_kernel_traitsILi96ELi64ELi64ELi4ES3_EELb0ELb1ELb0ELb0ELb0ELb0ELb1ELb0EEEvNS_16Flash_fwd_paramsE:
        /* <DEDUP_REMOVED lines=27> */
[----:B------:R-:W3:Y:S01]  /*01b0*/  S2R R19, SR_CTAID.X ;  /* 0x0000000000137919 */ /* 0x000ee20000002500 */
        /* <DEDUP_REMOVED lines=14> */
[----:B---3--:R-:W-:Y:S02]  /*02a0*/  IMAD.MOV.U32 R13, RZ, RZ, -0x1 ;  /* 0xffffffffff0d7424 */ /* 0x008fe400078e00ff */
[----:B------:R-:W-:-:S04]  /*02b0*/  IMAD.SHL.U32 R8, R19, 0x40, RZ ;  /* 0x0000004013087824 */ /* 0x000fc800078e00ff */
[----:B------:R3:W5:Y:S01]  /*02c0*/  @!P3 LDG.E R13, desc[UR14][R6.64] ;  /* 0x0000000e060db981 */ /* 0x000762000c1e1900 */
[----:B--2---:R-:W-:-:S05]  /*02d0*/  @P4 IMAD.IADD R11, R15, 0x1, -R124 ;  /* 0x000000010f0b4824 */ /* 0x004fca00078e0a7c */
[----:B------:R-:W-:Y:S01]  /*02e0*/  ISETP.GT.AND P3, PT, R11, R8, PT ;  /* 0x000000080b00720c */ /* 0x000fe20003f64270 */
[----:B-1-34-:R-:W-:-:S12]  /*02f0*/  @!P0 BRA `(.L_x_1112) ;  /* 0x00000000000c8947 */ /* 0x01afd80003800000 */
[----:B------:R-:W2:Y:S02]  /*0300*/  @P1 LDG.E R4, desc[UR14][R6.64+0x4] ;  /* 0x0000040e06041981 */ /* 0x000ea4000c1e1900 */
[----:B--2--5:R-:W-:-:S06]  /*0310*/  @P1 IADD3 R5, PT, PT, R4, -R13, RZ ;  /* 0x8000000d04051210 */ /* 0x024fcc0007ffe0ff */
[----:B------:R1:W5:Y:S02]  /*0320*/  @!P1 LDG.E R5, desc[UR14][R6.64] ;  /* 0x0000000e06059981 */ /* 0x000364000c1e1900 */
.L_x_1112:
        /* <DEDUP_REMOVED lines=49> */
.L_x_1114:
        /* <DEDUP_REMOVED lines=9> */
[-C--:B------:R-:W-:Y:S01]  /*06d0*/  ISETP.GE.AND P2, PT, R20, R11.reuse, PT ;  /* 0x0000000b1400720c */ /* 0x080fe20003f46270 */
        /* <DEDUP_REMOVED lines=13> */
[----:B------:R-:W-:Y:S01]  /*07b0*/  @!P1 IMAD R2, R9, R14, R2 ;  /* 0x0000000e09029224 */ /* 0x000fe200078e0202 */
[----:B------:R-:W-:Y:S01]  /*07c0*/  LOP3.LUT R9, R3, 0x40, RZ, 0xfc, !PT ;  /* 0x0000004003097812 */ /* 0x000fe200078efcff */
[----:B------:R-:W-:-:S04]  /*07d0*/  IMAD.WIDE.U32 R12, R19, 0x40, R20 ;  /* 0x00000040130c7825 */ /* 0x000fc800078e0014 */
        /* <DEDUP_REMOVED lines=18> */
.L_x_1116:
[----:B------:R-:W-:Y:S05]  /*0900*/  BSYNC.RECONVERGENT B0 ;  /* 0x0000000000007941 */ /* 0x000fea0003800200 */
.L_x_1115:
        /* <DEDUP_REMOVED lines=28> */
.L_x_1118:
[----:B------:R-:W-:Y:S05]  /*0ad0*/  BSYNC.RECONVERGENT B0 ;  /* 0x0000000000007941 */ /* 0x000fea0003800200 */
.L_x_1117:
        /* <DEDUP_REMOVED lines=11> */
.L_x_1120:
[----:B------:R-:W-:Y:S05]  /*0b90*/  BSYNC.RECONVERGENT B0 ;  /* 0x0000000000007941 */ /* 0x000fea0003800200 */
.L_x_1119:
[----:B------:R-:W-:Y:S05]  /*0ba0*/  @P5 EXIT ;  /* 0x000000000000594d */ /* 0x000fea0003800000 */
[----:B------:R-:W2:Y:S01]  /*0bb0*/  LDCU.64 UR4, c[0x0][0x420] ;  /* 0x00008400ff0477ac */ /* 0x000ea20008000a00 */
[----:B------:R-:W-:-:S05]  /*0bc0*/  IMAD R4, R4, R23, RZ ;  /* 0x0000001704047224 */ /* 0x000fca00078e02ff */
[----:B------:R-:W-:-:S04]  /*0bd0*/  IADD3 R5, P0, PT, R4, R5, RZ ;  /* 0x0000000504057210 */ /* 0x000fc80007f1e0ff */
[----:B------:R-:W-:Y:S02]  /*0be0*/  LEA.HI.X.SX32 R4, R4, R8, 0x1, P0 ;  /* 0x0000000804047211 */ /* 0x000fe400000f0eff */
[----:B--23--:R-:W-:-:S04]  /*0bf0*/  LEA R2, P0, R5, UR4, 0x2 ;  /* 0x0000000405027c11 */ /* 0x00cfc8000f8010ff */
[----:B------:R-:W-:Y:S01]  /*0c00*/  LEA.HI.X R3, R5, UR5, R4, 0x2, P0 ;  /* 0x0000000505037c11 */ /* 0x000fe200080f1404 */
[----:B------:R-:W-:-:S05]  /*0c10*/  IMAD.MOV.U32 R5, RZ, RZ, 0x7f800000 ;  /* 0x7f800000ff057424 */ /* 0x000fca00078e00ff */
[----:B------:R-:W-:Y:S01]  /*0c20*/  STG.E desc[UR14][R2.64], R5 ;  /* 0x0000000502007986 */ /* 0x000fe2000c10190e */
[----:B------:R-:W-:Y:S05]  /*0c30*/  EXIT ;  /* 0x000000000000794d */ /* 0x000fea0003800000 */
.L_x_1113:
        /* <DEDUP_REMOVED lines=22> */
.L_x_1121:
[----:B------:R-:W1:Y:S01]  /*0da0*/  LDC.64 R96, c[0x0][0x3b8] ;  /* 0x0000ee00ff607b82 */ /* 0x000e620000000a00 */
[----:B------:R-:W-:-:S05]  /*0db0*/  IADD3 R14, PT, PT, R10, R13, RZ ;  /* 0x0000000d0a0e7210 */ /* 0x000fca0007ffe0ff */
[C---:B-1----:R-:W-:Y:S02]  /*0dc0*/  IMAD R5, R14.reuse, R97, RZ ;  /* 0x000000610e057224 */ /* 0x042fe400078e02ff */
[----:B------:R-:W-:-:S05]  /*0dd0*/  IMAD.WIDE.U32 R14, R14, R96, RZ ;  /* 0x000000600e0e7225 */ /* 0x000fca00078e00ff */
[----:B------:R-:W-:-:S07]  /*0de0*/  IADD3 R5, PT, PT, R15, R5, RZ ;  /* 0x000000050f057210 */ /* 0x000fce0007ffe0ff */
.L_x_1122:
        /* <DEDUP_REMOVED lines=39> */
.L_x_1123:
[----:B------:R-:W1:Y:S01]  /*1060*/  LDC.64 R20, c[0x0][0x3c0] ;  /* 0x0000f000ff147b82 */ /* 0x000e620000000a00 */
[----:B------:R-:W-:-:S05]  /*1070*/  IADD3 R10, PT, PT, R10, R13, RZ ;  /* 0x0000000d0a0a7210 */ /* 0x000fca0007ffe0ff */
[C---:B-1----:R-:W-:Y:S02]  /*1080*/  IMAD R3, R10.reuse, R21, RZ ;  /* 0x000000150a037224 */ /* 0x042fe400078e02ff */
[----:B------:R-:W-:-:S05]  /*1090*/  IMAD.WIDE.U32 R24, R10, R20, RZ ;  /* 0x000000140a187225 */ /* 0x000fca00078e00ff */
[----:B------:R-:W-:-:S07]  /*10a0*/  IADD3 R3, PT, PT, R25, R3, RZ ;  /* 0x0000000319037210 */ /* 0x000fce0007ffe0ff */
.L_x_1124:
[----:B------:R-:W-:Y:S01]  /*10b0*/  IMAD.SHL.U32 R127, R112, 0x8, RZ ;  /* 0x00000008707f7824 */ /* 0x000fe200078e00ff */
[----:B------:R-:W1:Y:S01]  /*10c0*/  LDCU.128 UR4, c[0x0][0x3d0] ;  /* 0x00007a00ff0477ac */ /* 0x000e620008000c00 */
[----:B------:R-:W2:Y:S01]  /*10d0*/  S2UR UR16, SR_CgaCtaId ;  /* 0x00000000001079c3 */ /* 0x000ea20000008800 */
[----:B------:R-:W-:Y:S01]  /*10e0*/  SHF.R.U32.HI R12, RZ, 0x2, R112 ;  /* 0x00000002ff0c7819 */ /* 0x000fe20000011670 */
[----:B------:R-:W-:Y:S01]  /*10f0*/  IMAD.MOV.U32 R13, RZ, RZ, RZ ;  /* 0x000000ffff0d7224 */ /* 0x000fe200078e00ff */
[----:B------:R-:W-:Y:S01]  /*1100*/  LOP3.LUT R119, R127, 0x18, RZ, 0xc0, !PT ;  /* 0x000000187f777812 */ /* 0x000fe200078ec0ff */
[----:B------:R-:W3:Y:S01]  /*1110*/  LDCU.64 UR12, c[0x0][0x388] ;  /* 0x00007100ff0c77ac */ /* 0x000ee20008000a00 */
[----:B------:R-:W-:Y:S01]  /*1120*/  IADD3 R118, PT, PT, -R8, R11, RZ ;  /* 0x0000000b08767210 */ /* 0x000fe20007ffe1ff */
[----:B------:R-:W-:Y:S01]  /*1130*/  BSSY.RECONVERGENT B0, `(.L_x_1125) ;  /* 0x0000046000007945 */ /* 0x000fe20003800200 */
[C---:B------:R-:W-:Y:S01]  /*1140*/  IADD3 R14, P1, PT, R119.reuse, R14, RZ ;  /* 0x0000000e770e7210 */ /* 0x040fe20007f3e0ff */
[----:B------:R-:W4:Y:S01]  /*1150*/  LDCU.64 UR10, c[0x0][0x390] ;  /* 0x00007200ff0a77ac */ /* 0x000f220008000a00 */
[----:B------:R-:W-:Y:S01]  /*1160*/  IADD3 R24, P0, PT, R119, R24, RZ ;  /* 0x0000001877187210 */ /* 0x000fe20007f1e0ff */
[----:B------:R-:W-:Y:S01]  /*1170*/  IMAD.WIDE.U32 R18, R19, 0x40, R12 ;  /* 0x0000004013127825 */ /* 0x000fe200078e000c */
[----:B------:R-:W-:Y:S01]  /*1180*/  IADD3.X R15, PT, PT, RZ, R5, RZ, P1, !PT ;  /* 0x00000005ff0f7210 */ /* 0x000fe20000ffe4ff */
[----:B------:R-:W5:Y:S01]  /*1190*/  LDCU.64 UR8, c[0x0][0x3c8] ;  /* 0x00007900ff0877ac */ /* 0x000f620008000a00 */
[----:B------:R-:W-:Y:S01]  /*11a0*/  SHF.R.S32.HI R5, RZ, 0x1f, R2 ;  /* 0x0000001fff057819 */ /* 0x000fe20000011402 */
[----:B------:R-:W-:Y:S01]  /*11b0*/  IMAD.X R25, RZ, RZ, R3, P0 ;  /* 0x000000ffff197224 */ /* 0x000fe200000e0603 */
[----:B------:R-:W-:Y:S01]  /*11c0*/  LOP3.LUT R125, R127, 0xd8, RZ, 0xc0, !PT ;  /* 0x000000d87f7d7812 */ /* 0x000fe200078ec0ff */
[----:B------:R-:W-:Y:S01]  /*11d0*/  IMAD.WIDE.U32 R14, R12, R96, R14 ;  /* 0x000000600c0e7225 */ /* 0x000fe200078e000e */
[----:B------:R-:W-:-:S02]  /*11e0*/  IADD3 R22, P0, PT, R119, R22, RZ ;  /* 0x0000001677167210 */ /* 0x000fc40007f1e0ff */
[C---:B------:R-:W-:Y:S01]  /*11f0*/  ISETP.GE.AND P2, PT, R12.reuse, R118, PT ;  /* 0x000000760c00720c */ /* 0x040fe20003f46270 */
[C---:B------:R-:W-:Y:S01]  /*1200*/  IMAD.WIDE.U32 R24, R12.reuse, R20, R24 ;  /* 0x000000140c187225 */ /* 0x040fe200078e0018 */
[----:B------:R-:W-:Y:S02]  /*1210*/  LOP3.LUT R6, R127, 0x1f20, RZ, 0xc0, !PT ;  /* 0x00001f207f067812 */ /* 0x000fe400078ec0ff */
[----:B------:R-:W-:Y:S01]  /*1220*/  LOP3.LUT R125, R125, 0x18, R112, 0x78, !PT ;  /* 0x000000187d7d7812 */ /* 0x000fe200078e7870 */
[----:B-1----:R-:W-:Y:S01]  /*1230*/  IMAD R7, R5, UR4, RZ ;  /* 0x0000000405077c24 */ /* 0x002fe2000f8e02ff */
[----:B------:R-:W-:Y:S01]  /*1240*/  LOP3.LUT R132, R119, 0x20, RZ, 0xfc, !PT ;  /* 0x0000002077847812 */ /* 0x000fe200078efcff */
[----:B------:R-:W-:Y:S01]  /*1250*/  IMAD R15, R12, R97, R15 ;  /* 0x000000610c0f7224 */ /* 0x000fe200078e020f */
[----:B------:R-:W-:Y:S01]  /*1260*/  LOP3.LUT R125, R6, R125, RZ, 0xfc, !PT ;  /* 0x0000007d067d7212 */ /* 0x000fe200078efcff */
        /* <DEDUP_REMOVED lines=49> */
.L_x_1127:
[----:B------:R2:W-:Y:S02]  /*1580*/  STS.128 [R125+0x2000], RZ ;  /* 0x002000ff7d007388 */ /* 0x0005e40000000c00 */
.L_x_1126:
[----:B------:R-:W-:Y:S05]  /*1590*/  BSYNC.RECONVERGENT B0 ;  /* 0x0000000000007941 */ /* 0x000fea0003800200 */
.L_x_1125:
        /* <DEDUP_REMOVED lines=37> */
.L_x_1130:
[----:B------:R4:W-:Y:S02]  /*17f0*/  STS.128 [R125+0x2800], RZ ;  /* 0x002800ff7d007388 */ /* 0x0009e40000000c00 */
.L_x_1129:
[----:B------:R-:W-:Y:S05]  /*1800*/  BSYNC.RECONVERGENT B0 ;  /* 0x0000000000007941 */ /* 0x000fea0003800200 */
.L_x_1128:
[----:B------:R-:W-:Y:S01]  /*1810*/  IADD3 R0, PT, PT, R98, -0x1, RZ ;  /* 0xffffffff62007810 */ /* 0x000fe20007ffe0ff */
[----:B------:R-:W-:Y:S04]  /*1820*/  BSSY.RECONVERGENT B0, `(.L_x_1131) ;  /* 0x000001e000007945 */ /* 0x000fe80003800200 */
[----:B------:R-:W-:Y:S02]  /*1830*/  IMAD R2, R0, -0x40, R81 ;  /* 0xffffffc000027824 */ /* 0x000fe400078e0251 */
[-C--:B------:R-:W-:Y:S02]  /*1840*/  IMAD R5, R5, R0.reuse, RZ ;  /* 0x0000000005057224 */ /* 0x080fe400078e02ff */
[----:B------:R-:W-:Y:S01]  /*1850*/  IMAD.WIDE.U32 R14, R15, R0, RZ ;  /* 0x000000000f0e7225 */ /* 0x000fe200078e00ff */
[----:B------:R-:W-:-:S04]  /*1860*/  ISETP.GE.AND P3, PT, R12, R2, PT ;  /* 0x000000020c00720c */ /* 0x000fc80003f66270 */
[----:B------:R-:W-:-:S09]  /*1870*/  IADD3 R5, PT, PT, R15, R5, RZ ;  /* 0x000000050f057210 */ /* 0x000fd20007ffe0ff */
[----:B------:R-:W-:Y:S05]  /*1880*/  @P3 BRA `(.L_x_1132) ;  /* 0x00000000005c3947 */ /* 0x000fea0003800000 */
[----:B------:R-:W5:Y:S01]  /*1890*/  LDCU UR4, c[0x0][0x440] ;  /* 0x00008800ff0477ac */ /* 0x000f620008000800 */
[----:B-1-3--:R-:W-:-:S04]  /*18a0*/  LEA R6, P2, R14, R123, 0x1 ;  /* 0x0000007b0e067211 */ /* 0x00afc800078408ff */
        /* <DEDUP_REMOVED lines=20> */
.L_x_1133:
[----:B------:R3:W-:Y:S02]  /*19f0*/  STS.128 [R125+0x5000], RZ ;  /* 0x005000ff7d007388 */ /* 0x0007e40000000c00 */
.L_x_1132:
[----:B------:R-:W-:Y:S05]  /*1a00*/  BSYNC.RECONVERGENT B0 ;  /* 0x0000000000007941 */ /* 0x000fea0003800200 */
.L_x_1131:
[----:B------:R-:W-:Y:S01]  /*1a10*/  ISETP.GE.AND P0, PT, R3, R2, PT ;  /* 0x000000020300720c */ /* 0x000fe20003f06270 */
[----:B------:R-:W-:Y:S01]  /*1a20*/  BSSY.RECONVERGENT B0, `(.L_x_1134) ;  /* 0x000001e000007945 */ /* 0x000fe20003800200 */
[----:B------:R-:W-:Y:S01]  /*1a30*/  SHF.R.U32.HI R80, RZ, 0x1, R112 ;  /* 0x00000001ff507819 */ /* 0x000fe20000011670 */
[C---:B------:R-:W-:Y:S01]  /*1a40*/  IMAD.SHL.U32 R9, R20.reuse, 0x40, RZ ;  /* 0x0000004014097824 */ /* 0x040fe200078e00ff */
[----:B-1-3--:R-:W-:-:S09]  /*1a50*/  SHF.L.U64.HI R7, R20, 0x6, R21 ;  /* 0x0000000614077819 */ /* 0x00afd20000010215 */
[----:B------:R-:W-:Y:S05]  /*1a60*/  @P0 BRA `(.L_x_1135) ;  /* 0x0000000000640947 */ /* 0x000fea0003800000 */
[----:B------:R-:W1:Y:S01]  /*1a70*/  LDCU UR4, c[0x0][0x440] ;  /* 0x00008800ff0477ac */ /* 0x000e620008000800 */
[----:B------:R-:W-:-:S04]  /*1a80*/  LEA R6, P0, R96, R14, 0x5 ;  /* 0x0000000e60067211 */ /* 0x000fc800078028ff */
[----:B------:R-:W-:Y:S02]  /*1a90*/  LEA.HI.X R5, R96, R5, R97, 0x5, P0 ;  /* 0x0000000560057211 */ /* 0x000fe400000f2c61 */
        /* <DEDUP_REMOVED lines=21> */
.L_x_1136:
[----:B------:R3:W-:Y:S02]  /*1bf0*/  STS.128 [R125+0x5800], RZ ;  /* 0x005800ff7d007388 */ /* 0x0007e40000000c00 */
.L_x_1135:
[----:B------:R-:W-:Y:S05]  /*1c00*/  BSYNC.RECONVERGENT B0 ;  /* 0x0000000000007941 */ /* 0x000fea0003800200 */
.L_x_1134:
        /* <DEDUP_REMOVED lines=35> */
.L_x_1139:
[----:B------:R1:W-:Y:S01]  /*1e40*/  STS.128 [R125+0x8000], RZ ;  /* 0x008000ff7d007388 */ /* 0x0003e20000000c00 */
[----:B------:R-:W-:Y:S05]  /*1e50*/  BRA `(.L_x_1140) ;  /* 0x00000000000c7947 */ /* 0x000fea0003800000 */
.L_x_1138:
[----:B------:R1:W-:Y:S04]  /*1e60*/  STS.128 [R125+0x6000], RZ ;  /* 0x006000ff7d007388 */ /* 0x0003e80000000c00 */
[----:B------:R1:W-:Y:S04]  /*1e70*/  STS.128 [R125+0x7000], RZ ;  /* 0x007000ff7d007388 */ /* 0x0003e80000000c00 */
[----:B------:R1:W-:Y:S02]  /*1e80*/  STS.128 [R125+0x8000], RZ ;  /* 0x008000ff7d007388 */ /* 0x0003e40000000c00 */
.L_x_1140:
[----:B------:R-:W-:Y:S05]  /*1e90*/  BSYNC.RECONVERGENT B0 ;  /* 0x0000000000007941 */ /* 0x000fea0003800200 */
.L_x_1137:
        /* <DEDUP_REMOVED lines=30> */
.L_x_1143:
[----:B------:R1:W-:Y:S02]  /*2080*/  STS.128 [R125+0x8800], RZ ;  /* 0x008800ff7d007388 */ /* 0x0003e40000000c00 */
.L_x_1142:
[----:B------:R-:W-:Y:S05]  /*2090*/  BSYNC.RECONVERGENT B0 ;  /* 0x0000000000007941 */ /* 0x000fea0003800200 */
.L_x_1141:
[C---:B------:R-:W-:Y:S01]  /*20a0*/  SHF.L.U32 R114, R112.reuse, 0x2, RZ ;  /* 0x0000000270727819 */ /* 0x040fe200000006ff */
[----:B------:R-:W5:Y:S01]  /*20b0*/  LDCU UR4, c[0x0][0x50c] ;  /* 0x0000a180ff0477ac */ /* 0x000f620008000800 */
[C---:B------:R-:W-:Y:S01]  /*20c0*/  SHF.L.U32 R115, R112.reuse, 0x4, RZ ;  /* 0x0000000470737819 */ /* 0x040fe200000006ff */
[----:B------:R-:W0:Y:S01]  /*20d0*/  LDGDEPBAR ;  /* 0x00000000000079af */ /* 0x000e220000000000 */
[----:B-1----:R-:W-:Y:S02]  /*20e0*/  SHF.L.U32 R3, R112, 0x5, RZ ;  /* 0x0000000570037819 */ /* 0x002fe400000006ff */
[----:B------:R-:W-:Y:S02]  /*20f0*/  LOP3.LUT R6, R114, 0x18, RZ, 0xc0, !PT ;  /* 0x0000001872067812 */ /* 0x000fe400078ec0ff */
[C---:B------:R-:W-:Y:S02]  /*2100*/  LOP3.LUT R2, R115.reuse, 0x3e00, RZ, 0xc0, !PT ;  /* 0x00003e0073027812 */ /* 0x040fe400078ec0ff */
[----:B------:R-:W-:-:S02]  /*2110*/  LOP3.LUT R4, R115, 0x100, RZ, 0xc0, !PT ;  /* 0x0000010073047812 */ /* 0x000fc400078ec0ff */
[--C-:B------:R-:W-:Y:S02]  /*2120*/  LOP3.LUT R5, R6, 0xc0, R3.reuse, 0xf8, !PT ;  /* 0x000000c006057812 */ /* 0x100fe400078ef803 */
[--C-:B------:R-:W-:Y:S02]  /*2130*/  LOP3.LUT R113, R2, 0x120, R3.reuse, 0xf8, !PT ;  /* 0x0000012002717812 */ /* 0x100fe400078ef803 */
[----:B------:R-:W-:Y:S02]  /*2140*/  LOP3.LUT R23, R4, 0x20, R3, 0xf8, !PT ;  /* 0x0000002004177812 */ /* 0x000fe400078ef803 */
[C---:B------:R-:W-:Y:S02]  /*2150*/  LOP3.LUT R80, R5.reuse, 0x8, R80, 0x78, !PT ;  /* 0x0000000805507812 */ /* 0x040fe400078e7850 */
[----:B------:R-:W-:Y:S02]  /*2160*/  LOP3.LUT R2, R5, 0x8, R112, 0x78, !PT ;  /* 0x0000000805027812 */ /* 0x000fe400078e7870 */
[----:B------:R-:W-:-:S02]  /*2170*/  LOP3.LUT R113, R113, R80, RZ, 0xfc, !PT ;  /* 0x0000005071717212 */ /* 0x000fc400078efcff */
[----:B------:R-:W-:Y:S02]  /*2180*/  LOP3.LUT R23, R23, R2, RZ, 0xfc, !PT ;  /* 0x0000000217177212 */ /* 0x000fe400078efcff */
[----:B------:R-:W-:Y:S02]  /*2190*/  LEA R113, R113, UR5, 0x1 ;  /* 0x0000000571717c11 */ /* 0x000fe4000f8e08ff */
[----:B------:R-:W-:Y:S02]  /*21a0*/  LEA R83, R23, UR5, 0x1 ;  /* 0x0000000517537c11 */ /* 0x000fe4000f8e08ff */
[----:B------:R-:W-:Y:S01]  /*21b0*/  LOP3.LUT P6, RZ, R112, 0x4, RZ, 0xc0, !PT ;  /* 0x0000000470ff7812 */ /* 0x000fe200078cc0ff */
[----:B------:R-:W-:Y:S01]  /*21c0*/  LDSM.16.M88.4 R44, [R113] ;  /* 0x00000000712c783b */ /* 0x000fe20000000200 */
[----:B------:R-:W-:Y:S02]  /*21d0*/  MOV R22, 0x20 ;  /* 0x0000002000167802 */ /* 0x000fe40000000f00 */
[----:B------:R-:W-:Y:S01]  /*21e0*/  ISETP.NE.AND P5, PT, R98, 0x1, PT ;  /* 0x000000016200780c */ /* 0x000fe20003fa5270 */
[----:B------:R-:W3:Y:S01]  /*21f0*/  LDSM.16.M88.4 R32, [R83+0x3000] ;  /* 0x003000005320783b */ /* 0x000ee20000000200 */
[----:B------:R-:W-:-:S02]  /*2200*/  SEL R22, R22, 0xffffffe0, !P6 ;  /* 0xffffffe016167807 */ /* 0x000fc40007000000 */
[C---:B------:R-:W-:Y:S01]  /*2210*/  VIMNMX R105, PT, PT, R0.reuse, R81, PT ;  /* 0x0000005100697248 */ /* 0x040fe20003fe0100 */
[----:B------:R-:W1:Y:S01]  /*2220*/  LDSM.16.M88.4 R60, [R83+0x3400] ;  /* 0x00340000533c783b */ /* 0x000e620000000200 */
[-C--:B------:R-:W-:Y:S02]  /*2230*/  IADD3 R82, PT, PT, R113, R22.reuse, RZ ;  /* 0x0000001671527210 */ /* 0x080fe40007ffe0ff */
[----:B------:R-:W-:Y:S01]  /*2240*/  IADD3 R2, PT, PT, R83, R22, RZ ;  /* 0x0000001653027210 */ /* 0x000fe20007ffe0ff */
[----:B------:R-:W2:Y:S01]  /*2250*/  LDSM.16.M88.4 R52, [R83+0x3800] ;  /* 0x003800005334783b */ /* 0x000ea20000000200 */
[----:B------:R-:W-:-:S03]  /*2260*/  VIADDMNMX R104, R0, 0x8, R81, PT ;  /* 0x0000000800687846 */ /* 0x000fc60003800151 */
[----:B------:R-:W4:Y:S04]  /*2270*/  LDSM.16.M88.4 R8, [R83+0x3c00] ;  /* 0x003c00005308783b */ /* 0x000f280000000200 */
[----:B------:R-:W-:Y:S04]  /*2280*/  LDSM.16.M88.4 R4, [R82] ;  /* 0x000000005204783b */ /* 0x000fe80000000200 */
[----:B------:R-:W5:Y:S04]  /*2290*/  LDSM.16.M88.4 R24, [R2+0x3000] ;  /* 0x003000000218783b */ /* 0x000f680000000200 */
[----:B------:R-:W5:Y:S04]  /*22a0*/  LDSM.16.M88.4 R16, [R2+0x3400] ;  /* 0x003400000210783b */ /* 0x000f680000000200 */
[----:B------:R-:W-:Y:S04]  /*22b0*/  LDSM.16.M88.4 R68, [R113+0x1000] ;  /* 0x001000007144783b */ /* 0x000fe80000000200 */
[----:B------:R-:W5:Y:S04]  /*22c0*/  LDSM.16.M88.4 R36, [R83+0x4000] ;  /* 0x004000005324783b */ /* 0x000f680000000200 */
[----:B------:R-:W5:Y:S01]  /*22d0*/  LDSM.16.M88.4 R64, [R2+0x3800] ;  /* 0x003800000240783b */ /* 0x000f620000000200 */
[C---:B---3--:R-:W-:Y:S03]  /*22e0*/  HMMA.16816.F32 R12, R44.reuse, R32, RZ ;  /* 0x000000202c0c723c */ /* 0x048fe600000018ff */
[----:B------:R-:W-:Y:S04]  /*22f0*/  LDSM.16.M88.4 R40, [R82+0x1000] ;  /* 0x001000005228783b */ /* 0x000fe80000000200 */
[----:B------:R-:W-:Y:S01]  /*2300*/  LDSM.16.M88.4 R76, [R2+0x4000] ;  /* 0x00400000024c783b */ /* 0x000fe20000000200 */
[C---:B------:R-:W-:Y:S03]  /*2310*/  HMMA.16816.F32 R32, R44.reuse, R34, RZ ;  /* 0x000000222c20723c */ /* 0x040fe600000018ff */
[----:B------:R-:W-:Y:S05]  /*2320*/  LDSM.16.M88.4 R72, [R83+0x4400] ;  /* 0x004400005348783b */ /* 0x000fea0000000200 */
[C---:B-1----:R-:W-:Y:S08]  /*2330*/  HMMA.16816.F32 R28, R44.reuse, R60, RZ ;  /* 0x0000003c2c1c723c */ /* 0x042ff000000018ff */
[C---:B--2---:R-:W-:Y:S08]  /*2340*/  HMMA.16816.F32 R56, R44.reuse, R52, RZ ;  /* 0x000000342c38723c */ /* 0x044ff000000018ff */
[C---:B------:R-:W-:Y:S08]  /*2350*/  HMMA.16816.F32 R60, R44.reuse, R62, RZ ;  /* 0x0000003e2c3c723c */ /* 0x040ff000000018ff */
[C---:B------:R-:W-:Y:S08]  /*2360*/  HMMA.16816.F32 R52, R44.reuse, R54, RZ ;  /* 0x000000362c34723c */ /* 0x040ff000000018ff */
[C---:B----4-:R-:W-:Y:S08]  /*2370*/  HMMA.16816.F32 R48, R44.reuse, R8, RZ ;  /* 0x000000082c30723c */ /* 0x050ff000000018ff */
[----:B------:R-:W-:Y:S01]  /*2380*/  HMMA.16816.F32 R44, R44, R10, RZ ;  /* 0x0000000a2c2c723c */ /* 0x000fe200000018ff */
[----:B------:R-:W1:Y:S07]  /*2390*/  LDSM.16.M88.4 R8, [R2+0x3c00] ;  /* 0x003c00000208783b */ /* 0x000e6e0000000200 */
[C---:B-----5:R-:W-:Y:S08]  /*23a0*/  HMMA.16816.F32 R12, R4.reuse, R24, R12 ;  /* 0x00000018040c723c */ /* 0x060ff0000000180c */
[C---:B------:R-:W-:Y:S01]  /*23b0*/  HMMA.16816.F32 R32, R4.reuse, R26, R32 ;  /* 0x0000001a0420723c */ /* 0x040fe20000001820 */
[----:B------:R-:W-:Y:S07]  /*23c0*/  LDSM.16.M88.4 R24, [R113+0x2000] ;  /* 0x002000007118783b */ /* 0x000fee0000000200 */
        /* <DEDUP_REMOVED lines=8> */
[----:B------:R-:W-:Y:S07]  /*2450*/  LDSM.16.M88.4 R64, [R83+0x4800] ;  /* 0x004800005340783b */ /* 0x000fee0000000200 */
[C---:B-1----:R-:W-:Y:S08]  /*2460*/  HMMA.16816.F32 R48, R4.reuse, R8, R48 ;  /* 0x000000080430723c */ /* 0x042ff00000001830 */
[----:B------:R-:W-:Y:S01]  /*2470*/  HMMA.16816.F32 R44, R4, R10, R44 ;  /* 0x0000000a042c723c */ /* 0x000fe2000000182c */
[----:B------:R-:W-:Y:S04]  /*2480*/  LDSM.16.M88.4 R8, [R82+0x2000] ;  /* 0x002000005208783b */ /* 0x000fe80000000200 */
[----:B------:R-:W1:Y:S03]  /*2490*/  LDSM.16.M88.4 R4, [R2+0x5000] ;  /* 0x005000000204783b */ /* 0x000e660000000200 */
[C---:B------:R-:W-:Y:S08]  /*24a0*/  HMMA.16816.F32 R12, R40.reuse, R76, R12 ;  /* 0x0000004c280c723c */ /* 0x040ff0000000180c */
[----:B------:R-:W-:Y:S08]  /*24b0*/  HMMA.16816.F32 R32, R40, R78, R32 ;  /* 0x0000004e2820723c */ /* 0x000ff00000001820 */
[----:B------:R-:W-:Y:S08]  /*24c0*/  HMMA.16816.F32 R28, R68, R72, R28 ;  /* 0x00000048441c723c */ /* 0x000ff0000000181c */
[C---:B--2---:R-:W-:Y:S08]  /*24d0*/  HMMA.16816.F32 R12, R24.reuse, R16, R12 ;  /* 0x00000010180c723c */ /* 0x044ff0000000180c */
[----:B------:R-:W-:Y:S01]  /*24e0*/  HMMA.16816.F32 R32, R24, R18, R32 ;  /* 0x000000121820723c */ /* 0x000fe20000001820 */
[----:B------:R-:W2:Y:S07]  /*24f0*/  LDSM.16.M88.4 R16, [R83+0x4c00] ;  /* 0x004c00005310783b */ /* 0x000eae0000000200 */
[----:B------:R-:W-:Y:S08]  /*2500*/  HMMA.16816.F32 R60, R68, R74, R60 ;  /* 0x0000004a443c723c */ /* 0x000ff0000000183c */
[C---:B-1----:R-:W-:Y:S08]  /*2510*/  HMMA.16816.F32 R12, R8.reuse, R4, R12 ;  /* 0x00000004080c723c */ /* 0x042ff0000000180c */
[----:B------:R-:W-:Y:S01]  /*2520*/  HMMA.16816.F32 R32, R8, R6, R32 ;  /* 0x000000060820723c */ /* 0x000fe20000001820 */
[----:B------:R-:W1:Y:S07]  /*2530*/  LDSM.16.M88.4 R4, [R2+0x4800] ;  /* 0x004800000204783b */ /* 0x000e6e0000000200 */
[----:B------:R-:W-:Y:S01]  /*2540*/  HMMA.16816.F32 R72, R68, R64, R56 ;  /* 0x000000404448723c */ /* 0x000fe20000001838 */
[----:B------:R-:W3:Y:S02]  /*2550*/  LDSM.16.M88.4 R56, [R83+0x5400] ;  /* 0x005400005338783b */ /* 0x000ee40000000200 */
[----:B------:R-:W-:Y:S01]  /*2560*/  FMUL.FTZ R12, R12, UR4 ;  /* 0x000000040c0c7c20 */ /* 0x000fe20008410000 */
[----:B------:R-:W-:-:S03]  /*2570*/  FMUL.FTZ R65, R14, UR4 ;  /* 0x000000040e417c20 */ /* 0x000fc60008410000 */
[----:B------:R4:W1:Y:S01]  /*2580*/  MUFU.TANH R64, R12 ;  /* 0x0000000c00407308 */ /* 0x0008620000002400 */
[----:B------:R-:W-:Y:S01]  /*2590*/  HMMA.16816.F32 R52, R68, R66, R52 ;  /* 0x000000424434723c */ /* 0x000fe20000001834 */
[----:B------:R-:W-:Y:S01]  /*25a0*/  FMUL.FTZ R66, R13, UR4 ;  /* 0x000000040d427c20 */ /* 0x000fe20008410000 */
[----:B------:R-:W-:-:S05]  /*25b0*/  FMUL.FTZ R67, R15, UR4 ;  /* 0x000000040f437c20 */ /* 0x000fca0008410000 */
[----:B------:R-:W1:Y:S01]  /*25c0*/  MUFU.TANH R66, R66 ;  /* 0x0000004200427308 */ /* 0x000e620000002400 */
[C---:B------:R-:W-:Y:S01]  /*25d0*/  HMMA.16816.F32 R76, R40.reuse, R36, R28 ;  /* 0x00000024284c723c */ /* 0x040fe2000000181c */
[----:B------:R-:W-:Y:S06]  /*25e0*/  LDSM.16.M88.4 R28, [R2+0x5400] ;  /* 0x00540000021c783b */ /* 0x000fec0000000200 */
[----:B------:R-:W1:Y:S01]  /*25f0*/  MUFU.TANH R65, R65 ;  /* 0x0000004100417308 */ /* 0x000e620000002400 */
[----:B------:R-:W-:Y:S01]  /*2600*/  HMMA.16816.F32 R60, R40, R38, R60 ;  /* 0x00000026283c723c */ /* 0x000fe2000000183c */
[----:B----4-:R-:W4:Y:S04]  /*2610*/  LDSM.16.M88.4 R12, [R83+0x5800] ;  /* 0x00580000530c783b */ /* 0x010f280000000200 */
[----:B------:R-:W5:Y:S02]  /*2620*/  LDSM.16.M88.4 R36, [R2+0x4c00] ;  /* 0x004c00000224783b */ /* 0x000f640000000200 */
[----:B------:R-:W3:Y:S01]  /*2630*/  MUFU.TANH R67, R67 ;  /* 0x0000004300437308 */ /* 0x000ee20000002400 */
[----:B--2---:R-:W-:Y:S01]  /*2640*/  HMMA.16816.F32 R48, R68, R16, R48 ;  /* 0x000000104430723c */ /* 0x004fe20000001830 */
[----:B------:R-:W-:Y:S01]  /*2650*/  FMUL.FTZ R16, R32, UR4 ;  /* 0x0000000420107c20 */ /* 0x000fe20008410000 */
[----:B------:R-:W-:-:S05]  /*2660*/  FMUL.FTZ R17, R34, UR4 ;  /* 0x0000000422117c20 */ /* 0x000fca0008410000 */
[----:B------:R-:W2:Y:S01]  /*2670*/  MUFU.TANH R16, R16 ;  /* 0x0000001000107308 */ /* 0x000ea20000002400 */
[C---:B-1----:R-:W-:Y:S07]  /*2680*/  HMMA.16816.F32 R72, R40.reuse, R4, R72 ;  /* 0x000000042848723c */ /* 0x042fee0000001848 */
[----:B------:R-:W1:Y:S01]  /*2690*/  MUFU.TANH R17, R17 ;  /* 0x0000001100117308 */ /* 0x000e620000002400 */
[----:B------:R-:W-:Y:S01]  /*26a0*/  HMMA.16816.F32 R52, R40, R6, R52 ;  /* 0x000000062834723c */ /* 0x000fe20000001834 */
[----:B------:R-:W2:Y:S07]  /*26b0*/  LDSM.16.M88.4 R4, [R83+0x5c00] ;  /* 0x005c00005304783b */ /* 0x000eae0000000200 */
[----:B------:R-:W-:Y:S08]  /*26c0*/  HMMA.16816.F32 R44, R68, R18, R44 ;  /* 0x00000012442c723c */ /* 0x000ff0000000182c */
[C---:B---3--:R-:W-:Y:S08]  /*26d0*/  HMMA.16816.F32 R76, R24.reuse, R56, R76 ;  /* 0x00000038184c723c */ /* 0x048ff0000000184c */
[C---:B------:R-:W-:Y:S01]  /*26e0*/  HMMA.16816.F32 R60, R24.reuse, R58, R60 ;  /* 0x0000003a183c723c */ /* 0x040fe2000000183c */
[----:B------:R-:W3:Y:S07]  /*26f0*/  LDSM.16.M88.4 R56, [R2+0x5800] ;  /* 0x005800000238783b */ /* 0x000eee0000000200 */
[C---:B----4-:R-:W-:Y:S08]  /*2700*/  HMMA.16816.F32 R72, R24.reuse, R12, R72 ;  /* 0x0000000c1848723c */ /* 0x050ff00000001848 */
[----:B------:R-:W-:Y:S01]  /*2710*/  HMMA.16816.F32 R52, R24, R14, R52 ;  /* 0x0000000e1834723c */ /* 0x000fe20000001834 */
[----:B------:R-:W4:Y:S01]  /*2720*/  LDSM.16.M88.4 R12, [R2+0x5c00] ;  /* 0x005c0000020c783b */ /* 0x000f220000000200 */
[----:B------:R-:W-:-:S06]  /*2730*/  DEPBAR.LE SB0, 0x0 ;  /* 0x000080000000791a */ /* 0x000fcc0000000000 */
[C---:B-----5:R-:W-:Y:S08]  /*2740*/  HMMA.16816.F32 R48, R40.reuse, R36, R48 ;  /* 0x000000242830723c */ /* 0x060ff00000001830 */
[----:B------:R-:W-:Y:S08]  /*2750*/  HMMA.16816.F32 R44, R40, R38, R44 ;  /* 0x00000026282c723c */ /* 0x000ff0000000182c */
[----:B------:R-:W-:Y:S01]  /*2760*/  HMMA.16816.F32 R76, R8, R28, R76 ;  /* 0x0000001c084c723c */ /* 0x000fe2000000184c */
[----:B------:R-:W-:Y:S01]  /*2770*/  FMUL.FTZ R28, R33, UR4 ;  /* 0x00000004211c7c20 */ /* 0x000fe20008410000 */
[----:B------:R-:W-:-:S05]  /*2780*/  FMUL.FTZ R29, R35, UR4 ;  /* 0x00000004231d7c20 */ /* 0x000fca0008410000 */
[----:B------:R-:W1:Y:S01]  /*2790*/  MUFU.TANH R28, R28 ;  /* 0x0000001c001c7308 */ /* 0x000e620000002400 */
[C---:B--2---:R-:W-:Y:S07]  /*27a0*/  HMMA.16816.F32 R48, R24.reuse, R4, R48 ;  /* 0x000000041830723c */ /* 0x044fee0000001830 */
[----:B------:R-:W2:Y:S01]  /*27b0*/  MUFU.TANH R29, R29 ;  /* 0x0000001d001d7308 */ /* 0x000ea20000002400 */
[----:B------:R-:W-:Y:S03]  /*27c0*/  HMMA.16816.F32 R44, R24, R6, R44 ;  /* 0x00000006182c723c */ /* 0x000fe6000000182c */
[----:B------:R-:W-:Y:S01]  /*27d0*/  FMUL.FTZ R32, R76, UR4 ;  /* 0x000000044c207c20 */ /* 0x000fe20008410000 */
[----:B------:R-:W-:-:S04]  /*27e0*/  FMUL.FTZ R33, R79, UR4 ;  /* 0x000000044f217c20 */ /* 0x000fc80008410000 */
[C---:B------:R-:W-:Y:S01]  /*27f0*/  HMMA.16816.F32 R60, R8.reuse, R30, R60 ;  /* 0x0000001e083c723c */ /* 0x040fe2000000183c */
[----:B------:R-:W-:Y:S01]  /*2800*/  FMUL.FTZ R31, R77, UR4 ;  /* 0x000000044d1f7c20 */ /* 0x000fe20008410000 */
[----:B------:R-:W-:Y:S01]  /*2810*/  FMUL.FTZ R30, R78, UR4 ;  /* 0x000000044e1e7c20 */ /* 0x000fe20008410000 */
[----:B------:R-:W1:Y:S05]  /*2820*/  MUFU.TANH R32, R32 ;  /* 0x0000002000207308 */ /* 0x000e6a0000002400 */
[C---:B---3--:R-:W-:Y:S03]  /*2830*/  HMMA.16816.F32 R72, R8.reuse, R56, R72 ;  /* 0x000000380848723c */ /* 0x048fe60000001848 */
[----:B------:R-:W3:Y:S05]  /*2840*/  MUFU.TANH R31, R31 ;  /* 0x0000001f001f7308 */ /* 0x000eea0000002400 */
[C---:B------:R-:W-:Y:S03]  /*2850*/  HMMA.16816.F32 R52, R8.reuse, R58, R52 ;  /* 0x0000003a0834723c */ /* 0x040fe60000001834 */
[----:B------:R-:W-:Y:S01]  /*2860*/  FMUL.FTZ R34, R60, UR4 ;  /* 0x000000043c227c20 */ /* 0x000fe20008410000 */
[----:B------:R-:W-:Y:S01]  /*2870*/  FMUL.FTZ R35, R61, UR4 ;  /* 0x000000043d237c20 */ /* 0x000fe20008410000 */
[----:B------:R-:W-:Y:S01]  /*2880*/  FMUL.FTZ R18, R62, UR4 ;  /* 0x000000043e127c20 */ /* 0x000fe20008410000 */
[----:B------:R-:W-:Y:S01]  /*2890*/  FMUL.FTZ R4, R63, UR4 ;  /* 0x000000043f047c20 */ /* 0x000fe20008410000 */
[----:B------:R-:W1:Y:S01]  /*28a0*/  MUFU.TANH R30, R30 ;  /* 0x0000001e001e7308 */ /* 0x000e620000002400 */
[C---:B----4-:R-:W-:Y:S03]  /*28b0*/  HMMA.16816.F32 R48, R8.reuse, R12, R48 ;  /* 0x0000000c0830723c */ /* 0x050fe60000001830 */
        /* <DEDUP_REMOVED lines=40> */
[----:B------:R-:W2:Y:S01]  /*2b40*/  LDCU UR4, c[0x0][0x440] ;  /* 0x00008800ff0477ac */ /* 0x000ea20008000800 */
[----:B------:R-:W-:Y:S01]  /*2b50*/  VIADD R5, R98, 0xfffffffe ;  /* 0xfffffffe62057836 */ /* 0x000fe20000000000 */
[----:B------:R-:W-:Y:S03]  /*2b60*/  BSSY.RECONVERGENT B0, `(.L_x_1145) ;  /* 0x000002e000007945 */ /* 0x000fe60003800200 */
[----:B------:R-:W-:-:S04]  /*2b70*/  IMAD.WIDE.U32 R8, R5, R96, RZ ;  /* 0x0000006005087225 */ /* 0x000fc800078e00ff */
[C---:B------:R-:W-:Y:S01]  /*2b80*/  IMAD.SHL.U32 R7, R8.reuse, 0x40, RZ ;  /* 0x0000004008077824 */ /* 0x040fe200078e00ff */
[----:B------:R-:W-:Y:S01]  /*2b90*/  LEA R6, P0, R8, R123, 0x7 ;  /* 0x0000007b08067211 */ /* 0x000fe200078038ff */
[----:B------:R-:W-:-:S03]  /*2ba0*/  IMAD R5, R5, R97, R9 ;  /* 0x0000006105057224 */ /* 0x000fc600078e0209 */
[----:B------:R-:W-:Y:S02]  /*2bb0*/  LEA R2, P3, R96, R7, 0x5 ;  /* 0x0000000760027211 */ /* 0x000fe400078628ff */
[--C-:B------:R-:W-:Y:S02]  /*2bc0*/  LEA.HI.X R7, R8, R122, R5.reuse, 0x7, P0 ;  /* 0x0000007a08077211 */ /* 0x100fe400000f3c05 */
[----:B--2---:R-:W-:Y:S02]  /*2bd0*/  ISETP.GE.AND P2, PT, R119, UR4, PT ;  /* 0x0000000477007c0c */ /* 0x004fe4000bf46270 */
        /* <DEDUP_REMOVED lines=37> */
.L_x_1146:
[----:B------:R4:W-:Y:S02]  /*2e30*/  STS.128 [R125+0x5800], RZ ;  /* 0x005800ff7d007388 */ /* 0x0009e40000000c00 */
.L_x_1147:
[----:B------:R-:W-:Y:S05]  /*2e40*/  BSYNC.RECONVERGENT B0 ;  /* 0x0000000000007941 */ /* 0x000fea0003800200 */
.L_x_1145:
[----:B------:R-:W0:Y:S02]  /*2e50*/  LDGDEPBAR ;  /* 0x00000000000079af */ /* 0x000e240000000000 */
.L_x_1144:
[----:B------:R-:W-:Y:S01]  /*2e60*/  IMAD.SHL.U32 R5, R112, 0x2, RZ ;  /* 0x0000000270057824 */ /* 0x000fe200078e00ff */
[----:B------:R-:W5:Y:S01]  /*2e70*/  LDCU UR4, c[0x0][0x45c] ;  /* 0x00008b80ff0477ac */ /* 0x000f620008000800 */
[----:B------:R-:W-:-:S03]  /*2e80*/  LOP3.LUT R99, R80, 0x120, R3, 0xf8, !PT ;  /* 0x0000012050637812 */ /* 0x000fc600078ef803 */
[----:B------:R-:W-:Y:S02]  /*2e90*/  LOP3.LUT R5, R5, 0x6, RZ, 0xc0, !PT ;  /* 0x0000000605057812 */ /* 0x000fe400078ec0ff */
        /* <DEDUP_REMOVED lines=16> */
[-C--:B------:R-:W-:Y:S01]  /*2fa0*/  ISETP.GE.AND P1, PT, R25, R105.reuse, PT ;  /* 0x000000691900720c */ /* 0x080fe20003f26270 */
[----:B------:R-:W-:Y:S01]  /*2fb0*/  VIADD R11, R0, 0xffffffd9 ;  /* 0xffffffd9000b7836 */ /* 0x000fe20000000000 */
[----:B------:R-:W-:Y:S01]  /*2fc0*/  FSEL R66, R66, -INF , !P3 ;  /* 0xff80000042427808 */ /* 0x000fe20005800000 */
[----:B--23--:R-:W-:Y:S01]  /*2fd0*/  VIADD R9, R0, 0xffffffe0 ;  /* 0xffffffe000097836 */ /* 0x00cfe20000000000 */
[-C--:B------:R-:W-:Y:S01]  /*2fe0*/  ISETP.GE.AND P3, PT, R24, R105.reuse, PT ;  /* 0x000000691800720c */ /* 0x080fe20003f66270 */
[----:B------:R-:W-:Y:S01]  /*2ff0*/  VIADD R7, R0, 0xffffffe1 ;  /* 0xffffffe100077836 */ /* 0x000fe20000000000 */
[----:B------:R-:W-:Y:S01]  /*3000*/  FSEL R16, R16, -INF , !P2 ;  /* 0xff80000010107808 */ /* 0x000fe20005000000 */
[C---:B------:R-:W-:Y:S01]  /*3010*/  VIADD R14, R0.reuse, 0xffffffe8 ;  /* 0xffffffe8000e7836 */ /* 0x040fe20000000000 */
[-C--:B------:R-:W-:Y:S01]  /*3020*/  ISETP.GE.AND P2, PT, R19, R105.reuse, PT ;  /* 0x000000691300720c */ /* 0x080fe20003f46270 */
[----:B------:R-:W-:Y:S01]  /*3030*/  VIADD R13, R0, 0xfffffff0 ;  /* 0xfffffff0000d7836 */ /* 0x000fe20000000000 */
[----:B-1----:R-:W-:Y:S01]  /*3040*/  FSEL R28, R28, -INF , !P1 ;  /* 0xff8000001c1c7808 */ /* 0x002fe20004800000 */
[----:B------:R-:W-:Y:S01]  /*3050*/  VIADD R12, R0, 0xfffffff1 ;  /* 0xfffffff1000c7836 */ /* 0x000fe20000000000 */
[----:B------:R-:W-:Y:S01]  /*3060*/  ISETP.GE.AND P1, PT, R15, R105, PT ;  /* 0x000000690f00720c */ /* 0x000fe20003f26270 */
[----:B------:R-:W-:Y:S01]  /*3070*/  LDSM.16.MT88.4 R60, [R99+0x7000] ;  /* 0x00700000633c783b */ /* 0x000fe20000004200 */
[----:B------:R-:W-:-:S02]  /*3080*/  FSEL R32, R32, -INF , !P3 ;  /* 0xff80000020207808 */ /* 0x000fc40005800000 */
[-C--:B------:R-:W-:Y:S01]  /*3090*/  ISETP.GE.AND P3, PT, R11, R105.reuse, PT ;  /* 0x000000690b00720c */ /* 0x080fe20003f66270 */
[----:B------:R-:W-:Y:S01]  /*30a0*/  LDSM.16.MT88.4 R52, [R86+0x7000] ;  /* 0x007000005634783b */ /* 0x000fe20000004200 */
[----:B------:R-:W-:Y:S01]  /*30b0*/  ISETP.GE.AND P0, PT, R5, R104, PT ;  /* 0x000000680500720c */ /* 0x000fe20003f06270 */
[----:B------:R-:W-:Y:S01]  /*30c0*/  VIADD R5, R0, 0xffffffe9 ;  /* 0xffffffe900057836 */ /* 0x000fe20000000000 */
[----:B------:R-:W-:Y:S01]  /*30d0*/  FSEL R10, R31, -INF , !P2 ;  /* 0xff8000001f0a7808 */ /* 0x000fe20005000000 */
[----:B------:R-:W-:Y:S01]  /*30e0*/  LDSM.16.MT88.4 R40, [R99+0x8000] ;  /* 0x008000006328783b */ /* 0x000fe20000004200 */
[----:B------:R-:W-:Y:S02]  /*30f0*/  ISETP.GE.AND P2, PT, R9, R105, PT ;  /* 0x000000690900720c */ /* 0x000fe40003f46270 */
[----:B------:R-:W-:Y:S02]  /*3100*/  FMNMX3.FTZ R27, R64, R66, R16, !PT ;  /* 0x00000042401b7276 */ /* 0x000fe40007810010 */
[----:B------:R-:W-:-:S02]  /*3110*/  FSEL R8, R34, -INF , !P1 ;  /* 0xff80000022087808 */ /* 0x000fc40004800000 */
[-C--:B------:R-:W-:Y:S02]  /*3120*/  ISETP.GE.AND P1, PT, R7, R105.reuse, PT ;  /* 0x000000690700720c */ /* 0x080fe40003f26270 */
[----:B------:R-:W-:Y:S02]  /*3130*/  FSEL R6, R35, -INF , !P3 ;  /* 0xff80000023067808 */ /* 0x000fe40005800000 */
[----:B------:R-:W-:Y:S02]  /*3140*/  ISETP.GE.AND P3, PT, R14, R105, PT ;  /* 0x000000690e00720c */ /* 0x000fe40003f66270 */
[----:B------:R-:W-:Y:S01]  /*3150*/  ISETP.GE.AND P4, PT, R2, R104, PT ;  /* 0x000000680200720c */ /* 0x000fe20003f86270 */
[C---:B------:R-:W-:Y:S01]  /*3160*/  VIADD R2, R0.reuse, 0xfffffff8 ;  /* 0xfffffff800027836 */ /* 0x040fe20000000000 */
[----:B------:R-:W-:Y:S01]  /*3170*/  FMNMX3.FTZ R27, R27, R28, R32, !PT ;  /* 0x0000001c1b1b7276 */ /* 0x000fe20007810020 */
[----:B------:R-:W-:Y:S01]  /*3180*/  VIADD R0, R0, 0xfffffff9 ;  /* 0xfffffff900007836 */ /* 0x000fe20000000000 */
[----:B------:R-:W-:-:S02]  /*3190*/  FSEL R126, R126, -INF , !P2 ;  /* 0xff8000007e7e7808 */ /* 0x000fc40005000000 */
[-C--:B------:R-:W-:Y:S02]  /*31a0*/  ISETP.GE.AND P2, PT, R5, R105.reuse, PT ;  /* 0x000000690500720c */ /* 0x080fe40003f46270 */
[----:B------:R-:W-:Y:S02]  /*31b0*/  FSEL R130, R130, -INF , !P1 ;  /* 0xff80000082827808 */ /* 0x000fe40004800000 */
[-C--:B------:R-:W-:Y:S02]  /*31c0*/  ISETP.GE.AND P1, PT, R13, R105.reuse, PT ;  /* 0x000000690d00720c */ /* 0x080fe40003f26270 */
[----:B------:R-:W-:Y:S02]  /*31d0*/  FSEL R128, R128, -INF , !P3 ;  /* 0xff80000080807808 */ /* 0x000fe40005800000 */
[----:B------:R-:W-:Y:S02]  /*31e0*/  FMNMX3.FTZ R27, R27, R10, R8, !PT ;  /* 0x0000000a1b1b7276 */ /* 0x000fe40007810008 */
[----:B------:R-:W-:-:S02]  /*31f0*/  ISETP.GE.AND P3, PT, R12, R105, PT ;  /* 0x000000690c00720c */ /* 0x000fc40003f66270 */
[----:B------:R-:W-:Y:S02]  /*3200*/  FSEL R116, R116, -INF , !P2 ;  /* 0xff80000074747808 */ /* 0x000fe40005000000 */
[-C--:B------:R-:W-:Y:S02]  /*3210*/  ISETP.GE.AND P2, PT, R2, R105.reuse, PT ;  /* 0x000000690200720c */ /* 0x080fe40003f46270 */
[----:B------:R-:W-:Y:S02]  /*3220*/  FSEL R110, R110, -INF , !P1 ;  /* 0xff8000006e6e7808 */ /* 0x000fe40004800000 */
[----:B------:R-:W-:Y:S02]  /*3230*/  FMNMX3.FTZ R27, R27, R6, R126, !PT ;  /* 0x000000061b1b7276 */ /* 0x000fe4000781007e */
[----:B------:R-:W-:Y:S02]  /*3240*/  ISETP.GE.AND P1, PT, R0, R105, PT ;  /* 0x000000690000720c */ /* 0x000fe40003f26270 */
[----:B------:R-:W-:-:S02]  /*3250*/  FSEL R108, R108, -INF , !P3 ;  /* 0xff8000006c6c7808 */ /* 0x000fc40005800000 */
[-C--:B------:R-:W-:Y:S02]  /*3260*/  ISETP.GE.AND P3, PT, R26, R104.reuse, PT ;  /* 0x000000681a00720c */ /* 0x080fe40003f66270 */
[----:B------:R-:W-:Y:S02]  /*3270*/  FSEL R106, R106, -INF , !P2 ;  /* 0xff8000006a6a7808 */ /* 0x000fe40005000000 */
[----:B------:R-:W-:Y:S02]  /*3280*/  ISETP.GE.AND P2, PT, R25, R104, PT ;  /* 0x000000681900720c */ /* 0x000fe40003f46270 */
[----:B------:R-:W-:Y:S02]  /*3290*/  FMNMX3.FTZ R27, R27, R130, R128, !PT ;  /* 0x000000821b1b7276 */ /* 0x000fe40007810080 */
[----:B------:R-:W-:Y:S02]  /*32a0*/  FSEL R102, R102, -INF , !P1 ;  /* 0xff80000066667808 */ /* 0x000fe40004800000 */
[----:B------:R-:W-:-:S02]  /*32b0*/  ISETP.GE.AND P1, PT, R24, R104, PT ;  /* 0x000000681800720c */ /* 0x000fc40003f26270 */
[----:B------:R-:W-:Y:S02]  /*32c0*/  FSEL R17, R17, -INF , !P3 ;  /* 0xff80000011117808 */ /* 0x000fe40005800000 */
[----:B------:R-:W-:Y:S02]  /*32d0*/  FSEL R65, R65, -INF , !P0 ;  /* 0xff80000041417808 */ /* 0x000fe40004000000 */
[-C--:B------:R-:W-:Y:S02]  /*32e0*/  ISETP.GE.AND P3, PT, R11, R104.reuse, PT ;  /* 0x000000680b00720c */ /* 0x080fe40003f66270 */
[----:B------:R-:W-:Y:S02]  /*32f0*/  ISETP.GE.AND P0, PT, R19, R104, PT ;  /* 0x000000681300720c */ /* 0x000fe40003f06270 */
[----:B------:R-:W-:Y:S02]  /*3300*/  FSEL R11, R29, -INF , !P2 ;  /* 0xff8000001d0b7808 */ /* 0x000fe40005000000 */
[----:B------:R-:W-:-:S02]  /*3310*/  FMNMX3.FTZ R27, R27, R116, R110, !PT ;  /* 0x000000741b1b7276 */ /* 0x000fc4000781006e */
[-C--:B------:R-:W-:Y:S02]  /*3320*/  ISETP.GE.AND P2, PT, R9, R104.reuse, PT ;  /* 0x000000680900720c */ /* 0x080fe40003f46270 */
[----:B------:R-:W-:Y:S02]  /*3330*/  FSEL R67, R67, -INF , !P4 ;  /* 0xff80000043437808 */ /* 0x000fe40006000000 */
[----:B------:R-:W-:Y:S02]  /*3340*/  FSEL R9, R30, -INF , !P1 ;  /* 0xff8000001e097808 */ /* 0x000fe40004800000 */
[----:B------:R-:W-:Y:S02]  /*3350*/  ISETP.GE.AND P1, PT, R7, R104, PT ;  /* 0x000000680700720c */ /* 0x000fe40003f26270 */
[----:B------:R-:W-:Y:S02]  /*3360*/  FSEL R7, R33, -INF , !P0 ;  /* 0xff80000021077808 */ /* 0x000fe40004000000 */
[----:B------:R-:W-:-:S02]  /*3370*/  FMNMX3.FTZ R27, R27, R108, R106, !PT ;  /* 0x0000006c1b1b7276 */ /* 0x000fc4000781006a */
[-C--:B------:R-:W-:Y:S02]  /*3380*/  ISETP.GE.AND P0, PT, R14, R104.reuse, PT ;  /* 0x000000680e00720c */ /* 0x080fe40003f06270 */
[-C--:B------:R-:W-:Y:S02]  /*3390*/  ISETP.GE.AND P4, PT, R15, R104.reuse, PT ;  /* 0x000000680f00720c */ /* 0x080fe40003f86270 */
[----:B------:R-:W-:Y:S02]  /*33a0*/  FMNMX3.FTZ R14, R65, R67, R17, !PT ;  /* 0x00000043410e7276 */ /* 0x000fe40007810011 */
[----:B------:R-:W-:Y:S02]  /*33b0*/  FMNMX.FTZ R19, R102, R27, !PT ;  /* 0x0000001b66137209 */ /* 0x000fe40007810000 */
[----:B------:R-:W-:Y:S02]  /*33c0*/  FSEL R29, R18, -INF , !P4 ;  /* 0xff800000121d7808 */ /* 0x000fe40006000000 */
[----:B------:R-:W-:Y:S01]  /*33d0*/  FMNMX3.FTZ R14, R14, R11, R9, !PT ;  /* 0x0000000b0e0e7276 */ /* 0x000fe20007810009 */
[----:B------:R-:W1:Y:S01]  /*33e0*/  SHFL.BFLY PT, R24, R19, 0x2, 0x1f ;  /* 0x0c401f0013187f89 */ /* 0x000e6200000e0000 */
        /* <DEDUP_REMOVED lines=19> */
[----:B-1----:R-:W-:Y:S02]  /*3520*/  FMNMX.FTZ R24, R19, R24, !PT ;  /* 0x0000001813187209 */ /* 0x002fe40007810000 */
[----:B------:R-:W-:-:S03]  /*3530*/  FMNMX.FTZ R15, R89, R14, !PT ;  /* 0x0000000e590f7209 */ /* 0x000fc60007810000 */
[----:B------:R-:W1:Y:S04]  /*3540*/  SHFL.BFLY PT, R13, R24, 0x1, 0x1f ;  /* 0x0c201f00180d7f89 */ /* 0x000e6800000e0000 */
[----:B------:R-:W2:Y:S01]  /*3550*/  SHFL.BFLY PT, R4, R15, 0x2, 0x1f ;  /* 0x0c401f000f047f89 */ /* 0x000ea200000e0000 */
[----:B-1----:R-:W-:-:S03]  /*3560*/  FMNMX.FTZ R2, R24, R13, !PT ;  /* 0x0000000d18027209 */ /* 0x002fc60007810000 */
[----:B------:R-:W-:Y:S01]  /*3570*/  LDSM.16.MT88.4 R24, [R99+0x7400] ;  /* 0x007400006318783b */ /* 0x000fe20000004200 */
[----:B--2---:R-:W-:Y:S01]  /*3580*/  FMNMX.FTZ R4, R15, R4, !PT ;  /* 0x000000040f047209 */ /* 0x004fe20007810000 */
[C---:B-----5:R-:W-:Y:S01]  /*3590*/  FMUL.FTZ R101, R2.reuse, UR4 ;  /* 0x0000000402657c20 */ /* 0x060fe20008410000 */
[----:B------:R-:W-:-:S03]  /*35a0*/  FSETP.NEU.FTZ.AND P0, PT, R2, -INF , PT ;  /* 0xff8000000200780b */ /* 0x000fc60003f1d000 */
[----:B------:R-:W1:Y:S01]  /*35b0*/  SHFL.BFLY PT, R13, R4, 0x1, 0x1f ;  /* 0x0c201f00040d7f89 */ /* 0x000e6200000e0000 */
        /* <DEDUP_REMOVED lines=14> */
[----:B------:R-:W-:Y:S01]  /*36a0*/  FFMA.FTZ R133, R102, UR4, -R101 ;  /* 0x0000000466857c23 */ /* 0x000fe20008010865 */
[----:B------:R-:W2:Y:S01]  /*36b0*/  MUFU.EX2 R87, R87 ;  /* 0x0000005700577308 */ /* 0x000ea20000000800 */
[----:B-1----:R-:W-:-:S02]  /*36c0*/  FMNMX.FTZ R0, R4, R13, !PT ;  /* 0x0000000d04007209 */ /* 0x002fc40007810000 */
[----:B------:R-:W-:Y:S02]  /*36d0*/  LDSM.16.MT88.4 R12, [R99+0x6400] ;  /* 0x00640000630c783b */ /* 0x000fe40000004200 */
[C---:B------:R-:W-:Y:S01]  /*36e0*/  FSETP.NEU.FTZ.AND P0, PT, R0.reuse, -INF , PT ;  /* 0xff8000000000780b */ /* 0x040fe20003f1d000 */
[----:B------:R-:W-:Y:S02]  /*36f0*/  FMUL.FTZ R100, R0, UR4 ;  /* 0x0000000400647c20 */ /* 0x000fe40008410000 */
[----:B------:R-:W-:Y:S03]  /*3700*/  MUFU.EX2 R88, R88 ;  /* 0x0000005800587308 */ /* 0x000fe60000000800 */
[----:B------:R-:W-:Y:S02]  /*3710*/  FSEL R100, R100, RZ, P0 ;  /* 0x000000ff64647208 */ /* 0x000fe40000000000 */
[----:B--2---:R-:W-:-:S03]  /*3720*/  F2FP.F16.F32.PACK_AB R48, R87, R90 ;  /* 0x0000005a5730723e */ /* 0x004fc600000000ff */
[----:B------:R-:W1:Y:S01]  /*3730*/  MUFU.EX2 R85, R85 ;  /* 0x0000005500557308 */ /* 0x000e620000000800 */
[--C-:B------:R-:W-:Y:S01]  /*3740*/  FFMA.FTZ R95, R65, UR4, -R100.reuse ;  /* 0x00000004415f7c23 */ /* 0x100fe20008010864 */
[--C-:B------:R-:W-:Y:S01]  /*3750*/  FFMA.FTZ R94, R67, UR4, -R100.reuse ;  /* 0x00000004435e7c23 */ /* 0x100fe20008010864 */
[--C-:B------:R-:W-:Y:S01]  /*3760*/  FFMA.FTZ R93, R17, UR4, -R100.reuse ;  /* 0x00000004115d7c23 */ /* 0x100fe20008010864 */
[--C-:B------:R-:W-:Y:S01]  /*3770*/  FFMA.FTZ R84, R11, UR4, -R100.reuse ;  /* 0x000000040b547c23 */ /* 0x100fe20008010864 */
[--C-:B------:R-:W-:Y:S01]  /*3780*/  FFMA.FTZ R33, R9, UR4, -R100.reuse ;  /* 0x0000000409217c23 */ /* 0x100fe20008010864 */
[--C-:B------:R-:W-:Y:S01]  /*3790*/  FFMA.FTZ R32, R7, UR4, -R100.reuse ;  /* 0x0000000407207c23 */ /* 0x100fe20008010864 */
[----:B------:R-:W2:Y:S01]  /*37a0*/  LDSM.16.MT88.4 R8, [R86+0x6400] ;  /* 0x006400005608783b */ /* 0x000ea20000004200 */
[----:B------:R-:W-:Y:S01]  /*37b0*/  MUFU.EX2 R95, R95 ;  /* 0x0000005f005f7308 */ /* 0x000fe20000000800 */
[--C-:B------:R-:W-:Y:S01]  /*37c0*/  FFMA.FTZ R29, R29, UR4, -R100.reuse ;  /* 0x000000041d1d7c23 */ /* 0x100fe20008010864 */
[--C-:B------:R-:W-:Y:S01]  /*37d0*/  FFMA.FTZ R28, R5, UR4, -R100.reuse ;  /* 0x00000004051c7c23 */ /* 0x100fe20008010864 */
[----:B------:R-:W-:Y:S01]  /*37e0*/  LDSM.16.MT88.4 R16, [R86+0x7400] ;  /* 0x007400005610783b */ /* 0x000fe20000004200 */
[--C-:B------:R-:W-:Y:S01]  /*37f0*/  FFMA.FTZ R107, R107, UR4, -R100.reuse ;  /* 0x000000046b6b7c23 */ /* 0x100fe20008010864 */
[--C-:B------:R-:W-:Y:S01]  /*3800*/  FFMA.FTZ R92, R92, UR4, -R100.reuse ;  /* 0x000000045c5c7c23 */ /* 0x100fe20008010864 */
[--C-:B------:R-:W-:Y:S01]  /*3810*/  FFMA.FTZ R91, R91, UR4, -R100.reuse ;  /* 0x000000045b5b7c23 */ /* 0x100fe20008010864 */
[----:B------:R-:W-:Y:S01]  /*3820*/  FFMA.FTZ R134, R89, UR4, -R100 ;  /* 0x0000000459867c23 */ /* 0x000fe20008010864 */
[----:B------:R-:W3:Y:S01]  /*3830*/  MUFU.EX2 R94, R94 ;  /* 0x0000005e005e7308 */ /* 0x000ee20000000800 */
[----:B-1----:R-:W-:Y:S01]  /*3840*/  F2FP.F16.F32.PACK_AB R50, R85, R88 ;  /* 0x000000585532723e */ /* 0x002fe200000000ff */
[----:B------:R-:W-:-:S04]  /*3850*/  FADD.FTZ R87, R90, R87 ;  /* 0x000000575a577221 */ /* 0x000fc80000010000 */
[----:B------:R-:W-:Y:S02]  /*3860*/  FADD.FTZ R88, R88, R87 ;  /* 0x0000005758587221 */ /* 0x000fe40000010000 */
[----:B------:R-:W-:Y:S02]  /*3870*/  MUFU.EX2 R93, R93 ;  /* 0x0000005d005d7308 */ /* 0x000fe40000000800 */
[----:B------:R-:W-:-:S06]  /*3880*/  FADD.FTZ R88, R85, R88 ;  /* 0x0000005855587221 */ /* 0x000fcc0000010000 */
[----:B------:R-:W1:Y:S01]  /*3890*/  MUFU.EX2 R84, R84 ;  /* 0x0000005400547308 */ /* 0x000e620000000800 */
[----:B---3--:R-:W-:Y:S01]  /*38a0*/  F2FP.F16.F32.PACK_AB R49, R94, R95 ;  /* 0x0000005f5e31723e */ /* 0x008fe200000000ff */
[----:B------:R-:W-:-:S06]  /*38b0*/  FADD.FTZ R94, R95, R94 ;  /* 0x0000005e5f5e7221 */ /* 0x000fcc0000010000 */
[----:B------:R-:W-:Y:S08]  /*38c0*/  MUFU.EX2 R35, R35 ;  /* 0x0000002300237308 */ /* 0x000ff00000000800 */
[----:B------:R-:W3:Y:S01]  /*38d0*/  MUFU.EX2 R34, R34 ;  /* 0x0000002200227308 */ /* 0x000ee20000000800 */
[----:B-1----:R-:W-:Y:S01]  /*38e0*/  F2FP.F16.F32.PACK_AB R51, R84, R93 ;  /* 0x0000005d5433723e */ /* 0x002fe200000000ff */
[----:B------:R-:W-:-:S04]  /*38f0*/  FADD.FTZ R93, R93, R94 ;  /* 0x0000005e5d5d7221 */ /* 0x000fc80000010000 */
[----:B------:R-:W-:Y:S02]  /*3900*/  FADD.FTZ R84, R84, R93 ;  /* 0x0000005d54547221 */ /* 0x000fe40000010000 */
[----:B------:R-:W-:Y:S01]  /*3910*/  MUFU.EX2 R31, R31 ;  /* 0x0000001f001f7308 */ /* 0x000fe20000000800 */
[C---:B------:R-:W-:Y:S07]  /*3920*/  HMMA.16816.F32 R72, R48.reuse, R68, RZ ;  /* 0x000000443048723c */ /* 0x040fee00000018ff */
[----:B------:R-:W1:Y:S01]  /*3930*/  MUFU.EX2 R30, R30 ;  /* 0x0000001e001e7308 */ /* 0x000e620000000800 */
[----:B------:R-:W-:Y:S01]  /*3940*/  HMMA.16816.F32 R68, R48, R70, RZ ;  /* 0x000000463044723c */ /* 0x000fe200000018ff */
[----:B---3--:R-:W-:Y:S01]  /*3950*/  F2FP.F16.F32.PACK_AB R4, R34, R35 ;  /* 0x000000232204723e */ /* 0x008fe200000000ff */
[----:B------:R-:W-:-:S04]  /*3960*/  FADD.FTZ R35, R35, R88 ;  /* 0x0000005823237221 */ /* 0x000fc80000010000 */
[----:B------:R-:W-:Y:S01]  /*3970*/  FADD.FTZ R34, R34, R35 ;  /* 0x0000002322227221 */ /* 0x000fe20000010000 */
[----:B------:R-:W-:Y:S01]  /*3980*/  MUFU.EX2 R33, R33 ;  /* 0x0000002100217308 */ /* 0x000fe20000000800 */
[C---:B------:R-:W-:Y:S07]  /*3990*/  HMMA.16816.F32 R80, R48.reuse, R76, RZ ;  /* 0x0000004c3050723c */ /* 0x040fee00000018ff */
[----:B------:R-:W3:Y:S01]  /*39a0*/  MUFU.EX2 R32, R32 ;  /* 0x0000002000207308 */ /* 0x000ee20000000800 */
[----:B-1----:R-:W-:Y:S01]  /*39b0*/  F2FP.F16.F32.PACK_AB R6, R30, R31 ;  /* 0x0000001f1e06723e */ /* 0x002fe200000000ff */
[C---:B------:R-:W-:Y:S06]  /*39c0*/  HMMA.16816.F32 R76, R48.reuse, R78, RZ ;  /* 0x0000004e304c723c */ /* 0x040fec00000018ff */
[----:B------:R-:W-:Y:S02]  /*39d0*/  MUFU.EX2 R29, R29 ;  /* 0x0000001d001d7308 */ /* 0x000fe40000000800 */
[C---:B------:R-:W-:Y:S06]  /*39e0*/  HMMA.16816.F32 R64, R48.reuse, R60, RZ ;  /* 0x0000003c3040723c */ /* 0x040fec00000018ff */
[----:B------:R-:W1:Y:S01]  /*39f0*/  MUFU.EX2 R28, R28 ;  /* 0x0000001c001c7308 */ /* 0x000e620000000800 */
[----:B---3--:R-:W-:Y:S01]  /*3a00*/  F2FP.F16.F32.PACK_AB R5, R32, R33 ;  /* 0x000000212005723e */ /* 0x008fe200000000ff */
[----:B------:R-:W-:Y:S01]  /*3a10*/  HMMA.16816.F32 R56, R48, R52, RZ ;  /* 0x000000343038723c */ /* 0x000fe200000018ff */
[----:B------:R-:W-:-:S04]  /*3a20*/  FADD.FTZ R33, R33, R84 ;  /* 0x0000005421217221 */ /* 0x000fc80000010000 */
[----:B------:R-:W-:Y:S01]  /*3a30*/  FADD.FTZ R32, R32, R33 ;  /* 0x0000002120207221 */ /* 0x000fe20000010000 */
[----:B------:R-:W-:Y:S02]  /*3a40*/  MUFU.EX2 R126, R126 ;  /* 0x0000007e007e7308 */ /* 0x000fe40000000800 */
[C---:B------:R-:W-:Y:S06]  /*3a50*/  HMMA.16816.F32 R36, R48.reuse, R40, RZ ;  /* 0x000000283024723c */ /* 0x040fec00000018ff */
[----:B------:R-:W3:Y:S01]  /*3a60*/  MUFU.EX2 R109, R109 ;  /* 0x0000006d006d7308 */ /* 0x000ee20000000800 */
[----:B-1----:R-:W-:Y:S01]  /*3a70*/  F2FP.F16.F32.PACK_AB R7, R28, R29 ;  /* 0x0000001d1c07723e */ /* 0x002fe200000000ff */
[----:B------:R-:W-:Y:S06]  /*3a80*/  HMMA.16816.F32 R60, R48, R62, RZ ;  /* 0x0000003e303c723c */ /* 0x000fec00000018ff */
[----:B------:R-:W-:Y:S02]  /*3a90*/  MUFU.EX2 R107, R107 ;  /* 0x0000006b006b7308 */ /* 0x000fe40000000800 */
[C---:B--2---:R-:W-:Y:S06]  /*3aa0*/  HMMA.16816.F32 R72, R4.reuse, R8, R72 ;  /* 0x000000080448723c */ /* 0x044fec0000001848 */
[----:B------:R-:W-:Y:S02]  /*3ab0*/  MUFU.EX2 R110, R110 ;  /* 0x0000006e006e7308 */ /* 0x000fe40000000800 */
[C---:B------:R-:W-:Y:S01]  /*3ac0*/  HMMA.16816.F32 R68, R4.reuse, R10, R68 ;  /* 0x0000000a0444723c */ /* 0x040fe20000001844 */
[----:B------:R-:W1:Y:S05]  /*3ad0*/  LDSM.16.MT88.4 R8, [R86+0x8000] ;  /* 0x008000005608783b */ /* 0x000e6a0000004200 */
[----:B------:R-:W-:Y:S02]  /*3ae0*/  MUFU.EX2 R106, R106 ;  /* 0x0000006a006a7308 */ /* 0x000fe40000000800 */
[C---:B------:R-:W-:Y:S06]  /*3af0*/  HMMA.16816.F32 R80, R4.reuse, R12, R80 ;  /* 0x0000000c0450723c */ /* 0x040fec0000001850 */
[----:B------:R-:W-:Y:S02]  /*3b00*/  MUFU.EX2 R133, R133 ;  /* 0x0000008500857308 */ /* 0x000fe40000000800 */
[----:B------:R-:W-:Y:S01]  /*3b10*/  HMMA.16816.F32 R76, R4, R14, R76 ;  /* 0x0000000e044c723c */ /* 0x000fe2000000184c */
[----:B------:R-:W2:Y:S05]  /*3b20*/  LDSM.16.MT88.4 R12, [R99+0x8400] ;  /* 0x00840000630c783b */ /* 0x000eaa0000004200 */
[----:B------:R-:W-:Y:S02]  /*3b30*/  MUFU.EX2 R92, R92 ;  /* 0x0000005c005c7308 */ /* 0x000fe40000000800 */
[C---:B------:R-:W-:Y:S06]  /*3b40*/  HMMA.16816.F32 R52, R48.reuse, R54, RZ ;  /* 0x000000363034723c */ /* 0x040fec00000018ff */
[----:B------:R-:W-:Y:S02]  /*3b50*/  MUFU.EX2 R91, R91 ;  /* 0x0000005b005b7308 */ /* 0x000fe40000000800 */
[----:B------:R-:W-:Y:S06]  /*3b60*/  HMMA.16816.F32 R40, R48, R42, RZ ;  /* 0x0000002a3028723c */ /* 0x000fec00000018ff */
[----:B------:R-:W-:Y:S02]  /*3b70*/  MUFU.EX2 R134, R134 ;  /* 0x0000008600867308 */ /* 0x000fe40000000800 */
[----:B------:R-:W-:Y:S01]  /*3b80*/  HMMA.16816.F32 R60, R4, R26, R60 ;  /* 0x0000001a043c723c */ /* 0x000fe2000000183c */
[--C-:B------:R-:W-:Y:S01]  /*3b90*/  FFMA.FTZ R26, R116, UR4, -R101.reuse ;  /* 0x00000004741a7c23 */ /* 0x100fe20008010865 */
[----:B------:R-:W-:Y:S01]  /*3ba0*/  FFMA.FTZ R27, R128, UR4, -R101 ;  /* 0x00000004801b7c23 */ /* 0x000fe20008010865 */
[----:B------:R-:W-:Y:S01]  /*3bb0*/  FFMA.FTZ R116, R129, UR4, -R100 ;  /* 0x0000000481747c23 */ /* 0x000fe20008010864 */
[----:B------:R-:W-:-:S03]  /*3bc0*/  IMAD.MOV.U32 R128, RZ, RZ, -0x1 ;  /* 0xffffffffff807424 */ /* 0x000fc600078e00ff */
[----:B------:R-:W-:Y:S01]  /*3bd0*/  MUFU.EX2 R26, R26 ;  /* 0x0000001a001a7308 */ /* 0x000fe20000000800 */
[C---:B-1----:R-:W-:Y:S07]  /*3be0*/  HMMA.16816.F32 R44, R48.reuse, R8, RZ ;  /* 0x00000008302c723c */ /* 0x042fee00000018ff */
[----:B------:R-:W-:Y:S01]  /*3bf0*/  MUFU.EX2 R27, R27 ;  /* 0x0000001b001b7308 */ /* 0x000fe20000000800 */
[----:B------:R-:W-:Y:S01]  /*3c00*/  HMMA.16816.F32 R48, R48, R10, RZ ;  /* 0x0000000a3030723c */ /* 0x000fe200000018ff */
[----:B------:R-:W1:Y:S06]  /*3c10*/  LDSM.16.MT88.4 R8, [R86+0x8400] ;  /* 0x008400005608783b */ /* 0x000e6c0000004200 */
[----:B------:R-:W5:Y:S01]  /*3c20*/  MUFU.EX2 R116, R116 ;  /* 0x0000007400747308 */ /* 0x000f620000000800 */
[C---:B--2---:R-:W-:Y:S08]  /*3c30*/  HMMA.16816.F32 R36, R4.reuse, R12, R36 ;  /* 0x0000000c0424723c */ /* 0x044ff00000001824 */
[C---:B------:R-:W-:Y:S01]  /*3c40*/  HMMA.16816.F32 R40, R4.reuse, R14, R40 ;  /* 0x0000000e0428723c */ /* 0x040fe20000001828 */
[----:B------:R-:W2:Y:S07]  /*3c50*/  LDSM.16.MT88.4 R12, [R99+0x6800] ;  /* 0x00680000630c783b */ /* 0x000eae0000004200 */
[----:B------:R-:W-:Y:S01]  /*3c60*/  HMMA.16816.F32 R64, R4, R24, R64 ;  /* 0x000000180440723c */ /* 0x000fe20000001840 */
[--C-:B------:R-:W-:Y:S01]  /*3c70*/  FFMA.FTZ R25, R117, UR4, -R100.reuse ;  /* 0x0000000475197c23 */ /* 0x100fe20008010864 */
[--C-:B------:R-:W-:Y:S01]  /*3c80*/  FFMA.FTZ R24, R111, UR4, -R100.reuse ;  /* 0x000000046f187c23 */ /* 0x100fe20008010864 */
[----:B------:R-:W-:Y:S01]  /*3c90*/  FFMA.FTZ R111, R108, UR4, -R101 ;  /* 0x000000046c6f7c23 */ /* 0x000fe20008010865 */
[----:B------:R-:W-:-:S03]  /*3ca0*/  FFMA.FTZ R101, R103, UR4, -R100 ;  /* 0x0000000467657c23 */ /* 0x000fc60008010864 */
[----:B------:R-:W-:Y:S01]  /*3cb0*/  MUFU.EX2 R25, R25 ;  /* 0x0000001900197308 */ /* 0x000fe20000000800 */
[C---:B------:R-:W-:Y:S07]  /*3cc0*/  HMMA.16816.F32 R56, R4.reuse, R16, R56 ;  /* 0x000000100438723c */ /* 0x040fee0000001838 */
[----:B------:R-:W4:Y:S01]  /*3cd0*/  MUFU.EX2 R24, R24 ;  /* 0x0000001800187308 */ /* 0x000f220000000800 */
[C---:B------:R-:W-:Y:S01]  /*3ce0*/  HMMA.16816.F32 R52, R4.reuse, R18, R52 ;  /* 0x000000120434723c */ /* 0x040fe20000001834 */
[----:B------:R-:W-:Y:S06]  /*3cf0*/  LDSM.16.MT88.4 R16, [R99+0x6c00] ;  /* 0x006c00006310783b */ /* 0x000fec0000004200 */
[----:B------:R-:W2:Y:S01]  /*3d00*/  MUFU.EX2 R111, R111 ;  /* 0x0000006f006f7308 */ /* 0x000ea20000000800 */
[C---:B-1----:R-:W-:Y:S07]  /*3d10*/  HMMA.16816.F32 R44, R4.reuse, R8, R44 ;  /* 0x00000008042c723c */ /* 0x042fee000000182c */
[----:B------:R-:W1:Y:S01]  /*3d20*/  MUFU.EX2 R101, R101 ;  /* 0x0000006500657308 */ /* 0x000e620000000800 */
[----:B------:R-:W-:Y:S01]  /*3d30*/  HMMA.16816.F32 R48, R4, R10, R48 ;  /* 0x0000000a0430723c */ /* 0x000fe20000001830 */
[----:B------:R-:W1:Y:S01]  /*3d40*/  LDSM.16.MT88.4 R8, [R86+0x6800] ;  /* 0x006800005608783b */ /* 0x000e620000004200 */
[----:B---3--:R-:W-:-:S02]  /*3d50*/  F2FP.F16.F32.PACK_AB R4, R109, R126 ;  /* 0x0000007e6d04723e */ /* 0x008fc400000000ff */
[----:B-----5:R-:W-:Y:S02]  /*3d60*/  F2FP.F16.F32.PACK_AB R5, R107, R116 ;  /* 0x000000746b05723e */ /* 0x020fe400000000ff */
[----:B------:R-:W-:Y:S02]  /*3d70*/  F2FP.F16.F32.PACK_AB R6, R26, R27 ;  /* 0x0000001b1a06723e */ /* 0x000fe400000000ff */
[----:B----4-:R-:W-:-:S07]  /*3d80*/  F2FP.F16.F32.PACK_AB R7, R24, R25 ;  /* 0x000000191807723e */ /* 0x010fce00000000ff */
        /* <DEDUP_REMOVED lines=24> */
[----:B------:R-:W3:Y:S07]  /*3f10*/  LDSM.16.MT88.4 R16, [R86+0x7c00] ;  /* 0x007c00005610783b */ /* 0x000eee0000004200 */
[C---:B--2---:R-:W-:Y:S08]  /*3f20*/  HMMA.16816.F32 R72, R4.reuse, R12, R72 ;  /* 0x0000000c0448723c */ /* 0x044ff00000001848 */
[C---:B------:R-:W-:Y:S01]  /*3f30*/  HMMA.16816.F32 R68, R4.reuse, R14, R68 ;  /* 0x0000000e0444723c */ /* 0x040fe20000001844 */
[----:B------:R-:W2:Y:S07]  /*3f40*/  LDSM.16.MT88.4 R12, [R99+0x8c00] ;  /* 0x008c0000630c783b */ /* 0x000eae0000004200 */
[C---:B-1----:R-:W-:Y:S08]  /*3f50*/  HMMA.16816.F32 R64, R4.reuse, R8, R64 ;  /* 0x000000080440723c */ /* 0x042ff00000001840 */
[C---:B------:R-:W-:Y:S01]  /*3f60*/  HMMA.16816.F32 R60, R4.reuse, R10, R60 ;  /* 0x0000000a043c723c */ /* 0x040fe2000000183c */
[----:B------:R-:W1:Y:S07]  /*3f70*/  LDSM.16.MT88.4 R8, [R86+0x8c00] ;  /* 0x008c00005608783b */ /* 0x000e6e0000004200 */
[----:B---3--:R-:W-:Y:S01]  /*3f80*/  HMMA.16816.F32 R56, R4, R16, R56 ;  /* 0x000000100438723c */ /* 0x008fe20000001838 */
[----:B------:R-:W-:-:S04]  /*3f90*/  FADD.FTZ R17, R29, R32 ;  /* 0x000000201d117221 */ /* 0x000fc80000010000 */
[----:B------:R-:W-:-:S03]  /*3fa0*/  FADD.FTZ R17, R28, R17 ;  /* 0x000000111c117221 */ /* 0x000fc60000010000 */
[C---:B------:R-:W-:Y:S08]  /*3fb0*/  HMMA.16816.F32 R52, R4.reuse, R18, R52 ;  /* 0x000000120434723c */ /* 0x040ff00000001834 */
[----:B--2---:R-:W-:Y:S01]  /*3fc0*/  HMMA.16816.F32 R36, R4, R12, R36 ;  /* 0x0000000c0424723c */ /* 0x004fe20000001824 */
        /* <DEDUP_REMOVED lines=24> */
[----:B------:R-:W-:Y:S01]  /*4150*/  IADD3 R5, PT, PT, R98, -0x2, RZ ;  /* 0xfffffffe62057810 */ /* 0x000fe20007ffe0ff */
[----:B------:R-:W2:Y:S01]  /*4160*/  S2UR UR5, SR_CgaCtaId ;  /* 0x00000000000579c3 */ /* 0x000ea20000008800 */
[----:B------:R-:W-:Y:S01]  /*4170*/  UMOV UR6, 0x400 ;  /* 0x0000040000067882 */ /* 0x000fe20000000000 */
[----:B------:R-:W-:Y:S02]  /*4180*/  IADD3 R107, PT, PT, R113, R22, RZ ;  /* 0x00000016716b7210 */ /* 0x000fe40007ffe0ff */
[----:B------:R-:W-:-:S04]  /*4190*/  IMAD.WIDE.U32 R10, R5, R20, RZ ;  /* 0x00000014050a7225 */ /* 0x000fc800078e00ff */
[----:B------:R-:W-:Y:S01]  /*41a0*/  IMAD R5, R5, R21, R11 ;  /* 0x0000001505057224 */ /* 0x000fe200078e020b */
[----:B------:R-:W-:Y:S01]  /*41b0*/  BAR.SYNC.DEFER_BLOCKING 0x0 ;  /* 0x0000000000007b1d */ /* 0x000fe20000010000 */
[C---:B------:R-:W-:Y:S02]  /*41c0*/  LEA R8, P1, R10.reuse, R121, 0x7 ;  /* 0x000000790a087211 */ /* 0x040fe400078238ff */
[----:B-1----:R-:W-:Y:S02]  /*41d0*/  ISETP.GE.AND P3, PT, R119, UR4, PT ;  /* 0x0000000477007c0c */ /* 0x002fe4000bf66270 */
[----:B------:R-:W-:Y:S02]  /*41e0*/  SHF.L.U32 R7, R10, 0x6, RZ ;  /* 0x000000060a077819 */ /* 0x000fe400000006ff */
[----:B------:R-:W-:Y:S02]  /*41f0*/  ISETP.GE.AND P2, PT, R132, UR4, PT ;  /* 0x0000000484007c0c */ /* 0x000fe4000bf46270 */
[----:B------:R-:W-:-:S02]  /*4200*/  LEA.HI.X R9, R10, R120, R5, 0x7, P1 ;  /* 0x000000780a097211 */ /* 0x000fc400008f3c05 */
[----:B------:R-:W-:Y:S01]  /*4210*/  ISETP.GE.AND P1, PT, R131, UR4, PT ;  /* 0x0000000483007c0c */ /* 0x000fe2000bf26270 */
[----:B------:R-:W1:Y:S01]  /*4220*/  LDCU UR4, c[0x0][0x50c] ;  /* 0x0000a180ff0477ac */ /* 0x000e620008000800 */
[----:B------:R-:W-:Y:S02]  /*4230*/  LEA R6, P0, R20, R7, 0x5 ;  /* 0x0000000714067211 */ /* 0x000fe400078028ff */
[----:B------:R-:W-:Y:S01]  /*4240*/  SHF.L.U64.HI R4, R10, 0x6, R5 ;  /* 0x000000060a047819 */ /* 0x000fe20000010205 */
[----:B--2---:R-:W-:-:S03]  /*4250*/  ULEA UR5, UR5, UR6, 0x18 ;  /* 0x0000000605057291 */ /* 0x004fc6000f8ec0ff */
[----:B------:R-:W-:Y:S02]  /*4260*/  LEA.HI.X R21, R20, R4, R21, 0x5, P0 ;  /* 0x0000000414157211 */ /* 0x000fe400000f2c15 */
[C---:B------:R-:W-:Y:S02]  /*4270*/  LEA R16, P0, R6.reuse, R121, 0x1 ;  /* 0x0000007906107211 */ /* 0x040fe400078008ff */
[----:B------:R-:W-:Y:S01]  /*4280*/  LEA R109, R23, UR5, 0x1 ;  /* 0x00000005176d7c11 */ /* 0x000fe2000f8e08ff */
[----:B------:R-:W-:Y:S01]  /*4290*/  @!PT LDS RZ, [RZ] ;  /* 0x00000000fffff984 */ /* 0x000fe20000000800 */
[----:B------:R-:W-:Y:S01]  /*42a0*/  @!PT LDS RZ, [RZ] ;  /* 0x00000000fffff984 */ /* 0x000fe20000000800 */
[----:B------:R-:W-:Y:S01]  /*42b0*/  @!PT LDS RZ, [RZ] ;  /* 0x00000000fffff984 */ /* 0x000fe20000000800 */
[----:B------:R-:W-:Y:S01]  /*42c0*/  @!P3 LDGSTS.E.BYPASS.LTC128B.128 [R125+0x6000], desc[UR14][R8.64] ;  /* 0x06000000087dbfae */ /* 0x000fe2000b981a0e */
[----:B------:R-:W-:Y:S02]  /*42d0*/  LEA.HI.X R17, R6, R120, R21, 0x1, P0 ;  /* 0x0000007806117211 */ /* 0x000fe400000f0c15 */
[----:B------:R-:W-:Y:S01]  /*42e0*/  IADD3 R106, PT, PT, R109, R22, RZ ;  /* 0x000000166d6a7210 */ /* 0x000fe20007ffe0ff */
[----:B------:R-:W-:Y:S01]  /*42f0*/  @P3 STS.128 [R125+0x6000], RZ ;  /* 0x006000ff7d003388 */ /* 0x000fe20000000c00 */
[----:B------:R-:W-:-:S03]  /*4300*/  ISETP.GE.U32.AND P0, PT, R98, 0x3, PT ;  /* 0x000000036200780c */ /* 0x000fc60003f06070 */
        /* <DEDUP_REMOVED lines=29> */
[----:B------:R-:W5:Y:S04]  /*44e0*/  LDSM.16.M88.4 R92, [R109+0x3c00] ;  /* 0x003c00006d5c783b */ /* 0x000f680000000200 */
[----:B------:R-:W-:Y:S04]  /*44f0*/  LDSM.16.M88.4 R84, [R107] ;  /* 0x000000006b54783b */ /* 0x000fe80000000200 */
[----:B------:R-:W1:Y:S04]  /*4500*/  LDSM.16.M88.4 R88, [R106+0x3400] ;  /* 0x003400006a58783b */ /* 0x000e680000000200 */
[----:B------:R-:W1:Y:S04]  /*4510*/  LDSM.16.M88.4 R100, [R106+0x3000] ;  /* 0x003000006a64783b */ /* 0x000e680000000200 */
[----:B------:R-:W0:Y:S01]  /*4520*/  LDGDEPBAR ;  /* 0x00000000000079af */ /* 0x000e220000000000 */
[C---:B---3--:R-:W-:Y:S08]  /*4530*/  HMMA.16816.F32 R24, R4.reuse, R20, RZ ;  /* 0x000000140418723c */ /* 0x048ff000000018ff */
[C---:B------:R-:W-:Y:S08]  /*4540*/  HMMA.16816.F32 R20, R4.reuse, R22, RZ ;  /* 0x000000160414723c */ /* 0x040ff000000018ff */
[C---:B----4-:R-:W-:Y:S08]  /*4550*/  HMMA.16816.F32 R32, R4.reuse, R28, RZ ;  /* 0x0000001c0420723c */ /* 0x050ff000000018ff */
[C---:B--2---:R-:W-:Y:S08]  /*4560*/  HMMA.16816.F32 R16, R4.reuse, R12, RZ ;  /* 0x0000000c0410723c */ /* 0x044ff000000018ff */
[C---:B------:R-:W-:Y:S08]  /*4570*/  HMMA.16816.F32 R28, R4.reuse, R30, RZ ;  /* 0x0000001e041c723c */ /* 0x040ff000000018ff */
[C---:B------:R-:W-:Y:S08]  /*4580*/  HMMA.16816.F32 R12, R4.reuse, R14, RZ ;  /* 0x0000000e040c723c */ /* 0x040ff000000018ff */
[C---:B-----5:R-:W-:Y:S08]  /*4590*/  HMMA.16816.F32 R8, R4.reuse, R92, RZ ;  /* 0x0000005c0408723c */ /* 0x060ff000000018ff */
[----:B------:R-:W-:Y:S01]  /*45a0*/  HMMA.16816.F32 R4, R4, R94, RZ ;  /* 0x0000005e0404723c */ /* 0x000fe200000018ff */
[----:B------:R-:W2:Y:S07]  /*45b0*/  LDSM.16.M88.4 R92, [R106+0x3800] ;  /* 0x003800006a5c783b */ /* 0x000eae0000000200 */
[C---:B-1----:R-:W-:Y:S08]  /*45c0*/  HMMA.16816.F32 R24, R84.reuse, R88, R24 ;  /* 0x000000585418723c */ /* 0x042ff00000001818 */
[C---:B------:R-:W-:Y:S01]  /*45d0*/  HMMA.16816.F32 R20, R84.reuse, R90, R20 ;  /* 0x0000005a5414723c */ /* 0x040fe20000001814 */
[----:B------:R-:W1:Y:S07]  /*45e0*/  LDSM.16.M88.4 R88, [R106+0x3c00] ;  /* 0x003c00006a58783b */ /* 0x000e6e0000000200 */
[C---:B------:R-:W-:Y:S08]  /*45f0*/  HMMA.16816.F32 R32, R84.reuse, R100, R32 ;  /* 0x000000645420723c */ /* 0x040ff00000001820 */
[C---:B------:R-:W-:Y:S08]  /*4600*/  HMMA.16816.F32 R28, R84.reuse, R102, R28 ;  /* 0x00000066541c723c */ /* 0x040ff0000000181c */
[C---:B--2---:R-:W-:Y:S08]  /*4610*/  HMMA.16816.F32 R16, R84.reuse, R92, R16 ;  /* 0x0000005c5410723c */ /* 0x044ff00000001810 */
        /* <DEDUP_REMOVED lines=48> */
[C---:B--2---:R-:W-:Y:S03]  /*4920*/  HMMA.16816.F32 R28, R92.reuse, R90, R28 ;  /* 0x0000005a5c1c723c */ /* 0x044fe6000000181c */
        /* <DEDUP_REMOVED lines=10> */
[----:B------:R-:W3:Y:S04]  /*49d0*/  MUFU.TANH R140, R25 ;  /* 0x00000019008c7308 */ /* 0x000ee80000002400 */
[----:B------:R-:W-:Y:S01]  /*49e0*/  FMUL.FTZ R28, R28, UR4 ;  /* 0x000000041c1c7c20 */ /* 0x000fe20008410000 */
[----:B------:R-:W-:Y:S01]  /*49f0*/  FMUL.FTZ R89, R29, UR4 ;  /* 0x000000041d597c20 */ /* 0x000fe20008410000 */
[----:B------:R-:W-:-:S02]  /*4a00*/  FMUL.FTZ R90, R30, UR4 ;  /* 0x000000041e5a7c20 */ /* 0x000fc40008410000 */
[----:B------:R4:W2:Y:S04]  /*4a10*/  MUFU.TANH R88, R28 ;  /* 0x0000001c00587308 */ /* 0x0008a80000002400 */
[----:B------:R-:W-:Y:S01]  /*4a20*/  FMUL.FTZ R32, R32, UR4 ;  /* 0x0000000420207c20 */ /* 0x000fe20008410000 */
[----:B------:R-:W-:Y:S01]  /*4a30*/  FMUL.FTZ R33, R33, UR4 ;  /* 0x0000000421217c20 */ /* 0x000fe20008410000 */
[----:B------:R-:W-:Y:S01]  /*4a40*/  FMUL.FTZ R34, R34, UR4 ;  /* 0x0000000422227c20 */ /* 0x000fe20008410000 */
[----:B------:R-:W-:Y:S01]  /*4a50*/  FMUL.FTZ R35, R35, UR4 ;  /* 0x0000000423237c20 */ /* 0x000fe20008410000 */
[----:B------:R-:W2:Y:S01]  /*4a60*/  MUFU.TANH R89, R89 ;  /* 0x0000005900597308 */ /* 0x000ea20000002400 */
[----:B-1----:R-:W-:Y:S01]  /*4a70*/  HMMA.16816.F32 R16, R92, R84, R16 ;  /* 0x000000545c10723c */ /* 0x002fe20000001810 */
[----:B------:R-:W-:-:S06]  /*4a80*/  FMUL.FTZ R84, R31, UR4 ;  /* 0x000000041f547c20 */ /* 0x000fcc0008410000 */
[----:B------:R-:W1:Y:S01]  /*4a90*/  MUFU.TANH R32, R32 ;  /* 0x0000002000207308 */ /* 0x000e620000002400 */
[----:B----4-:R-:W4:Y:S01]  /*4aa0*/  LDSM.16.M88.4 R28, [R106+0x5c00] ;  /* 0x005c00006a1c783b */ /* 0x010f220000000200 */
[----:B------:R-:W-:-:S04]  /*4ab0*/  DEPBAR.LE SB0, 0x0 ;  /* 0x000080000000791a */ /* 0x000fc80000000000 */
[----:B------:R-:W-:Y:S02]  /*4ac0*/  HMMA.16816.F32 R12, R92, R86, R12 ;  /* 0x000000565c0c723c */ /* 0x000fe4000000180c */
[----:B------:R-:W1:Y:S04]  /*4ad0*/  MUFU.TANH R33, R33 ;  /* 0x0000002100217308 */ /* 0x000e680000002400 */
[----:B------:R-:W-:Y:S01]  /*4ae0*/  FMUL.FTZ R136, R16, UR4 ;  /* 0x0000000410887c20 */ /* 0x000fe20008410000 */
[----:B------:R-:W-:Y:S01]  /*4af0*/  FMUL.FTZ R130, R17, UR4 ;  /* 0x0000000411827c20 */ /* 0x000fe20008410000 */
[----:B------:R-:W-:Y:S01]  /*4b00*/  SHF.L.U32 R16, R112, 0x1, RZ ;  /* 0x0000000170107819 */ /* 0x000fe200000006ff */
[----:B------:R-:W-:Y:S01]  /*4b10*/  FMUL.FTZ R18, R18, UR4 ;  /* 0x0000000412127c20 */ /* 0x000fe20008410000 */
[----:B------:R-:W1:Y:S01]  /*4b20*/  MUFU.TANH R34, R34 ;  /* 0x0000002200227308 */ /* 0x000e620000002400 */
[----:B------:R-:W-:Y:S01]  /*4b30*/  FMUL.FTZ R137, R19, UR4 ;  /* 0x0000000413897c20 */ /* 0x000fe20008410000 */
[----:B------:R-:W-:-:S04]  /*4b40*/  LOP3.LUT R17, R16, 0x6, RZ, 0xc0, !PT ;  /* 0x0000000610117812 */ /* 0x000fc800078ec0ff */
[----:B------:R-:W-:Y:S02]  /*4b50*/  LEA R16, R98, R17, 0x6 ;  /* 0x0000001162107211 */ /* 0x000fe400078e30ff */
[----:B------:R-:W1:Y:S02]  /*4b60*/  MUFU.TANH R35, R35 ;  /* 0x0000002300237308 */ /* 0x000e640000002400 */
[----:B------:R-:W-:-:S04]  /*4b70*/  IADD3 R17, PT, PT, R16, -0x80, RZ ;  /* 0xffffff8010117810 */ /* 0x000fc80007ffe0ff */
[C---:B------:R-:W-:Y:S02]  /*4b80*/  ISETP.GE.AND P5, PT, R17.reuse, R105, PT ;  /* 0x000000691100720c */ /* 0x040fe40003fa6270 */
[----:B------:R-:W1:Y:S01]  /*4b90*/  MUFU.TANH R90, R90 ;  /* 0x0000005a005a7308 */ /* 0x000e620000002400 */
[----:B------:R-:W-:Y:S02]  /*4ba0*/  ISETP.GE.AND P4, PT, R17, R104, PT ;  /* 0x000000681100720c */ /* 0x000fe40003f86270 */
[----:B------:R-:W-:-:S05]  /*4bb0*/  IADD3 R17, PT, PT, R16, -0x7f, RZ ;  /* 0xffffff8110117810 */ /* 0x000fca0007ffe0ff */
[----:B------:R-:W1:Y:S01]  /*4bc0*/  MUFU.TANH R84, R84 ;  /* 0x0000005400547308 */ /* 0x000e620000002400 */
[C---:B----4-:R-:W-:Y:S07]  /*4bd0*/  HMMA.16816.F32 R8, R92.reuse, R28, R8 ;  /* 0x0000001c5c08723c */ /* 0x050fee0000001808 */
[----:B------:R4:W1:Y:S01]  /*4be0*/  MUFU.TANH R111, R26 ;  /* 0x0000001a006f7308 */ /* 0x0008620000002400 */
[----:B------:R-:W-:Y:S07]  /*4bf0*/  HMMA.16816.F32 R4, R92, R30, R4 ;  /* 0x0000001e5c04723c */ /* 0x000fee0000001804 */
[----:B------:R4:W1:Y:S08]  /*4c00*/  MUFU.TANH R143, R27 ;  /* 0x0000001b008f7308 */ /* 0x0008700000002400 */
[----:B------:R4:W1:Y:S08]  /*4c10*/  MUFU.TANH R126, R20 ;  /* 0x00000014007e7308 */ /* 0x0008700000002400 */
[----:B------:R4:W1:Y:S08]  /*4c20*/  MUFU.TANH R116, R21 ;  /* 0x0000001500747308 */ /* 0x0008700000002400 */
[----:B------:R4:W1:Y:S08]  /*4c30*/  MUFU.TANH R117, R22 ;  /* 0x0000001600757308 */ /* 0x0008700000002400 */
[----:B------:R4:W1:Y:S08]  /*4c40*/  MUFU.TANH R141, R23 ;  /* 0x00000017008d7308 */ /* 0x0008700000002400 */
[----:B------:R-:W1:Y:S08]  /*4c50*/  MUFU.TANH R136, R136 ;  /* 0x0000008800887308 */ /* 0x000e700000002400 */
[----:B------:R-:W1:Y:S08]  /*4c60*/  MUFU.TANH R130, R130 ;  /* 0x0000008200827308 */ /* 0x000e700000002400 */
[----:B------:R4:W1:Y:S01]  /*4c70*/  MUFU.TANH R139, R18 ;  /* 0x00000012008b7308 */ /* 0x0008620000002400 */
[----:B------:R-:W-:Y:S06]  /*4c80*/  BAR.SYNC.DEFER_BLOCKING 0x0 ;  /* 0x0000000000007b1d */ /* 0x000fec0000010000 */
[----:B--23--:R-:W-:Y:S05]  /*4c90*/  @!P0 BRA `(.L_x_1149) ;  /* 0x0000000000d88947 */ /* 0x00cfea0003800000 */
[----:B----4-:R-:W-:-:S04]  /*4ca0*/  VIADD R21, R98, 0xfffffffd ;  /* 0xfffffffd62157836 */ /* 0x010fc80000000000 */
        /* <DEDUP_REMOVED lines=21> */
[----:B------:R-:W-:Y:S02]  /*4e00*/  @!P3 LEA.HI.X R19, R96, R20, R97, 0x5, P0 ;  /* 0x000000146013b211 */ /* 0x000fe400000f2c61 */
        /* <DEDUP_REMOVED lines=12> */
[----:B------:R-:W-:Y:S02]  /*4ed0*/  @!P2 LEA.HI.X R19, R96, R20, R97, 0x5, P0 ;  /* 0x000000146013a211 */ /* 0x000fe400000f2c61 */
        /* <DEDUP_REMOVED lines=18> */
.L_x_1149:
[----:B------:R-:W-:Y:S01]  /*5000*/  FMUL.FTZ R128, R12, UR4 ;  /* 0x000000040c807c20 */ /* 0x000fe20008410000 */
[----:B------:R-:W-:Y:S01]  /*5010*/  IADD3 R12, PT, PT, R16, -0x77, RZ ;  /* 0xffffff89100c7810 */ /* 0x000fe20007ffe0ff */
[----:B------:R-:W-:Y:S01]  /*5020*/  FMUL.FTZ R138, R13, UR4 ;  /* 0x000000040d8a7c20 */ /* 0x000fe20008410000 */
[CC--:B------:R-:W-:Y:S01]  /*5030*/  ISETP.GE.AND P3, PT, R17.reuse, R105.reuse, PT ;  /* 0x000000691100720c */ /* 0x0c0fe20003f66270 */
[----:B------:R-:W-:Y:S01]  /*5040*/  FMUL.FTZ R135, R14, UR4 ;  /* 0x000000040e877c20 */ /* 0x000fe20008410000 */
[-C--:B------:R-:W-:Y:S01]  /*5050*/  ISETP.GE.AND P1, PT, R17, R104.reuse, PT ;  /* 0x000000681100720c */ /* 0x080fe20003f26270 */
[----:B------:R-:W-:Y:S01]  /*5060*/  FMUL.FTZ R106, R8, UR4 ;  /* 0x00000004086a7c20 */ /* 0x000fe20008410000 */
[C---:B--2-4-:R-:W-:Y:S01]  /*5070*/  IADD3 R18, PT, PT, R16.reuse, -0x78, RZ ;  /* 0xffffff8810127810 */ /* 0x054fe20007ffe0ff */
[----:B------:R-:W2:Y:S01]  /*5080*/  MUFU.TANH R128, R128 ;  /* 0x0000008000807308 */ /* 0x000ea20000002400 */
[----:B------:R-:W-:Y:S01]  /*5090*/  IADD3 R17, PT, PT, R16, -0x70, RZ ;  /* 0xffffff9010117810 */ /* 0x000fe20007ffe0ff */
[----:B------:R-:W-:Y:S01]  /*50a0*/  FMUL.FTZ R129, R15, UR4 ;  /* 0x000000040f817c20 */ /* 0x000fe20008410000 */
[----:B-1----:R-:W-:Y:S01]  /*50b0*/  FSEL R32, R32, -INF , !P5 ;  /* 0xff80000020207808 */ /* 0x002fe20006800000 */
[----:B------:R-:W-:Y:S01]  /*50c0*/  FMUL.FTZ R102, R9, UR4 ;  /* 0x0000000409667c20 */ /* 0x000fe20008410000 */
[----:B------:R-:W-:Y:S01]  /*50d0*/  FSEL R13, R34, -INF , !P4 ;  /* 0xff800000220d7808 */ /* 0x000fe20006000000 */
[----:B------:R-:W-:Y:S01]  /*50e0*/  FMUL.FTZ R108, R4, UR4 ;  /* 0x00000004046c7c20 */ /* 0x000fe20008410000 */
[CC--:B------:R-:W-:Y:S01]  /*50f0*/  ISETP.GE.AND P5, PT, R12.reuse, R105.reuse, PT ;  /* 0x000000690c00720c */ /* 0x0c0fe20003fa6270 */
[----:B------:R-:W1:Y:S01]  /*5100*/  MUFU.TANH R138, R138 ;  /* 0x0000008a008a7308 */ /* 0x000e620000002400 */
[-C--:B------:R-:W-:Y:S01]  /*5110*/  ISETP.GE.AND P4, PT, R12, R104.reuse, PT ;  /* 0x000000680c00720c */ /* 0x080fe20003f86270 */
[----:B------:R-:W-:Y:S01]  /*5120*/  FMUL.FTZ R100, R5, UR4 ;  /* 0x0000000405647c20 */ /* 0x000fe20008410000 */
[----:B------:R-:W-:Y:S01]  /*5130*/  FSEL R12, R33, -INF , !P3 ;  /* 0xff800000210c7808 */ /* 0x000fe20005800000 */
[----:B------:R-:W-:Y:S01]  /*5140*/  FMUL.FTZ R10, R10, UR4 ;  /* 0x000000040a0a7c20 */ /* 0x000fe20008410000 */
[----:B------:R-:W-:Y:S01]  /*5150*/  FSEL R35, R35, -INF , !P1 ;  /* 0xff80000023237808 */ /* 0x000fe20004800000 */
[----:B------:R-:W-:Y:S01]  /*5160*/  FMUL.FTZ R11, R11, UR4 ;  /* 0x000000040b0b7c20 */ /* 0x000fe20008410000 */
[CC--:B------:R-:W-:Y:S01]  /*5170*/  ISETP.GE.AND P2, PT, R18.reuse, R105.reuse, PT ;  /* 0x000000691200720c */ /* 0x0c0fe20003f46270 */
[----:B------:R-:W3:Y:S01]  /*5180*/  MUFU.TANH R106, R106 ;  /* 0x0000006a006a7308 */ /* 0x000ee20000002400 */
[-C--:B------:R-:W-:Y:S01]  /*5190*/  ISETP.GE.AND P0, PT, R18, R104.reuse, PT ;  /* 0x000000681200720c */ /* 0x080fe20003f06270 */
[----:B------:R-:W-:Y:S01]  /*51a0*/  FMUL.FTZ R97, R6, UR4 ;  /* 0x0000000406617c20 */ /* 0x000fe20008410000 */
[----:B------:R-:W-:Y:S01]  /*51b0*/  ISETP.GE.AND P3, PT, R17, R105, PT ;  /* 0x000000691100720c */ /* 0x000fe20003f66270 */
[----:B------:R-:W-:Y:S01]  /*51c0*/  FMUL.FTZ R7, R7, UR4 ;  /* 0x0000000407077c20 */ /* 0x000fe20008410000 */
[----:B------:R-:W-:Y:S01]  /*51d0*/  ISETP.GE.AND P1, PT, R17, R104, PT ;  /* 0x000000681100720c */ /* 0x000fe20003f26270 */
[----:B------:R-:W4:Y:S01]  /*51e0*/  LDCU UR4, c[0x0][0x45c] ;  /* 0x00008b80ff0477ac */ /* 0x000f220008000800 */
[C---:B------:R-:W-:Y:S01]  /*51f0*/  IADD3 R17, PT, PT, R16.reuse, -0x6f, RZ ;  /* 0xffffff9110117810 */ /* 0x040fe20007ffe0ff */
[----:B------:R-:W5:Y:S01]  /*5200*/  MUFU.TANH R102, R102 ;  /* 0x0000006600667308 */ /* 0x000f620000002400 */
[----:B------:R-:W-:Y:S01]  /*5210*/  IADD3 R18, PT, PT, R16, -0x68, RZ ;  /* 0xffffff9810127810 */ /* 0x000fe20007ffe0ff */
[----:B------:R-:W-:Y:S01]  /*5220*/  LDSM.16.MT88.4 R28, [R99+0x7000] ;  /* 0x00700000631c783b */ /* 0x000fe20000004200 */
[----:B------:R-:W-:-:S02]  /*5230*/  FSEL R88, R88, -INF , !P2 ;  /* 0xff80000058587808 */ /* 0x000fc40005000000 */
[----:B------:R-:W-:Y:S02]  /*5240*/  FSEL R19, R90, -INF , !P0 ;  /* 0xff8000005a137808 */ /* 0x000fe40004000000 */
[CC--:B------:R-:W-:Y:S01]  /*5250*/  ISETP.GE.AND P2, PT, R17.reuse, R105.reuse, PT ;  /* 0x000000691100720c */ /* 0x0c0fe20003f46270 */
[----:B------:R-:W4:Y:S01]  /*5260*/  MUFU.TANH R108, R108 ;  /* 0x0000006c006c7308 */ /* 0x000f220000002400 */
[-C--:B------:R-:W-:Y:S02]  /*5270*/  ISETP.GE.AND P0, PT, R17, R104.reuse, PT ;  /* 0x000000681100720c */ /* 0x080fe40003f06270 */
[----:B------:R-:W-:Y:S02]  /*5280*/  FSEL R14, R89, -INF , !P5 ;  /* 0xff800000590e7808 */ /* 0x000fe40006800000 */
[----:B------:R-:W-:Y:S02]  /*5290*/  FSEL R17, R84, -INF , !P4 ;  /* 0xff80000054117808 */ /* 0x000fe40006000000 */
[C---:B------:R-:W-:Y:S01]  /*52a0*/  ISETP.GE.AND P5, PT, R18.reuse, R105, PT ;  /* 0x000000691200720c */ /* 0x040fe20003fa6270 */
[----:B------:R-:W4:Y:S01]  /*52b0*/  MUFU.TANH R137, R137 ;  /* 0x0000008900897308 */ /* 0x000f220000002400 */
[----:B------:R-:W-:-:S02]  /*52c0*/  ISETP.GE.AND P4, PT, R18, R104, PT ;  /* 0x000000681200720c */ /* 0x000fc40003f86270 */
[----:B------:R-:W-:Y:S02]  /*52d0*/  IADD3 R18, PT, PT, R16, -0x67, RZ ;  /* 0xffffff9910127810 */ /* 0x000fe40007ffe0ff */
[----:B------:R-:W-:Y:S02]  /*52e0*/  FSEL R110, R110, -INF , !P3 ;  /* 0xff8000006e6e7808 */ /* 0x000fe40005800000 */
[----:B------:R-:W-:Y:S01]  /*52f0*/  FSEL R111, R111, -INF , !P1 ;  /* 0xff8000006f6f7808 */ /* 0x000fe20004800000 */
[----:B------:R-:W4:Y:S01]  /*5300*/  MUFU.TANH R100, R100 ;  /* 0x0000006400647308 */ /* 0x000f220000002400 */
[C---:B------:R-:W-:Y:S02]  /*5310*/  ISETP.GE.AND P3, PT, R18.reuse, R105, PT ;  /* 0x000000691200720c */ /* 0x040fe40003f66270 */
[----:B------:R-:W-:Y:S02]  /*5320*/  ISETP.GE.AND P1, PT, R18, R104, PT ;  /* 0x000000681200720c */ /* 0x000fe40003f26270 */
[----:B------:R-:W-:-:S02]  /*5330*/  IADD3 R15, PT, PT, R16, -0x60, RZ ;  /* 0xffffffa0100f7810 */ /* 0x000fc40007ffe0ff */
[----:B------:R-:W-:Y:S01]  /*5340*/  IADD3 R8, PT, PT, R16, -0x58, RZ ;  /* 0xffffffa810087810 */ /* 0x000fe20007ffe0ff */
[----:B------:R-:W4:Y:S01]  /*5350*/  MUFU.TANH R135, R135 ;  /* 0x0000008700877308 */ /* 0x000f220000002400 */
[----:B------:R-:W-:Y:S02]  /*5360*/  FSEL R140, R140, -INF , !P2 ;  /* 0xff8000008c8c7808 */ /* 0x000fe40005000000 */
[----:B------:R-:W-:Y:S02]  /*5370*/  FSEL R116, R116, -INF , !P3 ;  /* 0xff80000074747808 */ /* 0x000fe40005800000 */
[----:B------:R-:W-:Y:S02]  /*5380*/  FSEL R141, R141, -INF , !P1 ;  /* 0xff8000008d8d7808 */ /* 0x000fe40004800000 */
[-C--:B------:R-:W-:Y:S01]  /*5390*/  ISETP.GE.AND P2, PT, R15, R105.reuse, PT ;  /* 0x000000690f00720c */ /* 0x080fe20003f46270 */
[----:B------:R-:W4:Y:S01]  /*53a0*/  MUFU.TANH R129, R129 ;  /* 0x0000008100817308 */ /* 0x000f220000002400 */
[----:B------:R-:W-:-:S02]  /*53b0*/  ISETP.GE.AND P3, PT, R8, R105, PT ;  /* 0x000000690800720c */ /* 0x000fc40003f66270 */
[----:B------:R-:W-:Y:S02]  /*53c0*/  ISETP.GE.AND P1, PT, R8, R104, PT ;  /* 0x000000680800720c */ /* 0x000fe40003f26270 */
[C---:B------:R-:W-:Y:S02]  /*53d0*/  IADD3 R8, PT, PT, R16.reuse, -0x57, RZ ;  /* 0xffffffa910087810 */ /* 0x040fe40007ffe0ff */
[----:B------:R-:W-:Y:S01]  /*53e0*/  IADD3 R9, PT, PT, R16, -0x5f, RZ ;  /* 0xffffffa110097810 */ /* 0x000fe20007ffe0ff */
[----:B------:R-:W4:Y:S01]  /*53f0*/  MUFU.TANH R103, R10 ;  /* 0x0000000a00677308 */ /* 0x000f220000002400 */
[----:B------:R-:W-:Y:S02]  /*5400*/  FSEL R136, R136, -INF , !P2 ;  /* 0xff80000088887808 */ /* 0x000fe40005000000 */
[----:B------:R-:W-:Y:S02]  /*5410*/  ISETP.GE.AND P2, PT, R8, R105, PT ;  /* 0x000000690800720c */ /* 0x000fe40003f46270 */
[----:B------:R-:W-:-:S02]  /*5420*/  FSEL R126, R126, -INF , !P5 ;  /* 0xff8000007e7e7808 */ /* 0x000fc40006800000 */
[----:B------:R-:W-:Y:S01]  /*5430*/  FSEL R117, R117, -INF , !P4 ;  /* 0xff80000075757808 */ /* 0x000fe20006000000 */
[----:B------:R-:W4:Y:S01]  /*5440*/  MUFU.TANH R101, R11 ;  /* 0x0000000b00657308 */ /* 0x000f220000002400 */
[----:B------:R-:W-:Y:S02]  /*5450*/  IADD3 R4, PT, PT, R16, -0x50, RZ ;  /* 0xffffffb010047810 */ /* 0x000fe40007ffe0ff */
[C---:B------:R-:W-:Y:S02]  /*5460*/  ISETP.GE.AND P5, PT, R9.reuse, R105, PT ;  /* 0x000000690900720c */ /* 0x040fe40003fa6270 */
[----:B------:R-:W-:Y:S02]  /*5470*/  ISETP.GE.AND P4, PT, R9, R104, PT ;  /* 0x000000680900720c */ /* 0x000fe40003f86270 */
[----:B------:R-:W-:Y:S01]  /*5480*/  FMNMX3.FTZ R9, R2, R32, R12, !PT ;  /* 0x0000002002097276 */ /* 0x000fe2000781000c */
[----:B------:R-:W4:Y:S01]  /*5490*/  MUFU.TANH R97, R97 ;  /* 0x0000006100617308 */ /* 0x000f220000002400 */
[----:B--2---:R-:W-:-:S02]  /*54a0*/  FSEL R128, R128, -INF , !P3 ;  /* 0xff80000080807808 */ /* 0x004fc40005800000 */
[----:B-1----:R-:W-:Y:S02]  /*54b0*/  FSEL R138, R138, -INF , !P2 ;  /* 0xff8000008a8a7808 */ /* 0x002fe40005000000 */
[C---:B------:R-:W-:Y:S02]  /*54c0*/  ISETP.GE.AND P3, PT, R4.reuse, R105, PT ;  /* 0x000000690400720c */ /* 0x040fe40003f66270 */
[----:B------:R-:W-:Y:S01]  /*54d0*/  ISETP.GE.AND P2, PT, R4, R104, PT ;  /* 0x000000680400720c */ /* 0x000fe20003f46270 */
[----:B------:R-:W1:Y:S01]  /*54e0*/  MUFU.TANH R95, R7 ;  /* 0x00000007005f7308 */ /* 0x000e620000002400 */
[----:B------:R-:W-:Y:S02]  /*54f0*/  IADD3 R4, PT, PT, R16, -0x4f, RZ ;  /* 0xffffffb110047810 */ /* 0x000fe40007ffe0ff */
[----:B------:R-:W-:Y:S02]  /*5500*/  FMNMX3.FTZ R9, R9, R88, R14, !PT ;  /* 0x0000005809097276 */ /* 0x000fe4000781000e */
[----:B---3--:R-:W-:-:S02]  /*5510*/  FSEL R106, R106, -INF , !P3 ;  /* 0xff8000006a6a7808 */ /* 0x008fc40005800000 */
[----:B------:R-:W-:Y:S02]  /*5520*/  FMNMX3.FTZ R6, R0, R13, R35, !PT ;  /* 0x0000000d00067276 */ /* 0x000fe40007810023 */
[----:B------:R-:W-:Y:S02]  /*5530*/  ISETP.GE.AND P3, PT, R4, R105, PT ;  /* 0x000000690400720c */ /* 0x000fe40003f66270 */
[----:B------:R-:W-:Y:S02]  /*5540*/  IADD3 R5, PT, PT, R16, -0x48, RZ ;  /* 0xffffffb810057810 */ /* 0x000fe40007ffe0ff */
[----:B------:R-:W-:Y:S02]  /*5550*/  FMNMX3.FTZ R9, R9, R110, R140, !PT ;  /* 0x0000006e09097276 */ /* 0x000fe4000781008c */
[----:B------:R-:W-:Y:S02]  /*5560*/  FSEL R143, R143, -INF , !P0 ;  /* 0xff8000008f8f7808 */ /* 0x000fe40004000000 */
[----:B------:R-:W-:-:S02]  /*5570*/  FMNMX3.FTZ R6, R6, R19, R17, !PT ;  /* 0x0000001306067276 */ /* 0x000fc40007810011 */
[----:B-----5:R-:W-:Y:S02]  /*5580*/  FSEL R102, R102, -INF , !P3 ;  /* 0xff80000066667808 */ /* 0x020fe40005800000 */
[----:B------:R-:W-:Y:S02]  /*5590*/  FSEL R130, R130, -INF , !P5 ;  /* 0xff80000082827808 */ /* 0x000fe40006800000 */
[----:B------:R-:W-:Y:S02]  /*55a0*/  ISETP.GE.AND P3, PT, R5, R105, PT ;  /* 0x000000690500720c */ /* 0x000fe40003f66270 */
[----:B------:R-:W-:Y:S02]  /*55b0*/  FMNMX3.FTZ R9, R9, R126, R116, !PT ;  /* 0x0000007e09097276 */ /* 0x000fe40007810074 */
[----:B------:R-:W-:Y:S02]  /*55c0*/  IADD3 R16, PT, PT, R16, -0x47, RZ ;  /* 0xffffffb910107810 */ /* 0x000fe40007ffe0ff */
[----:B------:R-:W-:-:S02]  /*55d0*/  ISETP.GE.AND P0, PT, R15, R104, PT ;  /* 0x000000680f00720c */ /* 0x000fc40003f06270 */
[----:B------:R-:W-:Y:S02]  /*55e0*/  FMNMX3.FTZ R6, R6, R111, R143, !PT ;  /* 0x0000006f06067276 */ /* 0x000fe4000781008f */
[----:B----4-:R-:W-:Y:S02]  /*55f0*/  FSEL R108, R108, -INF , !P3 ;  /* 0xff8000006c6c7808 */ /* 0x010fe40005800000 */
[----:B------:R-:W-:Y:S02]  /*5600*/  FMNMX3.FTZ R9, R9, R136, R130, !PT ;  /* 0x0000008809097276 */ /* 0x000fe40007810082 */
[----:B------:R-:W-:Y:S02]  /*5610*/  ISETP.GE.AND P3, PT, R16, R105, PT ;  /* 0x000000691000720c */ /* 0x000fe40003f66270 */
[----:B------:R-:W-:Y:S02]  /*5620*/  ISETP.GE.AND P5, PT, R8, R104, PT ;  /* 0x000000680800720c */ /* 0x000fe40003fa6270 */
[----:B------:R-:W-:-:S02]  /*5630*/  FSEL R139, R139, -INF , !P0 ;  /* 0xff8000008b8b7808 */ /* 0x000fc40004000000 */
[----:B------:R-:W-:Y:S02]  /*5640*/  FSEL R137, R137, -INF , !P4 ;  /* 0xff80000089897808 */ /* 0x000fe40006000000 */
[----:B------:R-:W-:Y:S02]  /*5650*/  FMNMX3.FTZ R6, R6, R117, R141, !PT ;  /* 0x0000007506067276 */ /* 0x000fe4000781008d */
[----:B------:R-:W-:Y:S02]  /*5660*/  FMNMX3.FTZ R9, R9, R128, R138, !PT ;  /* 0x0000008009097276 */ /* 0x000fe4000781008a */
[----:B------:R-:W-:Y:S02]  /*5670*/  FSEL R100, R100, -INF , !P3 ;  /* 0xff80000064647808 */ /* 0x000fe40005800000 */
        /* <DEDUP_REMOVED lines=11> */
[----:B------:R-:W-:Y:S02]  /*5730*/  FSEL R97, R97, -INF , !P0 ;  /* 0xff80000061617808 */ /* 0x000fe40004000000 */
[----:B-1----:R-:W-:Y:S01]  /*5740*/  FSEL R95, R95, -INF , !P1 ;  /* 0xff8000005f5f7808 */ /* 0x002fe20004800000 */
[----:B------:R-:W1:Y:S01]  /*5750*/  SHFL.BFLY PT, R5, R4, 0x2, 0x1f ;  /* 0x0c401f0004057f89 */ /* 0x000e6200000e0000 */
[----:B------:R-:W-:-:S04]  /*5760*/  FMNMX3.FTZ R6, R6, R103, R101, !PT ;  /* 0x0000006706067276 */ /* 0x000fc80007810065 */
[----:B------:R-:W-:-:S05]  /*5770*/  FMNMX3.FTZ R7, R6, R97, R95, !PT ;  /* 0x0000006106077276 */ /* 0x000fca000781005f */
[----:B------:R-:W2:Y:S01]  /*5780*/  SHFL.BFLY PT, R6, R7, 0x2, 0x1f ;  /* 0x0c401f0007067f89 */ /* 0x000ea200000e0000 */
[----:B-1----:R-:W-:-:S05]  /*5790*/  FMNMX.FTZ R4, R4, R5, !PT ;  /* 0x0000000504047209 */ /* 0x002fca0007810000 */
[----:B------:R-:W1:Y:S01]  /*57a0*/  SHFL.BFLY PT, R85, R4, 0x1, 0x1f ;  /* 0x0c201f0004557f89 */ /* 0x000e6200000e0000 */
[----:B--2---:R-:W-:-:S05]  /*57b0*/  FMNMX.FTZ R5, R7, R6, !PT ;  /* 0x0000000607057209 */ /* 0x004fca0007810000 */
[----:B------:R-:W2:Y:S01]  /*57c0*/  SHFL.BFLY PT, R84, R5, 0x1, 0x1f ;  /* 0x0c201f0005547f89 */ /* 0x000ea200000e0000 */
[----:B-1----:R-:W-:Y:S02]  /*57d0*/  FMNMX.FTZ R85, R4, R85, !PT ;  /* 0x0000005504557209 */ /* 0x002fe40007810000 */
[----:B------:R-:W-:Y:S02]  /*57e0*/  IADD3 R4, PT, PT, R99, 0x6000, RZ ;  /* 0x0000600063047810 */ /* 0x000fe40007ffe0ff */
[C---:B------:R-:W-:Y:S01]  /*57f0*/  FSETP.NEU.FTZ.AND P1, PT, R85.reuse, -INF , PT ;  /* 0xff8000005500780b */ /* 0x040fe20003f3d000 */
[----:B------:R-:W-:Y:S01]  /*5800*/  FMUL.FTZ R105, R85, UR4 ;  /* 0x0000000455697c20 */ /* 0x000fe20008410000 */
[----:B--2---:R-:W-:Y:S02]  /*5810*/  FMNMX.FTZ R84, R5, R84, !PT ;  /* 0x0000005405547209 */ /* 0x004fe40007810000 */
[----:B------:R-:W-:Y:S02]  /*5820*/  FSEL R5, R85, RZ, P1 ;  /* 0x000000ff55057208 */ /* 0x000fe40000800000 */
[C---:B------:R-:W-:Y:S01]  /*5830*/  FSETP.NEU.FTZ.AND P0, PT, R84.reuse, -INF , PT ;  /* 0xff8000005400780b */ /* 0x040fe20003f1d000 */
[----:B------:R-:W-:Y:S01]  /*5840*/  FMUL.FTZ R96, R84, UR4 ;  /* 0x0000000454607c20 */ /* 0x000fe20008410000 */
[----:B------:R-:W-:Y:S01]  /*5850*/  FSEL R105, R105, RZ, P1 ;  /* 0x000000ff69697208 */ /* 0x000fe20000800000 */
[----:B------:R-:W-:Y:S01]  /*5860*/  FADD.FTZ R94, R2, -R5 ;  /* 0x80000005025e7221 */ /* 0x000fe20000010000 */
[----:B------:R-:W-:-:S02]  /*5870*/  FSEL R5, R84, RZ, P0 ;  /* 0x000000ff54057208 */ /* 0x000fc40000000000 */
[----:B------:R-:W-:Y:S01]  /*5880*/  FSEL R96, R96, RZ, P0 ;  /* 0x000000ff60607208 */ /* 0x000fe20000000000 */
[--C-:B------:R-:W-:Y:S01]  /*5890*/  FFMA.FTZ R92, R32, UR4, -R105.reuse ;  /* 0x00000004205c7c23 */ /* 0x100fe20008010869 */
[----:B------:R-:W-:Y:S01]  /*58a0*/  FFMA.FTZ R90, R12, UR4, -R105 ;  /* 0x000000040c5a7c23 */ /* 0x000fe20008010869 */
[----:B------:R-:W-:Y:S01]  /*58b0*/  FADD.FTZ R0, R0, -R5 ;  /* 0x8000000500007221 */ /* 0x000fe20000010000 */
[--C-:B------:R-:W-:Y:S01]  /*58c0*/  FFMA.FTZ R88, R88, UR4, -R105.reuse ;  /* 0x0000000458587c23 */ /* 0x100fe20008010869 */
[--C-:B------:R-:W-:Y:S01]  /*58d0*/  FFMA.FTZ R87, R14, UR4, -R105.reuse ;  /* 0x000000040e577c23 */ /* 0x100fe20008010869 */
[--C-:B------:R-:W-:Y:S01]  /*58e0*/  FFMA.FTZ R91, R13, UR4, -R96.reuse ;  /* 0x000000040d5b7c23 */ /* 0x100fe20008010860 */
[--C-:B------:R-:W-:Y:S01]  /*58f0*/  FFMA.FTZ R86, R35, UR4, -R96.reuse ;  /* 0x0000000423567c23 */ /* 0x100fe20008010860 */
[----:B------:R-:W-:Y:S01]  /*5900*/  FMUL.FTZ R94, R94, UR4 ;  /* 0x000000045e5e7c20 */ /* 0x000fe20008410000 */
[----:B------:R-:W-:Y:S01]  /*5910*/  FMUL.FTZ R93, R0, UR4 ;  /* 0x00000004005d7c20 */ /* 0x000fe20008410000 */
[--C-:B------:R-:W-:Y:S01]  /*5920*/  FFMA.FTZ R89, R17, UR4, -R96.reuse ;  /* 0x0000000411597c23 */ /* 0x100fe20008010860 */
[--C-:B------:R-:W-:Y:S01]  /*5930*/  FFMA.FTZ R19, R19, UR4, -R96.reuse ;  /* 0x0000000413137c23 */ /* 0x100fe20008010860 */
[----:B------:R-:W-:Y:S01]  /*5940*/  MUFU.EX2 R92, R92 ;  /* 0x0000005c005c7308 */ /* 0x000fe20000000800 */
[----:B------:R-:W-:Y:S01]  /*5950*/  IADD3 R0, PT, PT, R99, 0x6020, RZ ;  /* 0x0000602063007810 */ /* 0x000fe20007ffe0ff */
[----:B------:R-:W1:Y:S01]  /*5960*/  LDSM.16.MT88.4 R12, [R99+0x6000] ;  /* 0x00600000630c783b */ /* 0x000e620000004200 */
[----:B------:R-:W-:Y:S01]  /*5970*/  @P6 IADD3 R0, PT, PT, R4, -0x20, RZ ;  /* 0xffffffe004006810 */ /* 0x000fe20007ffe0ff */
[--C-:B------:R-:W-:Y:S01]  /*5980*/  FFMA.FTZ R104, R126, UR4, -R105.reuse ;  /* 0x000000047e687c23 */ /* 0x100fe20008010869 */
[--C-:B------:R-:W-:Y:S01]  /*5990*/  FFMA.FTZ R109, R116, UR4, -R105.reuse ;  /* 0x00000004746d7c23 */ /* 0x100fe20008010869 */
[--C-:B------:R-:W-:Y:S01]  /*59a0*/  FFMA.FTZ R110, R110, UR4, -R105.reuse ;  /* 0x000000046e6e7c23 */ /* 0x100fe20008010869 */
[--C-:B------:R-:W-:Y:S01]  /*59b0*/  FFMA.FTZ R107, R140, UR4, -R105.reuse ;  /* 0x000000048c6b7c23 */ /* 0x100fe20008010869 */
[----:B------:R-:W2:Y:S01]  /*59c0*/  MUFU.EX2 R90, R90 ;  /* 0x0000005a005a7308 */ /* 0x000ea20000000800 */
[----:B------:R-:W3:Y:S01]  /*59d0*/  LDSM.16.MT88.4 R20, [R0] ;  /* 0x000000000014783b */ /* 0x000ee20000004200 */
        /* <DEDUP_REMOVED lines=15> */
[----:B--2---:R-:W-:Y:S01]  /*5ad0*/  F2FP.F16.F32.PACK_AB R4, R90, R92 ;  /* 0x0000005c5a04723e */ /* 0x004fe200000000ff */
[--C-:B------:R-:W-:Y:S01]  /*5ae0*/  FFMA.FTZ R102, R102, UR4, -R105.reuse ;  /* 0x0000000466667c23 */ /* 0x100fe20008010869 */
[--C-:B------:R-:W-:Y:S01]  /*5af0*/  FFMA.FTZ R106, R108, UR4, -R105.reuse ;  /* 0x000000046c6a7c23 */ /* 0x100fe20008010869 */
[----:B------:R-:W-:Y:S01]  /*5b00*/  FFMA.FTZ R105, R100, UR4, -R105 ;  /* 0x0000000464697c23 */ /* 0x000fe20008010869 */
[--C-:B------:R-:W-:Y:S01]  /*5b10*/  FFMA.FTZ R103, R103, UR4, -R96.reuse ;  /* 0x0000000467677c23 */ /* 0x100fe20008010860 */
[--C-:B------:R-:W-:Y:S01]  /*5b20*/  FFMA.FTZ R100, R101, UR4, -R96.reuse ;  /* 0x0000000465647c23 */ /* 0x100fe20008010860 */
[--C-:B------:R-:W-:Y:S01]  /*5b30*/  FFMA.FTZ R97, R97, UR4, -R96.reuse ;  /* 0x0000000461617c23 */ /* 0x100fe20008010860 */
[----:B------:R-:W-:Y:S01]  /*5b40*/  MUFU.EX2 R91, R91 ;  /* 0x0000005b005b7308 */ /* 0x000fe20000000800 */
[----:B------:R-:W-:-:S07]  /*5b50*/  FFMA.FTZ R96, R95, UR4, -R96 ;  /* 0x000000045f607c23 */ /* 0x000fce0008010860 */
[----:B------:R-:W2:Y:S01]  /*5b60*/  MUFU.EX2 R86, R86 ;  /* 0x0000005600567308 */ /* 0x000ea20000000800 */
[----:B----4-:R-:W-:-:S07]  /*5b70*/  F2FP.F16.F32.PACK_AB R6, R87, R88 ;  /* 0x000000585706723e */ /* 0x010fce00000000ff */
[----:B------:R-:W-:Y:S08]  /*5b80*/  MUFU.EX2 R2, R19 ;  /* 0x0000001300027308 */ /* 0x000ff00000000800 */
[----:B------:R-:W4:Y:S01]  /*5b90*/  MUFU.EX2 R94, R94 ;  /* 0x0000005e005e7308 */ /* 0x000f220000000800 */
[----:B--2---:R-:W-:-:S07]  /*5ba0*/  F2FP.F16.F32.PACK_AB R5, R86, R91 ;  /* 0x0000005b5605723e */ /* 0x004fce00000000ff */
[----:B------:R-:W2:Y:S08]  /*5bb0*/  MUFU.EX2 R93, R93 ;  /* 0x0000005d005d7308 */ /* 0x000eb00000000800 */
[----:B------:R-:W5:Y:S01]  /*5bc0*/  MUFU.EX2 R89, R89 ;  /* 0x0000005900597308 */ /* 0x000f620000000800 */
[-C--:B----4-:R-:W-:Y:S01]  /*5bd0*/  FMUL.FTZ R24, R64, R94.reuse ;  /* 0x0000005e40187220 */ /* 0x090fe20000410000 */
[-C--:B------:R-:W-:Y:S01]  /*5be0*/  FMUL.FTZ R25, R65, R94.reuse ;  /* 0x0000005e41197220 */ /* 0x080fe20000410000 */
[-C--:B------:R-:W-:Y:S01]  /*5bf0*/  FMUL.FTZ R60, R60, R94.reuse ;  /* 0x0000005e3c3c7220 */ /* 0x080fe20000410000 */
[-C--:B------:R-:W-:Y:S01]  /*5c00*/  FMUL.FTZ R61, R61, R94.reuse ;  /* 0x0000005e3d3d7220 */ /* 0x080fe20000410000 */
[-C--:B------:R-:W-:Y:S01]  /*5c10*/  FMUL.FTZ R32, R56, R94.reuse ;  /* 0x0000005e38207220 */ /* 0x080fe20000410000 */
[-C--:B------:R-:W-:Y:S01]  /*5c20*/  FMUL.FTZ R33, R57, R94.reuse ;  /* 0x0000005e39217220 */ /* 0x080fe20000410000 */
[-C--:B------:R-:W-:Y:S01]  /*5c30*/  FMUL.FTZ R8, R80, R94.reuse ;  /* 0x0000005e50087220 */ /* 0x080fe20000410000 */
[----:B------:R-:W-:Y:S01]  /*5c40*/  FMUL.FTZ R9, R81, R94 ;  /* 0x0000005e51097220 */ /* 0x000fe20000410000 */
[-C--:B--2---:R-:W-:Y:S01]  /*5c50*/  FMUL.FTZ R26, R66, R93.reuse ;  /* 0x0000005d421a7220 */ /* 0x084fe20000410000 */
[-C--:B------:R-:W-:Y:S01]  /*5c60*/  FMUL.FTZ R27, R67, R93.reuse ;  /* 0x0000005d431b7220 */ /* 0x080fe20000410000 */
[-C--:B------:R-:W-:Y:S01]  /*5c70*/  FMUL.FTZ R62, R62, R93.reuse ;  /* 0x0000005d3e3e7220 */ /* 0x080fe20000410000 */
[-C--:B------:R-:W-:Y:S01]  /*5c80*/  FMUL.FTZ R63, R63, R93.reuse ;  /* 0x0000005d3f3f7220 */ /* 0x080fe20000410000 */
[-C--:B------:R-:W-:Y:S01]  /*5c90*/  FMUL.FTZ R34, R58, R93.reuse ;  /* 0x0000005d3a227220 */ /* 0x080fe20000410000 */
[-C--:B------:R-:W-:Y:S01]  /*5ca0*/  FMUL.FTZ R35, R59, R93.reuse ;  /* 0x0000005d3b237220 */ /* 0x080fe20000410000 */
[----:B------:R-:W2:Y:S01]  /*5cb0*/  LDSM.16.MT88.4 R64, [R0+0x1000] ;  /* 0x001000000040783b */ /* 0x000ea20000004200 */
[-C--:B------:R-:W-:Y:S01]  /*5cc0*/  FMUL.FTZ R10, R82, R93.reuse ;  /* 0x0000005d520a7220 */ /* 0x080fe20000410000 */
[----:B-----5:R-:W-:Y:S01]  /*5cd0*/  F2FP.F16.F32.PACK_AB R7, R89, R2 ;  /* 0x000000025907723e */ /* 0x020fe200000000ff */
[-C--:B------:R-:W-:Y:S01]  /*5ce0*/  FMUL.FTZ R11, R83, R93.reuse ;  /* 0x0000005d530b7220 */ /* 0x080fe20000410000 */
[----:B------:R-:W-:Y:S01]  /*5cf0*/  LDSM.16.MT88.4 R56, [R0+0x2000] ;  /* 0x002000000038783b */ /* 0x000fe20000004200 */
        /* <DEDUP_REMOVED lines=13> */
[----:B------:R-:W4:Y:S01]  /*5dd0*/  LDSM.16.MT88.4 R60, [R99+0x8000] ;  /* 0x00800000633c783b */ /* 0x000f220000004200 */
        /* <DEDUP_REMOVED lines=21> */
[----:B-1----:R-:W-:Y:S01]  /*5f30*/  HMMA.16816.F32 R8, R4, R12, R8 ;  /* 0x0000000c0408723c */ /* 0x002fe20000001808 */
[----:B------:R-:W-:Y:S01]  /*5f40*/  MUFU.EX2 R110, R110 ;  /* 0x0000006e006e7308 */ /* 0x000fe20000000800 */
[----:B------:R-:W-:Y:S01]  /*5f50*/  FFMA.FTZ R133, R133, R94, R92 ;  /* 0x0000005e85857223 */ /* 0x000fe2000001005c */
[----:B------:R-:W-:-:S03]  /*5f60*/  FFMA.FTZ R91, R134, R93, R91 ;  /* 0x0000005d865b7223 */ /* 0x000fc6000001005b */
[----:B------:R-:W-:Y:S01]  /*5f70*/  FADD.FTZ R133, R90, R133 ;  /* 0x000000855a857221 */ /* 0x000fe20000010000 */
[----:B------:R-:W-:Y:S01]  /*5f80*/  FADD.FTZ R91, R86, R91 ;  /* 0x0000005b565b7221 */ /* 0x000fe20000010000 */
[----:B---3--:R-:W-:Y:S01]  /*5f90*/  HMMA.16816.F32 R16, R4, R20, R16 ;  /* 0x000000140410723c */ /* 0x008fe20000001810 */
[----:B------:R-:W1:Y:S01]  /*5fa0*/  MUFU.EX2 R107, R107 ;  /* 0x0000006b006b7308 */ /* 0x000e620000000800 */
[----:B------:R-:W-:Y:S01]  /*5fb0*/  FADD.FTZ R88, R88, R133 ;  /* 0x0000008558587221 */ /* 0x000fe20000010000 */
[----:B------:R-:W-:-:S03]  /*5fc0*/  FADD.FTZ R2, R2, R91 ;  /* 0x0000005b02027221 */ /* 0x000fc60000010000 */
[----:B------:R-:W-:Y:S01]  /*5fd0*/  FADD.FTZ R87, R87, R88 ;  /* 0x0000005857577221 */ /* 0x000fe20000010000 */
[----:B------:R-:W-:Y:S01]  /*5fe0*/  FADD.FTZ R2, R89, R2 ;  /* 0x0000000259027221 */ /* 0x000fe20000010000 */
[C---:B------:R-:W-:Y:S01]  /*5ff0*/  HMMA.16816.F32 R12, R4.reuse, R14, R76 ;  /* 0x0000000e040c723c */ /* 0x040fe2000000184c */
[----:B------:R-:W-:Y:S01]  /*6000*/  MUFU.EX2 R104, R104 ;  /* 0x0000006800687308 */ /* 0x000fe20000000800 */
[----:B------:R-:W-:Y:S06]  /*6010*/  LDSM.16.MT88.4 R76, [R99+0x6c00] ;  /* 0x006c0000634c783b */ /* 0x000fec0000004200 */
[C---:B------:R-:W-:Y:S01]  /*6020*/  HMMA.16816.F32 R20, R4.reuse, R22, R68 ;  /* 0x000000160414723c */ /* 0x040fe20000001844 */
[----:B------:R-:W-:Y:S01]  /*6030*/  MUFU.EX2 R109, R109 ;  /* 0x0000006d006d7308 */ /* 0x000fe20000000800 */
[----:B------:R-:W-:Y:S06]  /*6040*/  LDSM.16.MT88.4 R68, [R0+0xc00] ;  /* 0x000c00000044783b */ /* 0x000fec0000004200 */
[C---:B--2---:R-:W-:Y:S01]  /*6050*/  HMMA.16816.F32 R32, R4.reuse, R64, R32 ;  /* 0x000000400420723c */ /* 0x044fe20000001820 */
[----:B------:R-:W-:Y:S07]  /*6060*/  MUFU.EX2 R111, R111 ;  /* 0x0000006f006f7308 */ /* 0x000fee0000000800 */
[C---:B------:R-:W-:Y:S01]  /*6070*/  HMMA.16816.F32 R52, R4.reuse, R66, R52 ;  /* 0x000000420434723c */ /* 0x040fe20000001834 */
[----:B------:R-:W2:Y:S01]  /*6080*/  MUFU.EX2 R126, R126 ;  /* 0x0000007e007e7308 */ /* 0x000ea20000000800 */
[----:B------:R-:W-:Y:S06]  /*6090*/  LDSM.16.MT88.4 R64, [R99+0x6800] ;  /* 0x006800006340783b */ /* 0x000fec0000004200 */
[C---:B----4-:R-:W-:Y:S01]  /*60a0*/  HMMA.16816.F32 R36, R4.reuse, R60, R36 ;  /* 0x0000003c0424723c */ /* 0x050fe20000001824 */
[----:B------:R-:W-:Y:S07]  /*60b0*/  MUFU.EX2 R117, R117 ;  /* 0x0000007500757308 */ /* 0x000fee0000000800 */
[C---:B------:R-:W-:Y:S01]  /*60c0*/  HMMA.16816.F32 R40, R4.reuse, R62, R40 ;  /* 0x0000003e0428723c */ /* 0x040fe20000001828 */
[----:B------:R-:W3:Y:S01]  /*60d0*/  LDSM.16.MT88.4 R60, [R99+0x6400] ;  /* 0x00640000633c783b */ /* 0x000ee20000004200 */
[----:B------:R-:W4:Y:S06]  /*60e0*/  MUFU.EX2 R116, R116 ;  /* 0x0000007400747308 */ /* 0x000f2c0000000800 */
[C---:B------:R-:W-:Y:S02]  /*60f0*/  HMMA.16816.F32 R44, R4.reuse, R56, R44 ;  /* 0x00000038042c723c */ /* 0x040fe4000000182c */
[----:B------:R-:W-:Y:S06]  /*6100*/  MUFU.EX2 R143, R143 ;  /* 0x0000008f008f7308 */ /* 0x000fec0000000800 */
[----:B------:R-:W-:Y:S01]  /*6110*/  HMMA.16816.F32 R4, R4, R58, R48 ;  /* 0x0000003a0404723c */ /* 0x000fe20000001830 */
[----:B------:R-:W5:Y:S01]  /*6120*/  LDSM.16.MT88.4 R56, [R0+0x400] ;  /* 0x000400000038783b */ /* 0x000f620000004200 */
[----:B-1----:R-:W-:Y:S01]  /*6130*/  F2FP.F16.F32.PACK_AB R48, R107, R110 ;  /* 0x0000006e6b30723e */ /* 0x002fe200000000ff */
[----:B------:R-:W1:Y:S01]  /*6140*/  MUFU.EX2 R130, R130 ;  /* 0x0000008200827308 */ /* 0x000e620000000800 */
[----:B--2---:R-:W-:Y:S01]  /*6150*/  F2FP.F16.F32.PACK_AB R49, R126, R111 ;  /* 0x0000006f7e31723e */ /* 0x004fe200000000ff */
[----:B------:R-:W-:Y:S01]  /*6160*/  FADD.FTZ R110, R110, R87 ;  /* 0x000000576e6e7221 */ /* 0x000fe20000010000 */
[----:B------:R-:W-:Y:S01]  /*6170*/  F2FP.F16.F32.PACK_AB R50, R109, R104 ;  /* 0x000000686d32723e */ /* 0x000fe200000000ff */
[----:B------:R-:W-:Y:S01]  /*6180*/  FADD.FTZ R111, R111, R2 ;  /* 0x000000026f6f7221 */ /* 0x000fe20000010000 */
[----:B----4-:R-:W-:Y:S01]  /*6190*/  F2FP.F16.F32.PACK_AB R51, R116, R117 ;  /* 0x000000757433723e */ /* 0x010fe200000000ff */
[----:B------:R-:W-:Y:S01]  /*61a0*/  FADD.FTZ R107, R107, R110 ;  /* 0x0000006e6b6b7221 */ /* 0x000fe20000010000 */
[----:B------:R-:W-:Y:S01]  /*61b0*/  MOV R2, R85 ;  /* 0x0000005500027202 */ /* 0x000fe20000000f00 */
[----:B------:R-:W-:Y:S01]  /*61c0*/  MUFU.EX2 R141, R141 ;  /* 0x0000008d008d7308 */ /* 0x000fe20000000800 */
[----:B------:R-:W-:Y:S01]  /*61d0*/  FADD.FTZ R126, R126, R111 ;  /* 0x0000006f7e7e7221 */ /* 0x000fe20000010000 */
[----:B------:R-:W-:-:S03]  /*61e0*/  FADD.FTZ R104, R104, R107 ;  /* 0x0000006b68687221 */ /* 0x000fc60000010000 */
[----:B------:R-:W-:Y:S01]  /*61f0*/  FADD.FTZ R117, R117, R126 ;  /* 0x0000007e75757221 */ /* 0x000fe20000010000 */
[----:B------:R-:W-:Y:S02]  /*6200*/  FADD.FTZ R104, R109, R104 ;  /* 0x000000686d687221 */ /* 0x000fe40000010000 */
[----:B------:R-:W-:Y:S01]  /*6210*/  MUFU.EX2 R128, R128 ;  /* 0x0000008000807308 */ /* 0x000fe20000000800 */
[----:B------:R-:W-:Y:S01]  /*6220*/  FADD.FTZ R117, R116, R117 ;  /* 0x0000007574757221 */ /* 0x000fe20000010000 */
[C---:B---3--:R-:W-:Y:S06]  /*6230*/  HMMA.16816.F32 R8, R48.reuse, R60, R8 ;  /* 0x0000003c3008723c */ /* 0x048fec0000001808 */
[----:B------:R-:W-:Y:S02]  /*6240*/  MUFU.EX2 R136, R136 ;  /* 0x0000008800887308 */ /* 0x000fe40000000800 */
[C---:B------:R-:W-:Y:S01]  /*6250*/  HMMA.16816.F32 R12, R48.reuse, R62, R12 ;  /* 0x0000003e300c723c */ /* 0x040fe2000000180c */
[----:B------:R-:W2:Y:S05]  /*6260*/  LDSM.16.MT88.4 R60, [R99+0x7400] ;  /* 0x00740000633c783b */ /* 0x000eaa0000004200 */
[----:B------:R-:W3:Y:S02]  /*6270*/  MUFU.EX2 R137, R137 ;  /* 0x0000008900897308 */ /* 0x000ee40000000800 */
[C---:B-----5:R-:W-:Y:S06]  /*6280*/  HMMA.16816.F32 R16, R48.reuse, R56, R16 ;  /* 0x000000383010723c */ /* 0x060fec0000001810 */
[----:B------:R-:W-:Y:S02]  /*6290*/  MUFU.EX2 R138, R138 ;  /* 0x0000008a008a7308 */ /* 0x000fe40000000800 */
[C---:B------:R-:W-:Y:S01]  /*62a0*/  HMMA.16816.F32 R20, R48.reuse, R58, R20 ;  /* 0x0000003a3014723c */ /* 0x040fe20000001814 */
[----:B------:R-:W4:Y:S05]  /*62b0*/  LDSM.16.MT88.4 R56, [R0+0x1400] ;  /* 0x001400000038783b */ /* 0x000f2a0000004200 */
[----:B------:R-:W5:Y:S08]  /*62c0*/  MUFU.EX2 R129, R129 ;  /* 0x0000008100817308 */ /* 0x000f700000000800 */
[----:B------:R-:W-:Y:S08]  /*62d0*/  MUFU.EX2 R135, R135 ;  /* 0x0000008700877308 */ /* 0x000ff00000000800 */
[----:B------:R-:W5:Y:S01]  /*62e0*/  MUFU.EX2 R102, R102 ;  /* 0x0000006600667308 */ /* 0x000f620000000800 */
[C---:B--2---:R-:W-:Y:S07]  /*62f0*/  HMMA.16816.F32 R24, R48.reuse, R60, R24 ;  /* 0x0000003c3018723c */ /* 0x044fee0000001818 */
[----:B------:R-:W-:Y:S01]  /*6300*/  MUFU.EX2 R106, R106 ;  /* 0x0000006a006a7308 */ /* 0x000fe20000000800 */
[C---:B------:R-:W-:Y:S01]  /*6310*/  HMMA.16816.F32 R28, R48.reuse, R62, R28 ;  /* 0x0000003e301c723c */ /* 0x040fe2000000181c */
[----:B------:R-:W2:Y:S06]  /*6320*/  LDSM.16.MT88.4 R60, [R99+0x8400] ;  /* 0x00840000633c783b */ /* 0x000eac0000004200 */
[----:B------:R-:W-:Y:S01]  /*6330*/  MUFU.EX2 R105, R105 ;  /* 0x0000006900697308 */ /* 0x000fe20000000800 */
[C---:B----4-:R-:W-:Y:S07]  /*6340*/  HMMA.16816.F32 R32, R48.reuse, R56, R32 ;  /* 0x000000383020723c */ /* 0x050fee0000001820 */
[----:B------:R-:W-:Y:S01]  /*6350*/  MUFU.EX2 R103, R103 ;  /* 0x0000006700677308 */ /* 0x000fe20000000800 */
[C---:B------:R-:W-:Y:S01]  /*6360*/  HMMA.16816.F32 R52, R48.reuse, R58, R52 ;  /* 0x0000003a3034723c */ /* 0x040fe20000001834 */
[----:B------:R-:W4:Y:S06]  /*6370*/  LDSM.16.MT88.4 R56, [R0+0x2400] ;  /* 0x002400000038783b */ /* 0x000f2c0000004200 */
[----:B------:R-:W5:Y:S08]  /*6380*/  MUFU.EX2 R100, R100 ;  /* 0x0000006400647308 */ /* 0x000f700000000800 */
[----:B------:R-:W-:Y:S08]  /*6390*/  MUFU.EX2 R97, R97 ;  /* 0x0000006100617308 */ /* 0x000ff00000000800 */
[----:B------:R-:W5:Y:S01]  /*63a0*/  MUFU.EX2 R96, R96 ;  /* 0x0000006000607308 */ /* 0x000f620000000800 */
[C---:B--2---:R-:W-:Y:S08]  /*63b0*/  HMMA.16816.F32 R36, R48.reuse, R60, R36 ;  /* 0x0000003c3024723c */ /* 0x044ff00000001824 */
[C---:B------:R-:W-:Y:S01]  /*63c0*/  HMMA.16816.F32 R40, R48.reuse, R62, R40 ;  /* 0x0000003e3028723c */ /* 0x040fe20000001828 */
[----:B------:R-:W2:Y:S07]  /*63d0*/  LDSM.16.MT88.4 R60, [R0+0x800] ;  /* 0x00080000003c783b */ /* 0x000eae0000004200 */
[C---:B----4-:R-:W-:Y:S08]  /*63e0*/  HMMA.16816.F32 R44, R48.reuse, R56, R44 ;  /* 0x00000038302c723c */ /* 0x050ff0000000182c */
[----:B------:R-:W-:Y:S01]  /*63f0*/  HMMA.16816.F32 R4, R48, R58, R4 ;  /* 0x0000003a3004723c */ /* 0x000fe20000001804 */
[----:B------:R-:W4:Y:S01]  /*6400*/  LDSM.16.MT88.4 R56, [R99+0x7800] ;  /* 0x007800006338783b */ /* 0x000f220000004200 */
[----:B-1----:R-:W-:Y:S01]  /*6410*/  F2FP.F16.F32.PACK_AB R48, R130, R143 ;  /* 0x0000008f8230723e */ /* 0x002fe200000000ff */
[----:B------:R-:W-:Y:S01]  /*6420*/  FADD.FTZ R143, R143, R104 ;  /* 0x000000688f8f7221 */ /* 0x000fe20000010000 */
[----:B---3--:R-:W-:Y:S01]  /*6430*/  F2FP.F16.F32.PACK_AB R49, R137, R136 ;  /* 0x000000888931723e */ /* 0x008fe200000000ff */
[----:B------:R-:W-:Y:S01]  /*6440*/  FADD.FTZ R136, R136, R117 ;  /* 0x0000007588887221 */ /* 0x000fe20000010000 */
[----:B------:R-:W-:Y:S01]  /*6450*/  F2FP.F16.F32.PACK_AB R50, R128, R141 ;  /* 0x0000008d8032723e */ /* 0x000fe200000000ff */
[----:B------:R-:W-:Y:S01]  /*6460*/  FADD.FTZ R130, R130, R143 ;  /* 0x0000008f82827221 */ /* 0x000fe20000010000 */
[----:B-----5:R-:W-:Y:S01]  /*6470*/  F2FP.F16.F32.PACK_AB R51, R129, R138 ;  /* 0x0000008a8133723e */ /* 0x020fe200000000ff */
        /* <DEDUP_REMOVED lines=8> */
[C---:B--2---:R-:W-:Y:S08]  /*6500*/  HMMA.16816.F32 R16, R48.reuse, R60, R16 ;  /* 0x0000003c3010723c */ /* 0x044ff00000001810 */
[C---:B------:R-:W-:Y:S01]  /*6510*/  HMMA.16816.F32 R20, R48.reuse, R62, R20 ;  /* 0x0000003e3014723c */ /* 0x040fe20000001814 */
[----:B------:R-:W2:Y:S07]  /*6520*/  LDSM.16.MT88.4 R60, [R99+0x8800] ;  /* 0x00880000633c783b */ /* 0x000eae0000004200 */
[C---:B----4-:R-:W-:Y:S08]  /*6530*/  HMMA.16816.F32 R24, R48.reuse, R56, R24 ;  /* 0x000000383018723c */ /* 0x050ff00000001818 */
        /* <DEDUP_REMOVED lines=20> */
[----:B------:R-:W-:Y:S01]  /*6680*/  HMMA.16816.F32 R80, R48, R76, R8 ;  /* 0x0000004c3050723c */ /* 0x000fe20000001808 */
[----:B------:R-:W2:Y:S01]  /*6690*/  LDSM.16.MT88.4 R8, [R99+0x8c00] ;  /* 0x008c00006308783b */ /* 0x000ea20000004200 */
[----:B------:R-:W-:Y:S01]  /*66a0*/  FADD.FTZ R133, R105, R106 ;  /* 0x0000006a69857221 */ /* 0x000fe20000010000 */
[----:B------:R-:W-:-:S05]  /*66b0*/  FADD.FTZ R134, R96, R97 ;  /* 0x0000006160867221 */ /* 0x000fca0000010000 */
[C---:B------:R-:W-:Y:S01]  /*66c0*/  HMMA.16816.F32 R76, R48.reuse, R78, R12 ;  /* 0x0000004e304c723c */ /* 0x040fe2000000180c */
[----:B------:R-:W3:Y:S07]  /*66d0*/  LDSM.16.MT88.4 R12, [R0+0x1c00] ;  /* 0x001c0000000c783b */ /* 0x000eee0000004200 */
[C---:B-1----:R-:W-:Y:S08]  /*66e0*/  HMMA.16816.F32 R64, R48.reuse, R60, R24 ;  /* 0x0000003c3040723c */ /* 0x042ff00000001818 */
[C---:B------:R-:W-:Y:S08]  /*66f0*/  HMMA.16816.F32 R72, R48.reuse, R68, R16 ;  /* 0x000000443048723c */ /* 0x040ff00000001810 */
[C---:B------:R-:W-:Y:S08]  /*6700*/  HMMA.16816.F32 R60, R48.reuse, R62, R28 ;  /* 0x0000003e303c723c */ /* 0x040ff0000000181c */
[C---:B------:R-:W-:Y:S08]  /*6710*/  HMMA.16816.F32 R68, R48.reuse, R70, R20 ;  /* 0x000000463044723c */ /* 0x040ff00000001814 */
[C---:B--2---:R-:W-:Y:S08]  /*6720*/  HMMA.16816.F32 R36, R48.reuse, R8, R36 ;  /* 0x000000083024723c */ /* 0x044ff00000001824 */
[C---:B------:R-:W-:Y:S01]  /*6730*/  HMMA.16816.F32 R40, R48.reuse, R10, R40 ;  /* 0x0000000a3028723c */ /* 0x040fe20000001828 */
[----:B------:R1:W2:Y:S07]  /*6740*/  LDSM.16.MT88.4 R8, [R0+0x2c00] ;  /* 0x002c00000008783b */ /* 0x0002ae0000004200 */
[C---:B---3--:R-:W-:Y:S08]  /*6750*/  HMMA.16816.F32 R56, R48.reuse, R12, R32 ;  /* 0x0000000c3038723c */ /* 0x048ff00000001820 */
[----:B------:R-:W-:Y:S01]  /*6760*/  HMMA.16816.F32 R52, R48, R14, R52 ;  /* 0x0000000e3034723c */ /* 0x000fe20000001834 */
[----:B-1----:R-:W-:-:S07]  /*6770*/  MOV R0, R84 ;  /* 0x0000005400007202 */ /* 0x002fce0000000f00 */
[C---:B--2---:R-:W-:Y:S08]  /*6780*/  HMMA.16816.F32 R44, R48.reuse, R8, R44 ;  /* 0x00000008302c723c */ /* 0x044ff0000000182c */
[----:B------:R-:W-:-:S15]  /*6790*/  HMMA.16816.F32 R48, R48, R10, R4 ;  /* 0x0000000a3030723c */ /* 0x000fde0000001804 */
[----:B------:R-:W-:-:S05]  /*67a0*/  NOP ;  /* 0x0000000000007918 */ /* 0x000fca0000000000 */
.L_x_1148:
        /* <DEDUP_REMOVED lines=17> */
[----:B------:R-:W-:Y:S01]  /*68c0*/  LEA R91, R91, UR5, 0x1 ;  /* 0x000000055b5b7c11 */ /* 0x000fe2000f8e08ff */
[----:B------:R-:W2:Y:S01]  /*68d0*/  LDCU UR4, c[0x0][0x45c] ;  /* 0x00008b80ff0477ac */ /* 0x000ea20008000800 */
[----:B---3--:R-:W-:-:S03]  /*68e0*/  ISETP.GE.AND P5, PT, R119, UR10, PT ;  /* 0x0000000a77007c0c */ /* 0x008fc6000bfa6270 */
[C---:B------:R-:W-:Y:S02]  /*68f0*/  VIADD R130, R91.reuse, 0x6000 ;  /* 0x000060005b827836 */ /* 0x040fe40000000000 */
[----:B------:R-:W-:Y:S01]  /*6900*/  VIADD R129, R91, 0x6020 ;  /* 0x000060205b817836 */ /* 0x000fe20000000000 */
[----:B-1----:R-:W-:Y:S01]  /*6910*/  ULEA UR7, UR7, UR8, 0x18 ;  /* 0x0000000807077291 */ /* 0x002fe2000f8ec0ff */
[----:B------:R-:W-:Y:S11]  /*6920*/  BRA `(.L_x_1151) ;  /* 0x0000000000d87947 */ /* 0x000ff60003800000 */
.L_x_1153:
        /* <DEDUP_REMOVED lines=54> */
.L_x_1151:
[----:B------:R-:W-:Y:S04]  /*6c90*/  DEPBAR.LE SB0, 0x0 ;  /* 0x000080000000791a */ /* 0x000fe80000000000 */
[----:B------:R-:W-:Y:S01]  /*6ca0*/  BAR.SYNC.DEFER_BLOCKING 0x0 ;  /* 0x0000000000007b1d */ /* 0x000fe20000010000 */
[C---:B----4-:R-:W-:Y:S01]  /*6cb0*/  IMAD.WIDE.U32 R86, R128.reuse, R116, RZ ;  /* 0x0000007480567225 */ /* 0x050fe200078e00ff */
[----:B------:R-:W-:Y:S03]  /*6cc0*/  ISETP.NE.AND P1, PT, R128, RZ, PT ;  /* 0x000000ff8000720c */ /* 0x000fe60003f25270 */
[----:B--2---:R-:W-:Y:S01]  /*6cd0*/  IMAD.MOV.U32 R112, RZ, RZ, R126 ;  /* 0x000000ffff707224 */ /* 0x004fe200078e007e */
[----:B------:R-:W-:Y:S01]  /*6ce0*/  LEA R84, P0, R86, R121, 0x7 ;  /* 0x0000007956547211 */ /* 0x000fe200078038ff */
[----:B------:R-:W-:Y:S02]  /*6cf0*/  IMAD R85, R128, R117, R87 ;  /* 0x0000007580557224 */ /* 0x000fe400078e0257 */
[----:B------:R-:W-:Y:S01]  /*6d00*/  IMAD.SHL.U32 R87, R86, 0x40, RZ ;  /* 0x0000004056577824 */ /* 0x000fe200078e00ff */
[C---:B------:R-:W-:Y:S01]  /*6d10*/  SHF.L.U32 R127, R112.reuse, 0x3, RZ ;  /* 0x00000003707f7819 */ /* 0x040fe200000006ff */
[----:B------:R-:W-:Y:S01]  /*6d20*/  IMAD.SHL.U32 R115, R112, 0x10, RZ ;  /* 0x0000001070737824 */ /* 0x000fe200078e00ff */
[--C-:B------:R-:W-:Y:S01]  /*6d30*/  SHF.L.U64.HI R131, R86, 0x6, R85.reuse ;  /* 0x0000000656837819 */ /* 0x100fe20000010255 */
[----:B------:R-:W-:Y:S01]  /*6d40*/  IMAD.SHL.U32 R0, R112, 0x20, RZ ;  /* 0x0000002070007824 */ /* 0x000fe200078e00ff */
[----:B------:R-:W-:Y:S02]  /*6d50*/  LOP3.LUT R119, R127, 0x18, RZ, 0xc0, !PT ;  /* 0x000000187f777812 */ /* 0x000fe400078ec0ff */
[-C--:B------:R-:W-:Y:S02]  /*6d60*/  LEA.HI.X R85, R86, R120.reuse, R85, 0x7, P0 ;  /* 0x0000007856557211 */ /* 0x080fe400000f3c55 */
[C---:B------:R-:W-:Y:S02]  /*6d70*/  LEA R87, P0, R116.reuse, R87, 0x5 ;  /* 0x0000005774577211 */ /* 0x040fe400078028ff */
        /* <DEDUP_REMOVED lines=9> */
[----:B------:R-:W-:Y:S03]  /*6e10*/  LEA.HI.X R87, R87, R120, R131, 0x1, P0 ;  /* 0x0000007857577211 */ /* 0x000fe600000f0c83 */
[----:B------:R-:W-:Y:S01]  /*6e20*/  @P5 STS.128 [R125+0x6000], RZ ;  /* 0x006000ff7d005388 */ /* 0x000fe20000000c00 */
[----:B------:R-:W-:Y:S02]  /*6e30*/  LOP3.LUT R131, R119, 0x40, RZ, 0xfc, !PT ;  /* 0x0000004077837812 */ /* 0x000fe400078efcff */
[----:B------:R-:W-:Y:S02]  /*6e40*/  SHF.L.U32 R114, R112, 0x2, RZ ;  /* 0x0000000270727819 */ /* 0x000fe400000006ff */
[----:B------:R-:W-:Y:S02]  /*6e50*/  ISETP.GE.AND P3, PT, R131, UR9, PT ;  /* 0x0000000983007c0c */ /* 0x000fe4000bf66270 */
[----:B------:R-:W-:Y:S02]  /*6e60*/  LOP3.LUT R93, R114, 0x18, RZ, 0xc0, !PT ;  /* 0x00000018725d7812 */ /* 0x000fe400078ec0ff */
[----:B------:R-:W-:Y:S01]  /*6e70*/  LOP3.LUT R95, R115, 0x100, RZ, 0xc0, !PT ;  /* 0x00000100735f7812 */ /* 0x000fe200078ec0ff */
[----:B------:R-:W-:Y:S01]  /*6e80*/  @!PT LDS RZ, [RZ] ;  /* 0x00000000fffff984 */ /* 0x000fe20000000800 */
[----:B------:R-:W-:Y:S01]  /*6e90*/  @!PT LDS RZ, [RZ] ;  /* 0x00000000fffff984 */ /* 0x000fe20000000800 */
[----:B------:R-:W-:Y:S01]  /*6ea0*/  @!PT LDS RZ, [RZ] ;  /* 0x00000000fffff984 */ /* 0x000fe20000000800 */
[----:B------:R-:W-:Y:S01]  /*6eb0*/  @!P4 LDGSTS.E.BYPASS.LTC128B.128 [R125+0x7000], desc[UR14][R84.64+0x40] ;  /* 0x07000040547dcfae */ /* 0x000fe2000b981a0e */
[--C-:B------:R-:W-:Y:S02]  /*6ec0*/  LOP3.LUT R93, R93, 0xc0, R0.reuse, 0xf8, !PT ;  /* 0x000000c05d5d7812 */ /* 0x100fe400078ef800 */
[----:B------:R-:W-:Y:S03]  /*6ed0*/  LOP3.LUT R95, R95, 0x20, R0, 0xf8, !PT ;  /* 0x000000205f5f7812 */ /* 0x000fe600078ef800 */
[----:B------:R-:W-:Y:S01]  /*6ee0*/  @P4 STS.128 [R125+0x7000], RZ ;  /* 0x007000ff7d004388 */ /* 0x000fe20000000c00 */
[----:B------:R-:W-:Y:S02]  /*6ef0*/  LOP3.LUT R0, R93, 0x8, R112, 0x78, !PT ;  /* 0x000000085d007812 */ /* 0x000fe400078e7870 */
[----:B------:R-:W-:Y:S03]  /*6f00*/  LOP3.LUT P0, RZ, R112, 0x4, RZ, 0xc0, !PT ;  /* 0x0000000470ff7812 */ /* 0x000fe6000780c0ff */
[----:B------:R-:W-:Y:S01]  /*6f10*/  @!PT LDS RZ, [RZ] ;  /* 0x00000000fffff984 */ /* 0x000fe20000000800 */
[----:B------:R-:W-:Y:S01]  /*6f20*/  @!PT LDS RZ, [RZ] ;  /* 0x00000000fffff984 */ /* 0x000fe20000000800 */
[----:B------:R-:W-:Y:S01]  /*6f30*/  @!PT LDS RZ, [RZ] ;  /* 0x00000000fffff984 */ /* 0x000fe20000000800 */
[----:B------:R-:W-:Y:S01]  /*6f40*/  @!P3 LDGSTS.E.BYPASS.LTC128B.128 [R125+0x8000], desc[UR14][R84.64+0x80] ;  /* 0x08000080547dbfae */ /* 0x000fe2000b981a0e */
[----:B------:R-:W-:Y:S05]  /*6f50*/  LOP3.LUT R0, R95, R0, RZ, 0xfc, !PT ;  /* 0x000000005f007212 */ /* 0x000fea00078efcff */
[----:B------:R-:W-:Y:S01]  /*6f60*/  @P3 STS.128 [R125+0x8000], RZ ;  /* 0x008000ff7d003388 */ /* 0x000fe20000000c00 */
[----:B------:R-:W-:Y:S05]  /*6f70*/  LEA R88, R0, UR5, 0x1 ;  /* 0x0000000500587c11 */ /* 0x000fea000f8e08ff */
        /* <DEDUP_REMOVED lines=18> */
[----:B------:R-:W4:Y:S06]  /*70a0*/  LDSM.16.M88.4 R104, [R88+0x3800] ;  /* 0x003800005868783b */ /* 0x000f2c0000000200 */
[----:B------:R-:W0:Y:S06]  /*70b0*/  LDGDEPBAR ;  /* 0x00000000000079af */ /* 0x000e2c0000000000 */
[----:B------:R-:W5:Y:S06]  /*70c0*/  LDSM.16.M88.4 R108, [R88+0x3c00] ;  /* 0x003c0000586c783b */ /* 0x000f6c0000000200 */
[----:B-1----:R-:W-:Y:S01]  /*70d0*/  LDSM.16.M88.4 R84, [R88+0x5400] ;  /* 0x005400005854783b */ /* 0x002fe20000000200 */
[C---:B--2---:R-:W-:Y:S03]  /*70e0*/  HMMA.16816.F32 R4, R92.reuse, R96, RZ ;  /* 0x000000605c04723c */ /* 0x044fe600000018ff */
[----:B------:R-:W-:Y:S04]  /*70f0*/  SEL R96, R90, 0xffffffe0, !P0 ;  /* 0xffffffe05a607807 */ /* 0x000fe80004000000 */
[----:B------:R-:W-:Y:S01]  /*7100*/  IADD3 R2, PT, PT, R113, R96, RZ ;  /* 0x0000006071027210 */ /* 0x000fe20007ffe0ff */
[C---:B------:R-:W-:Y:S01]  /*7110*/  HMMA.16816.F32 R8, R92.reuse, R98, RZ ;  /* 0x000000625c08723c */ /* 0x040fe200000018ff */
[----:B------:R-:W-:Y:S03]  /*7120*/  IMAD.IADD R0, R88, 0x1, R96 ;  /* 0x0000000158007824 */ /* 0x000fe600078e0260 */
[----:B------:R-:W-:Y:S04]  /*7130*/  LDSM.16.M88.4 R96, [R2] ;  /* 0x000000000260783b */ /* 0x000fe80000000200 */
[C---:B---3--:R-:W-:Y:S08]  /*7140*/  HMMA.16816.F32 R12, R92.reuse, R100, RZ ;  /* 0x000000645c0c723c */ /* 0x048ff000000018ff */
[C---:B------:R-:W-:Y:S01]  /*7150*/  HMMA.16816.F32 R16, R92.reuse, R102, RZ ;  /* 0x000000665c10723c */ /* 0x040fe200000018ff */
[----:B------:R-:W1:Y:S07]  /*7160*/  LDSM.16.M88.4 R100, [R0+0x3000] ;  /* 0x003000000064783b */ /* 0x000e6e0000000200 */
[C---:B----4-:R-:W-:Y:S08]  /*7170*/  HMMA.16816.F32 R20, R92.reuse, R104, RZ ;  /* 0x000000685c14723c */ /* 0x050ff000000018ff */
[C---:B------:R-:W-:Y:S08]  /*7180*/  HMMA.16816.F32 R24, R92.reuse, R106, RZ ;  /* 0x0000006a5c18723c */ /* 0x040ff000000018ff */
[C---:B-----5:R-:W-:Y:S08]  /*7190*/  HMMA.16816.F32 R28, R92.reuse, R108, RZ ;  /* 0x0000006c5c1c723c */ /* 0x060ff000000018ff */
[----:B------:R-:W-:Y:S01]  /*71a0*/  HMMA.16816.F32 R32, R92, R110, RZ ;  /* 0x0000006e5c20723c */ /* 0x000fe200000018ff */
[----:B------:R-:W2:Y:S07]  /*71b0*/  LDSM.16.M88.4 R92, [R0+0x3400] ;  /* 0x00340000005c783b */ /* 0x000eae0000000200 */
        /* <DEDUP_REMOVED lines=11> */
[----:B------:R-:W1:Y:S06]  /*7270*/  LDSM.16.M88.4 R92, [R88+0x4000] ;  /* 0x00400000585c783b */ /* 0x000e6c0000000200 */
[----:B------:R-:W2:Y:S01]  /*7280*/  LDSM.16.M88.4 R96, [R88+0x4400] ;  /* 0x004400005860783b */ /* 0x000ea20000000200 */
        /* <DEDUP_REMOVED lines=24> */
[----:B------:R-:W1:Y:S07]  /*7410*/  LDSM.16.M88.4 R92, [R88+0x5000] ;  /* 0x00500000585c783b */ /* 0x000e6e0000000200 */
[C---:B-1----:R-:W-:Y:S08]  /*7420*/  HMMA.16816.F32 R4, R96.reuse, R92, R4 ;  /* 0x0000005c6004723c */ /* 0x042ff00000001804 */
[C---:B------:R-:W-:Y:S01]  /*7430*/  HMMA.16816.F32 R8, R96.reuse, R94, R8 ;  /* 0x0000005e6008723c */ /* 0x040fe20000001808 */
[----:B------:R-:W1:Y:S07]  /*7440*/  LDSM.16.M88.4 R92, [R88+0x5800] ;  /* 0x00580000585c783b */ /* 0x000e6e0000000200 */
[C---:B------:R-:W-:Y:S08]  /*7450*/  HMMA.16816.F32 R12, R96.reuse, R84, R12 ;  /* 0x00000054600c723c */ /* 0x040ff0000000180c */
        /* <DEDUP_REMOVED lines=12> */
[C---:B--2---:R-:W-:Y:S03]  /*7520*/  HMMA.16816.F32 R12, R92.reuse, R96, R12 ;  /* 0x000000605c0c723c */ /* 0x044fe6000000180c */
[----:B------:R-:W-:Y:S01]  /*7530*/  FMUL.FTZ R153, R4, UR6 ;  /* 0x0000000604997c20 */ /* 0x000fe20008410000 */
[----:B------:R-:W-:Y:S01]  /*7540*/  FMUL.FTZ R151, R5, UR6 ;  /* 0x0000000605977c20 */ /* 0x000fe20008410000 */
[----:B------:R-:W-:Y:S01]  /*7550*/  FMUL.FTZ R162, R6, UR6 ;  /* 0x0000000606a27c20 */ /* 0x000fe20008410000 */
[----:B------:R-:W-:Y:S02]  /*7560*/  FMUL.FTZ R160, R7, UR6 ;  /* 0x0000000607a07c20 */ /* 0x000fe40008410000 */
[C---:B------:R-:W-:Y:S01]  /*7570*/  HMMA.16816.F32 R16, R92.reuse, R98, R16 ;  /* 0x000000625c10723c */ /* 0x040fe20000001810 */
[----:B------:R-:W-:Y:S01]  /*7580*/  MUFU.TANH R153, R153 ;  /* 0x0000009900997308 */ /* 0x000fe20000002400 */
[----:B------:R-:W2:Y:S01]  /*7590*/  LDSM.16.M88.4 R96, [R0+0x5c00] ;  /* 0x005c00000060783b */ /* 0x000ea20000000200 */
[----:B------:R-:W-:Y:S04]  /*75a0*/  DEPBAR.LE SB0, 0x0 ;  /* 0x000080000000791a */ /* 0x000fe80000000000 */
[----:B------:R-:W-:Y:S01]  /*75b0*/  FMUL.FTZ R159, R8, UR6 ;  /* 0x00000006089f7c20 */ /* 0x000fe20008410000 */
[----:B------:R-:W-:Y:S03]  /*75c0*/  FMUL.FTZ R157, R9, UR6 ;  /* 0x00000006099d7c20 */ /* 0x000fe60008410000 */
[----:B------:R-:W3:Y:S01]  /*75d0*/  MUFU.TANH R151, R151 ;  /* 0x0000009700977308 */ /* 0x000ee20000002400 */
[----:B------:R-:W-:Y:S01]  /*75e0*/  BAR.SYNC.DEFER_BLOCKING 0x0 ;  /* 0x0000000000007b1d */ /* 0x000fe20000010000 */
        /* <DEDUP_REMOVED lines=11> */
[----:B------:R-:W4:Y:S01]  /*76a0*/  MUFU.TANH R157, R157 ;  /* 0x0000009d009d7308 */ /* 0x000f220000002400 */
[C---:B-1----:R-:W-:Y:S05]  /*76b0*/  HMMA.16816.F32 R20, R92.reuse, R84, R20 ;  /* 0x000000545c14723c */ /* 0x042fea0000001814 */
[----:B---3--:R-:W-:Y:S04]  /*76c0*/  FMNMX3.FTZ R84, R89, R153, R151, !PT ;  /* 0x0000009959547276 */ /* 0x008fe80007810097 */
[----:B------:R-:W-:Y:S01]  /*76d0*/  MUFU.TANH R145, R145 ;  /* 0x0000009100917308 */ /* 0x000fe20000002400 */
[C---:B------:R-:W-:Y:S09]  /*76e0*/  HMMA.16816.F32 R24, R92.reuse, R86, R24 ;  /* 0x000000565c18723c */ /* 0x040ff20000001818 */
[----:B------:R-:W1:Y:S01]  /*76f0*/  MUFU.TANH R149, R149 ;  /* 0x0000009500957308 */ /* 0x000e620000002400 */
[C---:B--2---:R-:W-:Y:S03]  /*7700*/  HMMA.16816.F32 R28, R92.reuse, R96, R28 ;  /* 0x000000605c1c723c */ /* 0x044fe6000000181c */
[----:B------:R-:W-:Y:S01]  /*7710*/  FMUL.FTZ R137, R20, UR6 ;  /* 0x0000000614897c20 */ /* 0x000fe20008410000 */
[----:B------:R-:W-:Y:S01]  /*7720*/  FMUL.FTZ R140, R21, UR6 ;  /* 0x00000006158c7c20 */ /* 0x000fe20008410000 */
[----:B------:R-:W-:Y:S01]  /*7730*/  FMUL.FTZ R142, R22, UR6 ;  /* 0x00000006168e7c20 */ /* 0x000fe20008410000 */
[----:B------:R-:W-:Y:S03]  /*7740*/  FMUL.FTZ R144, R23, UR6 ;  /* 0x0000000617907c20 */ /* 0x000fe60008410000 */
[----:B------:R-:W-:Y:S01]  /*7750*/  MUFU.TANH R162, R162 ;  /* 0x000000a200a27308 */ /* 0x000fe20000002400 */
[----:B------:R-:W-:Y:S03]  /*7760*/  HMMA.16816.F32 R32, R92, R98, R32 ;  /* 0x000000625c20723c */ /* 0x000fe60000001820 */
[----:B------:R-:W-:Y:S01]  /*7770*/  FMUL.FTZ R146, R24, UR6 ;  /* 0x0000000618927c20 */ /* 0x000fe20008410000 */
[----:B------:R-:W-:Y:S01]  /*7780*/  FMUL.FTZ R135, R25, UR6 ;  /* 0x0000000619877c20 */ /* 0x000fe20008410000 */
[----:B----4-:R-:W-:Y:S01]  /*7790*/  FMNMX3.FTZ R84, R84, R159, R157, !PT ;  /* 0x0000009f54547276 */ /* 0x010fe2000781009d */
[----:B------:R-:W-:Y:S03]  /*77a0*/  FMUL.FTZ R136, R26, UR6 ;  /* 0x000000061a887c20 */ /* 0x000fe60008410000 */
[----:B------:R-:W2:Y:S01]  /*77b0*/  MUFU.TANH R160, R160 ;  /* 0x000000a000a07308 */ /* 0x000ea20000002400 */
[----:B------:R-:W-:Y:S01]  /*77c0*/  FMUL.FTZ R138, R27, UR6 ;  /* 0x000000061b8a7c20 */ /* 0x000fe20008410000 */
[----:B-1----:R-:W-:Y:S01]  /*77d0*/  FMNMX3.FTZ R84, R84, R145, R149, !PT ;  /* 0x0000009154547276 */ /* 0x002fe20007810095 */
[----:B------:R-:W-:Y:S01]  /*77e0*/  FMUL.FTZ R139, R28, UR6 ;  /* 0x000000061c8b7c20 */ /* 0x000fe20008410000 */
[----:B------:R-:W-:Y:S01]  /*77f0*/  FMUL.FTZ R148, R29, UR6 ;  /* 0x000000061d947c20 */ /* 0x000fe20008410000 */
[----:B------:R-:W-:Y:S01]  /*7800*/  FMUL.FTZ R87, R30, UR6 ;  /* 0x000000061e577c20 */ /* 0x000fe20008410000 */
[----:B------:R-:W-:Y:S04]  /*7810*/  FMUL.FTZ R86, R31, UR6 ;  /* 0x000000061f567c20 */ /* 0x000fe80008410000 */
[----:B------:R-:W-:Y:S01]  /*7820*/  MUFU.TANH R147, R147 ;  /* 0x0000009300937308 */ /* 0x000fe20000002400 */
[----:B------:R-:W-:Y:S01]  /*7830*/  FMUL.FTZ R141, R32, UR6 ;  /* 0x00000006208d7c20 */ /* 0x000fe20008410000 */
[----:B------:R-:W-:Y:S01]  /*7840*/  FMUL.FTZ R150, R33, UR6 ;  /* 0x0000000621967c20 */ /* 0x000fe20008410000 */
[----:B------:R-:W-:Y:S01]  /*7850*/  FMUL.FTZ R34, R34, UR6 ;  /* 0x0000000622227c20 */ /* 0x000fe20008410000 */
[----:B------:R-:W-:Y:S06]  /*7860*/  FMUL.FTZ R35, R35, UR6 ;  /* 0x0000000623237c20 */ /* 0x000fec0008410000 */
        /* <DEDUP_REMOVED lines=36> */
.L_x_1152:
[----:B------:R-:W5:Y:S01]  /*7ab0*/  SHFL.BFLY PT, R2, R161, 0x2, 0x1f ;  /* 0x0c401f00a1027f89 */ /* 0x000f6200000e0000 */
[----:B---34-:R-:W-:Y:S07]  /*7ac0*/  FMNMX3.FTZ R7, R7, R85, R84, !PT ;  /* 0x0000005507077276 */ /* 0x018fee0007810054 */
[----:B-1----:R-:W-:Y:S08]  /*7ad0*/  LDSM.16.MT88.4 R12, [R91+0x6000] ;  /* 0x006000005b0c783b */ /* 0x002ff00000004200 */
[----:B------:R-:W1:Y:S08]  /*7ae0*/  SHFL.BFLY PT, R0, R7, 0x2, 0x1f ;  /* 0x0c401f0007007f89 */ /* 0x000e7000000e0000 */
[----:B------:R-:W-:Y:S01]  /*7af0*/  LDSM.16.MT88.4 R28, [R91+0x7000] ;  /* 0x007000005b1c783b */ /* 0x000fe20000004200 */
[----:B-----5:R-:W-:Y:S07]  /*7b00*/  FMNMX.FTZ R9, R161, R2, !PT ;  /* 0x00000002a1097209 */ /* 0x020fee0007810000 */
[----:B------:R-:W3:Y:S01]  /*7b10*/  SHFL.BFLY PT, R2, R9, 0x1, 0x1f ;  /* 0x0c201f0009027f89 */ /* 0x000ee200000e0000 */
[----:B-1----:R-:W-:Y:S07]  /*7b20*/  FMNMX.FTZ R5, R7, R0, !PT ;  /* 0x0000000007057209 */ /* 0x002fee0007810000 */
[----:B------:R-:W1:Y:S01]  /*7b30*/  SHFL.BFLY PT, R0, R5, 0x1, 0x1f ;  /* 0x0c201f0005007f89 */ /* 0x000e6200000e0000 */
[----:B---3--:R-:W-:Y:S04]  /*7b40*/  FMNMX.FTZ R2, R9, R2, !PT ;  /* 0x0000000209027209 */ /* 0x008fe80007810000 */
[C---:B------:R-:W-:Y:S01]  /*7b50*/  FSETP.NEU.FTZ.AND P1, PT, R2.reuse, -INF , PT ;  /* 0xff8000000200780b */ /* 0x040fe20003f3d000 */
[C---:B------:R-:W-:Y:S01]  /*7b60*/  FMUL.FTZ R108, R2.reuse, UR4 ;  /* 0x00000004026c7c20 */ /* 0x040fe20008410000 */
[----:B------:R-:W-:Y:S01]  /*7b70*/  FADD.FTZ R4, -R2, R89 ;  /* 0x0000005902047221 */ /* 0x000fe20000010100 */
[----:B------:R-:W-:Y:S02]  /*7b80*/  MOV R89, R129 ;  /* 0x0000008100597202 */ /* 0x000fe40000000f00 */
[----:B------:R-:W-:Y:S01]  /*7b90*/  @P0 IADD3 R89, PT, PT, R130, -0x20, RZ ;  /* 0xffffffe082590810 */ /* 0x000fe20007ffe0ff */
[----:B------:R-:W-:Y:S01]  /*7ba0*/  FMUL.FTZ R88, R4, UR4 ;  /* 0x0000000404587c20 */ /* 0x000fe20008410000 */
[----:B------:R-:W-:Y:S02]  /*7bb0*/  FSEL R108, R108, RZ, P1 ;  /* 0x000000ff6c6c7208 */ /* 0x000fe40000800000 */
[----:B-1----:R-:W-:Y:S01]  /*7bc0*/  FMNMX.FTZ R0, R5, R0, !PT ;  /* 0x0000000005007209 */ /* 0x002fe20007810000 */
[----:B------:R-:W1:Y:S01]  /*7bd0*/  LDSM.16.MT88.4 R20, [R89] ;  /* 0x000000005914783b */ /* 0x000e620000004200 */
[----:B------:R-:W-:Y:S01]  /*7be0*/  ISETP.NE.AND P0, PT, R128, RZ, PT ;  /* 0x000000ff8000720c */ /* 0x000fe20003f05270 */
[--C-:B------:R-:W-:Y:S01]  /*7bf0*/  FFMA.FTZ R109, R153, UR4, -R108.reuse ;  /* 0x00000004996d7c23 */ /* 0x100fe2000801086c */
        /* <DEDUP_REMOVED lines=16> */
[----:B------:R-:W4:Y:S01]  /*7d00*/  MUFU.EX2 R3, R6 ;  /* 0x0000000600037308 */ /* 0x000f220000000800 */
        /* <DEDUP_REMOVED lines=8> */
[C---:B---3--:R-:W-:Y:S01]  /*7d90*/  FMUL.FTZ R4, R88.reuse, R80 ;  /* 0x0000005058047220 */ /* 0x048fe20000410000 */
[C---:B------:R-:W-:Y:S01]  /*7da0*/  FMUL.FTZ R5, R88.reuse, R81 ;  /* 0x0000005158057220 */ /* 0x040fe20000410000 */
[C---:B------:R-:W-:Y:S01]  /*7db0*/  FMUL.FTZ R8, R88.reuse, R76 ;  /* 0x0000004c58087220 */ /* 0x040fe20000410000 */
[C---:B------:R-:W-:Y:S01]  /*7dc0*/  FMUL.FTZ R9, R88.reuse, R77 ;  /* 0x0000004d58097220 */ /* 0x040fe20000410000 */
[C---:B------:R-:W-:Y:S01]  /*7dd0*/  FMUL.FTZ R24, R88.reuse, R60 ;  /* 0x0000003c58187220 */ /* 0x040fe20000410000 */
[C---:B------:R-:W-:Y:S01]  /*7de0*/  FMUL.FTZ R25, R88.reuse, R61 ;  /* 0x0000003d58197220 */ /* 0x040fe20000410000 */
[C---:B------:R-:W-:Y:S03]  /*7df0*/  FMUL.FTZ R16, R88.reuse, R68 ;  /* 0x0000004458107220 */ /* 0x040fe60000410000 */
[----:B------:R-:W3:Y:S01]  /*7e00*/  MUFU.EX2 R98, R98 ;  /* 0x0000006200627308 */ /* 0x000ee20000000800 */
[C---:B----4-:R-:W-:Y:S01]  /*7e10*/  FMUL.FTZ R6, R3.reuse, R82 ;  /* 0x0000005203067220 */ /* 0x050fe20000410000 */
[C---:B------:R-:W-:Y:S01]  /*7e20*/  FMUL.FTZ R7, R3.reuse, R83 ;  /* 0x0000005303077220 */ /* 0x040fe20000410000 */
[C---:B------:R-:W-:Y:S01]  /*7e30*/  FMUL.FTZ R10, R3.reuse, R78 ;  /* 0x0000004e030a7220 */ /* 0x040fe20000410000 */
[C---:B------:R-:W-:Y:S01]  /*7e40*/  FMUL.FTZ R11, R3.reuse, R79 ;  /* 0x0000004f030b7220 */ /* 0x040fe20000410000 */
[C---:B------:R-:W-:Y:S01]  /*7e50*/  FMUL.FTZ R26, R3.reuse, R62 ;  /* 0x0000003e031a7220 */ /* 0x040fe20000410000 */
[C---:B------:R-:W-:Y:S01]  /*7e60*/  FMUL.FTZ R27, R3.reuse, R63 ;  /* 0x0000003f031b7220 */ /* 0x040fe20000410000 */
[C---:B------:R-:W-:Y:S03]  /*7e70*/  FMUL.FTZ R17, R88.reuse, R69 ;  /* 0x0000004558117220 */ /* 0x040fe60000410000 */
[----:B------:R-:W-:Y:S01]  /*7e80*/  MUFU.EX2 R96, R96 ;  /* 0x0000006000607308 */ /* 0x000fe20000000800 */
[----:B------:R-:W4:Y:S01]  /*7e90*/  LDSM.16.MT88.4 R60, [R89+0x1000] ;  /* 0x00100000593c783b */ /* 0x000f220000004200 */
[C---:B------:R-:W-:Y:S01]  /*7ea0*/  FMUL.FTZ R18, R3.reuse, R70 ;  /* 0x0000004603127220 */ /* 0x040fe20000410000 */
[C---:B------:R-:W-:Y:S01]  /*7eb0*/  FMUL.FTZ R19, R3.reuse, R71 ;  /* 0x0000004703137220 */ /* 0x040fe20000410000 */
[C---:B------:R-:W-:Y:S01]  /*7ec0*/  FMUL.FTZ R32, R88.reuse, R52 ;  /* 0x0000003458207220 */ /* 0x040fe20000410000 */
[----:B------:R-:W-:Y:S01]  /*7ed0*/  FMUL.FTZ R33, R88, R53 ;  /* 0x0000003558217220 */ /* 0x000fe20000410000 */
[C---:B--2---:R-:W-:Y:S01]  /*7ee0*/  FMUL.FTZ R34, R3.reuse, R54 ;  /* 0x0000003603227220 */ /* 0x044fe20000410000 */
[C---:B------:R-:W-:Y:S03]  /*7ef0*/  FMUL.FTZ R35, R3.reuse, R55 ;  /* 0x0000003703237220 */ /* 0x040fe60000410000 */
[----:B------:R-:W2:Y:S01]  /*7f00*/  MUFU.EX2 R95, R95 ;  /* 0x0000005f005f7308 */ /* 0x000ea20000000800 */
[----:B---3--:R-:W-:Y:S01]  /*7f10*/  F2FP.F16.F32.PACK_AB R80, R98, R109 ;  /* 0x0000006d6250723e */ /* 0x008fe200000000ff */
[----:B------:R-:W3:Y:S01]  /*7f20*/  LDSM.16.MT88.4 R52, [R91+0x8000] ;  /* 0x008000005b34783b */ /* 0x000ee20000004200 */
        /* <DEDUP_REMOVED lines=11> */
[C---:B------:R-:W-:Y:S01]  /*7fe0*/  FMUL.FTZ R46, R3.reuse, R46 ;  /* 0x0000002e032e7220 */ /* 0x040fe20000410000 */
[----:B------:R-:W-:Y:S03]  /*7ff0*/  FMUL.FTZ R47, R3, R47 ;  /* 0x0000002f032f7220 */ /* 0x000fe60000410000 */
[----:B------:R-:W5:Y:S01]  /*8000*/  MUFU.EX2 R94, R94 ;  /* 0x0000005e005e7308 */ /* 0x000f620000000800 */
[----:B--2---:R-:W-:Y:S01]  /*8010*/  F2FP.F16.F32.PACK_AB R81, R95, R96 ;  /* 0x000000605f51723e */ /* 0x004fe200000000ff */
[C---:B------:R-:W-:Y:S01]  /*8020*/  FMUL.FTZ R48, R88.reuse, R48 ;  /* 0x0000003058307220 */ /* 0x040fe20000410000 */
[----:B------:R-:W-:Y:S01]  /*8030*/  FMUL.FTZ R49, R88, R49 ;  /* 0x0000003158317220 */ /* 0x000fe20000410000 */
[C---:B------:R-:W-:Y:S01]  /*8040*/  FMUL.FTZ R50, R3.reuse, R50 ;  /* 0x0000003203327220 */ /* 0x040fe20000410000 */
[----:B------:R-:W-:Y:S01]  /*8050*/  FMUL.FTZ R51, R3, R51 ;  /* 0x0000003303337220 */ /* 0x000fe20000410000 */
[----:B------:R-:W-:Y:S01]  /*8060*/  LDSM.16.MT88.4 R76, [R91+0x6c00] ;  /* 0x006c00005b4c783b */ /* 0x000fe20000004200 */
[--C-:B------:R-:W-:Y:S03]  /*8070*/  FFMA.FTZ R143, R135, UR4, -R108.reuse ;  /* 0x00000004878f7c23 */ /* 0x100fe6000801086c */
[----:B------:R-:W-:Y:S01]  /*8080*/  MUFU.EX2 R93, R93 ;  /* 0x0000005d005d7308 */ /* 0x000fe20000000800 */
[--C-:B------:R-:W-:Y:S01]  /*8090*/  FFMA.FTZ R140, R140, UR4, -R108.reuse ;  /* 0x000000048c8c7c23 */ /* 0x100fe2000801086c */
[--C-:B------:R-:W-:Y:S01]  /*80a0*/  FFMA.FTZ R110, R144, UR4, -R97.reuse ;  /* 0x00000004906e7c23 */ /* 0x100fe20008010861 */
[--C-:B------:R-:W-:Y:S01]  /*80b0*/  FFMA.FTZ R142, R146, UR4, -R108.reuse ;  /* 0x00000004928e7c23 */ /* 0x100fe2000801086c */
[--C-:B------:R-:W-:Y:S01]  /*80c0*/  FFMA.FTZ R136, R136, UR4, -R97.reuse ;  /* 0x0000000488887c23 */ /* 0x100fe20008010861 */
[--C-:B------:R-:W-:Y:S01]  /*80d0*/  FFMA.FTZ R135, R138, UR4, -R97.reuse ;  /* 0x000000048a877c23 */ /* 0x100fe20008010861 */
[----:B------:R-:W-:Y:S01]  /*80e0*/  LDSM.16.MT88.4 R68, [R89+0xc00] ;  /* 0x000c00005944783b */ /* 0x000fe20000004200 */
[--C-:B------:R-:W-:Y:S03]  /*80f0*/  FFMA.FTZ R85, R85, UR4, -R97.reuse ;  /* 0x0000000455557c23 */ /* 0x100fe60008010861 */
[----:B------:R-:W2:Y:S01]  /*8100*/  MUFU.EX2 R92, R92 ;  /* 0x0000005c005c7308 */ /* 0x000ea20000000800 */
[----:B-----5:R-:W-:Y:S01]  /*8110*/  F2FP.F16.F32.PACK_AB R82, R94, R99 ;  /* 0x000000635e52723e */ /* 0x020fe200000000ff */
[--C-:B------:R-:W-:Y:S01]  /*8120*/  FFMA.FTZ R138, R139, UR4, -R108.reuse ;  /* 0x000000048b8a7c23 */ /* 0x100fe2000801086c */
[----:B------:R-:W-:Y:S01]  /*8130*/  FFMA.FTZ R139, R87, UR4, -R97 ;  /* 0x00000004578b7c23 */ /* 0x000fe20008010861 */
[--C-:B------:R-:W-:Y:S01]  /*8140*/  FFMA.FTZ R148, R148, UR4, -R108.reuse ;  /* 0x0000000494947c23 */ /* 0x100fe2000801086c */
[--C-:B------:R-:W-:Y:S01]  /*8150*/  FFMA.FTZ R141, R141, UR4, -R108.reuse ;  /* 0x000000048d8d7c23 */ /* 0x100fe2000801086c */
[----:B------:R-:W-:Y:S01]  /*8160*/  FFMA.FTZ R109, R88, R133, R109 ;  /* 0x00000085586d7223 */ /* 0x000fe2000001006d */
[----:B------:R-:W-:Y:S03]  /*8170*/  FFMA.FTZ R108, R150, UR4, -R108 ;  /* 0x00000004966c7c23 */ /* 0x000fe6000801086c */
[----:B------:R-:W-:Y:S01]  /*8180*/  MUFU.EX2 R100, R100 ;  /* 0x0000006400647308 */ /* 0x000fe20000000800 */
[----:B------:R-:W-:Y:S01]  /*8190*/  FFMA.FTZ R96, R3, R134, R96 ;  /* 0x0000008603607223 */ /* 0x000fe20000010060 */
[----:B------:R-:W-:Y:S01]  /*81a0*/  FADD.FTZ R98, R98, R109 ;  /* 0x0000006d62627221 */ /* 0x000fe20000010000 */
[----:B------:R-:W-:Y:S02]  /*81b0*/  IADD3 R128, PT, PT, R128, -0x1, RZ ;  /* 0xffffffff80807810 */ /* 0x000fe40007ffe0ff */
[----:B------:R-:W-:Y:S01]  /*81c0*/  FADD.FTZ R96, R95, R96 ;  /* 0x000000605f607221 */ /* 0x000fe20000010000 */
[----:B------:R-:W-:Y:S04]  /*81d0*/  FADD.FTZ R95, R99, R98 ;  /* 0x00000062635f7221 */ /* 0x000fe80000010000 */
[----:B------:R-:W5:Y:S01]  /*81e0*/  MUFU.EX2 R101, R101 ;  /* 0x0000006500657308 */ /* 0x000f620000000800 */
[----:B--2---:R-:W-:Y:S01]  /*81f0*/  F2FP.F16.F32.PACK_AB R83, R92, R93 ;  /* 0x0000005d5c53723e */ /* 0x004fe200000000ff */
[----:B------:R-:W-:Y:S01]  /*8200*/  FADD.FTZ R93, R93, R96 ;  /* 0x000000605d5d7221 */ /* 0x000fe20000010000 */
[----:B------:R-:W-:Y:S03]  /*8210*/  FADD.FTZ R95, R94, R95 ;  /* 0x0000005f5e5f7221 */ /* 0x000fe60000010000 */
[----:B------:R-:W-:Y:S02]  /*8220*/  FADD.FTZ R93, R92, R93 ;  /* 0x0000005d5c5d7221 */ /* 0x000fe40000010000 */
[C---:B------:R-:W-:Y:S02]  /*8230*/  HMMA.16816.F32 R4, R80.reuse, R12, R4 ;  /* 0x0000000c5004723c */ /* 0x040fe40000001804 */
[----:B------:R-:W-:Y:S03]  /*8240*/  MUFU.EX2 R111, R111 ;  /* 0x0000006f006f7308 */ /* 0x000fe60000000800 */
[C---:B------:R-:W-:Y:S01]  /*8250*/  FMUL.FTZ R12, R88.reuse, R72 ;  /* 0x00000048580c7220 */ /* 0x040fe20000410000 */
[C---:B------:R-:W-:Y:S02]  /*8260*/  FMUL.FTZ R13, R88.reuse, R73 ;  /* 0x00000049580d7220 */ /* 0x040fe40000410000 */
[C---:B------:R-:W-:Y:S04]  /*8270*/  HMMA.16816.F32 R8, R80.reuse, R14, R8 ;  /* 0x0000000e5008723c */ /* 0x040fe80000001808 */
[----:B------:R-:W-:Y:S01]  /*8280*/  MUFU.EX2 R102, R102 ;  /* 0x0000006600667308 */ /* 0x000fe20000000800 */
[C---:B------:R-:W-:Y:S01]  /*8290*/  FMUL.FTZ R14, R3.reuse, R74 ;  /* 0x0000004a030e7220 */ /* 0x040fe20000410000 */
[C---:B------:R-:W-:Y:S08]  /*82a0*/  FMUL.FTZ R15, R3.reuse, R75 ;  /* 0x0000004b030f7220 */ /* 0x040ff00000410000 */
[----:B------:R-:W-:Y:S01]  /*82b0*/  MUFU.EX2 R140, R140 ;  /* 0x0000008c008c7308 */ /* 0x000fe20000000800 */
[C---:B-1----:R-:W-:Y:S03]  /*82c0*/  HMMA.16816.F32 R12, R80.reuse, R20, R12 ;  /* 0x00000014500c723c */ /* 0x042fe6000000180c */
[C---:B------:R-:W-:Y:S01]  /*82d0*/  FMUL.FTZ R20, R88.reuse, R64 ;  /* 0x0000004058147220 */ /* 0x040fe20000410000 */
[C---:B------:R-:W-:Y:S05]  /*82e0*/  FMUL.FTZ R21, R88.reuse, R65 ;  /* 0x0000004158157220 */ /* 0x040fea0000410000 */
[----:B------:R-:W-:Y:S01]  /*82f0*/  MUFU.EX2 R137, R137 ;  /* 0x0000008900897308 */ /* 0x000fe20000000800 */
[C---:B------:R-:W-:Y:S03]  /*8300*/  HMMA.16816.F32 R16, R80.reuse, R22, R16 ;  /* 0x000000165010723c */ /* 0x040fe60000001810 */
[C---:B------:R-:W-:Y:S01]  /*8310*/  FMUL.FTZ R22, R3.reuse, R66 ;  /* 0x0000004203167220 */ /* 0x040fe20000410000 */
[C---:B------:R-:W-:Y:S05]  /*8320*/  FMUL.FTZ R23, R3.reuse, R67 ;  /* 0x0000004303177220 */ /* 0x040fea0000410000 */
[----:B------:R-:W-:Y:S02]  /*8330*/  MUFU.EX2 R110, R110 ;  /* 0x0000006e006e7308 */ /* 0x000fe40000000800 */
[C---:B------:R-:W-:Y:S03]  /*8340*/  HMMA.16816.F32 R20, R80.reuse, R28, R20 ;  /* 0x0000001c5014723c */ /* 0x040fe60000001814 */
[C---:B------:R-:W-:Y:S01]  /*8350*/  FMUL.FTZ R28, R88.reuse, R56 ;  /* 0x00000038581c7220 */ /* 0x040fe20000410000 */
[----:B------:R-:W-:Y:S04]  /*8360*/  FMUL.FTZ R29, R88, R57 ;  /* 0x00000039581d7220 */ /* 0x000fe80000410000 */
[----:B------:R-:W-:Y:S01]  /*8370*/  MUFU.EX2 R142, R142 ;  /* 0x0000008e008e7308 */ /* 0x000fe20000000800 */
[--C-:B------:R-:W-:Y:S01]  /*8380*/  FFMA.FTZ R88, R86, UR4, -R97.reuse ;  /* 0x0000000456587c23 */ /* 0x100fe20008010861 */
[----:B------:R-:W-:Y:S01]  /*8390*/  FFMA.FTZ R97, R84, UR4, -R97 ;  /* 0x0000000454617c23 */ /* 0x000fe20008010861 */
[C---:B------:R-:W-:Y:S03]  /*83a0*/  HMMA.16816.F32 R24, R80.reuse, R30, R24 ;  /* 0x0000001e5018723c */ /* 0x040fe60000001818 */
[C---:B------:R-:W-:Y:S01]  /*83b0*/  FMUL.FTZ R30, R3.reuse, R58 ;  /* 0x0000003a031e7220 */ /* 0x040fe20000410000 */
[----:B------:R-:W-:Y:S03]  /*83c0*/  FMUL.FTZ R31, R3, R59 ;  /* 0x0000003b031f7220 */ /* 0x000fe60000410000 */
[----:B------:R-:W-:Y:S01]  /*83d0*/  MUFU.EX2 R143, R143 ;  /* 0x0000008f008f7308 */ /* 0x000fe20000000800 */
[----:B------:R-:W-:Y:S03]  /*83e0*/  LDSM.16.MT88.4 R56, [R91+0x6400] ;  /* 0x006400005b38783b */ /* 0x000fe60000004200 */
[C---:B----4-:R-:W-:Y:S06]  /*83f0*/  HMMA.16816.F32 R28, R80.reuse, R60, R28 ;  /* 0x0000003c501c723c */ /* 0x050fec000000181c */
[----:B------:R-:W-:Y:S02]  /*8400*/  MUFU.EX2 R136, R136 ;  /* 0x0000008800887308 */ /* 0x000fe40000000800 */
[C---:B------:R-:W-:Y:S01]  /*8410*/  HMMA.16816.F32 R32, R80.reuse, R62, R32 ;  /* 0x0000003e5020723c */ /* 0x040fe20000001820 */
[----:B------:R-:W-:Y:S07]  /*8420*/  LDSM.16.MT88.4 R60, [R89+0x800] ;  /* 0x00080000593c783b */ /* 0x000fee0000004200 */
[----:B------:R-:W-:Y:S01]  /*8430*/  MUFU.EX2 R135, R135 ;  /* 0x0000008700877308 */ /* 0x000fe20000000800 */
[C---:B---3--:R-:W-:Y:S09]  /*8440*/  HMMA.16816.F32 R36, R80.reuse, R52, R36 ;  /* 0x000000345024723c */ /* 0x048ff20000001824 */
[----:B------:R-:W1:Y:S01]  /*8450*/  MUFU.EX2 R103, R103 ;  /* 0x0000006700677308 */ /* 0x000e620000000800 */
[C---:B------:R-:W-:Y:S01]  /*8460*/  HMMA.16816.F32 R40, R80.reuse, R54, R40 ;  /* 0x000000365028723c */ /* 0x040fe20000001828 */
[----:B------:R-:W2:Y:S08]  /*8470*/  LDSM.16.MT88.4 R52, [R89+0x2000] ;  /* 0x002000005934783b */ /* 0x000eb00000004200 */
[----:B------:R-:W-:Y:S10]  /*8480*/  MUFU.EX2 R104, R104 ;  /* 0x0000006800687308 */ /* 0x000ff40000000800 */
[----:B------:R-:W3:Y:S10]  /*8490*/  MUFU.EX2 R107, R107 ;  /* 0x0000006b006b7308 */ /* 0x000ef40000000800 */
[----:B------:R-:W-:Y:S10]  /*84a0*/  MUFU.EX2 R106, R106 ;  /* 0x0000006a006a7308 */ /* 0x000ff40000000800 */
[----:B------:R-:W4:Y:S10]  /*84b0*/  MUFU.EX2 R105, R105 ;  /* 0x0000006900697308 */ /* 0x000f340000000800 */
[----:B------:R-:W-:Y:S01]  /*84c0*/  MUFU.EX2 R138, R138 ;  /* 0x0000008a008a7308 */ /* 0x000fe20000000800 */
[C---:B--2---:R-:W-:Y:S09]  /*84d0*/  HMMA.16816.F32 R44, R80.reuse, R52, R44 ;  /* 0x00000034502c723c */ /* 0x044ff2000000182c */
[----:B------:R-:W2:Y:S01]  /*84e0*/  MUFU.EX2 R133, R148 ;  /* 0x0000009400857308 */ /* 0x000ea20000000800 */
[----:B-----5:R-:W-:Y:S01]  /*84f0*/  F2FP.F16.F32.PACK_AB R52, R101, R100 ;  /* 0x000000646534723e */ /* 0x020fe200000000ff */
[----:B------:R-:W-:Y:S01]  /*8500*/  FADD.FTZ R100, R100, R95 ;  /* 0x0000005f64647221 */ /* 0x000fe20000010000 */
[----:B-1----:R-:W-:Y:S01]  /*8510*/  F2FP.F16.F32.PACK_AB R53, R103, R102 ;  /* 0x000000666735723e */ /* 0x002fe200000000ff */
[----:B------:R-:W-:Y:S01]  /*8520*/  FADD.FTZ R102, R102, R93 ;  /* 0x0000005d66667221 */ /* 0x000fe20000010000 */
[----:B------:R-:W-:Y:S05]  /*8530*/  HMMA.16816.F32 R48, R80, R54, R48 ;  /* 0x000000365030723c */ /* 0x000fea0000001830 */
[----:B------:R-:W-:Y:S01]  /*8540*/  MUFU.EX2 R139, R139 ;  /* 0x0000008b008b7308 */ /* 0x000fe20000000800 */
[----:B---3--:R-:W-:Y:S01]  /*8550*/  F2FP.F16.F32.PACK_AB R54, R107, R104 ;  /* 0x000000686b36723e */ /* 0x008fe200000000ff */
[----:B------:R-:W-:Y:S01]  /*8560*/  FADD.FTZ R103, R103, R102 ;  /* 0x0000006667677221 */ /* 0x000fe20000010000 */
[----:B----4-:R-:W-:Y:S01]  /*8570*/  F2FP.F16.F32.PACK_AB R55, R105, R106 ;  /* 0x0000006a6937723e */ /* 0x010fe200000000ff */
[----:B------:R-:W-:Y:S02]  /*8580*/  FADD.FTZ R101, R101, R100 ;  /* 0x0000006465657221 */ /* 0x000fe40000010000 */
[----:B------:R-:W-:Y:S04]  /*8590*/  FADD.FTZ R106, R106, R103 ;  /* 0x000000676a6a7221 */ /* 0x000fe80000010000 */
[----:B------:R-:W-:Y:S01]  /*85a0*/  MUFU.EX2 R88, R88 ;  /* 0x0000005800587308 */ /* 0x000fe20000000800 */
[----:B--2---:R-:W-:Y:S01]  /*85b0*/  F2FP.F16.F32.PACK_AB R84, R133, R138 ;  /* 0x0000008a8554723e */ /* 0x004fe200000000ff */
[C---:B------:R-:W-:Y:S08]  /*85c0*/  HMMA.16816.F32 R4, R52.reuse, R56, R4 ;  /* 0x000000383404723c */ /* 0x040ff00000001804 */
[----:B------:R-:W-:Y:S01]  /*85d0*/  MUFU.EX2 R141, R141 ;  /* 0x0000008d008d7308 */ /* 0x000fe20000000800 */
[----:B------:R-:W-:Y:S01]  /*85e0*/  FADD.FTZ R106, R105, R106 ;  /* 0x0000006a696a7221 */ /* 0x000fe20000010000 */
[C---:B------:R-:W-:Y:S01]  /*85f0*/  HMMA.16816.F32 R8, R52.reuse, R58, R8 ;  /* 0x0000003a3408723c */ /* 0x040fe20000001808 */
[----:B------:R-:W1:Y:S07]  /*8600*/  LDSM.16.MT88.4 R56, [R89+0x400] ;  /* 0x000400005938783b */ /* 0x000e6e0000004200 */
[----:B------:R-:W2:Y:S10]  /*8610*/  MUFU.EX2 R108, R108 ;  /* 0x0000006c006c7308 */ /* 0x000eb40000000800 */
[----:B------:R3:W-:Y:S10]  /*8620*/  MUFU.EX2 R3, R85 ;  /* 0x0000005500037308 */ /* 0x0007f40000000800 */
[----:B------:R-:W4:Y:S01]  /*8630*/  MUFU.EX2 R134, R97 ;  /* 0x0000006100867308 */ /* 0x000f220000000800 */
[----:B--2---:R-:W-:Y:S02]  /*8640*/  F2FP.F16.F32.PACK_AB R86, R108, R141 ;  /* 0x0000008d6c56723e */ /* 0x004fe400000000ff */
[----:B---3--:R-:W-:Y:S02]  /*8650*/  F2FP.F16.F32.PACK_AB R85, R88, R139 ;  /* 0x0000008b5855723e */ /* 0x008fe400000000ff */
[----:B----4-:R-:W-:Y:S01]  /*8660*/  F2FP.F16.F32.PACK_AB R87, R134, R3 ;  /* 0x000000038657723e */ /* 0x010fe200000000ff */
        /* <DEDUP_REMOVED lines=15> */
[----:B------:R-:W-:Y:S02]  /*8760*/  F2FP.F16.F32.PACK_AB R52, R140, R111 ;  /* 0x0000006f8c34723e */ /* 0x000fe400000000ff */
[C---:B------:R-:W-:Y:S01]  /*8770*/  F2FP.F16.F32.PACK_AB R53, R110.reuse, R137 ;  /* 0x000000896e35723e */ /* 0x040fe200000000ff */
[----:B------:R-:W-:Y:S01]  /*8780*/  FADD.FTZ R137, R137, R106 ;  /* 0x0000006a89897221 */ /* 0x000fe20000010000 */
[----:B------:R-:W-:Y:S02]  /*8790*/  F2FP.F16.F32.PACK_AB R54, R143, R142 ;  /* 0x0000008e8f36723e */ /* 0x000fe400000000ff */
[C---:B------:R-:W-:Y:S01]  /*87a0*/  F2FP.F16.F32.PACK_AB R55, R135.reuse, R136 ;  /* 0x000000888737723e */ /* 0x040fe200000000ff */
[----:B------:R-:W-:Y:S04]  /*87b0*/  FADD.FTZ R137, R110, R137 ;  /* 0x000000896e897221 */ /* 0x000fe80000010000 */
[----:B------:R-:W-:Y:S04]  /*87c0*/  FADD.FTZ R136, R136, R137 ;  /* 0x0000008988887221 */ /* 0x000fe80000010000 */
[----:B------:R-:W-:Y:S04]  /*87d0*/  FADD.FTZ R136, R135, R136 ;  /* 0x0000008887887221 */ /* 0x000fe80000010000 */
[----:B------:R-:W-:Y:S04]  /*87e0*/  FADD.FTZ R139, R139, R136 ;  /* 0x000000888b8b7221 */ /* 0x000fe80000010000 */
[----:B------:R-:W-:Y:S04]  /*87f0*/  FADD.FTZ R88, R88, R139 ;  /* 0x0000008b58587221 */ /* 0x000fe80000010000 */
[----:B------:R-:W-:Y:S04]  /*8800*/  FADD.FTZ R3, R3, R88 ;  /* 0x0000005803037221 */ /* 0x000fe80000010000 */
[----:B------:R-:W-:Y:S01]  /*8810*/  FADD.FTZ R134, R134, R3 ;  /* 0x0000000386867221 */ /* 0x000fe20000010000 */
[----:B------:R-:W-:Y:S01]  /*8820*/  MOV R3, R0 ;  /* 0x0000000000037202 */ /* 0x000fe20000000f00 */
[C---:B-1----:R-:W-:Y:S08]  /*8830*/  HMMA.16816.F32 R4, R52.reuse, R56, R4 ;  /* 0x000000383404723c */ /* 0x042ff00000001804 */
[C---:B------:R-:W-:Y:S01]  /*8840*/  HMMA.16816.F32 R8, R52.reuse, R58, R8 ;  /* 0x0000003a3408723c */ /* 0x040fe20000001808 */
[----:B------:R-:W1:Y:S07]  /*8850*/  LDSM.16.MT88.4 R56, [R91+0x7800] ;  /* 0x007800005b38783b */ /* 0x000e6e0000004200 */
[C---:B------:R-:W-:Y:S08]  /*8860*/  HMMA.16816.F32 R12, R52.reuse, R60, R12 ;  /* 0x0000003c340c723c */ /* 0x040ff0000000180c */
        /* <DEDUP_REMOVED lines=17> */
[----:B------:R4:W5:Y:S07]  /*8980*/  LDSM.16.MT88.4 R8, [R89+0x2c00] ;  /* 0x002c00005908783b */ /* 0x00096e0000004200 */
[C---:B------:R-:W-:Y:S03]  /*8990*/  HMMA.16816.F32 R72, R84.reuse, R68, R12 ;  /* 0x000000445448723c */ /* 0x040fe6000000180c */
[----:B------:R-:W-:Y:S04]  /*89a0*/  FADD.FTZ R12, R104, R101 ;  /* 0x00000065680c7221 */ /* 0x000fe80000010000 */
[----:B------:R-:W-:Y:S01]  /*89b0*/  FADD.FTZ R12, R107, R12 ;  /* 0x0000000c6b0c7221 */ /* 0x000fe20000010000 */
[C---:B------:R-:W-:Y:S08]  /*89c0*/  HMMA.16816.F32 R68, R84.reuse, R70, R16 ;  /* 0x000000465444723c */ /* 0x040ff00000001810 */
[C---:B-1----:R-:W-:Y:S03]  /*89d0*/  HMMA.16816.F32 R64, R84.reuse, R56, R20 ;  /* 0x000000385440723c */ /* 0x042fe60000001814 */
[----:B----4-:R-:W-:Y:S05]  /*89e0*/  MOV R89, R2 ;  /* 0x0000000200597202 */ /* 0x010fea0000000f00 */
[C---:B------:R-:W-:Y:S08]  /*89f0*/  HMMA.16816.F32 R60, R84.reuse, R58, R24 ;  /* 0x0000003a543c723c */ /* 0x040ff00000001818 */
[C---:B--2---:R-:W-:Y:S08]  /*8a00*/  HMMA.16816.F32 R56, R84.reuse, R52, R28 ;  /* 0x000000345438723c */ /* 0x044ff0000000181c */
[C---:B------:R-:W-:Y:S08]  /*8a10*/  HMMA.16816.F32 R52, R84.reuse, R54, R32 ;  /* 0x000000365434723c */ /* 0x040ff00000001820 */
[C---:B---3--:R-:W-:Y:S03]  /*8a20*/  HMMA.16816.F32 R36, R84.reuse, R4, R36 ;  /* 0x000000045424723c */ /* 0x048fe60000001824 */
[----:B------:R-:W-:Y:S04]  /*8a30*/  FADD.FTZ R5, R111, R12 ;  /* 0x0000000c6f057221 */ /* 0x000fe80000010000 */
[----:B------:R-:W-:Y:S01]  /*8a40*/  FADD.FTZ R5, R140, R5 ;  /* 0x000000058c057221 */ /* 0x000fe20000010000 */
[C---:B------:R-:W-:Y:S03]  /*8a50*/  HMMA.16816.F32 R40, R84.reuse, R6, R40 ;  /* 0x000000065428723c */ /* 0x040fe60000001828 */
[----:B------:R-:W-:Y:S04]  /*8a60*/  FADD.FTZ R142, R142, R5 ;  /* 0x000000058e8e7221 */ /* 0x000fe80000010000 */
[----:B------:R-:W-:Y:S01]  /*8a70*/  FADD.FTZ R143, R143, R142 ;  /* 0x0000008e8f8f7221 */ /* 0x000fe20000010000 */
[C---:B-----5:R-:W-:Y:S03]  /*8a80*/  HMMA.16816.F32 R44, R84.reuse, R8, R44 ;  /* 0x00000008542c723c */ /* 0x060fe6000000182c */
[----:B------:R-:W-:Y:S04]  /*8a90*/  FADD.FTZ R4, R138, R143 ;  /* 0x0000008f8a047221 */ /* 0x000fe80000010000 */
[----:B------:R-:W-:Y:S01]  /*8aa0*/  FADD.FTZ R4, R133, R4 ;  /* 0x0000000485047221 */ /* 0x000fe20000010000 */
[----:B------:R-:W-:Y:S03]  /*8ab0*/  HMMA.16816.F32 R48, R84, R10, R48 ;  /* 0x0000000a5430723c */ /* 0x000fe60000001830 */
[----:B------:R-:W-:Y:S04]  /*8ac0*/  FADD.FTZ R133, R141, R4 ;  /* 0x000000048d857221 */ /* 0x000fe80000010000 */
[----:B------:R-:W-:Y:S01]  /*8ad0*/  FADD.FTZ R133, R108, R133 ;  /* 0x000000856c857221 */ /* 0x000fe20000010000 */
[----:B------:R-:W-:Y:S01]  /*8ae0*/  @!UPT UIADD3 URZ, UPT, UPT, URZ, URZ, URZ ;  /* 0x000000fffffff290 */ /* 0x000fe2000fffe0ff */
[----:B------:R-:W-:Y:S11]  /*8af0*/  @P0 BRA `(.L_x_1151) ;  /* 0xffffffe000640947 */ /* 0x000ff6000383ffff */
.L_x_1150:
[----:B------:R-:W1:Y:S01]  /*8b00*/  SHFL.BFLY PT, R3, R134, 0x2, 0x1f ;  /* 0x0c401f0086037f89 */ /* 0x000e6200000e0000 */
[----:B------:R-:W-:Y:S01]  /*8b10*/  LOP3.LUT R7, R127, 0xc0, RZ, 0xc0, !PT ;  /* 0x000000c07f077812 */ /* 0x000fe200078ec0ff */
[----:B------:R-:W2:Y:S01]  /*8b20*/  LDC R12, c[0x0][0x434] ;  /* 0x00010d00ff0c7b82 */ /* 0x000ea20000000800 */
[----:B------:R-:W-:Y:S01]  /*8b30*/  ISETP.NE.AND P0, PT, R124, -0x1, PT ;  /* 0xffffffff7c00780c */ /* 0x000fe20003f05270 */
[----:B------:R-:W3:Y:S01]  /*8b40*/  SHFL.BFLY PT, R4, R133, 0x2, 0x1f ;  /* 0x0c401f0085047f89 */ /* 0x000ee200000e0000 */
[----:B------:R-:W-:Y:S01]  /*8b50*/  LOP3.LUT R7, R7, 0x18, R112, 0xf8, !PT ;  /* 0x0000001807077812 */ /* 0x000fe200078ef870 */
[----:B------:R-:W4:Y:S04]  /*8b60*/  S2R R19, SR_CTAID.Y ;  /* 0x0000000000137919 */ /* 0x000f280000002600 */
[----:B------:R-:W2:Y:S01]  /*8b70*/  LDC R16, c[0x0][0x434] ;  /* 0x00010d00ff107b82 */ /* 0x000ea20000000800 */
[----:B------:R-:W2:Y:S07]  /*8b80*/  S2R R17, SR_CTAID.Z ;  /* 0x0000000000117919 */ /* 0x000eae0000002700 */
[----:B------:R-:W2:Y:S01]  /*8b90*/  @!P0 LDC.64 R14, c[0x0][0x400] ;  /* 0x00010000ff0e8b82 */ /* 0x000ea20000000a00 */
[----:B-1----:R-:W-:-:S07]  /*8ba0*/  FADD.FTZ R10, R3, R134 ;  /* 0x00000086030a7221 */ /* 0x002fce0000010000 */
[----:B------:R-:W1:Y:S01]  /*8bb0*/  LDC.U8 R22, c[0x0][0x548] ;  /* 0x00015200ff167b82 */ /* 0x000e620000000000 */
[----:B---3--:R-:W-:Y:S01]  /*8bc0*/  FADD.FTZ R9, R4, R133 ;  /* 0x0000008504097221 */ /* 0x008fe20000010000 */
[----:B------:R-:W3:Y:S04]  /*8bd0*/  SHFL.BFLY PT, R3, R10, 0x1, 0x1f ;  /* 0x0c201f000a037f89 */ /* 0x000ee800000e0000 */
[----:B------:R-:W5:Y:S01]  /*8be0*/  SHFL.BFLY PT, R4, R9, 0x1, 0x1f ;  /* 0x0c201f0009047f89 */ /* 0x000f6200000e0000 */
[----:B---3--:R-:W-:Y:S02]  /*8bf0*/  FADD.FTZ R3, R10, R3 ;  /* 0x000000030a037221 */ /* 0x008fe40000010000 */
[----:B------:R-:W3:Y:S02]  /*8c00*/  S2R R10, SR_CTAID.X ;  /* 0x00000000000a7919 */ /* 0x000ee40000002500 */
[----:B------:R-:W4:Y:S01]  /*8c10*/  MUFU.RCP R6, R3 ;  /* 0x0000000300067308 */ /* 0x000f220000001000 */
[----:B------:R-:W-:Y:S01]  /*8c20*/  FSETP.NE.FTZ.AND P3, PT, R3, RZ, PT ;  /* 0x000000ff0300720b */ /* 0x000fe20003f75000 */
[----:B-----5:R-:W-:Y:S01]  /*8c30*/  FADD.FTZ R5, R9, R4 ;  /* 0x0000000409057221 */ /* 0x020fe20000010000 */
[----:B------:R-:W-:-:S04]  /*8c40*/  SHF.L.U32 R4, R112, 0x1, RZ ;  /* 0x0000000170047819 */ /* 0x000fc800000006ff */
[----:B------:R-:W-:Y:S01]  /*8c50*/  LOP3.LUT R4, R4, 0x6, RZ, 0xc0, !PT ;  /* 0x0000000604047812 */ /* 0x000fe200078ec0ff */
[----:B------:R-:W5:Y:S01]  /*8c60*/  MUFU.RCP R8, R5 ;  /* 0x0000000500087308 */ /* 0x000f620000001000 */
[----:B------:R-:W-:Y:S02]  /*8c70*/  FSETP.NE.FTZ.AND P4, PT, R5, RZ, PT ;  /* 0x000000ff0500720b */ /* 0x000fe40003f95000 */
[----:B------:R-:W-:-:S04]  /*8c80*/  LOP3.LUT R4, R4, 0x3e00, R115, 0xf8, !PT ;  /* 0x00003e0004047812 */ /* 0x000fc800078ef873 */
[----:B------:R-:W-:Y:S02]  /*8c90*/  LOP3.LUT R4, R4, 0x20, R127, 0xf8, !PT ;  /* 0x0000002004047812 */ /* 0x000fe400078ef87f */
[----:B----4-:R-:W-:Y:S02]  /*8ca0*/  FSEL R6, R6, 1, P3 ;  /* 0x3f80000006067808 */ /* 0x010fe40001800000 */
[----:B------:R-:W-:Y:S02]  /*8cb0*/  LOP3.LUT R4, R4, R7, RZ, 0xfc, !PT ;  /* 0x0000000704047212 */ /* 0x000fe400078efcff */
        /* <DEDUP_REMOVED lines=25> */
[----:B-----5:R-:W-:Y:S01]  /*8e50*/  FSEL R8, R8, 1, P4 ;  /* 0x3f80000008087808 */ /* 0x020fe20002000000 */
[----:B------:R-:W4:Y:S01]  /*8e60*/  LDC.U8 R6, c[0x0][0x549] ;  /* 0x00015240ff067b82 */ /* 0x000f220000000000 */
[----:B------:R-:W-:Y:S01]  /*8e70*/  LEA R9, R4, UR5, 0x1 ;  /* 0x0000000504097c11 */ /* 0x000fe2000f8e08ff */
[----:B------:R1:W1:Y:S01]  /*8e80*/  @P4 MUFU.LG2 R18, R5 ;  /* 0x0000000500124308 */ /* 0x0002620000000c00 */
        /* <DEDUP_REMOVED lines=63> */
[----:B------:R-:W-:Y:S01]  /*9280*/  LOP3.LUT R4, R112, 0x18, RZ, 0xc0, !PT ;  /* 0x0000001870047812 */ /* 0x000fe200078ec0ff */
        /* <DEDUP_REMOVED lines=15> */
[----:B------:R4:W-:Y:S04]  /*9380*/  STS [R11+0x2220], R46 ;  /* 0x0022202e0b007388 */ /* 0x0009e80000000800 */
[----:B------:R-:W-:Y:S04]  /*9390*/  STS [R13+0x2030], R48 ;  /* 0x002030300d007388 */ /* 0x000fe80000000800 */
[----:B------:R5:W-:Y:S01]  /*93a0*/  STS [R13+0x2230], R50 ;  /* 0x002230320d007388 */ /* 0x000be20000000800 */
[----:B--2---:R-:W2:Y:S01]  /*93b0*/  @P0 LDC.64 R8, c[0x0][0x408] ;  /* 0x00010200ff080b82 */ /* 0x004ea20000000a00 */
[----:B----4-:R-:W-:-:S04]  /*93c0*/  LOP3.LUT R11, R4, 0x1f20, R127, 0xf8, !PT ;  /* 0x00001f20040b7812 */ /* 0x010fc800078ef87f */
[----:B------:R-:W-:-:S03]  /*93d0*/  LEA R11, R11, UR5, 0x1 ;  /* 0x000000050b0b7c11 */ /* 0x000fc6000f8e08ff */
[----:B-----5:R-:W4:Y:S01]  /*93e0*/  @P1 LDC R13, c[0x0][0x430] ;  /* 0x00010c00ff0d1b82 */ /* 0x020f220000000800 */
[----:B-1-3--:R-:W-:Y:S05]  /*93f0*/  @P1 BRA `(.L_x_1154) ;  /* 0x0000000000201947 */ /* 0x00afea0003800000 */
[----:B------:R-:W-:Y:S01]  /*9400*/  ISETP.NE.AND P2, PT, R22, RZ, PT ;  /* 0x000000ff1600720c */ /* 0x000fe20003f45270 */
[----:B------:R-:W1:-:S12]  /*9410*/  LDC R5, c[0x0][0x3e0] ;  /* 0x0000f800ff057b82 */ /* 0x000e580000000800 */
[----:B------:R-:W1:Y:S01]  /*9420*/  @P2 LDC R20, c[0x0][0x454] ;  /* 0x00011500ff142b82 */ /* 0x000e620000000800 */
[----:B----4-:R-:W-:Y:S02]  /*9430*/  @P2 MOV R13, 0x1 ;  /* 0x00000001000d2802 */ /* 0x010fe40000000f00 */
[----:B------:R-:W-:-:S05]  /*9440*/  @!P2 MOV R13, 0x1 ;  /* 0x00000001000da802 */ /* 0x000fca0000000f00 */
[----:B------:R-:W3:Y:S01]  /*9450*/  @P2 LDC R16, c[0x0][0x454] ;  /* 0x00011500ff102b82 */ /* 0x000ee20000000800 */
[-C--:B-1----:R-:W-:Y:S02]  /*9460*/  @P2 IMAD R20, R20, R5.reuse, RZ ;  /* 0x0000000514142224 */ /* 0x082fe400078e02ff */
[----:B------:R-:W-:-:S07]  /*9470*/  @!P2 IMAD R20, R12, R5, RZ ;  /* 0x000000050c14a224 */ /* 0x000fce00078e02ff */
.L_x_1154:
[----:B------:R-:W-:Y:S01]  /*9480*/  BAR.SYNC.DEFER_BLOCKING 0x0 ;  /* 0x0000000000007b1d */ /* 0x000fe20000010000 */
[----:B------:R-:W-:Y:S01]  /*9490*/  ISETP.NE.AND P2, PT, R124, -0x1, PT ;  /* 0xffffffff7c00780c */ /* 0x000fe20003f45270 */
[----:B------:R-:W-:Y:S01]  /*94a0*/  @!P0 IMAD.WIDE.U32 R26, R19, R14, RZ ;  /* 0x0000000e131a8225 */ /* 0x000fe200078e00ff */
[----:B------:R-:W-:Y:S02]  /*94b0*/  ISETP.NE.AND P1, PT, R22, RZ, !P1 ;  /* 0x000000ff1600720c */ /* 0x000fe40004f25270 */
[----:B------:R-:W-:-:S03]  /*94c0*/  LOP3.LUT P5, RZ, R112, 0x3, RZ, 0xc0, !PT ;  /* 0x0000000370ff7812 */ /* 0x000fc600078ac0ff */
[----:B------:R-:W1:Y:S01]  /*94d0*/  @P4 LDC R23, c[0x0][0x458] ;  /* 0x00011600ff174b82 */ /* 0x000e620000000800 */
[----:B------:R-:W5:Y:S01]  /*94e0*/  @P3 MUFU.LG2 R3, R3 ;  /* 0x0000000300033308 */ /* 0x000f620000000c00 */
[C---:B--2---:R-:W-:Y:S01]  /*94f0*/  @P0 IMAD.WIDE.U32 R24, R124.reuse, R8, RZ ;  /* 0x000000087c180225 */ /* 0x044fe200078e00ff */
[----:B------:R-:W-:Y:S01]  /*9500*/  BSSY.RECONVERGENT B0, `(.L_x_1155) ;  /* 0x000002d000007945 */ /* 0x000fe20003800200 */
[----:B------:R-:W-:Y:S02]  /*9510*/  MOV R14, 0x7f800000 ;  /* 0x7f800000000e7802 */ /* 0x000fe40000000f00 */
[C---:B------:R-:W-:Y:S02]  /*9520*/  @!P0 IMAD R15, R19.reuse, R15, R27 ;  /* 0x0000000f130f8224 */ /* 0x040fe400078e021b */
[----:B------:R-:W2:Y:S01]  /*9530*/  @P3 LDC R21, c[0x0][0x458] ;  /* 0x00011600ff153b82 */ /* 0x000ea20000000800 */
[----:B------:R-:W-:Y:S02]  /*9540*/  @P0 IMAD R15, R124, R9, R25 ;  /* 0x000000097c0f0224 */ /* 0x000fe400078e0219 */
[----:B------:R-:W-:Y:S01]  /*9550*/  @!P2 IMAD R124, R19, R12, RZ ;  /* 0x0000000c137ca224 */ /* 0x000fe200078e02ff */
[----:B------:R-:W-:Y:S01]  /*9560*/  MOV R12, 0x7f800000 ;  /* 0x7f800000000c7802 */ /* 0x000fe20000000f00 */
[----:B---3--:R-:W-:-:S02]  /*9570*/  IMAD R16, R17, R16, RZ ;  /* 0x0000001011107224 */ /* 0x008fc400078e02ff */
[----:B----4-:R-:W-:Y:S01]  /*9580*/  IMAD R9, R10, R13, RZ ;  /* 0x0000000d0a097224 */ /* 0x010fe200078e02ff */
[----:B------:R-:W-:Y:S01]  /*9590*/  SHF.R.S32.HI R8, RZ, 0x1f, R124 ;  /* 0x0000001fff087819 */ /* 0x000fe2000001147c */
[----:B------:R-:W-:Y:S01]  /*95a0*/  @!P1 IMAD R16, R19, R20, R16 ;  /* 0x0000001413109224 */ /* 0x000fe200078e0210 */
[----:B------:R3:W4:Y:S01]  /*95b0*/  LDS.128 R4, [R11+0x800] ;  /* 0x000800000b047984 */ /* 0x0007220000000c00 */
[----:B------:R-:W-:Y:S01]  /*95c0*/  SEL R124, R124, RZ, P1 ;  /* 0x000000ff7c7c7207 */ /* 0x000fe20000800000 */
[----:B------:R-:W-:Y:S01]  /*95d0*/  @P4 FMUL.FTZ R19, R18, 0.69314718246459960938 ;  /* 0x3f31721812134820 */ /* 0x000fe20000410000 */
[----:B------:R-:W-:Y:S01]  /*95e0*/  SHF.L.U32 R9, R9, 0x6, RZ ;  /* 0x0000000609097819 */ /* 0x000fe200000006ff */
[----:B-----5:R-:W-:Y:S01]  /*95f0*/  @P3 FMUL.FTZ R3, R3, 0.69314718246459960938 ;  /* 0x3f31721803033820 */ /* 0x020fe20000410000 */
[----:B------:R-:W-:Y:S01]  /*9600*/  SEL R8, R8, RZ, P1 ;  /* 0x000000ff08087207 */ /* 0x000fe20000800000 */
[----:B-1----:R-:W-:Y:S01]  /*9610*/  @P4 FFMA.FTZ R14, R2, R23, R19 ;  /* 0x00000017020e4223 */ /* 0x002fe20000010013 */
[----:B------:R-:W-:-:S02]  /*9620*/  IADD3 R18, P2, P1, R9, R124, R16 ;  /* 0x0000007c09127210 */ /* 0x000fc4000795e010 */
[----:B------:R-:W-:Y:S02]  /*9630*/  SHF.R.S32.HI R27, RZ, 0x1f, R16 ;  /* 0x0000001fff1b7819 */ /* 0x000fe40000011410 */
[----:B------:R-:W-:Y:S02]  /*9640*/  SHF.R.S32.HI R9, RZ, 0x1f, R9 ;  /* 0x0000001fff097819 */ /* 0x000fe40000011409 */
[----:B------:R-:W-:Y:S01]  /*9650*/  SHF.R.U32.HI R20, RZ, 0x2, R112 ;  /* 0x00000002ff147819 */ /* 0x000fe20000011670 */
[----:B--2---:R-:W-:Y:S01]  /*9660*/  @P3 FFMA.FTZ R12, R0, R21, R3 ;  /* 0x00000015000c3223 */ /* 0x004fe20000010003 */
        /* <DEDUP_REMOVED lines=22> */
.L_x_1156:
[----:B------:R-:W-:Y:S05]  /*97d0*/  BSYNC.RECONVERGENT B0 ;  /* 0x0000000000007941 */ /* 0x000fea0003800200 */
.L_x_1155:
[----:B------:R-:W2:Y:S01]  /*97e0*/  LDCU.64 UR4, c[0x0][0x410] ;  /* 0x00008200ff0477ac */ /* 0x000ea20008000a00 */
[----:B------:R-:W-:Y:S01]  /*97f0*/  @P0 IMAD.MOV.U32 R26, RZ, RZ, R24 ;  /* 0x000000ffff1a0224 */ /* 0x000fe200078e0018 */
[----:B------:R-:W-:Y:S01]  /*9800*/  MOV R21, RZ ;  /* 0x000000ff00157202 */ /* 0x000fe20000000f00 */
[C---:B-1----:R-:W-:Y:S01]  /*9810*/  VIADD R3, R20.reuse, 0x20 ;  /* 0x0000002014037836 */ /* 0x042fe20000000000 */
[----:B------:R-:W-:Y:S01]  /*9820*/  ISETP.GE.AND P1, PT, R20, R118, PT ;  /* 0x000000761400720c */ /* 0x000fe20003f26270 */
[----:B------:R-:W-:Y:S01]  /*9830*/  BSSY.RECONVERGENT B0, `(.L_x_1157) ;  /* 0x000001b000007945 */ /* 0x000fe20003800200 */
[----:B------:R-:W-:Y:S01]  /*9840*/  IADD3 R26, P0, PT, R119, R26, RZ ;  /* 0x0000001a771a7210 */ /* 0x000fe20007f1e0ff */
[----:B------:R-:W-:Y:S02]  /*9850*/  IMAD.WIDE.U32 R8, R10, 0x40, R20 ;  /* 0x000000400a087825 */ /* 0x000fe400078e0014 */
[----:B------:R1:W3:Y:S01]  /*9860*/  LDS.128 R20, [R11] ;  /* 0x000000000b147984 */ /* 0x0002e20000000c00 */
[----:B------:R-:W-:-:S02]  /*9870*/  IADD3.X R27, PT, PT, RZ, R15, RZ, P0, !PT ;  /* 0x0000000fff1b7210 */ /* 0x000fc400007fe4ff */
[----:B------:R-:W-:Y:S01]  /*9880*/  ISETP.GE.AND P0, PT, R3, R118, PT ;  /* 0x000000760300720c */ /* 0x000fe20003f06270 */
[----:B------:R1:W4:Y:S01]  /*9890*/  LDS.128 R12, [R11+0x2000] ;  /* 0x002000000b0c7984 */ /* 0x0003220000000c00 */
[----:B--2---:R-:W-:-:S04]  /*98a0*/  IMAD.WIDE.U32 R2, R17, UR4, R26 ;  /* 0x0000000411027c25 */ /* 0x004fc8000f8e001a */
[----:B------:R-:W-:Y:S02]  /*98b0*/  IMAD R25, R17, UR5, R3 ;  /* 0x0000000511197c24 */ /* 0x000fe4000f8e0203 */
[----:B------:R1:W2:Y:S01]  /*98c0*/  LDS.128 R16, [R11+0x1000] ;  /* 0x001000000b107984 */ /* 0x0002a20000000c00 */
[----:B------:R-:W-:Y:S05]  /*98d0*/  @P1 BRA `(.L_x_1158) ;  /* 0x0000000000401947 */ /* 0x000fea0003800000 */
        /* <DEDUP_REMOVED lines=14> */
[----:B--2---:R1:W-:Y:S04]  /*99c0*/  @!P2 STG.E.128 desc[UR14][R28.64+0x40], R16 ;  /* 0x000040101c00a986 */ /* 0x0043e8000c101d0e */
[----:B----4-:R1:W-:Y:S02]  /*99d0*/  @!P1 STG.E.128 desc[UR14][R28.64+0x80], R12 ;  /* 0x0000800c1c009986 */ /* 0x0103e4000c101d0e */
.L_x_1158:
[----:B------:R-:W-:Y:S05]  /*99e0*/  BSYNC.RECONVERGENT B0 ;  /* 0x0000000000007941 */ /* 0x000fea0003800200 */
.L_x_1157:
[----:B-1--4-:R1:W4:Y:S01]  /*99f0*/  LDS.128 R12, [R11+0x1800] ;  /* 0x001800000b0c7984 */ /* 0x0123220000000c00 */
[----:B------:R-:W-:Y:S05]  /*9a00*/  @P0 EXIT ;  /* 0x000000000000094d */ /* 0x000fea0003800000 */
[----:B------:R-:W5:Y:S01]  /*9a10*/  LDCU.64 UR6, c[0x0][0x408] ;  /* 0x00008100ff0677ac */ /* 0x000f620008000a00 */
[----:B--2---:R2:W1:Y:S01]  /*9a20*/  LDS.128 R16, [R11+0x2800] ;  /* 0x002800000b107984 */ /* 0x0044620000000c00 */
[----:B------:R-:W-:Y:S01]  /*9a30*/  IADD3 R0, P0, PT, R8, 0x20, RZ ;  /* 0x0000002008007810 */ /* 0x000fe20007f1e0ff */
[----:B------:R-:W-:Y:S01]  /*9a40*/  IMAD.MOV.U32 R8, RZ, RZ, R2 ;  /* 0x000000ffff087224 */ /* 0x000fe200078e0002 */
[----:B------:R-:W3:Y:S03]  /*9a50*/  LDCU UR8, c[0x0][0x440] ;  /* 0x00008800ff0877ac */ /* 0x000ee60008000800 */
[----:B------:R-:W-:Y:S01]  /*9a60*/  IMAD.X R3, RZ, RZ, R9, P0 ;  /* 0x000000ffff037224 */ /* 0x000fe200000e0609 */
[----:B------:R-:W2:Y:S01]  /*9a70*/  LDCU.64 UR4, c[0x0][0x3f0] ;  /* 0x00007e00ff0477ac */ /* 0x000ea20008000a00 */
[----:B------:R-:W-:Y:S02]  /*9a80*/  MOV R9, R25 ;  /* 0x0000001900097202 */ /* 0x000fe40000000f00 */
        /* <DEDUP_REMOVED lines=14> */
.L_x_1159:
        /* <DEDUP_REMOVED lines=9> */
.L_x_1284:


//--------------------- .text._ZN5flash16flash_fwd_kernelI23Flash_fwd_kernel_traitsILi96ELi64ELi64ELi4ELb0ELb0EN7cutlass6half_tE19Flash_kernel_traitsILi96ELi64ELi64ELi4ES3_EELb1ELb1ELb0ELb1ELb0ELb0ELb0ELb1EEEvNS_16Flash_fwd_paramsE --------------------------
	.section	.text._ZN5flash16flash_fwd_kernelI23Flash_fwd_kernel_traitsILi96ELi64ELi64ELi4ELb0ELb0EN7cutlass6half_tE19Flash_kernel_traitsILi96ELi64ELi64ELi4ES3_EELb1ELb1ELb0ELb1ELb0ELb0ELb0ELb1EEEvNS_16Flash_fwd_paramsE,"ax",@progbits
	.align	128
        .global         _ZN5flash16flash_fwd_kernelI23Flash_fwd_kernel_traitsILi96ELi64ELi64ELi4ELb0ELb0EN7cutlass6half_tE19Flash_kernel_traitsILi96ELi64ELi64ELi4ES3_EELb1ELb1ELb0ELb1ELb0ELb0ELb0ELb1EEEvNS_16Flash_fwd_paramsE
        .type           _ZN5flash16flash_fwd_kernelI23Flash_fwd_kernel_traitsILi96ELi64ELi64ELi4ELb0ELb0EN7cutlass6half_tE19Flash_kernel_traitsILi96ELi64ELi64ELi4ES3_EELb1ELb1ELb0ELb1ELb0ELb0ELb0ELb1EEEvNS_16Flash_fwd_paramsE,@function
        .size           _ZN5flash16flash_fwd_kernelI23Flash_fwd_kernel_traitsILi96ELi64ELi64ELi4ELb0ELb0EN7cutlass6half_tE19Flash_kernel_traitsILi96ELi64ELi64ELi4ES3_EELb1ELb1ELb0ELb1ELb0ELb0ELb0ELb1EEEvNS_16Flash_fwd_paramsE,(.L_x_1285 - _ZN5flash16flash_fwd_kernelI23Flash_fwd_kernel_traitsILi96ELi64ELi64ELi4ELb0ELb0EN7cutlass6half_tE19Flash_kernel_traitsILi96ELi64ELi64ELi4ES3_EELb1ELb1ELb0ELb1ELb0ELb0ELb0ELb1EEEvNS_16Flash_fwd_paramsE)
        .other          _ZN5flash16flash_fwd_kernelI23Flash_fwd_kernel_traitsILi96ELi64ELi64ELi4ELb0ELb0EN7cutlass6half_tE19Flash_kernel_traitsILi96ELi64ELi64ELi4ES3_EELb1ELb1ELb0ELb1ELb0ELb0ELb0ELb1EEEvNS_16Flash_fwd_paramsE,@"STO_CUDA_ENTRY STV_DEFAULT"
_ZN5flash16flash_fwd_kernelI23Flash_fwd_kernel_traitsILi96ELi64ELi64ELi4ELb0ELb0EN7cutlass6half_tE19Flash_kernel_traitsILi96ELi64ELi64ELi4ES3_EELb1ELb1ELb0ELb1ELb0ELb0ELb0ELb1EEEvNS_16Flash_fwd_paramsE:
.text._ZN5flash16flash_fwd_kernelI23Flash_fwd_kernel_traitsILi96ELi64ELi64ELi4ELb0ELb0EN7cutlass6half_tE19Flash_kernel_traitsILi96ELi64ELi64ELi4ES3_EELb1ELb1ELb0ELb1ELb0ELb0ELb0ELb1EEEvNS_16Flash_fwd_paramsE:
        /* <DEDUP_REMOVED lines=18> */
[----:B------:R-:W4:Y:S01]  /*0120*/  @P3 LDC R0, c[0x0][0x520] ;  /* 0x00014800ff003b82 */ /* 0x000f220000000800 */
[----:B------:R-:W4:Y:S01]  /*0130*/  @P3 LDG.E.64 R12, desc[UR24][R10.64] ;  /* 0x000000180a0c3981 */ /* 0x000f22000c1e1b00 */
[----:B------:R-:W-:-:S06]  /*0140*/  IMAD.MOV.U32 R167, RZ, RZ, -0x1 ;  /* 0xffffffffffa77424 */ /* 0x000fcc00078e00ff */
[----:B------:R-:W3:Y:S01]  /*0150*/  LDC.64 R6, c[0x0][0x460] ;  /* 0x00011800ff067b82 */ /* 0x000ee20000000a00 */
[----:B-1----:R-:W-:-:S04]  /*0160*/  LOP3.LUT R5, R172, UR20, R168, 0xfe, !PT ;  /* 0x00000014ac057c12 */ /* 0x002fc8000f8efea8 */
[----:B------:R-:W-:Y:S02]  /*0170*/  LOP3.LUT P4, RZ, R5, R4, RZ, 0xfc, !PT ;  /* 0x0000000405ff7212 */ /* 0x000fe4000788fcff */
[C---:B---3--:R-:W-:Y:S02]  /*0180*/  ISETP.NE.U32.AND P2, PT, R2.reuse, RZ, PT ;  /* 0x000000ff0200720c */ /* 0x048fe40003f45070 */
[----:B------:R-:W-:Y:S02]  /*0190*/  ISETP.NE.U32.AND P0, PT, R2, RZ, PT ;  /* 0x000000ff0200720c */ /* 0x000fe40003f05070 */
[C---:B------:R-:W-:Y:S02]  /*01a0*/  ISETP.NE.AND.EX P2, PT, R3.reuse, RZ, PT, P2 ;  /* 0x000000ff0300720c */ /* 0x040fe40003f45320 */
[----:B------:R-:W-:-:S05]  /*01b0*/  ISETP.NE.AND.EX P0, PT, R3, RZ, PT, P0 ;  /* 0x000000ff0300720c */ /* 0x000fca0003f05300 */
[----:B------:R-:W1:Y:S01]  /*01c0*/  @!P4 LDC.64 R8, c[0x0][0x528] ;  /* 0x00014a00ff08cb82 */ /* 0x000e620000000a00 */
[----:B------:R-:W-:Y:S01]  /*01d0*/  IMAD.WIDE.U32 R6, R168, 0x4, R6 ;  /* 0x00000004a8067825 */ /* 0x000fe200078e0006 */
[----:B------:R-:W-:Y:S02]  /*01e0*/  SHF.R.U32.HI R2, RZ, 0x1e, R168 ;  /* 0x0000001eff027819 */ /* 0x000fe400000116a8 */
[----:B--2---:R-:W-:Y:S02]  /*01f0*/  @P3 R2UR UR26, R14 ;  /* 0x000000000e1a32ca */ /* 0x004fe400000e0000 */
[----:B------:R-:W-:Y:S02]  /*0200*/  @P3 R2UR UR27, R15 ;  /* 0x000000000f1b32ca */ /* 0x000fe400000e0000 */
[----:B----4-:R-:W-:-:S05]  /*0210*/  @P3 IADD3 R10, P1, PT, R12, R0, RZ ;  /* 0x000000000c0a3210 */ /* 0x010fca0007f3e0ff */
[----:B------:R-:W-:-:S04]  /*0220*/  @P3 IMAD.X R91, RZ, RZ, R13, P1 ;  /* 0x000000ffff5b3224 */ /* 0x000fc800008e060d */
[----:B------:R-:W-:Y:S02]  /*0230*/  IMAD.U32 R16, RZ, RZ, UR26 ;  /* 0x0000001aff107e24 */ /* 0x000fe4000f8e00ff */
[----:B------:R-:W-:Y:S02]  /*0240*/  IMAD.U32 R17, RZ, RZ, UR27 ;  /* 0x0000001bff117e24 */ /* 0x000fe4000f8e00ff */
[----:B------:R-:W-:-:S03]  /*0250*/  @!P4 IMAD.MOV.U32 R11, RZ, RZ, R91 ;  /* 0x000000ffff0bc224 */ /* 0x000fc600078e005b */
[----:B-1----:R1:W-:Y:S04]  /*0260*/  @!P4 STG.E.64 desc[UR24][R8.64], R16 ;  /* 0x000000100800c986 */ /* 0x0023e8000c101b18 */
[----:B------:R2:W-:Y:S04]  /*0270*/  @!P4 STG.E.64 desc[UR24][R8.64+0x8], R10 ;  /* 0x0000080a0800c986 */ /* 0x0005e8000c101b18 */
[----:B------:R-:W3:Y:S01]  /*0280*/  @P2 LDG.E R167, desc[UR24][R6.64] ;  /* 0x0000001806a72981 */ /* 0x000ee2000c1e1900 */
[----:B------:R-:W-:-:S03]  /*0290*/  ISETP.NE.U32.AND P2, PT, RZ, UR4, PT ;  /* 0x00000004ff007c0c */ /* 0x000fc6000bf45070 */
[----:B------:R4:W3:Y:S01]  /*02a0*/  @P0 LDG.E R12, desc[UR24][R6.64+0x4] ;  /* 0x00000418060c0981 */ /* 0x0008e2000c1e1900 */
[----:B------:R-:W-:Y:S01]  /*02b0*/  ISETP.NE.AND.EX P2, PT, RZ, UR5, PT, P2 ;  /* 0x00000005ff007c0c */ /* 0x000fe2000bf45320 */
[----:B------:R-:W-:Y:S01]  /*02c0*/  IMAD.SHL.U32 R15, R168, 0x4, RZ ;  /* 0x00000004a80f7824 */ /* 0x000fe200078e00ff */
[----:B------:R-:W-:Y:S01]  /*02d0*/  ISETP.NE.U32.AND P4, PT, RZ, UR6, PT ;  /* 0x00000006ff007c0c */ /* 0x000fe2000bf85070 */
[----:B------:R-:W-:-:S03]  /*02e0*/  IMAD.MOV.U32 R0, RZ, RZ, RZ ;  /* 0x000000ffff007224 */ /* 0x000fc600078e00ff */
[----:B------:R-:W-:-:S07]  /*02f0*/  ISETP.NE.AND.EX P4, PT, RZ, UR7, PT, P4 ;  /* 0x00000007ff007c0c */ /* 0x000fce000bf85340 */
[----:B-1----:R-:W-:-:S06]  /*0300*/  @P2 IADD3 R16, P1, PT, R15, UR4, RZ ;  /* 0x000000040f102c10 */ /* 0x002fcc000ff3e0ff */
[----:B------:R-:W-:Y:S02]  /*0310*/  @P4 IADD3 R18, P3, PT, R15, UR6, RZ ;  /* 0x000000060f124c10 */ /* 0x000fe4000ff7e0ff */
[C---:B------:R-:W-:Y:S01]  /*0320*/  @P2 IADD3.X R17, PT, PT, R2.reuse, UR5, RZ, P1, !PT ;  /* 0x0000000502112c10 */ /* 0x040fe20008ffe4ff */
[----:B----4-:R-:W1:Y:S01]  /*0330*/  LDC.64 R6, c[0x0][0x468] ;  /* 0x00011a00ff067b82 */ /* 0x010e620000000a00 */
[----:B------:R-:W4:Y:S03]  /*0340*/  LDCU.U8 UR4, c[0x0][0x532] ;  /* 0x0000a640ff0477ac */ /* 0x000f260008000000 */
[----:B------:R1:W5:Y:S01]  /*0350*/  @P2 LDG.E R95, desc[UR24][R16.64] ;  /* 0x00000018105f2981 */ /* 0x000362000c1e1900 */
[----:B------:R-:W-:-:S05]  /*0360*/  @P4 IADD3.X R19, PT, PT, R2, UR7, RZ, P3, !PT ;  /* 0x0000000702134c10 */ /* 0x000fca0009ffe4ff */
[----:B------:R1:W5:Y:S01]  /*0370*/  @P4 LDG.E R0, desc[UR24][R18.64] ;  /* 0x0000001812004981 */ /* 0x000362000c1e1900 */
[----:B--2---:R-:W2:Y:S01]  /*0380*/  @!P0 LDC R8, c[0x0][0x434] ;  /* 0x00010d00ff088b82 */ /* 0x004ea20000000800 */
[----:B----4-:R-:W-:Y:S02]  /*0390*/  ISETP.NE.AND P4, PT, RZ, UR4, PT ;  /* 0x00000004ff007c0c */ /* 0x010fe4000bf85270 */
[----:B-1----:R-:W-:-:S04]  /*03a0*/  ISETP.EQ.U32.AND P3, PT, R6, RZ, PT ;  /* 0x000000ff0600720c */ /* 0x002fc80003f62070 */
[----:B------:R-:W-:Y:S02]  /*03b0*/  ISETP.EQ.OR.EX P3, PT, R7, RZ, !P4, P3 ;  /* 0x000000ff0700720c */ /* 0x000fe40006762730 */
[----:B------:R-:W-:Y:S01]  /*03c0*/  IADD3 R14, P1, PT, R15, R6, RZ ;  /* 0x000000060f0e7210 */ /* 0x000fe20007f3e0ff */
[----:B------:R-:W-:-:S04]  /*03d0*/  IMAD.MOV.U32 R5, RZ, RZ, -0x1 ;  /* 0xffffffffff057424 */ /* 0x000fc800078e00ff */
[----:B------:R-:W-:Y:S02]  /*03e0*/  IMAD.X R15, R2, 0x1, R7, P1 ;  /* 0x00000001020f7824 */ /* 0x000fe400008e0607 */
[----:B------:R-:W1:Y:S04]  /*03f0*/  @!P2 LDC.64 R2, c[0x0][0x488] ;  /* 0x00012200ff02ab82 */ /* 0x000e680000000a00 */
[----:B------:R4:W5:Y:S01]  /*0400*/  @!P3 LDG.E R5, desc[UR24][R14.64] ;  /* 0x000000180e05b981 */ /* 0x000962000c1e1900 */
[----:B------:R-:W-:-:S04]  /*0410*/  ISETP.NE.U32.AND P3, PT, R6, RZ, PT ;  /* 0x000000ff0600720c */ /* 0x000fc80003f65070 */
[----:B------:R-:W-:Y:S02]  /*0420*/  ISETP.NE.AND.EX P3, PT, R7, RZ, PT, P3 ;  /* 0x000000ff0700720c */ /* 0x000fe40003f65330 */
[----:B--2---:R-:W-:Y:S02]  /*0430*/  @!P0 R2UR UR23, R8 ;  /* 0x00000000081782ca */ /* 0x004fe400000e0000 */
[----:B------:R-:W2:Y:S09]  /*0440*/  @!P2 LDC R8, c[0x0][0x43c] ;  /* 0x00010f00ff08ab82 */ /* 0x000eb20000000800 */
[----:B------:R-:W1:Y:S01]  /*0450*/  @!P3 LDC R7, c[0x0][0x438] ;  /* 0x00010e00ff07bb82 */ /* 0x000e620000000800 */
[----:B------:R-:W-:Y:S01]  /*0460*/  USHF.L.U32 UR21, UR20, 0x6, URZ ;  /* 0x0000000614157899 */ /* 0x000fe200080006ff */
[----:B---3--:R-:W-:-:S05]  /*0470*/  @P0 IMAD.IADD R9, R12, 0x1, -R167 ;  /* 0x000000010c090824 */ /* 0x008fca00078e0aa7 */
[----:B------:R-:W-:Y:S02]  /*0480*/  @P0 R2UR UR23, R9 ;  /* 0x00000000091702ca */ /* 0x000fe400000e0000 */
[----:B-1----:R-:W-:-:S11]  /*0490*/  @!P2 ISETP.NE.U32.AND P0, PT, R2, RZ, PT ;  /* 0x000000ff0200a20c */ /* 0x002fd60003f05070 */
[----:B------:R-:W-:-:S05]  /*04a0*/  IMAD.U32 R6, RZ, RZ, UR23 ;  /* 0x00000017ff067e24 */ /* 0x000fca000f8e00ff */
[----:B------:R-:W-:Y:S01]  /*04b0*/  ISETP.GT.AND P1, PT, R6, UR21, PT ;  /* 0x0000001506007c0c */ /* 0x000fe2000bf24270 */
[----:B--2-4-:R-:W-:-:S12]  /*04c0*/  @!P3 BRA `(.L_x_1160) ;  /* 0x00000000000cb947 */ /* 0x014fd80003800000 */
[----:B------:R-:W2:Y:S02]  /*04d0*/  @P4 LDG.E R2, desc[UR24][R14.64+0x4] ;  /* 0x000004180e024981 */ /* 0x000ea4000c1e1900 */
[----:B--2--5:R-:W-:-:S06]  /*04e0*/  @P4 IADD3 R7, PT, PT, R2, -R5, RZ ;  /* 0x8000000502074210 */ /* 0x024fcc0007ffe0ff */
[----:B------:R1:W5:Y:S02]  /*04f0*/  @!P4 LDG.E R7, desc[UR24][R14.64] ;  /* 0x000000180e07c981 */ /* 0x000364000c1e1900 */
.L_x_1160:
[----:B------:R-:W-:Y:S01]  /*0500*/  @!P2 ISETP.NE.AND.EX P0, PT, R3, RZ, PT, P0 ;  /* 0x000000ff0300a20c */ /* 0x000fe20003f05300 */
[----:B------:R-:W-:-:S12]  /*0510*/  @!P1 EXIT ;  /* 0x000000000000994d */ /* 0x000fd80003800000 */
[----:B------:R-:W2:Y:S01]  /*0520*/  LDCU UR22, c[0x0][0x508] ;  /* 0x0000a100ff1677ac */ /* 0x000ea20008000800 */
[----:B------:R-:W-:Y:S01]  /*0530*/  @!P2 SEL R8, R8, RZ, P0 ;  /* 0x000000ff0808a207 */ /* 0x000fe20000000000 */
[----:B------:R-:W-:Y:S01]  /*0540*/  IMAD.U32 R2, RZ, RZ, UR20 ;  /* 0x00000014ff027e24 */ /* 0x000fe2000f8e00ff */
[----:B------:R-:W3:Y:S01]  /*0550*/  LDC R11, c[0x0][0x3e0] ;  /* 0x0000f800ff0b7b82 */ /* 0x000ee20000000800 */
        /* <DEDUP_REMOVED lines=11> */
[----:B---3--:R-:W-:-:S03]  /*0610*/  IMAD R16, R168, R11, R172 ;  /* 0x0000000ba8107224 */ /* 0x008fc600078e02ac */
[----:B------:R-:W-:-:S04]  /*0620*/  SHF.R.S32.HI R3, RZ, 0x6, R2 ;  /* 0x00000006ff037819 */ /* 0x000fc80000011402 */
[----:B------:R-:W-:-:S04]  /*0630*/  VIMNMX R126, PT, PT, R6, R3, PT ;  /* 0x00000003067e7248 */ /* 0x000fc80003fe0100 */
[----:B------:R-:W-:-:S13]  /*0640*/  ISETP.GT.AND P0, PT, R126, RZ, PT ;  /* 0x000000ff7e00720c */ /* 0x000fda0003f04270 */
[----:B------:R-:W-:Y:S05]  /*0650*/  @P0 BRA `(.L_x_1161) ;  /* 0x0000000400ec0947 */ /* 0x000fea0003800000 */
[----:B------:R-:W2:Y:S01]  /*0660*/  LDC.U8 R0, c[0x0][0x549] ;  /* 0x00015240ff007b82 */ /* 0x000ea20000000000 */
[----:B------:R-:W-:-:S07]  /*0670*/  ISETP.NE.AND P2, PT, R167, -0x1, PT ;  /* 0xffffffffa700780c */ /* 0x000fce0003f45270 */
[----:B------:R-:W3:Y:S08]  /*0680*/  LDC R5, c[0x0][0x434] ;  /* 0x00010d00ff057b82 */ /* 0x000ef00000000800 */
[----:B------:R-:W4:Y:S01]  /*0690*/  @!P2 LDC.64 R8, c[0x0][0x400] ;  /* 0x00010000ff08ab82 */ /* 0x000f220000000a00 */
[----:B--2---:R-:W-:-:S07]  /*06a0*/  ISETP.NE.AND P1, PT, R0, RZ, PT ;  /* 0x000000ff0000720c */ /* 0x004fce0003f25270 */
[----:B------:R-:W2:Y:S08]  /*06b0*/  @P2 LDC.64 R6, c[0x0][0x408] ;  /* 0x00010200ff062b82 */ /* 0x000eb00000000a00 */
[----:B------:R-:W1:Y:S01]  /*06c0*/  LDC.U8 R0, c[0x0][0x548] ;  /* 0x00015200ff007b82 */ /* 0x000e620000000000 */
[----:B----4-:R-:W-:-:S07]  /*06d0*/  @!P2 IMAD.WIDE.U32 R12, R168, R8, RZ ;  /* 0x00000008a80ca225 */ /* 0x010fce00078e00ff */
[----:B------:R-:W4:Y:S01]  /*06e0*/  @P1 LDC.64 R2, c[0x0][0x430] ;  /* 0x00010c00ff021b82 */ /* 0x000f220000000a00 */
[----:B------:R-:W-:Y:S01]  /*06f0*/  @!P2 IMAD R9, R168, R9, R13 ;  /* 0x00000009a809a224 */ /* 0x000fe200078e020d */
[----:B------:R-:W-:Y:S01]  /*0700*/  @!P2 MOV R8, R12 ;  /* 0x0000000c0008a202 */ /* 0x000fe20000000f00 */
[----:B----4-:R-:W-:Y:S01]  /*0710*/  @P1 IMAD R13, R2, R3, RZ ;  /* 0x00000003020d1224 */ /* 0x010fe200078e02ff */
[----:B------:R-:W-:-:S04]  /*0720*/  @P1 MOV R3, 0x1 ;  /* 0x0000000100031802 */ /* 0x000fc80000000f00 */
[----:B------:R-:W4:Y:S01]  /*0730*/  @P1 LDC R2, c[0x0][0x430] ;  /* 0x00010c00ff021b82 */ /* 0x000f220000000800 */
[----:B-123--:R-:W-:Y:S05]  /*0740*/  @P1 BRA `(.L_x_1162) ;  /* 0x0000000000241947 */ /* 0x00efea0003800000 */
[----:B------:R-:W-:-:S13]  /*0750*/  ISETP.NE.AND P0, PT, R0, RZ, PT ;  /* 0x000000ff0000720c */ /* 0x000fda0003f05270 */
[----:B------:R-:W1:Y:S01]  /*0760*/  @P0 LDC R13, c[0x0][0x454] ;  /* 0x00011500ff0d0b82 */ /* 0x000e620000000800 */
[----:B----4-:R-:W-:Y:S02]  /*0770*/  @P0 MOV R2, 0x1 ;  /* 0x0000000100020802 */ /* 0x010fe40000000f00 */
[----:B------:R-:W-:-:S05]  /*0780*/  @!P0 MOV R2, 0x1 ;  /* 0x0000000100028802 */ /* 0x000fca0000000f00 */
[----:B------:R-:W2:Y:S08]  /*0790*/  @P0 LDC R12, c[0x0][0x454] ;  /* 0x00011500ff0c0b82 */ /* 0x000eb00000000800 */
[----:B------:R-:W3:Y:S08]  /*07a0*/  @!P0 LDC R10, c[0x0][0x434] ;  /* 0x00010d00ff0a8b82 */ /* 0x000ef00000000800 */
[----:B------:R-:W4:Y:S01]  /*07b0*/  @!P0 LDC R13, c[0x0][0x434] ;  /* 0x00010d00ff0d8b82 */ /* 0x000f220000000800 */
[----:B--2---:R-:W-:-:S02]  /*07c0*/  @P0 IMAD R3, R11, R12, RZ ;  /* 0x0000000c0b030224 */ /* 0x004fc400078e02ff */
[----:B-1-3--:R-:W-:-:S07]  /*07d0*/  @!P0 IMAD R3, R11, R10, RZ ;  /* 0x0000000a0b038224 */ /* 0x00afce00078e02ff */
.L_x_1162:
[C---:B------:R-:W-:Y:S01]  /*07e0*/  @P2 IMAD.WIDE.U32 R18, R167.reuse, R6, RZ ;  /* 0x00000006a7122225 */ /* 0x040fe200078e00ff */
[----:B------:R-:W-:Y:S01]  /*07f0*/  SHF.R.U32.HI R14, RZ, 0x2, R4 ;  /* 0x00000002ff0e7819 */ /* 0x000fe20000011604 */
[----:B------:R-:W1:Y:S01]  /*0800*/  LDCU.64 UR4, c[0x0][0x410] ;  /* 0x00008200ff0477ac */ /* 0x000e620008000a00 */
[----:B------:R-:W-:Y:S01]  /*0810*/  ISETP.NE.AND P1, PT, R0, RZ, !P1 ;  /* 0x000000ff0000720c */ /* 0x000fe20004f25270 */
[C---:B------:R-:W-:Y:S01]  /*0820*/  @P2 IMAD R9, R167.reuse, R7, R19 ;  /* 0x00000007a7092224 */ /* 0x040fe200078e0213 */
        /* <DEDUP_REMOVED lines=9> */
[----:B------:R-:W-:Y:S01]  /*08c0*/  IMAD.U32 R10, RZ, RZ, UR20 ;  /* 0x00000014ff0a7e24 */ /* 0x000fe2000f8e00ff */
[C---:B------:R-:W-:Y:S01]  /*08d0*/  IADD3 R8, P0, PT, R11.reuse, R8, RZ ;  /* 0x000000080b087210 */ /* 0x040fe20007f1e0ff */
[----:B----4-:R-:W-:Y:S01]  /*08e0*/  IMAD R13, R172, R13, RZ ;  /* 0x0000000dac0d7224 */ /* 0x010fe200078e02ff */
[----:B------:R-:W-:Y:S01]  /*08f0*/  ISETP.GE.AND P2, PT, R14, R7, PT ;  /* 0x000000070e00720c */ /* 0x000fe20003f46270 */
[----:B------:R-:W-:Y:S01]  /*0900*/  BSSY.RECONVERGENT B0, `(.L_x_1163) ;  /* 0x000001e000007945 */ /* 0x000fe20003800200 */
[----:B------:R-:W-:Y:S01]  /*0910*/  SEL R167, R6, R167, !P3 ;  /* 0x000000a706a77207 */ /* 0x000fe20005800000 */
[----:B------:R-:W-:Y:S01]  /*0920*/  IMAD.X R9, RZ, RZ, R9, P0 ;  /* 0x000000ffff097224 */ /* 0x000fe200000e0609 */
[----:B------:R-:W-:Y:S01]  /*0930*/  ISETP.GE.AND P0, PT, R0, R7, PT ;  /* 0x000000070000720c */ /* 0x000fe20003f06270 */
[----:B------:R-:W-:Y:S01]  /*0940*/  IMAD.WIDE.U32 R16, R10, 0x40, R14 ;  /* 0x000000400a107825 */ /* 0x000fe200078e000e */
[----:B------:R-:W-:-:S02]  /*0950*/  ISETP.NE.AND P5, PT, R11, RZ, PT ;  /* 0x000000ff0b00720c */ /* 0x000fc40003fa5270 */
[----:B------:R-:W-:Y:S01]  /*0960*/  SEL R6, R167, RZ, P1 ;  /* 0x000000ffa7067207 */ /* 0x000fe20000800000 */
[C---:B-1----:R-:W-:Y:S01]  /*0970*/  IMAD.WIDE.U32 R4, R172.reuse, UR4, R8 ;  /* 0x00000004ac047c25 */ /* 0x042fe2000f8e0008 */
[C---:B------:R-:W-:Y:S02]  /*0980*/  LOP3.LUT R9, R11.reuse, 0x20, RZ, 0xfc, !PT ;  /* 0x000000200b097812 */ /* 0x040fe400078efcff */
[----:B------:R-:W-:Y:S01]  /*0990*/  LOP3.LUT R8, R11, 0x40, RZ, 0xfc, !PT ;  /* 0x000000400b087812 */ /* 0x000fe200078efcff */
[----:B------:R-:W-:Y:S02]  /*09a0*/  IMAD R173, R172, UR5, R5 ;  /* 0x00000005acad7c24 */ /* 0x000fe4000f8e0205 */
[----:B------:R-:W-:Y:S02]  /*09b0*/  @!P1 IMAD R13, R168, R3, R13 ;  /* 0x00000003a80d9224 */ /* 0x000fe400078e020d */
        /* <DEDUP_REMOVED lines=18> */
.L_x_1164:
[----:B------:R-:W-:Y:S05]  /*0ae0*/  BSYNC.RECONVERGENT B0 ;  /* 0x0000000000007941 */ /* 0x000fea0003800200 */
.L_x_1163:
        /* <DEDUP_REMOVED lines=27> */
.L_x_1166:
[----:B------:R-:W-:Y:S05]  /*0ca0*/  BSYNC.RECONVERGENT B0 ;  /* 0x0000000000007941 */ /* 0x000fea0003800200 */
.L_x_1165:
        /* <DEDUP_REMOVED lines=11> */
.L_x_1168:
[----:B------:R-:W-:Y:S05]  /*0d60*/  BSYNC.RECONVERGENT B0 ;  /* 0x0000000000007941 */ /* 0x000fea0003800200 */
.L_x_1167:
        /* <DEDUP_REMOVED lines=10> */
.L_x_1161:
[----:B------:R-:W-:Y:S02]  /*0e10*/  ISETP.NE.AND P0, PT, R167, -0x1, PT ;  /* 0xffffffffa700780c */ /* 0x000fe40003f05270 */
[----:B------:R-:W-:Y:S02]  /*0e20*/  ISETP.NE.AND P2, PT, R5, -0x1, PT ;  /* 0xffffffff0500780c */ /* 0x000fe40003f45270 */
[----:B------:R-:W-:-:S04]  /*0e30*/  IADD3 R92, PT, PT, R126, -0x1, RZ ;  /* 0xffffffff7e5c7810 */ /* 0x000fc80007ffe0ff */
[----:B------:R-:W-:-:S05]  /*0e40*/  SHF.L.U32 R94, R92, 0x6, RZ ;  /* 0x000000065c5e7819 */ /* 0x000fca00000006ff */
[----:B------:R-:W2:Y:S08]  /*0e50*/  @!P0 LDC.64 R6, c[0x0][0x398] ;  /* 0x0000e600ff068b82 */ /* 0x000eb00000000a00 */
[----:B------:R-:W3:Y:S01]  /*0e60*/  @P0 LDC.64 R2, c[0x0][0x3b0] ;  /* 0x0000ec00ff020b82 */ /* 0x000ee20000000a00 */
[----:B--2---:R-:W-:-:S04]  /*0e70*/  @!P0 IMAD.WIDE.U32 R12, R168, R6, RZ ;  /* 0x00000006a80c8225 */ /* 0x004fc800078e00ff */
[----:B---3--:R-:W-:-:S04]  /*0e80*/  @P0 IMAD.WIDE.U32 R8, R167, R2, RZ ;  /* 0x00000002a7080225 */ /* 0x008fc800078e00ff */
[----:B------:R-:W-:Y:S01]  /*0e90*/  @!P0 IMAD R2, R168, R7, R13 ;  /* 0x00000007a8028224 */ /* 0x000fe200078e020d */
[----:B------:R-:W-:Y:S01]  /*0ea0*/  @P0 MOV R12, R8 ;  /* 0x00000008000c0202 */ /* 0x000fe20000000f00 */
[----:B------:R-:W-:Y:S01]  /*0eb0*/  @P0 IMAD R2, R167, R3, R9 ;  /* 0x00000003a7020224 */ /* 0x000fe200078e0209 */
[----:B------:R-:W-:Y:S06]  /*0ec0*/  @P2 BRA `(.L_x_1169) ;  /* 0x0000000000282947 */ /* 0x000fec0003800000 */
[----:B------:R-:W2:Y:S01]  /*0ed0*/  LDCU.64 UR10, c[0x0][0x3b8] ;  /* 0x00007700ff0a77ac */ /* 0x000ea20008000a00 */
[----:B------:R-:W-:Y:S01]  /*0ee0*/  SHF.R.S32.HI R3, RZ, 0x1f, R0 ;  /* 0x0000001fff037819 */ /* 0x000fe20000011400 */
[----:B------:R-:W3:Y:S04]  /*0ef0*/  LDCU.64 UR4, c[0x0][0x3a0] ;  /* 0x00007400ff0477ac */ /* 0x000ee80008000a00 */
[----:B--2---:R-:W-:Y:S02]  /*0f00*/  IMAD R3, R3, UR10, RZ ;  /* 0x0000000a03037c24 */ /* 0x004fe4000f8e02ff */
[----:B------:R-:W-:-:S04]  /*0f10*/  IMAD.WIDE.U32 R6, R0, UR10, RZ ;  /* 0x0000000a00067c25 */ /* 0x000fc8000f8e00ff */
[----:B------:R-:W-:-:S05]  /*0f20*/  IMAD R3, R0, UR11, R3 ;  /* 0x0000000b00037c24 */ /* 0x000fca000f8e0203 */
[----:B------:R-:W-:-:S03]  /*0f30*/  IADD3 R7, PT, PT, R7, R3, RZ ;  /* 0x0000000307077210 */ /* 0x000fc60007ffe0ff */
[----:B---3--:R-:W-:-:S04]  /*0f40*/  IMAD.WIDE.U32 R18, R168, UR4, R6 ;  /* 0x00000004a8127c25 */ /* 0x008fc8000f8e0006 */
[----:B------:R-:W-:Y:S01]  /*0f50*/  IMAD R3, R168, UR5, R19 ;  /* 0x00000005a8037c24 */ /* 0x000fe2000f8e0213 */
[----:B------:R-:W-:Y:S06]  /*0f60*/  BRA `(.L_x_1170) ;  /* 0x0000000000147947 */ /* 0x000fec0003800000 */
.L_x_1169:
[----:B------:R-:W2:Y:S01]  /*0f70*/  LDCU.64 UR10, c[0x0][0x3b8] ;  /* 0x00007700ff0a77ac */ /* 0x000ea20008000a00 */
[----:B------:R-:W-:-:S05]  /*0f80*/  IADD3 R18, PT, PT, R0, R5, RZ ;  /* 0x0000000500127210 */ /* 0x000fca0007ffe0ff */
[C---:B--2---:R-:W-:Y:S02]  /*0f90*/  IMAD R3, R18.reuse, UR11, RZ ;  /* 0x0000000b12037c24 */ /* 0x044fe4000f8e02ff */
[----:B------:R-:W-:-:S05]  /*0fa0*/  IMAD.WIDE.U32 R18, R18, UR10, RZ ;  /* 0x0000000a12127c25 */ /* 0x000fca000f8e00ff */
[----:B------:R-:W-:Y:S02]  /*0fb0*/  IADD3 R3, PT, PT, R19, R3, RZ ;  /* 0x0000000313037210 */ /* 0x000fe40007ffe0ff */
.L_x_1170:
[----:B------:R-:W2:Y:S01]  /*0fc0*/  LDC R7, c[0x0][0x3e8] ;  /* 0x0000fa00ff077b82 */ /* 0x000ea20000000800 */
[----:B-1----:R-:W-:-:S07]  /*0fd0*/  MOV R14, RZ ;  /* 0x000000ff000e7202 */ /* 0x002fce0000000f00 */
[----:B------:R-:W1:Y:S01]  /*0fe0*/  LDC R88, c[0x0][0x448] ;  /* 0x00011200ff587b82 */ /* 0x000e620000000800 */
[----:B--2---:R-:W-:-:S04]  /*0ff0*/  IABS R6, R7 ;  /* 0x0000000700067213 */ /* 0x004fc80000000000 */
[----:B------:R-:W2:Y:S08]  /*1000*/  I2F.RP R11, R6 ;  /* 0x00000006000b7306 */ /* 0x000eb00000209400 */
[----:B--2---:R-:W2:Y:S02]  /*1010*/  MUFU.RCP R15, R11 ;  /* 0x0000000b000f7308 */ /* 0x004ea40000001000 */
[----:B--2---:R-:W-:-:S06]  /*1020*/  VIADD R15, R15, 0xffffffe ;  /* 0x0ffffffe0f0f7836 */ /* 0x004fcc0000000000 */
[----:B------:R-:W2:Y:S02]  /*1030*/  F2I.FTZ.U32.TRUNC.NTZ R15, R15 ;  /* 0x0000000f000f7305 */ /* 0x000ea4000021f000 */
[----:B--2---:R-:W-:-:S04]  /*1040*/  IMAD.MOV R8, RZ, RZ, -R15 ;  /* 0x000000ffff087224 */ /* 0x004fc800078e0a0f */
[----:B------:R-:W-:Y:S01]  /*1050*/  IMAD R9, R8, R6, RZ ;  /* 0x0000000608097224 */ /* 0x000fe200078e02ff */
[----:B------:R-:W-:-:S03]  /*1060*/  IABS R8, R172 ;  /* 0x000000ac00087213 */ /* 0x000fc60000000000 */
[----:B------:R-:W-:-:S04]  /*1070*/  IMAD.HI.U32 R14, R15, R9, R14 ;  /* 0x000000090f0e7227 */ /* 0x000fc800078e000e */
[----:B------:R-:W-:-:S04]  /*1080*/  IMAD.MOV.U32 R9, RZ, RZ, R8 ;  /* 0x000000ffff097224 */ /* 0x000fc800078e0008 */
[----:B------:R-:W-:-:S05]  /*1090*/  IMAD.HI.U32 R8, R14, R9, RZ ;  /* 0x000000090e087227 */ /* 0x000fca00078e00ff */
[----:B------:R-:W-:-:S05]  /*10a0*/  IADD3 R11, PT, PT, -R8, RZ, RZ ;  /* 0x000000ff080b7210 */ /* 0x000fca0007ffe1ff */
[C---:B------:R-:W-:Y:S02]  /*10b0*/  IMAD R11, R6.reuse, R11, R9 ;  /* 0x0000000b060b7224 */ /* 0x040fe400078e0209 */
[----:B------:R-:W2:Y:S03]  /*10c0*/  LDC R9, c[0x0][0x444] ;  /* 0x00011100ff097b82 */ /* 0x000ea60000000800 */
[----:B------:R-:W-:-:S13]  /*10d0*/  ISETP.GT.U32.AND P1, PT, R6, R11, PT ;  /* 0x0000000b0600720c */ /* 0x000fda0003f24070 */
[----:B------:R-:W-:Y:S01]  /*10e0*/  @!P1 IMAD.IADD R11, R11, 0x1, -R6 ;  /* 0x000000010b0b9824 */ /* 0x000fe200078e0a06 */
[----:B------:R-:W-:Y:S02]  /*10f0*/  @!P1 IADD3 R8, PT, PT, R8, 0x1, RZ ;  /* 0x0000000108089810 */ /* 0x000fe40007ffe0ff */
[----:B------:R-:W-:Y:S02]  /*1100*/  ISETP.NE.AND P1, PT, R7, RZ, PT ;  /* 0x000000ff0700720c */ /* 0x000fe40003f25270 */
[----:B------:R-:W-:Y:S02]  /*1110*/  ISETP.GE.U32.AND P3, PT, R11, R6, PT ;  /* 0x000000060b00720c */ /* 0x000fe40003f66070 */
[----:B------:R-:W-:Y:S01]  /*1120*/  LOP3.LUT R6, R172, R7, RZ, 0x3c, !PT ;  /* 0x00000007ac067212 */ /* 0x000fe200078e3cff */
[----:B--2---:R-:W-:Y:S01]  /*1130*/  IMAD R9, R16, R9, UR21 ;  /* 0x0000001510097e24 */ /* 0x004fe2000f8e0209 */
[----:B------:R-:W-:Y:S02]  /*1140*/  LOP3.LUT R11, R4, 0x1f, RZ, 0xc0, !PT ;  /* 0x0000001f040b7812 */ /* 0x000fe400078ec0ff */
[----:B------:R-:W-:Y:S01]  /*1150*/  ISETP.GE.AND P0, PT, R6, RZ, PT ;  /* 0x000000ff0600720c */ /* 0x000fe20003f06270 */
[----:B-1----:R-:W-:-:S06]  /*1160*/  IMAD R9, R9, R88, R94 ;  /* 0x0000005809097224 */ /* 0x002fcc00078e025e */
[----:B------:R-:W-:-:S06]  /*1170*/  @P3 VIADD R8, R8, 0x1 ;  /* 0x0000000108083836 */ /* 0x000fcc0000000000 */
        /* <DEDUP_REMOVED lines=13> */
.L_x_1171:
[----:B------:R-:W1:Y:S01]  /*1250*/  LDCU.64 UR8, c[0x0][0x3c0] ;  /* 0x00007800ff0877ac */ /* 0x000e620008000a00 */
[----:B------:R-:W-:-:S05]  /*1260*/  IADD3 R0, PT, PT, R0, R5, RZ ;  /* 0x0000000500007210 */ /* 0x000fca0007ffe0ff */
[C---:B-1----:R-:W-:Y:S02]  /*1270*/  IMAD R5, R0.reuse, UR9, RZ ;  /* 0x0000000900057c24 */ /* 0x042fe4000f8e02ff */
[----:B------:R-:W-:-:S05]  /*1280*/  IMAD.WIDE.U32 R24, R0, UR8, RZ ;  /* 0x0000000800187c25 */ /* 0x000fca000f8e00ff */
[----:B------:R-:W-:-:S07]  /*1290*/  IADD3 R0, PT, PT, R25, R5, RZ ;  /* 0x0000000519007210 */ /* 0x000fce0007ffe0ff */
.L_x_1172:
[C---:B------:R-:W-:Y:S01]  /*12a0*/  IMAD.SHL.U32 R170, R4.reuse, 0x8, RZ ;  /* 0x0000000804aa7824 */ /* 0x040fe200078e00ff */
[----:B------:R-:W1:Y:S01]  /*12b0*/  LDCU.128 UR4, c[0x0][0x3d0] ;  /* 0x00007a00ff0477ac */ /* 0x000e620008000c00 */
[C---:B------:R-:W-:Y:S01]  /*12c0*/  IMAD.SHL.U32 R169, R4.reuse, 0x2, RZ ;  /* 0x0000000204a97824 */ /* 0x040fe200078e00ff */
[----:B------:R-:W-:Y:S01]  /*12d0*/  SHF.R.S32.HI R163, RZ, 0x1f, R8 ;  /* 0x0000001fffa37819 */ /* 0x000fe20000011408 */
[----:B------:R-:W-:Y:S01]  /*12e0*/  IMAD.SHL.U32 R7, R4, 0x20, RZ ;  /* 0x0000002004077824 */ /* 0x000fe200078e00ff */
[----:B------:R-:W-:Y:S01]  /*12f0*/  LOP3.LUT R162, R170, 0x18, RZ, 0xc0, !PT ;  /* 0x00000018aaa27812 */ /* 0x000fe200078ec0ff */
[----:B------:R-:W-:Y:S01]  /*1300*/  IMAD.SHL.U32 R5, R4, 0x4, RZ ;  /* 0x0000000404057824 */ /* 0x000fe200078e00ff */
[----:B------:R-:W-:Y:S01]  /*1310*/  LOP3.LUT R169, R169, 0x6, RZ, 0xc0, !PT ;  /* 0x00000006a9a97812 */ /* 0x000fe200078ec0ff */
[----:B------:R-:W2:Y:S01]  /*1320*/  S2UR UR28, SR_CgaCtaId ;  /* 0x00000000001c79c3 */ /* 0x000ea20000008800 */
[C---:B------:R-:W-:Y:S01]  /*1330*/  IADD3 R18, P0, PT, R162.reuse, R18, RZ ;  /* 0x00000012a2127210 */ /* 0x040fe20007f1e0ff */
[----:B------:R-:W3:Y:S01]  /*1340*/  LDCU.64 UR14, c[0x0][0x418] ;  /* 0x00008300ff0e77ac */ /* 0x000ee20008000a00 */
[----:B------:R-:W-:Y:S01]  /*1350*/  LOP3.LUT R6, R7, 0xc0, RZ, 0xc0, !PT ;  /* 0x000000c007067812 */ /* 0x000fe200078ec0ff */
[----:B------:R-:W-:Y:S01]  /*1360*/  IMAD.U32 R21, RZ, RZ, UR20 ;  /* 0x00000014ff157e24 */ /* 0x000fe2000f8e00ff */
[----:B------:R-:W-:Y:S01]  /*1370*/  SHF.R.U32.HI R14, RZ, 0x2, R4 ;  /* 0x00000002ff0e7819 */ /* 0x000fe20000011604 */
[----:B------:R-:W-:Y:S01]  /*1380*/  IMAD.X R19, RZ, RZ, R3, P0 ;  /* 0x000000ffff137224 */ /* 0x000fe200000e0603 */
[----:B------:R-:W-:Y:S01]  /*1390*/  IADD3 R24, P0, PT, R162, R24, RZ ;  /* 0x00000018a2187210 */ /* 0x000fe20007f1e0ff */
[----:B------:R-:W4:Y:S01]  /*13a0*/  LDCU.64 UR18, c[0x0][0x388] ;  /* 0x00007100ff1277ac */ /* 0x000f220008000a00 */
[----:B------:R-:W-:Y:S01]  /*13b0*/  LOP3.LUT R3, R170, 0xd8, RZ, 0xc0, !PT ;  /* 0x000000d8aa037812 */ /* 0x000fe200078ec0ff */
[----:B------:R-:W-:Y:S01]  /*13c0*/  IMAD.WIDE.U32 R18, R14, UR10, R18 ;  /* 0x0000000a0e127c25 */ /* 0x000fe2000f8e0012 */
[----:B------:R-:W-:Y:S01]  /*13d0*/  LOP3.LUT R5, R6, 0x18, R5, 0xf8, !PT ;  /* 0x0000001806057812 */ /* 0x000fe200078ef805 */
[----:B------:R-:W5:Y:S01]  /*13e0*/  LDCU.64 UR16, c[0x0][0x390] ;  /* 0x00007200ff1077ac */ /* 0x000f620008000a00 */
[----:B------:R-:W-:Y:S01]  /*13f0*/  LOP3.LUT R3, R3, 0x18, R4, 0x78, !PT ;  /* 0x0000001803037812 */ /* 0x000fe200078e7804 */
[----:B------:R-:W-:Y:S01]  /*1400*/  IMAD.X R25, RZ, RZ, R0, P0 ;  /* 0x000000ffff197224 */ /* 0x000fe200000e0600 */
[----:B------:R-:W-:Y:S01]  /*1410*/  SHF.R.U32.HI R0, RZ, 0x1, R4 ;  /* 0x00000001ff007819 */ /* 0x000fe20000011604 */
[----:B-1----:R-:W-:Y:S01]  /*1420*/  IMAD R165, R163, UR4, RZ ;  /* 0x00000004a3a57c24 */ /* 0x002fe2000f8e02ff */
[----:B------:R-:W-:Y:S01]  /*1430*/  LOP3.LUT R170, R3, 0x1f20, R170, 0xf8, !PT ;  /* 0x00001f2003aa7812 */ /* 0x000fe200078ef8aa */
[----:B------:R-:W1:Y:S01]  /*1440*/  LDCU.64 UR12, c[0x0][0x3c8] ;  /* 0x00007900ff0c77ac */ /* 0x000e620008000a00 */
[----:B------:R-:W-:Y:S01]  /*1450*/  LOP3.LUT R22, R0, 0x30, RZ, 0xc0, !PT ;  /* 0x0000003000167812 */ /* 0x000fe200078ec0ff */
[----:B------:R-:W-:Y:S01]  /*1460*/  IMAD R165, R8, UR5, R165 ;  /* 0x0000000508a57c24 */ /* 0x000fe2000f8e02a5 */
[----:B------:R-:W-:Y:S01]  /*1470*/  SHF.R.S32.HI R3, RZ, 0x1f, R9 ;  /* 0x0000001fff037819 */ /* 0x000fe20000011409 */
[----:B------:R-:W-:Y:S01]  /*1480*/  UIADD3 UR5, UPT, UPT, -UR21, UR23, URZ ;  /* 0x0000001715057290 */ /* 0x000fe2000fffe1ff */
[----:B------:R-:W-:Y:S01]  /*1490*/  LEA.HI R22, R11, R22, RZ, 0x1e ;  /* 0x000000160b167211 */ /* 0x000fe200078ff0ff */
[----:B------:R-:W-:Y:S01]  /*14a0*/  IMAD.WIDE.U32 R24, R14, UR8, R24 ;  /* 0x000000080e187c25 */ /* 0x000fe2000f8e0018 */
[----:B------:R-:W-:Y:S01]  /*14b0*/  BSSY.RECONVERGENT B0, `(.L_x_1173) ;  /* 0x0000040000007945 */ /* 0x000fe20003800200 */
[----:B------:R-:W-:-:S02]  /*14c0*/  LOP3.LUT R90, R7, 0x120, RZ, 0xc0, !PT ;  /* 0x00000120075a7812 */ /* 0x000fc400078ec0ff */
[----:B------:R-:W-:Y:S01]  /*14d0*/  IMAD R22, R22, R88, R169 ;  /* 0x0000005816167224 */ /* 0x000fe200078e02a9 */
[----:B------:R-:W-:Y:S01]  /*14e0*/  LOP3.LUT R161, R162, 0x20, RZ, 0xfc, !PT ;  /* 0x00000020a2a17812 */ /* 0x000fe200078efcff */
[----:B------:R-:W-:Y:S01]  /*14f0*/  IMAD R19, R14, UR11, R19 ;  /* 0x0000000b0e137c24 */ /* 0x000fe2000f8e0213 */
[----:B------:R-:W-:Y:S01]  /*1500*/  LOP3.LUT R160, R162, 0x40, RZ, 0xfc, !PT ;  /* 0x00000040a2a07812 */ /* 0x000fe200078efcff */
[----:B------:R-:W-:Y:S01]  /*1510*/  IMAD R163, R163, UR6, RZ ;  /* 0x00000006a3a37c24 */ /* 0x000fe2000f8e02ff */
[----:B------:R-:W-:Y:S01]  /*1520*/  IADD3 R6, P0, PT, R22, R9, RZ ;  /* 0x0000000916067210 */ /* 0x000fe20007f1e0ff */
[----:B------:R-:W-:Y:S02]  /*1530*/  IMAD R25, R14, UR9, R25 ;  /* 0x000000090e197c24 */ /* 0x000fe4000f8e0219 */
[----:B------:R-:W-:Y:S01]  /*1540*/  IMAD R163, R8, UR7, R163 ;  /* 0x0000000708a37c24 */ /* 0x000fe2000f8e02a3 */
[----:B------:R-:W-:Y:S01]  /*1550*/  LEA.HI.X.SX32 R3, R22, R3, 0x1, P0 ;  /* 0x0000000316037211 */ /* 0x000fe200000f0eff */
[----:B------:R-:W-:Y:S01]  /*1560*/  IMAD.WIDE.U32 R18, R8, UR4, R18 ;  /* 0x0000000408127c25 */ /* 0x000fe2000f8e0012 */
[----:B------:R-:W-:Y:S01]  /*1570*/  IADD3 R12, P0, PT, R162, R12, RZ ;  /* 0x0000000ca20c7210 */ /* 0x000fe20007f1e0ff */
[----:B------:R-:W-:Y:S01]  /*1580*/  UMOV UR4, 0x400 ;  /* 0x0000040000047882 */ /* 0x000fe20000000000 */
[----:B---3--:R-:W-:Y:S01]  /*1590*/  LEA R128, P1, R6, UR14, 0x1 ;  /* 0x0000000e06807c11 */ /* 0x008fe2000f8208ff */
[----:B------:R-:W-:Y:S01]  /*15a0*/  IMAD.WIDE.U32 R8, R8, UR6, R24 ;  /* 0x0000000608087c25 */ /* 0x000fe2000f8e0018 */
[----:B----4-:R-:W-:Y:S01]  /*15b0*/  LEA R166, P3, R18, UR18, 0x1 ;  /* 0x0000001212a67c11 */ /* 0x010fe2000f8608ff */
[----:B--2---:R-:W-:Y:S01]  /*15c0*/  ULEA UR4, UR28, UR4, 0x18 ;  /* 0x000000041c047291 */ /* 0x004fe2000f8ec0ff */
[----:B------:R-:W-:Y:S01]  /*15d0*/  LEA.HI.X R129, R6, UR15, R3, 0x1, P1 ;  /* 0x0000000f06817c11 */ /* 0x000fe200088f0c03 */
[----:B------:R-:W-:Y:S01]  /*15e0*/  IMAD.X R13, RZ, RZ, R2, P0 ;  /* 0x000000ffff0d7224 */ /* 0x000fe200000e0602 */
[----:B------:R-:W-:Y:S01]  /*15f0*/  ISETP.GE.AND P0, PT, R14, UR5, PT ;  /* 0x000000050e007c0c */ /* 0x000fe2000bf06270 */
[----:B------:R-:W-:Y:S01]  /*1600*/  IMAD.IADD R165, R19, 0x1, R165 ;  /* 0x0000000113a57824 */ /* 0x000fe200078e02a5 */
[----:B-----5:R-:W-:Y:S01]  /*1610*/  LEA R164, P2, R8, UR16, 0x1 ;  /* 0x0000001008a47c11 */ /* 0x020fe2000f8408ff */
[----:B------:R-:W-:Y:S01]  /*1620*/  IMAD.IADD R163, R9, 0x1, R163 ;  /* 0x0000000109a37824 */ /* 0x000fe200078e02a3 */
[----:B------:R-:W-:Y:S01]  /*1630*/  LEA R170, R170, UR4, 0x1 ;  /* 0x00000004aaaa7c11 */ /* 0x000fe2000f8e08ff */
[----:B-1----:R-:W-:Y:S01]  /*1640*/  IMAD.WIDE.U32 R12, R172, UR12, R12 ;  /* 0x0000000cac0c7c25 */ /* 0x002fe2000f8e000c */
[----:B------:R-:W-:-:S02]  /*1650*/  LEA.HI.X R165, R18, UR19, R165, 0x1, P3 ;  /* 0x0000001312a57c11 */ /* 0x000fc400098f0ca5 */
[----:B------:R-:W-:Y:S01]  /*1660*/  LEA.HI.X R163, R8, UR17, R163, 0x1, P2 ;  /* 0x0000001108a37c11 */ /* 0x000fe200090f0ca3 */
[----:B------:R-:W-:Y:S02]  /*1670*/  IMAD.SHL.U32 R6, R4, 0x10, RZ ;  /* 0x0000001004067824 */ /* 0x000fe400078e00ff */
[----:B------:R-:W-:Y:S02]  /*1680*/  IMAD.MOV.U32 R15, RZ, RZ, RZ ;  /* 0x000000ffff0f7224 */ /* 0x000fe400078e00ff */
[----:B------:R-:W-:Y:S01]  /*1690*/  IMAD R19, R172, UR13, R13 ;  /* 0x0000000dac137c24 */ /* 0x000fe2000f8e020d */
        /* <DEDUP_REMOVED lines=32> */
.L_x_1175:
[----:B------:R2:W-:Y:S02]  /*18a0*/  STS.128 [R170+0x2000], RZ ;  /* 0x002000ffaa007388 */ /* 0x0005e40000000c00 */
.L_x_1174:
[----:B------:R-:W-:Y:S05]  /*18b0*/  BSYNC.RECONVERGENT B0 ;  /* 0x0000000000007941 */ /* 0x000fea0003800200 */
.L_x_1173:
        /* <DEDUP_REMOVED lines=37> */
.L_x_1178:
[----:B------:R4:W-:Y:S02]  /*1b10*/  STS.128 [R170+0x2800], RZ ;  /* 0x002800ffaa007388 */ /* 0x0009e40000000c00 */
.L_x_1177:
[----:B------:R-:W-:Y:S05]  /*1b20*/  BSYNC.RECONVERGENT B0 ;  /* 0x0000000000007941 */ /* 0x000fea0003800200 */
.L_x_1176:
[----:B------:R-:W-:Y:S01]  /*1b30*/  IADD3 R9, PT, PT, -R94, R95, RZ ;  /* 0x0000005f5e097210 */ /* 0x000fe20007ffe1ff */
[C---:B------:R-:W-:Y:S01]  /*1b40*/  IMAD R2, R92.reuse, UR14, RZ ;  /* 0x0000000e5c027c24 */ /* 0x040fe2000f8e02ff */
[----:B------:R-:W-:Y:S01]  /*1b50*/  BSSY.RECONVERGENT B0, `(.L_x_1179) ;  /* 0x000001c000007945 */ /* 0x000fe20003800200 */
        /* <DEDUP_REMOVED lines=26> */
.L_x_1181:
[----:B------:R4:W-:Y:S02]  /*1d00*/  STS.128 [R170+0x5000], RZ ;  /* 0x005000ffaa007388 */ /* 0x0009e40000000c00 */
.L_x_1180:
[----:B------:R-:W-:Y:S05]  /*1d10*/  BSYNC.RECONVERGENT B0 ;  /* 0x0000000000007941 */ /* 0x000fea0003800200 */
.L_x_1179:
        /* <DEDUP_REMOVED lines=29> */
.L_x_1184:
[----:B------:R1:W-:Y:S02]  /*1ef0*/  STS.128 [R170+0x5800], RZ ;  /* 0x005800ffaa007388 */ /* 0x0003e40000000c00 */
.L_x_1183:
[----:B------:R-:W-:Y:S05]  /*1f00*/  BSYNC.RECONVERGENT B0 ;  /* 0x0000000000007941 */ /* 0x000fea0003800200 */
.L_x_1182:
[----:B------:R-:W5:Y:S01]  /*1f10*/  LDCU.64 UR6, c[0x0][0x538] ;  /* 0x0000a700ff0677ac */ /* 0x000f620008000a00 */
[----:B------:R-:W0:Y:S01]  /*1f20*/  LDGDEPBAR ;  /* 0x00000000000079af */ /* 0x000e220000000000 */
[----:B-----5:R-:W-:-:S04]  /*1f30*/  ISETP.NE.U32.AND P0, PT, RZ, UR6, PT ;  /* 0x00000006ff007c0c */ /* 0x020fc8000bf05070 */
[----:B------:R-:W-:Y:S01]  /*1f40*/  ISETP.NE.AND.EX P0, PT, RZ, UR7, PT, P0 ;  /* 0x00000007ff007c0c */ /* 0x000fe2000bf05300 */
[----:B------:R-:W-:Y:S01]  /*1f50*/  IMAD.U32 R93, RZ, RZ, UR20 ;  /* 0x00000014ff5d7e24 */ /* 0x000fe2000f8e00ff */
[----:B------:R-:W-:Y:S01]  /*1f60*/  UMOV UR12, URZ ;  /* 0x000000ff000c7c82 */ /* 0x000fe20008000000 */
[----:B------:R-:W-:-:S10]  /*1f70*/  DEPBAR.LE SB0, 0x0 ;  /* 0x000080000000791a */ /* 0x000fd40000000000 */
[----:B------:R-:W-:Y:S01]  /*1f80*/  VOTEU.ANY UP0, P0 ;  /* 0x0000000000ff7886 */ /* 0x000fe20000000100 */
[----:B------:R-:W-:-:S13]  /*1f90*/  PLOP3.LUT P0, PT, PT, PT, UP0, 0x80, 0x8 ;  /* 0x000000000008781c */ /* 0x000fda0003f0f008 */
[----:B------:R-:W1:Y:S01]  /*1fa0*/  @P0 LDC.64 R2, c[0x0][0x540] ;  /* 0x00015000ff020b82 */ /* 0x000e620000000a00 */
[----:B------:R-:W-:-:S07]  /*1fb0*/  @P0 IMAD.MOV.U32 R173, RZ, RZ, RZ ;  /* 0x000000ffffad0224 */ /* 0x000fce00078e00ff */
[----:B------:R-:W5:Y:S01]  /*1fc0*/  @P0 LDC R15, c[0x0][0x458] ;  /* 0x00011600ff0f0b82 */ /* 0x000f620000000800 */
[----:B-1----:R-:W-:-:S04]  /*1fd0*/  @P0 IMAD.WIDE.U32 R12, R168, R2, R172 ;  /* 0x00000002a80c0225 */ /* 0x002fc800078e00ac */
[----:B------:R-:W-:Y:S01]  /*1fe0*/  @P0 IMAD R3, R168, R3, R13 ;  /* 0x00000003a8030224 */ /* 0x000fe200078e020d */
[----:B----4-:R-:W-:-:S04]  /*1ff0*/  @P0 LEA R18, P1, R12, UR6, 0x2 ;  /* 0x000000060c120c11 */ /* 0x010fc8000f8210ff */
[----:B------:R-:W-:-:S05]  /*2000*/  @P0 LEA.HI.X R19, R12, UR7, R3, 0x2, P1 ;  /* 0x000000070c130c11 */ /* 0x000fca00088f1403 */
[----:B------:R-:W4:Y:S01]  /*2010*/  @P0 LDG.E R2, desc[UR24][R18.64] ;  /* 0x0000001812020981 */ /* 0x000f22000c1e1900 */
[----:B-----5:R1:W4:Y:S01]  /*2020*/  @P0 MUFU.RCP R13, R15 ;  /* 0x0000000f000d0308 */ /* 0x0203220000001000 */
[----:B------:R-:W-:Y:S01]  /*2030*/  IMAD.U32 R12, RZ, RZ, UR21 ;  /* 0x00000015ff0c7e24 */ /* 0x000fe2000f8e00ff */
[----:B------:R-:W-:Y:S01]  /*2040*/  LOP3.LUT R3, R0, 0x1f0, RZ, 0xc0, !PT ;  /* 0x000001f000037812 */ /* 0x000fe200078ec0ff */
[----:B------:R-:W-:Y:S01]  /*2050*/  USHF.L.U64.HI UR6, UR8, 0x6, UR9 ;  /* 0x0000000608067899 */ /* 0x000fe20008010209 */
[----:B------:R-:W-:Y:S01]  /*2060*/  BSSY.RECONVERGENT B0, `(.L_x_1185) ;  /* 0x0000030000007945 */ /* 0x000fe20003800200 */
[----:B------:R-:W-:Y:S01]  /*2070*/  USHF.L.U32 UR7, UR8, 0x6, URZ ;  /* 0x0000000608077899 */ /* 0x000fe200080006ff */
[----:B------:R-:W-:Y:S01]  /*2080*/  IADD3 R12, PT, PT, R3, 0x1, R12 ;  /* 0x00000001030c7810 */ /* 0x000fe20007ffe00c */
[----:B------:R-:W-:Y:S01]  /*2090*/  IMAD.SHL.U32 R3, R16, 0x20, RZ ;  /* 0x0000002010037824 */ /* 0x000fe200078e00ff */
[----:B------:R-:W-:Y:S02]  /*20a0*/  SHF.R.U32.HI R16, RZ, 0x5, R4 ;  /* 0x00000005ff107819 */ /* 0x000fe40000011604 */
[----:B------:R-:W-:-:S03]  /*20b0*/  LOP3.LUT R89, R5, 0x8, R0, 0x78, !PT ;  /* 0x0000000805597812 */ /* 0x000fc600078e7800 */
[----:B------:R-:W-:Y:S01]  /*20c0*/  IMAD R93, R93, 0x4, R16 ;  /* 0x000000045d5d7824 */ /* 0x000fe200078e0210 */
[----:B-1----:R-:W-:Y:S02]  /*20d0*/  LOP3.LUT R15, R14, 0x7, RZ, 0xc0, !PT ;  /* 0x000000070e0f7812 */ /* 0x002fe400078ec0ff */
[----:B------:R-:W-:Y:S02]  /*20e0*/  SHF.R.S32.HI R14, RZ, 0x1f, R3 ;  /* 0x0000001fff0e7819 */ /* 0x000fe40000011403 */
[----:B------:R-:W-:-:S04]  /*20f0*/  IADD3 R12, PT, PT, R12, -UR23, R15 ;  /* 0x800000170c0c7c10 */ /* 0x000fc8000fffe00f */
[----:B------:R-:W-:Y:S01]  /*2100*/  IADD3 R0, PT, PT, R12, UR22, R95 ;  /* 0x000000160c007c10 */ /* 0x000fe2000fffe05f */
[----:B------:R-:W-:Y:S01]  /*2110*/  BAR.SYNC.DEFER_BLOCKING 0x0 ;  /* 0x0000000000007b1d */ /* 0x000fe20000010000 */
[----:B----4-:R-:W-:Y:S01]  /*2120*/  @P0 FMUL.FTZ R13, R2, R13 ;  /* 0x0000000d020d0220 */ /* 0x010fe20000410000 */
[----:B------:R-:W-:Y:S01]  /*2130*/  IADD3 R2, P2, P1, R3, R10, R11 ;  /* 0x0000000a03027210 */ /* 0x000fe2000795e00b */
[C---:B------:R-:W-:Y:S02]  /*2140*/  IMAD R3, R92.reuse, UR6, RZ ;  /* 0x000000065c037c24 */ /* 0x040fe4000f8e02ff */
[----:B------:R-:W-:Y:S01]  /*2150*/  IMAD.WIDE.U32 R10, R92, UR7, RZ ;  /* 0x000000075c0a7c25 */ /* 0x000fe2000f8e00ff */
[----:B------:R-:W-:Y:S02]  /*2160*/  @P0 R2UR UR13, R13 ;  /* 0x000000000d0d02ca */ /* 0x000fe400000e0000 */
[----:B------:R-:W-:Y:S01]  /*2170*/  IADD3.X R91, PT, PT, R14, R91, RZ, P2, P1 ;  /* 0x0000005b0e5b7210 */ /* 0x000fe200017e24ff */
[----:B------:R-:W-:-:S10]  /*2180*/  IMAD.IADD R3, R11, 0x1, R3 ;  /* 0x000000010b037824 */ /* 0x000fd400078e0203 */
        /* <DEDUP_REMOVED lines=24> */
.L_x_1187:
[----:B------:R4:W-:Y:S01]  /*2310*/  STS.128 [R170+0x8000], RZ ;  /* 0x008000ffaa007388 */ /* 0x0009e20000000c00 */
[----:B------:R-:W-:Y:S05]  /*2320*/  BRA `(.L_x_1188) ;  /* 0x00000000000c7947 */ /* 0x000fea0003800000 */
.L_x_1186:
[----:B------:R1:W-:Y:S04]  /*2330*/  STS.128 [R170+0x6000], RZ ;  /* 0x006000ffaa007388 */ /* 0x0003e80000000c00 */
[----:B------:R1:W-:Y:S04]  /*2340*/  STS.128 [R170+0x7000], RZ ;  /* 0x007000ffaa007388 */ /* 0x0003e80000000c00 */
[----:B------:R1:W-:Y:S02]  /*2350*/  STS.128 [R170+0x8000], RZ ;  /* 0x008000ffaa007388 */ /* 0x0003e40000000c00 */
.L_x_1188:
[----:B------:R-:W-:Y:S05]  /*2360*/  BSYNC.RECONVERGENT B0 ;  /* 0x0000000000007941 */ /* 0x000fea0003800200 */
.L_x_1185:
        /* <DEDUP_REMOVED lines=33> */
.L_x_1191:
[----:B------:R1:W-:Y:S02]  /*2580*/  STS.128 [R170+0x8800], RZ ;  /* 0x008800ffaa007388 */ /* 0x0003e40000000c00 */
.L_x_1190:
[----:B------:R-:W-:Y:S05]  /*2590*/  BSYNC.RECONVERGENT B0 ;  /* 0x0000000000007941 */ /* 0x000fea0003800200 */
.L_x_1189:
[----:B------:R-:W-:Y:S01]  /*25a0*/  LOP3.LUT R6, R6, 0x100, RZ, 0xc0, !PT ;  /* 0x0000010006067812 */ /* 0x000fe200078ec0ff */
[----:B------:R-:W-:Y:S01]  /*25b0*/  IMAD.MOV.U32 R3, RZ, RZ, 0x20 ;  /* 0x00000020ff037424 */ /* 0x000fe200078e00ff */
[----:B------:R-:W-:Y:S01]  /*25c0*/  LOP3.LUT R124, R5, 0x8, R4, 0x78, !PT ;  /* 0x00000008057c7812 */ /* 0x000fe200078e7804 */
[----:B------:R-:W-:Y:S01]  /*25d0*/  IMAD.IADD R94, R94, 0x1, R169 ;  /* 0x000000015e5e7824 */ /* 0x000fe200078e02a9 */
[----:B------:R-:W-:Y:S01]  /*25e0*/  LOP3.LUT R7, R6, 0x20, R7, 0xf8, !PT ;  /* 0x0000002006077812 */ /* 0x000fe200078ef807 */
[----:B------:R-:W0:Y:S01]  /*25f0*/  LDGDEPBAR ;  /* 0x00000000000079af */ /* 0x000e220000000000 */
[----:B------:R-:W-:Y:S01]  /*2600*/  LEA R125, R125, UR4, 0x1 ;  /* 0x000000047d7d7c11 */ /* 0x000fe2000f8e08ff */
[----:B------:R-:W1:Y:S01]  /*2610*/  LDCU.U8 UR30, c[0x0][0x4f8] ;  /* 0x00009f00ff1e77ac */ /* 0x000e620008000000 */
[----:B------:R-:W-:Y:S01]  /*2620*/  LOP3.LUT P0, RZ, R4, 0x4, RZ, 0xc0, !PT ;  /* 0x0000000404ff7812 */ /* 0x000fe2000780c0ff */
[----:B------:R-:W-:Y:S01]  /*2630*/  IMAD.IADD R124, R124, 0x1, R7 ;  /* 0x000000017c7c7824 */ /* 0x000fe200078e0207 */
[----:B------:R-:W-:Y:S01]  /*2640*/  VIMNMX R130, PT, PT, R0, R95, PT ;  /* 0x0000005f00827248 */ /* 0x000fe20003fe0100 */
[----:B------:R-:W-:Y:S01]  /*2650*/  LDSM.16.M88.4 R24, [R125] ;  /* 0x000000007d18783b */ /* 0x000fe20000000200 */
[----:B------:R-:W-:-:S02]  /*2660*/  SEL R3, R3, 0xffffffe0, !P0 ;  /* 0xffffffe003037807 */ /* 0x000fc40004000000 */
[----:B------:R-:W-:Y:S01]  /*2670*/  LEA R124, R124, UR4, 0x1 ;  /* 0x000000047c7c7c11 */ /* 0x000fe2000f8e08ff */
[----:B------:R-:W-:Y:S01]  /*2680*/  LDSM.16.M88.4 R68, [R125+0x2000] ;  /* 0x002000007d44783b */ /* 0x000fe20000000200 */
[----:B------:R-:W-:Y:S01]  /*2690*/  VIADDMNMX R127, R0, 0x8, R95, PT ;  /* 0x00000008007f7846 */ /* 0x000fe2000380015f */
[--C-:B------:R-:W-:Y:S02]  /*26a0*/  IMAD.IADD R123, R125, 0x1, R3.reuse ;  /* 0x000000017d7b7824 */ /* 0x100fe400078e0203 */
[----:B------:R-:W5:Y:S01]  /*26b0*/  LDSM.16.M88.4 R44, [R124+0x3000] ;  /* 0x003000007c2c783b */ /* 0x000f620000000200 */
[----:B------:R-:W-:Y:S02]  /*26c0*/  IMAD.IADD R121, R124, 0x1, R3 ;  /* 0x000000017c797824 */ /* 0x000fe400078e0203 */
[----:B------:R-:W-:Y:S01]  /*26d0*/  VIADD R0, R94, 0x9 ;  /* 0x000000095e007836 */ /* 0x000fe20000000000 */
[----:B------:R-:W2:Y:S04]  /*26e0*/  LDSM.16.M88.4 R36, [R124+0x3400] ;  /* 0x003400007c24783b */ /* 0x000ea80000000200 */
[----:B------:R-:W2:Y:S01]  /*26f0*/  LDSM.16.M88.4 R28, [R124+0x3800] ;  /* 0x003800007c1c783b */ /* 0x000ea20000000200 */
[----:B------:R-:W-:-:S03]  /*2700*/  ISETP.GE.AND P3, PT, R0, R130, PT ;  /* 0x000000820000720c */ /* 0x000fc60003f66270 */
[----:B-1--4-:R-:W1:Y:S04]  /*2710*/  LDSM.16.M88.4 R12, [R124+0x3c00] ;  /* 0x003c00007c0c783b */ /* 0x012e680000000200 */
[----:B------:R-:W-:Y:S04]  /*2720*/  LDSM.16.M88.4 R8, [R123] ;  /* 0x000000007b08783b */ /* 0x000fe80000000200 */
[----:B------:R-:W4:Y:S04]  /*2730*/  LDSM.16.M88.4 R4, [R121+0x3000] ;  /* 0x003000007904783b */ /* 0x000f280000000200 */
[----:B------:R-:W4:Y:S04]  /*2740*/  LDSM.16.M88.4 R16, [R121+0x3800] ;  /* 0x003800007910783b */ /* 0x000f280000000200 */
[----:B---3--:R-:W3:Y:S04]  /*2750*/  LDSM.16.M88.4 R20, [R121+0x3400] ;  /* 0x003400007914783b */ /* 0x008ee80000000200 */
[----:B------:R-:W3:Y:S04]  /*2760*/  LDSM.16.M88.4 R56, [R121+0x3c00] ;  /* 0x003c00007938783b */ /* 0x000ee80000000200 */
        /* <DEDUP_REMOVED lines=12> */
[C---:B-1----:R-:W-:Y:S08]  /*2830*/  HMMA.16816.F32 R72, R24.reuse, R12, RZ ;  /* 0x0000000c1848723c */ /* 0x042ff000000018ff */
[----:B------:R-:W-:Y:S01]  /*2840*/  HMMA.16816.F32 R24, R24, R14, RZ ;  /* 0x0000000e1818723c */ /* 0x000fe200000018ff */
[----:B------:R-:W-:Y:S07]  /*2850*/  LDSM.16.M88.4 R12, [R125+0x1000] ;  /* 0x001000007d0c783b */ /* 0x000fee0000000200 */
[C---:B----4-:R-:W-:Y:S08]  /*2860*/  HMMA.16816.F32 R48, R8.reuse, R4, R48 ;  /* 0x000000040830723c */ /* 0x050ff00000001830 */
        /* <DEDUP_REMOVED lines=8> */
[C---:B------:R-:W-:Y:S08]  /*28f0*/  HMMA.16816.F32 R72, R8.reuse, R56, R72 ;  /* 0x000000380848723c */ /* 0x040ff00000001848 */
[----:B------:R-:W-:Y:S01]  /*2900*/  HMMA.16816.F32 R24, R8, R58, R24 ;  /* 0x0000003a0818723c */ /* 0x000fe20000001818 */
[----:B------:R-:W4:Y:S04]  /*2910*/  LDSM.16.M88.4 R8, [R121+0x4000] ;  /* 0x004000007908783b */ /* 0x000f280000000200 */
[----:B------:R-:W-:Y:S03]  /*2920*/  LDSM.16.M88.4 R56, [R124+0x5800] ;  /* 0x005800007c38783b */ /* 0x000fe60000000200 */
[C---:B-1----:R-:W-:Y:S08]  /*2930*/  HMMA.16816.F32 R48, R12.reuse, R4, R48 ;  /* 0x000000040c30723c */ /* 0x042ff00000001830 */
[C---:B------:R-:W-:Y:S01]  /*2940*/  HMMA.16816.F32 R44, R12.reuse, R6, R44 ;  /* 0x000000060c2c723c */ /* 0x040fe2000000182c */
[----:B------:R-:W1:Y:S07]  /*2950*/  LDSM.16.M88.4 R4, [R121+0x4400] ;  /* 0x004400007904783b */ /* 0x000e6e0000000200 */
[C---:B------:R-:W-:Y:S08]  /*2960*/  HMMA.16816.F32 R40, R12.reuse, R52, R40 ;  /* 0x000000340c28723c */ /* 0x040ff00000001828 */
[C---:B------:R-:W-:Y:S01]  /*2970*/  HMMA.16816.F32 R36, R12.reuse, R54, R36 ;  /* 0x000000360c24723c */ /* 0x040fe20000001824 */
[----:B------:R-:W5:Y:S07]  /*2980*/  LDSM.16.M88.4 R52, [R124+0x5c00] ;  /* 0x005c00007c34783b */ /* 0x000f6e0000000200 */
[C---:B--2---:R-:W-:Y:S08]  /*2990*/  HMMA.16816.F32 R24, R12.reuse, R18, R24 ;  /* 0x000000120c18723c */ /* 0x044ff00000001818 */
[C---:B---3--:R-:W-:Y:S08]  /*29a0*/  HMMA.16816.F32 R32, R12.reuse, R20, R32 ;  /* 0x000000140c20723c */ /* 0x048ff00000001820 */
[C---:B------:R-:W-:Y:S01]  /*29b0*/  HMMA.16816.F32 R28, R12.reuse, R22, R28 ;  /* 0x000000160c1c723c */ /* 0x040fe2000000181c */
[----:B------:R-:W-:Y:S07]  /*29c0*/  LDSM.16.M88.4 R20, [R121+0x5000] ;  /* 0x005000007914783b */ /* 0x000fee0000000200 */
[----:B------:R-:W-:Y:S01]  /*29d0*/  HMMA.16816.F32 R72, R12, R16, R72 ;  /* 0x000000100c48723c */ /* 0x000fe20000001848 */
[----:B------:R-:W-:Y:S04]  /*29e0*/  LDSM.16.M88.4 R16, [R121+0x5400] ;  /* 0x005400007910783b */ /* 0x000fe80000000200 */
[----:B------:R-:W-:Y:S03]  /*29f0*/  LDSM.16.M88.4 R12, [R121+0x5800] ;  /* 0x00580000790c783b */ /* 0x000fe60000000200 */
[C---:B----4-:R-:W-:Y:S08]  /*2a00*/  HMMA.16816.F32 R48, R76.reuse, R8, R48 ;  /* 0x000000084c30723c */ /* 0x050ff00000001830 */
[C---:B------:R-:W-:Y:S01]  /*2a10*/  HMMA.16816.F32 R44, R76.reuse, R10, R44 ;  /* 0x0000000a4c2c723c */ /* 0x040fe2000000182c */
[----:B------:R-:W-:Y:S07]  /*2a20*/  LDSM.16.M88.4 R8, [R121+0x5c00] ;  /* 0x005c00007908783b */ /* 0x000fee0000000200 */
[C---:B-1----:R-:W-:Y:S08]  /*2a30*/  HMMA.16816.F32 R40, R76.reuse, R4, R40 ;  /* 0x000000044c28723c */ /* 0x042ff00000001828 */
[----:B------:R-:W-:Y:S01]  /*2a40*/  HMMA.16816.F32 R36, R76, R6, R36 ;  /* 0x000000064c24723c */ /* 0x000fe20000001824 */
[----:B------:R-:W1:Y:S01]  /*2a50*/  LDSM.16.M88.4 R4, [R123+0x2000] ;  /* 0x002000007b04783b */ /* 0x000e620000000200 */
[----:B------:R-:W-:-:S06]  /*2a60*/  DEPBAR.LE SB0, 0x0 ;  /* 0x000080000000791a */ /* 0x000fcc0000000000 */
[C---:B------:R-:W-:Y:S08]  /*2a70*/  HMMA.16816.F32 R24, R76.reuse, R86, R24 ;  /* 0x000000564c18723c */ /* 0x040ff00000001818 */
[C---:B------:R-:W-:Y:S08]  /*2a80*/  HMMA.16816.F32 R32, R76.reuse, R80, R32 ;  /* 0x000000504c20723c */ /* 0x040ff00000001820 */
        /* <DEDUP_REMOVED lines=9> */
[----:B------:R-:W-:Y:S08]  /*2b20*/  HMMA.16816.F32 R72, R68, R52, R72 ;  /* 0x000000344448723c */ /* 0x000ff00000001848 */
[----:B-1----:R-:W-:Y:S01]  /*2b30*/  HMMA.16816.F32 R24, R4, R10, R24 ;  /* 0x0000000a0418723c */ /* 0x002fe20000001818 */
[----:B------:R-:W-:-:S05]  /*2b40*/  VIADD R10, R94, 0x38 ;  /* 0x000000385e0a7836 */ /* 0x000fca0000000000 */
[----:B------:R-:W-:Y:S02]  /*2b50*/  I2FP.F32.U32 R11, R10 ;  /* 0x0000000a000b7245 */ /* 0x000fe40000201000 */
[----:B------:R-:W-:Y:S01]  /*2b60*/  HMMA.16816.F32 R48, R4, R20, R48 ;  /* 0x000000140430723c */ /* 0x000fe20000001830 */
[C---:B------:R-:W-:Y:S01]  /*2b70*/  ISETP.GE.AND P5, PT, R10.reuse, R130, PT ;  /* 0x000000820a00720c */ /* 0x040fe20003fa6270 */
[----:B------:R-:W-:Y:S01]  /*2b80*/  BAR.SYNC.DEFER_BLOCKING 0x0 ;  /* 0x0000000000007b1d */ /* 0x000fe20000010000 */
[----:B------:R-:W-:Y:S01]  /*2b90*/  ISETP.GE.AND P2, PT, R10, R127, PT ;  /* 0x0000007f0a00720c */ /* 0x000fe20003f46270 */
[----:B------:R-:W-:-:S04]  /*2ba0*/  VIADD R10, R94, 0x19 ;  /* 0x000000195e0a7836 */ /* 0x000fc80000000000 */
[C---:B------:R-:W-:Y:S08]  /*2bb0*/  HMMA.16816.F32 R44, R4.reuse, R22, R44 ;  /* 0x00000016042c723c */ /* 0x040ff0000000182c */
[----:B------:R-:W-:Y:S01]  /*2bc0*/  HMMA.16816.F32 R40, R4, R16, R40 ;  /* 0x000000100428723c */ /* 0x000fe20000001828 */
[C---:B------:R-:W-:Y:S01]  /*2bd0*/  FFMA.FTZ R16, R11.reuse, UR12, R24 ;  /* 0x0000000c0b107c23 */ /* 0x040fe20008010018 */
[----:B------:R-:W-:Y:S01]  /*2be0*/  FFMA.FTZ R17, R11, UR12, R26 ;  /* 0x0000000c0b117c23 */ /* 0x000fe2000801001a */
[----:B------:R-:W-:-:S03]  /*2bf0*/  VIADD R11, R94, 0x10 ;  /* 0x000000105e0b7836 */ /* 0x000fc60000000000 */
[----:B------:R-:W-:Y:S02]  /*2c00*/  FSEL R16, R16, -INF , !P5 ;  /* 0xff80000010107808 */ /* 0x000fe40006800000 */
[C---:B------:R-:W-:Y:S01]  /*2c10*/  HMMA.16816.F32 R36, R4.reuse, R18, R36 ;  /* 0x000000120424723c */ /* 0x040fe20000001824 */
[----:B------:R-:W-:Y:S01]  /*2c20*/  ISETP.GE.AND P5, PT, R0, R127, PT ;  /* 0x0000007f0000720c */ /* 0x000fe20003fa6270 */
[C---:B------:R-:W-:Y:S01]  /*2c30*/  VIADD R19, R94.reuse, 0x20 ;  /* 0x000000205e137836 */ /* 0x040fe20000000000 */
[----:B------:R-:W-:Y:S02]  /*2c40*/  I2FP.F32.U32 R0, R0 ;  /* 0x0000000000007245 */ /* 0x000fe40000201000 */
[----:B------:R-:W-:Y:S02]  /*2c50*/  FSEL R17, R17, -INF , !P2 ;  /* 0xff80000011117808 */ /* 0x000fe40005000000 */
[----:B------:R-:W-:Y:S01]  /*2c60*/  ISETP.GE.AND P2, PT, R11, R130, PT ;  /* 0x000000820b00720c */ /* 0x000fe20003f46270 */
[----:B------:R-:W-:Y:S01]  /*2c70*/  HMMA.16816.F32 R32, R4, R12, R32 ;  /* 0x0000000c0420723c */ /* 0x000fe20000001820 */
[----:B------:R-:W-:-:S02]  /*2c80*/  VIADD R13, R94, 0x8 ;  /* 0x000000085e0d7836 */ /* 0x000fc40000000000 */
[C---:B------:R-:W-:Y:S01]  /*2c90*/  FFMA.FTZ R45, R0.reuse, UR12, R45 ;  /* 0x0000000c002d7c23 */ /* 0x040fe2000801002d */
[----:B------:R-:W-:Y:S01]  /*2ca0*/  FFMA.FTZ R47, R0, UR12, R47 ;  /* 0x0000000c002f7c23 */ /* 0x000fe2000801002f */
[C---:B------:R-:W-:Y:S01]  /*2cb0*/  VIADD R0, R94.reuse, 0x11 ;  /* 0x000000115e007836 */ /* 0x040fe20000000000 */
[C---:B------:R-:W-:Y:S02]  /*2cc0*/  ISETP.GE.AND P0, PT, R13.reuse, R130, PT ;  /* 0x000000820d00720c */ /* 0x040fe40003f06270 */
[----:B------:R-:W-:Y:S01]  /*2cd0*/  HMMA.16816.F32 R28, R4, R14, R28 ;  /* 0x0000000e041c723c */ /* 0x000fe2000000181c */
[----:B------:R-:W-:Y:S01]  /*2ce0*/  ISETP.GE.AND P6, PT, R13, R127, PT ;  /* 0x0000007f0d00720c */ /* 0x000fe20003fc6270 */
[----:B------:R-:W-:Y:S01]  /*2cf0*/  VIADD R15, R94, 0x28 ;  /* 0x000000285e0f7836 */ /* 0x000fe20000000000 */
[----:B------:R-:W-:Y:S02]  /*2d00*/  I2FP.F32.U32 R13, R13 ;  /* 0x0000000d000d7245 */ /* 0x000fe40000201000 */
[----:B------:R-:W-:-:S02]  /*2d10*/  FSEL R132, R45, -INF , !P3 ;  /* 0xff8000002d847808 */ /* 0x000fc40005800000 */
[----:B------:R-:W-:Y:S01]  /*2d20*/  FSEL R131, R47, -INF , !P5 ;  /* 0xff8000002f837808 */ /* 0x000fe20006800000 */
[----:B------:R-:W-:Y:S01]  /*2d30*/  HMMA.16816.F32 R72, R4, R8, R72 ;  /* 0x000000080448723c */ /* 0x000fe20000001848 */
[C---:B------:R-:W-:Y:S02]  /*2d40*/  VIADD R4, R94.reuse, 0x1 ;  /* 0x000000015e047836 */ /* 0x040fe40000000000 */
[C---:B------:R-:W-:Y:S01]  /*2d50*/  FFMA.FTZ R14, R13.reuse, UR12, R44 ;  /* 0x0000000c0d0e7c23 */ /* 0x040fe2000801002c */
[----:B------:R-:W-:Y:S01]  /*2d60*/  FFMA.FTZ R13, R13, UR12, R46 ;  /* 0x0000000c0d0d7c23 */ /* 0x000fe2000801002e */
[----:B------:R-:W-:Y:S01]  /*2d70*/  VIADD R5, R94, 0x18 ;  /* 0x000000185e057836 */ /* 0x000fe20000000000 */
[-C--:B------:R-:W-:Y:S01]  /*2d80*/  ISETP.GE.AND P5, PT, R10, R130.reuse, PT ;  /* 0x000000820a00720c */ /* 0x080fe20003fa6270 */
[----:B------:R-:W-:Y:S01]  /*2d90*/  VIADD R9, R94, 0x29 ;  /* 0x000000295e097836 */ /* 0x000fe20000000000 */
[C---:B------:R-:W-:Y:S02]  /*2da0*/  ISETP.GE.AND P4, PT, R4.reuse, R130, PT ;  /* 0x000000820400720c */ /* 0x040fe40003f86270 */
[----:B------:R-:W-:-:S02]  /*2db0*/  ISETP.GE.AND P1, PT, R4, R127, PT ;  /* 0x0000007f0400720c */ /* 0x000fc40003f26270 */
[----:B------:R-:W-:Y:S02]  /*2dc0*/  I2FP.F32.U32 R4, R4 ;  /* 0x0000000400047245 */ /* 0x000fe40000201000 */
[----:B------:R-:W-:Y:S02]  /*2dd0*/  FSEL R14, R14, -INF , !P0 ;  /* 0xff8000000e0e7808 */ /* 0x000fe40004000000 */
[----:B------:R-:W-:Y:S01]  /*2de0*/  ISETP.GE.AND P0, PT, R0, R127, PT ;  /* 0x0000007f0000720c */ /* 0x000fe20003f06270 */
[C---:B------:R-:W-:Y:S01]  /*2df0*/  FFMA.FTZ R26, R4.reuse, UR12, R49 ;  /* 0x0000000c041a7c23 */ /* 0x040fe20008010031 */
[----:B------:R-:W-:Y:S01]  /*2e00*/  FFMA.FTZ R51, R4, UR12, R51 ;  /* 0x0000000c04337c23 */ /* 0x000fe20008010033 */
[----:B------:R-:W-:Y:S02]  /*2e10*/  FSEL R13, R13, -INF , !P6 ;  /* 0xff8000000d0d7808 */ /* 0x000fe40007000000 */
[----:B------:R-:W-:Y:S02]  /*2e20*/  ISETP.GE.AND P6, PT, R5, R130, PT ;  /* 0x000000820500720c */ /* 0x000fe40003fc6270 */
[----:B------:R-:W-:-:S02]  /*2e30*/  FSEL R26, R26, -INF , !P4 ;  /* 0xff8000001a1a7808 */ /* 0x000fc40006000000 */
[----:B------:R-:W-:Y:S02]  /*2e40*/  ISETP.GE.AND P4, PT, R11, R127, PT ;  /* 0x0000007f0b00720c */ /* 0x000fe40003f86270 */
[----:B------:R-:W-:Y:S02]  /*2e50*/  I2FP.F32.U32 R11, R11 ;  /* 0x0000000b000b7245 */ /* 0x000fe40000201000 */
[----:B------:R-:W-:Y:S02]  /*2e60*/  FSEL R111, R51, -INF , !P1 ;  /* 0xff800000336f7808 */ /* 0x000fe40004800000 */
[----:B------:R-:W-:Y:S01]  /*2e70*/  ISETP.GE.AND P1, PT, R0, R130, PT ;  /* 0x000000820000720c */ /* 0x000fe20003f26270 */
[C---:B------:R-:W-:Y:S01]  /*2e80*/  FFMA.FTZ R40, R11.reuse, UR12, R40 ;  /* 0x0000000c0b287c23 */ /* 0x040fe20008010028 */
[----:B------:R-:W-:Y:S01]  /*2e90*/  I2FP.F32.U32 R0, R0 ;  /* 0x0000000000007245 */ /* 0x000fe20000201000 */
[----:B------:R-:W-:Y:S01]  /*2ea0*/  FFMA.FTZ R11, R11, UR12, R42 ;  /* 0x0000000c0b0b7c23 */ /* 0x000fe2000801002a */
[----:B------:R-:W-:-:S02]  /*2eb0*/  ISETP.GE.AND P3, PT, R5, R127, PT ;  /* 0x0000007f0500720c */ /* 0x000fc40003f66270 */
[----:B------:R-:W-:Y:S01]  /*2ec0*/  I2FP.F32.U32 R5, R5 ;  /* 0x0000000500057245 */ /* 0x000fe20000201000 */
[C---:B------:R-:W-:Y:S01]  /*2ed0*/  FFMA.FTZ R8, R0.reuse, UR12, R41 ;  /* 0x0000000c00087c23 */ /* 0x040fe20008010029 */
[----:B------:R-:W-:Y:S01]  /*2ee0*/  FFMA.FTZ R43, R0, UR12, R43 ;  /* 0x0000000c002b7c23 */ /* 0x000fe2000801002b */
[----:B------:R-:W-:Y:S01]  /*2ef0*/  VIADD R0, R94, 0x21 ;  /* 0x000000215e007836 */ /* 0x000fe20000000000 */
[----:B------:R-:W-:Y:S01]  /*2f00*/  FSEL R138, R40, -INF , !P2 ;  /* 0xff800000288a7808 */ /* 0x000fe20005000000 */
[C---:B------:R-:W-:Y:S01]  /*2f10*/  FFMA.FTZ R4, R5.reuse, UR12, R36 ;  /* 0x0000000c05047c23 */ /* 0x040fe20008010024 */
[----:B------:R-:W-:Y:S01]  /*2f20*/  ISETP.GE.AND P2, PT, R10, R127, PT ;  /* 0x0000007f0a00720c */ /* 0x000fe20003f46270 */
[----:B------:R-:W-:Y:S01]  /*2f30*/  FFMA.FTZ R5, R5, UR12, R38 ;  /* 0x0000000c05057c23 */ /* 0x000fe20008010026 */
[----:B------:R-:W-:Y:S02]  /*2f40*/  I2FP.F32.U32 R10, R10 ;  /* 0x0000000a000a7245 */ /* 0x000fe40000201000 */
[----:B------:R-:W-:-:S02]  /*2f50*/  FSEL R11, R11, -INF , !P4 ;  /* 0xff8000000b0b7808 */ /* 0x000fc40006000000 */
[----:B------:R-:W-:Y:S01]  /*2f60*/  FSEL R8, R8, -INF , !P1 ;  /* 0xff80000008087808 */ /* 0x000fe20004800000 */
[C---:B------:R-:W-:Y:S01]  /*2f70*/  FFMA.FTZ R6, R10.reuse, UR12, R37 ;  /* 0x0000000c0a067c23 */ /* 0x040fe20008010025 */
[C---:B------:R-:W-:Y:S01]  /*2f80*/  ISETP.GE.AND P4, PT, R19.reuse, R130, PT ;  /* 0x000000821300720c */ /* 0x040fe20003f86270 */
[----:B------:R-:W-:Y:S01]  /*2f90*/  FFMA.FTZ R7, R10, UR12, R39 ;  /* 0x0000000c0a077c23 */ /* 0x000fe20008010027 */
[----:B------:R-:W-:Y:S02]  /*2fa0*/  ISETP.GE.AND P1, PT, R19, R127, PT ;  /* 0x0000007f1300720c */ /* 0x000fe40003f26270 */
[----:B------:R-:W-:Y:S02]  /*2fb0*/  FSEL R95, R43, -INF , !P0 ;  /* 0xff8000002b5f7808 */ /* 0x000fe40004000000 */
[----:B------:R-:W-:Y:S02]  /*2fc0*/  FSEL R4, R4, -INF , !P6 ;  /* 0xff80000004047808 */ /* 0x000fe40007000000 */
[----:B------:R-:W-:-:S02]  /*2fd0*/  I2FP.F32.U32 R19, R19 ;  /* 0x0000001300137245 */ /* 0x000fc40000201000 */
[C---:B------:R-:W-:Y:S02]  /*2fe0*/  ISETP.GE.AND P0, PT, R0.reuse, R130, PT ;  /* 0x000000820000720c */ /* 0x040fe40003f06270 */
[----:B------:R-:W-:Y:S01]  /*2ff0*/  ISETP.GE.AND P6, PT, R0, R127, PT ;  /* 0x0000007f0000720c */ /* 0x000fe20003fc6270 */
[C---:B------:R-:W-:Y:S01]  /*3000*/  FFMA.FTZ R22, R19.reuse, UR12, R32 ;  /* 0x0000000c13167c23 */ /* 0x040fe20008010020 */
[----:B------:R-:W-:Y:S01]  /*3010*/  I2FP.F32.U32 R0, R0 ;  /* 0x0000000000007245 */ /* 0x000fe20000201000 */
[----:B------:R-:W-:Y:S01]  /*3020*/  FFMA.FTZ R19, R19, UR12, R34 ;  /* 0x0000000c13137c23 */ /* 0x000fe20008010022 */
[----:B------:R-:W-:Y:S02]  /*3030*/  FSEL R5, R5, -INF , !P3 ;  /* 0xff80000005057808 */ /* 0x000fe40005800000 */
[----:B------:R-:W-:Y:S01]  /*3040*/  FSEL R6, R6, -INF , !P5 ;  /* 0xff80000006067808 */ /* 0x000fe20006800000 */
[C---:B------:R-:W-:Y:S01]  /*3050*/  FFMA.FTZ R33, R0.reuse, UR12, R33 ;  /* 0x0000000c00217c23 */ /* 0x040fe20008010021 */
[----:B------:R-:W-:Y:S01]  /*3060*/  FFMA.FTZ R35, R0, UR12, R35 ;  /* 0x0000000c00237c23 */ /* 0x000fe20008010023 */
[----:B------:R-:W-:Y:S01]  /*3070*/  VIADD R0, R94, 0x30 ;  /* 0x000000305e007836 */ /* 0x000fe20000000000 */
        /* <DEDUP_REMOVED lines=9> */
[----:B------:R-:W-:Y:S02]  /*3110*/  I2FP.F32.U32 R10, R9 ;  /* 0x00000009000a7245 */ /* 0x000fe40000201000 */
[----:B------:R-:W-:Y:S02]  /*3120*/  I2FP.F32.U32 R9, R0 ;  /* 0x0000000000097245 */ /* 0x000fe40000201000 */
[----:B------:R-:W-:Y:S01]  /*3130*/  FSEL R152, R33, -INF , !P0 ;  /* 0xff80000021987808 */ /* 0x000fe20004000000 */
[----:B------:R-:W-:Y:S01]  /*3140*/  FFMA.FTZ R29, R10, UR12, R29 ;  /* 0x0000000c0a1d7c23 */ /* 0x000fe2000801001d */
[C---:B------:R-:W-:Y:S01]  /*3150*/  ISETP.GE.AND P0, PT, R0.reuse, R127, PT ;  /* 0x0000007f0000720c */ /* 0x040fe20003f06270 */
[----:B------:R-:W-:Y:S01]  /*3160*/  FFMA.FTZ R74, R9, UR12, R74 ;  /* 0x0000000c094a7c23 */ /* 0x000fe2000801004a */
[----:B------:R-:W-:Y:S01]  /*3170*/  FSEL R19, R19, -INF , !P1 ;  /* 0xff80000013137808 */ /* 0x000fe20004800000 */
[----:B------:R-:W-:Y:S01]  /*3180*/  FFMA.FTZ R18, R9, UR12, R72 ;  /* 0x0000000c09127c23 */ /* 0x000fe20008010048 */
[----:B------:R-:W-:Y:S01]  /*3190*/  ISETP.GE.AND P1, PT, R0, R130, PT ;  /* 0x000000820000720c */ /* 0x000fe20003f26270 */
[----:B------:R-:W-:Y:S01]  /*31a0*/  FFMA.FTZ R21, R10, UR12, R31 ;  /* 0x0000000c0a157c23 */ /* 0x000fe2000801001f */
[----:B------:R-:W-:Y:S01]  /*31b0*/  FSEL R149, R35, -INF , !P6 ;  /* 0xff80000023957808 */ /* 0x000fe20007000000 */
[----:B------:R-:W-:Y:S01]  /*31c0*/  VIADD R0, R94, 0x31 ;  /* 0x000000315e007836 */ /* 0x000fe20000000000 */
[----:B------:R-:W-:-:S02]  /*31d0*/  FSEL R20, R20, -INF , !P3 ;  /* 0xff80000014147808 */ /* 0x000fc40005800000 */
[C---:B------:R-:W-:Y:S02]  /*31e0*/  ISETP.GE.AND P6, PT, R94.reuse, R130, PT ;  /* 0x000000825e00720c */ /* 0x040fe40003fc6270 */
[C---:B------:R-:W-:Y:S02]  /*31f0*/  ISETP.GE.AND P3, PT, R94.reuse, R127, PT ;  /* 0x0000007f5e00720c */ /* 0x040fe40003f66270 */
[----:B------:R-:W-:Y:S01]  /*3200*/  I2FP.F32.U32 R9, R94 ;  /* 0x0000005e00097245 */ /* 0x000fe20000201000 */
[----:B------:R-:W-:Y:S01]  /*3210*/  VIADD R94, R94, 0x39 ;  /* 0x000000395e5e7836 */ /* 0x000fe20000000000 */
[----:B------:R-:W-:Y:S02]  /*3220*/  FSEL R133, R74, -INF , !P0 ;  /* 0xff8000004a857808 */ /* 0x000fe40004000000 */
[----:B------:R-:W-:Y:S01]  /*3230*/  ISETP.NE.AND P0, PT, R126, 0x1, PT ;  /* 0x000000017e00780c */ /* 0x000fe20003f05270 */
[C---:B------:R-:W-:Y:S01]  /*3240*/  FFMA.FTZ R48, R9.reuse, UR12, R48 ;  /* 0x0000000c09307c23 */ /* 0x040fe20008010030 */
[----:B------:R-:W-:Y:S01]  /*3250*/  FSEL R137, R30, -INF , !P5 ;  /* 0xff8000001e897808 */ /* 0x000fe20006800000 */
[----:B------:R-:W-:Y:S01]  /*3260*/  FFMA.FTZ R50, R9, UR12, R50 ;  /* 0x0000000c09327c23 */ /* 0x000fe20008010032 */
[----:B------:R-:W-:-:S02]  /*3270*/  FSEL R146, R29, -INF , !P2 ;  /* 0xff8000001d927808 */ /* 0x000fc40005000000 */
[----:B------:R-:W-:Y:S02]  /*3280*/  FSEL R21, R21, -INF , !P4 ;  /* 0xff80000015157808 */ /* 0x000fe40006000000 */
[----:B------:R-:W-:Y:S02]  /*3290*/  FSEL R18, R18, -INF , !P1 ;  /* 0xff80000012127808 */ /* 0x000fe40004800000 */
[CC--:B------:R-:W-:Y:S02]  /*32a0*/  ISETP.GE.AND P5, PT, R0.reuse, R130.reuse, PT ;  /* 0x000000820000720c */ /* 0x0c0fe40003fa6270 */
[-C--:B------:R-:W-:Y:S02]  /*32b0*/  ISETP.GE.AND P2, PT, R0, R127.reuse, PT ;  /* 0x0000007f0000720c */ /* 0x080fe40003f46270 */
[C---:B------:R-:W-:Y:S02]  /*32c0*/  ISETP.GE.AND P4, PT, R94.reuse, R130, PT ;  /* 0x000000825e00720c */ /* 0x040fe40003f86270 */
[----:B------:R-:W-:-:S02]  /*32d0*/  ISETP.GE.AND P1, PT, R94, R127, PT ;  /* 0x0000007f5e00720c */ /* 0x000fc40003f26270 */
[----:B------:R-:W-:Y:S02]  /*32e0*/  I2FP.F32.U32 R0, R0 ;  /* 0x0000000000007245 */ /* 0x000fe40000201000 */
[----:B------:R-:W-:Y:S02]  /*32f0*/  I2FP.F32.U32 R94, R94 ;  /* 0x0000005e005e7245 */ /* 0x000fe40000201000 */
[----:B------:R-:W-:Y:S01]  /*3300*/  FSEL R118, R48, -INF , !P6 ;  /* 0xff80000030767808 */ /* 0x000fe20007000000 */
[C---:B------:R-:W-:Y:S01]  /*3310*/  FFMA.FTZ R36, R0.reuse, UR12, R73 ;  /* 0x0000000c00247c23 */ /* 0x040fe20008010049 */
[----:B------:R-:W-:Y:S01]  /*3320*/  FFMA.FTZ R37, R0, UR12, R75 ;  /* 0x0000000c00257c23 */ /* 0x000fe2000801004b */
[C---:B------:R-:W-:Y:S01]  /*3330*/  FFMA.FTZ R24, R94.reuse, UR12, R25 ;  /* 0x0000000c5e187c23 */ /* 0x040fe20008010019 */
[----:B------:R-:W-:Y:S01]  /*3340*/  FFMA.FTZ R23, R94, UR12, R27 ;  /* 0x0000000c5e177c23 */ /* 0x000fe2000801001b */
[----:B------:R-:W-:Y:S02]  /*3350*/  FSEL R27, R50, -INF , !P3 ;  /* 0xff800000321b7808 */ /* 0x000fe40005800000 */
[----:B------:R-:W-:-:S02]  /*3360*/  FSEL R36, R36, -INF , !P5 ;  /* 0xff80000024247808 */ /* 0x000fc40006800000 */
[----:B------:R-:W-:Y:S02]  /*3370*/  FSEL R37, R37, -INF , !P2 ;  /* 0xff80000025257808 */ /* 0x000fe40005000000 */
[----:B------:R-:W-:Y:S02]  /*3380*/  FSEL R24, R24, -INF , !P4 ;  /* 0xff80000018187808 */ /* 0x000fe40006000000 */
        /* <DEDUP_REMOVED lines=48> */
.L_x_1194:
[----:B------:R3:W-:Y:S02]  /*3690*/  STS.128 [R170+0x5800], RZ ;  /* 0x005800ffaa007388 */ /* 0x0007e40000000c00 */
.L_x_1195:
[----:B------:R-:W-:Y:S05]  /*36a0*/  BSYNC.RECONVERGENT B0 ;  /* 0x0000000000007941 */ /* 0x000fea0003800200 */
.L_x_1193:
[----:B------:R-:W0:Y:S02]  /*36b0*/  LDGDEPBAR ;  /* 0x00000000000079af */ /* 0x000e240000000000 */
.L_x_1192:
[----:B------:R-:W-:Y:S01]  /*36c0*/  FMNMX3.FTZ R10, R27, R111, R13, !PT ;  /* 0x0000006f1b0a7276 */ /* 0x000fe2000781000d */
[----:B------:R-:W4:Y:S01]  /*36d0*/  LDCU UR32, c[0x0][0x45c] ;  /* 0x00008b80ff2077ac */ /* 0x000f220008000800 */
[----:B------:R-:W-:Y:S01]  /*36e0*/  FMNMX3.FTZ R9, R118, R26, R14, !PT ;  /* 0x0000001a76097276 */ /* 0x000fe2000781000e */
[----:B------:R-:W-:Y:S01]  /*36f0*/  IMAD.WIDE.U32 R184, R93, -0x326172a9, RZ ;  /* 0xcd9e8d575db87825 */ /* 0x000fe200078e00ff */
[----:B------:R-:W-:Y:S01]  /*3700*/  FMNMX3.FTZ R10, R10, R131, R11, !PT ;  /* 0x000000830a0a7276 */ /* 0x000fe2000781000b */
[----:B------:R-:W-:Y:S01]  /*3710*/  UIADD3 UR8, UPT, UPT, UR27, -0x4498517b, URZ ;  /* 0xbb67ae851b087890 */ /* 0x000fe2000fffe0ff */
[----:B------:R-:W-:Y:S01]  /*3720*/  FMNMX3.FTZ R9, R9, R132, R138, !PT ;  /* 0x0000008409097276 */ /* 0x000fe2000781008a */
[----:B------:R-:W-:Y:S01]  /*3730*/  IMAD.SHL.U32 R71, R92, 0x2, RZ ;  /* 0x000000025c477824 */ /* 0x000fe200078e00ff */
[----:B------:R-:W-:Y:S01]  /*3740*/  FMNMX3.FTZ R10, R10, R95, R5, !PT ;  /* 0x0000005f0a0a7276 */ /* 0x000fe20007810005 */
[----:B------:R-:W-:Y:S01]  /*3750*/  IMAD.WIDE.U32 R182, R2, -0x2daee0ad, RZ ;  /* 0xd2511f5302b67825 */ /* 0x000fe200078e00ff */
        /* <DEDUP_REMOVED lines=19> */
[----:B------:R-:W-:Y:S01]  /*3890*/  UIADD3 UR9, UPT, UPT, UR26, -0x4ab325aa, URZ ;  /* 0xb54cda561a097890 */ /* 0x000fe2000fffe0ff */
[----:B------:R-:W-:Y:S01]  /*38a0*/  FMNMX.FTZ R15, R24, R9, !PT ;  /* 0x00000009180f7209 */ /* 0x000fe20007810000 */
[----:B------:R-:W-:Y:S01]  /*38b0*/  IMAD.U32 R171, RZ, RZ, UR30 ;  /* 0x0000001effab7e24 */ /* 0x000fe2000f8e00ff */
[----:B------:R-:W-:Y:S01]  /*38c0*/  LOP3.LUT R91, R91, UR26, R185, 0x96, !PT ;  /* 0x0000001a5b5b7c12 */ /* 0x000fe2000f8e96b9 */
[----:B------:R-:W5:Y:S01]  /*38d0*/  SHFL.BFLY PT, R25, R10, 0x2, 0x1f ;  /* 0x0c401f000a197f89 */ /* 0x000f6200000e0000 */
[----:B------:R-:W-:Y:S01]  /*38e0*/  LOP3.LUT R12, R71, UR27, R183, 0x96, !PT ;  /* 0x0000001b470c7c12 */ /* 0x000fe2000f8e96b7 */
[----:B------:R-:W-:-:S02]  /*38f0*/  IMAD.IADD R122, R90, 0x1, R89 ;  /* 0x000000015a7a7824 */ /* 0x000fc400078e0259 */
[----:B------:R-:W-:-:S03]  /*3900*/  IMAD.WIDE.U32 R180, R91, -0x2daee0ad, RZ ;  /* 0xd2511f535bb47825 */ /* 0x000fc600078e00ff */
[----:B------:R-:W-:Y:S01]  /*3910*/  LEA R122, R122, UR4, 0x1 ;  /* 0x000000047a7a7c11 */ /* 0x000fe2000f8e08ff */
[----:B------:R-:W-:Y:S01]  /*3920*/  VIADD R71, R71, 0x1 ;  /* 0x0000000147477836 */ /* 0x000fe20000000000 */
[----:B------:R-:W-:Y:S01]  /*3930*/  LOP3.LUT R174, R182, UR8, R181, 0x96, !PT ;  /* 0x00000008b6ae7c12 */ /* 0x000fe2000f8e96b5 */
[----:B------:R-:W-:Y:S01]  /*3940*/  USHF.L.U32 UR8, UR30, 0x10, URZ ;  /* 0x000000101e087899 */ /* 0x000fe200080006ff */
[----:B------:R-:W-:Y:S01]  /*3950*/  IMAD.SHL.U32 R176, R88, 0x8, RZ ;  /* 0x0000000858b07824 */ /* 0x000fe200078e00ff */
[----:B------:R-:W-:Y:S01]  /*3960*/  LDSM.16.MT88.4 R56, [R122+0x6000] ;  /* 0x006000007a38783b */ /* 0x000fe20000004200 */
[----:B------:R-:W-:Y:S02]  /*3970*/  IMAD.IADD R120, R3, 0x1, R122 ;  /* 0x0000000103787824 */ /* 0x000fe400078e027a */
[----:B------:R-:W-:Y:S01]  /*3980*/  IMAD.WIDE.U32 R174, R174, -0x326172a9, RZ ;  /* 0xcd9e8d57aeae7825 */ /* 0x000fe200078e00ff */
[----:B------:R-:W-:Y:S03]  /*3990*/  LDSM.16.MT88.4 R72, [R122+0x7000] ;  /* 0x007000007a48783b */ /* 0x000fe60000004200 */
[----:B------:R-:W-:Y:S01]  /*39a0*/  IMAD.MOV.U32 R178, RZ, RZ, -0x1 ;  /* 0xffffffffffb27424 */ /* 0x000fe200078e00ff */
[----:B------:R-:W-:Y:S01]  /*39b0*/  LDSM.16.MT88.4 R64, [R120+0x6000] ;  /* 0x006000007840783b */ /* 0x000fe20000004200 */
[----:B-----5:R-:W-:-:S03]  /*39c0*/  FMNMX.FTZ R25, R10, R25, !PT ;  /* 0x000000190a197209 */ /* 0x020fc60007810000 */
[----:B------:R-:W-:Y:S04]  /*39d0*/  LDSM.16.MT88.4 R80, [R120+0x7000] ;  /* 0x007000007850783b */ /* 0x000fe80000004200 */
[----:B------:R-:W5:Y:S04]  /*39e0*/  SHFL.BFLY PT, R0, R25, 0x1, 0x1f ;  /* 0x0c201f0019007f89 */ /* 0x000f6800000e0000 */
[----:B------:R-:W1:Y:S01]  /*39f0*/  SHFL.BFLY PT, R10, R15, 0x2, 0x1f ;  /* 0x0c401f000f0a7f89 */ /* 0x000e6200000e0000 */
[----:B-----5:R-:W-:Y:S02]  /*3a00*/  FMNMX.FTZ R0, R25, R0, !PT ;  /* 0x0000000019007209 */ /* 0x020fe40007810000 */
[----:B-1----:R-:W-:-:S03]  /*3a10*/  FMNMX.FTZ R10, R15, R10, !PT ;  /* 0x0000000a0f0a7209 */ /* 0x002fc60007810000 */
[C---:B----4-:R-:W-:Y:S01]  /*3a20*/  FMUL.FTZ R186, R0.reuse, UR32 ;  /* 0x0000002000ba7c20 */ /* 0x050fe20008410000 */
[----:B------:R-:W-:Y:S01]  /*3a30*/  FSETP.NEU.FTZ.AND P1, PT, R0, -INF , PT ;  /* 0xff8000000000780b */ /* 0x000fe20003f3d000 */
[----:B------:R-:W1:Y:S03]  /*3a40*/  SHFL.BFLY PT, R9, R10, 0x1, 0x1f ;  /* 0x0c201f000a097f89 */ /* 0x000e6600000e0000 */
[----:B------:R-:W-:-:S05]  /*3a50*/  FSEL R186, R186, RZ, P1 ;  /* 0x000000ffbaba7208 */ /* 0x000fca0000800000 */
[----:B------:R-:W-:Y:S01]  /*3a60*/  FFMA.FTZ R116, R13, UR32, -R186 ;  /* 0x000000200d747c23 */ /* 0x000fe200080108ba */
[----:B------:R-:W-:-:S04]  /*3a70*/  IMAD.WIDE.U32 R12, R12, -0x326172a9, RZ ;  /* 0xcd9e8d570c0c7825 */ /* 0x000fc800078e00ff */
[--C-:B------:R-:W-:Y:S01]  /*3a80*/  FFMA.FTZ R140, R11, UR32, -R186.reuse ;  /* 0x000000200b8c7c23 */ /* 0x100fe200080108ba */
[--C-:B------:R-:W-:Y:S01]  /*3a90*/  FFMA.FTZ R114, R27, UR32, -R186.reuse ;  /* 0x000000201b727c23 */ /* 0x100fe200080108ba */
[--C-:B------:R-:W-:Y:S01]  /*3aa0*/  FFMA.FTZ R111, R111, UR32, -R186.reuse ;  /* 0x000000206f6f7c23 */ /* 0x100fe200080108ba */
[--C-:B------:R-:W-:Y:S01]  /*3ab0*/  FFMA.FTZ R131, R131, UR32, -R186.reuse ;  /* 0x0000002083837c23 */ /* 0x100fe200080108ba */
[----:B------:R-:W-:Y:S01]  /*3ac0*/  LOP3.LUT R68, R184, UR29, R13, 0x96, !PT ;  /* 0x0000001db8447c12 */ /* 0x000fe2000f8e960d */
[----:B------:R-:W-:Y:S01]  /*3ad0*/  MUFU.EX2 R116, R116 ;  /* 0x0000007400747308 */ /* 0x000fe20000000800 */
[----:B------:R-:W-:Y:S01]  /*3ae0*/  LOP3.LUT R12, R12, UR28, R175, 0x96, !PT ;  /* 0x0000001c0c0c7c12 */ /* 0x000fe2000f8e96af */
[--C-:B------:R-:W-:Y:S01]  /*3af0*/  FFMA.FTZ R95, R95, UR32, -R186.reuse ;  /* 0x000000205f5f7c23 */ /* 0x100fe200080108ba */
[----:B------:R-:W-:Y:S01]  /*3b00*/  FFMA.FTZ R94, R5, UR32, -R186 ;  /* 0x00000020055e7c23 */ /* 0x000fe200080108ba */
[----:B------:R-:W-:-:S04]  /*3b10*/  IMAD.WIDE.U32 R68, R68, -0x2daee0ad, RZ ;  /* 0xd2511f5344447825 */ /* 0x000fc800078e00ff */
[--C-:B------:R-:W-:Y:S01]  /*3b20*/  FFMA.FTZ R89, R7, UR32, -R186.reuse ;  /* 0x0000002007597c23 */ /* 0x100fe200080108ba */
[--C-:B------:R-:W-:Y:S01]  /*3b30*/  FFMA.FTZ R149, R149, UR32, -R186.reuse ;  /* 0x0000002095957c23 */ /* 0x100fe200080108ba */
[--C-:B------:R-:W-:Y:S01]  /*3b40*/  FFMA.FTZ R137, R137, UR32, -R186.reuse ;  /* 0x0000002089897c23 */ /* 0x100fe200080108ba */
[----:B------:R-:W-:Y:S01]  /*3b50*/  IMAD.WIDE.U32 R12, R12, -0x2daee0ad, RZ ;  /* 0xd2511f530c0c7825 */ /* 0x000fe200078e00ff */
[----:B------:R-:W-:Y:S03]  /*3b60*/  MUFU.EX2 R114, R114 ;  /* 0x0000007200727308 */ /* 0x000fe60000000800 */
[--C-:B------:R-:W-:Y:S01]  /*3b70*/  FFMA.FTZ R136, R21, UR32, -R186.reuse ;  /* 0x0000002015887c23 */ /* 0x100fe200080108ba */
[----:B-1----:R-:W-:Y:S01]  /*3b80*/  FMNMX.FTZ R2, R10, R9, !PT ;  /* 0x000000090a027209 */ /* 0x002fe20007810000 */
[----:B------:R-:W-:Y:S01]  /*3b90*/  FFMA.FTZ R133, R133, UR32, -R186 ;  /* 0x0000002085857c23 */ /* 0x000fe200080108ba */
[----:B------:R-:W-:-:S02]  /*3ba0*/  LOP3.LUT R10, R180, UR23, R69, 0x96, !PT ;  /* 0x00000017b40a7c12 */ /* 0x000fc4000f8e9645 */
[----:B------:R-:W-:Y:S01]  /*3bb0*/  LOP3.LUT R68, R68, UR19, R13, 0x96, !PT ;  /* 0x0000001344447c12 */ /* 0x000fe2000f8e960d */
[C---:B------:R-:W-:Y:S01]  /*3bc0*/  FMUL.FTZ R177, R2.reuse, UR32 ;  /* 0x0000002002b17c20 */ /* 0x040fe20008410000 */
[----:B------:R-:W-:Y:S01]  /*3bd0*/  FSETP.NEU.FTZ.AND P1, PT, R2, -INF , PT ;  /* 0xff8000000200780b */ /* 0x000fe20003f3d000 */
[----:B------:R-:W-:Y:S01]  /*3be0*/  IMAD.WIDE.U32 R10, R10, -0x326172a9, RZ ;  /* 0xcd9e8d570a0a7825 */ /* 0x000fe200078e00ff */
[----:B------:R-:W1:Y:S02]  /*3bf0*/  MUFU.EX2 R111, R111 ;  /* 0x0000006f006f7308 */ /* 0x000e640000000800 */
[----:B------:R-:W-:Y:S01]  /*3c00*/  FSEL R177, R177, RZ, P1 ;  /* 0x000000ffb1b17208 */ /* 0x000fe20000800000 */
[----:B------:R-:W-:Y:S01]  /*3c10*/  IMAD.WIDE.U32 R68, R68, -0x326172a9, RZ ;  /* 0xcd9e8d5744447825 */ /* 0x000fe200078e00ff */
[----:B------:R-:W-:-:S03]  /*3c20*/  LOP3.LUT R154, R174, UR22, R11, 0x96, !PT ;  /* 0x00000016ae9a7c12 */ /* 0x000fc6000f8e960b */
        /* <DEDUP_REMOVED lines=8> */
[----:B------:R-:W-:Y:S02]  /*3cb0*/  MUFU.EX2 R118, R118 ;  /* 0x0000007600767308 */ /* 0x000fe40000000800 */
[----:B------:R-:W-:Y:S01]  /*3cc0*/  FFMA.FTZ R132, R132, UR32, -R177 ;  /* 0x0000002084847c23 */ /* 0x000fe200080108b1 */
[----:B------:R-:W-:Y:S01]  /*3cd0*/  IMAD.U32 R8, RZ, RZ, UR8 ;  /* 0x00000008ff087e24 */ /* 0x000fe2000f8e00ff */
[----:B------:R-:W-:Y:S01]  /*3ce0*/  LOP3.LUT R154, R154, UR13, R11, 0x96, !PT ;  /* 0x0000000d9a9a7c12 */ /* 0x000fe2000f8e960b */
[----:B------:R-:W-:Y:S01]  /*3cf0*/  IMAD.WIDE.U32 R12, R12, -0x326172a9, RZ ;  /* 0xcd9e8d570c0c7825 */ /* 0x000fe200078e00ff */
[----:B------:R-:W-:Y:S01]  /*3d00*/  UIADD3 UR8, UPT, UPT, UR27, 0x646e171e, URZ ;  /* 0x646e171e1b087890 */ /* 0x000fe2000fffe0ff */
[----:B-1----:R-:W-:-:S02]  /*3d10*/  F2FP.F16.F32.PACK_AB R86, R111, R114 ;  /* 0x000000726f56723e */ /* 0x002fc400000000ff */
[----:B------:R-:W-:Y:S01]  /*3d20*/  FFMA.FTZ R90, R4, UR32, -R177 ;  /* 0x00000020045a7c23 */ /* 0x000fe200080108b1 */
[----:B------:R-:W1:Y:S01]  /*3d30*/  MUFU.EX2 R113, R113 ;  /* 0x0000007100717308 */ /* 0x000e620000000800 */
[----:B------:R-:W-:Y:S01]  /*3d40*/  IMAD.WIDE.U32 R154, R154, -0x326172a9, RZ ;  /* 0xcd9e8d579a9a7825 */ /* 0x000fe200078e00ff */
[----:B------:R-:W-:-:S03]  /*3d50*/  LOP3.LUT R68, R68, UR16, R13, 0x96, !PT ;  /* 0x0000001044447c12 */ /* 0x000fc6000f8e960d */
[----:B------:R-:W-:Y:S01]  /*3d60*/  FFMA.FTZ R138, R138, UR32, -R177 ;  /* 0x000000208a8a7c23 */ /* 0x000fe200080108b1 */
[----:B------:R-:W-:Y:S01]  /*3d70*/  LOP3.LUT R171, R171, 0xff0000, R8, 0xf8, !PT ;  /* 0x00ff0000abab7812 */ /* 0x000fe200078ef808 */
[----:B------:R-:W-:Y:S01]  /*3d80*/  IMAD.MOV.U32 R8, RZ, RZ, R154 ;  /* 0x000000ffff087224 */ /* 0x000fe200078e009a */
[----:B------:R-:W-:Y:S01]  /*3d90*/  LOP3.LUT R33, R12, UR9, R155, 0x96, !PT ;  /* 0x000000090c217c12 */ /* 0x000fe2000f8e969b */
[----:B------:R-:W-:Y:S01]  /*3da0*/  IMAD.WIDE.U32 R68, R68, -0x2daee0ad, RZ ;  /* 0xd2511f5344447825 */ /* 0x000fe200078e00ff */
[----:B------:R-:W-:Y:S01]  /*3db0*/  MUFU.EX2 R115, R115 ;  /* 0x0000007300737308 */ /* 0x000fe20000000800 */
[----:B------:R-:W-:Y:S02]  /*3dc0*/  PRMT R85, R86, 0x7632, R85 ;  /* 0x0000763256557816 */ /* 0x000fe40000000055 */
[----:B------:R-:W-:Y:S01]  /*3dd0*/  FFMA.FTZ R87, R6, UR32, -R177 ;  /* 0x0000002006577c23 */ /* 0x000fe200080108b1 */
[C---:B------:R-:W-:Y:S01]  /*3de0*/  LOP3.LUT R78, R33.reuse, 0xffff, RZ, 0xc0, !PT ;  /* 0x0000ffff214e7812 */ /* 0x040fe200078ec0ff */
[----:B------:R-:W-:Y:S01]  /*3df0*/  IMAD.MOV.U32 R14, RZ, RZ, R68 ;  /* 0x000000ffff0e7224 */ /* 0x000fe200078e0044 */
[----:B------:R-:W-:Y:S01]  /*3e00*/  LOP3.LUT R31, R10, UR8, R69, 0x96, !PT ;  /* 0x000000080a1f7c12 */ /* 0x000fe2000f8e9645 */
[--C-:B------:R-:W-:Y:S01]  /*3e10*/  FFMA.FTZ R119, R18, UR32, -R177.reuse ;  /* 0x0000002012777c23 */ /* 0x100fe200080108b1 */
[----:B------:R-:W-:Y:S01]  /*3e20*/  LOP3.LUT R79, R33, 0xff, RZ, 0xc0, !PT ;  /* 0x000000ff214f7812 */ /* 0x000fe200078ec0ff */
[----:B------:R-:W4:Y:S01]  /*3e30*/  MUFU.EX2 R132, R132 ;  /* 0x0000008400847308 */ /* 0x000f220000000800 */
[----:B------:R-:W-:Y:S01]  /*3e40*/  SHF.R.U32.HI R78, RZ, 0x8, R78 ;  /* 0x00000008ff4e7819 */ /* 0x000fe2000001164e */
[----:B------:R-:W-:Y:S01]  /*3e50*/  FFMA.FTZ R153, R22, UR32, -R177 ;  /* 0x0000002016997c23 */ /* 0x000fe200080108b1 */
[----:B------:R-:W-:Y:S01]  /*3e60*/  SHF.R.U32.HI R10, RZ, 0x10, R33 ;  /* 0x00000010ff0a7819 */ /* 0x000fe20000011621 */
[--C-:B------:R-:W-:Y:S01]  /*3e70*/  FFMA.FTZ R152, R152, UR32, -R177.reuse ;  /* 0x0000002098987c23 */ /* 0x100fe200080108b1 */
[----:B-1----:R-:W-:Y:S01]  /*3e80*/  F2FP.F16.F32.PACK_AB R92, R113, R118 ;  /* 0x00000076715c723e */ /* 0x002fe200000000ff */
[----:B------:R-:W-:Y:S01]  /*3e90*/  FFMA.FTZ R147, R20, UR32, -R177 ;  /* 0x0000002014937c23 */ /* 0x000fe200080108b1 */
[----:B------:R-:W-:Y:S01]  /*3ea0*/  PRMT R48, R79, 0x5410, R78 ;  /* 0x000054104f307816 */ /* 0x000fe2000000004e */
[----:B------:R-:W2:Y:S01]  /*3eb0*/  MUFU.EX2 R131, R131 ;  /* 0x0000008300837308 */ /* 0x000ea20000000800 */
[----:B------:R-:W-:Y:S01]  /*3ec0*/  SHF.R.U32.HI R77, RZ, 0x18, R33 ;  /* 0x00000018ff4d7819 */ /* 0x000fe20000011621 */
[----:B------:R-:W-:Y:S01]  /*3ed0*/  FFMA.FTZ R146, R146, UR32, -R177 ;  /* 0x0000002092927c23 */ /* 0x000fe200080108b1 */
[----:B------:R-:W-:Y:S01]  /*3ee0*/  LOP3.LUT R10, R10, 0xff, RZ, 0xc0, !PT ;  /* 0x000000ff0a0a7812 */ /* 0x000fe200078ec0ff */
[----:B------:R-:W-:Y:S01]  /*3ef0*/  FADD.FTZ R118, R118, R113 ;  /* 0x0000007176767221 */ /* 0x000fe20000010000 */
[----:B------:R-:W-:-:S02]  /*3f00*/  PRMT R91, R92, 0x7632, R91 ;  /* 0x000076325c5b7816 */ /* 0x000fc4000000005b */
[----:B------:R-:W-:Y:S01]  /*3f10*/  PRMT R4, R10, 0x5410, R77 ;  /* 0x000054100a047816 */ /* 0x000fe2000000004d */
[----:B------:R-:W-:Y:S01]  /*3f20*/  MUFU.EX2 R140, R140 ;  /* 0x0000008c008c7308 */ /* 0x000fe20000000800 */
[--C-:B------:R-:W-:Y:S02]  /*3f30*/  HSET2.LE.AND R48, R48, R171.reuse, PT ;  /* 0x000000ab30307233 */ /* 0x100fe40003803000 */
[----:B------:R-:W-:Y:S02]  /*3f40*/  PRMT R9, R92, 0x5410, R91 ;  /* 0x000054105c097816 */ /* 0x000fe4000000005b */
[----:B------:R-:W-:Y:S02]  /*3f50*/  HSET2.LE.AND R4, R4, R171, PT ;  /* 0x000000ab04047233 */ /* 0x000fe40003803000 */
[----:B------:R-:W-:Y:S01]  /*3f60*/  LOP3.LUT R48, R9, R48, RZ, 0xc0, !PT ;  /* 0x0000003009307212 */ /* 0x000fe200078ec0ff */
[----:B------:R-:W-:Y:S01]  /*3f70*/  MUFU.EX2 R138, R138 ;  /* 0x0000008a008a7308 */ /* 0x000fe20000000800 */
[----:B------:R-:W-:-:S02]  /*3f80*/  PRMT R49, R86, 0x5410, R85 ;  /* 0x0000541056317816 */ /* 0x000fc40000000055 */
[----:B------:R-:W-:Y:S02]  /*3f90*/  PRMT R76, R154, 0x7771, RZ ;  /* 0x000077719a4c7816 */ /* 0x000fe400000000ff */
[----:B------:R-:W-:Y:S02]  /*3fa0*/  LOP3.LUT R9, R8, 0xff, RZ, 0xc0, !PT ;  /* 0x000000ff08097812 */ /* 0x000fe400078ec0ff */
[----:B------:R-:W-:Y:S01]  /*3fb0*/  LOP3.LUT R49, R49, R4, RZ, 0xc0, !PT ;  /* 0x0000000431317212 */ /* 0x000fe200078ec0ff */
[----:B------:R-:W1:Y:S01]  /*3fc0*/  MUFU.EX2 R93, R93 ;  /* 0x0000005d005d7308 */ /* 0x000e620000000800 */
[----:B------:R-:W-:Y:S02]  /*3fd0*/  PRMT R4, R9, 0x5410, R76 ;  /* 0x0000541009047816 */ /* 0x000fe4000000004c */
[----:B----4-:R-:W-:Y:S02]  /*3fe0*/  F2FP.F16.F32.PACK_AB R84, R132, R115 ;  /* 0x000000738454723e */ /* 0x010fe400000000ff */
[----:B------:R-:W-:-:S02]  /*3ff0*/  PRMT R43, R154, 0x7772, RZ ;  /* 0x000077729a2b7816 */ /* 0x000fc400000000ff */
[----:B------:R-:W-:Y:S01]  /*4000*/  PRMT R42, R154, 0x7773, RZ ;  /* 0x000077739a2a7816 */ /* 0x000fe200000000ff */
[----:B------:R-:W4:Y:S01]  /*4010*/  MUFU.EX2 R95, R95 ;  /* 0x0000005f005f7308 */ /* 0x000f220000000800 */
[----:B--2---:R-:W-:Y:S02]  /*4020*/  F2FP.F16.F32.PACK_AB R28, R131, R116 ;  /* 0x00000074831c723e */ /* 0x004fe400000000ff */
[----:B------:R-:W-:Y:S02]  /*4030*/  PRMT R35, R84, 0x7632, R35 ;  /* 0x0000763254237816 */ /* 0x000fe40000000023 */
[----:B------:R-:W-:Y:S02]  /*4040*/  HSET2.LE.AND R9, R4, R171, PT ;  /* 0x000000ab04097233 */ /* 0x000fe40003803000 */
[----:B------:R-:W-:Y:S01]  /*4050*/  PRMT R4, R43, 0x5410, R42 ;  /* 0x000054102b047816 */ /* 0x000fe2000000002a */
[----:B------:R-:W-:Y:S01]  /*4060*/  MUFU.EX2 R90, R90 ;  /* 0x0000005a005a7308 */ /* 0x000fe20000000800 */
[----:B------:R-:W-:-:S02]  /*4070*/  PRMT R27, R28, 0x7632, R27 ;  /* 0x000076321c1b7816 */ /* 0x000fc4000000001b */
[----:B------:R-:W-:Y:S02]  /*4080*/  PRMT R50, R84, 0x5410, R35 ;  /* 0x0000541054327816 */ /* 0x000fe40000000023 */
[----:B------:R-:W-:Y:S02]  /*4090*/  SHF.R.U32.HI R5, RZ, 0x10, R31 ;  /* 0x00000010ff057819 */ /* 0x000fe4000001161f */
[----:B------:R-:W-:Y:S01]  /*40a0*/  LOP3.LUT R139, R31, 0xffff, RZ, 0xc0, !PT ;  /* 0x0000ffff1f8b7812 */ /* 0x000fe200078ec0ff */
[----:B------:R-:W2:Y:S01]  /*40b0*/  MUFU.EX2 R87, R87 ;  /* 0x0000005700577308 */ /* 0x000ea20000000800 */
[----:B------:R-:W-:Y:S02]  /*40c0*/  HSET2.LE.AND R4, R4, R171, PT ;  /* 0x000000ab04047233 */ /* 0x000fe40003803000 */
[----:B------:R-:W-:Y:S02]  /*40d0*/  PRMT R51, R28, 0x5410, R27 ;  /* 0x000054101c337816 */ /* 0x000fe4000000001b */
[----:B------:R-:W-:-:S02]  /*40e0*/  LOP3.LUT R50, R50, R9, RZ, 0xc0, !PT ;  /* 0x0000000932327212 */ /* 0x000fc400078ec0ff */
[----:B------:R-:W-:Y:S01]  /*40f0*/  SHF.R.U32.HI R108, RZ, 0x18, R31 ;  /* 0x00000018ff6c7819 */ /* 0x000fe2000001161f */
[----:B------:R-:W5:Y:S01]  /*4100*/  LDSM.16.MT88.4 R8, [R122+0x6400] ;  /* 0x006400007a08783b */ /* 0x000f620000004200 */
[----:B------:R-:W-:Y:S01]  /*4110*/  LOP3.LUT R5, R5, 0xff, RZ, 0xc0, !PT ;  /* 0x000000ff05057812 */ /* 0x000fe200078ec0ff */
[----:B------:R-:W-:Y:S01]  /*4120*/  MUFU.EX2 R94, R94 ;  /* 0x0000005e005e7308 */ /* 0x000fe20000000800 */
[----:B------:R-:W-:Y:S02]  /*4130*/  LOP3.LUT R144, R31, 0xff, RZ, 0xc0, !PT ;  /* 0x000000ff1f907812 */ /* 0x000fe400078ec0ff */
[----:B------:R-:W-:Y:S02]  /*4140*/  SHF.R.U32.HI R139, RZ, 0x8, R139 ;  /* 0x00000008ff8b7819 */ /* 0x000fe4000001168b */
[----:B-1----:R-:W-:Y:S02]  /*4150*/  F2FP.F16.F32.PACK_AB R26, R93, R138 ;  /* 0x0000008a5d1a723e */ /* 0x002fe400000000ff */
[----:B----4-:R-:W-:Y:S01]  /*4160*/  F2FP.F16.F32.PACK_AB R30, R95, R140 ;  /* 0x0000008c5f1e723e */ /* 0x010fe200000000ff */
[----:B------:R-:W1:Y:S01]  /*4170*/  MUFU.EX2 R89, R89 ;  /* 0x0000005900597308 */ /* 0x000e620000000800 */
[----:B------:R-:W-:-:S02]  /*4180*/  LOP3.LUT R51, R51, R4, RZ, 0xc0, !PT ;  /* 0x0000000433337212 */ /* 0x000fc400078ec0ff */
[----:B------:R-:W-:Y:S02]  /*4190*/  PRMT R4, R5, 0x5410, R108 ;  /* 0x0000541005047816 */ /* 0x000fe4000000006c */
[----:B------:R-:W-:Y:S02]  /*41a0*/  PRMT R12, R144, 0x5410, R139 ;  /* 0x00005410900c7816 */ /* 0x000fe4000000008b */
[----:B------:R-:W-:Y:S01]  /*41b0*/  PRMT R25, R26, 0x7632, R25 ;  /* 0x000076321a197816 */ /* 0x000fe20000000019 */
[----:B------:R-:W-:Y:S01]  /*41c0*/  HMMA.16816.F32 R52, R48, R56, RZ ;  /* 0x000000383034723c */ /* 0x000fe200000018ff */
[----:B------:R-:W-:Y:S02]  /*41d0*/  PRMT R29, R30, 0x7632, R29 ;  /* 0x000076321e1d7816 */ /* 0x000fe4000000001d */
[--C-:B------:R-:W-:Y:S02]  /*41e0*/  HSET2.LE.AND R13, R4, R171.reuse, PT ;  /* 0x000000ab040d7233 */ /* 0x100fe40003803000 */
[----:B------:R-:W-:-:S02]  /*41f0*/  HSET2.LE.AND R12, R12, R171, PT ;  /* 0x000000ab0c0c7233 */ /* 0x000fc40003803000 */
[----:B------:R-:W-:Y:S01]  /*4200*/  PRMT R5, R26, 0x5410, R25 ;  /* 0x000054101a057816 */ /* 0x000fe20000000019 */
[----:B------:R-:W-:Y:S01]  /*4210*/  HMMA.16816.F32 R56, R48, R58, RZ ;  /* 0x0000003a3038723c */ /* 0x000fe200000018ff */
[----:B------:R-:W-:Y:S02]  /*4220*/  PRMT R4, R30, 0x5410, R29 ;  /* 0x000054101e047816 */ /* 0x000fe4000000001d */
[----:B------:R-:W-:Y:S02]  /*4230*/  LOP3.LUT R12, R5, R12, RZ, 0xc0, !PT ;  /* 0x0000000c050c7212 */ /* 0x000fe400078ec0ff */
[----:B------:R-:W-:Y:S02]  /*4240*/  LOP3.LUT R13, R4, R13, RZ, 0xc0, !PT ;  /* 0x0000000d040d7212 */ /* 0x000fe400078ec0ff */
[----:B------:R-:W-:Y:S01]  /*4250*/  PRMT R112, R68, 0x7771, RZ ;  /* 0x0000777144707816 */ /* 0x000fe200000000ff */
[----:B------:R-:W4:Y:S01]  /*4260*/  LDSM.16.MT88.4 R4, [R120+0x6400] ;  /* 0x006400007804783b */ /* 0x000f220000004200 */
[----:B------:R-:W-:-:S02]  /*4270*/  LOP3.LUT R15, R14, 0xff, RZ, 0xc0, !PT ;  /* 0x000000ff0e0f7812 */ /* 0x000fc400078ec0ff */
[----:B--2---:R-:W-:Y:S02]  /*4280*/  F2FP.F16.F32.PACK_AB R34, R87, R90 ;  /* 0x0000005a5722723e */ /* 0x004fe400000000ff */
[----:B------:R-:W-:Y:S02]  /*4290*/  PRMT R14, R15, 0x5410, R112 ;  /* 0x000054100f0e7816 */ /* 0x000fe40000000070 */
[C---:B------:R-:W-:Y:S02]  /*42a0*/  PRMT R110, R68.reuse, 0x7772, RZ ;  /* 0x00007772446e7816 */ /* 0x040fe400000000ff */
[----:B------:R-:W-:Y:S02]  /*42b0*/  PRMT R109, R68, 0x7773, RZ ;  /* 0x00007773446d7816 */ /* 0x000fe400000000ff */
[----:B------:R-:W-:Y:S02]  /*42c0*/  PRMT R33, R34, 0x7632, R33 ;  /* 0x0000763222217816 */ /* 0x000fe40000000021 */
[----:B-1----:R-:W-:-:S02]  /*42d0*/  F2FP.F16.F32.PACK_AB R32, R89, R94 ;  /* 0x0000005e5920723e */ /* 0x002fc400000000ff */
[--C-:B------:R-:W-:Y:S02]  /*42e0*/  HSET2.LE.AND R15, R14, R171.reuse, PT ;  /* 0x000000ab0e0f7233 */ /* 0x100fe40003803000 */
[----:B------:R-:W-:Y:S02]  /*42f0*/  PRMT R60, R110, 0x5410, R109 ;  /* 0x000054106e3c7816 */ /* 0x000fe4000000006d */
[----:B------:R-:W-:Y:S02]  /*4300*/  PRMT R14, R34, 0x5410, R33 ;  /* 0x00005410220e7816 */ /* 0x000fe40000000021 */
[----:B------:R-:W-:Y:S02]  /*4310*/  PRMT R31, R32, 0x7632, R31 ;  /* 0x00007632201f7816 */ /* 0x000fe4000000001f */
[----:B------:R-:W-:Y:S02]  /*4320*/  HSET2.LE.AND R60, R60, R171, PT ;  /* 0x000000ab3c3c7233 */ /* 0x000fe40003803000 */
[----:B------:R-:W-:-:S02]  /*4330*/  LOP3.LUT R14, R14, R15, RZ, 0xc0, !PT ;  /* 0x0000000f0e0e7212 */ /* 0x000fc400078ec0ff */
[----:B------:R-:W-:Y:S02]  /*4340*/  PRMT R15, R32, 0x5410, R31 ;  /* 0x00005410200f7816 */ /* 0x000fe4000000001f */
[----:B------:R-:W-:Y:S02]  /*4350*/  PRMT R148, R68, 0x7770, RZ ;  /* 0x0000777044947816 */ /* 0x000fe400000000ff */
[----:B------:R-:W-:Y:S02]  /*4360*/  LOP3.LUT R15, R15, R60, RZ, 0xc0, !PT ;  /* 0x0000003c0f0f7212 */ /* 0x000fe400078ec0ff */
[----:B------:R-:W-:Y:S01]  /*4370*/  HMMA.16816.F32 R60, R48, R64, RZ ;  /* 0x00000040303c723c */ /* 0x000fe200000018ff */
[----:B------:R-:W-:Y:S02]  /*4380*/  LOP3.LUT R78, R78, 0xffff, RZ, 0xc0, !PT ;  /* 0x0000ffff4e4e7812 */ /* 0x000fe400078ec0ff */
[----:B------:R-:W-:Y:S02]  /*4390*/  ISETP.LE.U32.AND P4, PT, R79, UR30, PT ;  /* 0x0000001e4f007c0c */ /* 0x000fe4000bf83070 */
[----:B------:R-:W-:-:S02]  /*43a0*/  ISETP.LE.U32.AND P3, PT, R78, UR30, PT ;  /* 0x0000001e4e007c0c */ /* 0x000fc4000bf63070 */
[----:B------:R-:W-:Y:S01]  /*43b0*/  ISETP.GT.U32.AND P5, PT, R76, UR30, PT ;  /* 0x0000001e4c007c0c */ /* 0x000fe2000bfa4070 */
[----:B-----5:R-:W-:Y:S01]  /*43c0*/  HMMA.16816.F32 R52, R12, R8, R52 ;  /* 0x000000080c34723c */ /* 0x020fe20000001834 */
[----:B------:R-:W-:Y:S02]  /*43d0*/  LOP3.LUT R8, R71, UR27, R183, 0x96, !PT ;  /* 0x0000001b47087c12 */ /* 0x000fe4000f8e96b7 */
[----:B------:R-:W-:Y:S02]  /*43e0*/  ISETP.LE.U32.AND P1, PT, R77, UR30, PT ;  /* 0x0000001e4d007c0c */ /* 0x000fe4000bf23070 */
[----:B------:R-:W-:Y:S01]  /*43f0*/  PRMT R154, R154, 0x7770, RZ ;  /* 0x000077709a9a7816 */ /* 0x000fe200000000ff */
[----:B------:R-:W-:Y:S01]  /*4400*/  IMAD.WIDE.U32 R8, R8, -0x326172a9, RZ ;  /* 0xcd9e8d5708087825 */ /* 0x000fe200078e00ff */
[----:B------:R-:W-:Y:S01]  /*4410*/  LOP3.LUT R139, R139, 0xffff, RZ, 0xc0, !PT ;  /* 0x0000ffff8b8b7812 */ /* 0x000fe200078ec0ff */
[----:B------:R-:W-:Y:S02]  /*4420*/  HMMA.16816.F32 R64, R48, R66, RZ ;  /* 0x000000423040723c */ /* 0x000fe400000018ff */
[----:B------:R-:W-:Y:S01]  /*4430*/  @!P4 HADD2 R41, -R92.H0_H0, -RZ.H0_H0 ;  /* 0xa00000ff5c29c230 */ /* 0x000fe20000000900 */
[----:B------:R-:W-:Y:S01]  /*4440*/  ISETP.LE.U32.AND P6, PT, R154, UR30, PT ;  /* 0x0000001e9a007c0c */ /* 0x000fe2000bfc3070 */
[----:B------:R-:W-:Y:S01]  /*4450*/  @!P3 HADD2 R40, -R91.H0_H0, -RZ.H0_H0 ;  /* 0xa00000ff5b28b230 */ /* 0x000fe20000000900 */
[----:B------:R-:W-:-:S02]  /*4460*/  LOP3.LUT R9, R184, UR29, R9, 0x96, !PT ;  /* 0x0000001db8097c12 */ /* 0x000fc4000f8e9609 */
[----:B------:R-:W-:Y:S01]  /*4470*/  LOP3.LUT R8, R8, UR28, R175, 0x96, !PT ;  /* 0x0000001c08087c12 */ /* 0x000fe2000f8e96af */
[----:B----4-:R-:W-:Y:S02]  /*4480*/  HMMA.16816.F32 R60, R12, R4, R60 ;  /* 0x000000040c3c723c */ /* 0x010fe4000000183c */
[----:B------:R-:W-:Y:S01]  /*4490*/  IMAD.WIDE.U32 R4, R9, -0x2daee0ad, RZ ;  /* 0xd2511f5309047825 */ /* 0x000fe200078e00ff */
[----:B------:R-:W-:-:S03]  /*44a0*/  @!P4 PRMT R92, R41, 0x5410, RZ ;  /* 0x00005410295cc816 */ /* 0x000fc600000000ff */
[----:B------:R-:W-:Y:S01]  /*44b0*/  @!P1 HADD2 R38, -R85.H0_H0, -RZ.H0_H0 ;  /* 0xa00000ff55269230 */ /* 0x000fe20000000900 */
[----:B------:R-:W-:Y:S01]  /*44c0*/  @!P3 PRMT R91, R40, 0x5410, RZ ;  /* 0x00005410285bb816 */ /* 0x000fe200000000ff */
[----:B------:R-:W-:Y:S01]  /*44d0*/  IMAD.WIDE.U32 R8, R8, -0x2daee0ad, RZ ;  /* 0xd2511f5308087825 */ /* 0x000fe200078e00ff */
[----:B------:R-:W-:Y:S01]  /*44e0*/  LOP3.LUT R5, R180, UR23, R5, 0x96, !PT ;  /* 0x00000017b4057c12 */ /* 0x000fe2000f8e9605 */
[----:B------:R-:W-:Y:S01]  /*44f0*/  STG.E.U16 desc[UR24][R128.64], R92 ;  /* 0x0000005c80007986 */ /* 0x000fe2000c101518 */
[----:B------:R-:W-:Y:S01]  /*4500*/  HMMA.16816.F32 R68, R48, R72, RZ ;  /* 0x000000483044723c */ /* 0x000fe200000018ff */
[----:B------:R-:W-:Y:S02]  /*4510*/  ISETP.GT.U32.AND P4, PT, R43, UR30, PT ;  /* 0x0000001e2b007c0c */ /* 0x000fe4000bf84070 */
[----:B------:R-:W-:Y:S01]  /*4520*/  LOP3.LUT R4, R4, UR19, R9, 0x96, !PT ;  /* 0x0000001304047c12 */ /* 0x000fe2000f8e9609 */
[----:B------:R-:W-:Y:S01]  /*4530*/  IMAD.WIDE.U32 R150, R5, -0x326172a9, RZ ;  /* 0xcd9e8d5705967825 */ /* 0x000fe200078e00ff */
[----:B------:R-:W-:Y:S01]  /*4540*/  ISETP.GT.U32.AND P3, PT, R42, UR30, PT ;  /* 0x0000001e2a007c0c */ /* 0x000fe2000bf64070 */
[----:B------:R-:W-:Y:S01]  /*4550*/  STG.E.U16 desc[UR24][R128.64+0x2], R91 ;  /* 0x0000025b80007986 */ /* 0x000fe2000c101518 */
[----:B------:R-:W-:Y:S01]  /*4560*/  @!P1 PRMT R85, R38, 0x5410, RZ ;  /* 0x0000541026559816 */ /* 0x000fe200000000ff */
[----:B------:R-:W-:Y:S01]  /*4570*/  HMMA.16816.F32 R64, R12, R6, R64 ;  /* 0x000000060c40723c */ /* 0x000fe20000001840 */
[----:B------:R-:W-:Y:S01]  /*4580*/  IMAD.WIDE.U32 R6, R4, -0x326172a9, RZ ;  /* 0xcd9e8d5704067825 */ /* 0x000fe200078e00ff */
[----:B------:R-:W-:Y:S01]  /*4590*/  LOP3.LUT R4, R174, UR22, R151, 0x96, !PT ;  /* 0x00000016ae047c12 */ /* 0x000fe2000f8e9697 */
[----:B------:R-:W-:Y:S03]  /*45a0*/  LDSM.16.MT88.4 R40, [R122+0x8000] ;  /* 0x008000007a28783b */ /* 0x000fe60000004200 */
[----:B------:R-:W-:Y:S01]  /*45b0*/  LOP3.LUT R150, R150, UR18, R7, 0x96, !PT ;  /* 0x0000001296967c12 */ /* 0x000fe2000f8e9607 */
[----:B------:R-:W-:Y:S01]  /*45c0*/  IMAD.WIDE.U32 R4, R4, -0x2daee0ad, RZ ;  /* 0xd2511f5304047825 */ /* 0x000fe200078e00ff */
[----:B------:R-:W-:Y:S03]  /*45d0*/  HMMA.16816.F32 R72, R48, R74, RZ ;  /* 0x0000004a3048723c */ /* 0x000fe600000018ff */
[----:B------:R-:W-:-:S02]  /*45e0*/  @P4 HADD2 R107, -R28.H0_H0, -RZ.H0_H0 ;  /* 0xa00000ff1c6b4230 */ /* 0x000fc40000000900 */
[----:B------:R-:W-:Y:S01]  /*45f0*/  IMAD.WIDE.U32 R150, R150, -0x2daee0ad, RZ ;  /* 0xd2511f5396967825 */ /* 0x000fe200078e00ff */
[----:B------:R-:W-:Y:S02]  /*4600*/  LOP3.LUT R5, R8, UR17, R5, 0x96, !PT ;  /* 0x0000001108057c12 */ /* 0x000fe4000f8e9605 */
[----:B------:R-:W-:Y:S02]  /*4610*/  @P4 PRMT R28, R107, 0x5410, RZ ;  /* 0x000054106b1c4816 */ /* 0x000fe400000000ff */
[----:B------:R-:W-:Y:S01]  /*4620*/  LOP3.LUT R4, R4, UR13, R151, 0x96, !PT ;  /* 0x0000000d04047c12 */ /* 0x000fe2000f8e9697 */
[----:B------:R-:W-:Y:S01]  /*4630*/  IMAD.WIDE.U32 R8, R5, -0x326172a9, RZ ;  /* 0xcd9e8d5705087825 */ /* 0x000fe200078e00ff */
[----:B------:R-:W-:Y:S03]  /*4640*/  HMMA.16816.F32 R76, R48, R80, RZ ;  /* 0x00000050304c723c */ /* 0x000fe600000018ff */
[----:B------:R-:W-:Y:S01]  /*4650*/  FFMA.FTZ R151, R19, UR32, -R186 ;  /* 0x0000002013977c23 */ /* 0x000fe200080108ba */
[----:B------:R-:W-:-:S02]  /*4660*/  @P3 HADD2 R19, -R27.H0_H0, -RZ.H0_H0 ;  /* 0xa00000ff1b133230 */ /* 0x000fc40000000900 */
[----:B------:R-:W-:Y:S01]  /*4670*/  IMAD.WIDE.U32 R134, R4, -0x326172a9, RZ ;  /* 0xcd9e8d5704867825 */ /* 0x000fe200078e00ff */
[----:B------:R-:W-:Y:S01]  /*4680*/  LOP3.LUT R145, R6, UR16, R9, 0x96, !PT ;  /* 0x0000001006917c12 */ /* 0x000fe2000f8e9609 */
[----:B------:R-:W-:Y:S01]  /*4690*/  MUFU.EX2 R107, R153 ;  /* 0x00000099006b7308 */ /* 0x000fe20000000800 */
[----:B------:R-:W1:Y:S01]  /*46a0*/  LDSM.16.MT88.4 R4, [R122+0x7400] ;  /* 0x007400007a04783b */ /* 0x000e620000004200 */
[----:B------:R-:W-:Y:S01]  /*46b0*/  @P3 PRMT R27, R19, 0x5410, RZ ;  /* 0x00005410131b3816 */ /* 0x000fe200000000ff */
[----:B------:R-:W-:Y:S01]  /*46c0*/  HMMA.16816.F32 R80, R48, R82, RZ ;  /* 0x000000523050723c */ /* 0x000fe200000018ff */
[----:B------:R-:W-:Y:S01]  /*46d0*/  LOP3.LUT R9, R8, UR9, R135, 0x96, !PT ;  /* 0x0000000908097c12 */ /* 0x000fe2000f8e9687 */
[----:B------:R-:W-:Y:S01]  /*46e0*/  FFMA.FTZ R135, R36, UR32, -R177 ;  /* 0x0000002024877c23 */ /* 0x000fe200080108b1 */
[----:B------:R-:W-:Y:S01]  /*46f0*/  @P5 HADD2 R36, -R35.H0_H0, -RZ.H0_H0 ;  /* 0xa00000ff23245230 */ /* 0x000fe20000000900 */
[----:B------:R-:W-:Y:S01]  /*4700*/  ISETP.GT.U32.AND P3, PT, R110, UR30, PT ;  /* 0x0000001e6e007c0c */ /* 0x000fe2000bf64070 */
[----:B------:R-:W-:Y:S01]  /*4710*/  FFMA.FTZ R8, R17, UR32, -R186 ;  /* 0x0000002011087c23 */ /* 0x000fe200080108ba */
[----:B------:R-:W-:-:S02]  /*4720*/  ISETP.GT.U32.AND P4, PT, R112, UR30, PT ;  /* 0x0000001e70007c0c */ /* 0x000fc4000bf84070 */
[----:B------:R-:W-:Y:S01]  /*4730*/  HMMA.16816.F32 R56, R12, R10, R56 ;  /* 0x0000000a0c38723c */ /* 0x000fe20000001838 */
[--C-:B------:R-:W-:Y:S01]  /*4740*/  FFMA.FTZ R11, R37, UR32, -R186.reuse ;  /* 0x00000020250b7c23 */ /* 0x100fe200080108ba */
[----:B------:R-:W-:Y:S01]  /*4750*/  @!P6 HADD2 R37, -R84.H0_H0, -RZ.H0_H0 ;  /* 0xa00000ff5425e230 */ /* 0x000fe20000000900 */
[----:B------:R-:W-:Y:S01]  /*4760*/  @P5 PRMT R35, R36, 0x5410, RZ ;  /* 0x0000541024235816 */ /* 0x000fe200000000ff */
[----:B------:R-:W-:Y:S01]  /*4770*/  FFMA.FTZ R10, R16, UR32, -R177 ;  /* 0x00000020100a7c23 */ /* 0x000fe200080108b1 */
[----:B------:R-:W-:Y:S01]  /*4780*/  ISETP.LE.U32.AND P5, PT, R148, UR30, PT ;  /* 0x0000001e94007c0c */ /* 0x000fe2000bfa3070 */
[----:B------:R-:W-:Y:S01]  /*4790*/  MUFU.EX2 R112, R137 ;  /* 0x0000008900707308 */ /* 0x000fe20000000800 */
[----:B------:R-:W-:Y:S01]  /*47a0*/  @!P6 PRMT R84, R37, 0x5410, RZ ;  /* 0x000054102554e816 */ /* 0x000fe200000000ff */
[----:B------:R-:W-:Y:S01]  /*47b0*/  FFMA.FTZ R186, R23, UR32, -R186 ;  /* 0x0000002017ba7c23 */ /* 0x000fe200080108ba */
[----:B------:R-:W-:Y:S01]  /*47c0*/  ISETP.LE.U32.AND P6, PT, R139, UR30, PT ;  /* 0x0000001e8b007c0c */ /* 0x000fe2000bfc3070 */
[----:B------:R-:W-:Y:S01]  /*47d0*/  @P3 HADD2 R96, -R32.H0_H0, -RZ.H0_H0 ;  /* 0xa00000ff20603230 */ /* 0x000fe20000000900 */
[----:B------:R-:W-:Y:S01]  /*47e0*/  LOP3.LUT R148, R9, 0xff, RZ, 0xc0, !PT ;  /* 0x000000ff09947812 */ /* 0x000fe200078ec0ff */
[----:B------:R-:W-:Y:S01]  /*47f0*/  @P4 HADD2 R97, -R33.H0_H0, -RZ.H0_H0 ;  /* 0xa00000ff21614230 */ /* 0x000fe20000000900 */
[----:B------:R-:W-:Y:S01]  /*4800*/  SHF.R.U32.HI R139, RZ, 0x18, R9 ;  /* 0x00000018ff8b7819 */ /* 0x000fe20000011609 */
[----:B------:R-:W-:Y:S01]  /*4810*/  FFMA.FTZ R177, R24, UR32, -R177 ;  /* 0x0000002018b17c23 */ /* 0x000fe200080108b1 */
[----:B------:R-:W-:Y:S01]  /*4820*/  @P3 PRMT R32, R96, 0x5410, RZ ;  /* 0x0000541060203816 */ /* 0x000fe200000000ff */
[----:B------:R-:W-:Y:S01]  /*4830*/  MUFU.EX2 R186, R186 ;  /* 0x000000ba00ba7308 */ /* 0x000fe20000000800 */
[----:B------:R-:W-:Y:S01]  /*4840*/  ISETP.LE.U32.AND P3, PT, R148, UR30, PT ;  /* 0x0000001e94007c0c */ /* 0x000fe2000bf63070 */
[----:B------:R-:W-:Y:S01]  /*4850*/  @!P5 HADD2 R98, -R34.H0_H0, -RZ.H0_H0 ;  /* 0xa00000ff2262d230 */ /* 0x000fe20000000900 */
[----:B------:R-:W-:-:S02]  /*4860*/  PRMT R143, R134, 0x7770, RZ ;  /* 0x00007770868f7816 */ /* 0x000fc400000000ff */
[----:B------:R-:W-:Y:S01]  /*4870*/  PRMT R117, R134, 0x7771, RZ ;  /* 0x0000777186757816 */ /* 0x000fe200000000ff */
[----:B------:R-:W-:Y:S01]  /*4880*/  @!P6 HADD2 R17, -R25.H0_H0, -RZ.H0_H0 ;  /* 0xa00000ff1911e230 */ /* 0x000fe20000000900 */
[----:B------:R-:W-:Y:S01]  /*4890*/  @!P5 PRMT R34, R98, 0x5410, RZ ;  /* 0x000054106222d816 */ /* 0x000fe200000000ff */
[----:B------:R-:W-:Y:S01]  /*48a0*/  MUFU.EX2 R96, R151 ;  /* 0x0000009700607308 */ /* 0x000fe20000000800 */
[----:B------:R-:W-:Y:S02]  /*48b0*/  PRMT R142, R134, 0x7772, RZ ;  /* 0x00007772868e7816 */ /* 0x000fe400000000ff */
[----:B------:R-:W-:Y:S02]  /*48c0*/  @!P6 PRMT R25, R17, 0x5410, RZ ;  /* 0x000054101119e816 */ /* 0x000fe400000000ff */
[----:B------:R-:W-:Y:S01]  /*48d0*/  ISETP.LE.U32.AND P6, PT, R108, UR30, PT ;  /* 0x0000001e6c007c0c */ /* 0x000fe2000bfc3070 */
[----:B-1----:R-:W-:Y:S01]  /*48e0*/  HMMA.16816.F32 R68, R12, R4, R68 ;  /* 0x000000040c44723c */ /* 0x002fe20000001844 */
[----:B------:R-:W-:Y:S01]  /*48f0*/  PRMT R4, R33, 0x7632, R4 ;  /* 0x0000763221047816 */ /* 0x000fe20000000004 */
[----:B------:R-:W1:Y:S01]  /*4900*/  MUFU.EX2 R108, R152 ;  /* 0x00000098006c7308 */ /* 0x000e620000000800 */
[----:B------:R-:W-:-:S02]  /*4910*/  @P4 PRMT R33, R97, 0x5410, RZ ;  /* 0x0000541061214816 */ /* 0x000fc400000000ff */
[----:B------:R-:W-:Y:S02]  /*4920*/  LOP3.LUT R4, R4, 0xff, RZ, 0xc0, !PT ;  /* 0x000000ff04047812 */ /* 0x000fe400078ec0ff */
[----:B------:R-:W-:Y:S01]  /*4930*/  PRMT R141, R134, 0x7773, RZ ;  /* 0x00007773868d7816 */ /* 0x000fe200000000ff */
[----:B------:R-:W-:Y:S01]  /*4940*/  HMMA.16816.F32 R72, R12, R6, R72 ;  /* 0x000000060c48723c */ /* 0x000fe20000001848 */
[----:B------:R-:W-:Y:S01]  /*4950*/  ISETP.LE.U32.AND P2, PT, R4, UR30, PT ;  /* 0x0000001e04007c0c */ /* 0x000fe2000bf43070 */
[----:B------:R-:W-:Y:S01]  /*4960*/  MUFU.EX2 R177, R177 ;  /* 0x000000b100b17308 */ /* 0x000fe20000000800 */
[----:B------:R-:W2:Y:S01]  /*4970*/  LDSM.16.MT88.4 R4, [R120+0x7400] ;  /* 0x007400007804783b */ /* 0x000ea20000004200 */
[----:B------:R-:W-:Y:S01]  /*4980*/  @!P6 HADD2 R99, -R29.H0_H0, -RZ.H0_H0 ;  /* 0xa00000ff1d63e230 */ /* 0x000fe20000000900 */
[----:B------:R-:W-:Y:S02]  /*4990*/  ISETP.GT.U32.AND P5, PT, R141, UR30, PT ;  /* 0x0000001e8d007c0c */ /* 0x000fe4000bfa4070 */
[----:B------:R-:W-:-:S02]  /*49a0*/  LOP3.LUT R134, R134, 0xff, RZ, 0xc0, !PT ;  /* 0x000000ff86867812 */ /* 0x000fc400078ec0ff */
[----:B------:R-:W-:Y:S02]  /*49b0*/  @!P6 PRMT R29, R99, 0x5410, RZ ;  /* 0x00005410631de816 */ /* 0x000fe400000000ff */
[----:B-1----:R-:W-:Y:S01]  /*49c0*/  F2FP.F16.F32.PACK_AB R97, R108, R107 ;  /* 0x0000006b6c61723e */ /* 0x002fe200000000ff */
[----:B------:R-:W1:Y:S01]  /*49d0*/  MUFU.EX2 R99, R149 ;  /* 0x0000009500637308 */ /* 0x000e620000000800 */
[----:B------:R-:W-:Y:S01]  /*49e0*/  ISETP.GT.U32.AND P6, PT, R142, UR30, PT ;  /* 0x0000001e8e007c0c */ /* 0x000fe2000bfc4070 */
[----:B------:R-:W-:Y:S01]  /*49f0*/  @!P2 HADD2 R39, -R86.H0_H0, -RZ.H0_H0 ;  /* 0xa00000ff5627a230 */ /* 0x000fe20000000900 */
[----:B------:R-:W-:Y:S01]  /*4a00*/  PRMT R98, R97, 0x7632, R98 ;  /* 0x0000763261627816 */ /* 0x000fe20000000062 */
[----:B------:R-:W-:Y:S01]  /*4a10*/  @!P3 HADD2 R105, -R97.H0_H0, -RZ.H0_H0 ;  /* 0xa00000ff6169b230 */ /* 0x000fe20000000900 */
[----:B------:R-:W-:Y:S02]  /*4a20*/  PRMT R134, R134, 0x5410, R117 ;  /* 0x0000541086867816 */ /* 0x000fe40000000075 */
[----:B------:R-:W-:-:S02]  /*4a30*/  @!P2 PRMT R86, R39, 0x5410, RZ ;  /* 0x000054102756a816 */ /* 0x000fc400000000ff */
[----:B------:R-:W-:Y:S01]  /*4a40*/  HMMA.16816.F32 R36, R48, R40, RZ ;  /* 0x000000283024723c */ /* 0x000fe200000018ff */
[----:B------:R-:W-:Y:S02]  /*4a50*/  ISETP.LE.U32.AND P2, PT, R144, UR30, PT ;  /* 0x0000001e90007c0c */ /* 0x000fe4000bf43070 */
[----:B------:R-:W-:Y:S02]  /*4a60*/  PRMT R142, R142, 0x5410, R141 ;  /* 0x000054108e8e7816 */ /* 0x000fe4000000008d */
[----:B------:R-:W-:-:S03]  /*4a70*/  HSET2.LE.AND R134, R134, R171, PT ;  /* 0x000000ab86867233 */ /* 0x000fc60003803000 */
[----:B------:R-:W-:Y:S01]  /*4a80*/  HMMA.16816.F32 R40, R48, R42, RZ ;  /* 0x0000002a3028723c */ /* 0x000fe200000018ff */
[----:B------:R-:W-:-:S05]  /*4a90*/  HSET2.LE.AND R142, R142, R171, PT ;  /* 0x000000ab8e8e7233 */ /* 0x000fca0003803000 */
[----:B------:R-:W-:-:S05]  /*4aa0*/  @!P2 HADD2 R18, -R26.H0_H0, -RZ.H0_H0 ;  /* 0xa00000ff1a12a230 */ /* 0x000fca0000000900 */
[----:B------:R-:W-:Y:S02]  /*4ab0*/  @!P2 PRMT R26, R18, 0x5410, RZ ;  /* 0x00005410121aa816 */ /* 0x000fe400000000ff */
[----:B------:R-:W-:Y:S01]  /*4ac0*/  ISETP.GT.U32.AND P2, PT, R109, UR30, PT ;  /* 0x0000001e6d007c0c */ /* 0x000fe2000bf44070 */
[----:B--2---:R-:W-:Y:S01]  /*4ad0*/  HMMA.16816.F32 R76, R12, R4, R76 ;  /* 0x000000040c4c723c */ /* 0x004fe2000000184c */
[----:B------:R-:W-:Y:S02]  /*4ae0*/  PRMT R4, R31, 0x7632, R4 ;  /* 0x000076321f047816 */ /* 0x000fe40000000004 */
[----:B-1----:R-:W-:Y:S02]  /*4af0*/  F2FP.F16.F32.PACK_AB R109, R99, R96 ;  /* 0x00000060636d723e */ /* 0x002fe400000000ff */
[----:B------:R-:W-:-:S03]  /*4b00*/  LOP3.LUT R4, R4, 0xff, RZ, 0xc0, !PT ;  /* 0x000000ff04047812 */ /* 0x000fc600078ec0ff */
[----:B------:R-:W-:Y:S01]  /*4b10*/  HMMA.16816.F32 R80, R12, R6, R80 ;  /* 0x000000060c50723c */ /* 0x000fe20000001850 */
[----:B------:R-:W-:Y:S02]  /*4b20*/  ISETP.LE.U32.AND P1, PT, R4, UR30, PT ;  /* 0x0000001e04007c0c */ /* 0x000fe4000bf23070 */
[----:B------:R-:W1:Y:S01]  /*4b30*/  LDSM.16.MT88.4 R4, [R122+0x8400] ;  /* 0x008400007a04783b */ /* 0x000e620000004200 */
[----:B------:R-:W-:-:S05]  /*4b40*/  @P2 HADD2 R106, -R31.H0_H0, -RZ.H0_H0 ;  /* 0xa00000ff1f6a2230 */ /* 0x000fca0000000900 */
[----:B------:R-:W-:Y:S02]  /*4b50*/  @P2 PRMT R31, R106, 0x5410, RZ ;  /* 0x000054106a1f2816 */ /* 0x000fe400000000ff */
[----:B------:R-:W-:Y:S03]  /*4b60*/  MUFU.EX2 R106, R147 ;  /* 0x00000093006a7308 */ /* 0x000fe60000000800 */
[----:B------:R-:W-:-:S05]  /*4b70*/  @!P1 HADD2 R16, -R30.H0_H0, -RZ.H0_H0 ;  /* 0xa00000ff1e109230 */ /* 0x000fca0000000900 */
[----:B------:R-:W-:Y:S02]  /*4b80*/  @!P1 PRMT R30, R16, 0x5410, RZ ;  /* 0x00005410101e9816 */ /* 0x000fe400000000ff */
[----:B------:R-:W-:Y:S02]  /*4b90*/  PRMT R16, R97, 0x5410, R98 ;  /* 0x0000541061107816 */ /* 0x000fe40000000062 */
[----:B------:R-:W-:Y:S02]  /*4ba0*/  @!P3 PRMT R97, R105, 0x5410, RZ ;  /* 0x000054106961b816 */ /* 0x000fe400000000ff */
[----:B------:R-:W2:Y:S01]  /*4bb0*/  MUFU.EX2 R105, R146 ;  /* 0x0000009200697308 */ /* 0x000ea20000000800 */
[----:B------:R-:W-:Y:S01]  /*4bc0*/  ISETP.LE.U32.AND P1, PT, R143, UR30, PT ;  /* 0x0000001e8f007c0c */ /* 0x000fe2000bf23070 */
[----:B-1----:R-:W-:Y:S01]  /*4bd0*/  HMMA.16816.F32 R40, R12, R6, R40 ;  /* 0x000000060c28723c */ /* 0x002fe20000001828 */
[----:B------:R-:W-:-:S05]  /*4be0*/  IMAD.WIDE.U32 R6, R145, -0x2daee0ad, RZ ;  /* 0xd2511f5391067825 */ /* 0x000fca00078e00ff */
[----:B------:R-:W-:Y:S02]  /*4bf0*/  LOP3.LUT R150, R150, UR8, R7, 0x96, !PT ;  /* 0x0000000896967c12 */ /* 0x000fe4000f8e9607 */
[----:B------:R-:W-:Y:S01]  /*4c00*/  LOP3.LUT R7, R9, 0xffff, RZ, 0xc0, !PT ;  /* 0x0000ffff09077812 */ /* 0x000fe200078ec0ff */
[----:B------:R-:W-:Y:S01]  /*4c10*/  HMMA.16816.F32 R36, R12, R4, R36 ;  /* 0x000000040c24723c */ /* 0x000fe20000001824 */
[----:B------:R-:W-:Y:S02]  /*4c20*/  PRMT R4, R6, 0x7770, RZ ;  /* 0x0000777006047816 */ /* 0x000fe400000000ff */
[----:B------:R-:W-:Y:S02]  /*4c30*/  SHF.R.U32.HI R7, RZ, 0x8, R7 ;  /* 0x00000008ff077819 */ /* 0x000fe40000011607 */
[----:B------:R-:W-:Y:S02]  /*4c40*/  ISETP.LE.U32.AND P4, PT, R4, UR30, PT ;  /* 0x0000001e04007c0c */ /* 0x000fe4000bf83070 */
[----:B------:R-:W-:-:S02]  /*4c50*/  LOP3.LUT R4, R7, 0xffff, RZ, 0xc0, !PT ;  /* 0x0000ffff07047812 */ /* 0x000fc400078ec0ff */
[----:B------:R-:W-:Y:S02]  /*4c60*/  PRMT R18, R6, 0x7772, RZ ;  /* 0x0000777206127816 */ /* 0x000fe400000000ff */
[----:B------:R-:W-:Y:S02]  /*4c70*/  ISETP.LE.U32.AND P2, PT, R4, UR30, PT ;  /* 0x0000001e04007c0c */ /* 0x000fe4000bf43070 */
[----:B------:R-:W-:Y:S02]  /*4c80*/  PRMT R4, R9, 0x7632, R4 ;  /* 0x0000763209047816 */ /* 0x000fe40000000004 */
[----:B------:R-:W-:Y:S02]  /*4c90*/  PRMT R5, R6, 0x7773, RZ ;  /* 0x0000777306057816 */ /* 0x000fe400000000ff */
[----:B------:R-:W-:Y:S02]  /*4ca0*/  LOP3.LUT R4, R4, 0xff, RZ, 0xc0, !PT ;  /* 0x000000ff04047812 */ /* 0x000fe400078ec0ff */
[----:B------:R-:W-:-:S02]  /*4cb0*/  PRMT R144, R6, 0x7771, RZ ;  /* 0x0000777106907816 */ /* 0x000fc400000000ff */
[----:B------:R-:W-:Y:S02]  /*4cc0*/  ISETP.LE.U32.AND P3, PT, R4, UR30, PT ;  /* 0x0000001e04007c0c */ /* 0x000fe4000bf63070 */
[----:B--2---:R-:W-:Y:S01]  /*4cd0*/  F2FP.F16.F32.PACK_AB R4, R105, R106 ;  /* 0x0000006a6904723e */ /* 0x004fe200000000ff */
[----:B------:R-:W-:Y:S01]  /*4ce0*/  @!P2 HADD2 R104, -R98.H0_H0, -RZ.H0_H0 ;  /* 0xa00000ff6268a230 */ /* 0x000fe20000000900 */
[----:B------:R-:W-:Y:S02]  /*4cf0*/  PRMT R146, R148, 0x5410, R7 ;  /* 0x0000541094927816 */ /* 0x000fe40000000007 */
[----:B------:R-:W-:Y:S02]  /*4d00*/  PRMT R110, R4, 0x7632, R110 ;  /* 0x00007632046e7816 */ /* 0x000fe4000000006e */
[----:B------:R-:W-:Y:S02]  /*4d10*/  @!P2 PRMT R98, R104, 0x5410, RZ ;  /* 0x000054106862a816 */ /* 0x000fe400000000ff */
[----:B------:R-:W-:-:S02]  /*4d20*/  ISETP.LE.U32.AND P2, PT, R139, UR30, PT ;  /* 0x0000001e8b007c0c */ /* 0x000fc4000bf43070 */
[C---:B------:R-:W-:Y:S01]  /*4d30*/  PRMT R104, R109.reuse, 0x7632, R104 ;  /* 0x000076326d687816 */ /* 0x040fe20000000068 */
[----:B------:R-:W-:Y:S01]  /*4d40*/  @!P3 HADD2 R103, -R109.H0_H0, -RZ.H0_H0 ;  /* 0xa00000ff6d67b230 */ /* 0x000fe20000000900 */
[----:B------:R-:W-:Y:S02]  /*4d50*/  LOP3.LUT R7, R6, 0xff, RZ, 0xc0, !PT ;  /* 0x000000ff06077812 */ /* 0x000fe400078ec0ff */
[----:B------:R-:W-:Y:S02]  /*4d60*/  PRMT R17, R109, 0x5410, R104 ;  /* 0x000054106d117816 */ /* 0x000fe40000000068 */
[----:B------:R-:W-:Y:S02]  /*4d70*/  @!P3 PRMT R109, R103, 0x5410, RZ ;  /* 0x00005410676db816 */ /* 0x000fe400000000ff */
[----:B------:R-:W-:Y:S02]  /*4d80*/  PRMT R103, R4, 0x7610, R103 ;  /* 0x0000761004677816 */ /* 0x000fe40000000067 */
[----:B------:R-:W-:Y:S01]  /*4d90*/  ISETP.GT.U32.AND P3, PT, R117, UR30, PT ;  /* 0x0000001e75007c0c */ /* 0x000fe2000bf64070 */
[----:B------:R-:W-:Y:S01]  /*4da0*/  @!P2 HADD2 R47, -R104.H0_H0, -RZ.H0_H0 ;  /* 0xa00000ff682fa230 */ /* 0x000fe20000000900 */
[----:B------:R-:W-:Y:S01]  /*4db0*/  PRMT R19, R103, 0x5410, R110 ;  /* 0x0000541067137816 */ /* 0x000fe2000000006e */
[----:B------:R-:W-:Y:S01]  /*4dc0*/  @!P1 HADD2 R46, -R103.H0_H0, -RZ.H0_H0 ;  /* 0xa00000ff672e9230 */ /* 0x000fe20000000900 */
[----:B------:R-:W-:Y:S01]  /*4dd0*/  SHF.R.U32.HI R4, RZ, 0x10, R9 ;  /* 0x00000010ff047819 */ /* 0x000fe20000011609 */
[----:B------:R-:W-:Y:S01]  /*4de0*/  MUFU.EX2 R117, R119 ;  /* 0x0000007700757308 */ /* 0x000fe20000000800 */
[----:B------:R-:W-:-:S02]  /*4df0*/  @!P2 PRMT R104, R47, 0x5410, RZ ;  /* 0x000054102f68a816 */ /* 0x000fc400000000ff */
[----:B------:R-:W-:Y:S02]  /*4e00*/  @!P1 PRMT R103, R46, 0x5410, RZ ;  /* 0x000054102e679816 */ /* 0x000fe400000000ff */
[C---:B------:R-:W-:Y:S02]  /*4e10*/  ISETP.GT.U32.AND P2, PT, R18.reuse, UR30, PT ;  /* 0x0000001e12007c0c */ /* 0x040fe4000bf44070 */
[----:B------:R-:W-:Y:S01]  /*4e20*/  ISETP.GT.U32.AND P1, PT, R5, UR30, PT ;  /* 0x0000001e05007c0c */ /* 0x000fe2000bf24070 */
[----:B------:R-:W-:Y:S01]  /*4e30*/  @P3 HADD2 R102, -R110.H0_H0, -RZ.H0_H0 ;  /* 0xa00000ff6e663230 */ /* 0x000fe20000000900 */
[----:B------:R-:W-:Y:S01]  /*4e40*/  PRMT R18, R18, 0x5410, R5 ;  /* 0x0000541012127816 */ /* 0x000fe20000000005 */
[----:B------:R-:W-:Y:S01]  /*4e50*/  FADD.FTZ R5, R114, R111 ;  /* 0x0000006f72057221 */ /* 0x000fe20000010000 */
[----:B------:R-:W-:Y:S01]  /*4e60*/  LOP3.LUT R4, R4, 0xff, RZ, 0xc0, !PT ;  /* 0x000000ff04047812 */ /* 0x000fe200078ec0ff */
[----:B------:R-:W1:Y:S01]  /*4e70*/  MUFU.EX2 R111, R136 ;  /* 0x00000088006f7308 */ /* 0x000e620000000800 */
[----:B------:R-:W-:-:S02]  /*4e80*/  @P3 PRMT R110, R102, 0x5410, RZ ;  /* 0x00005410666e3816 */ /* 0x000fc400000000ff */
[----:B------:R-:W-:Y:S02]  /*4e90*/  ISETP.GT.U32.AND P3, PT, R144, UR30, PT ;  /* 0x0000001e90007c0c */ /* 0x000fe4000bf64070 */
[----:B------:R-:W-:Y:S01]  /*4ea0*/  PRMT R144, R7, 0x5410, R144 ;  /* 0x0000541007907816 */ /* 0x000fe20000000090 */
[----:B------:R-:W-:Y:S01]  /*4eb0*/  FADD.FTZ R7, R115, R118 ;  /* 0x0000007673077221 */ /* 0x000fe20000010000 */
[--C-:B------:R-:W-:Y:S01]  /*4ec0*/  SHF.R.U32.HI R9, RZ, 0x10, R150.reuse ;  /* 0x00000010ff097819 */ /* 0x100fe20000011696 */
[----:B------:R2:W4:Y:S01]  /*4ed0*/  MUFU.EX2 R102, R135 ;  /* 0x0000008700667308 */ /* 0x0005220000000800 */
[----:B------:R-:W-:Y:S02]  /*4ee0*/  SHF.R.U32.HI R148, RZ, 0x18, R150 ;  /* 0x00000018ff947819 */ /* 0x000fe40000011696 */
[----:B------:R-:W-:-:S05]  /*4ef0*/  LOP3.LUT R9, R9, 0xff, RZ, 0xc0, !PT ;  /* 0x000000ff09097812 */ /* 0x000fca00078ec0ff */
[----:B------:R5:W-:Y:S01]  /*4f00*/  MUFU.EX2 R115, R11 ;  /* 0x0000000b00737308 */ /* 0x000be20000000800 */
[----:B-1----:R-:W-:Y:S02]  /*4f10*/  F2FP.F16.F32.PACK_AB R114, R111, R112 ;  /* 0x000000706f72723e */ /* 0x002fe400000000ff */
[----:B------:R-:W-:Y:S01]  /*4f20*/  PRMT R136, R4, 0x5410, R139 ;  /* 0x0000541004887816 */ /* 0x000fe2000000008b */
[--C-:B------:R-:W-:Y:S01]  /*4f30*/  FADD.FTZ R4, R116, R5.reuse ;  /* 0x0000000574047221 */ /* 0x100fe20000010000 */
[----:B------:R-:W-:Y:S01]  /*4f40*/  PRMT R5, R150, 0x7632, R5 ;  /* 0x0000763296057816 */ /* 0x000fe20000000005 */
[----:B------:R-:W-:Y:S01]  /*4f50*/  @P6 HADD2 R45, -R114.H0_H0, -RZ.H0_H0 ;  /* 0xa00000ff722d6230 */ /* 0x000fe20000000900 */
[C---:B------:R-:W-:Y:S01]  /*4f60*/  PRMT R113, R114.reuse, 0x7632, R113 ;  /* 0x0000763272717816 */ /* 0x040fe20000000071 */
[----:B------:R1:W3:Y:S01]  /*4f70*/  MUFU.EX2 R116, R133 ;  /* 0x0000008500747308 */ /* 0x0002e20000000800 */
[----:B------:R-:W-:Y:S02]  /*4f80*/  LOP3.LUT R5, R5, 0xff, RZ, 0xc0, !PT ;  /* 0x000000ff05057812 */ /* 0x000fe400078ec0ff */
[----:B--2---:R-:W-:Y:S01]  /*4f90*/  PRMT R135, R114, 0x5410, R113 ;  /* 0x0000541072877816 */ /* 0x004fe20000000071 */
[----:B------:R-:W-:Y:S01]  /*4fa0*/  @P5 HADD2 R44, -R113.H0_H0, -RZ.H0_H0 ;  /* 0xa00000ff712c5230 */ /* 0x000fe20000000900 */
[----:B------:R-:W-:-:S02]  /*4fb0*/  @P6 PRMT R114, R45, 0x5410, RZ ;  /* 0x000054102d726816 */ /* 0x000fc400000000ff */
[----:B------:R-:W-:Y:S02]  /*4fc0*/  ISETP.LE.U32.AND P6, PT, R5, UR30, PT ;  /* 0x0000001e05007c0c */ /* 0x000fe4000bfc3070 */
[----:B------:R-:W-:Y:S01]  /*4fd0*/  LOP3.LUT R5, R150, 0xff, RZ, 0xc0, !PT ;  /* 0x000000ff96057812 */ /* 0x000fe200078ec0ff */
[----:B-----5:R-:W-:Y:S01]  /*4fe0*/  FADD.FTZ R11, R132, R7 ;  /* 0x00000007840b7221 */ /* 0x020fe20000010000 */
[----:B------:R-:W-:Y:S02]  /*4ff0*/  @P5 PRMT R113, R44, 0x5410, RZ ;  /* 0x000054102c715816 */ /* 0x000fe400000000ff */
[----:B------:R-:W-:Y:S01]  /*5000*/  ISETP.LE.U32.AND P5, PT, R5, UR30, PT ;  /* 0x0000001e05007c0c */ /* 0x000fe2000bfa3070 */
[----:B------:R-:W-:Y:S01]  /*5010*/  FADD.FTZ R138, R138, R11 ;  /* 0x0000000b8a8a7221 */ /* 0x000fe20000010000 */
[----:B----4-:R-:W-:Y:S02]  /*5020*/  F2FP.F16.F32.PACK_AB R119, R102, R117 ;  /* 0x000000756677723e */ /* 0x010fe400000000ff */
[----:B------:R-:W-:Y:S01]  /*5030*/  HSET2.LE.AND R136, R136, R171, PT ;  /* 0x000000ab88887233 */ /* 0x000fe20003803000 */
[----:B------:R-:W-:Y:S01]  /*5040*/  FADD.FTZ R93, R93, R138 ;  /* 0x0000008a5d5d7221 */ /* 0x000fe20000010000 */
[----:B------:R-:W-:-:S02]  /*5050*/  PRMT R118, R119, 0x7632, R118 ;  /* 0x0000763277767816 */ /* 0x000fc40000000076 */
[----:B------:R-:W-:Y:S01]  /*5060*/  LOP3.LUT R11, R135, R142, RZ, 0xc0, !PT ;  /* 0x0000008e870b7212 */ /* 0x000fe200078ec0ff */
[----:B------:R-:W-:Y:S01]  /*5070*/  FADD.FTZ R90, R90, R93 ;  /* 0x0000005d5a5a7221 */ /* 0x000fe20000010000 */
[----:B-1----:R-:W-:-:S03]  /*5080*/  PRMT R133, R119, 0x5410, R118 ;  /* 0x0000541077857816 */ /* 0x002fc60000000076 */
[----:B------:R-:W-:Y:S02]  /*5090*/  @!P5 HADD2 R101, -R119.H0_H0, -RZ.H0_H0 ;  /* 0xa00000ff7765d230 */ /* 0x000fe40000000900 */
[----:B------:R-:W-:-:S03]  /*50a0*/  FADD.FTZ R90, R87, R90 ;  /* 0x0000005a575a7221 */ /* 0x000fc60000010000 */
[----:B------:R-:W-:Y:S01]  /*50b0*/  @!P5 PRMT R119, R101, 0x5410, RZ ;  /* 0x000054106577d816 */ /* 0x000fe200000000ff */
[----:B------:R-:W-:Y:S01]  /*50c0*/  FADD.FTZ R107, R107, R90 ;  /* 0x0000005a6b6b7221 */ /* 0x000fe20000010000 */
[----:B------:R-:W-:Y:S01]  /*50d0*/  ISETP.LE.U32.AND P5, PT, R148, UR30, PT ;  /* 0x0000001e94007c0c */ /* 0x000fe2000bfa3070 */
[----:B------:R-:W-:Y:S01]  /*50e0*/  MUFU.EX2 R101, R8 ;  /* 0x0000000800657308 */ /* 0x000fe20000000800 */
[----:B------:R-:W-:Y:S01]  /*50f0*/  PRMT R148, R9, 0x5410, R148 ;  /* 0x0000541009947816 */ /* 0x000fe20000000094 */
[----:B------:R-:W-:Y:S01]  /*5100*/  FADD.FTZ R9, R131, R4 ;  /* 0x0000000483097221 */ /* 0x000fe20000010000 */
[----:B------:R-:W-:Y:S01]  /*5110*/  LOP3.LUT R4, R150, 0xffff, RZ, 0xc0, !PT ;  /* 0x0000ffff96047812 */ /* 0x000fe200078ec0ff */
[----:B------:R-:W-:Y:S01]  /*5120*/  FADD.FTZ R107, R108, R107 ;  /* 0x0000006b6c6b7221 */ /* 0x000fe20000010000 */
[----:B---3--:R-:W-:Y:S01]  /*5130*/  F2FP.F16.F32.PACK_AB R131, R115, R116 ;  /* 0x000000747383723e */ /* 0x008fe200000000ff */
[----:B------:R-:W-:Y:S01]  /*5140*/  FADD.FTZ R140, R140, R9 ;  /* 0x000000098c8c7221 */ /* 0x000fe20000010000 */
[----:B------:R-:W-:Y:S01]  /*5150*/  SHF.R.U32.HI R4, RZ, 0x8, R4 ;  /* 0x00000008ff047819 */ /* 0x000fe20000011604 */
[----:B------:R-:W-:Y:S01]  /*5160*/  FADD.FTZ R106, R106, R107 ;  /* 0x0000006b6a6a7221 */ /* 0x000fe20000010000 */
[----:B------:R-:W-:Y:S01]  /*5170*/  PRMT R132, R131, 0x7632, R132 ;  /* 0x0000763283847816 */ /* 0x000fe20000000084 */
[----:B------:R-:W-:Y:S01]  /*5180*/  @!P6 HADD2 R100, -R131.H0_H0, -RZ.H0_H0 ;  /* 0xa00000ff8364e230 */ /* 0x000fe20000000900 */
[----:B------:R-:W-:Y:S01]  /*5190*/  PRMT R150, R5, 0x5410, R4 ;  /* 0x0000541005967816 */ /* 0x000fe20000000004 */
[----:B------:R-:W-:Y:S01]  /*51a0*/  FADD.FTZ R95, R95, R140 ;  /* 0x0000008c5f5f7221 */ /* 0x000fe20000010000 */
[----:B------:R-:W-:Y:S01]  /*51b0*/  LOP3.LUT R4, R4, 0xffff, RZ, 0xc0, !PT ;  /* 0x0000ffff04047812 */ /* 0x000fe200078ec0ff */
[----:B------:R-:W-:Y:S01]  /*51c0*/  @!P5 HADD2 R24, -R132.H0_H0, -RZ.H0_H0 ;  /* 0xa00000ff8418d230 */ /* 0x000fe20000000900 */
[----:B------:R-:W-:Y:S01]  /*51d0*/  PRMT R137, R131, 0x5410, R132 ;  /* 0x0000541083897816 */ /* 0x000fe20000000084 */
[----:B------:R-:W-:Y:S01]  /*51e0*/  FADD.FTZ R94, R94, R95 ;  /* 0x0000005f5e5e7221 */ /* 0x000fe20000010000 */
[----:B------:R-:W-:Y:S01]  /*51f0*/  @!P6 PRMT R131, R100, 0x5410, RZ ;  /* 0x000054106483e816 */ /* 0x000fe200000000ff */
[----:B------:R-:W-:Y:S01]  /*5200*/  FADD.FTZ R106, R105, R106 ;  /* 0x0000006a696a7221 */ /* 0x000fe20000010000 */
[----:B------:R-:W-:Y:S01]  /*5210*/  ISETP.LE.U32.AND P6, PT, R4, UR30, PT ;  /* 0x0000001e04007c0c */ /* 0x000fe2000bfc3070 */
[----:B------:R1:W2:Y:S01]  /*5220*/  MUFU.EX2 R100, R10 ;  /* 0x0000000a00647308 */ /* 0x0002a20000000800 */
[----:B------:R-:W3:Y:S01]  /*5230*/  LDSM.16.MT88.4 R4, [R120+0x8000] ;  /* 0x008000007804783b */ /* 0x000ee20000004200 */
[----:B------:R-:W-:Y:S01]  /*5240*/  LOP3.LUT R9, R17, R136, RZ, 0xc0, !PT ;  /* 0x0000008811097212 */ /* 0x000fe200078ec0ff */
[----:B------:R-:W-:Y:S01]  /*5250*/  FADD.FTZ R89, R89, R94 ;  /* 0x0000005e59597221 */ /* 0x000fe20000010000 */
[----:B------:R-:W-:Y:S01]  /*5260*/  HSET2.LE.AND R148, R148, R171, PT ;  /* 0x000000ab94947233 */ /* 0x000fe20003803000 */
[----:B------:R-:W-:Y:S01]  /*5270*/  FADD.FTZ R117, R117, R106 ;  /* 0x0000006a75757221 */ /* 0x000fe20000010000 */
[----:B------:R-:W-:Y:S01]  /*5280*/  @!P5 PRMT R132, R24, 0x5410, RZ ;  /* 0x000054101884d816 */ /* 0x000fe200000000ff */
[----:B------:R-:W-:-:S02]  /*5290*/  FADD.FTZ R96, R96, R89 ;  /* 0x0000005960607221 */ /* 0x000fc40000010000 */
[----:B------:R-:W-:Y:S02]  /*52a0*/  FADD.FTZ R117, R102, R117 ;  /* 0x0000007566757221 */ /* 0x000fe40000010000 */
[----:B------:R-:W-:Y:S01]  /*52b0*/  FADD.FTZ R99, R99, R96 ;  /* 0x0000006063637221 */ /* 0x000fe20000010000 */
[----:B------:R-:W-:-:S03]  /*52c0*/  @!P6 HADD2 R23, -R118.H0_H0, -RZ.H0_H0 ;  /* 0xa00000ff7617e230 */ /* 0x000fc60000000900 */
[----:B------:R-:W-:Y:S01]  /*52d0*/  FADD.FTZ R112, R112, R99 ;  /* 0x0000006370707221 */ /* 0x000fe20000010000 */
[----:B-1----:R-:W-:Y:S02]  /*52e0*/  LOP3.LUT R10, R19, R134, RZ, 0xc0, !PT ;  /* 0x00000086130a7212 */ /* 0x002fe400078ec0ff */
[----:B--2---:R-:W-:Y:S01]  /*52f0*/  F2FP.F16.F32.PACK_AB R136, R177, R100 ;  /* 0x00000064b188723e */ /* 0x004fe200000000ff */
[----:B------:R-:W-:Y:S01]  /*5300*/  FADD.FTZ R111, R111, R112 ;  /* 0x000000706f6f7221 */ /* 0x000fe20000010000 */
[----:B------:R-:W-:Y:S01]  /*5310*/  F2FP.F16.F32.PACK_AB R134, R186, R101 ;  /* 0x00000065ba86723e */ /* 0x000fe200000000ff */
[----:B------:R-:W-:Y:S01]  /*5320*/  FADD.FTZ R100, R100, R117 ;  /* 0x0000007564647221 */ /* 0x000fe20000010000 */
[C---:B------:R-:W-:Y:S01]  /*5330*/  PRMT R135, R136.reuse, 0x7632, R135 ;  /* 0x0000763288877816 */ /* 0x040fe20000000087 */
[----:B------:R-:W-:Y:S01]  /*5340*/  @!P4 HADD2 R21, -R136.H0_H0, -RZ.H0_H0 ;  /* 0xa00000ff8815c230 */ /* 0x000fe20000000900 */
[----:B------:R-:W-:Y:S01]  /*5350*/  @!P6 PRMT R118, R23, 0x5410, RZ ;  /* 0x000054101776e816 */ /* 0x000fe200000000ff */
[----:B------:R-:W-:Y:S01]  /*5360*/  @P2 HADD2 R3, -R134.H0_H0, -RZ.H0_H0 ;  /* 0xa00000ff86032230 */ /* 0x000fe20000000900 */
[----:B------:R-:W-:Y:S01]  /*5370*/  PRMT R17, R136, 0x5410, R135 ;  /* 0x0000541088117816 */ /* 0x000fe20000000087 */
[----:B------:R-:W-:Y:S01]  /*5380*/  @P3 HADD2 R20, -R135.H0_H0, -RZ.H0_H0 ;  /* 0xa00000ff87143230 */ /* 0x000fe20000000900 */
[----:B------:R-:W-:Y:S01]  /*5390*/  @!P4 PRMT R136, R21, 0x5410, RZ ;  /* 0x000054101588c816 */ /* 0x000fe200000000ff */
[----:B------:R-:W-:Y:S01]  /*53a0*/  FADD.FTZ R116, R116, R111 ;  /* 0x0000006f74747221 */ /* 0x000fe20000010000 */
[----:B------:R-:W-:-:S02]  /*53b0*/  FADD.FTZ R177, R177, R100 ;  /* 0x00000064b1b17221 */ /* 0x000fc40000010000 */
[----:B------:R-:W-:Y:S01]  /*53c0*/  @P3 PRMT R135, R20, 0x5410, RZ ;  /* 0x0000541014873816 */ /* 0x000fe200000000ff */
[----:B------:R-:W-:-:S04]  /*53d0*/  FADD.FTZ R116, R115, R116 ;  /* 0x0000007473747221 */ /* 0x000fc80000010000 */
[----:B------:R-:W-:Y:S01]  /*53e0*/  FADD.FTZ R101, R101, R116 ;  /* 0x0000007465657221 */ /* 0x000fe20000010000 */
[C---:B---3--:R-:W-:Y:S01]  /*53f0*/  HMMA.16816.F32 R44, R48.reuse, R4, RZ ;  /* 0x00000004302c723c */ /* 0x048fe200000018ff */
[--C-:B------:R-:W-:Y:S02]  /*5400*/  HSET2.LE.AND R4, R150, R171.reuse, PT ;  /* 0x000000ab96047233 */ /* 0x100fe40003803000 */
[----:B------:R-:W-:Y:S01]  /*5410*/  FADD.FTZ R186, R186, R101 ;  /* 0x00000065baba7221 */ /* 0x000fe20000010000 */
[----:B------:R-:W-:Y:S02]  /*5420*/  HSET2.LE.AND R5, R146, R171, PT ;  /* 0x000000ab92057233 */ /* 0x000fe40003803000 */
[----:B------:R-:W-:Y:S02]  /*5430*/  LOP3.LUT R4, R133, R4, RZ, 0xc0, !PT ;  /* 0x0000000485047212 */ /* 0x000fe400078ec0ff */
[----:B------:R-:W-:Y:S01]  /*5440*/  PRMT R133, R134, 0x7632, R133 ;  /* 0x0000763286857816 */ /* 0x000fe20000000085 */
[----:B------:R-:W-:Y:S01]  /*5450*/  HMMA.16816.F32 R48, R48, R6, RZ ;  /* 0x000000063030723c */ /* 0x000fe200000018ff */
[----:B------:R-:W-:-:S02]  /*5460*/  LOP3.LUT R8, R16, R5, RZ, 0xc0, !PT ;  /* 0x0000000510087212 */ /* 0x000fc400078ec0ff */
[--C-:B------:R-:W-:Y:S01]  /*5470*/  HSET2.LE.AND R6, R144, R171.reuse, PT ;  /* 0x000000ab90067233 */ /* 0x100fe20003803000 */
[----:B------:R-:W-:Y:S01]  /*5480*/  @P1 HADD2 R22, -R133.H0_H0, -RZ.H0_H0 ;  /* 0xa00000ff85161230 */ /* 0x000fe20000000900 */
[----:B------:R-:W-:Y:S02]  /*5490*/  HSET2.LE.AND R7, R18, R171, PT ;  /* 0x000000ab12077233 */ /* 0x000fe40003803000 */
[----:B------:R-:W-:Y:S02]  /*54a0*/  PRMT R16, R134, 0x5410, R133 ;  /* 0x0000541086107816 */ /* 0x000fe40000000085 */
[----:B------:R-:W-:Y:S02]  /*54b0*/  LOP3.LUT R6, R17, R6, RZ, 0xc0, !PT ;  /* 0x0000000611067212 */ /* 0x000fe400078ec0ff */
[----:B------:R-:W-:Y:S02]  /*54c0*/  LOP3.LUT R7, R16, R7, RZ, 0xc0, !PT ;  /* 0x0000000710077212 */ /* 0x000fe400078ec0ff */
[----:B------:R-:W1:Y:S01]  /*54d0*/  LDSM.16.MT88.4 R16, [R120+0x8400] ;  /* 0x008400007810783b */ /* 0x000e620000004200 */
[----:B------:R-:W-:-:S02]  /*54e0*/  LOP3.LUT R5, R137, R148, RZ, 0xc0, !PT ;  /* 0x0000009489057212 */ /* 0x000fc400078ec0ff */
[----:B------:R-:W-:Y:S02]  /*54f0*/  @P2 PRMT R134, R3, 0x5410, RZ ;  /* 0x0000541003862816 */ /* 0x000fe400000000ff */
[----:B------:R-:W-:Y:S01]  /*5500*/  @P1 PRMT R133, R22, 0x5410, RZ ;  /* 0x0000541016851816 */ /* 0x000fe200000000ff */
        /* <DEDUP_REMOVED lines=24> */
[C---:B------:R-:W-:Y:S08]  /*5690*/  HMMA.16816.F32 R72, R4.reuse, R18, R72 ;  /* 0x000000120448723c */ /* 0x040ff00000001848 */
[C---:B--2---:R-:W-:Y:S08]  /*56a0*/  HMMA.16816.F32 R52, R4.reuse, R8, R52 ;  /* 0x000000080434723c */ /* 0x044ff00000001834 */
[C---:B------:R-:W-:Y:S01]  /*56b0*/  HMMA.16816.F32 R56, R4.reuse, R10, R56 ;  /* 0x0000000a0438723c */ /* 0x040fe20000001838 */
[----:B------:R-:W1:Y:S07]  /*56c0*/  LDSM.16.MT88.4 R8, [R120+0x7c00] ;  /* 0x007c00007808783b */ /* 0x000e6e0000004200 */
[C---:B---3--:R-:W-:Y:S08]  /*56d0*/  HMMA.16816.F32 R60, R4.reuse, R12, R60 ;  /* 0x0000000c043c723c */ /* 0x048ff0000000183c */
[C---:B------:R-:W-:Y:S01]  /*56e0*/  HMMA.16816.F32 R64, R4.reuse, R14, R64 ;  /* 0x0000000e0440723c */ /* 0x040fe20000001840 */
[----:B------:R-:W2:Y:S07]  /*56f0*/  LDSM.16.MT88.4 R12, [R122+0x8c00] ;  /* 0x008c00007a0c783b */ /* 0x000eae0000004200 */
[C---:B-1----:R-:W-:Y:S08]  /*5700*/  HMMA.16816.F32 R76, R4.reuse, R8, R76 ;  /* 0x00000008044c723c */ /* 0x042ff0000000184c */
[C---:B------:R-:W-:Y:S01]  /*5710*/  HMMA.16816.F32 R80, R4.reuse, R10, R80 ;  /* 0x0000000a0450723c */ /* 0x040fe20000001850 */
[----:B------:R-:W1:Y:S07]  /*5720*/  LDSM.16.MT88.4 R8, [R120+0x8c00] ;  /* 0x008c00007808783b */ /* 0x000e6e0000004200 */
[----:B--2---:R-:W-:Y:S01]  /*5730*/  HMMA.16816.F32 R36, R4, R12, R36 ;  /* 0x0000000c0424723c */ /* 0x004fe20000001824 */
[----:B------:R-:W-:-:S05]  /*5740*/  IMAD.WIDE R12, R176, 0x2, R128 ;  /* 0x00000002b00c7825 */ /* 0x000fca00078e0280 */
[----:B------:R-:W-:Y:S02]  /*5750*/  STG.E.U16 desc[UR24][R12.64], R86 ;  /* 0x000000560c007986 */ /* 0x000fe4000c101518 */
[C---:B------:R-:W-:Y:S02]  /*5760*/  HMMA.16816.F32 R40, R4.reuse, R14, R40 ;  /* 0x0000000e0428723c */ /* 0x040fe40000001828 */
[----:B------:R-:W-:Y:S04]  /*5770*/  STG.E.U16 desc[UR24][R12.64+0x2], R85 ;  /* 0x000002550c007986 */ /* 0x000fe8000c101518 */
[----:B------:R2:W-:Y:S04]  /*5780*/  STG.E.U16 desc[UR24][R128.64+0x10], R84 ;  /* 0x0000105480007986 */ /* 0x0005e8000c101518 */
[----:B------:R3:W-:Y:S04]  /*5790*/  STG.E.U16 desc[UR24][R128.64+0x12], R35 ;  /* 0x0000122380007986 */ /* 0x0007e8000c101518 */
[----:B------:R3:W-:Y:S04]  /*57a0*/  STG.E.U16 desc[UR24][R12.64+0x10], R28 ;  /* 0x0000101c0c007986 */ /* 0x0007e8000c101518 */
[----:B------:R3:W-:Y:S04]  /*57b0*/  STG.E.U16 desc[UR24][R12.64+0x12], R27 ;  /* 0x0000121b0c007986 */ /* 0x0007e8000c101518 */
[----:B------:R3:W-:Y:S01]  /*57c0*/  STG.E.U16 desc[UR24][R128.64+0x20], R26 ;  /* 0x0000201a80007986 */ /* 0x0007e2000c101518 */
[----:B-1----:R-:W-:Y:S03]  /*57d0*/  HMMA.16816.F32 R44, R4, R8, R44 ;  /* 0x00000008042c723c */ /* 0x002fe6000000182c */
[----:B------:R3:W-:Y:S04]  /*57e0*/  STG.E.U16 desc[UR24][R128.64+0x22], R25 ;  /* 0x0000221980007986 */ /* 0x0007e8000c101518 */
[----:B------:R3:W-:Y:S01]  /*57f0*/  STG.E.U16 desc[UR24][R12.64+0x20], R30 ;  /* 0x0000201e0c007986 */ /* 0x0007e2000c101518 */
[----:B--2---:R-:W-:-:S03]  /*5800*/  IADD3 R84, P1, PT, R128, -0x80, RZ ;  /* 0xffffff8080547810 */ /* 0x004fc60007f3e0ff */
[----:B------:R3:W-:Y:S01]  /*5810*/  STG.E.U16 desc[UR24][R12.64+0x22], R29 ;  /* 0x0000221d0c007986 */ /* 0x0007e2000c101518 */
[----:B------:R-:W-:Y:S01]  /*5820*/  HMMA.16816.F32 R48, R4, R10, R48 ;  /* 0x0000000a0430723c */ /* 0x000fe20000001830 */
[----:B------:R-:W-:Y:S02]  /*5830*/  IADD3.X R87, PT, PT, R129, -0x1, RZ, P1, !PT ;  /* 0xffffffff81577810 */ /* 0x000fe40000ffe4ff */
        /* <DEDUP_REMOVED lines=29> */
[----:B---3--:R-:W-:Y:S02]  /*5a10*/  LEA R12, P0, R8, R164, 0x1 ;  /* 0x000000a4080c7211 */ /* 0x008fe400078008ff */
[----:B-1----:R-:W-:Y:S02]  /*5a20*/  ISETP.GE.AND P2, PT, R162, UR4, PT ;  /* 0x00000004a2007c0c */ /* 0x002fe4000bf46270 */
[----:B------:R-:W-:Y:S02]  /*5a30*/  IADD3.X R6, PT, PT, R4, UR31, RZ, P1, !PT ;  /* 0x0000001f04067c10 */ /* 0x000fe40008ffe4ff */
[----:B------:R-:W-:-:S02]  /*5a40*/  ISETP.GE.AND P1, PT, R161, UR4, PT ;  /* 0x00000004a1007c0c */ /* 0x000fc4000bf26270 */
[----:B------:R-:W-:Y:S02]  /*5a50*/  LEA.HI.X R13, R8, R163, R4, 0x1, P0 ;  /* 0x000000a3080d7211 */ /* 0x000fe400000f0c04 */
[----:B------:R-:W-:Y:S02]  /*5a60*/  ISETP.GE.AND P0, PT, R160, UR4, PT ;  /* 0x00000004a0007c0c */ /* 0x000fe4000bf06270 */
[----:B------:R-:W-:-:S04]  /*5a70*/  LEA R10, P3, R3, R164, 0x1 ;  /* 0x000000a4030a7211 */ /* 0x000fc800078608ff */
[----:B------:R-:W-:Y:S01]  /*5a80*/  LEA.HI.X R11, R3, R163, R6, 0x1, P3 ;  /* 0x000000a3030b7211 */ /* 0x000fe200018f0c06 */
[----:B------:R-:W-:Y:S01]  /*5a90*/  VIADD R3, R126, 0xffffffff ;  /* 0xffffffff7e037836 */ /* 0x000fe20000000000 */
        /* <DEDUP_REMOVED lines=34> */
[----:B------:R-:W5:Y:S04]  /*5cc0*/  LDSM.16.M88.4 R112, [R124+0x3c00] ;  /* 0x003c00007c70783b */ /* 0x000f680000000200 */
[----:B------:R-:W-:Y:S04]  /*5cd0*/  LDSM.16.M88.4 R4, [R123] ;  /* 0x000000007b04783b */ /* 0x000fe80000000200 */
[----:B------:R-:W5:Y:S04]  /*5ce0*/  LDSM.16.M88.4 R108, [R121+0x3000] ;  /* 0x00300000796c783b */ /* 0x000f680000000200 */
[----:B------:R-:W5:Y:S04]  /*5cf0*/  LDSM.16.M88.4 R104, [R121+0x3400] ;  /* 0x003400007968783b */ /* 0x000f680000000200 */
[----:B------:R-:W5:Y:S04]  /*5d00*/  LDSM.16.M88.4 R96, [R121+0x3800] ;  /* 0x003800007960783b */ /* 0x000f680000000200 */
[----:B-1----:R-:W1:Y:S04]  /*5d10*/  LDSM.16.M88.4 R12, [R121+0x3c00] ;  /* 0x003c0000790c783b */ /* 0x002e680000000200 */
[----:B------:R-:W-:Y:S01]  /*5d20*/  LDSM.16.M88.4 R100, [R125+0x1000] ;  /* 0x001000007d64783b */ /* 0x000fe20000000200 */
[C---:B---3--:R-:W-:Y:S03]  /*5d30*/  HMMA.16816.F32 R92, R16.reuse, R88, RZ ;  /* 0x00000058105c723c */ /* 0x048fe600000018ff */
[----:B--2---:R-:W2:Y:S04]  /*5d40*/  LDSM.16.M88.4 R8, [R124+0x4000] ;  /* 0x004000007c08783b */ /* 0x004ea80000000200 */
[----:B------:R-:W-:Y:S01]  /*5d50*/  LDSM.16.M88.4 R116, [R121+0x4c00] ;  /* 0x004c00007974783b */ /* 0x000fe20000000200 */
[C---:B------:R-:W-:Y:S03]  /*5d60*/  HMMA.16816.F32 R88, R16.reuse, R90, RZ ;  /* 0x0000005a1058723c */ /* 0x040fe600000018ff */
[----:B------:R-:W0:Y:S05]  /*5d70*/  LDGDEPBAR ;  /* 0x00000000000079af */ /* 0x000e2a0000000000 */
[C---:B----4-:R-:W-:Y:S08]  /*5d80*/  HMMA.16816.F32 R84, R16.reuse, R32, RZ ;  /* 0x000000201054723c */ /* 0x050ff000000018ff */
[C---:B-----5:R-:W-:Y:S08]  /*5d90*/  HMMA.16816.F32 R28, R16.reuse, R24, RZ ;  /* 0x00000018101c723c */ /* 0x060ff000000018ff */
[C---:B------:R-:W-:Y:S08]  /*5da0*/  HMMA.16816.F32 R32, R16.reuse, R34, RZ ;  /* 0x000000221020723c */ /* 0x040ff000000018ff */
[C---:B------:R-:W-:Y:S08]  /*5db0*/  HMMA.16816.F32 R24, R16.reuse, R26, RZ ;  /* 0x0000001a1018723c */ /* 0x040ff000000018ff */
[C---:B------:R-:W-:Y:S08]  /*5dc0*/  HMMA.16816.F32 R20, R16.reuse, R112, RZ ;  /* 0x000000701014723c */ /* 0x040ff000000018ff */
[----:B------:R-:W-:Y:S01]  /*5dd0*/  HMMA.16816.F32 R16, R16, R114, RZ ;  /* 0x000000721010723c */ /* 0x000fe200000018ff */
[----:B------:R-:W3:Y:S07]  /*5de0*/  LDSM.16.M88.4 R112, [R124+0x4400] ;  /* 0x004400007c70783b */ /* 0x000eee0000000200 */
[C---:B------:R-:W-:Y:S08]  /*5df0*/  HMMA.16816.F32 R92, R4.reuse, R108, R92 ;  /* 0x0000006c045c723c */ /* 0x040ff0000000185c */
[C---:B------:R-:W-:Y:S01]  /*5e00*/  HMMA.16816.F32 R88, R4.reuse, R110, R88 ;  /* 0x0000006e0458723c */ /* 0x040fe20000001858 */
[----:B------:R-:W4:Y:S07]  /*5e10*/  LDSM.16.M88.4 R108, [R124+0x4800] ;  /* 0x004800007c6c783b */ /* 0x000f2e0000000200 */
[C---:B------:R-:W-:Y:S08]  /*5e20*/  HMMA.16816.F32 R84, R4.reuse, R104, R84 ;  /* 0x000000680454723c */ /* 0x040ff00000001854 */
[C---:B------:R-:W-:Y:S01]  /*5e30*/  HMMA.16816.F32 R32, R4.reuse, R106, R32 ;  /* 0x0000006a0420723c */ /* 0x040fe20000001820 */
[----:B------:R-:W5:Y:S07]  /*5e40*/  LDSM.16.M88.4 R104, [R124+0x4c00] ;  /* 0x004c00007c68783b */ /* 0x000f6e0000000200 */
[C---:B------:R-:W-:Y:S08]  /*5e50*/  HMMA.16816.F32 R28, R4.reuse, R96, R28 ;  /* 0x00000060041c723c */ /* 0x040ff0000000181c */
[C---:B------:R-:W-:Y:S01]  /*5e60*/  HMMA.16816.F32 R24, R4.reuse, R98, R24 ;  /* 0x000000620418723c */ /* 0x040fe20000001818 */
[----:B------:R-:W-:Y:S07]  /*5e70*/  LDSM.16.M88.4 R96, [R121+0x4000] ;  /* 0x004000007960783b */ /* 0x000fee0000000200 */
[C---:B-1----:R-:W-:Y:S08]  /*5e80*/  HMMA.16816.F32 R20, R4.reuse, R12, R20 ;  /* 0x0000000c0414723c */ /* 0x042ff00000001814 */
[----:B------:R-:W-:Y:S01]  /*5e90*/  HMMA.16816.F32 R16, R4, R14, R16 ;  /* 0x0000000e0410723c */ /* 0x000fe20000001810 */
[----:B------:R-:W1:Y:S04]  /*5ea0*/  LDSM.16.M88.4 R4, [R123+0x1000] ;  /* 0x001000007b04783b */ /* 0x000e680000000200 */
[----:B------:R-:W1:Y:S03]  /*5eb0*/  LDSM.16.M88.4 R12, [R121+0x4400] ;  /* 0x00440000790c783b */ /* 0x000e660000000200 */
[C---:B--2---:R-:W-:Y:S08]  /*5ec0*/  HMMA.16816.F32 R92, R100.reuse, R8, R92 ;  /* 0x00000008645c723c */ /* 0x044ff0000000185c */
[C---:B------:R-:W-:Y:S01]  /*5ed0*/  HMMA.16816.F32 R88, R100.reuse, R10, R88 ;  /* 0x0000000a6458723c */ /* 0x040fe20000001858 */
[----:B------:R-:W2:Y:S07]  /*5ee0*/  LDSM.16.M88.4 R8, [R121+0x4800] ;  /* 0x004800007908783b */ /* 0x000eae0000000200 */
[C---:B---3--:R-:W-:Y:S08]  /*5ef0*/  HMMA.16816.F32 R84, R100.reuse, R112, R84 ;  /* 0x000000706454723c */ /* 0x048ff00000001854 */
[C---:B------:R-:W-:Y:S01]  /*5f00*/  HMMA.16816.F32 R32, R100.reuse, R114, R32 ;  /* 0x000000726420723c */ /* 0x040fe20000001820 */
[----:B------:R-:W-:Y:S07]  /*5f10*/  LDSM.16.M88.4 R112, [R125+0x2000] ;  /* 0x002000007d70783b */ /* 0x000fee0000000200 */
[C---:B----4-:R-:W-:Y:S08]  /*5f20*/  HMMA.16816.F32 R28, R100.reuse, R108, R28 ;  /* 0x0000006c641c723c */ /* 0x050ff0000000181c */
[C---:B------:R-:W-:Y:S01]  /*5f30*/  HMMA.16816.F32 R24, R100.reuse, R110, R24 ;  /* 0x0000006e6418723c */ /* 0x040fe20000001818 */
[----:B------:R-:W3:Y:S07]  /*5f40*/  LDSM.16.M88.4 R108, [R124+0x5000] ;  /* 0x005000007c6c783b */ /* 0x000eee0000000200 */
[C---:B-----5:R-:W-:Y:S08]  /*5f50*/  HMMA.16816.F32 R20, R100.reuse, R104, R20 ;  /* 0x000000686414723c */ /* 0x060ff00000001814 */
        /* <DEDUP_REMOVED lines=12> */
[C---:B------:R-:W-:Y:S08]  /*6020*/  HMMA.16816.F32 R20, R4.reuse, R116, R20 ;  /* 0x000000740414723c */ /* 0x040ff00000001814 */
[----:B------:R-:W-:Y:S01]  /*6030*/  HMMA.16816.F32 R16, R4, R118, R16 ;  /* 0x000000760410723c */ /* 0x000fe20000001810 */
[----:B------:R-:W5:Y:S07]  /*6040*/  LDSM.16.M88.4 R4, [R121+0x5c00] ;  /* 0x005c00007904783b */ /* 0x000f6e0000000200 */
[C---:B---3--:R-:W-:Y:S08]  /*6050*/  HMMA.16816.F32 R92, R112.reuse, R108, R92 ;  /* 0x0000006c705c723c */ /* 0x048ff0000000185c */
[C---:B----4-:R-:W-:Y:S08]  /*6060*/  HMMA.16816.F32 R28, R112.reuse, R100, R28 ;  /* 0x00000064701c723c */ /* 0x050ff0000000181c */
[C---:B-1----:R-:W-:Y:S08]  /*6070*/  HMMA.16816.F32 R16, R112.reuse, R98, R16 ;  /* 0x000000627010723c */ /* 0x042ff00000001810 */
[C---:B------:R-:W-:Y:S01]  /*6080*/  HMMA.16816.F32 R24, R112.reuse, R102, R24 ;  /* 0x000000667018723c */ /* 0x040fe20000001818 */
[----:B------:R-:W1:Y:S07]  /*6090*/  LDSM.16.M88.4 R100, [R121+0x5400] ;  /* 0x005400007964783b */ /* 0x000e6e0000000200 */
[----:B------:R-:W-:Y:S08]  /*60a0*/  HMMA.16816.F32 R88, R112, R110, R88 ;  /* 0x0000006e7058723c */ /* 0x000ff00000001858 */
[----:B--2---:R-:W-:Y:S08]  /*60b0*/  HMMA.16816.F32 R92, R12, R8, R92 ;  /* 0x000000080c5c723c */ /* 0x004ff0000000185c */
[----:B------:R-:W-:Y:S01]  /*60c0*/  HMMA.16816.F32 R20, R112, R96, R20 ;  /* 0x000000607014723c */ /* 0x000fe20000001814 */
[----:B------:R-:W-:-:S04]  /*60d0*/  IMAD.SHL.U32 R96, R3, 0x40, RZ ;  /* 0x0000004003607824 */ /* 0x000fc800078e00ff */
[----:B------:R-:W-:-:S03]  /*60e0*/  IMAD.IADD R96, R96, 0x1, R169 ;  /* 0x0000000160607824 */ /* 0x000fc600078e02a9 */
[----:B-----5:R-:W-:Y:S01]  /*60f0*/  HMMA.16816.F32 R16, R12, R6, R16 ;  /* 0x000000060c10723c */ /* 0x020fe20000001810 */
[C---:B------:R-:W-:Y:S02]  /*6100*/  VIADD R6, R96.reuse, 0xffffffc0 ;  /* 0xffffffc060067836 */ /* 0x040fe40000000000 */
[----:B------:R-:W-:-:S03]  /*6110*/  VIADD R8, R96, 0xfffffff8 ;  /* 0xfffffff860087836 */ /* 0x000fc60000000000 */
[----:B------:R-:W-:Y:S02]  /*6120*/  I2FP.F32.U32 R7, R6 ;  /* 0x0000000600077245 */ /* 0x000fe40000201000 */
[----:B------:R-:W-:Y:S01]  /*6130*/  HMMA.16816.F32 R84, R112, R104, R84 ;  /* 0x000000687054723c */ /* 0x000fe20000001854 */
[C---:B------:R-:W-:Y:S02]  /*6140*/  ISETP.GE.AND P6, PT, R8.reuse, R130, PT ;  /* 0x000000820800720c */ /* 0x040fe40003fc6270 */
[C---:B------:R-:W-:Y:S01]  /*6150*/  FFMA.FTZ R92, R7.reuse, UR12, R92 ;  /* 0x0000000c075c7c23 */ /* 0x040fe2000801005c */
[----:B------:R-:W-:Y:S01]  /*6160*/  FFMA.FTZ R94, R7, UR12, R94 ;  /* 0x0000000c075e7c23 */ /* 0x000fe2000801005e */
[----:B------:R-:W-:Y:S02]  /*6170*/  ISETP.GE.AND P4, PT, R8, R127, PT ;  /* 0x0000007f0800720c */ /* 0x000fe40003f86270 */
[----:B------:R-:W-:Y:S01]  /*6180*/  I2FP.F32.U32 R7, R8 ;  /* 0x0000000800077245 */ /* 0x000fe20000201000 */
[----:B------:R-:W-:Y:S01]  /*6190*/  HMMA.16816.F32 R88, R12, R10, R88 ;  /* 0x0000000a0c58723c */ /* 0x000fe20000001858 */
[----:B------:R-:W2:Y:S01]  /*61a0*/  LDSM.16.M88.4 R8, [R121+0x5800] ;  /* 0x005800007908783b */ /* 0x000ea20000000200 */
[----:B------:R-:W-:Y:S01]  /*61b0*/  ISETP.GE.AND P3, PT, R6, R130, PT ;  /* 0x000000820600720c */ /* 0x000fe20003f66270 */
[----:B------:R-:W-:-:S04]  /*61c0*/  DEPBAR.LE SB0, 0x0 ;  /* 0x000080000000791a */ /* 0x000fc80000000000 */
[-C--:B------:R-:W-:Y:S01]  /*61d0*/  ISETP.GE.AND P5, PT, R6, R127.reuse, PT ;  /* 0x0000007f0600720c */ /* 0x080fe20003fa6270 */
[----:B------:R-:W-:Y:S01]  /*61e0*/  VIADD R6, R96, 0xffffffc1 ;  /* 0xffffffc160067836 */ /* 0x000fe20000000000 */
[----:B------:R-:W-:Y:S01]  /*61f0*/  HMMA.16816.F32 R32, R112, R106, R32 ;  /* 0x0000006a7020723c */ /* 0x000fe20000001820 */
[----:B------:R-:W-:Y:S01]  /*6200*/  FSEL R99, R92, -INF , !P3 ;  /* 0xff8000005c637808 */ /* 0x000fe20005800000 */
[C---:B------:R-:W-:Y:S01]  /*6210*/  FFMA.FTZ R16, R7.reuse, UR12, R16 ;  /* 0x0000000c07107c23 */ /* 0x040fe20008010010 */
[----:B------:R-:W-:Y:S01]  /*6220*/  FSEL R97, R94, -INF , !P5 ;  /* 0xff8000005e617808 */ /* 0x000fe20006800000 */
[----:B------:R-:W-:Y:S01]  /*6230*/  FFMA.FTZ R18, R7, UR12, R18 ;  /* 0x0000000c07127c23 */ /* 0x000fe20008010012 */
[----:B------:R-:W-:Y:S01]  /*6240*/  ISETP.GE.AND P3, PT, R6, R130, PT ;  /* 0x000000820600720c */ /* 0x000fe20003f66270 */
[----:B------:R-:W-:Y:S01]  /*6250*/  VIADD R7, R96, 0xffffffc8 ;  /* 0xffffffc860077836 */ /* 0x000fe20000000000 */
[----:B------:R-:W-:Y:S01]  /*6260*/  BAR.SYNC.DEFER_BLOCKING 0x0 ;  /* 0x0000000000007b1d */ /* 0x000fe20000010000 */
[----:B------:R-:W-:Y:S01]  /*6270*/  ISETP.GE.AND P5, PT, R6, R127, PT ;  /* 0x0000007f0600720c */ /* 0x000fe20003fa6270 */
[----:B-1----:R-:W-:Y:S01]  /*6280*/  HMMA.16816.F32 R84, R12, R100, R84 ;  /* 0x000000640c54723c */ /* 0x002fe20000001854 */
[----:B------:R-:W-:-:S02]  /*6290*/  I2FP.F32.U32 R6, R6 ;  /* 0x0000000600067245 */ /* 0x000fc40000201000 */
[----:B------:R-:W-:Y:S02]  /*62a0*/  FSEL R100, R16, -INF , !P6 ;  /* 0xff80000010647808 */ /* 0x000fe40007000000 */
[----:B------:R-:W-:Y:S01]  /*62b0*/  FSEL R98, R18, -INF , !P4 ;  /* 0xff80000012627808 */ /* 0x000fe20006000000 */
[C---:B------:R-:W-:Y:S01]  /*62c0*/  FFMA.FTZ R92, R6.reuse, UR12, R93 ;  /* 0x0000000c065c7c23 */ /* 0x040fe2000801005d */
[C---:B------:R-:W-:Y:S01]  /*62d0*/  ISETP.GE.AND P6, PT, R7.reuse, R130, PT ;  /* 0x000000820700720c */ /* 0x040fe20003fc6270 */
[----:B------:R-:W-:Y:S01]  /*62e0*/  FFMA.FTZ R95, R6, UR12, R95 ;  /* 0x0000000c065f7c23 */ /* 0x000fe2000801005f */
[----:B------:R-:W-:Y:S01]  /*62f0*/  ISETP.GE.AND P4, PT, R7, R127, PT ;  /* 0x0000007f0700720c */ /* 0x000fe20003f86270 */
[----:B------:R-:W-:Y:S01]  /*6300*/  VIADD R6, R96, 0xffffffc9 ;  /* 0xffffffc960067836 */ /* 0x000fe20000000000 */
[----:B------:R-:W-:Y:S01]  /*6310*/  I2FP.F32.U32 R7, R7 ;  /* 0x0000000700077245 */ /* 0x000fe20000201000 */
[----:B------:R-:W-:Y:S01]  /*6320*/  HMMA.16816.F32 R32, R12, R102, R32 ;  /* 0x000000660c20723c */ /* 0x000fe20000001820 */
[----:B------:R-:W-:-:S02]  /*6330*/  FSEL R92, R92, -INF , !P3 ;  /* 0xff8000005c5c7808 */ /* 0x000fc40005800000 */
[----:B------:R-:W-:Y:S01]  /*6340*/  FSEL R16, R95, -INF , !P5 ;  /* 0xff8000005f107808 */ /* 0x000fe20006800000 */
[C---:B------:R-:W-:Y:S01]  /*6350*/  FFMA.FTZ R88, R7.reuse, UR12, R88 ;  /* 0x0000000c07587c23 */ /* 0x040fe20008010058 */
[----:B------:R-:W-:Y:S01]  /*6360*/  FFMA.FTZ R90, R7, UR12, R90 ;  /* 0x0000000c075a7c23 */ /* 0x000fe2000801005a */
[----:B------:R-:W-:Y:S01]  /*6370*/  ISETP.GE.AND P3, PT, R6, R130, PT ;  /* 0x000000820600720c */ /* 0x000fe20003f66270 */
[----:B------:R-:W-:Y:S01]  /*6380*/  VIADD R7, R96, 0xffffffd0 ;  /* 0xffffffd060077836 */ /* 0x000fe20000000000 */
[-C--:B------:R-:W-:Y:S01]  /*6390*/  ISETP.GE.AND P5, PT, R6, R127.reuse, PT ;  /* 0x0000007f0600720c */ /* 0x080fe20003fa6270 */
[C---:B------:R-:W-:Y:S01]  /*63a0*/  HMMA.16816.F32 R20, R12.reuse, R4, R20 ;  /* 0x000000040c14723c */ /* 0x040fe20000001814 */
[----:B------:R-:W-:Y:S01]  /*63b0*/  I2FP.F32.U32 R6, R6 ;  /* 0x0000000600067245 */ /* 0x000fe20000201000 */
[----:B------:R-:W-:Y:S01]  /*63c0*/  VIADD R4, R96, 0xffffffe8 ;  /* 0xffffffe860047836 */ /* 0x000fe20000000000 */
        /* <DEDUP_REMOVED lines=8> */
[----:B------:R-:W-:Y:S01]  /*6450*/  I2FP.F32.U32 R7, R7 ;  /* 0x0000000700077245 */ /* 0x000fe20000201000 */
[----:B--2---:R-:W-:Y:S01]  /*6460*/  HMMA.16816.F32 R28, R12, R8, R28 ;  /* 0x000000080c1c723c */ /* 0x004fe2000000181c */
[----:B------:R-:W-:-:S02]  /*6470*/  FSEL R116, R89, -INF , !P3 ;  /* 0xff80000059747808 */ /* 0x000fc40005800000 */
[----:B------:R-:W-:Y:S01]  /*6480*/  FSEL R118, R91, -INF , !P5 ;  /* 0xff8000005b767808 */ /* 0x000fe20006800000 */
[C---:B------:R-:W-:Y:S01]  /*6490*/  FFMA.FTZ R84, R7.reuse, UR12, R84 ;  /* 0x0000000c07547c23 */ /* 0x040fe20008010054 */
[----:B------:R-:W-:Y:S01]  /*64a0*/  FFMA.FTZ R18, R7, UR12, R86 ;  /* 0x0000000c07127c23 */ /* 0x000fe20008010056 */
[----:B------:R-:W-:Y:S01]  /*64b0*/  ISETP.GE.AND P3, PT, R6, R130, PT ;  /* 0x000000820600720c */ /* 0x000fe20003f66270 */
[----:B------:R-:W-:Y:S01]  /*64c0*/  VIADD R7, R96, 0xffffffd8 ;  /* 0xffffffd860077836 */ /* 0x000fe20000000000 */
[-C--:B------:R-:W-:Y:S01]  /*64d0*/  ISETP.GE.AND P5, PT, R6, R127.reuse, PT ;  /* 0x0000007f0600720c */ /* 0x080fe20003fa6270 */
[----:B------:R-:W-:Y:S01]  /*64e0*/  HMMA.16816.F32 R24, R12, R10, R24 ;  /* 0x0000000a0c18723c */ /* 0x000fe20000001818 */
        /* <DEDUP_REMOVED lines=9> */
[----:B------:R-:W-:Y:S02]  /*6580*/  FSEL R134, R85, -INF , !P3 ;  /* 0xff80000055867808 */ /* 0x000fe40005800000 */
[----:B------:R-:W-:Y:S01]  /*6590*/  FSEL R8, R8, -INF , !P5 ;  /* 0xff80000008087808 */ /* 0x000fe20006800000 */
[C---:B------:R-:W-:Y:S01]  /*65a0*/  FFMA.FTZ R132, R7.reuse, UR12, R32 ;  /* 0x0000000c07847c23 */ /* 0x040fe20008010020 */
[----:B------:R-:W-:Y:S01]  /*65b0*/  FFMA.FTZ R34, R7, UR12, R34 ;  /* 0x0000000c07227c23 */ /* 0x000fe20008010022 */
[----:B------:R-:W-:Y:S01]  /*65c0*/  ISETP.GE.AND P3, PT, R6, R130, PT ;  /* 0x000000820600720c */ /* 0x000fe20003f66270 */
[----:B------:R-:W-:Y:S01]  /*65d0*/  VIADD R7, R96, 0xffffffe0 ;  /* 0xffffffe060077836 */ /* 0x000fe20000000000 */
[----:B------:R-:W-:Y:S02]  /*65e0*/  ISETP.GE.AND P5, PT, R6, R127, PT ;  /* 0x0000007f0600720c */ /* 0x000fe40003fa6270 */
[----:B------:R-:W-:Y:S02]  /*65f0*/  I2FP.F32.U32 R6, R6 ;  /* 0x0000000600067245 */ /* 0x000fe40000201000 */
        /* <DEDUP_REMOVED lines=11> */
[----:B------:R-:W-:Y:S01]  /*66b0*/  FFMA.FTZ R14, R7, UR12, R30 ;  /* 0x0000000c070e7c23 */ /* 0x000fe2000801001e */
[----:B------:R-:W-:-:S02]  /*66c0*/  ISETP.GE.AND P3, PT, R6, R130, PT ;  /* 0x000000820600720c */ /* 0x000fc40003f66270 */
[-C--:B------:R-:W-:Y:S02]  /*66d0*/  ISETP.GE.AND P5, PT, R6, R127.reuse, PT ;  /* 0x0000007f0600720c */ /* 0x080fe40003fa6270 */
        /* <DEDUP_REMOVED lines=11> */
[----:B------:R-:W-:Y:S01]  /*6790*/  FSEL R12, R12, -INF , !P5 ;  /* 0xff8000000c0c7808 */ /* 0x000fe20006800000 */
[C---:B------:R-:W-:Y:S01]  /*67a0*/  FFMA.FTZ R25, R4.reuse, UR12, R25 ;  /* 0x0000000c04197c23 */ /* 0x040fe20008010019 */
[----:B------:R-:W-:Y:S01]  /*67b0*/  FFMA.FTZ R27, R4, UR12, R27 ;  /* 0x0000000c041b7c23 */ /* 0x000fe2000801001b */
[C---:B------:R-:W-:Y:S01]  /*67c0*/  ISETP.GE.AND P3, PT, R5.reuse, R130, PT ;  /* 0x000000820500720c */ /* 0x040fe20003f66270 */
[----:B------:R-:W-:Y:S01]  /*67d0*/  VIADD R4, R96, 0xfffffff1 ;  /* 0xfffffff160047836 */ /* 0x000fe20000000000 */
[----:B------:R-:W-:Y:S01]  /*67e0*/  ISETP.GE.AND P5, PT, R5, R127, PT ;  /* 0x0000007f0500720c */ /* 0x000fe20003fa6270 */
[----:B------:R-:W-:Y:S01]  /*67f0*/  FFMA.FTZ R24, R7, UR12, R24 ;  /* 0x0000000c07187c23 */ /* 0x000fe20008010018 */
[----:B------:R-:W-:Y:S01]  /*6800*/  FSEL R114, R26, -INF , !P4 ;  /* 0xff8000001a727808 */ /* 0x000fe20006000000 */
[C---:B------:R-:W-:Y:S01]  /*6810*/  VIADD R5, R96.reuse, 0xfffffff0 ;  /* 0xfffffff060057836 */ /* 0x040fe20000000000 */
[----:B------:R-:W-:Y:S01]  /*6820*/  FSEL R26, R25, -INF , !P3 ;  /* 0xff800000191a7808 */ /* 0x000fe20005800000 */
[----:B------:R-:W-:Y:S01]  /*6830*/  VIADD R96, R96, 0xfffffff9 ;  /* 0xfffffff960607836 */ /* 0x000fe20000000000 */
[----:B------:R-:W-:-:S02]  /*6840*/  FSEL R104, R27, -INF , !P5 ;  /* 0xff8000001b687808 */ /* 0x000fc40006800000 */
[C---:B------:R-:W-:Y:S02]  /*6850*/  ISETP.GE.AND P3, PT, R4.reuse, R130, PT ;  /* 0x000000820400720c */ /* 0x040fe40003f66270 */
[-C--:B------:R-:W-:Y:S02]  /*6860*/  ISETP.GE.AND P5, PT, R4, R127.reuse, PT ;  /* 0x0000007f0400720c */ /* 0x080fe40003fa6270 */
[----:B------:R-:W-:Y:S02]  /*6870*/  I2FP.F32.U32 R4, R4 ;  /* 0x0000000400047245 */ /* 0x000fe40000201000 */
[----:B------:R-:W-:Y:S02]  /*6880*/  FSEL R30, R24, -INF , !P6 ;  /* 0xff800000181e7808 */ /* 0x000fe40007000000 */
[C---:B------:R-:W-:Y:S01]  /*6890*/  ISETP.GE.AND P6, PT, R5.reuse, R130, PT ;  /* 0x000000820500720c */ /* 0x040fe20003fc6270 */
[----:B------:R-:W-:Y:S01]  /*68a0*/  FFMA.FTZ R21, R4, UR12, R21 ;  /* 0x0000000c04157c23 */ /* 0x000fe20008010015 */
[----:B------:R-:W-:-:S02]  /*68b0*/  ISETP.GE.AND P4, PT, R5, R127, PT ;  /* 0x0000007f0500720c */ /* 0x000fc40003f86270 */
[----:B------:R-:W-:Y:S02]  /*68c0*/  I2FP.F32.U32 R5, R5 ;  /* 0x0000000500057245 */ /* 0x000fe40000201000 */
[----:B------:R-:W-:Y:S02]  /*68d0*/  FSEL R102, R21, -INF , !P3 ;  /* 0xff80000015667808 */ /* 0x000fe40005800000 */
[----:B------:R-:W-:Y:S01]  /*68e0*/  ISETP.GE.U32.AND P3, PT, R126, 0x3, PT ;  /* 0x000000037e00780c */ /* 0x000fe20003f66070 */
[C---:B------:R-:W-:Y:S01]  /*68f0*/  FFMA.FTZ R22, R5.reuse, UR12, R22 ;  /* 0x0000000c05167c23 */ /* 0x040fe20008010016 */
[----:B------:R-:W-:Y:S01]  /*6900*/  FFMA.FTZ R20, R5, UR12, R20 ;  /* 0x0000000c05147c23 */ /* 0x000fe20008010014 */
[----:B------:R-:W-:-:S03]  /*6910*/  I2FP.F32.U32 R6, R96 ;  /* 0x0000006000067245 */ /* 0x000fc60000201000 */
[----:B------:R-:W-:Y:S01]  /*6920*/  FSEL R84, R22, -INF , !P4 ;  /* 0xff80000016547808 */ /* 0x000fe20006000000 */
[----:B------:R-:W-:Y:S01]  /*6930*/  FFMA.FTZ R22, R4, UR12, R23 ;  /* 0x0000000c04167c23 */ /* 0x000fe20008010017 */
[----:B------:R-:W-:Y:S01]  /*6940*/  FSEL R24, R20, -INF , !P6 ;  /* 0xff80000014187808 */ /* 0x000fe20007000000 */
[C---:B------:R-:W-:Y:S01]  /*6950*/  FFMA.FTZ R17, R6.reuse, UR12, R17 ;  /* 0x0000000c06117c23 */ /* 0x040fe20008010011 */
[----:B------:R-:W-:Y:S01]  /*6960*/  FFMA.FTZ R19, R6, UR12, R19 ;  /* 0x0000000c06137c23 */ /* 0x000fe20008010013 */
[C---:B------:R-:W-:Y:S02]  /*6970*/  ISETP.GE.AND P6, PT, R96.reuse, R130, PT ;  /* 0x000000826000720c */ /* 0x040fe40003fc6270 */
[----:B------:R-:W-:Y:S02]  /*6980*/  ISETP.GE.AND P4, PT, R96, R127, PT ;  /* 0x0000007f6000720c */ /* 0x000fe40003f86270 */
[----:B------:R-:W-:Y:S02]  /*6990*/  FSEL R22, R22, -INF , !P5 ;  /* 0xff80000016167808 */ /* 0x000fe40006800000 */
[----:B------:R-:W-:-:S02]  /*69a0*/  FSEL R86, R17, -INF , !P6 ;  /* 0xff80000011567808 */ /* 0x000fc40007000000 */
        /* <DEDUP_REMOVED lines=44> */
.L_x_1199:
[----:B------:R2:W-:Y:S02]  /*6c70*/  STS.128 [R170+0x5800], RZ ;  /* 0x005800ffaa007388 */ /* 0x0005e40000000c00 */
.L_x_1200:
[----:B------:R-:W-:Y:S05]  /*6c80*/  BSYNC.RECONVERGENT B0 ;  /* 0x0000000000007941 */ /* 0x000fea0003800200 */
.L_x_1198:
[----:B------:R-:W0:Y:S02]  /*6c90*/  LDGDEPBAR ;  /* 0x00000000000079af */ /* 0x000e240000000000 */
.L_x_1197:
[----:B------:R-:W-:Y:S01]  /*6ca0*/  FMNMX3.FTZ R5, R2, R99, R92, !PT ;  /* 0x0000006302057276 */ /* 0x000fe2000781005c */
[----:B------:R-:W-:Y:S01]  /*6cb0*/  VIADD R9, R126, 0xfffffffe ;  /* 0xfffffffe7e097836 */ /* 0x000fe20000000000 */
        /* <DEDUP_REMOVED lines=19> */
[----:B------:R-:W5:Y:S01]  /*6df0*/  SHFL.BFLY PT, R4, R7, 0x2, 0x1f ;  /* 0x0c401f0007047f89 */ /* 0x000f6200000e0000 */
        /* <DEDUP_REMOVED lines=9> */
[----:B-----5:R-:W-:Y:S01]  /*6e90*/  FMNMX.FTZ R4, R7, R4, !PT ;  /* 0x0000000407047209 */ /* 0x020fe20007810000 */
[----:B------:R-:W4:Y:S01]  /*6ea0*/  SHFL.BFLY PT, R34, R5, 0x1, 0x1f ;  /* 0x0c201f0005227f89 */ /* 0x000f2200000e0000 */
[----:B------:R-:W-:Y:S01]  /*6eb0*/  LOP3.LUT R6, R174, UR22, R141, 0x96, !PT ;  /* 0x00000016ae067c12 */ /* 0x000fe2000f8e968d */
[----:B------:R-:W-:Y:S02]  /*6ec0*/  IMAD.WIDE.U32 R138, R138, -0x326172a9, RZ ;  /* 0xcd9e8d578a8a7825 */ /* 0x000fe400078e00ff */
[----:B------:R-:W5:Y:S02]  /*6ed0*/  SHFL.BFLY PT, R33, R4, 0x1, 0x1f ;  /* 0x0c201f0004217f89 */ /* 0x000f6400000e0000 */
        /* <DEDUP_REMOVED lines=8> */
[----:B----4-:R-:W-:-:S04]  /*6f60*/  FMNMX.FTZ R34, R5, R34, !PT ;  /* 0x0000002205227209 */ /* 0x010fc80007810000 */
[----:B------:R-:W-:Y:S01]  /*6f70*/  LOP3.LUT R147, R106, UR9, R7, 0x96, !PT ;  /* 0x000000096a937c12 */ /* 0x000fe2000f8e9607 */
[C---:B------:R-:W-:Y:S01]  /*6f80*/  FMUL.FTZ R5, R34.reuse, UR32 ;  /* 0x0000002022057c20 */ /* 0x040fe20008410000 */
[----:B------:R-:W-:Y:S02]  /*6f90*/  FSETP.NEU.FTZ.AND P1, PT, R34, -INF , PT ;  /* 0xff8000002200780b */ /* 0x000fe40003f3d000 */
[----:B-----5:R-:W-:Y:S02]  /*6fa0*/  FMNMX.FTZ R33, R4, R33, !PT ;  /* 0x0000002104217209 */ /* 0x020fe40007810000 */
[----:B------:R-:W-:Y:S02]  /*6fb0*/  FSEL R5, R5, RZ, P1 ;  /* 0x000000ff05057208 */ /* 0x000fe40000800000 */
[C---:B------:R-:W-:Y:S01]  /*6fc0*/  FSETP.NEU.FTZ.AND P0, PT, R33.reuse, -INF , PT ;  /* 0xff8000002100780b */ /* 0x040fe20003f1d000 */
[----:B------:R-:W-:Y:S01]  /*6fd0*/  FMUL.FTZ R101, R33, UR32 ;  /* 0x0000002021657c20 */ /* 0x000fe20008410000 */
[----:B------:R-:W-:Y:S01]  /*6fe0*/  PRMT R4, R6, 0x7770, RZ ;  /* 0x0000777006047816 */ /* 0x000fe200000000ff */
[--C-:B------:R-:W-:Y:S01]  /*6ff0*/  FFMA.FTZ R144, R99, UR32, -R5.reuse ;  /* 0x0000002063907c23 */ /* 0x100fe20008010805 */
[--C-:B------:R-:W-:Y:S01]  /*7000*/  FFMA.FTZ R135, R92, UR32, -R5.reuse ;  /* 0x000000205c877c23 */ /* 0x100fe20008010805 */
[--C-:B------:R-:W-:Y:S01]  /*7010*/  FFMA.FTZ R133, R133, UR32, -R5.reuse ;  /* 0x0000002085857c23 */ /* 0x100fe20008010805 */
[----:B------:R-:W-:Y:S01]  /*7020*/  FSEL R101, R101, RZ, P0 ;  /* 0x000000ff65657208 */ /* 0x000fe20000000000 */
        /* <DEDUP_REMOVED lines=14> */
[----:B------:R-:W-:Y:S01]  /*7110*/  FFMA.FTZ R99, R86, UR32, -R5 ;  /* 0x0000002056637c23 */ /* 0x000fe20008010805 */
[----:B------:R-:W-:Y:S01]  /*7120*/  LOP3.LUT R5, R147, 0xffff, RZ, 0xc0, !PT ;  /* 0x0000ffff93057812 */ /* 0x000fe200078ec0ff */
[--C-:B------:R-:W-:Y:S01]  /*7130*/  FFMA.FTZ R145, R97, UR32, -R101.reuse ;  /* 0x0000002061917c23 */ /* 0x100fe20008010865 */
[--C-:B------:R-:W-:Y:S01]  /*7140*/  FFMA.FTZ R131, R16, UR32, -R101.reuse ;  /* 0x0000002010837c23 */ /* 0x100fe20008010865 */
[----:B------:R-:W-:Y:S01]  /*7150*/  ISETP.LE.U32.AND P6, PT, R4, UR30, PT ;  /* 0x0000001e04007c0c */ /* 0x000fe2000bfc3070 */
[----:B------:R-:W-:Y:S01]  /*7160*/  FFMA.FTZ R137, R137, UR32, -R101 ;  /* 0x0000002089897c23 */ /* 0x000fe20008010865 */
[----:B------:R-:W-:Y:S01]  /*7170*/  SHF.R.U32.HI R5, RZ, 0x8, R5 ;  /* 0x00000008ff057819 */ /* 0x000fe20000011605 */
[--C-:B------:R-:W-:Y:S01]  /*7180*/  FFMA.FTZ R118, R118, UR32, -R101.reuse ;  /* 0x0000002076767c23 */ /* 0x100fe20008010865 */
[----:B------:R-:W-:Y:S01]  /*7190*/  PRMT R4, R147, 0x7632, R4 ;  /* 0x0000763293047816 */ /* 0x000fe20000000004 */
[----:B------:R-:W-:Y:S01]  /*71a0*/  MUFU.EX2 R145, R145 ;  /* 0x0000009100917308 */ /* 0x000fe20000000800 */
[--C-:B------:R-:W-:Y:S01]  /*71b0*/  FFMA.FTZ R127, R8, UR32, -R101.reuse ;  /* 0x00000020087f7c23 */ /* 0x100fe20008010865 */
[----:B------:R-:W-:Y:S01]  /*71c0*/  LOP3.LUT R8, R5, 0xffff, RZ, 0xc0, !PT ;  /* 0x0000ffff05087812 */ /* 0x000fe200078ec0ff */
[--C-:B------:R-:W-:Y:S01]  /*71d0*/  FFMA.FTZ R105, R10, UR32, -R101.reuse ;  /* 0x000000200a697c23 */ /* 0x100fe20008010865 */
[----:B------:R-:W-:Y:S01]  /*71e0*/  LOP3.LUT R4, R4, 0xff, RZ, 0xc0, !PT ;  /* 0x000000ff04047812 */ /* 0x000fe200078ec0ff */
[--C-:B------:R-:W-:Y:S01]  /*71f0*/  FFMA.FTZ R130, R18, UR32, -R101.reuse ;  /* 0x0000002012827c23 */ /* 0x100fe20008010865 */
[----:B------:R-:W-:Y:S01]  /*7200*/  FSEL R7, R34, RZ, P1 ;  /* 0x000000ff22077208 */ /* 0x000fe20000800000 */
[--C-:B------:R-:W-:Y:S01]  /*7210*/  FFMA.FTZ R112, R112, UR32, -R101.reuse ;  /* 0x0000002070707c23 */ /* 0x100fe20008010865 */
[----:B------:R-:W5:Y:S01]  /*7220*/  MUFU.EX2 R131, R131 ;  /* 0x0000008300837308 */ /* 0x000f620000000800 */
[----:B------:R-:W-:Y:S01]  /*7230*/  LOP3.LUT R148, R147, 0xff, RZ, 0xc0, !PT ;  /* 0x000000ff93947812 */ /* 0x000fe200078ec0ff */
[----:B------:R-:W-:Y:S01]  /*7240*/  FFMA.FTZ R114, R114, UR32, -R101 ;  /* 0x0000002072727c23 */ /* 0x000fe20008010865 */
[----:B------:R-:W-:Y:S01]  /*7250*/  ISETP.LE.U32.AND P1, PT, R8, UR30, PT ;  /* 0x0000001e08007c0c */ /* 0x000fe2000bf23070 */
[----:B------:R-:W-:Y:S01]  /*7260*/  FADD.FTZ R7, R2, -R7 ;  /* 0x8000000702077221 */ /* 0x000fe20000010000 */
[----:B----4-:R-:W-:Y:S01]  /*7270*/  F2FP.F16.F32.PACK_AB R96, R135, R144 ;  /* 0x000000908760723e */ /* 0x010fe200000000ff */
[----:B------:R-:W-:Y:S01]  /*7280*/  FFMA.FTZ R104, R104, UR32, -R101 ;  /* 0x0000002068687c23 */ /* 0x000fe20008010865 */
[----:B------:R-:W-:Y:S01]  /*7290*/  SHF.R.U32.HI R8, RZ, 0x10, R147 ;  /* 0x00000010ff087819 */ /* 0x000fe20000011693 */
[----:B------:R-:W-:Y:S01]  /*72a0*/  MUFU.EX2 R133, R133 ;  /* 0x0000008500857308 */ /* 0x000fe20000000800 */
[----:B------:R-:W-:Y:S01]  /*72b0*/  ISETP.LE.U32.AND P2, PT, R4, UR30, PT ;  /* 0x0000001e04007c0c */ /* 0x000fe2000bf43070 */
[----:B------:R-:W-:Y:S01]  /*72c0*/  FMUL.FTZ R146, R7, UR32 ;  /* 0x0000002007927c20 */ /* 0x000fe20008410000 */
[----:B------:R-:W-:Y:S01]  /*72d0*/  PRMT R4, R148, 0x5410, R5 ;  /* 0x0000541094047816 */ /* 0x000fe20000000005 */
[----:B------:R-:W-:Y:S01]  /*72e0*/  FFMA.FTZ R27, R14, UR32, -R101 ;  /* 0x000000200e1b7c23 */ /* 0x000fe20008010865 */
[----:B------:R-:W-:Y:S01]  /*72f0*/  PRMT R97, R96, 0x7632, R97 ;  /* 0x0000763260617816 */ /* 0x000fe20000000061 */
[----:B------:R-:W-:Y:S01]  /*7300*/  FFMA.FTZ R26, R12, UR32, -R101 ;  /* 0x000000200c1a7c23 */ /* 0x000fe20008010865 */
[----:B------:R-:W-:Y:S01]  /*7310*/  SHF.R.U32.HI R147, RZ, 0x18, R147 ;  /* 0x00000018ff937819 */ /* 0x000fe20000011693 */
[----:B------:R-:W4:Y:S01]  /*7320*/  MUFU.EX2 R116, R116 ;  /* 0x0000007400747308 */ /* 0x000f220000000800 */
[----:B------:R-:W-:Y:S01]  /*7330*/  LOP3.LUT R8, R8, 0xff, RZ, 0xc0, !PT ;  /* 0x000000ff08087812 */ /* 0x000fe200078ec0ff */
[----:B------:R-:W-:Y:S01]  /*7340*/  @!P1 HADD2 R92, -R97.H0_H0, -RZ.H0_H0 ;  /* 0xa00000ff615c9230 */ /* 0x000fe20000000900 */
[----:B------:R-:W-:Y:S01]  /*7350*/  HSET2.LE.AND R4, R4, R171, PT ;  /* 0x000000ab04047233 */ /* 0x000fe20003803000 */
[--C-:B------:R-:W-:Y:S01]  /*7360*/  FFMA.FTZ R84, R84, UR32, -R101.reuse ;  /* 0x0000002054547c23 */ /* 0x100fe20008010865 */
[----:B------:R-:W-:Y:S01]  /*7370*/  PRMT R143, R6, 0x7771, RZ ;  /* 0x00007771068f7816 */ /* 0x000fe200000000ff */
[--C-:B------:R-:W-:Y:S01]  /*7380*/  FFMA.FTZ R35, R22, UR32, -R101.reuse ;  /* 0x0000002016237c23 */ /* 0x100fe20008010865 */
[C---:B------:R-:W-:Y:S01]  /*7390*/  PRMT R142, R6.reuse, 0x7772, RZ ;  /* 0x00007772068e7816 */ /* 0x040fe200000000ff */
[----:B------:R-:W-:Y:S01]  /*73a0*/  MUFU.EX2 R137, R137 ;  /* 0x0000008900897308 */ /* 0x000fe20000000800 */
[----:B------:R-:W-:Y:S01]  /*73b0*/  PRMT R141, R6, 0x7773, RZ ;  /* 0x00007773068d7816 */ /* 0x000fe200000000ff */
[----:B------:R-:W-:Y:S01]  /*73c0*/  FFMA.FTZ R98, R98, UR32, -R101 ;  /* 0x0000002062627c23 */ /* 0x000fe20008010865 */
[----:B------:R-:W-:Y:S01]  /*73d0*/  PRMT R5, R96, 0x5410, R97 ;  /* 0x0000541060057816 */ /* 0x000fe20000000061 */
[----:B------:R-:W-:Y:S01]  /*73e0*/  FFMA.FTZ R101, R20, UR32, -R101 ;  /* 0x0000002014657c23 */ /* 0x000fe20008010865 */
[----:B------:R-:W-:-:S02]  /*73f0*/  PRMT R8, R8, 0x5410, R147 ;  /* 0x0000541008087816 */ /* 0x000fc40000000093 */
[----:B------:R-:W-:Y:S01]  /*7400*/  LOP3.LUT R6, R6, 0xff, RZ, 0xc0, !PT ;  /* 0x000000ff06067812 */ /* 0x000fe200078ec0ff */
[----:B------:R-:W2:Y:S01]  /*7410*/  MUFU.EX2 R118, R118 ;  /* 0x0000007600767308 */ /* 0x000ea20000000800 */
[----:B-----5:R-:W-:Y:S02]  /*7420*/  F2FP.F16.F32.PACK_AB R110, R131, R145 ;  /* 0x00000091836e723e */ /* 0x020fe400000000ff */
[----:B------:R-:W-:Y:S02]  /*7430*/  LOP3.LUT R4, R5, R4, RZ, 0xc0, !PT ;  /* 0x0000000405047212 */ /* 0x000fe400078ec0ff */
[----:B------:R-:W-:Y:S01]  /*7440*/  HSET2.LE.AND R5, R8, R171, PT ;  /* 0x000000ab08057233 */ /* 0x000fe20003803000 */
[----:B-1-3--:R-:W-:Y:S01]  /*7450*/  @!P2 HADD2 R88, -R110.H0_H0, -RZ.H0_H0 ;  /* 0xa00000ff6e58a230 */ /* 0x00afe20000000900 */
[----:B------:R-:W-:Y:S01]  /*7460*/  PRMT R6, R6, 0x5410, R143 ;  /* 0x0000541006067816 */ /* 0x000fe2000000008f */
[----:B------:R-:W1:Y:S01]  /*7470*/  MUFU.EX2 R146, R146 ;  /* 0x0000009200927308 */ /* 0x000e620000000800 */
[----:B------:R-:W-:-:S02]  /*7480*/  PRMT R8, R142, 0x5410, R141 ;  /* 0x000054108e087816 */ /* 0x000fc4000000008d */
[----:B------:R-:W-:Y:S02]  /*7490*/  PRMT R113, R110, 0x7632, R113 ;  /* 0x000076326e717816 */ /* 0x000fe40000000071 */
[----:B----4-:R-:W-:Y:S02]  /*74a0*/  F2FP.F16.F32.PACK_AB R111, R116, R133 ;  /* 0x00000085746f723e */ /* 0x010fe400000000ff */
[----:B------:R-:W-:Y:S01]  /*74b0*/  HSET2.LE.AND R9, R6, R171, PT ;  /* 0x000000ab06097233 */ /* 0x000fe20003803000 */
[----:B------:R-:W-:Y:S01]  /*74c0*/  MUFU.EX2 R130, R130 ;  /* 0x0000008200827308 */ /* 0x000fe20000000800 */
[----:B--2---:R-:W-:Y:S01]  /*74d0*/  F2FP.F16.F32.PACK_AB R106, R118, R137 ;  /* 0x00000089766a723e */ /* 0x004fe200000000ff */
[----:B------:R-:W-:Y:S01]  /*74e0*/  @!P6 HADD2 R31, -R111.H0_H0, -RZ.H0_H0 ;  /* 0xa00000ff6f1fe230 */ /* 0x000fe20000000900 */
[----:B------:R-:W-:Y:S02]  /*74f0*/  LOP3.LUT R8, R8, 0xff00ff, RZ, 0xc0, !PT ;  /* 0x00ff00ff08087812 */ /* 0x000fe400078ec0ff */
[----:B------:R-:W-:-:S02]  /*7500*/  PRMT R6, R110, 0x5410, R113 ;  /* 0x000054106e067816 */ /* 0x000fc40000000071 */
[----:B------:R-:W-:Y:S01]  /*7510*/  PRMT R117, R111, 0x7632, R117 ;  /* 0x000076326f757816 */ /* 0x000fe20000000075 */
[----:B------:R-:W-:Y:S01]  /*7520*/  MUFU.EX2 R132, R132 ;  /* 0x0000008400847308 */ /* 0x000fe20000000800 */
[----:B------:R-:W-:Y:S01]  /*7530*/  PRMT R107, R106, 0x7632, R107 ;  /* 0x000076326a6b7816 */ /* 0x000fe2000000006b */
[-C--:B-1----:R-:W-:Y:S01]  /*7540*/  FMUL.FTZ R52, R52, R146.reuse ;  /* 0x0000009234347220 */ /* 0x082fe20000410000 */
[----:B------:R-:W-:Y:S01]  /*7550*/  LOP3.LUT R5, R6, R5, RZ, 0xc0, !PT ;  /* 0x0000000506057212 */ /* 0x000fe200078ec0ff */
[-C--:B------:R-:W-:Y:S01]  /*7560*/  FMUL.FTZ R53, R53, R146.reuse ;  /* 0x0000009235357220 */ /* 0x080fe20000410000 */
[----:B------:R-:W-:Y:S01]  /*7570*/  HSET2.LE.AND R8, R8, R171, PT ;  /* 0x000000ab08087233 */ /* 0x000fe20003803000 */
[-C--:B------:R-:W-:Y:S01]  /*7580*/  FMUL.FTZ R56, R56, R146.reuse ;  /* 0x0000009238387220 */ /* 0x080fe20000410000 */
[----:B------:R-:W-:Y:S01]  /*7590*/  PRMT R6, R111, 0x5410, R117 ;  /* 0x000054106f067816 */ /* 0x000fe20000000075 */
[-C--:B------:R-:W-:Y:S01]  /*75a0*/  FMUL.FTZ R57, R57, R146.reuse ;  /* 0x0000009239397220 */ /* 0x080fe20000410000 */
[----:B------:R-:W-:Y:S01]  /*75b0*/  PRMT R7, R106, 0x5410, R107 ;  /* 0x000054106a077816 */ /* 0x000fe2000000006b */
[-C--:B------:R-:W-:Y:S01]  /*75c0*/  FMUL.FTZ R60, R60, R146.reuse ;  /* 0x000000923c3c7220 */ /* 0x080fe20000410000 */
[----:B------:R-:W-:Y:S01]  /*75d0*/  LOP3.LUT R6, R6, R9, RZ, 0xc0, !PT ;  /* 0x0000000906067212 */ /* 0x000fe200078ec0ff */
[----:B------:R-:W-:Y:S01]  /*75e0*/  FMUL.FTZ R61, R61, R146 ;  /* 0x000000923d3d7220 */ /* 0x000fe20000410000 */
[----:B------:R-:W-:Y:S01]  /*75f0*/  LOP3.LUT R7, R7, R8, RZ, 0xc0, !PT ;  /* 0x0000000807077212 */ /* 0x000fe200078ec0ff */
[-C--:B------:R-:W-:Y:S01]  /*7600*/  FMUL.FTZ R64, R64, R146.reuse ;  /* 0x0000009240407220 */ /* 0x080fe20000410000 */
[----:B------:R-:W1:Y:S01]  /*7610*/  LDSM.16.MT88.4 R8, [R122+0x6000] ;  /* 0x006000007a08783b */ /* 0x000e620000004200 */
[----:B------:R-:W-:Y:S01]  /*7620*/  FSEL R139, R33, RZ, P0 ;  /* 0x000000ff218b7208 */ /* 0x000fe20000000000 */
[-C--:B------:R-:W-:Y:S01]  /*7630*/  FMUL.FTZ R65, R65, R146.reuse ;  /* 0x0000009241417220 */ /* 0x080fe20000410000 */
[-C--:B------:R-:W-:Y:S01]  /*7640*/  FMUL.FTZ R68, R68, R146.reuse ;  /* 0x0000009244447220 */ /* 0x080fe20000410000 */
[-C--:B------:R-:W-:Y:S01]  /*7650*/  FMUL.FTZ R69, R69, R146.reuse ;  /* 0x0000009245457220 */ /* 0x080fe20000410000 */
[-C--:B------:R-:W-:Y:S01]  /*7660*/  FMUL.FTZ R72, R72, R146.reuse ;  /* 0x0000009248487220 */ /* 0x080fe20000410000 */
[----:B------:R-:W-:Y:S01]  /*7670*/  FADD.FTZ R139, R0, -R139 ;  /* 0x8000008b008b7221 */ /* 0x000fe20000010000 */
[-C--:B------:R-:W-:Y:S01]  /*7680*/  FMUL.FTZ R73, R73, R146.reuse ;  /* 0x0000009249497220 */ /* 0x080fe20000410000 */
[-C--:B------:R-:W-:Y:S01]  /*7690*/  FMUL.FTZ R76, R76, R146.reuse ;  /* 0x000000924c4c7220 */ /* 0x080fe20000410000 */
[-C--:B------:R-:W-:Y:S01]  /*76a0*/  FMUL.FTZ R77, R77, R146.reuse ;  /* 0x000000924d4d7220 */ /* 0x080fe20000410000 */
[----:B------:R-:W-:Y:S01]  /*76b0*/  FMUL.FTZ R139, R139, UR32 ;  /* 0x000000208b8b7c20 */ /* 0x000fe20008410000 */
[-C--:B------:R-:W-:Y:S01]  /*76c0*/  FMUL.FTZ R80, R80, R146.reuse ;  /* 0x0000009250507220 */ /* 0x080fe20000410000 */
[-C--:B------:R-:W-:Y:S01]  /*76d0*/  FMUL.FTZ R81, R81, R146.reuse ;  /* 0x0000009251517220 */ /* 0x080fe20000410000 */
[-C--:B------:R-:W-:Y:S01]  /*76e0*/  FMUL.FTZ R36, R36, R146.reuse ;  /* 0x0000009224247220 */ /* 0x080fe20000410000 */
[-C--:B------:R-:W-:Y:S01]  /*76f0*/  FMUL.FTZ R37, R37, R146.reuse ;  /* 0x0000009225257220 */ /* 0x080fe20000410000 */
[-C--:B------:R-:W-:Y:S01]  /*7700*/  FMUL.FTZ R40, R40, R146.reuse ;  /* 0x0000009228287220 */ /* 0x080fe20000410000 */
[----:B------:R-:W2:Y:S01]  /*7710*/  MUFU.EX2 R139, R139 ;  /* 0x0000008b008b7308 */ /* 0x000ea20000000800 */
[-C--:B------:R-:W-:Y:S01]  /*7720*/  FMUL.FTZ R41, R41, R146.reuse ;  /* 0x0000009229297220 */ /* 0x080fe20000410000 */
[----:B------:R-:W-:Y:S01]  /*7730*/  ISETP.LE.U32.AND P0, PT, R148, UR30, PT ;  /* 0x0000001e94007c0c */ /* 0x000fe2000bf03070 */
[-C--:B------:R-:W-:Y:S01]  /*7740*/  FMUL.FTZ R44, R44, R146.reuse ;  /* 0x000000922c2c7220 */ /* 0x080fe20000410000 */
[----:B------:R-:W-:Y:S01]  /*7750*/  ISETP.GT.U32.AND P4, PT, R142, UR30, PT ;  /* 0x0000001e8e007c0c */ /* 0x000fe2000bf84070 */
[-C--:B------:R-:W-:Y:S01]  /*7760*/  FMUL.FTZ R45, R45, R146.reuse ;  /* 0x000000922d2d7220 */ /* 0x080fe20000410000 */
[----:B------:R-:W-:Y:S01]  /*7770*/  ISETP.GT.U32.AND P5, PT, R143, UR30, PT ;  /* 0x0000001e8f007c0c */ /* 0x000fe2000bfa4070 */
[----:B------:R-:W-:Y:S01]  /*7780*/  IMAD.WIDE.U32 R142, R138, -0x2daee0ad, RZ ;  /* 0xd2511f538a8e7825 */ /* 0x000fe200078e00ff */
[----:B------:R-:W-:Y:S01]  /*7790*/  ISETP.GT.U32.AND P3, PT, R141, UR30, PT ;  /* 0x0000001e8d007c0c */ /* 0x000fe2000bf64070 */
[----:B------:R-:W-:Y:S02]  /*77a0*/  MUFU.EX2 R119, R119 ;  /* 0x0000007700777308 */ /* 0x000fe40000000800 */
[-C--:B------:R-:W-:Y:S01]  /*77b0*/  FMUL.FTZ R48, R48, R146.reuse ;  /* 0x0000009230307220 */ /* 0x080fe20000410000 */
[-C--:B------:R-:W-:Y:S01]  /*77c0*/  FMUL.FTZ R49, R49, R146.reuse ;  /* 0x0000009231317220 */ /* 0x080fe20000410000 */
[----:B------:R-:W-:Y:S01]  /*77d0*/  LOP3.LUT R140, R140, UR8, R143, 0x96, !PT ;  /* 0x000000088c8c7c12 */ /* 0x000fe2000f8e968f */
[----:B------:R-:W-:Y:S01]  /*77e0*/  FFMA.FTZ R144, R177, R146, R144 ;  /* 0x00000092b1907223 */ /* 0x000fe20000010090 */
[----:B------:R-:W-:Y:S01]  /*77f0*/  @!P1 PRMT R97, R92, 0x5410, RZ ;  /* 0x000054105c619816 */ /* 0x000fe200000000ff */
[----:B------:R-:W-:Y:S01]  /*7800*/  @!P0 HADD2 R94, -R96.H0_H0, -RZ.H0_H0 ;  /* 0xa00000ff605e8230 */ /* 0x000fe20000000900 */
[----:B------:R-:W-:Y:S01]  /*7810*/  PRMT R138, R140, 0x7632, R138 ;  /* 0x000076328c8a7816 */ /* 0x000fe2000000008a */
        /* <DEDUP_REMOVED lines=16> */
[----:B------:R-:W-:Y:S01]  /*7920*/  HMMA.16816.F32 R56, R4, R10, R56 ;  /* 0x0000000a0438723c */ /* 0x000fe20000001838 */
[----:B------:R-:W1:Y:S01]  /*7930*/  LDSM.16.MT88.4 R8, [R120+0x6000] ;  /* 0x006000007808783b */ /* 0x000e620000004200 */
[-C--:B------:R-:W-:Y:S01]  /*7940*/  FMUL.FTZ R83, R83, R139.reuse ;  /* 0x0000008b53537220 */ /* 0x080fe20000410000 */
[-C--:B------:R-:W-:Y:S01]  /*7950*/  FMUL.FTZ R38, R38, R139.reuse ;  /* 0x0000008b26267220 */ /* 0x080fe20000410000 */
[-C--:B------:R-:W-:Y:S01]  /*7960*/  FMUL.FTZ R39, R39, R139.reuse ;  /* 0x0000008b27277220 */ /* 0x080fe20000410000 */
[-C--:B------:R-:W-:Y:S01]  /*7970*/  FMUL.FTZ R42, R42, R139.reuse ;  /* 0x0000008b2a2a7220 */ /* 0x080fe20000410000 */
[-C--:B------:R-:W-:Y:S01]  /*7980*/  FMUL.FTZ R43, R43, R139.reuse ;  /* 0x0000008b2b2b7220 */ /* 0x080fe20000410000 */
[----:B------:R-:W-:Y:S01]  /*7990*/  @!P0 PRMT R96, R94, 0x5410, RZ ;  /* 0x000054105e608816 */ /* 0x000fe200000000ff */
[-C--:B------:R-:W-:Y:S01]  /*79a0*/  FMUL.FTZ R46, R46, R139.reuse ;  /* 0x0000008b2e2e7220 */ /* 0x080fe20000410000 */
[----:B------:R-:W-:Y:S01]  /*79b0*/  ISETP.LE.U32.AND P0, PT, R147, UR30, PT ;  /* 0x0000001e93007c0c */ /* 0x000fe2000bf03070 */
[----:B------:R-:W-:Y:S01]  /*79c0*/  FMUL.FTZ R47, R47, R139 ;  /* 0x0000008b2f2f7220 */ /* 0x000fe20000410000 */
[----:B------:R2:W-:Y:S01]  /*79d0*/  MUFU.EX2 R94, R136 ;  /* 0x00000088005e7308 */ /* 0x0005e20000000800 */
[----:B------:R-:W-:-:S02]  /*79e0*/  @P4 HADD2 R29, -R106.H0_H0, -RZ.H0_H0 ;  /* 0xa00000ff6a1d4230 */ /* 0x000fc40000000900 */
[-C--:B------:R-:W-:Y:S01]  /*79f0*/  FMUL.FTZ R50, R50, R139.reuse ;  /* 0x0000008b32327220 */ /* 0x080fe20000410000 */
[-C--:B------:R-:W-:Y:S01]  /*7a00*/  FMUL.FTZ R51, R51, R139.reuse ;  /* 0x0000008b33337220 */ /* 0x080fe20000410000 */
[----:B------:R-:W-:Y:S01]  /*7a10*/  FFMA.FTZ R186, R186, R139, R145 ;  /* 0x0000008bbaba7223 */ /* 0x000fe20000010091 */
[----:B------:R-:W-:Y:S01]  /*7a20*/  LOP3.LUT R138, R138, 0xff, RZ, 0xc0, !PT ;  /* 0x000000ff8a8a7812 */ /* 0x000fe200078ec0ff */
[----:B------:R-:W-:Y:S01]  /*7a30*/  @P3 HADD2 R28, -R107.H0_H0, -RZ.H0_H0 ;  /* 0xa00000ff6b1c3230 */ /* 0x000fe20000000900 */
[----:B------:R-:W-:Y:S01]  /*7a40*/  @P4 PRMT R106, R29, 0x5410, RZ ;  /* 0x000054101d6a4816 */ /* 0x000fe200000000ff */
[----:B------:R-:W-:Y:S01]  /*7a50*/  MUFU.EX2 R141, R134 ;  /* 0x00000086008d7308 */ /* 0x000fe20000000800 */
[----:B------:R-:W-:Y:S01]  /*7a60*/  FADD.FTZ R186, R131, R186 ;  /* 0x000000ba83ba7221 */ /* 0x000fe20000010000 */
[----:B------:R-:W-:Y:S01]  /*7a70*/  ISETP.LE.U32.AND P1, PT, R138, UR30, PT ;  /* 0x0000001e8a007c0c */ /* 0x000fe2000bf23070 */
[----:B------:R-:W-:Y:S01]  /*7a80*/  @!P0 HADD2 R87, -R113.H0_H0, -RZ.H0_H0 ;  /* 0xa00000ff71578230 */ /* 0x000fe20000000900 */
[----:B------:R-:W-:Y:S01]  /*7a90*/  @P3 PRMT R107, R28, 0x5410, RZ ;  /* 0x000054101c6b3816 */ /* 0x000fe200000000ff */
[----:B------:R-:W-:Y:S01]  /*7aa0*/  FADD.FTZ R131, R137, R186 ;  /* 0x000000ba89837221 */ /* 0x000fe20000010000 */
[----:B------:R-:W-:Y:S01]  /*7ab0*/  PRMT R92, R142, 0x7770, RZ ;  /* 0x000077708e5c7816 */ /* 0x000fe200000000ff */
[----:B------:R-:W-:Y:S01]  /*7ac0*/  @P5 HADD2 R30, -R117.H0_H0, -RZ.H0_H0 ;  /* 0xa00000ff751e5230 */ /* 0x000fe20000000900 */
[----:B------:R-:W-:Y:S01]  /*7ad0*/  @!P0 PRMT R113, R87, 0x5410, RZ ;  /* 0x0000541057718816 */ /* 0x000fe200000000ff */
[----:B------:R-:W-:Y:S01]  /*7ae0*/  FADD.FTZ R144, R135, R144 ;  /* 0x0000009087907221 */ /* 0x000fe20000010000 */
[----:B------:R-:W-:Y:S01]  /*7af0*/  MUFU.EX2 R87, R127 ;  /* 0x0000007f00577308 */ /* 0x000fe20000000800 */
[----:B------:R-:W-:Y:S01]  /*7b00*/  ISETP.LE.U32.AND P0, PT, R92, UR30, PT ;  /* 0x0000001e5c007c0c */ /* 0x000fe2000bf03070 */
[----:B------:R3:W-:Y:S01]  /*7b10*/  STG.E.U16 desc[UR24][R128.64+-0x80], R96 ;  /* 0xffff806080007986 */ /* 0x0007e2000c101518 */
[----:B------:R-:W-:Y:S01]  /*7b20*/  @P5 PRMT R117, R30, 0x5410, RZ ;  /* 0x000054101e755816 */ /* 0x000fe200000000ff */
[----:B------:R-:W-:Y:S01]  /*7b30*/  FADD.FTZ R133, R133, R144 ;  /* 0x0000009085857221 */ /* 0x000fe20000010000 */
[----:B--2---:R-:W-:Y:S01]  /*7b40*/  LOP3.LUT R136, R140, 0xffff, RZ, 0xc0, !PT ;  /* 0x0000ffff8c887812 */ /* 0x004fe200078ec0ff */
[----:B------:R2:W-:Y:S01]  /*7b50*/  STG.E.U16 desc[UR24][R128.64+-0x7e], R97 ;  /* 0xffff826180007986 */ /* 0x0005e2000c101518 */
[----:B------:R-:W-:Y:S01]  /*7b60*/  @!P2 PRMT R110, R88, 0x5410, RZ ;  /* 0x00005410586ea816 */ /* 0x000fe200000000ff */
[----:B------:R-:W-:Y:S01]  /*7b70*/  FADD.FTZ R133, R116, R133 ;  /* 0x0000008574857221 */ /* 0x000fe20000010000 */
[----:B------:R-:W-:Y:S01]  /*7b80*/  SHF.R.U32.HI R136, RZ, 0x8, R136 ;  /* 0x00000008ff887819 */ /* 0x000fe20000011688 */
[----:B------:R-:W-:Y:S01]  /*7b90*/  MUFU.EX2 R112, R112 ;  /* 0x0000007000707308 */ /* 0x000fe20000000800 */
[----:B------:R-:W-:Y:S01]  /*7ba0*/  @!P6 PRMT R111, R31, 0x5410, RZ ;  /* 0x000054101f6fe816 */ /* 0x000fe200000000ff */
[----:B-1----:R-:W-:Y:S01]  /*7bb0*/  HMMA.16816.F32 R60, R4, R8, R60 ;  /* 0x00000008043c723c */ /* 0x002fe2000000183c */
[----:B------:R-:W-:Y:S01]  /*7bc0*/  LOP3.LUT R88, R136, 0xffff, RZ, 0xc0, !PT ;  /* 0x0000ffff88587812 */ /* 0x000fe200078ec0ff */
[----:B------:R-:W-:-:S03]  /*7bd0*/  FADD.FTZ R131, R118, R131 ;  /* 0x0000008376837221 */ /* 0x000fc60000010000 */
[----:B------:R-:W-:Y:S01]  /*7be0*/  ISETP.LE.U32.AND P2, PT, R88, UR30, PT ;  /* 0x0000001e58007c0c */ /* 0x000fe2000bf43070 */
[----:B------:R-:W1:Y:S02]  /*7bf0*/  MUFU.EX2 R31, R105 ;  /* 0x00000069001f7308 */ /* 0x000e640000000800 */
[----:B------:R-:W-:Y:S01]  /*7c00*/  HMMA.16816.F32 R64, R4, R10, R64 ;  /* 0x0000000a0440723c */ /* 0x000fe20000001840 */
[----:B------:R-:W4:Y:S05]  /*7c10*/  LDSM.16.MT88.4 R8, [R122+0x7000] ;  /* 0x007000007a08783b */ /* 0x000f2a0000004200 */
[----:B------:R1:W-:Y:S01]  /*7c20*/  MUFU.EX2 R139, R108 ;  /* 0x0000006c008b7308 */ /* 0x0003e20000000800 */
[----:B---3--:R-:W-:-:S02]  /*7c30*/  IMAD.MOV.U32 R96, RZ, RZ, R128 ;  /* 0x000000ffff607224 */ /* 0x008fc400078e0080 */
[----:B--2---:R-:W-:-:S05]  /*7c40*/  IMAD.MOV.U32 R97, RZ, RZ, R129 ;  /* 0x000000ffff617224 */ /* 0x004fca00078e0081 */
[----:B------:R-:W-:Y:S01]  /*7c50*/  MUFU.EX2 R134, R109 ;  /* 0x0000006d00867308 */ /* 0x000fe20000000800 */
[----:B------:R-:W-:-:S07]  /*7c60*/  IMAD.WIDE R96, R176, 0x2, R96 ;  /* 0x00000002b0607825 */ /* 0x000fce00078e0260 */
[----:B------:R-:W-:Y:S01]  /*7c70*/  MUFU.EX2 R95, R95 ;  /* 0x0000005f005f7308 */ /* 0x000fe20000000800 */
[----:B-1----:R-:W-:Y:S01]  /*7c80*/  F2FP.F16.F32.PACK_AB R108, R31, R112 ;  /* 0x000000701f6c723e */ /* 0x002fe200000000ff */
[----:B------:R1:W-:Y:S03]  /*7c90*/  STG.E.U16 desc[UR24][R96.64+-0x80], R110 ;  /* 0xffff806e60007986 */ /* 0x0003e6000c101518 */
[----:B------:R-:W-:Y:S01]  /*7ca0*/  PRMT R105, R108, 0x7632, R105 ;  /* 0x000076326c697816 */ /* 0x000fe20000000069 */
[----:B------:R-:W-:Y:S02]  /*7cb0*/  STG.E.U16 desc[UR24][R96.64+-0x7e], R113 ;  /* 0xffff827160007986 */ /* 0x000fe4000c101518 */
[----:B------:R-:W-:Y:S02]  /*7cc0*/  MUFU.EX2 R114, R114 ;  /* 0x0000007200727308 */ /* 0x000fe40000000800 */
[----:B------:R-:W-:Y:S04]  /*7cd0*/  STG.E.U16 desc[UR24][R128.64+-0x6e], R117 ;  /* 0xffff927580007986 */ /* 0x000fe8000c101518 */
[----:B------:R-:W-:Y:S02]  /*7ce0*/  STG.E.U16 desc[UR24][R128.64+-0x70], R111 ;  /* 0xffff906f80007986 */ /* 0x000fe4000c101518 */
[----:B------:R-:W-:Y:S02]  /*7cf0*/  MUFU.EX2 R177, R99 ;  /* 0x0000006300b17308 */ /* 0x000fe40000000800 */
[----:B------:R-:W-:Y:S01]  /*7d00*/  STG.E.U16 desc[UR24][R96.64+-0x70], R106 ;  /* 0xffff906a60007986 */ /* 0x000fe2000c101518 */
[C---:B----4-:R-:W-:Y:S03]  /*7d10*/  HMMA.16816.F32 R68, R4.reuse, R8, R68 ;  /* 0x000000080444723c */ /* 0x050fe60000001844 */
[----:B------:R2:W-:Y:S02]  /*7d20*/  STG.E.U16 desc[UR24][R96.64+-0x6e], R107 ;  /* 0xffff926b60007986 */ /* 0x0005e4000c101518 */
[----:B------:R-:W-:Y:S03]  /*7d30*/  MUFU.EX2 R98, R98 ;  /* 0x0000006200627308 */ /* 0x000fe60000000800 */
[----:B------:R-:W-:Y:S01]  /*7d40*/  HMMA.16816.F32 R72, R4, R10, R72 ;  /* 0x0000000a0448723c */ /* 0x000fe20000001848 */
[----:B------:R-:W3:Y:S01]  /*7d50*/  LDSM.16.MT88.4 R8, [R120+0x7000] ;  /* 0x007000007808783b */ /* 0x000ee20000004200 */
[----:B-1----:R-:W-:-:S03]  /*7d60*/  SHF.R.U32.HI R110, RZ, 0x18, R140 ;  /* 0x00000018ff6e7819 */ /* 0x002fc6000001168c */
[----:B------:R-:W2:Y:S01]  /*7d70*/  MUFU.EX2 R101, R101 ;  /* 0x0000006500657308 */ /* 0x000ea20000000800 */
[----:B------:R-:W-:-:S07]  /*7d80*/  ISETP.LE.U32.AND P5, PT, R110, UR30, PT ;  /* 0x0000001e6e007c0c */ /* 0x000fce000bfa3070 */
[----:B------:R-:W-:Y:S08]  /*7d90*/  MUFU.EX2 R84, R84 ;  /* 0x0000005400547308 */ /* 0x000ff00000000800 */
[----:B------:R-:W-:Y:S01]  /*7da0*/  MUFU.EX2 R35, R35 ;  /* 0x0000002300237308 */ /* 0x000fe20000000800 */
[----:B--2---:R-:W-:Y:S01]  /*7db0*/  F2FP.F16.F32.PACK_AB R107, R101, R98 ;  /* 0x00000062656b723e */ /* 0x004fe200000000ff */
[C---:B---3--:R-:W-:Y:S08]  /*7dc0*/  HMMA.16816.F32 R76, R4.reuse, R8, R76 ;  /* 0x00000008044c723c */ /* 0x048ff0000000184c */
[C---:B------:R-:W-:Y:S01]  /*7dd0*/  HMMA.16816.F32 R80, R4.reuse, R10, R80 ;  /* 0x0000000a0450723c */ /* 0x040fe20000001850 */
[----:B------:R-:W1:Y:S07]  /*7de0*/  LDSM.16.MT88.4 R8, [R122+0x8000] ;  /* 0x008000007a08783b */ /* 0x000e6e0000004200 */
[C---:B-1----:R-:W-:Y:S08]  /*7df0*/  HMMA.16816.F32 R36, R4.reuse, R8, R36 ;  /* 0x000000080424723c */ /* 0x042ff00000001824 */
[C---:B------:R-:W-:Y:S01]  /*7e00*/  HMMA.16816.F32 R40, R4.reuse, R10, R40 ;  /* 0x0000000a0428723c */ /* 0x040fe20000001828 */
[----:B------:R-:W1:Y:S07]  /*7e10*/  LDSM.16.MT88.4 R8, [R120+0x8000] ;  /* 0x008000007808783b */ /* 0x000e6e0000004200 */
[----:B-1----:R-:W-:Y:S01]  /*7e20*/  HMMA.16816.F32 R44, R4, R8, R44 ;  /* 0x00000008042c723c */ /* 0x002fe2000000182c */
[----:B------:R-:W-:-:S02]  /*7e30*/  LOP3.LUT R9, R140, 0xff, RZ, 0xc0, !PT ;  /* 0x000000ff8c097812 */ /* 0x000fc400078ec0ff */
[----:B------:R-:W-:Y:S01]  /*7e40*/  F2FP.F16.F32.PACK_AB R8, R141, R94 ;  /* 0x0000005e8d08723e */ /* 0x000fe200000000ff */
[----:B------:R-:W-:Y:S01]  /*7e50*/  FADD.FTZ R94, R94, R133 ;  /* 0x000000855e5e7221 */ /* 0x000fe20000010000 */
[----:B------:R-:W-:Y:S02]  /*7e60*/  ISETP.LE.U32.AND P4, PT, R9, UR30, PT ;  /* 0x0000001e09007c0c */ /* 0x000fe4000bf83070 */
[----:B------:R-:W-:Y:S01]  /*7e70*/  SHF.R.U32.HI R140, RZ, 0x10, R140 ;  /* 0x00000010ff8c7819 */ /* 0x000fe2000001168c */
[----:B------:R-:W-:Y:S01]  /*7e80*/  HMMA.16816.F32 R48, R4, R10, R48 ;  /* 0x0000000a0430723c */ /* 0x000fe20000001830 */
[----:B------:R-:W-:Y:S01]  /*7e90*/  F2FP.F16.F32.PACK_AB R5, R87, R130 ;  /* 0x000000825705723e */ /* 0x000fe200000000ff */
[----:B------:R-:W-:Y:S01]  /*7ea0*/  IMAD.SHL.U32 R7, R3, 0x2, RZ ;  /* 0x0000000203077824 */ /* 0x000fe200078e00ff */
[----:B------:R-:W-:Y:S01]  /*7eb0*/  PRMT R6, R142, 0x7771, RZ ;  /* 0x000077718e067816 */ /* 0x000fe200000000ff */
[----:B------:R-:W-:Y:S01]  /*7ec0*/  FADD.FTZ R130, R130, R131 ;  /* 0x0000008382827221 */ /* 0x000fe20000010000 */
[----:B------:R-:W-:-:S02]  /*7ed0*/  PRMT R138, R5, 0x7610, R138 ;  /* 0x00007610058a7816 */ /* 0x000fc4000000008a */
[----:B------:R-:W-:Y:S01]  /*7ee0*/  PRMT R137, R5, 0x7632, R137 ;  /* 0x0000763205897816 */ /* 0x000fe20000000089 */
[----:B------:R-:W-:Y:S01]  /*7ef0*/  VIADD R5, R7, 0xffffffff ;  /* 0xffffffff07057836 */ /* 0x000fe20000000000 */
[----:B------:R-:W-:Y:S01]  /*7f00*/  ISETP.GT.U32.AND P3, PT, R6, UR30, PT ;  /* 0x0000001e06007c0c */ /* 0x000fe2000bf64070 */
[----:B------:R-:W-:Y:S01]  /*7f10*/  @!P4 HADD2 R93, -R8.H0_H0, -RZ.H0_H0 ;  /* 0xa00000ff085dc230 */ /* 0x000fe20000000900 */
[----:B------:R-:W-:Y:S01]  /*7f20*/  F2FP.F16.F32.PACK_AB R4, R119, R132 ;  /* 0x000000847704723e */ /* 0x000fe200000000ff */
[----:B------:R-:W-:Y:S01]  /*7f30*/  @!P1 HADD2 R91, -R138.H0_H0, -RZ.H0_H0 ;  /* 0xa00000ff8a5b9230 */ /* 0x000fe20000000900 */
[----:B------:R-:W-:Y:S01]  /*7f40*/  PRMT R11, R8, 0x7632, R11 ;  /* 0x00007632080b7816 */ /* 0x000fe2000000000b */
[----:B------:R-:W-:Y:S01]  /*7f50*/  FADD.FTZ R87, R87, R130 ;  /* 0x0000008257577221 */ /* 0x000fe20000010000 */
[----:B------:R-:W-:Y:S01]  /*7f60*/  LOP3.LUT R5, R5, UR27, R183, 0x96, !PT ;  /* 0x0000001b05057c12 */ /* 0x000fe2000f8e96b7 */
[----:B------:R-:W-:Y:S01]  /*7f70*/  @!P5 HADD2 R19, -R137.H0_H0, -RZ.H0_H0 ;  /* 0xa00000ff8913d230 */ /* 0x000fe20000000900 */
[----:B------:R-:W-:Y:S01]  /*7f80*/  PRMT R30, R4, 0x7610, R30 ;  /* 0x00007610041e7816 */ /* 0x000fe2000000001e */
[----:B------:R-:W-:Y:S01]  /*7f90*/  FADD.FTZ R112, R112, R87 ;  /* 0x0000005770707221 */ /* 0x000fe20000010000 */
[----:B------:R-:W-:Y:S01]  /*7fa0*/  PRMT R29, R4, 0x7632, R29 ;  /* 0x00007632041d7816 */ /* 0x000fe2000000001d */
[----:B------:R-:W-:Y:S01]  /*7fb0*/  @!P2 HADD2 R15, -R11.H0_H0, -RZ.H0_H0 ;  /* 0xa00000ff0b0fa230 */ /* 0x000fe20000000900 */
[----:B------:R-:W-:Y:S01]  /*7fc0*/  PRMT R4, R8, 0x5410, R11 ;  /* 0x0000541008047816 */ /* 0x000fe2000000000b */
[----:B------:R-:W-:Y:S01]  /*7fd0*/  @!P0 HADD2 R90, -R30.H0_H0, -RZ.H0_H0 ;  /* 0xa00000ff1e5a8230 */ /* 0x000fe20000000900 */
[----:B------:R-:W-:Y:S01]  /*7fe0*/  @!P4 PRMT R8, R93, 0x5410, RZ ;  /* 0x000054105d08c816 */ /* 0x000fe200000000ff */
[----:B------:R-:W-:-:S04]  /*7ff0*/  IMAD.WIDE.U32 R92, R5, -0x326172a9, RZ ;  /* 0xcd9e8d57055c7825 */ /* 0x000fc800078e00ff */
[----:B------:R-:W-:Y:S01]  /*8000*/  @P3 HADD2 R89, -R29.H0_H0, -RZ.H0_H0 ;  /* 0xa00000ff1d593230 */ /* 0x000fe20000000900 */
[----:B------:R-:W-:Y:S01]  /*8010*/  PRMT R7, R30, 0x5410, R29 ;  /* 0x000054101e077816 */ /* 0x000fe2000000001d */
[----:B------:R-:W-:Y:S01]  /*8020*/  FADD.FTZ R31, R31, R112 ;  /* 0x000000701f1f7221 */ /* 0x000fe20000010000 */
[----:B------:R-:W-:Y:S01]  /*8030*/  PRMT R5, R138, 0x5410, R137 ;  /* 0x000054108a057816 */ /* 0x000fe20000000089 */
[----:B------:R-:W-:Y:S01]  /*8040*/  STG.E.U16 desc[UR24][R128.64+-0x60], R8 ;  /* 0xffffa00880007986 */ /* 0x000fe2000c101518 */
[----:B------:R-:W-:Y:S02]  /*8050*/  LOP3.LUT R28, R184, UR29, R93, 0x96, !PT ;  /* 0x0000001db81c7c12 */ /* 0x000fe4000f8e965d */
[----:B------:R-:W-:Y:S02]  /*8060*/  @P3 PRMT R29, R89, 0x5410, RZ ;  /* 0x00005410591d3816 */ /* 0x000fe400000000ff */
[----:B------:R-:W-:Y:S01]  /*8070*/  LOP3.LUT R10, R92, UR28, R175, 0x96, !PT ;  /* 0x0000001c5c0a7c12 */ /* 0x000fe2000f8e96af */
[----:B------:R-:W-:Y:S01]  /*8080*/  IMAD.WIDE.U32 R88, R28, -0x2daee0ad, RZ ;  /* 0xd2511f531c587825 */ /* 0x000fe200078e00ff */
[----:B------:R-:W-:-:S02]  /*8090*/  @!P1 PRMT R138, R91, 0x5410, RZ ;  /* 0x000054105b8a9816 */ /* 0x000fc400000000ff */
[----:B------:R-:W-:Y:S01]  /*80a0*/  @!P0 PRMT R30, R90, 0x5410, RZ ;  /* 0x000054105a1e8816 */ /* 0x000fe200000000ff */
[----:B------:R-:W-:Y:S01]  /*80b0*/  IMAD.WIDE.U32 R90, R10, -0x2daee0ad, RZ ;  /* 0xd2511f530a5a7825 */ /* 0x000fe200078e00ff */
[----:B------:R-:W-:Y:S02]  /*80c0*/  LOP3.LUT R10, R180, UR23, R89, 0x96, !PT ;  /* 0x00000017b40a7c12 */ /* 0x000fe4000f8e9659 */
[----:B------:R-:W-:Y:S02]  /*80d0*/  @!P2 PRMT R11, R15, 0x5410, RZ ;  /* 0x000054100f0ba816 */ /* 0x000fe400000000ff */
[----:B------:R-:W-:Y:S01]  /*80e0*/  LOP3.LUT R28, R88, UR19, R91, 0x96, !PT ;  /* 0x00000013581c7c12 */ /* 0x000fe2000f8e965b */
[----:B------:R-:W-:Y:S01]  /*80f0*/  IMAD.WIDE.U32 R144, R10, -0x326172a9, RZ ;  /* 0xcd9e8d570a907825 */ /* 0x000fe200078e00ff */
[----:B------:R-:W-:Y:S01]  /*8100*/  PRMT R136, R9, 0x5410, R136 ;  /* 0x0000541009887816 */ /* 0x000fe20000000088 */
[----:B------:R1:W-:Y:S01]  /*8110*/  STG.E.U16 desc[UR24][R128.64+-0x5e], R11 ;  /* 0xffffa20b80007986 */ /* 0x0003e2000c101518 */
[----:B------:R-:W-:-:S02]  /*8120*/  @!P5 PRMT R137, R19, 0x5410, RZ ;  /* 0x000054101389d816 */ /* 0x000fc400000000ff */
[----:B------:R-:W-:Y:S01]  /*8130*/  LOP3.LUT R10, R174, UR22, R145, 0x96, !PT ;  /* 0x00000016ae0a7c12 */ /* 0x000fe2000f8e9691 */
[----:B------:R-:W-:Y:S01]  /*8140*/  STG.E.U16 desc[UR24][R96.64+-0x60], R138 ;  /* 0xffffa08a60007986 */ /* 0x000fe2000c101518 */
[----:B------:R-:W-:-:S03]  /*8150*/  HSET2.LE.AND R9, R136, R171, PT ;  /* 0x000000ab88097233 */ /* 0x000fc60003803000 */
[----:B------:R-:W-:Y:S01]  /*8160*/  IMAD.WIDE.U32 R88, R10, -0x2daee0ad, RZ ;  /* 0xd2511f530a587825 */ /* 0x000fe200078e00ff */
[----:B------:R-:W-:Y:S01]  /*8170*/  STG.E.U16 desc[UR24][R96.64+-0x5e], R137 ;  /* 0xffffa28960007986 */ /* 0x000fe2000c101518 */
[----:B------:R-:W-:-:S03]  /*8180*/  LOP3.LUT R4, R4, R9, RZ, 0xc0, !PT ;  /* 0x0000000904047212 */ /* 0x000fc600078ec0ff */
[----:B------:R-:W-:Y:S01]  /*8190*/  LOP3.LUT R10, R90, UR17, R89, 0x96, !PT ;  /* 0x000000115a0a7c12 */ /* 0x000fe2000f8e9659 */
[----:B------:R-:W-:Y:S01]  /*81a0*/  IMAD.WIDE.U32 R90, R28, -0x326172a9, RZ ;  /* 0xcd9e8d571c5a7825 */ /* 0x000fe200078e00ff */
[----:B------:R-:W-:Y:S01]  /*81b0*/  STG.E.U16 desc[UR24][R128.64+-0x50], R30 ;  /* 0xffffb01e80007986 */ /* 0x000fe2000c101518 */
[----:B------:R-:W2:Y:S02]  /*81c0*/  MUFU.EX2 R28, R115 ;  /* 0x00000073001c7308 */ /* 0x000ea40000000800 */
[----:B------:R-:W-:Y:S01]  /*81d0*/  IMAD.WIDE.U32 R92, R10, -0x326172a9, RZ ;  /* 0xcd9e8d570a5c7825 */ /* 0x000fe200078e00ff */
[----:B------:R-:W-:Y:S01]  /*81e0*/  LOP3.LUT R144, R144, UR18, R91, 0x96, !PT ;  /* 0x0000001290907c12 */ /* 0x000fe2000f8e965b */
[----:B------:R-:W-:Y:S03]  /*81f0*/  STG.E.U16 desc[UR24][R128.64+-0x4e], R29 ;  /* 0xffffb21d80007986 */ /* 0x000fe6000c101518 */
[----:B------:R-:W-:Y:S01]  /*8200*/  LOP3.LUT R118, R90, UR16, R93, 0x96, !PT ;  /* 0x000000105a767c12 */ /* 0x000fe2000f8e965d */
[----:B------:R-:W-:Y:S01]  /*8210*/  IMAD.WIDE.U32 R144, R144, -0x2daee0ad, RZ ;  /* 0xd2511f5390907825 */ /* 0x000fe200078e00ff */
[----:B------:R-:W-:Y:S01]  /*8220*/  F2FP.F16.F32.PACK_AB R90, R95, R134 ;  /* 0x000000865f5a723e */ /* 0x000fe200000000ff */
[----:B------:R-:W3:Y:S01]  /*8230*/  MUFU.EX2 R93, R104 ;  /* 0x00000068005d7308 */ /* 0x000ee20000000800 */
[----:B-1----:R-:W-:-:S02]  /*8240*/  LOP3.LUT R11, R140, 0xff, RZ, 0xc0, !PT ;  /* 0x000000ff8c0b7812 */ /* 0x002fc400078ec0ff */
[----:B------:R-:W-:Y:S02]  /*8250*/  LOP3.LUT R88, R88, UR13, R145, 0x96, !PT ;  /* 0x0000000d58587c12 */ /* 0x000fe4000f8e9691 */
[----:B------:R-:W-:-:S03]  /*8260*/  PRMT R110, R11, 0x5410, R110 ;  /* 0x000054100b6e7816 */ /* 0x000fc6000000006e */
[----:B------:R-:W-:Y:S02]  /*8270*/  IMAD.WIDE.U32 R88, R88, -0x326172a9, RZ ;  /* 0xcd9e8d5758587825 */ /* 0x000fe400078e00ff */
[----:B------:R-:W-:-:S03]  /*8280*/  HSET2.LE.AND R110, R110, R171, PT ;  /* 0x000000ab6e6e7233 */ /* 0x000fc60003803000 */
[----:B------:R-:W-:Y:S01]  /*8290*/  LOP3.LUT R127, R92, UR9, R89, 0x96, !PT ;  /* 0x000000095c7f7c12 */ /* 0x000fe2000f8e9659 */
[----:B------:R-:W-:Y:S01]  /*82a0*/  FADD.FTZ R89, R141, R94 ;  /* 0x0000005e8d597221 */ /* 0x000fe20000010000 */
[----:B------:R-:W-:Y:S02]  /*82b0*/  PRMT R141, R142, 0x7772, RZ ;  /* 0x000077728e8d7816 */ /* 0x000fe400000000ff */
[----:B------:R-:W-:Y:S01]  /*82c0*/  LOP3.LUT R116, R127, 0xffff, RZ, 0xc0, !PT ;  /* 0x0000ffff7f747812 */ /* 0x000fe200078ec0ff */
[----:B------:R-:W-:Y:S01]  /*82d0*/  FADD.FTZ R132, R132, R89 ;  /* 0x0000005984847221 */ /* 0x000fe20000010000 */
[----:B------:R-:W-:Y:S02]  /*82e0*/  ISETP.GT.U32.AND P0, PT, R141, UR30, PT ;  /* 0x0000001e8d007c0c */ /* 0x000fe4000bf04070 */
[----:B------:R-:W-:Y:S01]  /*82f0*/  SHF.R.U32.HI R116, RZ, 0x8, R116 ;  /* 0x00000008ff747819 */ /* 0x000fe20000011674 */
[----:B------:R-:W-:Y:S01]  /*8300*/  FADD.FTZ R109, R119, R132 ;  /* 0x00000084776d7221 */ /* 0x000fe20000010000 */
[----:B--2---:R-:W-:Y:S01]  /*8310*/  F2FP.F16.F32.PACK_AB R92, R139, R28 ;  /* 0x0000001c8b5c723e */ /* 0x004fe200000000ff */
[----:B------:R-:W-:Y:S01]  /*8320*/  IMAD.WIDE.U32 R118, R118, -0x2daee0ad, RZ ;  /* 0xd2511f5376767825 */ /* 0x000fe200078e00ff */
[----:B------:R-:W-:-:S02]  /*8330*/  LOP3.LUT R10, R116, 0xffff, RZ, 0xc0, !PT ;  /* 0x0000ffff740a7812 */ /* 0x000fc400078ec0ff */
[----:B------:R-:W-:Y:S02]  /*8340*/  PRMT R89, R90, 0x7632, R89 ;  /* 0x000076325a597816 */ /* 0x000fe40000000059 */
[----:B------:R-:W-:Y:S01]  /*8350*/  ISETP.LE.U32.AND P1, PT, R10, UR30, PT ;  /* 0x0000001e0a007c0c */ /* 0x000fe2000bf23070 */
[----:B------:R-:W-:Y:S01]  /*8360*/  IMAD.MOV.U32 R10, RZ, RZ, R88 ;  /* 0x000000ffff0a7224 */ /* 0x000fe200078e0058 */
[----:B------:R-:W-:Y:S01]  /*8370*/  PRMT R132, R88, 0x7771, RZ ;  /* 0x0000777158847816 */ /* 0x000fe200000000ff */
[----:B------:R-:W-:Y:S01]  /*8380*/  @P0 HADD2 R86, -R108.H0_H0, -RZ.H0_H0 ;  /* 0xa00000ff6c560230 */ /* 0x000fe20000000900 */
[----:B------:R-:W-:Y:S02]  /*8390*/  PRMT R91, R92, 0x7632, R91 ;  /* 0x000076325c5b7816 */ /* 0x000fe4000000005b */
[----:B------:R-:W-:Y:S02]  /*83a0*/  LOP3.LUT R115, R10, 0xff, RZ, 0xc0, !PT ;  /* 0x000000ff0a737812 */ /* 0x000fe400078ec0ff */
[----:B------:R-:W-:-:S02]  /*83b0*/  PRMT R10, R108, 0x5410, R105 ;  /* 0x000054106c0a7816 */ /* 0x000fc40000000069 */
[----:B------:R-:W-:Y:S02]  /*83c0*/  @P0 PRMT R108, R86, 0x5410, RZ ;  /* 0x00005410566c0816 */ /* 0x000fe400000000ff */
[----:B------:R-:W-:Y:S01]  /*83d0*/  ISETP.LE.U32.AND P0, PT, R115, UR30, PT ;  /* 0x0000001e73007c0c */ /* 0x000fe2000bf03070 */
[----:B------:R-:W-:Y:S01]  /*83e0*/  @!P1 HADD2 R17, -R91.H0_H0, -RZ.H0_H0 ;  /* 0xa00000ff5b119230 */ /* 0x000fe20000000900 */
[----:B------:R-:W-:Y:S01]  /*83f0*/  PRMT R117, R90, 0x5410, R89 ;  /* 0x000054105a757816 */ /* 0x000fe20000000059 */
[----:B------:R1:W2:Y:S01]  /*8400*/  MUFU.EX2 R86, R100 ;  /* 0x0000006400567308 */ /* 0x0002a20000000800 */
[----:B------:R-:W-:Y:S01]  /*8410*/  PRMT R135, R88, 0x7772, RZ ;  /* 0x0000777258877816 */ /* 0x000fe200000000ff */
[----:B------:R-:W-:Y:S01]  /*8420*/  STG.E.U16 desc[UR24][R96.64+-0x50], R108 ;  /* 0xffffb06c60007986 */ /* 0x000fe2000c101518 */
[----:B------:R-:W-:Y:S02]  /*8430*/  LOP3.LUT R133, R127, 0xff, RZ, 0xc0, !PT ;  /* 0x000000ff7f857812 */ /* 0x000fe400078ec0ff */
[----:B------:R-:W-:-:S02]  /*8440*/  PRMT R130, R92, 0x5410, R91 ;  /* 0x000054105c827816 */ /* 0x000fc4000000005b */
[----:B------:R-:W-:Y:S02]  /*8450*/  @!P1 PRMT R91, R17, 0x5410, RZ ;  /* 0x00005410115b9816 */ /* 0x000fe400000000ff */
[----:B------:R-:W-:Y:S01]  /*8460*/  ISETP.GT.U32.AND P1, PT, R135, UR30, PT ;  /* 0x0000001e87007c0c */ /* 0x000fe2000bf24070 */
[----:B------:R-:W-:Y:S01]  /*8470*/  @!P0 HADD2 R16, -R90.H0_H0, -RZ.H0_H0 ;  /* 0xa00000ff5a108230 */ /* 0x000fe20000000900 */
[----:B------:R-:W-:Y:S02]  /*8480*/  ISETP.LE.U32.AND P3, PT, R133, UR30, PT ;  /* 0x0000001e85007c0c */ /* 0x000fe4000bf63070 */
[----:B------:R-:W-:Y:S02]  /*8490*/  PRMT R112, R88, 0x7773, RZ ;  /* 0x0000777358707816 */ /* 0x000fe400000000ff */
[----:B------:R-:W-:Y:S02]  /*84a0*/  @!P0 PRMT R90, R16, 0x5410, RZ ;  /* 0x00005410105a8816 */ /* 0x000fe400000000ff */
[----:B------:R-:W-:Y:S01]  /*84b0*/  ISETP.GT.U32.AND P0, PT, R132, UR30, PT ;  /* 0x0000001e84007c0c */ /* 0x000fe2000bf04070 */
[----:B-1----:R-:W-:Y:S01]  /*84c0*/  IMAD.MOV.U32 R100, RZ, RZ, R118 ;  /* 0x000000ffff647224 */ /* 0x002fe200078e0076 */
[----:B---3--:R-:W-:-:S02]  /*84d0*/  F2FP.F16.F32.PACK_AB R88, R93, R114 ;  /* 0x000000725d58723e */ /* 0x008fc400000000ff */
[----:B------:R-:W-:Y:S02]  /*84e0*/  LOP3.LUT R106, R144, UR8, R119, 0x96, !PT ;  /* 0x00000008906a7c12 */ /* 0x000fe4000f8e9677 */
[----:B------:R-:W-:Y:S01]  /*84f0*/  PRMT R87, R88, 0x7632, R87 ;  /* 0x0000763258577816 */ /* 0x000fe20000000057 */
[----:B------:R-:W-:Y:S01]  /*8500*/  @P1 HADD2 R13, -R88.H0_H0, -RZ.H0_H0 ;  /* 0xa00000ff580d1230 */ /* 0x000fe20000000900 */
[----:B------:R-:W-:Y:S01]  /*8510*/  PRMT R94, R142, 0x7773, RZ ;  /* 0x000077738e5e7816 */ /* 0x000fe200000000ff */
[----:B------:R-:W-:Y:S01]  /*8520*/  @!P3 HADD2 R18, -R92.H0_H0, -RZ.H0_H0 ;  /* 0xa00000ff5c12b230 */ /* 0x000fe20000000900 */
[----:B------:R-:W-:Y:S02]  /*8530*/  PRMT R131, R88, 0x5410, R87 ;  /* 0x0000541058837816 */ /* 0x000fe40000000057 */
[----:B------:R-:W-:Y:S01]  /*8540*/  @P1 PRMT R88, R13, 0x5410, RZ ;  /* 0x000054100d581816 */ /* 0x000fe200000000ff */
[----:B------:R-:W-:Y:S01]  /*8550*/  @P0 HADD2 R14, -R89.H0_H0, -RZ.H0_H0 ;  /* 0xa00000ff590e0230 */ /* 0x000fe20000000900 */
[----:B------:R-:W-:-:S02]  /*8560*/  LOP3.LUT R8, R106, 0xff, RZ, 0xc0, !PT ;  /* 0x000000ff6a087812 */ /* 0x000fc400078ec0ff */
[----:B------:R-:W-:Y:S02]  /*8570*/  @!P3 PRMT R92, R18, 0x5410, RZ ;  /* 0x00005410125cb816 */ /* 0x000fe400000000ff */
[----:B------:R-:W-:Y:S01]  /*8580*/  @P0 PRMT R89, R14, 0x5410, RZ ;  /* 0x000054100e590816 */ /* 0x000fe200000000ff */
[----:B------:R-:W1:Y:S01]  /*8590*/  LDSM.16.MT88.4 R16, [R122+0x6400] ;  /* 0x006400007a10783b */ /* 0x000e620000004200 */
[----:B------:R-:W-:Y:S02]  /*85a0*/  ISETP.GT.U32.AND P0, PT, R112, UR30, PT ;  /* 0x0000001e70007c0c */ /* 0x000fe4000bf04070 */
[----:B------:R-:W-:Y:S02]  /*85b0*/  LOP3.LUT R13, R142, 0xff, RZ, 0xc0, !PT ;  /* 0x000000ff8e0d7812 */ /* 0x000fe400078ec0ff */
[----:B------:R-:W-:Y:S02]  /*85c0*/  PRMT R141, R141, 0x5410, R94 ;  /* 0x000054108d8d7816 */ /* 0x000fe4000000005e */
[----:B------:R-:W-:-:S02]  /*85d0*/  LOP3.LUT R11, R106, 0xffff, RZ, 0xc0, !PT ;  /* 0x0000ffff6a0b7812 */ /* 0x000fc400078ec0ff */
[----:B------:R-:W-:Y:S02]  /*85e0*/  ISETP.LE.U32.AND P1, PT, R8, UR30, PT ;  /* 0x0000001e08007c0c */ /* 0x000fe4000bf23070 */
[----:B------:R-:W-:Y:S02]  /*85f0*/  PRMT R6, R13, 0x5410, R6 ;  /* 0x000054100d067816 */ /* 0x000fe40000000006 */
[----:B------:R-:W-:Y:S01]  /*8600*/  LOP3.LUT R8, R141, 0xff00ff, RZ, 0xc0, !PT ;  /* 0x00ff00ff8d087812 */ /* 0x000fe200078ec0ff */
[----:B------:R-:W-:Y:S01]  /*8610*/  @P0 HADD2 R12, -R87.H0_H0, -RZ.H0_H0 ;  /* 0xa00000ff570c0230 */ /* 0x000fe20000000900 */
[----:B------:R-:W-:Y:S02]  /*8620*/  ISETP.GT.U32.AND P4, PT, R94, UR30, PT ;  /* 0x0000001e5e007c0c */ /* 0x000fe4000bf84070 */
[----:B------:R-:W-:Y:S01]  /*8630*/  SHF.R.U32.HI R11, RZ, 0x8, R11 ;  /* 0x00000008ff0b7819 */ /* 0x000fe2000001160b */
[----:B------:R2:W-:Y:S01]  /*8640*/  MUFU.EX2 R94, R103 ;  /* 0x00000067005e7308 */ /* 0x0005e20000000800 */
[----:B------:R-:W-:-:S02]  /*8650*/  @P0 PRMT R87, R12, 0x5410, RZ ;  /* 0x000054100c570816 */ /* 0x000fc400000000ff */
[--C-:B------:R-:W-:Y:S01]  /*8660*/  HSET2.LE.AND R6, R6, R171.reuse, PT ;  /* 0x000000ab06067233 */ /* 0x100fe20003803000 */
[----:B------:R-:W3:Y:S01]  /*8670*/  LDSM.16.MT88.4 R12, [R120+0x6400] ;  /* 0x00640000780c783b */ /* 0x000ee20000004200 */
[----:B------:R-:W-:Y:S02]  /*8680*/  HSET2.LE.AND R9, R8, R171, PT ;  /* 0x000000ab08097233 */ /* 0x000fe40003803000 */
[----:B------:R-:W-:Y:S02]  /*8690*/  LOP3.LUT R8, R11, 0xffff, RZ, 0xc0, !PT ;  /* 0x0000ffff0b087812 */ /* 0x000fe400078ec0ff */
[----:B------:R-:W-:Y:S01]  /*86a0*/  LOP3.LUT R6, R7, R6, RZ, 0xc0, !PT ;  /* 0x0000000607067212 */ /* 0x000fe200078ec0ff */
[----:B------:R-:W-:Y:S01]  /*86b0*/  @P4 HADD2 R85, -R105.H0_H0, -RZ.H0_H0 ;  /* 0xa00000ff69554230 */ /* 0x000fe20000000900 */
[----:B------:R-:W-:Y:S02]  /*86c0*/  LOP3.LUT R7, R10, R9, RZ, 0xc0, !PT ;  /* 0x000000090a077212 */ /* 0x000fe400078ec0ff */
[----:B------:R-:W-:-:S02]  /*86d0*/  ISETP.LE.U32.AND P2, PT, R8, UR30, PT ;  /* 0x0000001e08007c0c */ /* 0x000fc4000bf43070 */
[----:B------:R-:W4:Y:S01]  /*86e0*/  LDSM.16.MT88.4 R8, [R122+0x7400] ;  /* 0x007400007a08783b */ /* 0x000f220000004200 */
[----:B------:R-:W-:Y:S02]  /*86f0*/  @P4 PRMT R105, R85, 0x5410, RZ ;  /* 0x0000541055694816 */ /* 0x000fe400000000ff */
[----:B------:R5:W5:Y:S01]  /*8700*/  MUFU.EX2 R85, R102 ;  /* 0x0000006600557308 */ /* 0x000b620000000800 */
[----:B------:R-:W-:Y:S02]  /*8710*/  LOP3.LUT R5, R5, R110, RZ, 0xc0, !PT ;  /* 0x0000006e05057212 */ /* 0x000fe400078ec0ff */
[----:B--2---:R-:W-:Y:S01]  /*8720*/  F2FP.F16.F32.PACK_AB R103, R177, R86 ;  /* 0x00000056b167723e */ /* 0x004fe200000000ff */
[----:B------:R-:W-:Y:S01]  /*8730*/  STG.E.U16 desc[UR24][R96.64+-0x4e], R105 ;  /* 0xffffb26960007986 */ /* 0x000fe2000c101518 */
[----:B------:R-:W-:Y:S02]  /*8740*/  PRMT R104, R107, 0x7632, R104 ;  /* 0x000076326b687816 */ /* 0x000fe40000000068 */
[----:B------:R-:W-:Y:S01]  /*8750*/  PRMT R135, R135, 0x5410, R112 ;  /* 0x0000541087877816 */ /* 0x000fe20000000070 */
[----:B-1----:R-:W-:Y:S01]  /*8760*/  HMMA.16816.F32 R52, R4, R16, R52 ;  /* 0x000000100434723c */ /* 0x002fe20000001834 */
[----:B------:R-:W-:Y:S01]  /*8770*/  LOP3.LUT R16, R100, 0xff, RZ, 0xc0, !PT ;  /* 0x000000ff64107812 */ /* 0x000fe200078ec0ff */
[----:B------:R-:W-:Y:S01]  /*8780*/  STG.E.U16 desc[UR24][R128.64+-0x40], R92 ;  /* 0xffffc05c80007986 */ /* 0x000fe2000c101518 */
[----:B------:R-:W-:-:S02]  /*8790*/  PRMT R113, R107, 0x5410, R104 ;  /* 0x000054106b717816 */ /* 0x000fc40000000068 */
[----:B------:R-:W-:Y:S01]  /*87a0*/  ISETP.LE.U32.AND P0, PT, R16, UR30, PT ;  /* 0x0000001e10007c0c */ /* 0x000fe2000bf03070 */
[----:B------:R-:W-:Y:S01]  /*87b0*/  STG.E.U16 desc[UR24][R128.64+-0x3e], R91 ;  /* 0xffffc25b80007986 */ /* 0x000fe2000c101518 */
[----:B------:R-:W-:Y:S01]  /*87c0*/  PRMT R132, R115, 0x5410, R132 ;  /* 0x0000541073847816 */ /* 0x000fe20000000084 */
[C---:B------:R-:W-:Y:S01]  /*87d0*/  HMMA.16816.F32 R56, R4.reuse, R18, R56 ;  /* 0x000000120438723c */ /* 0x040fe20000001838 */
[----:B-----5:R-:W-:Y:S01]  /*87e0*/  FADD.FTZ R102, R28, R109 ;  /* 0x0000006d1c667221 */ /* 0x020fe20000010000 */
[----:B------:R-:W-:Y:S01]  /*87f0*/  F2FP.F16.F32.PACK_AB R28, R85, R94 ;  /* 0x0000005e551c723e */ /* 0x000fe200000000ff */
[----:B------:R-:W1:Y:S01]  /*8800*/  LDSM.16.MT88.4 R16, [R120+0x7400] ;  /* 0x007400007810783b */ /* 0x000e620000004200 */
[----:B------:R-:W-:Y:S01]  /*8810*/  LOP3.LUT R108, R106, 0xffff, RZ, 0xc0, !PT ;  /* 0x0000ffff6a6c7812 */ /* 0x000fe200078ec0ff */
[----:B------:R-:W-:Y:S01]  /*8820*/  FADD.FTZ R139, R139, R102 ;  /* 0x000000668b8b7221 */ /* 0x000fe20000010000 */
[C---:B------:R-:W-:Y:S02]  /*8830*/  PRMT R99, R28.reuse, 0x7610, R99 ;  /* 0x000076101c637816 */ /* 0x040fe40000000063 */
[----:B------:R-:W-:Y:S01]  /*8840*/  PRMT R100, R28, 0x7632, R100 ;  /* 0x000076321c647816 */ /* 0x000fe20000000064 */
[C---:B---3--:R-:W-:Y:S02]  /*8850*/  HMMA.16816.F32 R60, R4.reuse, R12, R60 ;  /* 0x0000000c043c723c */ /* 0x048fe4000000183c */
[----:B------:R-:W-:Y:S01]  /*8860*/  @!P1 HADD2 R25, -R99.H0_H0, -RZ.H0_H0 ;  /* 0xa00000ff63199230 */ /* 0x000fe20000000900 */
[----:B------:R-:W-:Y:S01]  /*8870*/  PRMT R12, R118, 0x7771, RZ ;  /* 0x00007771760c7816 */ /* 0x000fe200000000ff */
[----:B------:R-:W-:Y:S01]  /*8880*/  @!P0 HADD2 R24, -R103.H0_H0, -RZ.H0_H0 ;  /* 0xa00000ff67188230 */ /* 0x000fe20000000900 */
[----:B------:R-:W-:Y:S01]  /*8890*/  PRMT R110, R99, 0x5410, R100 ;  /* 0x00005410636e7816 */ /* 0x000fe20000000064 */
[----:B------:R-:W-:Y:S01]  /*88a0*/  @!P2 HADD2 R2, -R100.H0_H0, -RZ.H0_H0 ;  /* 0xa00000ff6402a230 */ /* 0x000fe20000000900 */
[----:B------:R-:W-:Y:S01]  /*88b0*/  @!P1 PRMT R99, R25, 0x5410, RZ ;  /* 0x0000541019639816 */ /* 0x000fe200000000ff */
[----:B------:R-:W-:Y:S01]  /*88c0*/  HMMA.16816.F32 R64, R4, R14, R64 ;  /* 0x0000000e0440723c */ /* 0x000fe20000001840 */
[----:B------:R-:W-:-:S02]  /*88d0*/  ISETP.GT.U32.AND P1, PT, R12, UR30, PT ;  /* 0x0000001e0c007c0c */ /* 0x000fc4000bf24070 */
[----:B------:R-:W2:Y:S01]  /*88e0*/  LDSM.16.MT88.4 R12, [R122+0x8400] ;  /* 0x008400007a0c783b */ /* 0x000ea20000004200 */
[C---:B------:R-:W-:Y:S02]  /*88f0*/  PRMT R102, R103.reuse, 0x7632, R102 ;  /* 0x0000763267667816 */ /* 0x040fe40000000066 */
[----:B------:R-:W-:Y:S02]  /*8900*/  PRMT R25, R118, 0x7772, RZ ;  /* 0x0000777276197816 */ /* 0x000fe400000000ff */
[C---:B----4-:R-:W-:Y:S01]  /*8910*/  HMMA.16816.F32 R68, R4.reuse, R8, R68 ;  /* 0x000000080444723c */ /* 0x050fe20000001844 */
[----:B------:R-:W-:Y:S02]  /*8920*/  PRMT R109, R103, 0x5410, R102 ;  /* 0x00005410676d7816 */ /* 0x000fe40000000066 */
[----:B------:R-:W-:Y:S02]  /*8930*/  @!P0 PRMT R103, R24, 0x5410, RZ ;  /* 0x0000541018678816 */ /* 0x000fe400000000ff */
[----:B------:R-:W-:Y:S01]  /*8940*/  ISETP.GT.U32.AND P0, PT, R25, UR30, PT ;  /* 0x0000001e19007c0c */ /* 0x000fe2000bf04070 */
[----:B------:R-:W3:Y:S01]  /*8950*/  MUFU.EX2 R24, R27 ;  /* 0x0000001b00187308 */ /* 0x000ee20000000800 */
[----:B------:R-:W-:Y:S01]  /*8960*/  @P1 HADD2 R23, -R102.H0_H0, -RZ.H0_H0 ;  /* 0xa00000ff66171230 */ /* 0x000fe20000000900 */
[----:B------:R-:W-:Y:S01]  /*8970*/  HMMA.16816.F32 R72, R4, R10, R72 ;  /* 0x0000000a0448723c */ /* 0x000fe20000001848 */
[----:B------:R-:W4:Y:S01]  /*8980*/  LDSM.16.MT88.4 R8, [R120+0x8400] ;  /* 0x008400007808783b */ /* 0x000f220000004200 */
[----:B------:R-:W-:-:S02]  /*8990*/  SHF.R.U32.HI R108, RZ, 0x8, R108 ;  /* 0x00000008ff6c7819 */ /* 0x000fc4000001166c */
[----:B------:R-:W-:Y:S02]  /*89a0*/  @P1 PRMT R102, R23, 0x5410, RZ ;  /* 0x0000541017661816 */ /* 0x000fe400000000ff */
[----:B------:R-:W5:Y:S01]  /*89b0*/  MUFU.EX2 R25, R26 ;  /* 0x0000001a00197308 */ /* 0x000f620000000800 */
[----:B------:R-:W-:Y:S01]  /*89c0*/  @!P2 PRMT R100, R2, 0x5410, RZ ;  /* 0x000054100264a816 */ /* 0x000fe200000000ff */
[----:B------:R-:W-:Y:S01]  /*89d0*/  IMAD.MOV.U32 R2, RZ, RZ, R34 ;  /* 0x000000ffff027224 */ /* 0x000fe200078e0022 */
[----:B-1----:R-:W-:Y:S01]  /*89e0*/  HMMA.16816.F32 R76, R4, R16, R76 ;  /* 0x00000010044c723c */ /* 0x002fe2000000184c */
[----:B------:R-:W-:Y:S01]  /*89f0*/  @P0 HADD2 R22, -R107.H0_H0, -RZ.H0_H0 ;  /* 0xa00000ff6b160230 */ /* 0x000fe20000000900 */
[----:B------:R-:W-:-:S04]  /*8a00*/  PRMT R17, R118, 0x7773, RZ ;  /* 0x0000777376117816 */ /* 0x000fc800000000ff */
[----:B------:R-:W-:Y:S01]  /*8a10*/  @P0 PRMT R107, R22, 0x5410, RZ ;  /* 0x00005410166b0816 */ /* 0x000fe200000000ff */
[----:B---3--:R-:W-:Y:S01]  /*8a20*/  FADD.FTZ R28, R24, R31 ;  /* 0x0000001f181c7221 */ /* 0x008fe20000010000 */
[----:B------:R-:W-:Y:S01]  /*8a30*/  ISETP.GT.U32.AND P0, PT, R17, UR30, PT ;  /* 0x0000001e11007c0c */ /* 0x000fe2000bf04070 */
[C---:B------:R-:W-:Y:S01]  /*8a40*/  HMMA.16816.F32 R80, R4.reuse, R18, R80 ;  /* 0x000000120450723c */ /* 0x040fe20000001850 */
[----:B------:R-:W-:Y:S02]  /*8a50*/  PRMT R17, R127, 0x7632, R17 ;  /* 0x000076327f117816 */ /* 0x000fe40000000011 */
[C---:B-----5:R-:W-:Y:S01]  /*8a60*/  F2FP.F16.F32.PACK_AB R16, R25.reuse, R24 ;  /* 0x000000181910723e */ /* 0x060fe200000000ff */
[----:B------:R-:W-:Y:S01]  /*8a70*/  FADD.FTZ R119, R25, R28 ;  /* 0x0000001c19777221 */ /* 0x000fe20000010000 */
[----:B------:R-:W-:Y:S01]  /*8a80*/  LOP3.LUT R17, R17, 0xff, RZ, 0xc0, !PT ;  /* 0x000000ff11117812 */ /* 0x000fe200078ec0ff */
[----:B------:R-:W-:Y:S02]  /*8a90*/  LDSM.16.MT88.4 R28, [R122+0x6800] ;  /* 0x006800007a1c783b */ /* 0x000fe40000004200 */
[C---:B--2---:R-:W-:Y:S01]  /*8aa0*/  HMMA.16816.F32 R36, R4.reuse, R12, R36 ;  /* 0x0000000c0424723c */ /* 0x044fe20000001824 */
[----:B------:R-:W-:Y:S01]  /*8ab0*/  PRMT R111, R16, 0x7610, R111 ;  /* 0x00007610106f7816 */ /* 0x000fe2000000006f */
[----:B------:R-:W-:Y:S01]  /*8ac0*/  FADD.FTZ R114, R114, R119 ;  /* 0x0000007772727221 */ /* 0x000fe20000010000 */
[----:B------:R-:W-:Y:S01]  /*8ad0*/  ISETP.LE.U32.AND P1, PT, R17, UR30, PT ;  /* 0x0000001e11007c0c */ /* 0x000fe2000bf23070 */
[----:B------:R-:W-:Y:S01]  /*8ae0*/  @P0 HADD2 R20, -R104.H0_H0, -RZ.H0_H0 ;  /* 0xa00000ff68140230 */ /* 0x000fe20000000900 */
[----:B------:R-:W-:Y:S01]  /*8af0*/  PRMT R112, R16, 0x7632, R112 ;  /* 0x0000763210707816 */ /* 0x000fe20000000070 */
[----:B------:R-:W-:Y:S01]  /*8b00*/  LDSM.16.MT88.4 R24, [R120+0x6800] ;  /* 0x006800007818783b */ /* 0x000fe20000004200 */
[----:B------:R-:W-:Y:S01]  /*8b10*/  PRMT R12, R133, 0x5410, R116 ;  /* 0x00005410850c7816 */ /* 0x000fe20000000074 */
[----:B------:R-:W-:Y:S01]  /*8b20*/  HMMA.16816.F32 R40, R4, R14, R40 ;  /* 0x0000000e0428723c */ /* 0x000fe20000001828 */
[----:B------:R-:W-:Y:S01]  /*8b30*/  @P0 PRMT R104, R20, 0x5410, RZ ;  /* 0x0000541014680816 */ /* 0x000fe200000000ff */
[----:B------:R-:W1:Y:S01]  /*8b40*/  LDSM.16.MT88.4 R16, [R120+0x7800] ;  /* 0x007800007810783b */ /* 0x000e620000004200 */
[----:B------:R-:W-:Y:S01]  /*8b50*/  FADD.FTZ R116, R134, R139 ;  /* 0x0000008b86747221 */ /* 0x000fe20000010000 */
[----:B------:R-:W-:-:S03]  /*8b60*/  FADD.FTZ R93, R93, R114 ;  /* 0x000000725d5d7221 */ /* 0x000fc60000010000 */
[----:B------:R-:W-:Y:S01]  /*8b70*/  FADD.FTZ R95, R95, R116 ;  /* 0x000000745f5f7221 */ /* 0x000fe20000010000 */
[C---:B----4-:R-:W-:Y:S01]  /*8b80*/  HMMA.16816.F32 R44, R4.reuse, R8, R44 ;  /* 0x00000008042c723c */ /* 0x050fe2000000182c */
[----:B------:R-:W-:Y:S01]  /*8b90*/  HSET2.LE.AND R9, R12, R171, PT ;  /* 0x000000ab0c097233 */ /* 0x000fe20003803000 */
[----:B------:R-:W-:Y:S01]  /*8ba0*/  @!P1 HADD2 R21, -R111.H0_H0, -RZ.H0_H0 ;  /* 0xa00000ff6f159230 */ /* 0x000fe20000000900 */
[----:B------:R-:W-:Y:S01]  /*8bb0*/  PRMT R8, R111, 0x5410, R112 ;  /* 0x000054106f087816 */ /* 0x000fe20000000070 */
[----:B------:R-:W2:Y:S01]  /*8bc0*/  LDSM.16.MT88.4 R12, [R122+0x8800] ;  /* 0x008800007a0c783b */ /* 0x000ea20000004200 */
[----:B------:R-:W-:Y:S02]  /*8bd0*/  FADD.FTZ R94, R94, R95 ;  /* 0x0000005f5e5e7221 */ /* 0x000fe40000010000 */
[----:B------:R-:W-:Y:S01]  /*8be0*/  @!P1 PRMT R111, R21, 0x5410, RZ ;  /* 0x00005410156f9816 */ /* 0x000fe200000000ff */
[----:B------:R-:W-:Y:S01]  /*8bf0*/  HMMA.16816.F32 R48, R4, R10, R48 ;  /* 0x0000000a0430723c */ /* 0x000fe20000001830 */
[--C-:B------:R-:W-:Y:S01]  /*8c00*/  SHF.R.U32.HI R5, RZ, 0x10, R127.reuse ;  /* 0x00000010ff057819 */ /* 0x100fe2000001167f */
[----:B------:R-:W-:Y:S01]  /*8c10*/  LDSM.16.MT88.4 R20, [R122+0x7800] ;  /* 0x007800007a14783b */ /* 0x000fe20000004200 */
[----:B------:R-:W-:Y:S01]  /*8c20*/  SHF.R.U32.HI R127, RZ, 0x18, R127 ;  /* 0x00000018ff7f7819 */ /* 0x000fe2000001167f */
[----:B------:R-:W-:Y:S01]  /*8c30*/  FADD.FTZ R85, R85, R94 ;  /* 0x0000005e55557221 */ /* 0x000fe20000010000 */
[----:B------:R-:W-:Y:S01]  /*8c40*/  LOP3.LUT R6, R5, 0xff, RZ, 0xc0, !PT ;  /* 0x000000ff05067812 */ /* 0x000fe200078ec0ff */
[----:B------:R-:W-:Y:S01]  /*8c50*/  STG.E.U16 desc[UR24][R96.64+-0x40], R111 ;  /* 0xffffc06f60007986 */ /* 0x000fe2000c101518 */
[----:B------:R-:W-:Y:S01]  /*8c60*/  LOP3.LUT R10, R135, 0xff00ff, RZ, 0xc0, !PT ;  /* 0x00ff00ff870a7812 */ /* 0x000fe200078ec0ff */
[----:B------:R-:W-:Y:S01]  /*8c70*/  FADD.FTZ R86, R86, R85 ;  /* 0x0000005556567221 */ /* 0x000fe20000010000 */
[----:B------:R-:W-:-:S02]  /*8c80*/  PRMT R6, R6, 0x5410, R127 ;  /* 0x0000541006067816 */ /* 0x000fc4000000007f */
[----:B------:R-:W-:Y:S01]  /*8c90*/  LOP3.LUT R4, R130, R9, RZ, 0xc0, !PT ;  /* 0x0000000982047212 */ /* 0x000fe200078ec0ff */
[----:B------:R-:W-:Y:S01]  /*8ca0*/  FADD.FTZ R177, R177, R86 ;  /* 0x00000056b1b17221 */ /* 0x000fe20000010000 */
[--C-:B------:R-:W-:Y:S02]  /*8cb0*/  HSET2.LE.AND R10, R10, R171.reuse, PT ;  /* 0x000000ab0a0a7233 */ /* 0x100fe40003803000 */
[--C-:B------:R-:W-:Y:S02]  /*8cc0*/  HSET2.LE.AND R5, R6, R171.reuse, PT ;  /* 0x000000ab06057233 */ /* 0x100fe40003803000 */
[----:B------:R-:W-:Y:S02]  /*8cd0*/  HSET2.LE.AND R6, R132, R171, PT ;  /* 0x000000ab84067233 */ /* 0x000fe40003803000 */
[----:B------:R-:W-:Y:S02]  /*8ce0*/  LOP3.LUT R7, R131, R10, RZ, 0xc0, !PT ;  /* 0x0000000a83077212 */ /* 0x000fe400078ec0ff */
[----:B------:R-:W-:-:S02]  /*8cf0*/  LOP3.LUT R5, R8, R5, RZ, 0xc0, !PT ;  /* 0x0000000508057212 */ /* 0x000fc400078ec0ff */
[----:B------:R-:W3:Y:S01]  /*8d00*/  LDSM.16.MT88.4 R8, [R120+0x8800] ;  /* 0x008800007808783b */ /* 0x000ee20000004200 */
[----:B------:R-:W-:Y:S02]  /*8d10*/  LOP3.LUT R6, R117, R6, RZ, 0xc0, !PT ;  /* 0x0000000675067212 */ /* 0x000fe400078ec0ff */
[----:B------:R-:W-:Y:S02]  /*8d20*/  ISETP.LE.U32.AND P1, PT, R127, UR30, PT ;  /* 0x0000001e7f007c0c */ /* 0x000fe4000bf23070 */
[----:B------:R-:W-:-:S03]  /*8d30*/  PRMT R117, R118, 0x7772, RZ ;  /* 0x0000777276757816 */ /* 0x000fc600000000ff */
[----:B-1----:R-:W-:Y:S01]  /*8d40*/  HMMA.16816.F32 R76, R4, R16, R76 ;  /* 0x00000010044c723c */ /* 0x002fe2000000184c */
[----:B------:R-:W-:-:S04]  /*8d50*/  PRMT R16, R106, 0x7632, R16 ;  /* 0x000076326a107816 */ /* 0x000fc80000000010 */
[----:B------:R-:W-:-:S03]  /*8d60*/  LOP3.LUT R16, R16, 0xff, RZ, 0xc0, !PT ;  /* 0x000000ff10107812 */ /* 0x000fc600078ec0ff */
[C---:B--2---:R-:W-:Y:S01]  /*8d70*/  HMMA.16816.F32 R36, R4.reuse, R12, R36 ;  /* 0x0000000c0424723c */ /* 0x044fe20000001824 */
[----:B------:R-:W-:Y:S01]  /*8d80*/  PRMT R12, R118, 0x7773, RZ ;  /* 0x00007773760c7816 */ /* 0x000fe200000000ff */
[----:B------:R-:W-:Y:S01]  /*8d90*/  IMAD.MOV.U32 R13, RZ, RZ, R118 ;  /* 0x000000ffff0d7224 */ /* 0x000fe200078e0076 */
[----:B------:R-:W-:Y:S01]  /*8da0*/  ISETP.LE.U32.AND P0, PT, R16, UR30, PT ;  /* 0x0000001e10007c0c */ /* 0x000fe2000bf03070 */
[----:B------:R-:W-:Y:S01]  /*8db0*/  @!P1 HADD2 R32, -R112.H0_H0, -RZ.H0_H0 ;  /* 0xa00000ff70209230 */ /* 0x000fe20000000900 */
[----:B------:R-:W-:Y:S02]  /*8dc0*/  PRMT R117, R117, 0x5410, R12 ;  /* 0x0000541075757816 */ /* 0x000fe4000000000c */
[----:B------:R-:W-:Y:S01]  /*8dd0*/  F2FP.F16.F32.PACK_AB R12, R35, R84 ;  /* 0x00000054230c723e */ /* 0x000fe200000000ff */
[----:B------:R-:W-:Y:S01]  /*8de0*/  HMMA.16816.F32 R52, R4, R28, R52 ;  /* 0x0000001c0434723c */ /* 0x000fe20000001834 */
[----:B------:R-:W-:Y:S01]  /*8df0*/  LOP3.LUT R13, R13, 0xff, RZ, 0xc0, !PT ;  /* 0x000000ff0d0d7812 */ /* 0x000fe200078ec0ff */
[----:B------:R-:W-:Y:S01]  /*8e00*/  FADD.FTZ R84, R84, R93 ;  /* 0x0000005d54547221 */ /* 0x000fe20000010000 */
[----:B------:R-:W-:-:S02]  /*8e10*/  PRMT R118, R118, 0x7771, RZ ;  /* 0x0000777176767816 */ /* 0x000fc400000000ff */
[----:B------:R-:W-:Y:S01]  /*8e20*/  PRMT R115, R12, 0x7610, R115 ;  /* 0x000076100c737816 */ /* 0x000fe20000000073 */
[----:B------:R-:W-:Y:S01]  /*8e30*/  FADD.FTZ R35, R35, R84 ;  /* 0x0000005423237221 */ /* 0x000fe20000010000 */
[----:B------:R-:W-:Y:S01]  /*8e40*/  @!P1 PRMT R112, R32, 0x5410, RZ ;  /* 0x0000541020709816 */ /* 0x000fe200000000ff */
[C---:B------:R-:W-:Y:S01]  /*8e50*/  HMMA.16816.F32 R56, R4.reuse, R30, R56 ;  /* 0x0000001e0438723c */ /* 0x040fe20000001838 */
[----:B------:R-:W-:Y:S01]  /*8e60*/  PRMT R118, R13, 0x5410, R118 ;  /* 0x000054100d767816 */ /* 0x000fe20000000076 */
[----:B------:R-:W1:Y:S01]  /*8e70*/  LDSM.16.MT88.4 R28, [R122+0x6c00] ;  /* 0x006c00007a1c783b */ /* 0x000e620000004200 */
[----:B------:R-:W-:Y:S01]  /*8e80*/  PRMT R32, R12, 0x7632, R32 ;  /* 0x000076320c207816 */ /* 0x000fe20000000020 */
[----:B------:R-:W-:Y:S02]  /*8e90*/  @!P0 HADD2 R3, -R115.H0_H0, -RZ.H0_H0 ;  /* 0xa00000ff73038230 */ /* 0x000fe40000000900 */
[----:B------:R-:W-:Y:S01]  /*8ea0*/  FADD.FTZ R98, R98, R35 ;  /* 0x0000002362627221 */ /* 0x000fe20000010000 */
[----:B------:R-:W-:Y:S01]  /*8eb0*/  STG.E.U16 desc[UR24][R96.64+-0x3e], R112 ;  /* 0xffffc27060007986 */ /* 0x000fe2000c101518 */
[----:B------:R-:W-:Y:S01]  /*8ec0*/  PRMT R105, R115, 0x5410, R32 ;  /* 0x0000541073697816 */ /* 0x000fe20000000020 */
[C---:B---3--:R-:W-:Y:S01]  /*8ed0*/  HMMA.16816.F32 R44, R4.reuse, R8, R44 ;  /* 0x00000008042c723c */ /* 0x048fe2000000182c */
[----:B------:R-:W-:Y:S01]  /*8ee0*/  LOP3.LUT R9, R106, 0xff, RZ, 0xc0, !PT ;  /* 0x000000ff6a097812 */ /* 0x000fe200078ec0ff */
[----:B------:R-:W-:Y:S01]  /*8ef0*/  STG.E.U16 desc[UR24][R128.64+-0x30], R90 ;  /* 0xffffd05a80007986 */ /* 0x000fe2000c101518 */
[----:B------:R-:W-:Y:S01]  /*8f00*/  @!P0 PRMT R115, R3, 0x5410, RZ ;  /* 0x0000541003738816 */ /* 0x000fe200000000ff */
[----:B------:R-:W-:Y:S01]  /*8f10*/  FADD.FTZ R186, R101, R98 ;  /* 0x0000006265ba7221 */ /* 0x000fe20000010000 */
[----:B------:R-:W-:Y:S01]  /*8f20*/  PRMT R108, R9, 0x5410, R108 ;  /* 0x00005410096c7816 */ /* 0x000fe2000000006c */
[----:B------:R-:W-:Y:S01]  /*8f30*/  STG.E.U16 desc[UR24][R128.64+-0x2e], R89 ;  /* 0xffffd25980007986 */ /* 0x000fe2000c101518 */
[--C-:B------:R-:W-:Y:S01]  /*8f40*/  SHF.R.U32.HI R3, RZ, 0x10, R106.reuse ;  /* 0x00000010ff037819 */ /* 0x100fe2000001166a */
[----:B------:R-:W-:Y:S01]  /*8f50*/  HMMA.16816.F32 R60, R4, R24, R60 ;  /* 0x00000018043c723c */ /* 0x000fe2000000183c */
[----:B------:R-:W-:Y:S01]  /*8f60*/  SHF.R.U32.HI R106, RZ, 0x18, R106 ;  /* 0x00000018ff6a7819 */ /* 0x000fe2000001166a */
[----:B------:R-:W-:Y:S01]  /*8f70*/  STG.E.U16 desc[UR24][R96.64+-0x30], R88 ;  /* 0xffffd05860007986 */ /* 0x000fe2000c101518 */
[----:B------:R-:W-:-:S02]  /*8f80*/  LOP3.LUT R3, R3, 0xff, RZ, 0xc0, !PT ;  /* 0x000000ff03037812 */ /* 0x000fc400078ec0ff */
[----:B------:R-:W-:Y:S01]  /*8f90*/  ISETP.LE.U32.AND P0, PT, R106, UR30, PT ;  /* 0x0000001e6a007c0c */ /* 0x000fe2000bf03070 */
[----:B------:R2:W-:Y:S01]  /*8fa0*/  STG.E.U16 desc[UR24][R96.64+-0x2e], R87 ;  /* 0xffffd25760007986 */ /* 0x0005e2000c101518 */
[----:B------:R-:W-:Y:S01]  /*8fb0*/  PRMT R130, R3, 0x5410, R106 ;  /* 0x0000541003827816 */ /* 0x000fe2000000006a */
[C---:B------:R-:W-:Y:S01]  /*8fc0*/  HMMA.16816.F32 R64, R4.reuse, R26, R64 ;  /* 0x0000001a0440723c */ /* 0x040fe20000001840 */
[--C-:B------:R-:W-:Y:S01]  /*8fd0*/  HSET2.LE.AND R3, R108, R171.reuse, PT ;  /* 0x000000ab6c037233 */ /* 0x100fe20003803000 */
[----:B------:R-:W3:Y:S02]  /*8fe0*/  LDSM.16.MT88.4 R24, [R120+0x6c00] ;  /* 0x006c00007818783b */ /* 0x000ee40000004200 */
[----:B------:R-:W-:Y:S02]  /*8ff0*/  HSET2.LE.AND R130, R130, R171, PT ;  /* 0x000000ab82827233 */ /* 0x000fe40003803000 */
[----:B------:R-:W-:Y:S02]  /*9000*/  STG.E.U16 desc[UR24][R128.64+-0x20], R99 ;  /* 0xffffe06380007986 */ /* 0x000fe4000c101518 */
[C---:B------:R-:W-:Y:S02]  /*9010*/  HMMA.16816.F32 R68, R4.reuse, R20, R68 ;  /* 0x000000140444723c */ /* 0x040fe40000001844 */
[----:B------:R-:W-:Y:S01]  /*9020*/  @!P0 HADD2 R0, -R32.H0_H0, -RZ.H0_H0 ;  /* 0xa00000ff20008230 */ /* 0x000fe20000000900 */
[----:B------:R-:W-:Y:S04]  /*9030*/  STG.E.U16 desc[UR24][R128.64+-0x1e], R100 ;  /* 0xffffe26480007986 */ /* 0x000fe8000c101518 */
[----:B------:R-:W-:Y:S01]  /*9040*/  @!P0 PRMT R32, R0, 0x5410, RZ ;  /* 0x0000541000208816 */ /* 0x000fe200000000ff */
[----:B------:R-:W-:Y:S01]  /*9050*/  HMMA.16816.F32 R72, R4, R22, R72 ;  /* 0x000000160448723c */ /* 0x000fe20000001848 */
[----:B------:R-:W4:Y:S01]  /*9060*/  LDSM.16.MT88.4 R20, [R122+0x7c00] ;  /* 0x007c00007a14783b */ /* 0x000f220000004200 */
[----:B------:R-:W-:Y:S01]  /*9070*/  IADD3 R84, P0, PT, R128, -0x100, RZ ;  /* 0xffffff0080547810 */ /* 0x000fe20007f1e0ff */
[----:B------:R-:W-:-:S02]  /*9080*/  IMAD.MOV.U32 R0, RZ, RZ, R33 ;  /* 0x000000ffff007224 */ /* 0x000fc400078e0021 */
[----:B------:R-:W-:Y:S03]  /*9090*/  STG.E.U16 desc[UR24][R96.64+-0x20], R115 ;  /* 0xffffe07360007986 */ /* 0x000fe6000c101518 */
[----:B------:R-:W-:Y:S01]  /*90a0*/  HMMA.16816.F32 R80, R4, R18, R80 ;  /* 0x000000120450723c */ /* 0x000fe20000001850 */
[----:B------:R-:W5:Y:S01]  /*90b0*/  LDSM.16.MT88.4 R16, [R120+0x7c00] ;  /* 0x007c00007810783b */ /* 0x000f620000004200 */
[----:B--2---:R-:W-:-:S03]  /*90c0*/  IADD3.X R87, PT, PT, R129, -0x1, RZ, P0, !PT ;  /* 0xffffffff81577810 */ /* 0x004fc600007fe4ff */
[----:B------:R-:W-:Y:S03]  /*90d0*/  STG.E.U16 desc[UR24][R96.64+-0x1e], R32 ;  /* 0xffffe22060007986 */ /* 0x000fe6000c101518 */
[C---:B------:R-:W-:Y:S01]  /*90e0*/  HMMA.16816.F32 R40, R4.reuse, R14, R40 ;  /* 0x0000000e0428723c */ /* 0x040fe20000001828 */
[----:B------:R-:W2:Y:S04]  /*90f0*/  LDSM.16.MT88.4 R12, [R122+0x8c00] ;  /* 0x008c00007a0c783b */ /* 0x000ea80000004200 */
[----:B------:R-:W-:Y:S03]  /*9100*/  STG.E.U16 desc[UR24][R128.64+-0x10], R103 ;  /* 0xfffff06780007986 */ /* 0x000fe6000c101518 */
[----:B------:R-:W-:Y:S01]  /*9110*/  HMMA.16816.F32 R48, R4, R10, R48 ;  /* 0x0000000a0430723c */ /* 0x000fe20000001830 */
[----:B------:R-:W2:Y:S01]  /*9120*/  LDSM.16.MT88.4 R8, [R120+0x8c00] ;  /* 0x008c00007808783b */ /* 0x000ea20000004200 */
[----:B------:R-:W-:-:S02]  /*9130*/  LOP3.LUT R4, R117, 0xff00ff, RZ, 0xc0, !PT ;  /* 0x00ff00ff75047812 */ /* 0x000fc400078ec0ff */
[--C-:B------:R-:W-:Y:S01]  /*9140*/  HSET2.LE.AND R6, R118, R171.reuse, PT ;  /* 0x000000ab76067233 */ /* 0x100fe20003803000 */
[----:B------:R2:W-:Y:S01]  /*9150*/  STG.E.U16 desc[UR24][R128.64+-0xe], R102 ;  /* 0xfffff26680007986 */ /* 0x0005e2000c101518 */
[----:B------:R-:W-:Y:S02]  /*9160*/  LOP3.LUT R5, R105, R130, RZ, 0xc0, !PT ;  /* 0x0000008269057212 */ /* 0x000fe400078ec0ff */
[----:B------:R-:W-:Y:S01]  /*9170*/  HSET2.LE.AND R108, R4, R171, PT ;  /* 0x000000ab046c7233 */ /* 0x000fe20003803000 */
[----:B------:R2:W-:Y:S01]  /*9180*/  STG.E.U16 desc[UR24][R96.64+-0x10], R107 ;  /* 0xfffff06b60007986 */ /* 0x0005e2000c101518 */
[----:B------:R-:W-:Y:S02]  /*9190*/  LOP3.LUT R4, R110, R3, RZ, 0xc0, !PT ;  /* 0x000000036e047212 */ /* 0x000fe400078ec0ff */
[----:B------:R-:W-:Y:S01]  /*91a0*/  LOP3.LUT R6, R109, R6, RZ, 0xc0, !PT ;  /* 0x000000066d067212 */ /* 0x000fe200078ec0ff */
[----:B------:R2:W-:Y:S01]  /*91b0*/  STG.E.U16 desc[UR24][R96.64+-0xe], R104 ;  /* 0xfffff26860007986 */ /* 0x0005e2000c101518 */
[----:B------:R-:W-:-:S07]  /*91c0*/  LOP3.LUT R7, R113, R108, RZ, 0xc0, !PT ;  /* 0x0000006c71077212 */ /* 0x000fce00078ec0ff */
[C---:B-1----:R-:W-:Y:S08]  /*91d0*/  HMMA.16816.F32 R52, R4.reuse, R28, R52 ;  /* 0x0000001c0434723c */ /* 0x042ff00000001834 */
[C---:B------:R-:W-:Y:S08]  /*91e0*/  HMMA.16816.F32 R56, R4.reuse, R30, R56 ;  /* 0x0000001e0438723c */ /* 0x040ff00000001838 */
[C---:B---3--:R-:W-:Y:S08]  /*91f0*/  HMMA.16816.F32 R60, R4.reuse, R24, R60 ;  /* 0x00000018043c723c */ /* 0x048ff0000000183c */
[C---:B------:R-:W-:Y:S08]  /*9200*/  HMMA.16816.F32 R64, R4.reuse, R26, R64 ;  /* 0x0000001a0440723c */ /* 0x040ff00000001840 */
[C---:B----4-:R-:W-:Y:S08]  /*9210*/  HMMA.16816.F32 R68, R4.reuse, R20, R68 ;  /* 0x000000140444723c */ /* 0x050ff00000001844 */
[C---:B------:R-:W-:Y:S08]  /*9220*/  HMMA.16816.F32 R72, R4.reuse, R22, R72 ;  /* 0x000000160448723c */ /* 0x040ff00000001848 */
[C---:B-----5:R-:W-:Y:S08]  /*9230*/  HMMA.16816.F32 R76, R4.reuse, R16, R76 ;  /* 0x00000010044c723c */ /* 0x060ff0000000184c */
[C---:B------:R-:W-:Y:S08]  /*9240*/  HMMA.16816.F32 R80, R4.reuse, R18, R80 ;  /* 0x000000120450723c */ /* 0x040ff00000001850 */
[C---:B--2---:R-:W-:Y:S08]  /*9250*/  HMMA.16816.F32 R36, R4.reuse, R12, R36 ;  /* 0x0000000c0424723c */ /* 0x044ff00000001824 */
[C---:B------:R-:W-:Y:S08]  /*9260*/  HMMA.16816.F32 R40, R4.reuse, R14, R40 ;  /* 0x0000000e0428723c */ /* 0x040ff00000001828 */
[C---:B------:R-:W-:Y:S08]  /*9270*/  HMMA.16816.F32 R44, R4.reuse, R8, R44 ;  /* 0x00000008042c723c */ /* 0x040ff0000000182c */
[----:B------:R-:W-:-:S15]  /*9280*/  HMMA.16816.F32 R48, R4, R10, R48 ;  /* 0x0000000a0430723c */ /* 0x000fde0000001830 */
[----:B------:R-:W-:-:S05]  /*9290*/  NOP ;  /* 0x0000000000007918 */ /* 0x000fca0000000000 */
.L_x_1196:
[----:B------:R-:W-:-:S13]  /*92a0*/  ISETP.GE.AND P0, PT, R178, RZ, PT ;  /* 0x000000ffb200720c */ /* 0x000fda0003f06270 */
[----:B------:R-:W-:Y:S05]  /*92b0*/  @!P0 BRA `(.L_x_1201) ;  /* 0x0000003400048947 */ /* 0x000fea0003800000 */
[----:B------:R-:W1:Y:S01]  /*92c0*/  LDC.64 R126, c[0x0][0x3c0] ;  /* 0x0000f000ff7e7b82 */ /* 0x000e620000000a00 */
[----:B------:R-:W2:Y:S01]  /*92d0*/  LDCU UR7, c[0x0][0x440] ;  /* 0x00008800ff0777ac */ /* 0x000ea20008000800 */
[----:B------:R-:W-:Y:S01]  /*92e0*/  IMAD.MOV.U32 R85, RZ, RZ, R0 ;  /* 0x000000ffff557224 */ /* 0x000fe200078e0000 */
[----:B------:R-:W-:Y:S01]  /*92f0*/  MOV R3, R2 ;  /* 0x0000000200037202 */ /* 0x000fe20000000f00 */
[----:B------:R-:W4:Y:S01]  /*9300*/  LDCU UR6, c[0x0][0x440] ;  /* 0x00008800ff0677ac */ /* 0x000f220008000800 */
[----:B------:R-:W1:Y:S01]  /*9310*/  LDCU UR4, c[0x0][0x45c] ;  /* 0x00008b80ff0477ac */ /* 0x000e620008000800 */
[----:B--2---:R-:W-:Y:S01]  /*9320*/  ISETP.GE.AND P0, PT, R162, UR7, PT ;  /* 0x00000007a2007c0c */ /* 0x004fe2000bf06270 */
[----:B------:R-:W-:-:S12]  /*9330*/  BRA `(.L_x_1202) ;  /* 0x0000000000a87947 */ /* 0x000fd80003800000 */
.L_x_1204:
        /* <DEDUP_REMOVED lines=42> */
.L_x_1202:
[----:B------:R-:W-:Y:S04]  /*95e0*/  DEPBAR.LE SB0, 0x0 ;  /* 0x000080000000791a */ /* 0x000fe80000000000 */
[----:B------:R-:W-:Y:S01]  /*95f0*/  BAR.SYNC.DEFER_BLOCKING 0x0 ;  /* 0x0000000000007b1d */ /* 0x000fe20000010000 */
[C---:B-1----:R-:W-:Y:S01]  /*9600*/  IMAD.WIDE.U32 R190, R178.reuse, R126, RZ ;  /* 0x0000007eb2be7225 */ /* 0x042fe200078e00ff */
[----:B----4-:R-:W-:Y:S03]  /*9610*/  ISETP.GE.AND P2, PT, R161, UR6, PT ;  /* 0x00000006a1007c0c */ /* 0x010fe6000bf46270 */
        /* <DEDUP_REMOVED lines=12> */
[----:B------:R-:W-:Y:S03]  /*96e0*/  @!P0 LDGSTS.E.BYPASS.LTC128B.128 [R170+0x6000], desc[UR24][R188.64] ;  /* 0x06000000bcaa8fae */ /* 0x000fe6000b981a18 */
[----:B------:R-:W-:Y:S01]  /*96f0*/  LEA.HI.X R191, R179, R163, R0, 0x1, P3 ;  /* 0x000000a3b3bf7211 */ /* 0x000fe200018f0c00 */
[----:B------:R-:W-:Y:S01]  /*9700*/  IMAD.SHL.U32 R179, R178, 0x2, RZ ;  /* 0x00000002b2b37824 */ /* 0x000fe200078e00ff */
[----:B------:R-:W-:Y:S01]  /*9710*/  @P0 STS.128 [R170+0x6000], RZ ;  /* 0x006000ffaa000388 */ /* 0x000fe20000000c00 */
[----:B------:R-:W-:Y:S01]  /*9720*/  ISETP.GE.AND P0, PT, R162, UR6, PT ;  /* 0x00000006a2007c0c */ /* 0x000fe2000bf06270 */
[C---:B------:R-:W-:Y:S01]  /*9730*/  IMAD R0, R178.reuse, 0x40, R169 ;  /* 0x00000040b2007824 */ /* 0x040fe200078e02a9 */
[----:B------:R-:W-:Y:S02]  /*9740*/  ISETP.NE.AND P3, PT, R178, RZ, PT ;  /* 0x000000ffb200720c */ /* 0x000fe40003f65270 */
[----:B------:R-:W-:Y:S01]  /*9750*/  @!PT LDS RZ, [RZ] ;  /* 0x00000000fffff984 */ /* 0x000fe20000000800 */
[----:B------:R-:W-:Y:S01]  /*9760*/  @!PT LDS RZ, [RZ] ;  /* 0x00000000fffff984 */ /* 0x000fe20000000800 */
[----:B------:R-:W-:Y:S01]  /*9770*/  @!PT LDS RZ, [RZ] ;  /* 0x00000000fffff984 */ /* 0x000fe20000000800 */
[----:B------:R-:W-:Y:S01]  /*9780*/  @!P2 LDGSTS.E.BYPASS.LTC128B.128 [R170+0x7000], desc[UR24][R188.64+0x40] ;  /* 0x07000040bcaaafae */ /* 0x000fe2000b981a18 */
[C---:B------:R-:W-:Y:S04]  /*9790*/  VIADD R187, R0.reuse, 0x8 ;  /* 0x0000000800bb7836 */ /* 0x040fe80000000000 */
[----:B------:R-:W-:Y:S05]  /*97a0*/  @P2 STS.128 [R170+0x7000], RZ ;  /* 0x007000ffaa002388 */ /* 0x000fea0000000c00 */
[----:B------:R-:W-:Y:S01]  /*97b0*/  @!PT LDS RZ, [RZ] ;  /* 0x00000000fffff984 */ /* 0x000fe20000000800 */
[----:B------:R-:W-:Y:S01]  /*97c0*/  @!PT LDS RZ, [RZ] ;  /* 0x00000000fffff984 */ /* 0x000fe20000000800 */
[----:B------:R-:W-:Y:S01]  /*97d0*/  @!PT LDS RZ, [RZ] ;  /* 0x00000000fffff984 */ /* 0x000fe20000000800 */
[----:B------:R1:W-:Y:S05]  /*97e0*/  @!P1 LDGSTS.E.BYPASS.LTC128B.128 [R170+0x8000], desc[UR24][R188.64+0x80] ;  /* 0x08000080bcaa9fae */ /* 0x0003ea000b981a18 */
        /* <DEDUP_REMOVED lines=15> */
[----:B-1----:R-:W-:Y:S04]  /*98e0*/  IADD3 R188, PT, PT, R0, 0x1, RZ ;  /* 0x0000000100bc7810 */ /* 0x002fe80007ffe0ff */
[----:B------:R-:W-:Y:S01]  /*98f0*/  @P1 STS.128 [R170+0x8800], RZ ;  /* 0x008800ffaa001388 */ /* 0x000fe20000000c00 */
[----:B------:R-:W-:Y:S02]  /*9900*/  I2FP.F32.U32 R189, R0 ;  /* 0x0000000000bd7245 */ /* 0x000fe40000201000 */
[----:B------:R-:W-:Y:S02]  /*9910*/  I2FP.F32.U32 R188, R188 ;  /* 0x000000bc00bc7245 */ /* 0x000fe40000201000 */
[----:B------:R-:W-:Y:S05]  /*9920*/  LDSM.16.M88.4 R88, [R125] ;  /* 0x000000007d58783b */ /* 0x000fea0000000200 */
[----:B------:R-:W1:Y:S05]  /*9930*/  LDSM.16.M88.4 R92, [R124+0x3000] ;  /* 0x003000007c5c783b */ /* 0x000e6a0000000200 */
[----:B---3--:R-:W3:Y:S05]  /*9940*/  LDSM.16.M88.4 R96, [R124+0x3400] ;  /* 0x003400007c60783b */ /* 0x008eea0000000200 */
[----:B------:R-:W4:Y:S01]  /*9950*/  LDSM.16.M88.4 R100, [R124+0x3800] ;  /* 0x003800007c64783b */ /* 0x000f220000000200 */
[C---:B--2---:R-:W-:Y:S04]  /*9960*/  LOP3.LUT R190, R179.reuse, UR27, R183, 0x96, !PT ;  /* 0x0000001bb3be7c12 */ /* 0x044fe8000f8e96b7 */
[----:B------:R-:W0:Y:S01]  /*9970*/  LDGDEPBAR ;  /* 0x00000000000079af */ /* 0x000e220000000000 */
[----:B------:R-:W-:Y:S04]  /*9980*/  VIADD R179, R179, 0x1 ;  /* 0x00000001b3b37836 */ /* 0x000fe80000000000 */
[----:B------:R-:W2:Y:S01]  /*9990*/  LDSM.16.M88.4 R104, [R124+0x3c00] ;  /* 0x003c00007c68783b */ /* 0x000ea20000000200 */
[----:B------:R-:W-:Y:S01]  /*99a0*/  IMAD.WIDE.U32 R190, R190, -0x326172a9, RZ ;  /* 0xcd9e8d57bebe7825 */ /* 0x000fe200078e00ff */
[----:B------:R-:W-:Y:S03]  /*99b0*/  LOP3.LUT R179, R183, UR27, R179, 0x96, !PT ;  /* 0x0000001bb7b37c12 */ /* 0x000fe6000f8e96b3 */
[----:B------:R-:W-:Y:S01]  /*99c0*/  LDSM.16.M88.4 R108, [R123] ;  /* 0x000000007b6c783b */ /* 0x000fe20000000200 */
[----:B------:R-:W-:Y:S01]  /*99d0*/  LOP3.LUT R2, R175, UR28, R190, 0x96, !PT ;  /* 0x0000001caf027c12 */ /* 0x000fe2000f8e96be */
[----:B------:R-:W-:Y:S01]  /*99e0*/  VIADD R190, R0, 0x9 ;  /* 0x0000000900be7836 */ /* 0x000fe20000000000 */
[----:B------:R-:W-:Y:S02]  /*99f0*/  LOP3.LUT R86, R184, UR29, R191, 0x96, !PT ;  /* 0x0000001db8567c12 */ /* 0x000fe4000f8e96bf */
[----:B------:R-:W5:Y:S05]  /*9a00*/  LDSM.16.M88.4 R112, [R121+0x3000] ;  /* 0x003000007970783b */ /* 0x000f6a0000000200 */
[----:B------:R-:W5:Y:S01]  /*9a10*/  LDSM.16.M88.4 R116, [R121+0x3400] ;  /* 0x003400007974783b */ /* 0x000f620000000200 */
[C---:B-1----:R-:W-:Y:S08]  /*9a20*/  HMMA.16816.F32 R4, R88.reuse, R92, RZ ;  /* 0x0000005c5804723c */ /* 0x042ff000000018ff */
[C---:B------:R-:W-:Y:S01]  /*9a30*/  HMMA.16816.F32 R8, R88.reuse, R94, RZ ;  /* 0x0000005e5808723c */ /* 0x040fe200000018ff */
[----:B------:R-:W1:Y:S07]  /*9a40*/  LDSM.16.M88.4 R92, [R121+0x3800] ;  /* 0x00380000795c783b */ /* 0x000e6e0000000200 */
[C---:B---3--:R-:W-:Y:S08]  /*9a50*/  HMMA.16816.F32 R12, R88.reuse, R96, RZ ;  /* 0x00000060580c723c */ /* 0x048ff000000018ff */
[C---:B------:R-:W-:Y:S01]  /*9a60*/  HMMA.16816.F32 R16, R88.reuse, R98, RZ ;  /* 0x000000625810723c */ /* 0x040fe200000018ff */
[----:B------:R-:W-:Y:S07]  /*9a70*/  LDSM.16.M88.4 R96, [R125+0x1000] ;  /* 0x001000007d60783b */ /* 0x000fee0000000200 */
[C---:B----4-:R-:W-:Y:S08]  /*9a80*/  HMMA.16816.F32 R20, R88.reuse, R100, RZ ;  /* 0x000000645814723c */ /* 0x050ff000000018ff */
[C---:B------:R-:W-:Y:S01]  /*9a90*/  HMMA.16816.F32 R24, R88.reuse, R102, RZ ;  /* 0x000000665818723c */ /* 0x040fe200000018ff */
[----:B------:R-:W-:Y:S07]  /*9aa0*/  LDSM.16.M88.4 R100, [R124+0x4000] ;  /* 0x004000007c64783b */ /* 0x000fee0000000200 */
[C---:B--2---:R-:W-:Y:S08]  /*9ab0*/  HMMA.16816.F32 R28, R88.reuse, R104, RZ ;  /* 0x00000068581c723c */ /* 0x044ff000000018ff */
[----:B------:R-:W-:Y:S01]  /*9ac0*/  HMMA.16816.F32 R32, R88, R106, RZ ;  /* 0x0000006a5820723c */ /* 0x000fe200000018ff */
[----:B------:R-:W2:Y:S05]  /*9ad0*/  LDSM.16.M88.4 R88, [R121+0x3c00] ;  /* 0x003c00007958783b */ /* 0x000eaa0000000200 */
[----:B------:R-:W3:Y:S02]  /*9ae0*/  LDSM.16.M88.4 R104, [R124+0x4400] ;  /* 0x004400007c68783b */ /* 0x000ee40000000200 */
[C---:B-----5:R-:W-:Y:S08]  /*9af0*/  HMMA.16816.F32 R4, R108.reuse, R112, R4 ;  /* 0x000000706c04723c */ /* 0x060ff00000001804 */
[C---:B------:R-:W-:Y:S01]  /*9b00*/  HMMA.16816.F32 R8, R108.reuse, R114, R8 ;  /* 0x000000726c08723c */ /* 0x040fe20000001808 */
[----:B------:R-:W-:Y:S07]  /*9b10*/  LDSM.16.M88.4 R112, [R121+0x4400] ;  /* 0x004400007970783b */ /* 0x000fee0000000200 */
[C---:B------:R-:W-:Y:S08]  /*9b20*/  HMMA.16816.F32 R12, R108.reuse, R116, R12 ;  /* 0x000000746c0c723c */ /* 0x040ff0000000180c */
[C---:B------:R-:W-:Y:S08]  /*9b30*/  HMMA.16816.F32 R16, R108.reuse, R118, R16 ;  /* 0x000000766c10723c */ /* 0x040ff00000001810 */
[C---:B-1----:R-:W-:Y:S08]  /*9b40*/  HMMA.16816.F32 R20, R108.reuse, R92, R20 ;  /* 0x0000005c6c14723c */ /* 0x042ff00000001814 */
[C---:B------:R-:W-:Y:S01]  /*9b50*/  HMMA.16816.F32 R24, R108.reuse, R94, R24 ;  /* 0x0000005e6c18723c */ /* 0x040fe20000001818 */
[----:B------:R-:W1:Y:S07]  /*9b60*/  LDSM.16.M88.4 R92, [R124+0x4800] ;  /* 0x004800007c5c783b */ /* 0x000e6e0000000200 */
[C---:B--2---:R-:W-:Y:S08]  /*9b70*/  HMMA.16816.F32 R28, R108.reuse, R88, R28 ;  /* 0x000000586c1c723c */ /* 0x044ff0000000181c */
[----:B------:R-:W-:Y:S01]  /*9b80*/  HMMA.16816.F32 R32, R108, R90, R32 ;  /* 0x0000005a6c20723c */ /* 0x000fe20000001820 */
[----:B------:R-:W2:Y:S05]  /*9b90*/  LDSM.16.M88.4 R88, [R124+0x4c00] ;  /* 0x004c00007c58783b */ /* 0x000eaa0000000200 */
[----:B------:R-:W-:Y:S02]  /*9ba0*/  LDSM.16.M88.4 R108, [R121+0x4000] ;  /* 0x00400000796c783b */ /* 0x000fe40000000200 */
[C---:B------:R-:W-:Y:S08]  /*9bb0*/  HMMA.16816.F32 R4, R96.reuse, R100, R4 ;  /* 0x000000646004723c */ /* 0x040ff00000001804 */
[C---:B------:R-:W-:Y:S01]  /*9bc0*/  HMMA.16816.F32 R8, R96.reuse, R102, R8 ;  /* 0x000000666008723c */ /* 0x040fe20000001808 */
[----:B------:R-:W4:Y:S07]  /*9bd0*/  LDSM.16.M88.4 R100, [R123+0x1000] ;  /* 0x001000007b64783b */ /* 0x000f2e0000000200 */
[C---:B---3--:R-:W-:Y:S08]  /*9be0*/  HMMA.16816.F32 R12, R96.reuse, R104, R12 ;  /* 0x00000068600c723c */ /* 0x048ff0000000180c */
[C---:B------:R-:W-:Y:S01]  /*9bf0*/  HMMA.16816.F32 R16, R96.reuse, R106, R16 ;  /* 0x0000006a6010723c */ /* 0x040fe20000001810 */
[----:B------:R-:W3:Y:S07]  /*9c00*/  LDSM.16.M88.4 R104, [R121+0x4800] ;  /* 0x004800007968783b */ /* 0x000eee0000000200 */
[C---:B-1----:R-:W-:Y:S08]  /*9c10*/  HMMA.16816.F32 R20, R96.reuse, R92, R20 ;  /* 0x0000005c6014723c */ /* 0x042ff00000001814 */
[C---:B------:R-:W-:Y:S01]  /*9c20*/  HMMA.16816.F32 R24, R96.reuse, R94, R24 ;  /* 0x0000005e6018723c */ /* 0x040fe20000001818 */
[----:B------:R-:W1:Y:S07]  /*9c30*/  LDSM.16.M88.4 R92, [R121+0x4c00] ;  /* 0x004c0000795c783b */ /* 0x000e6e0000000200 */
[C---:B--2---:R-:W-:Y:S08]  /*9c40*/  HMMA.16816.F32 R28, R96.reuse, R88, R28 ;  /* 0x00000058601c723c */ /* 0x044ff0000000181c */
[----:B------:R-:W-:Y:S01]  /*9c50*/  HMMA.16816.F32 R32, R96, R90, R32 ;  /* 0x0000005a6020723c */ /* 0x000fe20000001820 */
[----:B------:R-:W-:Y:S05]  /*9c60*/  LDSM.16.M88.4 R88, [R125+0x2000] ;  /* 0x002000007d58783b */ /* 0x000fea0000000200 */
[----:B------:R-:W2:Y:S02]  /*9c70*/  LDSM.16.M88.4 R96, [R124+0x5000] ;  /* 0x005000007c60783b */ /* 0x000ea40000000200 */
[C---:B----4-:R-:W-:Y:S08]  /*9c80*/  HMMA.16816.F32 R4, R100.reuse, R108, R4 ;  /* 0x0000006c6404723c */ /* 0x050ff00000001804 */
[C---:B------:R-:W-:Y:S01]  /*9c90*/  HMMA.16816.F32 R8, R100.reuse, R110, R8 ;  /* 0x0000006e6408723c */ /* 0x040fe20000001808 */
[----:B------:R-:W4:Y:S07]  /*9ca0*/  LDSM.16.M88.4 R108, [R124+0x5400] ;  /* 0x005400007c6c783b */ /* 0x000f2e0000000200 */
[C---:B------:R-:W-:Y:S08]  /*9cb0*/  HMMA.16816.F32 R12, R100.reuse, R112, R12 ;  /* 0x00000070640c723c */ /* 0x040ff0000000180c */
[C---:B------:R-:W-:Y:S01]  /*9cc0*/  HMMA.16816.F32 R16, R100.reuse, R114, R16 ;  /* 0x000000726410723c */ /* 0x040fe20000001810 */
[----:B------:R-:W-:Y:S07]  /*9cd0*/  LDSM.16.M88.4 R112, [R121+0x5000] ;  /* 0x005000007970783b */ /* 0x000fee0000000200 */
[C---:B---3--:R-:W-:Y:S08]  /*9ce0*/  HMMA.16816.F32 R20, R100.reuse, R104, R20 ;  /* 0x000000686414723c */ /* 0x048ff00000001814 */
[C---:B------:R-:W-:Y:S01]  /*9cf0*/  HMMA.16816.F32 R24, R100.reuse, R106, R24 ;  /* 0x0000006a6418723c */ /* 0x040fe20000001818 */
[----:B------:R-:W3:Y:S07]  /*9d00*/  LDSM.16.M88.4 R104, [R124+0x5800] ;  /* 0x005800007c68783b */ /* 0x000eee0000000200 */
[C---:B-1----:R-:W-:Y:S08]  /*9d10*/  HMMA.16816.F32 R28, R100.reuse, R92, R28 ;  /* 0x0000005c641c723c */ /* 0x042ff0000000181c */
[----:B------:R-:W-:Y:S01]  /*9d20*/  HMMA.16816.F32 R32, R100, R94, R32 ;  /* 0x0000005e6420723c */ /* 0x000fe20000001820 */
[----:B------:R-:W1:Y:S05]  /*9d30*/  LDSM.16.M88.4 R92, [R124+0x5c00] ;  /* 0x005c00007c5c783b */ /* 0x000e6a0000000200 */
[----:B------:R-:W5:Y:S02]  /*9d40*/  LDSM.16.M88.4 R100, [R123+0x2000] ;  /* 0x002000007b64783b */ /* 0x000f640000000200 */
[C---:B--2---:R-:W-:Y:S08]  /*9d50*/  HMMA.16816.F32 R4, R88.reuse, R96, R4 ;  /* 0x000000605804723c */ /* 0x044ff00000001804 */
[C---:B------:R-:W-:Y:S01]  /*9d60*/  HMMA.16816.F32 R8, R88.reuse, R98, R8 ;  /* 0x000000625808723c */ /* 0x040fe20000001808 */
[----:B------:R-:W2:Y:S07]  /*9d70*/  LDSM.16.M88.4 R96, [R121+0x5400] ;  /* 0x005400007960783b */ /* 0x000eae0000000200 */
[C---:B----4-:R-:W-:Y:S08]  /*9d80*/  HMMA.16816.F32 R12, R88.reuse, R108, R12 ;  /* 0x0000006c580c723c */ /* 0x050ff0000000180c */
[C---:B------:R-:W-:Y:S08]  /*9d90*/  HMMA.16816.F32 R16, R88.reuse, R110, R16 ;  /* 0x0000006e5810723c */ /* 0x040ff00000001810 */
        /* <DEDUP_REMOVED lines=8> */
[C---:B-----5:R-:W-:Y:S08]  /*9e20*/  HMMA.16816.F32 R4, R100.reuse, R112, R4 ;  /* 0x000000706404723c */ /* 0x060ff00000001804 */
[C---:B------:R-:W-:Y:S08]  /*9e30*/  HMMA.16816.F32 R8, R100.reuse, R114, R8 ;  /* 0x000000726408723c */ /* 0x040ff00000001808 */
[C---:B--2---:R-:W-:Y:S03]  /*9e40*/  HMMA.16816.F32 R12, R100.reuse, R96, R12 ;  /* 0x00000060640c723c */ /* 0x044fe6000000180c */
[C---:B------:R-:W-:Y:S01]  /*9e50*/  FFMA.FTZ R4, R189.reuse, UR12, R4 ;  /* 0x0000000cbd047c23 */ /* 0x040fe20008010004 */
[----:B------:R-:W-:Y:S01]  /*9e60*/  FFMA.FTZ R6, R189, UR12, R6 ;  /* 0x0000000cbd067c23 */ /* 0x000fe20008010006 */
[----:B------:R-:W-:Y:S01]  /*9e70*/  I2FP.F32.U32 R189, R187 ;  /* 0x000000bb00bd7245 */ /* 0x000fe20000201000 */
[----:B------:R-:W-:Y:S02]  /*9e80*/  VIADD R187, R0, 0x10 ;  /* 0x0000001000bb7836 */ /* 0x000fe40000000000 */
[C---:B------:R-:W-:Y:S01]  /*9e90*/  FFMA.FTZ R5, R188.reuse, UR12, R5 ;  /* 0x0000000cbc057c23 */ /* 0x040fe20008010005 */
[C---:B------:R-:W-:Y:S03]  /*9ea0*/  HMMA.16816.F32 R16, R100.reuse, R98, R16 ;  /* 0x000000626410723c */ /* 0x040fe60000001810 */
[----:B------:R-:W-:Y:S01]  /*9eb0*/  FFMA.FTZ R7, R188, UR12, R7 ;  /* 0x0000000cbc077c23 */ /* 0x000fe20008010007 */
[----:B------:R-:W-:Y:S01]  /*9ec0*/  I2FP.F32.U32 R188, R190 ;  /* 0x000000be00bc7245 */ /* 0x000fe20000201000 */
[C---:B------:R-:W-:Y:S01]  /*9ed0*/  FFMA.FTZ R8, R189.reuse, UR12, R8 ;  /* 0x0000000cbd087c23 */ /* 0x040fe20008010008 */
[C---:B------:R-:W-:Y:S01]  /*9ee0*/  IADD3 R190, PT, PT, R0.reuse, 0x11, RZ ;  /* 0x0000001100be7810 */ /* 0x040fe20007ffe0ff */
[----:B------:R-:W-:Y:S01]  /*9ef0*/  FFMA.FTZ R10, R189, UR12, R10 ;  /* 0x0000000cbd0a7c23 */ /* 0x000fe2000801000a */
[----:B------:R-:W-:Y:S01]  /*9f00*/  I2FP.F32.U32 R189, R187 ;  /* 0x000000bb00bd7245 */ /* 0x000fe20000201000 */
[C---:B---3--:R-:W-:Y:S03]  /*9f10*/  HMMA.16816.F32 R20, R100.reuse, R104, R20 ;  /* 0x000000686414723c */ /* 0x048fe60000001814 */
[----:B------:R-:W-:Y:S02]  /*9f20*/  VIADD R187, R0, 0x18 ;  /* 0x0000001800bb7836 */ /* 0x000fe40000000000 */
[C---:B------:R-:W-:Y:S01]  /*9f30*/  FFMA.FTZ R9, R188.reuse, UR12, R9 ;  /* 0x0000000cbc097c23 */ /* 0x040fe20008010009 */
[----:B------:R-:W-:Y:S01]  /*9f40*/  FFMA.FTZ R11, R188, UR12, R11 ;  /* 0x0000000cbc0b7c23 */ /* 0x000fe2000801000b */
[----:B------:R-:W-:Y:S01]  /*9f50*/  I2FP.F32.U32 R188, R190 ;  /* 0x000000be00bc7245 */ /* 0x000fe20000201000 */
[C---:B------:R-:W-:Y:S01]  /*9f60*/  FFMA.FTZ R12, R189.reuse, UR12, R12 ;  /* 0x0000000cbd0c7c23 */ /* 0x040fe2000801000c */
[C---:B------:R-:W-:Y:S03]  /*9f70*/  HMMA.16816.F32 R24, R100.reuse, R106, R24 ;  /* 0x0000006a6418723c */ /* 0x040fe60000001818 */
[----:B------:R-:W-:Y:S01]  /*9f80*/  FFMA.FTZ R14, R189, UR12, R14 ;  /* 0x0000000cbd0e7c23 */ /* 0x000fe2000801000e */
[----:B------:R-:W-:Y:S01]  /*9f90*/  I2FP.F32.U32 R189, R187 ;  /* 0x000000bb00bd7245 */ /* 0x000fe20000201000 */
[----:B------:R-:W-:Y:S02]  /*9fa0*/  VIADD R190, R0, 0x19 ;  /* 0x0000001900be7836 */ /* 0x000fe40000000000 */
[C---:B------:R-:W-:Y:S01]  /*9fb0*/  FFMA.FTZ R13, R188.reuse, UR12, R13 ;  /* 0x0000000cbc0d7c23 */ /* 0x040fe2000801000d */
[----:B------:R-:W-:Y:S01]  /*9fc0*/  FFMA.FTZ R15, R188, UR12, R15 ;  /* 0x0000000cbc0f7c23 */ /* 0x000fe2000801000f */
[C---:B------:R-:W-:Y:S02]  /*9fd0*/  VIADD R187, R0.reuse, 0x20 ;  /* 0x0000002000bb7836 */ /* 0x040fe40000000000 */
[C---:B------:R-:W-:Y:S01]  /*9fe0*/  FFMA.FTZ R16, R189.reuse, UR12, R16 ;  /* 0x0000000cbd107c23 */ /* 0x040fe20008010010 */
[----:B------:R-:W-:Y:S01]  /*9ff0*/  I2FP.F32.U32 R188, R190 ;  /* 0x000000be00bc7245 */ /* 0x000fe20000201000 */
[----:B------:R-:W-:Y:S01]  /*a000*/  FFMA.FTZ R18, R189, UR12, R18 ;  /* 0x0000000cbd127c23 */ /* 0x000fe20008010012 */
[C---:B------:R-:W-:Y:S01]  /*a010*/  IADD3 R190, PT, PT, R0.reuse, 0x21, RZ ;  /* 0x0000002100be7810 */ /* 0x040fe20007ffe0ff */
[----:B------:R-:W-:Y:S01]  /*a020*/  VIADD R189, R0, 0x28 ;  /* 0x0000002800bd7836 */ /* 0x000fe20000000000 */
[----:B------:R-:W-:Y:S01]  /*a030*/  I2FP.F32.U32 R187, R187 ;  /* 0x000000bb00bb7245 */ /* 0x000fe20000201000 */
[C---:B------:R-:W-:Y:S01]  /*a040*/  FFMA.FTZ R17, R188.reuse, UR12, R17 ;  /* 0x0000000cbc117c23 */ /* 0x040fe20008010011 */
[----:B------:R-:W-:Y:S01]  /*a050*/  I2FP.F32.U32 R190, R190 ;  /* 0x000000be00be7245 */ /* 0x000fe20000201000 */
[----:B------:R-:W-:Y:S01]  /*a060*/  FFMA.FTZ R19, R188, UR12, R19 ;  /* 0x0000000cbc137c23 */ /* 0x000fe20008010013 */
[----:B------:R-:W-:Y:S01]  /*a070*/  I2FP.F32.U32 R189, R189 ;  /* 0x000000bd00bd7245 */ /* 0x000fe20000201000 */
[C---:B-1----:R-:W-:Y:S03]  /*a080*/  HMMA.16816.F32 R28, R100.reuse, R88, R28 ;  /* 0x00000058641c723c */ /* 0x042fe6000000181c */
[C---:B------:R-:W-:Y:S02]  /*a090*/  VIADD R188, R0.reuse, 0x29 ;  /* 0x0000002900bc7836 */ /* 0x040fe40000000000 */
[C---:B------:R-:W-:Y:S01]  /*a0a0*/  FFMA.FTZ R24, R189.reuse, UR12, R24 ;  /* 0x0000000cbd187c23 */ /* 0x040fe20008010018 */
[----:B------:R-:W-:Y:S01]  /*a0b0*/  FFMA.FTZ R26, R189, UR12, R26 ;  /* 0x0000000cbd1a7c23 */ /* 0x000fe2000801001a */
[----:B------:R-:W-:Y:S01]  /*a0c0*/  FMNMX3.FTZ R189, R3, R4, R5, !PT ;  /* 0x0000000403bd7276 */ /* 0x000fe20007810005 */
[C---:B------:R-:W-:Y:S01]  /*a0d0*/  FFMA.FTZ R20, R187.reuse, UR12, R20 ;  /* 0x0000000cbb147c23 */ /* 0x040fe20008010014 */
[----:B------:R-:W-:Y:S01]  /*a0e0*/  I2FP.F32.U32 R188, R188 ;  /* 0x000000bc00bc7245 */ /* 0x000fe20000201000 */
[----:B------:R-:W-:Y:S01]  /*a0f0*/  FFMA.FTZ R22, R187, UR12, R22 ;  /* 0x0000000cbb167c23 */ /* 0x000fe20008010016 */
[----:B------:R-:W-:Y:S01]  /*a100*/  IADD3 R187, PT, PT, R0, 0x30, RZ ;  /* 0x0000003000bb7810 */ /* 0x000fe20007ffe0ff */
[----:B------:R-:W-:Y:S03]  /*a110*/  HMMA.16816.F32 R32, R100, R90, R32 ;  /* 0x0000005a6420723c */ /* 0x000fe60000001820 */
        /* <DEDUP_REMOVED lines=8> */
[----:B------:R-:W-:Y:S01]  /*a1a0*/  FMNMX3.FTZ R188, R188, R10, R11, !PT ;  /* 0x0000000abcbc7276 */ /* 0x000fe2000781000b */
[----:B------:R-:W-:Y:S01]  /*a1b0*/  VIADD R190, R0, 0x31 ;  /* 0x0000003100be7836 */ /* 0x000fe20000000000 */
[----:B------:R-:W-:Y:S01]  /*a1c0*/  FMNMX3.FTZ R189, R189, R16, R17, !PT ;  /* 0x00000010bdbd7276 */ /* 0x000fe20007810011 */
[C---:B------:R-:W-:Y:S01]  /*a1d0*/  FFMA.FTZ R28, R187.reuse, UR12, R28 ;  /* 0x0000000cbb1c7c23 */ /* 0x040fe2000801001c */
[----:B------:R-:W-:Y:S01]  /*a1e0*/  FMNMX3.FTZ R188, R188, R14, R15, !PT ;  /* 0x0000000ebcbc7276 */ /* 0x000fe2000781000f */
[----:B------:R-:W-:Y:S01]  /*a1f0*/  FFMA.FTZ R30, R187, UR12, R30 ;  /* 0x0000000cbb1e7c23 */ /* 0x000fe2000801001e */
[----:B------:R-:W-:Y:S01]  /*a200*/  I2FP.F32.U32 R190, R190 ;  /* 0x000000be00be7245 */ /* 0x000fe20000201000 */
[C---:B------:R-:W-:Y:S01]  /*a210*/  VIADD R187, R0.reuse, 0x38 ;  /* 0x0000003800bb7836 */ /* 0x040fe20000000000 */
[----:B------:R-:W-:Y:S02]  /*a220*/  IADD3 R0, PT, PT, R0, 0x39, RZ ;  /* 0x0000003900007810 */ /* 0x000fe40007ffe0ff */
[----:B------:R-:W-:Y:S01]  /*a230*/  FMNMX3.FTZ R188, R188, R18, R19, !PT ;  /* 0x00000012bcbc7276 */ /* 0x000fe20007810013 */
[C---:B------:R-:W-:Y:S01]  /*a240*/  FFMA.FTZ R29, R190.reuse, UR12, R29 ;  /* 0x0000000cbe1d7c23 */ /* 0x040fe2000801001d */
[----:B------:R-:W-:Y:S01]  /*a250*/  FMNMX3.FTZ R189, R189, R20, R21, !PT ;  /* 0x00000014bdbd7276 */ /* 0x000fe20007810015 */
[----:B------:R-:W-:Y:S01]  /*a260*/  FFMA.FTZ R31, R190, UR12, R31 ;  /* 0x0000000cbe1f7c23 */ /* 0x000fe2000801001f */
[----:B------:R-:W-:Y:S02]  /*a270*/  I2FP.F32.U32 R187, R187 ;  /* 0x000000bb00bb7245 */ /* 0x000fe40000201000 */
[----:B------:R-:W-:Y:S02]  /*a280*/  I2FP.F32.U32 R0, R0 ;  /* 0x0000000000007245 */ /* 0x000fe40000201000 */
[----:B------:R-:W-:Y:S01]  /*a290*/  FMNMX3.FTZ R188, R188, R22, R23, !PT ;  /* 0x00000016bcbc7276 */ /* 0x000fe20007810017 */
[----:B------:R-:W-:Y:S01]  /*a2a0*/  FFMA.FTZ R32, R187, UR12, R32 ;  /* 0x0000000cbb207c23 */ /* 0x000fe20008010020 */
[----:B------:R-:W-:Y:S01]  /*a2b0*/  FMNMX3.FTZ R189, R189, R24, R25, !PT ;  /* 0x00000018bdbd7276 */ /* 0x000fe20007810019 */
[----:B------:R-:W-:Y:S01]  /*a2c0*/  FFMA.FTZ R34, R187, UR12, R34 ;  /* 0x0000000cbb227c23 */ /* 0x000fe20008010022 */
[----:B------:R-:W-:Y:S01]  /*a2d0*/  FMNMX3.FTZ R187, R188, R26, R27, !PT ;  /* 0x0000001abcbb7276 */ /* 0x000fe2000781001b */
[C---:B------:R-:W-:Y:S01]  /*a2e0*/  FFMA.FTZ R33, R0.reuse, UR12, R33 ;  /* 0x0000000c00217c23 */ /* 0x040fe20008010021 */
[----:B------:R-:W-:Y:S01]  /*a2f0*/  FFMA.FTZ R35, R0, UR12, R35 ;  /* 0x0000000c00237c23 */ /* 0x000fe20008010023 */
[----:B------:R-:W-:Y:S02]  /*a300*/  FMNMX3.FTZ R0, R189, R28, R29, !PT ;  /* 0x0000001cbd007276 */ /* 0x000fe4000781001d */
[----:B------:R-:W-:Y:S02]  /*a310*/  FMNMX3.FTZ R187, R187, R30, R31, !PT ;  /* 0x0000001ebbbb7276 */ /* 0x000fe4000781001f */
[----:B------:R-:W-:Y:S01]  /*a320*/  FMNMX3.FTZ R0, R0, R32, R33, !PT ;  /* 0x0000002000007276 */ /* 0x000fe20007810021 */
[----:B------:R-:W-:Y:S06]  /*a330*/  @P3 BRA `(.L_x_1204) ;  /* 0xfffffff000003947 */ /* 0x000fec000383ffff */
.L_x_1203:
[----:B------:R-:W-:Y:S01]  /*a340*/  FMNMX3.FTZ R89, R187, R34, R35, !PT ;  /* 0x00000022bb597276 */ /* 0x000fe20007810023 */
[----:B------:R-:W2:Y:S01]  /*a350*/  SHFL.BFLY PT, R93, R0, 0x2, 0x1f ;  /* 0x0c401f00005d7f89 */ /* 0x000ea200000e0000 */
[----:B------:R-:W-:Y:S07]  /*a360*/  IMAD.WIDE.U32 R118, R86, -0x2daee0ad, RZ ;  /* 0xd2511f5356767825 */ /* 0x000fee00078e00ff */
[----:B------:R-:W3:Y:S01]  /*a370*/  SHFL.BFLY PT, R88, R89, 0x2, 0x1f ;  /* 0x0c401f0059587f89 */ /* 0x000ee200000e0000 */
[----:B------:R-:W-:Y:S04]  /*a380*/  IMAD.WIDE.U32 R190, R179, -0x326172a9, RZ ;  /* 0xcd9e8d57b3be7825 */ /* 0x000fe800078e00ff */
[----:B------:R-:W-:Y:S01]  /*a390*/  IMAD.WIDE.U32 R90, R2, -0x2daee0ad, RZ ;  /* 0xd2511f53025a7825 */ /* 0x000fe200078e00ff */
[----:B------:R-:W-:Y:S02]  /*a3a0*/  LOP3.LUT R2, R180, UR23, R119, 0x96, !PT ;  /* 0x00000017b4027c12 */ /* 0x000fe4000f8e9677 */
[----:B------:R-:W-:Y:S02]  /*a3b0*/  LOP3.LUT R86, R184, UR29, R191, 0x96, !PT ;  /* 0x0000001db8567c12 */ /* 0x000fe4000f8e96bf */
[----:B------:R-:W-:Y:S01]  /*a3c0*/  LOP3.LUT R118, R118, UR19, R91, 0x96, !PT ;  /* 0x0000001376767c12 */ /* 0x000fe2000f8e965b */
[----:B------:R-:W-:Y:S01]  /*a3d0*/  IMAD.WIDE.U32 R110, R2, -0x326172a9, RZ ;  /* 0xcd9e8d57026e7825 */ /* 0x000fe200078e00ff */
[----:B------:R-:W-:Y:S03]  /*a3e0*/  LOP3.LUT R190, R175, UR28, R190, 0x96, !PT ;  /* 0x0000001cafbe7c12 */ /* 0x000fe6000f8e96be */
[----:B------:R-:W-:Y:S01]  /*a3f0*/  IMAD.WIDE.U32 R102, R86, -0x2daee0ad, RZ ;  /* 0xd2511f5356667825 */ /* 0x000fe200078e00ff */
[----:B------:R-:W-:Y:S03]  /*a400*/  LOP3.LUT R2, R174, UR22, R111, 0x96, !PT ;  /* 0x00000016ae027c12 */ /* 0x000fe6000f8e966f */
[----:B------:R-:W-:Y:S01]  /*a410*/  IMAD.WIDE.U32 R118, R118, -0x326172a9, RZ ;  /* 0xcd9e8d5776767825 */ /* 0x000fe200078e00ff */
[----:B------:R-:W-:Y:S02]  /*a420*/  LOP3.LUT R86, R180, UR23, R103, 0x96, !PT ;  /* 0x00000017b4567c12 */ /* 0x000fe4000f8e9667 */
[----:B--2---:R-:W-:Y:S01]  /*a430*/  FMNMX.FTZ R93, R0, R93, !PT ;  /* 0x0000005d005d7209 */ /* 0x004fe20007810000 */
[----:B-1----:R-:W-:Y:S01]  /*a440*/  IMAD.WIDE.U32 R94, R2, -0x2daee0ad, RZ ;  /* 0xd2511f53025e7825 */ /* 0x002fe200078e00ff */
[----:B------:R-:W-:Y:S02]  /*a450*/  LOP3.LUT R110, R110, UR18, R119, 0x96, !PT ;  /* 0x000000126e6e7c12 */ /* 0x000fe4000f8e9677 */
[----:B---3--:R-:W-:Y:S01]  /*a460*/  FMNMX.FTZ R89, R89, R88, !PT ;  /* 0x0000005859597209 */ /* 0x008fe20007810000 */
[----:B------:R-:W1:Y:S01]  /*a470*/  SHFL.BFLY PT, R2, R93, 0x1, 0x1f ;  /* 0x0c201f005d027f89 */ /* 0x000e6200000e0000 */
[----:B------:R-:W-:Y:S01]  /*a480*/  LOP3.LUT R0, R90, UR17, R95, 0x96, !PT ;  /* 0x000000115a007c12 */ /* 0x000fe2000f8e965f */
[----:B------:R-:W-:Y:S04]  /*a490*/  IMAD.WIDE.U32 R104, R86, -0x326172a9, RZ ;  /* 0xcd9e8d5756687825 */ /* 0x000fe800078e00ff */
[----:B------:R-:W-:Y:S01]  /*a4a0*/  IMAD.WIDE.U32 R110, R110, -0x2daee0ad, RZ ;  /* 0xd2511f536e6e7825 */ /* 0x000fe200078e00ff */
[----:B------:R-:W-:Y:S03]  /*a4b0*/  LOP3.LUT R86, R174, UR22, R105, 0x96, !PT ;  /* 0x00000016ae567c12 */ /* 0x000fe6000f8e9669 */
[----:B------:R-:W-:Y:S01]  /*a4c0*/  IMAD.WIDE.U32 R190, R190, -0x2daee0ad, RZ ;  /* 0xd2511f53bebe7825 */ /* 0x000fe200078e00ff */
[----:B------:R-:W-:Y:S03]  /*a4d0*/  LOP3.LUT R90, R94, UR13, R111, 0x96, !PT ;  /* 0x0000000d5e5a7c12 */ /* 0x000fe6000f8e966f */
[----:B------:R-:W-:Y:S01]  /*a4e0*/  IMAD.WIDE.U32 R112, R86, -0x2daee0ad, RZ ;  /* 0xd2511f5356707825 */ /* 0x000fe200078e00ff */
[----:B------:R-:W-:Y:S01]  /*a4f0*/  LOP3.LUT R102, R102, UR19, R191, 0x96, !PT ;  /* 0x0000001366667c12 */ /* 0x000fe2000f8e96bf */
[----:B------:R-:W2:Y:S02]  /*a500*/  SHFL.BFLY PT, R86, R89, 0x1, 0x1f ;  /* 0x0c201f0059567f89 */ /* 0x000ea400000e0000 */
[----:B------:R-:W-:Y:S01]  /*a510*/  IMAD.WIDE.U32 R94, R0, -0x326172a9, RZ ;  /* 0xcd9e8d57005e7825 */ /* 0x000fe200078e00ff */
[----:B------:R-:W-:Y:S03]  /*a520*/  LOP3.LUT R190, R190, UR17, R113, 0x96, !PT ;  /* 0x00000011bebe7c12 */ /* 0x000fe6000f8e9671 */
[----:B------:R-:W-:Y:S01]  /*a530*/  IMAD.WIDE.U32 R90, R90, -0x326172a9, RZ ;  /* 0xcd9e8d575a5a7825 */ /* 0x000fe200078e00ff */
[----:B------:R-:W-:Y:S02]  /*a540*/  LOP3.LUT R118, R118, UR16, R95, 0x96, !PT ;  /* 0x0000001076767c12 */ /* 0x000fe4000f8e965f */
[----:B-1----:R-:W-:Y:S01]  /*a550*/  FMNMX.FTZ R2, R93, R2, !PT ;  /* 0x000000025d027209 */ /* 0x002fe20007810000 */
[----:B------:R-:W-:Y:S01]  /*a560*/  IMAD.MOV.U32 R0, RZ, RZ, R90 ;  /* 0x000000ffff007224 */ /* 0x000fe200078e005a */
[----:B------:R-:W-:Y:S01]  /*a570*/  PRMT R88, R90, 0x7770, RZ ;  /* 0x000077705a587816 */ /* 0x000fe200000000ff */
[----:B------:R-:W-:Y:S01]  /*a580*/  IMAD.WIDE.U32 R118, R118, -0x2daee0ad, RZ ;  /* 0xd2511f5376767825 */ /* 0x000fe200078e00ff */
[C---:B------:R-:W-:Y:S02]  /*a590*/  PRMT R194, R90.reuse, 0x7771, RZ ;  /* 0x000077715ac27816 */ /* 0x040fe400000000ff */
[C---:B------:R-:W-:Y:S01]  /*a5a0*/  PRMT R192, R90.reuse, 0x7773, RZ ;  /* 0x000077735ac07816 */ /* 0x040fe200000000ff */
[----:B------:R-:W-:Y:S01]  /*a5b0*/  IMAD.MOV.U32 R95, RZ, RZ, R87 ;  /* 0x000000ffff5f7224 */ /* 0x000fe200078e0057 */
[----:B------:R-:W-:Y:S01]  /*a5c0*/  PRMT R179, R90, 0x7772, RZ ;  /* 0x000077725ab37816 */ /* 0x000fe200000000ff */
[----:B------:R-:W-:Y:S01]  /*a5d0*/  FMUL.FTZ R90, R2, UR4 ;  /* 0x00000004025a7c20 */ /* 0x000fe20008410000 */
[----:B------:R-:W-:Y:S01]  /*a5e0*/  LOP3.LUT R113, R94, UR9, R91, 0x96, !PT ;  /* 0x000000095e717c12 */ /* 0x000fe2000f8e965b */
[----:B------:R-:W-:Y:S01]  /*a5f0*/  IMAD.MOV.U32 R94, RZ, RZ, R84 ;  /* 0x000000ffff5e7224 */ /* 0x000fe200078e0054 */
[----:B------:R-:W-:Y:S01]  /*a600*/  LOP3.LUT R91, R0, 0xff, RZ, 0xc0, !PT ;  /* 0x000000ff005b7812 */ /* 0x000fe200078ec0ff */
[----:B------:R-:W-:Y:S01]  /*a610*/  IMAD.WIDE.U32 R102, R102, -0x326172a9, RZ ;  /* 0xcd9e8d5766667825 */ /* 0x000fe200078e00ff */
[----:B------:R-:W-:Y:S02]  /*a620*/  FSETP.NEU.FTZ.AND P1, PT, R2, -INF , PT ;  /* 0xff8000000200780b */ /* 0x000fe40003f3d000 */
[----:B------:R-:W-:Y:S01]  /*a630*/  PRMT R0, R118, 0x7770, RZ ;  /* 0x0000777076007816 */ /* 0x000fe200000000ff */
[----:B------:R-:W-:Y:S01]  /*a640*/  IMAD.WIDE.U32 R190, R190, -0x326172a9, RZ ;  /* 0xcd9e8d57bebe7825 */ /* 0x000fe200078e00ff */
[----:B------:R-:W-:Y:S02]  /*a650*/  FSEL R90, R90, RZ, P1 ;  /* 0x000000ff5a5a7208 */ /* 0x000fe40000800000 */
[----:B------:R-:W-:Y:S02]  /*a660*/  LOP3.LUT R110, R110, UR8, R119, 0x96, !PT ;  /* 0x000000086e6e7c12 */ /* 0x000fe4000f8e9677 */
[----:B------:R-:W-:Y:S01]  /*a670*/  ISETP.LE.U32.AND P3, PT, R0, UR30, PT ;  /* 0x0000001e00007c0c */ /* 0x000fe2000bf63070 */
[--C-:B------:R-:W-:Y:S01]  /*a680*/  FFMA.FTZ R199, R4, UR4, -R90.reuse ;  /* 0x0000000404c77c23 */ /* 0x100fe2000801085a */
[----:B--2---:R-:W-:Y:S01]  /*a690*/  FMNMX.FTZ R0, R89, R86, !PT ;  /* 0x0000005659007209 */ /* 0x004fe20007810000 */
[--C-:B------:R-:W-:Y:S01]  /*a6a0*/  FFMA.FTZ R193, R5, UR4, -R90.reuse ;  /* 0x0000000405c17c23 */ /* 0x100fe2000801085a */
[----:B------:R-:W-:Y:S01]  /*a6b0*/  LOP3.LUT R86, R113, 0xffff, RZ, 0xc0, !PT ;  /* 0x0000ffff71567812 */ /* 0x000fe200078ec0ff */
[--C-:B------:R-:W-:Y:S01]  /*a6c0*/  FFMA.FTZ R202, R8, UR4, -R90.reuse ;  /* 0x0000000408ca7c23 */ /* 0x100fe2000801085a */
[----:B------:R-:W-:Y:S01]  /*a6d0*/  LOP3.LUT R114, R110, 0xffff, RZ, 0xc0, !PT ;  /* 0x0000ffff6e727812 */ /* 0x000fe200078ec0ff */
[--C-:B------:R-:W-:Y:S01]  /*a6e0*/  FFMA.FTZ R201, R9, UR4, -R90.reuse ;  /* 0x0000000409c97c23 */ /* 0x100fe2000801085a */
[----:B------:R-:W-:Y:S01]  /*a6f0*/  LEA R96, P1, R176, R94, 0x1 ;  /* 0x0000005eb0607211 */ /* 0x000fe200078208ff */
[--C-:B------:R-:W-:Y:S01]  /*a700*/  FFMA.FTZ R117, R16, UR4, -R90.reuse ;  /* 0x0000000410757c23 */ /* 0x100fe2000801085a */
[----:B------:R-:W-:Y:S01]  /*a710*/  LOP3.LUT R87, R113, 0xff, RZ, 0xc0, !PT ;  /* 0x000000ff71577812 */ /* 0x000fe200078ec0ff */
[----:B------:R-:W-:Y:S01]  /*a720*/  FFMA.FTZ R109, R20, UR4, -R90 ;  /* 0x00000004146d7c23 */ /* 0x000fe2000801085a */
[----:B------:R-:W-:Y:S01]  /*a730*/  SHF.R.U32.HI R84, RZ, 0x8, R86 ;  /* 0x00000008ff547819 */ /* 0x000fe20000011656 */
[----:B------:R-:W-:Y:S01]  /*a740*/  FFMA.FTZ R108, R21, UR4, -R90 ;  /* 0x00000004156c7c23 */ /* 0x000fe2000801085a */
[----:B------:R-:W-:Y:S01]  /*a750*/  SHF.R.U32.HI R114, RZ, 0x8, R114 ;  /* 0x00000008ff727819 */ /* 0x000fe20000011672 */
[--C-:B------:R-:W-:Y:S01]  /*a760*/  FFMA.FTZ R189, R12, UR4, -R90.reuse ;  /* 0x000000040cbd7c23 */ /* 0x100fe2000801085a */
[----:B------:R-:W-:Y:S01]  /*a770*/  ISETP.LE.U32.AND P2, PT, R88, UR30, PT ;  /* 0x0000001e58007c0c */ /* 0x000fe2000bf43070 */
[--C-:B------:R-:W-:Y:S01]  /*a780*/  FFMA.FTZ R188, R13, UR4, -R90.reuse ;  /* 0x000000040dbc7c23 */ /* 0x100fe2000801085a */
[----:B------:R-:W-:Y:S01]  /*a790*/  LEA.HI.X.SX32 R97, R176, R95, 0x1, P1 ;  /* 0x0000005fb0617211 */ /* 0x000fe200008f0eff */
[----:B------:R-:W-:Y:S01]  /*a7a0*/  FFMA.FTZ R116, R17, UR4, -R90 ;  /* 0x0000000411747c23 */ /* 0x000fe2000801085a */
[----:B------:R-:W-:Y:S01]  /*a7b0*/  PRMT R196, R87, 0x5410, R84 ;  /* 0x0000541057c47816 */ /* 0x000fe20000000054 */
[----:B------:R-:W-:Y:S01]  /*a7c0*/  MUFU.EX2 R189, R189 ;  /* 0x000000bd00bd7308 */ /* 0x000fe20000000800 */
[----:B------:R-:W-:Y:S01]  /*a7d0*/  LOP3.LUT R4, R84, 0xffff, RZ, 0xc0, !PT ;  /* 0x0000ffff54047812 */ /* 0x000fe200078ec0ff */
[C---:B------:R-:W-:Y:S01]  /*a7e0*/  FMUL.FTZ R88, R0.reuse, UR4 ;  /* 0x0000000400587c20 */ /* 0x040fe20008410000 */
[----:B------:R-:W-:Y:S01]  /*a7f0*/  FSETP.NEU.FTZ.AND P1, PT, R0, -INF , PT ;  /* 0xff8000000000780b */ /* 0x000fe20003f3d000 */
[----:B------:R-:W-:Y:S01]  /*a800*/  FADD.FTZ R84, -R2, R3 ;  /* 0x0000000302547221 */ /* 0x000fe20000010100 */
[----:B------:R-:W-:Y:S01]  /*a810*/  LOP3.LUT R3, R114, 0xffff, RZ, 0xc0, !PT ;  /* 0x0000ffff72037812 */ /* 0x000fe200078ec0ff */
[----:B------:R-:W-:Y:S01]  /*a820*/  FFMA.FTZ R99, R28, UR4, -R90 ;  /* 0x000000041c637c23 */ /* 0x000fe2000801085a */
[----:B------:R-:W-:Y:S03]  /*a830*/  FSEL R88, R88, RZ, P1 ;  /* 0x000000ff58587208 */ /* 0x000fe60000800000 */
[----:B------:R-:W-:Y:S01]  /*a840*/  MUFU.EX2 R199, R199 ;  /* 0x000000c700c77308 */ /* 0x000fe20000000800 */
[----:B------:R-:W-:Y:S01]  /*a850*/  ISETP.LE.U32.AND P1, PT, R3, UR30, PT ;  /* 0x0000001e03007c0c */ /* 0x000fe2000bf23070 */
[----:B------:R-:W-:Y:S01]  /*a860*/  FMUL.FTZ R84, R84, UR4 ;  /* 0x0000000454547c20 */ /* 0x000fe20008410000 */
[----:B------:R-:W-:Y:S01]  /*a870*/  ISETP.LE.U32.AND P4, PT, R87, UR30, PT ;  /* 0x0000001e57007c0c */ /* 0x000fe2000bf83070 */
[----:B------:R-:W-:Y:S01]  /*a880*/  FADD.FTZ R3, -R0, R85 ;  /* 0x0000005500037221 */ /* 0x000fe20000010100 */
[----:B------:R-:W-:Y:S01]  /*a890*/  ISETP.LE.U32.AND P5, PT, R4, UR30, PT ;  /* 0x0000001e04007c0c */ /* 0x000fe2000bfa3070 */
[----:B------:R-:W-:Y:S01]  /*a8a0*/  FFMA.FTZ R89, R34, UR4, -R88 ;  /* 0x0000000422597c23 */ /* 0x000fe20008010858 */
[----:B------:R-:W-:Y:S03]  /*a8b0*/  LOP3.LUT R104, R104, UR18, R103, 0x96, !PT ;  /* 0x0000001268687c12 */ /* 0x000fe6000f8e9667 */
[----:B------:R-:W1:Y:S01]  /*a8c0*/  MUFU.EX2 R193, R193 ;  /* 0x000000c100c17308 */ /* 0x000e620000000800 */
[----:B------:R-:W-:Y:S01]  /*a8d0*/  PRMT R4, R113, 0x7632, R4 ;  /* 0x0000763271047816 */ /* 0x000fe20000000004 */
[----:B------:R-:W-:Y:S01]  /*a8e0*/  FMUL.FTZ R3, R3, UR4 ;  /* 0x0000000403037c20 */ /* 0x000fe20008410000 */
[----:B------:R-:W-:Y:S01]  /*a8f0*/  SHF.R.U32.HI R113, RZ, 0x18, R113 ;  /* 0x00000018ff717819 */ /* 0x000fe20000011671 */
[--C-:B------:R-:W-:Y:S01]  /*a900*/  FFMA.FTZ R200, R6, UR4, -R88.reuse ;  /* 0x0000000406c87c23 */ /* 0x100fe20008010858 */
[----:B------:R-:W-:Y:S01]  /*a910*/  LOP3.LUT R4, R4, 0xff, RZ, 0xc0, !PT ;  /* 0x000000ff04047812 */ /* 0x000fe200078ec0ff */
[--C-:B------:R-:W-:Y:S01]  /*a920*/  FFMA.FTZ R195, R10, UR4, -R88.reuse ;  /* 0x000000040ac37c23 */ /* 0x100fe20008010858 */
[----:B------:R-:W-:Y:S03]  /*a930*/  LOP3.LUT R102, R102, UR16, R191, 0x96, !PT ;  /* 0x0000001066667c12 */ /* 0x000fe6000f8e96bf */
[----:B------:R-:W2:Y:S01]  /*a940*/  MUFU.EX2 R84, R84 ;  /* 0x0000005400547308 */ /* 0x000ea20000000800 */
[----:B------:R-:W-:Y:S01]  /*a950*/  PRMT R198, R4, 0x5410, R113 ;  /* 0x0000541004c67816 */ /* 0x000fe20000000071 */
[--C-:B------:R-:W-:Y:S01]  /*a960*/  FFMA.FTZ R191, R11, UR4, -R88.reuse ;  /* 0x000000040bbf7c23 */ /* 0x100fe20008010858 */
[----:B------:R-:W-:Y:S01]  /*a970*/  ISETP.GT.U32.AND P6, PT, R194, UR30, PT ;  /* 0x0000001ec2007c0c */ /* 0x000fe2000bfc4070 */
[----:B------:R-:W-:Y:S01]  /*a980*/  FFMA.FTZ R187, R14, UR4, -R88 ;  /* 0x000000040ebb7c23 */ /* 0x000fe20008010858 */
[----:B------:R-:W-:Y:S01]  /*a990*/  PRMT R194, R91, 0x5410, R194 ;  /* 0x000054105bc27816 */ /* 0x000fe200000000c2 */
[----:B------:R-:W-:Y:S01]  /*a9a0*/  FFMA.FTZ R91, R32, UR4, -R90 ;  /* 0x00000004205b7c23 */ /* 0x000fe2000801085a */
[--C-:B------:R-:W-:Y:S03]  /*a9b0*/  FFMA.FTZ R119, R15, UR4, -R88.reuse ;  /* 0x000000040f777c23 */ /* 0x100fe60008010858 */
[----:B------:R-:W3:Y:S01]  /*a9c0*/  MUFU.EX2 R3, R3 ;  /* 0x0000000300037308 */ /* 0x000ee20000000800 */
[----:B-1----:R-:W-:Y:S01]  /*a9d0*/  F2FP.F16.F32.PACK_AB R86, R193, R199 ;  /* 0x000000c7c156723e */ /* 0x002fe200000000ff */
[--C-:B------:R-:W-:Y:S01]  /*a9e0*/  FFMA.FTZ R197, R7, UR4, -R88.reuse ;  /* 0x0000000407c57c23 */ /* 0x100fe20008010858 */
[--C-:B------:R-:W-:Y:S01]  /*a9f0*/  FFMA.FTZ R115, R18, UR4, -R88.reuse ;  /* 0x0000000412737c23 */ /* 0x100fe20008010858 */
[----:B------:R-:W-:Y:S01]  /*aa00*/  FFMA.FTZ R111, R19, UR4, -R88 ;  /* 0x00000004136f7c23 */ /* 0x000fe20008010858 */
[----:B------:R-:W-:Y:S01]  /*aa10*/  PRMT R85, R86, 0x7632, R85 ;  /* 0x0000763256557816 */ /* 0x000fe20000000055 */
[----:B------:R-:W-:Y:S04]  /*aa20*/  IMAD.WIDE.U32 R104, R104, -0x2daee0ad, RZ ;  /* 0xd2511f5368687825 */ /* 0x000fe800078e00ff */
[----:B------:R-:W-:Y:S01]  /*aa30*/  @!P4 HADD2 R159, -R86.H0_H0, -RZ.H0_H0 ;  /* 0xa00000ff569fc230 */ /* 0x000fe20000000900 */
[----:B------:R-:W1:Y:S01]  /*aa40*/  MUFU.EX2 R200, R200 ;  /* 0x000000c800c87308 */ /* 0x000e620000000800 */
[----:B------:R-:W-:Y:S01]  /*aa50*/  PRMT R87, R86, 0x5410, R85 ;  /* 0x0000541056577816 */ /* 0x000fe20000000055 */
[----:B------:R-:W-:Y:S01]  /*aa60*/  @!P5 HADD2 R158, -R85.H0_H0, -RZ.H0_H0 ;  /* 0xa00000ff559ed230 */ /* 0x000fe20000000900 */
[----:B------:R-:W-:Y:S01]  /*aa70*/  LOP3.LUT R112, R112, UR13, R105, 0x96, !PT ;  /* 0x0000000d70707c12 */ /* 0x000fe2000f8e9669 */
[----:B------:R-:W-:Y:S01]  /*aa80*/  FFMA.FTZ R105, R24, UR4, -R90 ;  /* 0x0000000418697c23 */ /* 0x000fe2000801085a */
[----:B------:R-:W-:Y:S01]  /*aa90*/  @!P4 PRMT R86, R159, 0x5410, RZ ;  /* 0x000054109f56c816 */ /* 0x000fe200000000ff */
[----:B--2---:R-:W-:Y:S01]  /*aaa0*/  FMUL.FTZ R24, R84, R72 ;  /* 0x0000004854187220 */ /* 0x004fe20000410000 */
[----:B------:R-:W-:Y:S03]  /*aab0*/  ISETP.LE.U32.AND P4, PT, R113, UR30, PT ;  /* 0x0000001e71007c0c */ /* 0x000fe6000bf83070 */
[----:B------:R-:W2:Y:S01]  /*aac0*/  MUFU.EX2 R197, R197 ;  /* 0x000000c500c57308 */ /* 0x000ea20000000800 */
[----:B------:R-:W-:Y:S01]  /*aad0*/  @!P5 PRMT R85, R158, 0x5410, RZ ;  /* 0x000054109e55d816 */ /* 0x000fe200000000ff */
[----:B------:R-:W-:Y:S01]  /*aae0*/  FMUL.FTZ R8, R84, R56 ;  /* 0x0000003854087220 */ /* 0x000fe20000410000 */
[----:B------:R-:W-:Y:S01]  /*aaf0*/  ISETP.LE.U32.AND P5, PT, R4, UR30, PT ;  /* 0x0000001e04007c0c */ /* 0x000fe2000bfa3070 */
[C---:B------:R-:W-:Y:S01]  /*ab00*/  FMUL.FTZ R9, R84.reuse, R57 ;  /* 0x0000003954097220 */ /* 0x040fe20000410000 */
[C---:B---3--:R-:W-:Y:S01]  /*ab10*/  FMUL.FTZ R10, R3.reuse, R58 ;  /* 0x0000003a030a7220 */ /* 0x048fe20000410000 */
[----:B------:R-:W-:Y:S01]  /*ab20*/  FMUL.FTZ R11, R3, R59 ;  /* 0x0000003b030b7220 */ /* 0x000fe20000410000 */
[----:B------:R-:W-:Y:S03]  /*ab30*/  FMUL.FTZ R16, R84, R64 ;  /* 0x0000004054107220 */ /* 0x000fe60000410000 */
[----:B------:R-:W-:Y:S01]  /*ab40*/  MUFU.EX2 R113, R202 ;  /* 0x000000ca00717308 */ /* 0x000fe20000000800 */
[----:B------:R-:W3:Y:S01]  /*ab50*/  LDSM.16.MT88.4 R56, [R122+0x6000] ;  /* 0x006000007a38783b */ /* 0x000ee20000004200 */
[--C-:B------:R-:W-:Y:S01]  /*ab60*/  FFMA.FTZ R100, R27, UR4, -R88.reuse ;  /* 0x000000041b647c23 */ /* 0x100fe20008010858 */
[--C-:B------:R-:W-:Y:S01]  /*ab70*/  FFMA.FTZ R93, R30, UR4, -R88.reuse ;  /* 0x000000041e5d7c23 */ /* 0x100fe20008010858 */
[--C-:B------:R-:W-:Y:S01]  /*ab80*/  FFMA.FTZ R107, R22, UR4, -R88.reuse ;  /* 0x00000004166b7c23 */ /* 0x100fe20008010858 */
[--C-:B------:R-:W-:Y:S01]  /*ab90*/  FFMA.FTZ R106, R23, UR4, -R88.reuse ;  /* 0x00000004176a7c23 */ /* 0x100fe20008010858 */
[--C-:B------:R-:W-:Y:S01]  /*aba0*/  FFMA.FTZ R101, R26, UR4, -R88.reuse ;  /* 0x000000041a657c23 */ /* 0x100fe20008010858 */
[--C-:B------:R-:W-:Y:S03]  /*abb0*/  FFMA.FTZ R92, R31, UR4, -R88.reuse ;  /* 0x000000041f5c7c23 */ /* 0x100fe60008010858 */
[----:B------:R-:W4:Y:S01]  /*abc0*/  MUFU.EX2 R72, R201 ;  /* 0x000000c900487308 */ /* 0x000f220000000800 */
[----:B------:R-:W-:Y:S01]  /*abd0*/  FFMA.FTZ R88, R35, UR4, -R88 ;  /* 0x0000000423587c23 */ /* 0x000fe20008010858 */
[C---:B------:R-:W-:Y:S01]  /*abe0*/  FMUL.FTZ R14, R3.reuse, R62 ;  /* 0x0000003e030e7220 */ /* 0x040fe20000410000 */
[C---:B------:R-:W-:Y:S01]  /*abf0*/  FMUL.FTZ R15, R3.reuse, R63 ;  /* 0x0000003f030f7220 */ /* 0x040fe20000410000 */
[C---:B------:R-:W-:Y:S01]  /*ac00*/  FMUL.FTZ R18, R3.reuse, R66 ;  /* 0x0000004203127220 */ /* 0x040fe20000410000 */
[C---:B------:R-:W-:Y:S01]  /*ac10*/  FMUL.FTZ R19, R3.reuse, R67 ;  /* 0x0000004303137220 */ /* 0x040fe20000410000 */
[C---:B------:R-:W-:Y:S01]  /*ac20*/  FMUL.FTZ R6, R3.reuse, R54 ;  /* 0x0000003603067220 */ /* 0x040fe20000410000 */
[C---:B------:R-:W-:Y:S03]  /*ac30*/  FMUL.FTZ R7, R3.reuse, R55 ;  /* 0x0000003703077220 */ /* 0x040fe60000410000 */
[----:B------:R-:W5:Y:S01]  /*ac40*/  MUFU.EX2 R64, R195 ;  /* 0x000000c300407308 */ /* 0x000f620000000800 */
[C---:B------:R-:W-:Y:S01]  /*ac50*/  FMUL.FTZ R22, R3.reuse, R70 ;  /* 0x0000004603167220 */ /* 0x040fe20000410000 */
[C---:B------:R-:W-:Y:S01]  /*ac60*/  FMUL.FTZ R23, R3.reuse, R71 ;  /* 0x0000004703177220 */ /* 0x040fe20000410000 */
[C---:B------:R-:W-:Y:S01]  /*ac70*/  FMUL.FTZ R26, R3.reuse, R74 ;  /* 0x0000004a031a7220 */ /* 0x040fe20000410000 */
[C---:B------:R-:W-:Y:S01]  /*ac80*/  FMUL.FTZ R27, R3.reuse, R75 ;  /* 0x0000004b031b7220 */ /* 0x040fe20000410000 */
[C---:B------:R-:W-:Y:S01]  /*ac90*/  FMUL.FTZ R30, R3.reuse, R78 ;  /* 0x0000004e031e7220 */ /* 0x040fe20000410000 */
[C---:B------:R-:W-:Y:S01]  /*aca0*/  FMUL.FTZ R31, R3.reuse, R79 ;  /* 0x0000004f031f7220 */ /* 0x040fe20000410000 */
[C---:B------:R-:W-:Y:S03]  /*acb0*/  FMUL.FTZ R34, R3.reuse, R82 ;  /* 0x0000005203227220 */ /* 0x040fe60000410000 */
[----:B------:R-:W3:Y:S01]  /*acc0*/  MUFU.EX2 R191, R191 ;  /* 0x000000bf00bf7308 */ /* 0x000ee20000000800 */
        /* <DEDUP_REMOVED lines=10> */
[----:B--2---:R-:W-:Y:S01]  /*ad70*/  F2FP.F16.F32.PACK_AB R3, R197, R200 ;  /* 0x000000c8c503723e */ /* 0x004fe200000000ff */
[C---:B------:R-:W-:Y:S01]  /*ad80*/  FFMA.FTZ R199, R84.reuse, R177, R199 ;  /* 0x000000b154c77223 */ /* 0x040fe200000100c7 */
[C---:B------:R-:W-:Y:S01]  /*ad90*/  FMUL.FTZ R20, R84.reuse, R68 ;  /* 0x0000004454147220 */ /* 0x040fe20000410000 */
[----:B------:R-:W-:Y:S01]  /*ada0*/  FMUL.FTZ R21, R84, R69 ;  /* 0x0000004554157220 */ /* 0x000fe20000410000 */
[----:B------:R-:W-:Y:S01]  /*adb0*/  PRMT R68, R3, 0x7632, R68 ;  /* 0x0000763203447816 */ /* 0x000fe20000000044 */
[----:B------:R-:W-:Y:S01]  /*adc0*/  FADD.FTZ R54, R193, R199 ;  /* 0x000000c7c1367221 */ /* 0x000fe20000010000 */
[----:B------:R-:W-:Y:S01]  /*add0*/  @!P5 HADD2 R156, -R3.H0_H0, -RZ.H0_H0 ;  /* 0xa00000ff039cd230 */ /* 0x000fe20000000900 */
[----:B----4-:R-:W-:Y:S01]  /*ade0*/  F2FP.F16.F32.PACK_AB R69, R72, R113 ;  /* 0x000000714845723e */ /* 0x010fe200000000ff */
[C---:B------:R-:W-:Y:S01]  /*adf0*/  FMUL.FTZ R12, R84.reuse, R60 ;  /* 0x0000003c540c7220 */ /* 0x040fe20000410000 */
[----:B------:R-:W-:Y:S01]  /*ae00*/  FADD.FTZ R113, R113, R54 ;  /* 0x0000003671717221 */ /* 0x000fe20000010000 */
[----:B------:R-:W-:Y:S01]  /*ae10*/  PRMT R54, R3, 0x5410, R68 ;  /* 0x0000541003367816 */ /* 0x000fe20000000044 */
[----:B------:R-:W-:Y:S01]  /*ae20*/  FMUL.FTZ R13, R84, R61 ;  /* 0x0000003d540d7220 */ /* 0x000fe20000410000 */
[----:B------:R-:W-:Y:S01]  /*ae30*/  @!P5 PRMT R3, R156, 0x5410, RZ ;  /* 0x000054109c03d816 */ /* 0x000fe200000000ff */
[----:B------:R-:W-:Y:S01]  /*ae40*/  FMUL.FTZ R5, R84, R53 ;  /* 0x0000003554057220 */ /* 0x000fe20000410000 */
[--C-:B------:R-:W-:Y:S01]  /*ae50*/  HSET2.LE.AND R53, R198, R171.reuse, PT ;  /* 0x000000abc6357233 */ /* 0x100fe20003803000 */
[----:B------:R-:W-:Y:S01]  /*ae60*/  FADD.FTZ R197, R197, R186 ;  /* 0x000000bac5c57221 */ /* 0x000fe20000010000 */
[----:B------:R-:W-:Y:S01]  /*ae70*/  ISETP.GT.U32.AND P5, PT, R192, UR30, PT ;  /* 0x0000001ec0007c0c */ /* 0x000fe2000bfa4070 */
[----:B------:R-:W1:Y:S01]  /*ae80*/  LDSM.16.MT88.4 R60, [R120+0x6000] ;  /* 0x00600000783c783b */ /* 0x000e620000004200 */
[----:B------:R-:W-:Y:S01]  /*ae90*/  FMUL.FTZ R32, R84, R80 ;  /* 0x0000005054207220 */ /* 0x000fe20000410000 */
[----:B------:R-:W-:Y:S01]  /*aea0*/  PRMT R192, R179, 0x5410, R192 ;  /* 0x00005410b3c07816 */ /* 0x000fe200000000c0 */
[----:B-----5:R-:W-:Y:S01]  /*aeb0*/  FADD.FTZ R70, R64, R197 ;  /* 0x000000c540467221 */ /* 0x020fe20000010000 */
[----:B------:R-:W-:Y:S01]  /*aec0*/  PRMT R80, R69, 0x7632, R80 ;  /* 0x0000763245507816 */ /* 0x000fe20000000050 */
[C---:B------:R-:W-:Y:S01]  /*aed0*/  FMUL.FTZ R4, R84.reuse, R52 ;  /* 0x0000003454047220 */ /* 0x040fe20000410000 */
[----:B---3--:R-:W-:Y:S01]  /*aee0*/  F2FP.F16.F32.PACK_AB R75, R191, R64 ;  /* 0x00000040bf4b723e */ /* 0x008fe200000000ff */
[----:B------:R-:W-:Y:S01]  /*aef0*/  FMUL.FTZ R17, R84, R65 ;  /* 0x0000004154117220 */ /* 0x000fe20000410000 */
[----:B------:R-:W-:Y:S01]  /*af00*/  LOP3.LUT R53, R54, R53, RZ, 0xc0, !PT ;  /* 0x0000003536357212 */ /* 0x000fe200078ec0ff */
[----:B------:R-:W2:Y:S01]  /*af10*/  MUFU.EX2 R188, R188 ;  /* 0x000000bc00bc7308 */ /* 0x000ea20000000800 */
[--C-:B------:R-:W-:Y:S01]  /*af20*/  HSET2.LE.AND R55, R194, R171.reuse, PT ;  /* 0x000000abc2377233 */ /* 0x100fe20003803000 */
[----:B------:R-:W-:Y:S01]  /*af30*/  FADD.FTZ R72, R72, R113 ;  /* 0x0000007148487221 */ /* 0x000fe20000010000 */
[----:B------:R-:W-:Y:S01]  /*af40*/  LOP3.LUT R64, R192, 0xff00ff, RZ, 0xc0, !PT ;  /* 0x00ff00ffc0407812 */ /* 0x000fe200078ec0ff */
[----:B------:R-:W-:Y:S01]  /*af50*/  FMUL.FTZ R28, R84, R76 ;  /* 0x0000004c541c7220 */ /* 0x000fe20000410000 */
[----:B------:R-:W-:Y:S01]  /*af60*/  PRMT R54, R69, 0x5410, R80 ;  /* 0x0000541045367816 */ /* 0x000fe20000000050 */
[----:B------:R-:W-:Y:S01]  /*af70*/  FADD.FTZ R76, R191, R70 ;  /* 0x00000046bf4c7221 */ /* 0x000fe20000010000 */
[----:B------:R-:W-:Y:S01]  /*af80*/  PRMT R78, R75, 0x7632, R78 ;  /* 0x000076324b4e7816 */ /* 0x000fe2000000004e */
[----:B------:R-:W-:Y:S01]  /*af90*/  @!P2 HADD2 R145, -R69.H0_H0, -RZ.H0_H0 ;  /* 0xa00000ff4591a230 */ /* 0x000fe20000000900 */
[----:B------:R-:W-:Y:S01]  /*afa0*/  LOP3.LUT R54, R54, R55, RZ, 0xc0, !PT ;  /* 0x0000003736367212 */ /* 0x000fe200078ec0ff */
[----:B------:R-:W-:Y:S01]  /*afb0*/  STG.E.U16 desc[UR24][R94.64], R86 ;  /* 0x000000565e007986 */ /* 0x000fe2000c101518 */
[--C-:B------:R-:W-:Y:S01]  /*afc0*/  HSET2.LE.AND R64, R64, R171.reuse, PT ;  /* 0x000000ab40407233 */ /* 0x100fe20003803000 */
[----:B------:R-:W-:Y:S01]  /*afd0*/  FFMA.FTZ R98, R29, UR4, -R90 ;  /* 0x000000041d627c23 */ /* 0x000fe2000801085a */
[----:B------:R-:W-:Y:S01]  /*afe0*/  PRMT R55, R75, 0x5410, R78 ;  /* 0x000054104b377816 */ /* 0x000fe2000000004e */
[----:B------:R3:W-:Y:S01]  /*aff0*/  STG.E.U16 desc[UR24][R94.64+0x2], R85 ;  /* 0x000002555e007986 */ /* 0x0007e2000c101518 */
[--C-:B------:R-:W-:Y:S01]  /*b000*/  HSET2.LE.AND R52, R196, R171.reuse, PT ;  /* 0x000000abc4347233 */ /* 0x100fe20003803000 */
[C---:B------:R-:W-:Y:S01]  /*b010*/  FMUL.FTZ R29, R84.reuse, R77 ;  /* 0x0000004d541d7220 */ /* 0x040fe20000410000 */
[----:B------:R-:W-:Y:S01]  /*b020*/  LOP3.LUT R55, R55, R64, RZ, 0xc0, !PT ;  /* 0x0000004037377212 */ /* 0x000fe200078ec0ff */
[----:B------:R-:W-:Y:S01]  /*b030*/  STG.E.U16 desc[UR24][R96.64], R3 ;  /* 0x0000000360007986 */ /* 0x000fe2000c101518 */
[----:B------:R-:W-:Y:S01]  /*b040*/  @!P2 PRMT R69, R145, 0x5410, RZ ;  /* 0x000054109145a816 */ /* 0x000fe200000000ff */
[--C-:B------:R-:W-:Y:S01]  /*b050*/  FFMA.FTZ R103, R25, UR4, -R90.reuse ;  /* 0x0000000419677c23 */ /* 0x100fe2000801085a */
[----:B------:R-:W-:Y:S01]  /*b060*/  LOP3.LUT R52, R87, R52, RZ, 0xc0, !PT ;  /* 0x0000003457347212 */ /* 0x000fe200078ec0ff */
[----:B------:R-:W4:Y:S01]  /*b070*/  LDSM.16.MT88.4 R64, [R122+0x7000] ;  /* 0x007000007a40783b */ /* 0x000f220000004200 */
[----:B------:R-:W-:Y:S01]  /*b080*/  FFMA.FTZ R90, R33, UR4, -R90 ;  /* 0x00000004215a7c23 */ /* 0x000fe2000801085a */
[C---:B------:R-:W-:Y:S01]  /*b090*/  FMUL.FTZ R25, R84.reuse, R73 ;  /* 0x0000004954197220 */ /* 0x040fe20000410000 */
[----:B------:R-:W-:Y:S01]  /*b0a0*/  MUFU.EX2 R74, R119 ;  /* 0x00000077004a7308 */ /* 0x000fe20000000800 */
[----:B------:R-:W-:Y:S02]  /*b0b0*/  @!P4 HADD2 R154, -R68.H0_H0, -RZ.H0_H0 ;  /* 0xa00000ff449ac230 */ /* 0x000fe40000000900 */
[----:B------:R-:W-:Y:S01]  /*b0c0*/  FMUL.FTZ R33, R84, R81 ;  /* 0x0000005154217220 */ /* 0x000fe20000410000 */
[C---:B------:R-:W-:Y:S05]  /*b0d0*/  HMMA.16816.F32 R4, R52.reuse, R56, R4 ;  /* 0x000000383404723c */ /* 0x040fea0000001804 */
[----:B------:R-:W-:Y:S01]  /*b0e0*/  FADD.FTZ R57, R189, R72 ;  /* 0x00000048bd397221 */ /* 0x000fe20000010000 */
[----:B------:R-:W-:Y:S01]  /*b0f0*/  @!P4 PRMT R68, R154, 0x5410, RZ ;  /* 0x000054109a44c816 */ /* 0x000fe200000000ff */
[----:B------:R-:W3:Y:S01]  /*b100*/  MUFU.EX2 R117, R117 ;  /* 0x0000007500757308 */ /* 0x000ee20000000800 */
[C---:B------:R-:W-:Y:S03]  /*b110*/  HMMA.16816.F32 R8, R52.reuse, R58, R8 ;  /* 0x0000003a3408723c */ /* 0x040fe60000001808 */
[C---:B--2---:R-:W-:Y:S01]  /*b120*/  FADD.FTZ R70, R188.reuse, R57 ;  /* 0x00000039bc467221 */ /* 0x044fe20000010000 */
[----:B------:R-:W-:Y:S01]  /*b130*/  STG.E.U16 desc[UR24][R96.64+0x2], R68 ;  /* 0x0000024460007986 */ /* 0x000fe2000c101518 */
[----:B------:R-:W-:Y:S01]  /*b140*/  @P6 HADD2 R144, -R80.H0_H0, -RZ.H0_H0 ;  /* 0xa00000ff50906230 */ /* 0x000fe20000000900 */
[----:B------:R-:W-:Y:S03]  /*b150*/  F2FP.F16.F32.PACK_AB R82, R188, R189 ;  /* 0x000000bdbc52723e */ /* 0x000fe600000000ff */
[----:B------:R-:W-:Y:S01]  /*b160*/  MUFU.EX2 R72, R115 ;  /* 0x0000007300487308 */ /* 0x000fe20000000800 */
[C---:B-1----:R-:W-:Y:S01]  /*b170*/  HMMA.16816.F32 R12, R52.reuse, R60, R12 ;  /* 0x0000003c340c723c */ /* 0x042fe2000000180c */
[----:B------:R-:W1:Y:S02]  /*b180*/  LDSM.16.MT88.4 R56, [R120+0x7000] ;  /* 0x007000007838783b */ /* 0x000e640000004200 */
[----:B------:R-:W-:Y:S01]  /*b190*/  LOP3.LUT R61, R110, 0xff, RZ, 0xc0, !PT ;  /* 0x000000ff6e3d7812 */ /* 0x000fe200078ec0ff */
[----:B------:R-:W-:Y:S01]  /*b1a0*/  @P5 HADD2 R149, -R78.H0_H0, -RZ.H0_H0 ;  /* 0xa00000ff4e955230 */ /* 0x000fe20000000900 */
[----:B------:R-:W-:Y:S01]  /*b1b0*/  @P6 PRMT R80, R144, 0x5410, RZ ;  /* 0x0000541090506816 */ /* 0x000fe200000000ff */
[----:B------:R-:W-:Y:S01]  /*b1c0*/  FMUL.FTZ R36, R84, R36 ;  /* 0x0000002454247220 */ /* 0x000fe20000410000 */
[C---:B------:R-:W-:Y:S01]  /*b1d0*/  ISETP.LE.U32.AND P2, PT, R61.reuse, UR30, PT ;  /* 0x0000001e3d007c0c */ /* 0x040fe2000bf43070 */
[C---:B------:R-:W-:Y:S01]  /*b1e0*/  HMMA.16816.F32 R16, R52.reuse, R62, R16 ;  /* 0x0000003e3410723c */ /* 0x040fe20000001810 */
[----:B------:R-:W2:Y:S01]  /*b1f0*/  MUFU.EX2 R77, R187 ;  /* 0x000000bb004d7308 */ /* 0x000ea20000000800 */
[----:B------:R-:W-:Y:S01]  /*b200*/  STG.E.U16 desc[UR24][R94.64+0x10], R69 ;  /* 0x000010455e007986 */ /* 0x000fe2000c101518 */
[----:B------:R-:W-:Y:S01]  /*b210*/  PRMT R114, R61, 0x5410, R114 ;  /* 0x000054103d727816 */ /* 0x000fe20000000072 */
[----:B---3--:R-:W-:Y:S01]  /*b220*/  FADD.FTZ R85, R117, R70 ;  /* 0x0000004675557221 */ /* 0x008fe20000010000 */
[----:B------:R-:W-:Y:S01]  /*b230*/  @P5 PRMT R78, R149, 0x5410, RZ ;  /* 0x00005410954e5816 */ /* 0x000fe200000000ff */
[----:B------:R-:W3:Y:S01]  /*b240*/  LDSM.16.MT88.4 R60, [R122+0x8000] ;  /* 0x008000007a3c783b */ /* 0x000ee20000004200 */
[----:B------:R-:W-:Y:S01]  /*b250*/  PRMT R73, R110, 0x7632, R73 ;  /* 0x000076326e497816 */ /* 0x000fe20000000049 */
[----:B------:R-:W-:Y:S01]  /*b260*/  FMUL.FTZ R37, R84, R37 ;  /* 0x0000002554257220 */ /* 0x000fe20000410000 */
[----:B------:R-:W-:Y:S01]  /*b270*/  SHF.R.U32.HI R86, RZ, 0x18, R110 ;  /* 0x00000018ff567819 */ /* 0x000fe2000001166e */
[C---:B----4-:R-:W-:Y:S01]  /*b280*/  HMMA.16816.F32 R20, R52.reuse, R64, R20 ;  /* 0x000000403414723c */ /* 0x050fe20000001814 */
[----:B------:R-:W-:Y:S02]  /*b290*/  MUFU.EX2 R108, R108 ;  /* 0x0000006c006c7308 */ /* 0x000fe40000000800 */
[----:B------:R-:W-:Y:S01]  /*b2a0*/  PRMT R79, R82, 0x7632, R79 ;  /* 0x00007632524f7816 */ /* 0x000fe2000000004f */
[----:B------:R4:W-:Y:S01]  /*b2b0*/  STG.E.U16 desc[UR24][R94.64+0x12], R80 ;  /* 0x000012505e007986 */ /* 0x0009e2000c101518 */
[----:B------:R-:W-:Y:S01]  /*b2c0*/  ISETP.GT.U32.AND P4, PT, R179, UR30, PT ;  /* 0x0000001eb3007c0c */ /* 0x000fe2000bf84070 */
[----:B------:R-:W-:Y:S01]  /*b2d0*/  FMUL.FTZ R40, R84, R40 ;  /* 0x0000002854287220 */ /* 0x000fe20000410000 */
[----:B------:R-:W-:Y:S01]  /*b2e0*/  ISETP.LE.U32.AND P6, PT, R86, UR30, PT ;  /* 0x0000001e56007c0c */ /* 0x000fe2000bfc3070 */
[C---:B------:R-:W-:Y:S01]  /*b2f0*/  HMMA.16816.F32 R24, R52.reuse, R66, R24 ;  /* 0x000000423418723c */ /* 0x040fe20000001818 */
[----:B------:R-:W5:Y:S02]  /*b300*/  LDSM.16.MT88.4 R64, [R120+0x8000] ;  /* 0x008000007840783b */ /* 0x000f640000004200 */
[----:B------:R-:W-:Y:S01]  /*b310*/  MUFU.EX2 R106, R106 ;  /* 0x0000006a006a7308 */ /* 0x000fe20000000800 */
[----:B--2---:R-:W-:Y:S01]  /*b320*/  FADD.FTZ R71, R77, R76 ;  /* 0x0000004c4d477221 */ /* 0x004fe20000010000 */
[----:B------:R-:W-:Y:S01]  /*b330*/  F2FP.F16.F32.PACK_AB R77, R74, R77 ;  /* 0x0000004d4a4d723e */ /* 0x000fe200000000ff */
[----:B------:R-:W-:Y:S01]  /*b340*/  FMUL.FTZ R41, R84, R41 ;  /* 0x0000002954297220 */ /* 0x000fe20000410000 */
[----:B------:R-:W-:Y:S04]  /*b350*/  IMAD.WIDE.U32 R112, R112, -0x326172a9, RZ ;  /* 0xcd9e8d5770707825 */ /* 0x000fe800078e00ff */
[----:B------:R-:W-:Y:S01]  /*b360*/  FADD.FTZ R71, R74, R71 ;  /* 0x000000474a477221 */ /* 0x000fe20000010000 */
[----:B------:R2:W-:Y:S01]  /*b370*/  STG.E.U16 desc[UR24][R96.64+0x12], R78 ;  /* 0x0000124e60007986 */ /* 0x0005e2000c101518 */
[----:B------:R-:W-:Y:S02]  /*b380*/  PRMT R74, R77, 0x7632, R74 ;  /* 0x000076324d4a7816 */ /* 0x000fe4000000004a */
[----:B------:R-:W-:Y:S01]  /*b390*/  FADD.FTZ R110, R72, R71 ;  /* 0x00000047486e7221 */ /* 0x000fe20000010000 */
[C---:B------:R-:W-:Y:S01]  /*b3a0*/  FMUL.FTZ R44, R84.reuse, R44 ;  /* 0x0000002c542c7220 */ /* 0x040fe20000410000 */
[----:B------:R-:W2:Y:S01]  /*b3b0*/  LDSM.16.MT88.4 R68, [R122+0x6400] ;  /* 0x006400007a44783b */ /* 0x000ea20000004200 */
[----:B------:R-:W-:Y:S01]  /*b3c0*/  FMUL.FTZ R45, R84, R45 ;  /* 0x0000002d542d7220 */ /* 0x000fe20000410000 */
[C---:B-1----:R-:W-:Y:S01]  /*b3d0*/  HMMA.16816.F32 R28, R52.reuse, R56, R28 ;  /* 0x00000038341c723c */ /* 0x042fe2000000181c */
[----:B------:R-:W-:Y:S02]  /*b3e0*/  MUFU.EX2 R116, R116 ;  /* 0x0000007400747308 */ /* 0x000fe40000000800 */
[----:B------:R-:W-:Y:S01]  /*b3f0*/  PRMT R56, R82, 0x5410, R79 ;  /* 0x0000541052387816 */ /* 0x000fe2000000004f */
[C---:B------:R-:W-:Y:S01]  /*b400*/  FMUL.FTZ R48, R84.reuse, R48 ;  /* 0x0000003054307220 */ /* 0x040fe20000410000 */
[----:B------:R-:W-:Y:S01]  /*b410*/  FMUL.FTZ R49, R84, R49 ;  /* 0x0000003154317220 */ /* 0x000fe20000410000 */
[----:B------:R-:W-:Y:S01]  /*b420*/  LOP3.LUT R83, R190, UR9, R113, 0x96, !PT ;  /* 0x00000009be537c12 */ /* 0x000fe2000f8e9671 */
[----:B------:R-:W-:Y:S01]  /*b430*/  @P4 HADD2 R131, -R75.H0_H0, -RZ.H0_H0 ;  /* 0xa00000ff4b834230 */ /* 0x000fe20000000900 */
[C---:B------:R-:W-:Y:S03]  /*b440*/  HMMA.16816.F32 R32, R52.reuse, R58, R32 ;  /* 0x0000003a3420723c */ /* 0x040fe60000001820 */
[----:B------:R-:W4:Y:S01]  /*b450*/  MUFU.EX2 R111, R111 ;  /* 0x0000006f006f7308 */ /* 0x000f220000000800 */
[----:B------:R-:W-:Y:S01]  /*b460*/  LOP3.LUT R73, R73, 0xff, RZ, 0xc0, !PT ;  /* 0x000000ff49497812 */ /* 0x000fe200078ec0ff */
[----:B------:R-:W-:Y:S01]  /*b470*/  IMAD.MOV.U32 R81, RZ, RZ, R118 ;  /* 0x000000ffff517224 */ /* 0x000fe200078e0076 */
[--C-:B------:R-:W-:Y:S01]  /*b480*/  HSET2.LE.AND R57, R114, R171.reuse, PT ;  /* 0x000000ab72397233 */ /* 0x100fe20003803000 */
[----:B------:R-:W-:Y:S01]  /*b490*/  @!P1 HADD2 R129, -R79.H0_H0, -RZ.H0_H0 ;  /* 0xa00000ff4f819230 */ /* 0x000fe20000000900 */
[----:B------:R-:W-:Y:S01]  /*b4a0*/  PRMT R86, R73, 0x5410, R86 ;  /* 0x0000541049567816 */ /* 0x000fe20000000056 */
[C---:B---3--:R-:W-:Y:S04]  /*b4b0*/  HMMA.16816.F32 R36, R52.reuse, R60, R36 ;  /* 0x0000003c3424723c */ /* 0x048fe80000001824 */
[----:B------:R-:W-:Y:S01]  /*b4c0*/  MUFU.EX2 R186, R88 ;  /* 0x0000005800ba7308 */ /* 0x000fe20000000800 */
[----:B------:R-:W-:Y:S01]  /*b4d0*/  LOP3.LUT R56, R56, R57, RZ, 0xc0, !PT ;  /* 0x0000003938387212 */ /* 0x000fe200078ec0ff */
[----:B------:R-:W-:Y:S01]  /*b4e0*/  @!P6 HADD2 R148, -R74.H0_H0, -RZ.H0_H0 ;  /* 0xa00000ff4a94e230 */ /* 0x000fe20000000900 */
[----:B------:R-:W-:Y:S01]  /*b4f0*/  PRMT R87, R118, 0x7771, RZ ;  /* 0x0000777176577816 */ /* 0x000fe200000000ff */
[----:B------:R-:W-:Y:S01]  /*b500*/  @!P2 HADD2 R130, -R82.H0_H0, -RZ.H0_H0 ;  /* 0xa00000ff5282a230 */ /* 0x000fe20000000900 */
[----:B------:R-:W-:Y:S01]  /*b510*/  LOP3.LUT R58, R81, 0xff, RZ, 0xc0, !PT ;  /* 0x000000ff513a7812 */ /* 0x000fe200078ec0ff */
[C---:B------:R-:W-:Y:S04]  /*b520*/  HMMA.16816.F32 R40, R52.reuse, R62, R40 ;  /* 0x0000003e3428723c */ /* 0x040fe80000001828 */
[----:B------:R-:W1:Y:S01]  /*b530*/  MUFU.EX2 R81, R109 ;  /* 0x0000006d00517308 */ /* 0x000e620000000800 */
[--C-:B------:R-:W-:Y:S01]  /*b540*/  HSET2.LE.AND R57, R86, R171.reuse, PT ;  /* 0x000000ab56397233 */ /* 0x100fe20003803000 */
[----:B----4-:R-:W-:Y:S01]  /*b550*/  FADD.FTZ R80, R111, R110 ;  /* 0x0000006e6f507221 */ /* 0x010fe20000010000 */
[----:B------:R-:W-:Y:S02]  /*b560*/  PRMT R60, R77, 0x5410, R74 ;  /* 0x000054104d3c7816 */ /* 0x000fe4000000004a */
[----:B------:R-:W-:Y:S01]  /*b570*/  F2FP.F16.F32.PACK_AB R76, R116, R117 ;  /* 0x00000075744c723e */ /* 0x000fe200000000ff */
[C---:B-----5:R-:W-:Y:S04]  /*b580*/  HMMA.16816.F32 R44, R52.reuse, R64, R44 ;  /* 0x00000040342c723c */ /* 0x060fe8000000182c */
[----:B------:R-:W-:Y:S01]  /*b590*/  MUFU.EX2 R105, R105 ;  /* 0x0000006900697308 */ /* 0x000fe20000000800 */
[----:B------:R-:W-:Y:S01]  /*b5a0*/  PRMT R58, R58, 0x5410, R87 ;  /* 0x000054103a3a7816 */ /* 0x000fe20000000057 */
[----:B------:R-:W-:Y:S01]  /*b5b0*/  FADD.FTZ R116, R116, R85 ;  /* 0x0000005574747221 */ /* 0x000fe20000010000 */
[----:B------:R-:W-:Y:S01]  /*b5c0*/  ISETP.LE.U32.AND P5, PT, R73, UR30, PT ;  /* 0x0000001e49007c0c */ /* 0x000fe2000bfa3070 */
[----:B------:R-:W-:Y:S01]  /*b5d0*/  @!P3 HADD2 R147, -R76.H0_H0, -RZ.H0_H0 ;  /* 0xa00000ff4c93b230 */ /* 0x000fe20000000900 */
[----:B------:R-:W-:Y:S01]  /*b5e0*/  LOP3.LUT R57, R60, R57, RZ, 0xc0, !PT ;  /* 0x000000393c397212 */ /* 0x000fe200078ec0ff */
[----:B------:R-:W-:Y:S01]  /*b5f0*/  HMMA.16816.F32 R48, R52, R66, R48 ;  /* 0x000000423430723c */ /* 0x000fe20000001830 */
[----:B------:R-:W3:Y:S02]  /*b600*/  LDSM.16.MT88.4 R60, [R120+0x6400] ;  /* 0x00640000783c783b */ /* 0x000ee40000004200 */
[----:B------:R-:W-:Y:S02]  /*b610*/  PRMT R73, R76, 0x7632, R73 ;  /* 0x000076324c497816 */ /* 0x000fe40000000049 */
[C---:B------:R-:W-:Y:S02]  /*b620*/  PRMT R113, R118.reuse, 0x7773, RZ ;  /* 0x0000777376717816 */ /* 0x040fe400000000ff */
[----:B------:R-:W-:Y:S02]  /*b630*/  PRMT R84, R118, 0x7772, RZ ;  /* 0x0000777276547816 */ /* 0x000fe400000000ff */
[--C-:B------:R-:W-:Y:S01]  /*b640*/  HSET2.LE.AND R58, R58, R171.reuse, PT ;  /* 0x000000ab3a3a7233 */ /* 0x100fe20003803000 */
[----:B------:R-:W4:Y:S01]  /*b650*/  LDSM.16.MT88.4 R52, [R122+0x7400] ;  /* 0x007400007a34783b */ /* 0x000f220000004200 */
[----:B------:R-:W-:Y:S01]  /*b660*/  PRMT R59, R76, 0x5410, R73 ;  /* 0x000054104c3b7816 */ /* 0x000fe20000000049 */
[----:B------:R-:W-:Y:S01]  /*b670*/  @!P5 HADD2 R132, -R77.H0_H0, -RZ.H0_H0 ;  /* 0xa00000ff4d84d230 */ /* 0x000fe20000000900 */
[----:B------:R-:W-:Y:S02]  /*b680*/  PRMT R86, R84, 0x5410, R113 ;  /* 0x0000541054567816 */ /* 0x000fe40000000071 */
[----:B------:R-:W-:Y:S02]  /*b690*/  @P4 PRMT R75, R131, 0x5410, RZ ;  /* 0x00005410834b4816 */ /* 0x000fe400000000ff */
[----:B------:R-:W-:Y:S02]  /*b6a0*/  F2FP.F16.F32.PACK_AB R3, R111, R72 ;  /* 0x000000486f03723e */ /* 0x000fe400000000ff */
[----:B------:R-:W-:Y:S01]  /*b6b0*/  LOP3.LUT R58, R59, R58, RZ, 0xc0, !PT ;  /* 0x0000003a3b3a7212 */ /* 0x000fe200078ec0ff */
[----:B------:R5:W-:Y:S01]  /*b6c0*/  STG.E.U16 desc[UR24][R96.64+0x10], R75 ;  /* 0x0000104b60007986 */ /* 0x000be2000c101518 */
[----:B------:R-:W-:Y:S02]  /*b6d0*/  LOP3.LUT R59, R83, 0xffff, RZ, 0xc0, !PT ;  /* 0x0000ffff533b7812 */ /* 0x000fe400078ec0ff */
[----:B------:R-:W-:Y:S02]  /*b6e0*/  LOP3.LUT R86, R86, 0xff00ff, RZ, 0xc0, !PT ;  /* 0x00ff00ff56567812 */ /* 0x000fe400078ec0ff */
[C---:B------:R-:W-:Y:S02]  /*b6f0*/  PRMT R72, R3.reuse, 0x7632, R72 ;  /* 0x0000763203487816 */ /* 0x040fe40000000048 */
[----:B--2---:R-:W-:Y:S02]  /*b700*/  SHF.R.U32.HI R78, RZ, 0x8, R59 ;  /* 0x00000008ff4e7819 */ /* 0x004fe4000001163b */
[--C-:B------:R-:W-:Y:S02]  /*b710*/  HSET2.LE.AND R59, R86, R171.reuse, PT ;  /* 0x000000ab563b7233 */ /* 0x100fe40003803000 */
[----:B------:R-:W-:Y:S02]  /*b720*/  PRMT R64, R3, 0x5410, R72 ;  /* 0x0000541003407816 */ /* 0x000fe40000000048 */
[----:B------:R-:W-:Y:S02]  /*b730*/  @!P1 PRMT R79, R129, 0x5410, RZ ;  /* 0x00005410814f9816 */ /* 0x000fe400000000ff */
[----:B------:R-:W-:Y:S02]  /*b740*/  LOP3.LUT R59, R64, R59, RZ, 0xc0, !PT ;  /* 0x0000003b403b7212 */ /* 0x000fe400078ec0ff */
[----:B------:R-:W-:Y:S01]  /*b750*/  LOP3.LUT R65, R78, 0xffff, RZ, 0xc0, !PT ;  /* 0x0000ffff4e417812 */ /* 0x000fe200078ec0ff */
[----:B------:R2:W-:Y:S01]  /*b760*/  STG.E.U16 desc[UR24][R94.64+0x22], R79 ;  /* 0x0000224f5e007986 */ /* 0x0005e2000c101518 */
[----:B------:R-:W-:Y:S02]  /*b770*/  @!P5 PRMT R77, R132, 0x5410, RZ ;  /* 0x00005410844dd816 */ /* 0x000fe400000000ff */
[----:B------:R-:W-:Y:S01]  /*b780*/  @!P6 PRMT R74, R148, 0x5410, RZ ;  /* 0x00005410944ae816 */ /* 0x000fe200000000ff */
[C---:B------:R-:W-:Y:S05]  /*b790*/  HMMA.16816.F32 R4, R56.reuse, R68, R4 ;  /* 0x000000443804723c */ /* 0x040fea0000001804 */
[----:B------:R-:W-:Y:S01]  /*b7a0*/  ISETP.LE.U32.AND P4, PT, R65, UR30, PT ;  /* 0x0000001e41007c0c */ /* 0x000fe2000bf83070 */
[----:B-1----:R-:W-:Y:S01]  /*b7b0*/  FADD.FTZ R65, R81, R116 ;  /* 0x0000007451417221 */ /* 0x002fe20000010000 */
[----:B------:R-:W-:Y:S01]  /*b7c0*/  @!P2 PRMT R82, R130, 0x5410, RZ ;  /* 0x000054108252a816 */ /* 0x000fe200000000ff */
[C---:B------:R-:W-:Y:S01]  /*b7d0*/  HMMA.16816.F32 R8, R56.reuse, R70, R8 ;  /* 0x000000463808723c */ /* 0x040fe20000001808 */
[----:B-----5:R-:W1:Y:S02]  /*b7e0*/  MUFU.EX2 R75, R107 ;  /* 0x0000006b004b7308 */ /* 0x020e640000000800 */
[----:B------:R-:W-:Y:S01]  /*b7f0*/  FADD.FTZ R68, R108, R65 ;  /* 0x000000416c447221 */ /* 0x000fe20000010000 */
[----:B------:R-:W-:Y:S01]  /*b800*/  ISETP.GT.U32.AND P5, PT, R84, UR30, PT ;  /* 0x0000001e54007c0c */ /* 0x000fe2000bfa4070 */
[----:B------:R-:W5:Y:S01]  /*b810*/  LDSM.16.MT88.4 R64, [R120+0x7400] ;  /* 0x007400007840783b */ /* 0x000f620000004200 */
[----:B------:R-:W-:Y:S01]  /*b820*/  IMAD.WIDE.U32 R84, R102, -0x2daee0ad, RZ ;  /* 0xd2511f5366547825 */ /* 0x000fe200078e00ff */
[----:B------:R-:W-:Y:S01]  /*b830*/  @!P3 PRMT R76, R147, 0x5410, RZ ;  /* 0x00005410934cb816 */ /* 0x000fe200000000ff */
[C---:B---3--:R-:W-:Y:S03]  /*b840*/  HMMA.16816.F32 R12, R56.reuse, R60, R12 ;  /* 0x0000003c380c723c */ /* 0x048fe6000000180c */
[----:B------:R-:W-:Y:S01]  /*b850*/  MUFU.EX2 R102, R103 ;  /* 0x0000006700667308 */ /* 0x000fe20000000800 */
[----:B------:R-:W-:Y:S02]  /*b860*/  LOP3.LUT R61, R83, 0xff, RZ, 0xc0, !PT ;  /* 0x000000ff533d7812 */ /* 0x000fe400078ec0ff */
[----:B------:R-:W-:Y:S01]  /*b870*/  ISETP.GT.U32.AND P1, PT, R87, UR30, PT ;  /* 0x0000001e57007c0c */ /* 0x000fe2000bf24070 */
[----:B------:R3:W-:Y:S01]  /*b880*/  STG.E.U16 desc[UR24][R94.64+0x20], R82 ;  /* 0x000020525e007986 */ /* 0x0007e2000c101518 */
[----:B------:R-:W-:Y:S01]  /*b890*/  LOP3.LUT R104, R104, UR8, R85, 0x96, !PT ;  /* 0x0000000868687c12 */ /* 0x000fe2000f8e9655 */
[C---:B------:R-:W-:Y:S04]  /*b8a0*/  HMMA.16816.F32 R16, R56.reuse, R62, R16 ;  /* 0x0000003e3810723c */ /* 0x040fe80000001810 */
[----:B------:R3:W-:Y:S01]  /*b8b0*/  MUFU.EX2 R85, R100 ;  /* 0x0000006400557308 */ /* 0x0007e20000000800 */
[----:B------:R5:W-:Y:S01]  /*b8c0*/  STG.E.U16 desc[UR24][R96.64+0x20], R77 ;  /* 0x0000204d60007986 */ /* 0x000be2000c101518 */
[----:B------:R-:W-:Y:S01]  /*b8d0*/  ISETP.LE.U32.AND P6, PT, R61, UR30, PT ;  /* 0x0000001e3d007c0c */ /* 0x000fe2000bfc3070 */
[----:B-1----:R-:W-:Y:S01]  /*b8e0*/  FADD.FTZ R71, R75, R80 ;  /* 0x000000504b477221 */ /* 0x002fe20000010000 */
[----:B------:R-:W-:Y:S01]  /*b8f0*/  PRMT R70, R61, 0x5410, R78 ;  /* 0x000054103d467816 */ /* 0x000fe2000000004e */
[----:B------:R-:W-:Y:S01]  /*b900*/  STG.E.U16 desc[UR24][R96.64+0x22], R74 ;  /* 0x0000224a60007986 */ /* 0x000fe2000c101518 */
[C---:B--2---:R-:W-:Y:S01]  /*b910*/  F2FP.F16.F32.PACK_AB R79, R106.reuse, R75 ;  /* 0x0000004b6a4f723e */ /* 0x044fe200000000ff */
[C---:B----4-:R-:W-:Y:S03]  /*b920*/  HMMA.16816.F32 R20, R56.reuse, R52, R20 ;  /* 0x000000343814723c */ /* 0x050fe60000001814 */
[----:B------:R-:W-:Y:S01]  /*b930*/  MUFU.EX2 R103, R89 ;  /* 0x0000005900677308 */ /* 0x000fe20000000800 */
[----:B------:R-:W1:Y:S01]  /*b940*/  LDSM.16.MT88.4 R60, [R122+0x8400] ;  /* 0x008400007a3c783b */ /* 0x000e620000004200 */
[----:B------:R-:W-:Y:S01]  /*b950*/  PRMT R75, R83, 0x7632, R75 ;  /* 0x00007632534b7816 */ /* 0x000fe2000000004b */
[----:B------:R-:W-:Y:S01]  /*b960*/  @P1 HADD2 R140, -R73.H0_H0, -RZ.H0_H0 ;  /* 0xa00000ff498c1230 */ /* 0x000fe20000000900 */
[----:B------:R-:W-:Y:S01]  /*b970*/  SHF.R.U32.HI R83, RZ, 0x18, R83 ;  /* 0x00000018ff537819 */ /* 0x000fe20000011653 */
[----:B------:R-:W-:Y:S01]  /*b980*/  FADD.FTZ R71, R106, R71 ;  /* 0x000000476a477221 */ /* 0x000fe20000010000 */
[----:B------:R-:W-:Y:S01]  /*b990*/  LOP3.LUT R52, R75, 0xff, RZ, 0xc0, !PT ;  /* 0x000000ff4b347812 */ /* 0x000fe200078ec0ff */
[C---:B------:R-:W-:Y:S03]  /*b9a0*/  HMMA.16816.F32 R24, R56.reuse, R54, R24 ;  /* 0x000000363818723c */ /* 0x040fe60000001818 */
[----:B------:R-:W2:Y:S01]  /*b9b0*/  MUFU.EX2 R106, R101 ;  /* 0x00000065006a7308 */ /* 0x000ea20000000800 */
[----:B------:R-:W-:Y:S01]  /*b9c0*/  STG.E.U16 desc[UR24][R94.64+0x30], R76 ;  /* 0x0000304c5e007986 */ /* 0x000fe2000c101518 */
[----:B------:R-:W-:Y:S01]  /*b9d0*/  @P1 PRMT R73, R140, 0x5410, RZ ;  /* 0x000054108c491816 */ /* 0x000fe200000000ff */
[----:B------:R-:W-:Y:S01]  /*b9e0*/  @P5 HADD2 R138, -R3.H0_H0, -RZ.H0_H0 ;  /* 0xa00000ff038a5230 */ /* 0x000fe20000000900 */
[C---:B------:R-:W-:Y:S01]  /*b9f0*/  ISETP.LE.U32.AND P1, PT, R52.reuse, UR30, PT ;  /* 0x0000001e34007c0c */ /* 0x040fe2000bf23070 */
[----:B------:R-:W-:Y:S01]  /*ba00*/  IMAD.MOV.U32 R107, RZ, RZ, R112 ;  /* 0x000000ffff6b7224 */ /* 0x000fe200078e0070 */
[----:B---3--:R-:W-:Y:S01]  /*ba10*/  PRMT R100, R52, 0x5410, R83 ;  /* 0x0000541034647816 */ /* 0x008fe20000000053 */
[----:B------:R-:W-:Y:S01]  /*ba20*/  STG.E.U16 desc[UR24][R94.64+0x32], R73 ;  /* 0x000032495e007986 */ /* 0x000fe2000c101518 */
[----:B------:R-:W-:Y:S02]  /*ba30*/  @P5 PRMT R3, R138, 0x5410, RZ ;  /* 0x000054108a035816 */ /* 0x000fe400000000ff */
[----:B------:R-:W-:Y:S01]  /*ba40*/  PRMT R82, R112, 0x7773, RZ ;  /* 0x0000777370527816 */ /* 0x000fe200000000ff */
[----:B------:R-:W3:Y:S01]  /*ba50*/  LDSM.16.MT88.4 R52, [R120+0x8400] ;  /* 0x008400007834783b */ /* 0x000ee20000004200 */
[C---:B-----5:R-:W-:Y:S03]  /*ba60*/  HMMA.16816.F32 R28, R56.reuse, R64, R28 ;  /* 0x00000040381c723c */ /* 0x060fe6000000181c */
[----:B------:R-:W-:Y:S01]  /*ba70*/  ISETP.GT.U32.AND P2, PT, R113, UR30, PT ;  /* 0x0000001e71007c0c */ /* 0x000fe2000bf44070 */
[----:B--2---:R-:W-:Y:S01]  /*ba80*/  FADD.FTZ R64, R106, R71 ;  /* 0x000000476a407221 */ /* 0x004fe20000010000 */
[----:B------:R-:W-:Y:S02]  /*ba90*/  ISETP.LE.U32.AND P3, PT, R83, UR30, PT ;  /* 0x0000001e53007c0c */ /* 0x000fe4000bf63070 */
[----:B------:R-:W-:Y:S01]  /*baa0*/  STG.E.U16 desc[UR24][R96.64+0x30], R3 ;  /* 0x0000300360007986 */ /* 0x000fe2000c101518 */
[C---:B------:R-:W-:Y:S03]  /*bab0*/  HMMA.16816.F32 R32, R56.reuse, R66, R32 ;  /* 0x000000423820723c */ /* 0x040fe60000001820 */
[----:B------:R-:W-:Y:S01]  /*bac0*/  FADD.FTZ R83, R105, R68 ;  /* 0x0000004469537221 */ /* 0x000fe20000010000 */
[----:B------:R-:W-:Y:S01]  /*bad0*/  F2FP.F16.F32.PACK_AB R81, R108, R81 ;  /* 0x000000516c51723e */ /* 0x000fe200000000ff */
[----:B------:R-:W-:Y:S01]  /*bae0*/  @!P1 HADD2 R134, -R79.H0_H0, -RZ.H0_H0 ;  /* 0xa00000ff4f869230 */ /* 0x000fe20000000900 */
[--C-:B------:R-:W-:Y:S01]  /*baf0*/  HSET2.LE.AND R68, R70, R171.reuse, PT ;  /* 0x000000ab46447233 */ /* 0x100fe20003803000 */
[C---:B------:R-:W-:Y:S01]  /*bb00*/  FADD.FTZ R83, R102.reuse, R83 ;  /* 0x0000005366537221 */ /* 0x040fe20000010000 */
[----:B------:R-:W-:Y:S01]  /*bb10*/  F2FP.F16.F32.PACK_AB R77, R102, R105 ;  /* 0x00000069664d723e */ /* 0x000fe200000000ff */
[----:B------:R-:W-:Y:S01]  /*bb20*/  FADD.FTZ R102, R85, R64 ;  /* 0x0000004055667221 */ /* 0x000fe20000010000 */
[C---:B------:R-:W-:Y:S01]  /*bb30*/  PRMT R80, R81.reuse, 0x7632, R80 ;  /* 0x0000763251507816 */ /* 0x040fe20000000050 */
[----:B------:R-:W2:Y:S01]  /*bb40*/  LDSM.16.MT88.4 R64, [R122+0x6800] ;  /* 0x006800007a40783b */ /* 0x000ea20000004200 */
[----:B------:R-:W-:Y:S01]  /*bb50*/  @P2 HADD2 R137, -R72.H0_H0, -RZ.H0_H0 ;  /* 0xa00000ff48892230 */ /* 0x000fe20000000900 */
[C---:B-1----:R-:W-:Y:S03]  /*bb60*/  HMMA.16816.F32 R36, R56.reuse, R60, R36 ;  /* 0x0000003c3824723c */ /* 0x042fe60000001824 */
[----:B------:R-:W-:Y:S01]  /*bb70*/  PRMT R61, R81, 0x5410, R80 ;  /* 0x00005410513d7816 */ /* 0x000fe20000000050 */
[----:B------:R-:W-:Y:S01]  /*bb80*/  @!P4 HADD2 R135, -R80.H0_H0, -RZ.H0_H0 ;  /* 0xa00000ff5087c230 */ /* 0x000fe20000000900 */
[----:B------:R-:W-:Y:S01]  /*bb90*/  @P2 PRMT R72, R137, 0x5410, RZ ;  /* 0x0000541089482816 */ /* 0x000fe200000000ff */
[----:B------:R-:W-:Y:S01]  /*bba0*/  @!P6 HADD2 R136, -R81.H0_H0, -RZ.H0_H0 ;  /* 0xa00000ff5188e230 */ /* 0x000fe20000000900 */
[----:B------:R-:W-:Y:S01]  /*bbb0*/  PRMT R69, R112, 0x7772, RZ ;  /* 0x0000777270457816 */ /* 0x000fe200000000ff */
[C---:B------:R-:W-:Y:S02]  /*bbc0*/  HMMA.16816.F32 R40, R56.reuse, R62, R40 ;  /* 0x0000003e3828723c */ /* 0x040fe40000001828 */
[----:B------:R1:W-:Y:S01]  /*bbd0*/  STG.E.U16 desc[UR24][R96.64+0x32], R72 ;  /* 0x0000324860007986 */ /* 0x0003e2000c101518 */
[----:B------:R-:W-:Y:S02]  /*bbe0*/  PRMT R78, R79, 0x7632, R78 ;  /* 0x000076324f4e7816 */ /* 0x000fe4000000004e */
[----:B------:R-:W-:Y:S02]  /*bbf0*/  LOP3.LUT R60, R61, R68, RZ, 0xc0, !PT ;  /* 0x000000443d3c7212 */ /* 0x000fe400078ec0ff */
[--C-:B------:R-:W-:Y:S01]  /*bc00*/  HSET2.LE.AND R61, R100, R171.reuse, PT ;  /* 0x000000ab643d7233 */ /* 0x100fe20003803000 */
[----:B------:R-:W-:Y:S01]  /*bc10*/  @!P3 HADD2 R146, -R78.H0_H0, -RZ.H0_H0 ;  /* 0xa00000ff4e92b230 */ /* 0x000fe20000000900 */
[----:B------:R-:W-:Y:S01]  /*bc20*/  ISETP.GT.U32.AND P5, PT, R69, UR30, PT ;  /* 0x0000001e45007c0c */ /* 0x000fe2000bfa4070 */
[C---:B---3--:R-:W-:Y:S03]  /*bc30*/  HMMA.16816.F32 R44, R56.reuse, R52, R44 ;  /* 0x00000034382c723c */ /* 0x048fe6000000182c */
[----:B------:R-:W-:Y:S02]  /*bc40*/  PRMT R68, R79, 0x5410, R78 ;  /* 0x000054104f447816 */ /* 0x000fe4000000004e */
[----:B------:R-:W-:Y:S02]  /*bc50*/  PRMT R69, R69, 0x5410, R82 ;  /* 0x0000541045457816 */ /* 0x000fe40000000052 */
[----:B------:R-:W-:Y:S01]  /*bc60*/  F2FP.F16.F32.PACK_AB R75, R85, R106 ;  /* 0x0000006a554b723e */ /* 0x000fe200000000ff */
[----:B------:R-:W-:Y:S01]  /*bc70*/  HMMA.16816.F32 R48, R56, R54, R48 ;  /* 0x000000363830723c */ /* 0x000fe20000001830 */
[----:B------:R-:W-:Y:S02]  /*bc80*/  MUFU.EX2 R106, R90 ;  /* 0x0000005a006a7308 */ /* 0x000fe40000000800 */
[----:B------:R-:W-:Y:S01]  /*bc90*/  LOP3.LUT R61, R68, R61, RZ, 0xc0, !PT ;  /* 0x0000003d443d7212 */ /* 0x000fe200078ec0ff */
[----:B------:R-:W-:Y:S01]  /*bca0*/  @P5 HADD2 R150, -R75.H0_H0, -RZ.H0_H0 ;  /* 0xa00000ff4b965230 */ /* 0x000fe20000000900 */
[----:B------:R-:W-:Y:S02]  /*bcb0*/  LOP3.LUT R52, R69, 0xff00ff, RZ, 0xc0, !PT ;  /* 0x00ff00ff45347812 */ /* 0x000fe400078ec0ff */
[----:B------:R-:W3:Y:S01]  /*bcc0*/  LDSM.16.MT88.4 R68, [R120+0x6800] ;  /* 0x006800007844783b */ /* 0x000ee20000004200 */
[----:B------:R-:W-:Y:S02]  /*bcd0*/  PRMT R74, R75, 0x7632, R74 ;  /* 0x000076324b4a7816 */ /* 0x000fe4000000004a */
[----:B------:R-:W-:Y:S01]  /*bce0*/  LOP3.LUT R110, R104, 0xffff, RZ, 0xc0, !PT ;  /* 0x0000ffff686e7812 */ /* 0x000fe200078ec0ff */
[----:B-1----:R-:W1:Y:S01]  /*bcf0*/  MUFU.EX2 R72, R99 ;  /* 0x0000006300487308 */ /* 0x002e620000000800 */
[----:B------:R-:W-:Y:S02]  /*bd00*/  PRMT R86, R112, 0x7771, RZ ;  /* 0x0000777170567816 */ /* 0x000fe400000000ff */
[----:B------:R-:W-:Y:S02]  /*bd10*/  LOP3.LUT R107, R107, 0xff, RZ, 0xc0, !PT ;  /* 0x000000ff6b6b7812 */ /* 0x000fe400078ec0ff */
[--C-:B------:R-:W-:Y:S02]  /*bd20*/  HSET2.LE.AND R63, R52, R171.reuse, PT ;  /* 0x000000ab343f7233 */ /* 0x100fe40003803000 */
[----:B------:R-:W-:Y:S03]  /*bd30*/  PRMT R52, R75, 0x5410, R74 ;  /* 0x000054104b347816 */ /* 0x000fe6000000004a */
[----:B------:R-:W-:Y:S01]  /*bd40*/  MUFU.EX2 R99, R92 ;  /* 0x0000005c00637308 */ /* 0x000fe20000000800 */
[----:B------:R-:W-:Y:S02]  /*bd50*/  SHF.R.U32.HI R110, RZ, 0x8, R110 ;  /* 0x00000008ff6e7819 */ /* 0x000fe4000001166e */
[----:B------:R-:W-:Y:S02]  /*bd60*/  PRMT R62, R107, 0x5410, R86 ;  /* 0x000054106b3e7816 */ /* 0x000fe40000000056 */
[----:B------:R-:W-:Y:S02]  /*bd70*/  PRMT R76, R77, 0x7632, R76 ;  /* 0x000076324d4c7816 */ /* 0x000fe4000000004c */
[----:B------:R-:W-:Y:S02]  /*bd80*/  LOP3.LUT R63, R52, R63, RZ, 0xc0, !PT ;  /* 0x0000003f343f7212 */ /* 0x000fe400078ec0ff */
[----:B------:R-:W-:Y:S02]  /*bd90*/  LOP3.LUT R53, R110, 0xffff, RZ, 0xc0, !PT ;  /* 0x0000ffff6e357812 */ /* 0x000fe400078ec0ff */
[----:B------:R-:W-:Y:S02]  /*bda0*/  PRMT R52, R104, 0x7632, R52 ;  /* 0x0000763268347816 */ /* 0x000fe40000000034 */
[--C-:B------:R-:W-:Y:S02]  /*bdb0*/  HSET2.LE.AND R62, R62, R171.reuse, PT ;  /* 0x000000ab3e3e7233 */ /* 0x100fe40003803000 */
[----:B------:R-:W-:Y:S02]  /*bdc0*/  @!P4 PRMT R80, R135, 0x5410, RZ ;  /* 0x000054108750c816 */ /* 0x000fe400000000ff */
[----:B------:R-:W-:Y:S02]  /*bdd0*/  PRMT R3, R77, 0x5410, R76 ;  /* 0x000054104d037816 */ /* 0x000fe4000000004c */
[----:B------:R-:W-:Y:S01]  /*bde0*/  ISETP.LE.U32.AND P4, PT, R53, UR30, PT ;  /* 0x0000001e35007c0c */ /* 0x000fe2000bf83070 */
[----:B------:R-:W-:Y:S01]  /*bdf0*/  STG.E.U16 desc[UR24][R94.64+0x42], R80 ;  /* 0x000042505e007986 */ /* 0x000fe2000c101518 */
[----:B------:R-:W-:Y:S02]  /*be00*/  LOP3.LUT R56, R52, 0xff, RZ, 0xc0, !PT ;  /* 0x000000ff34387812 */ /* 0x000fe400078ec0ff */
[----:B------:R-:W-:Y:S01]  /*be10*/  LOP3.LUT R62, R3, R62, RZ, 0xc0, !PT ;  /* 0x0000003e033e7212 */ /* 0x000fe200078ec0ff */
[----:B------:R-:W4:Y:S01]  /*be20*/  LDSM.16.MT88.4 R52, [R122+0x7800] ;  /* 0x007800007a34783b */ /* 0x000f220000004200 */
[----:B------:R1:W5:Y:S01]  /*be30*/  MUFU.EX2 R3, R98 ;  /* 0x0000006200037308 */ /* 0x0003620000000800 */
[----:B------:R-:W-:Y:S02]  /*be40*/  @!P1 PRMT R79, R134, 0x5410, RZ ;  /* 0x00005410864f9816 */ /* 0x000fe400000000ff */
[----:B------:R-:W-:Y:S02]  /*be50*/  @!P3 PRMT R78, R146, 0x5410, RZ ;  /* 0x00005410924eb816 */ /* 0x000fe400000000ff */
[C---:B--2---:R-:W-:Y:S05]  /*be60*/  HMMA.16816.F32 R4, R60.reuse, R64, R4 ;  /* 0x000000403c04723c */ /* 0x044fea0000001804 */
[----:B------:R-:W-:Y:S01]  /*be70*/  ISETP.LE.U32.AND P1, PT, R107, UR30, PT ;  /* 0x0000001e6b007c0c */ /* 0x000fe2000bf23070 */
[----:B------:R-:W-:Y:S01]  /*be80*/  IMAD.MOV.U32 R64, RZ, RZ, R84 ;  /* 0x000000ffff407224 */ /* 0x000fe200078e0054 */
[----:B------:R-:W-:Y:S01]  /*be90*/  ISETP.GT.U32.AND P2, PT, R86, UR30, PT ;  /* 0x0000001e56007c0c */ /* 0x000fe2000bf44070 */
[C---:B------:R-:W-:Y:S03]  /*bea0*/  HMMA.16816.F32 R8, R60.reuse, R66, R8 ;  /* 0x000000423c08723c */ /* 0x040fe60000001808 */
[----:B------:R-:W-:Y:S01]  /*beb0*/  ISETP.LE.U32.AND P3, PT, R56, UR30, PT ;  /* 0x0000001e38007c0c */ /* 0x000fe2000bf63070 */
[----:B-1----:R-:W-:Y:S01]  /*bec0*/  FADD.FTZ R98, R72, R83 ;  /* 0x0000005348627221 */ /* 0x002fe20000010000 */
[----:B------:R-:W1:Y:S01]  /*bed0*/  LDSM.16.MT88.4 R56, [R120+0x7800] ;  /* 0x007800007838783b */ /* 0x000e620000004200 */
[----:B------:R-:W-:Y:S02]  /*bee0*/  @!P6 PRMT R81, R136, 0x5410, RZ ;  /* 0x000054108851e816 */ /* 0x000fe400000000ff */
[C---:B---3--:R-:W-:Y:S03]  /*bef0*/  HMMA.16816.F32 R12, R60.reuse, R68, R12 ;  /* 0x000000443c0c723c */ /* 0x048fe6000000180c */
[----:B------:R-:W-:Y:S01]  /*bf00*/  ISETP.GT.U32.AND P6, PT, R82, UR30, PT ;  /* 0x0000001e52007c0c */ /* 0x000fe2000bfc4070 */
[----:B------:R-:W-:Y:S01]  /*bf10*/  @!P1 HADD2 R152, -R77.H0_H0, -RZ.H0_H0 ;  /* 0xa00000ff4d989230 */ /* 0x000fe20000000900 */
[----:B------:R-:W-:Y:S01]  /*bf20*/  LOP3.LUT R65, R104, 0xff, RZ, 0xc0, !PT ;  /* 0x000000ff68417812 */ /* 0x000fe200078ec0ff */
[----:B------:R-:W-:Y:S01]  /*bf30*/  STG.E.U16 desc[UR24][R94.64+0x40], R81 ;  /* 0x000040515e007986 */ /* 0x000fe2000c101518 */
[----:B------:R-:W-:Y:S01]  /*bf40*/  @P5 PRMT R75, R150, 0x5410, RZ ;  /* 0x00005410964b5816 */ /* 0x000fe200000000ff */
[C---:B------:R-:W-:Y:S02]  /*bf50*/  HMMA.16816.F32 R16, R60.reuse, R70, R16 ;  /* 0x000000463c10723c */ /* 0x040fe40000001810 */
[----:B------:R2:W-:Y:S01]  /*bf60*/  STG.E.U16 desc[UR24][R96.64+0x42], R78 ;  /* 0x0000424e60007986 */ /* 0x0005e2000c101518 */
[----:B------:R-:W-:Y:S01]  /*bf70*/  ISETP.LE.U32.AND P5, PT, R65, UR30, PT ;  /* 0x0000001e41007c0c */ /* 0x000fe2000bfa3070 */
[----:B------:R-:W-:Y:S01]  /*bf80*/  @P2 HADD2 R151, -R76.H0_H0, -RZ.H0_H0 ;  /* 0xa00000ff4c972230 */ /* 0x000fe20000000900 */
[----:B------:R-:W-:Y:S01]  /*bf90*/  PRMT R108, R84, 0x7771, RZ ;  /* 0x00007771546c7816 */ /* 0x000fe200000000ff */
[C---:B-----5:R-:W-:Y:S01]  /*bfa0*/  FADD.FTZ R98, R3.reuse, R98 ;  /* 0x0000006203627221 */ /* 0x060fe20000010000 */
[----:B------:R-:W-:Y:S01]  /*bfb0*/  LOP3.LUT R67, R64, 0xff, RZ, 0xc0, !PT ;  /* 0x000000ff40437812 */ /* 0x000fe200078ec0ff */
[----:B------:R-:W-:Y:S01]  /*bfc0*/  @P6 HADD2 R133, -R74.H0_H0, -RZ.H0_H0 ;  /* 0xa00000ff4a856230 */ /* 0x000fe20000000900 */
[----:B------:R-:W-:Y:S01]  /*bfd0*/  F2FP.F16.F32.PACK_AB R72, R3, R72 ;  /* 0x000000480348723e */ /* 0x000fe200000000ff */
[C---:B----4-:R-:W-:Y:S01]  /*bfe0*/  HMMA.16816.F32 R20, R60.reuse, R52, R20 ;  /* 0x000000343c14723c */ /* 0x050fe20000001814 */
[----:B------:R-:W3:Y:S01]  /*bff0*/  MUFU.EX2 R3, R93 ;  /* 0x0000005d00037308 */ /* 0x000ee20000000800 */
[----:B------:R-:W-:Y:S01]  /*c000*/  STG.E.U16 desc[UR24][R96.64+0x40], R79 ;  /* 0x0000404f60007986 */ /* 0x000fe2000c101518 */
[----:B------:R-:W-:Y:S02]  /*c010*/  @!P1 PRMT R77, R152, 0x5410, RZ ;  /* 0x00005410984d9816 */ /* 0x000fe400000000ff */
[----:B------:R-:W-:Y:S01]  /*c020*/  @P2 PRMT R76, R151, 0x5410, RZ ;  /* 0x00005410974c2816 */ /* 0x000fe200000000ff */
[----:B------:R-:W-:Y:S01]  /*c030*/  LDSM.16.MT88.4 R80, [R120+0x7c00] ;  /* 0x007c00007850783b */ /* 0x000fe20000004200 */
[----:B------:R-:W-:Y:S01]  /*c040*/  ISETP.GT.U32.AND P1, PT, R108, UR30, PT ;  /* 0x0000001e6c007c0c */ /* 0x000fe2000bf24070 */
[C---:B------:R-:W-:Y:S03]  /*c050*/  HMMA.16816.F32 R24, R60.reuse, R54, R24 ;  /* 0x000000363c18723c */ /* 0x040fe60000001818 */
[----:B------:R-:W4:Y:S01]  /*c060*/  MUFU.EX2 R93, R91 ;  /* 0x0000005b005d7308 */ /* 0x000f220000000800 */
[C---:B------:R-:W-:Y:S02]  /*c070*/  ISETP.LE.U32.AND P2, PT, R67.reuse, UR30, PT ;  /* 0x0000001e43007c0c */ /* 0x040fe4000bf43070 */
[----:B------:R-:W-:Y:S01]  /*c080*/  PRMT R108, R67, 0x5410, R108 ;  /* 0x00005410436c7816 */ /* 0x000fe2000000006c */
[----:B------:R4:W-:Y:S01]  /*c090*/  STG.E.U16 desc[UR24][R94.64+0x50], R77 ;  /* 0x0000504d5e007986 */ /* 0x0009e2000c101518 */
[----:B------:R-:W-:Y:S02]  /*c0a0*/  PRMT R110, R65, 0x5410, R110 ;  /* 0x00005410416e7816 */ /* 0x000fe4000000006e */
[C---:B------:R-:W-:Y:S01]  /*c0b0*/  PRMT R69, R72.reuse, 0x7610, R69 ;  /* 0x0000761048457816 */ /* 0x040fe20000000045 */
[----:B------:R-:W5:Y:S01]  /*c0c0*/  LDSM.16.MT88.4 R64, [R122+0x8800] ;  /* 0x008800007a40783b */ /* 0x000f620000004200 */
[C---:B-1----:R-:W-:Y:S03]  /*c0d0*/  HMMA.16816.F32 R28, R60.reuse, R56, R28 ;  /* 0x000000383c1c723c */ /* 0x042fe6000000181c */
[----:B------:R-:W-:Y:S01]  /*c0e0*/  PRMT R68, R72, 0x7632, R68 ;  /* 0x0000763248447816 */ /* 0x000fe20000000044 */
[----:B------:R-:W-:Y:S01]  /*c0f0*/  @!P5 HADD2 R143, -R69.H0_H0, -RZ.H0_H0 ;  /* 0xa00000ff458fd230 */ /* 0x000fe20000000900 */
[----:B------:R-:W-:Y:S01]  /*c100*/  @P6 PRMT R74, R133, 0x5410, RZ ;  /* 0x00005410854a6816 */ /* 0x000fe200000000ff */
[----:B---3--:R-:W-:Y:S01]  /*c110*/  FADD.FTZ R102, R3, R102 ;  /* 0x0000006603667221 */ /* 0x008fe20000010000 */
[----:B------:R1:W-:Y:S01]  /*c120*/  STG.E.U16 desc[UR24][R94.64+0x52], R76 ;  /* 0x0000524c5e007986 */ /* 0x0003e2000c101518 */
[C---:B------:R-:W-:Y:S03]  /*c130*/  HMMA.16816.F32 R32, R60.reuse, R58, R32 ;  /* 0x0000003a3c20723c */ /* 0x040fe60000001820 */
[C---:B------:R-:W-:Y:S01]  /*c140*/  PRMT R101, R84.reuse, 0x7772, RZ ;  /* 0x0000777254657816 */ /* 0x040fe200000000ff */
[----:B------:R-:W-:Y:S01]  /*c150*/  STG.E.U16 desc[UR24][R96.64+0x50], R75 ;  /* 0x0000504b60007986 */ /* 0x000fe2000c101518 */
[----:B------:R-:W-:Y:S01]  /*c160*/  PRMT R100, R84, 0x7773, RZ ;  /* 0x0000777354647816 */ /* 0x000fe200000000ff */
[----:B------:R-:W-:Y:S01]  /*c170*/  @!P4 HADD2 R142, -R68.H0_H0, -RZ.H0_H0 ;  /* 0xa00000ff448ec230 */ /* 0x000fe20000000900 */
[----:B------:R-:W-:Y:S01]  /*c180*/  PRMT R84, R69, 0x5410, R68 ;  /* 0x0000541045547816 */ /* 0x000fe20000000044 */
[----:B------:R-:W-:Y:S01]  /*c190*/  STG.E.U16 desc[UR24][R96.64+0x52], R74 ;  /* 0x0000524a60007986 */ /* 0x000fe2000c101518 */
[----:B------:R-:W-:Y:S01]  /*c1a0*/  @!P5 PRMT R69, R143, 0x5410, RZ ;  /* 0x000054108f45d816 */ /* 0x000fe200000000ff */
[C---:B------:R-:W-:Y:S01]  /*c1b0*/  FADD.FTZ R102, R99.reuse, R102 ;  /* 0x0000006663667221 */ /* 0x040fe20000010000 */
[----:B------:R-:W-:Y:S01]  /*c1c0*/  F2FP.F16.F32.PACK_AB R3, R99, R3 ;  /* 0x000000036303723e */ /* 0x000fe200000000ff */
[----:B------:R-:W3:Y:S01]  /*c1d0*/  LDSM.16.MT88.4 R52, [R120+0x8800] ;  /* 0x008800007834783b */ /* 0x000ee20000004200 */
[----:B------:R-:W-:Y:S02]  /*c1e0*/  @!P4 PRMT R68, R142, 0x5410, RZ ;  /* 0x000054108e44c816 */ /* 0x000fe400000000ff */
[C---:B--2---:R-:W-:Y:S01]  /*c1f0*/  PRMT R78, R3.reuse, 0x7632, R78 ;  /* 0x00007632034e7816 */ /* 0x044fe2000000004e */
[----:B------:R-:W-:Y:S01]  /*c200*/  @!P3 HADD2 R141, -R3.H0_H0, -RZ.H0_H0 ;  /* 0xa00000ff038db230 */ /* 0x000fe20000000900 */
[----:B------:R-:W-:Y:S02]  /*c210*/  SHF.R.U32.HI R70, RZ, 0x18, R104 ;  /* 0x00000018ff467819 */ /* 0x000fe40000011668 */
[----:B------:R-:W-:Y:S01]  /*c220*/  PRMT R85, R3, 0x5410, R78 ;  /* 0x0000541003557816 */ /* 0x000fe2000000004e */
[----:B------:R2:W-:Y:S01]  /*c230*/  STG.E.U16 desc[UR24][R94.64+0x60], R69 ;  /* 0x000060455e007986 */ /* 0x0005e2000c101518 */
[----:B------:R-:W-:Y:S02]  /*c240*/  @!P3 PRMT R3, R141, 0x5410, RZ ;  /* 0x000054108d03b816 */ /* 0x000fe400000000ff */
[----:B------:R-:W-:Y:S01]  /*c250*/  SHF.R.U32.HI R104, RZ, 0x10, R104 ;  /* 0x00000010ff687819 */ /* 0x000fe20000011668 */
[----:B------:R-:W-:Y:S01]  /*c260*/  STG.E.U16 desc[UR24][R94.64+0x62], R68 ;  /* 0x000062445e007986 */ /* 0x000fe2000c101518 */
[----:B------:R-:W-:Y:S02]  /*c270*/  ISETP.LE.U32.AND P5, PT, R70, UR30, PT ;  /* 0x0000001e46007c0c */ /* 0x000fe4000bfa3070 */
[----:B----4-:R-:W-:Y:S01]  /*c280*/  F2FP.F16.F32.PACK_AB R77, R106, R93 ;  /* 0x0000005d6a4d723e */ /* 0x010fe200000000ff */
[----:B------:R4:W-:Y:S01]  /*c290*/  STG.E.U16 desc[UR24][R96.64+0x60], R3 ;  /* 0x0000600360007986 */ /* 0x0009e2000c101518 */
[----:B------:R-:W-:Y:S01]  /*c2a0*/  F2FP.F16.F32.PACK_AB R92, R186, R103 ;  /* 0x00000067ba5c723e */ /* 0x000fe200000000ff */
[----:B------:R-:W-:Y:S01]  /*c2b0*/  FADD.FTZ R93, R93, R98 ;  /* 0x000000625d5d7221 */ /* 0x000fe20000010000 */
[C---:B-----5:R-:W-:Y:S01]  /*c2c0*/  HMMA.16816.F32 R36, R60.reuse, R64, R36 ;  /* 0x000000403c24723c */ /* 0x060fe20000001824 */
[----:B------:R-:W5:Y:S02]  /*c2d0*/  LDSM.16.MT88.4 R56, [R122+0x6c00] ;  /* 0x006c00007a38783b */ /* 0x000f640000004200 */
[----:B-1----:R-:W-:Y:S01]  /*c2e0*/  PRMT R76, R77, 0x7632, R76 ;  /* 0x000076324d4c7816 */ /* 0x002fe2000000004c */
[----:B------:R-:W-:Y:S01]  /*c2f0*/  @!P2 HADD2 R139, -R77.H0_H0, -RZ.H0_H0 ;  /* 0xa00000ff4d8ba230 */ /* 0x000fe20000000900 */
[--C-:B------:R-:W-:Y:S01]  /*c300*/  HSET2.LE.AND R65, R108, R171.reuse, PT ;  /* 0x000000ab6c417233 */ /* 0x100fe20003803000 */
[----:B------:R-:W-:Y:S01]  /*c310*/  FADD.FTZ R103, R103, R102 ;  /* 0x0000006667677221 */ /* 0x000fe20000010000 */
[----:B------:R-:W-:Y:S01]  /*c320*/  PRMT R86, R77, 0x5410, R76 ;  /* 0x000054104d567816 */ /* 0x000fe2000000004c */
[C---:B------:R-:W-:Y:S01]  /*c330*/  HMMA.16816.F32 R40, R60.reuse, R66, R40 ;  /* 0x000000423c28723c */ /* 0x040fe20000001828 */
[----:B------:R-:W-:Y:S02]  /*c340*/  LDSM.16.MT88.4 R72, [R122+0x7c00] ;  /* 0x007c00007a48783b */ /* 0x000fe40000004200 */
[----:B------:R-:W-:Y:S01]  /*c350*/  PRMT R66, R101, 0x5410, R100 ;  /* 0x0000541065427816 */ /* 0x000fe20000000064 */
[----:B------:R-:W-:Y:S01]  /*c360*/  @!P5 HADD2 R153, -R78.H0_H0, -RZ.H0_H0 ;  /* 0xa00000ff4e99d230 */ /* 0x000fe20000000900 */
[----:B------:R-:W-:Y:S01]  /*c370*/  @!P2 PRMT R77, R139, 0x5410, RZ ;  /* 0x000054108b4da816 */ /* 0x000fe200000000ff */
[----:B------:R-:W-:Y:S01]  /*c380*/  @P1 HADD2 R128, -R76.H0_H0, -RZ.H0_H0 ;  /* 0xa00000ff4c801230 */ /* 0x000fe20000000900 */
[----:B------:R-:W-:Y:S01]  /*c390*/  LOP3.LUT R66, R66, 0xff00ff, RZ, 0xc0, !PT ;  /* 0x00ff00ff42427812 */ /* 0x000fe200078ec0ff */
[----:B------:R-:W-:Y:S01]  /*c3a0*/  FADD.FTZ R177, R106, R93 ;  /* 0x0000005d6ab17221 */ /* 0x000fe20000010000 */
[----:B--2---:R-:W-:Y:S01]  /*c3b0*/  LOP3.LUT R69, R104, 0xff, RZ, 0xc0, !PT ;  /* 0x000000ff68457812 */ /* 0x004fe200078ec0ff */
[----:B------:R-:W-:Y:S01]  /*c3c0*/  FADD.FTZ R186, R186, R103 ;  /* 0x00000067baba7221 */ /* 0x000fe20000010000 */
[----:B------:R-:W-:Y:S01]  /*c3d0*/  @!P5 PRMT R78, R153, 0x5410, RZ ;  /* 0x00005410994ed816 */ /* 0x000fe200000000ff */
[C---:B---3--:R-:W-:Y:S03]  /*c3e0*/  HMMA.16816.F32 R44, R60.reuse, R52, R44 ;  /* 0x000000343c2c723c */ /* 0x048fe6000000182c */
[----:B------:R-:W-:Y:S01]  /*c3f0*/  PRMT R88, R69, 0x5410, R70 ;  /* 0x0000541045587816 */ /* 0x000fe20000000046 */
[----:B------:R-:W-:Y:S01]  /*c400*/  STG.E.U16 desc[UR24][R96.64+0x62], R78 ;  /* 0x0000624e60007986 */ /* 0x000fe2000c101518 */
[C---:B----4-:R-:W-:Y:S02]  /*c410*/  PRMT R3, R92.reuse, 0x7632, R3 ;  /* 0x000076325c037816 */ /* 0x050fe40000000003 */
[--C-:B------:R-:W-:Y:S01]  /*c420*/  HSET2.LE.AND R67, R110, R171.reuse, PT ;  /* 0x000000ab6e437233 */ /* 0x100fe20003803000 */
[----:B------:R-:W-:Y:S01]  /*c430*/  HMMA.16816.F32 R48, R60, R54, R48 ;  /* 0x000000363c30723c */ /* 0x000fe20000001830 */
[----:B------:R-:W1:Y:S02]  /*c440*/  LDSM.16.MT88.4 R68, [R120+0x6c00] ;  /* 0x006c00007844783b */ /* 0x000e640000004200 */
[--C-:B------:R-:W-:Y:S02]  /*c450*/  HSET2.LE.AND R64, R88, R171.reuse, PT ;  /* 0x000000ab58407233 */ /* 0x100fe40003803000 */
[----:B------:R-:W-:Y:S02]  /*c460*/  HSET2.LE.AND R87, R66, R171, PT ;  /* 0x000000ab42577233 */ /* 0x000fe40003803000 */
[----:B------:R-:W-:Y:S02]  /*c470*/  PRMT R52, R92, 0x5410, R3 ;  /* 0x000054105c347816 */ /* 0x000fe40000000003 */
[----:B------:R-:W-:Y:S01]  /*c480*/  LOP3.LUT R84, R84, R67, RZ, 0xc0, !PT ;  /* 0x0000004354547212 */ /* 0x000fe200078ec0ff */
[----:B------:R-:W2:Y:S01]  /*c490*/  LDSM.16.MT88.4 R88, [R122+0x8c00] ;  /* 0x008c00007a58783b */ /* 0x000ea20000004200 */
[----:B------:R-:W-:Y:S02]  /*c4a0*/  LOP3.LUT R85, R85, R64, RZ, 0xc0, !PT ;  /* 0x0000004055557212 */ /* 0x000fe400078ec0ff */
[----:B------:R-:W-:Y:S02]  /*c4b0*/  LOP3.LUT R86, R86, R65, RZ, 0xc0, !PT ;  /* 0x0000004156567212 */ /* 0x000fe400078ec0ff */
[----:B------:R-:W-:Y:S02]  /*c4c0*/  LOP3.LUT R87, R52, R87, RZ, 0xc0, !PT ;  /* 0x0000005734577212 */ /* 0x000fe400078ec0ff */
[----:B------:R-:W-:Y:S01]  /*c4d0*/  @P1 PRMT R76, R128, 0x5410, RZ ;  /* 0x00005410804c1816 */ /* 0x000fe200000000ff */
[----:B------:R-:W-:Y:S01]  /*c4e0*/  STG.E.U16 desc[UR24][R94.64+0x70], R77 ;  /* 0x0000704d5e007986 */ /* 0x000fe2000c101518 */
[----:B------:R-:W-:Y:S02]  /*c4f0*/  ISETP.GT.U32.AND P1, PT, R100, UR30, PT ;  /* 0x0000001e64007c0c */ /* 0x000fe4000bf24070 */
[----:B------:R-:W-:Y:S01]  /*c500*/  ISETP.GT.U32.AND P2, PT, R101, UR30, PT ;  /* 0x0000001e65007c0c */ /* 0x000fe2000bf44070 */
[C---:B-----5:R-:W-:Y:S01]  /*c510*/  HMMA.16816.F32 R52, R84.reuse, R56, R4 ;  /* 0x000000385434723c */ /* 0x060fe20000001804 */
[----:B------:R-:W3:Y:S07]  /*c520*/  LDSM.16.MT88.4 R4, [R120+0x8c00] ;  /* 0x008c00007804783b */ /* 0x000eee0000004200 */
[C---:B------:R-:W-:Y:S01]  /*c530*/  HMMA.16816.F32 R56, R84.reuse, R58, R8 ;  /* 0x0000003a5438723c */ /* 0x040fe20000001808 */
[----:B------:R-:W-:Y:S02]  /*c540*/  STG.E.U16 desc[UR24][R94.64+0x72], R76 ;  /* 0x0000724c5e007986 */ /* 0x000fe4000c101518 */
[----:B------:R-:W-:Y:S02]  /*c550*/  @P1 HADD2 R157, -R3.H0_H0, -RZ.H0_H0 ;  /* 0xa00000ff039d1230 */ /* 0x000fe40000000900 */
[----:B------:R-:W-:Y:S03]  /*c560*/  @P2 HADD2 R155, -R92.H0_H0, -RZ.H0_H0 ;  /* 0xa00000ff5c9b2230 */ /* 0x000fe60000000900 */
[----:B------:R-:W-:Y:S02]  /*c570*/  @P1 PRMT R3, R157, 0x5410, RZ ;  /* 0x000054109d031816 */ /* 0x000fe400000000ff */
[----:B------:R-:W-:Y:S01]  /*c580*/  @P2 PRMT R92, R155, 0x5410, RZ ;  /* 0x000054109b5c2816 */ /* 0x000fe200000000ff */
[C---:B-1----:R-:W-:Y:S02]  /*c590*/  HMMA.16816.F32 R60, R84.reuse, R68, R12 ;  /* 0x00000044543c723c */ /* 0x042fe4000000180c */
[----:B------:R1:W-:Y:S01]  /*c5a0*/  STG.E.U16 desc[UR24][R96.64+0x72], R3 ;  /* 0x0000720360007986 */ /* 0x0003e2000c101518 */
[C---:B------:R-:W-:Y:S01]  /*c5b0*/  ISETP.NE.AND P2, PT, R178.reuse, RZ, PT ;  /* 0x000000ffb200720c */ /* 0x040fe20003f45270 */
[----:B------:R-:W-:Y:S02]  /*c5c0*/  VIADD R178, R178, 0xffffffff ;  /* 0xffffffffb2b27836 */ /* 0x000fe40000000000 */
[----:B------:R4:W-:Y:S02]  /*c5d0*/  STG.E.U16 desc[UR24][R96.64+0x70], R92 ;  /* 0x0000705c60007986 */ /* 0x0009e4000c101518 */
[C---:B------:R-:W-:Y:S08]  /*c5e0*/  HMMA.16816.F32 R64, R84.reuse, R70, R16 ;  /* 0x000000465440723c */ /* 0x040ff00000001810 */
[C---:B------:R-:W-:Y:S08]  /*c5f0*/  HMMA.16816.F32 R68, R84.reuse, R72, R20 ;  /* 0x000000485444723c */ /* 0x040ff00000001814 */
[C---:B------:R-:W-:Y:S03]  /*c600*/  HMMA.16816.F32 R72, R84.reuse, R74, R24 ;  /* 0x0000004a5448723c */ /* 0x040fe60000001818 */
[----:B-1----:R-:W-:Y:S05]  /*c610*/  IMAD.MOV.U32 R3, RZ, RZ, R2 ;  /* 0x000000ffff037224 */ /* 0x002fea00078e0002 */
[C---:B------:R-:W-:Y:S08]  /*c620*/  HMMA.16816.F32 R76, R84.reuse, R80, R28 ;  /* 0x00000050544c723c */ /* 0x040ff0000000181c */
[C---:B------:R-:W-:Y:S08]  /*c630*/  HMMA.16816.F32 R80, R84.reuse, R82, R32 ;  /* 0x000000525450723c */ /* 0x040ff00000001820 */
[C---:B--2---:R-:W-:Y:S08]  /*c640*/  HMMA.16816.F32 R36, R84.reuse, R88, R36 ;  /* 0x000000585424723c */ /* 0x044ff00000001824 */
[C---:B------:R-:W-:Y:S08]  /*c650*/  HMMA.16816.F32 R40, R84.reuse, R90, R40 ;  /* 0x0000005a5428723c */ /* 0x040ff00000001828 */
[C---:B---3--:R-:W-:Y:S08]  /*c660*/  HMMA.16816.F32 R44, R84.reuse, R4, R44 ;  /* 0x00000004542c723c */ /* 0x048ff0000000182c */
[----:B------:R-:W-:Y:S03]  /*c670*/  HMMA.16816.F32 R48, R84, R6, R48 ;  /* 0x000000065430723c */ /* 0x000fe60000001830 */
[----:B------:R-:W-:Y:S01]  /*c680*/  IADD3 R84, P1, PT, R94, -0x80, RZ ;  /* 0xffffff805e547810 */ /* 0x000fe20007f3e0ff */
[----:B------:R-:W-:Y:S03]  /*c690*/  IMAD.MOV.U32 R85, RZ, RZ, R0 ;  /* 0x000000ffff557224 */ /* 0x000fe600078e0000 */
[----:B------:R-:W-:Y:S01]  /*c6a0*/  IADD3.X R87, PT, PT, R95, -0x1, RZ, P1, !PT ;  /* 0xffffffff5f577810 */ /* 0x000fe20000ffe4ff */
[----:B------:R-:W-:Y:S01]  /*c6b0*/  @!UPT UIADD3 URZ, UPT, UPT, URZ, URZ, URZ ;  /* 0x000000fffffff290 */ /* 0x000fe2000fffe0ff */
[----:B----4-:R-:W-:Y:S11]  /*c6c0*/  @P2 BRA `(.L_x_1202) ;  /* 0xffffffcc00c42947 */ /* 0x010ff6000383ffff */
.L_x_1201:
[----:B---3--:R-:W1:Y:S01]  /*c6d0*/  SHFL.BFLY PT, R12, R177, 0x2, 0x1f ;  /* 0x0c401f00b10c7f89 */ /* 0x008e6200000e0000 */
[----:B------:R-:W2:Y:S01]  /*c6e0*/  LDCU UR4, c[0x0][0x4fc] ;  /* 0x00009f80ff0477ac */ /* 0x000ea20008000800 */
[----:B------:R-:W3:Y:S01]  /*c6f0*/  LDC R23, c[0x0][0x434] ;  /* 0x00010d00ff177b82 */ /* 0x000ee20000000800 */
[----:B------:R-:W-:Y:S01]  /*c700*/  ISETP.NE.AND P0, PT, R167, -0x1, PT ;  /* 0xffffffffa700780c */ /* 0x000fe20003f05270 */
[----:B------:R-:W4:Y:S01]  /*c710*/  SHFL.BFLY PT, R13, R186, 0x2, 0x1f ;  /* 0x0c401f00ba0d7f89 */ /* 0x000f2200000e0000 */
[----:B------:R-:W-:Y:S01]  /*c720*/  UMOV UR6, 0x400 ;  /* 0x0000040000067882 */ /* 0x000fe20000000000 */
[----:B------:R-:W5:Y:S04]  /*c730*/  S2R R3, SR_TID.X ;  /* 0x0000000000037919 */ /* 0x000f680000002100 */
[----:B------:R-:W3:Y:S08]  /*c740*/  LDC R25, c[0x0][0x434] ;  /* 0x00010d00ff197b82 */ /* 0x000ef00000000800 */
[----:B------:R-:W2:Y:S01]  /*c750*/  @!P0 LDC.64 R20, c[0x0][0x400] ;  /* 0x00010000ff148b82 */ /* 0x000ea20000000a00 */
[----:B-1----:R-:W-:-:S07]  /*c760*/  FADD.FTZ R12, R12, R177 ;  /* 0x000000b10c0c7221 */ /* 0x002fce0000010000 */
[----:B------:R-:W1:Y:S01]  /*c770*/  LDC.U8 R16, c[0x0][0x548] ;  /* 0x00015200ff107b82 */ /* 0x000e620000000000 */
[----:B----4-:R-:W-:Y:S01]  /*c780*/  FADD.FTZ R13, R13, R186 ;  /* 0x000000ba0d0d7221 */ /* 0x010fe20000010000 */
[----:B------:R-:W4:Y:S04]  /*c790*/  SHFL.BFLY PT, R7, R12, 0x1, 0x1f ;  /* 0x0c201f000c077f89 */ /* 0x000f2800000e0000 */
[----:B------:R-:W3:Y:S01]  /*c7a0*/  SHFL.BFLY PT, R6, R13, 0x1, 0x1f ;  /* 0x0c201f000d067f89 */ /* 0x000ee200000e0000 */
[C---:B-----5:R-:W-:Y:S02]  /*c7b0*/  SHF.L.U32 R4, R3.reuse, 0x4, RZ ;  /* 0x0000000403047819 */ /* 0x060fe400000006ff */
[----:B------:R-:W-:Y:S02]  /*c7c0*/  SHF.L.U32 R5, R3, 0x3, RZ ;  /* 0x0000000303057819 */ /* 0x000fe400000006ff */
[----:B------:R-:W-:-:S02]  /*c7d0*/  SHF.R.U32.HI R10, RZ, 0x2, R3 ;  /* 0x00000002ff0a7819 */ /* 0x000fc40000011603 */
[----:B------:R-:W-:Y:S02]  /*c7e0*/  LOP3.LUT R169, R169, 0x3e00, R4, 0xf8, !PT ;  /* 0x00003e00a9a97812 */ /* 0x000fe400078ef804 */
[----:B------:R-:W-:-:S04]  /*c7f0*/  SHF.L.U32 R4, R10, 0x5, RZ ;  /* 0x000000050a047819 */ /* 0x000fc800000006ff */
[----:B------:R-:W-:Y:S01]  /*c800*/  LOP3.LUT R4, R169, 0x20, R4, 0xf8, !PT ;  /* 0x00000020a9047812 */ /* 0x000fe200078ef804 */
[----:B----4-:R-:W-:Y:S01]  /*c810*/  FADD.FTZ R7, R12, R7 ;  /* 0x000000070c077221 */ /* 0x010fe20000010000 */
[----:B------:R-:W-:Y:S01]  /*c820*/  LOP3.LUT R12, R5, 0xc0, RZ, 0xc0, !PT ;  /* 0x000000c0050c7812 */ /* 0x000fe200078ec0ff */
[----:B---3--:R-:W-:Y:S02]  /*c830*/  FADD.FTZ R6, R13, R6 ;  /* 0x000000060d067221 */ /* 0x008fe40000010000 */
[----:B------:R-:W3:Y:S01]  /*c840*/  MUFU.RCP R9, R7 ;  /* 0x0000000700097308 */ /* 0x000ee20000001000 */
[----:B------:R-:W-:Y:S02]  /*c850*/  FSETP.NE.FTZ.AND P4, PT, R7, RZ, PT ;  /* 0x000000ff0700720b */ /* 0x000fe40003f95000 */
[----:B------:R-:W-:Y:S02]  /*c860*/  LOP3.LUT R5, R12, 0x18, R3, 0xf8, !PT ;  /* 0x000000180c057812 */ /* 0x000fe400078ef803 */
[----:B------:R-:W-:-:S02]  /*c870*/  FSETP.NE.FTZ.AND P3, PT, R6, RZ, PT ;  /* 0x000000ff0600720b */ /* 0x000fc40003f75000 */
[----:B------:R-:W-:Y:S01]  /*c880*/  LOP3.LUT R4, R4, R5, RZ, 0xfc, !PT ;  /* 0x0000000504047212 */ /* 0x000fe200078efcff */
[----:B------:R-:W4:Y:S01]  /*c890*/  MUFU.RCP R8, R6 ;  /* 0x0000000600087308 */ /* 0x000f220000001000 */
[----:B------:R-:W5:Y:S01]  /*c8a0*/  LDC.U8 R5, c[0x0][0x549] ;  /* 0x00015240ff057b82 */ /* 0x000f620000000000 */
[----:B---3--:R-:W-:-:S05]  /*c8b0*/  FSEL R9, R9, 1, P4 ;  /* 0x3f80000009097808 */ /* 0x008fca0002000000 */
[----:B--2---:R-:W-:Y:S01]  /*c8c0*/  FMUL.FTZ R9, R9, UR4 ;  /* 0x0000000409097c20 */ /* 0x004fe20008410000 */
[----:B----4-:R-:W-:-:S03]  /*c8d0*/  FSEL R8, R8, 1, P3 ;  /* 0x3f80000008087808 */ /* 0x010fc60001800000 */
[C---:B------:R-:W-:Y:S01]  /*c8e0*/  FMUL.FTZ R52, R9.reuse, R52 ;  /* 0x0000003409347220 */ /* 0x040fe20000410000 */
[C---:B------:R-:W-:Y:S01]  /*c8f0*/  FMUL.FTZ R53, R9.reuse, R53 ;  /* 0x0000003509357220 */ /* 0x040fe20000410000 */
[C---:B------:R-:W-:Y:S01]  /*c900*/  FMUL.FTZ R56, R9.reuse, R56 ;  /* 0x0000003809387220 */ /* 0x040fe20000410000 */
[C---:B------:R-:W-:Y:S01]  /*c910*/  FMUL.FTZ R57, R9.reuse, R57 ;  /* 0x0000003909397220 */ /* 0x040fe20000410000 */
[----:B------:R-:W-:Y:S01]  /*c920*/  FMUL.FTZ R8, R8, UR4 ;  /* 0x0000000408087c20 */ /* 0x000fe20008410000 */
[----:B------:R-:W2:Y:S01]  /*c930*/  S2UR UR4, SR_CgaCtaId ;  /* 0x00000000000479c3 */ /* 0x000ea20000008800 */
[----:B------:R-:W-:Y:S01]  /*c940*/  FMUL.FTZ R60, R9, R60 ;  /* 0x0000003c093c7220 */ /* 0x000fe20000410000 */
[----:B-----5:R-:W-:Y:S01]  /*c950*/  ISETP.NE.AND P1, PT, R5, RZ, PT ;  /* 0x000000ff0500720c */ /* 0x020fe20003f25270 */
        /* <DEDUP_REMOVED lines=21> */
[----:B--2---:R-:W-:Y:S01]  /*cab0*/  ULEA UR4, UR4, UR6, 0x18 ;  /* 0x0000000604047291 */ /* 0x004fe2000f8ec0ff */
[C---:B------:R-:W-:Y:S01]  /*cac0*/  FMUL.FTZ R47, R8.reuse, R47 ;  /* 0x0000002f082f7220 */ /* 0x040fe20000410000 */
[C---:B------:R-:W-:Y:S01]  /*cad0*/  FMUL.FTZ R50, R8.reuse, R50 ;  /* 0x0000003208327220 */ /* 0x040fe20000410000 */
[----:B------:R-:W-:Y:S01]  /*cae0*/  FMUL.FTZ R51, R8, R51 ;  /* 0x0000003308337220 */ /* 0x000fe20000410000 */
[----:B------:R-:W-:Y:S01]  /*caf0*/  SHF.L.U32 R8, R3, 0x2, RZ ;  /* 0x0000000203087819 */ /* 0x000fe200000006ff */
[C---:B------:R-:W-:Y:S01]  /*cb00*/  FMUL.FTZ R61, R9.reuse, R61 ;  /* 0x0000003d093d7220 */ /* 0x040fe20000410000 */
[----:B------:R-:W-:Y:S01]  /*cb10*/  LEA R13, R4, UR4, 0x1 ;  /* 0x00000004040d7c11 */ /* 0x000fe2000f8e08ff */
[C---:B------:R-:W-:Y:S01]  /*cb20*/  FMUL.FTZ R64, R9.reuse, R64 ;  /* 0x0000004009407220 */ /* 0x040fe20000410000 */
[C---:B------:R-:W-:Y:S01]  /*cb30*/  LOP3.LUT R12, R8.reuse, 0x20, RZ, 0xc0, !PT ;  /* 0x00000020080c7812 */ /* 0x040fe200078ec0ff */
[C---:B------:R-:W-:Y:S01]  /*cb40*/  FMUL.FTZ R65, R9.reuse, R65 ;  /* 0x0000004109417220 */ /* 0x040fe20000410000 */
[----:B------:R-:W-:Y:S01]  /*cb50*/  LOP3.LUT R8, R8, 0x40, RZ, 0xc0, !PT ;  /* 0x0000004008087812 */ /* 0x000fe200078ec0ff */
[----:B------:R-:W-:Y:S01]  /*cb60*/  FMUL.FTZ R68, R9, R68 ;  /* 0x0000004409447220 */ /* 0x000fe20000410000 */
[----:B------:R-:W-:Y:S01]  /*cb70*/  IADD3 R15, PT, PT, R13, -R12, RZ ;  /* 0x8000000c0d0f7210 */ /* 0x000fe20007ffe0ff */
[----:B------:R-:W-:Y:S01]  /*cb80*/  FMUL.FTZ R69, R9, R69 ;  /* 0x0000004509457220 */ /* 0x000fe20000410000 */
[----:B------:R-:W-:Y:S01]  /*cb90*/  IADD3 R17, PT, PT, R13, -R8, RZ ;  /* 0x800000080d117210 */ /* 0x000fe20007ffe0ff */
[----:B------:R-:W-:Y:S01]  /*cba0*/  FMUL.FTZ R72, R9, R72 ;  /* 0x0000004809487220 */ /* 0x000fe20000410000 */
[----:B------:R-:W-:Y:S01]  /*cbb0*/  IADD3 R19, PT, PT, R15, -R8, RZ ;  /* 0x800000080f137210 */ /* 0x000fe20007ffe0ff */
[----:B------:R-:W-:Y:S01]  /*cbc0*/  FMUL.FTZ R73, R9, R73 ;  /* 0x0000004909497220 */ /* 0x000fe20000410000 */
[----:B------:R-:W2:Y:S01]  /*cbd0*/  @P1 LDC R8, c[0x0][0x430] ;  /* 0x00010c00ff081b82 */ /* 0x000ea20000000800 */
        /* <DEDUP_REMOVED lines=19> */
[C---:B------:R-:W-:Y:S01]  /*cd10*/  FMUL.FTZ R45, R9.reuse, R45 ;  /* 0x0000002d092d7220 */ /* 0x040fe20000410000 */
        /* <DEDUP_REMOVED lines=8> */
[----:B--2---:R-:W-:Y:S01]  /*cda0*/  @P1 IMAD R25, R8, R23, RZ ;  /* 0x0000001708191224 */ /* 0x004fe200078e02ff */
[----:B------:R-:W-:Y:S01]  /*cdb0*/  F2FP.F16.F32.PACK_AB R80, R81, R80 ;  /* 0x000000505150723e */ /* 0x000fe200000000ff */
[----:B------:R3:W-:Y:S01]  /*cdc0*/  STS [R15+0x10], R56 ;  /* 0x000010380f007388 */ /* 0x0007e20000000800 */
[----:B------:R-:W-:Y:S01]  /*cdd0*/  F2FP.F16.F32.PACK_AB R82, R83, R82 ;  /* 0x000000525352723e */ /* 0x000fe200000000ff */
[----:B------:R-:W2:Y:S01]  /*cde0*/  @P0 LDC.64 R4, c[0x0][0x408] ;  /* 0x00010200ff040b82 */ /* 0x000ea20000000a00 */
[----:B------:R-:W-:Y:S01]  /*cdf0*/  F2FP.F16.F32.PACK_AB R36, R37, R36 ;  /* 0x000000242524723e */ /* 0x000fe200000000ff */
[----:B------:R3:W-:Y:S01]  /*ce00*/  STS [R15+0x210], R58 ;  /* 0x0002103a0f007388 */ /* 0x0007e20000000800 */
[----:B------:R-:W-:-:S02]  /*ce10*/  F2FP.F16.F32.PACK_AB R38, R39, R38 ;  /* 0x000000262726723e */ /* 0x000fc400000000ff */
[----:B------:R-:W-:Y:S01]  /*ce20*/  F2FP.F16.F32.PACK_AB R40, R41, R40 ;  /* 0x000000282928723e */ /* 0x000fe200000000ff */
[----:B------:R3:W-:Y:S01]  /*ce30*/  STS [R17+0x20], R60 ;  /* 0x0000203c11007388 */ /* 0x0007e20000000800 */
[----:B------:R-:W-:Y:S01]  /*ce40*/  F2FP.F16.F32.PACK_AB R42, R43, R42 ;  /* 0x0000002a2b2a723e */ /* 0x000fe200000000ff */
[----:B------:R-:W4:Y:S01]  /*ce50*/  @P1 LDC R8, c[0x0][0x430] ;  /* 0x00010c00ff081b82 */ /* 0x000f220000000800 */
[----:B------:R-:W-:Y:S01]  /*ce60*/  F2FP.F16.F32.PACK_AB R44, R45, R44 ;  /* 0x0000002c2d2c723e */ /* 0x000fe200000000ff */
[----:B------:R3:W-:Y:S01]  /*ce70*/  STS [R17+0x220], R62 ;  /* 0x0002203e11007388 */ /* 0x0007e20000000800 */
[----:B------:R-:W-:Y:S02]  /*ce80*/  F2FP.F16.F32.PACK_AB R46, R47, R46 ;  /* 0x0000002e2f2e723e */ /* 0x000fe400000000ff */
[----:B------:R-:W-:Y:S01]  /*ce90*/  F2FP.F16.F32.PACK_AB R9, R9, R48 ;  /* 0x000000300909723e */ /* 0x000fe200000000ff */
[----:B------:R3:W-:Y:S01]  /*cea0*/  STS [R19+0x30], R64 ;  /* 0x0000304013007388 */ /* 0x0007e20000000800 */
[----:B------:R-:W-:-:S02]  /*ceb0*/  F2FP.F16.F32.PACK_AB R50, R51, R50 ;  /* 0x000000323332723e */ /* 0x000fc400000000ff */
[----:B------:R-:W-:Y:S01]  /*cec0*/  @P1 MOV R27, 0x1 ;  /* 0x00000001001b1802 */ /* 0x000fe20000000f00 */
        /* <DEDUP_REMOVED lines=17> */
[----:B-12-4-:R-:W-:Y:S05]  /*cfe0*/  @P1 BRA `(.L_x_1205) ;  /* 0x0000000000201947 */ /* 0x016fea0003800000 */
[----:B------:R-:W-:Y:S01]  /*cff0*/  ISETP.NE.AND P2, PT, R16, RZ, PT ;  /* 0x000000ff1000720c */ /* 0x000fe20003f45270 */
[----:B------:R-:W1:-:S12]  /*d000*/  LDC R12, c[0x0][0x3e0] ;  /* 0x0000f800ff0c7b82 */ /* 0x000e580000000800 */
[----:B------:R-:W1:Y:S01]  /*d010*/  @P2 LDC R27, c[0x0][0x454] ;  /* 0x00011500ff1b2b82 */ /* 0x000e620000000800 */
[----:B------:R-:W-:Y:S02]  /*d020*/  @P2 MOV R8, 0x1 ;  /* 0x0000000100082802 */ /* 0x000fe40000000f00 */
[----:B------:R-:W-:-:S05]  /*d030*/  @!P2 MOV R8, 0x1 ;  /* 0x000000010008a802 */ /* 0x000fca0000000f00 */
[----:B------:R-:W2:Y:S01]  /*d040*/  @P2 LDC R25, c[0x0][0x454] ;  /* 0x00011500ff192b82 */ /* 0x000ea20000000800 */
[C---:B-1----:R-:W-:Y:S02]  /*d050*/  @P2 IMAD R27, R12.reuse, R27, RZ ;  /* 0x0000001b0c1b2224 */ /* 0x042fe400078e02ff */
[----:B------:R-:W-:-:S07]  /*d060*/  @!P2 IMAD R27, R12, R23, RZ ;  /* 0x000000170c1ba224 */ /* 0x000fce00078e02ff */
.L_x_1205:
[----:B------:R-:W-:Y:S01]  /*d070*/  BAR.SYNC.DEFER_BLOCKING 0x0 ;  /* 0x0000000000007b1d */ /* 0x000fe20000010000 */
[----:B------:R-:W-:Y:S01]  /*d080*/  ISETP.NE.AND P2, PT, R167, -0x1, PT ;  /* 0xffffffffa700780c */ /* 0x000fe20003f45270 */
[----:B------:R-:W-:Y:S01]  /*d090*/  @!P0 IMAD.WIDE.U32 R28, R168, R20, RZ ;  /* 0x00000014a81c8225 */ /* 0x000fe200078e00ff */
[----:B------:R-:W-:Y:S02]  /*d0a0*/  ISETP.NE.AND P1, PT, R16, RZ, !P1 ;  /* 0x000000ff1000720c */ /* 0x000fe40004f25270 */
[----:B------:R-:W-:-:S03]  /*d0b0*/  LOP3.LUT P5, RZ, R3, 0x3, RZ, 0xc0, !PT ;  /* 0x0000000303ff7812 */ /* 0x000fc600078ac0ff */
[----:B---3--:R-:W1:Y:S01]  /*d0c0*/  @P4 LDC R17, c[0x0][0x458] ;  /* 0x00011600ff114b82 */ /* 0x008e620000000800 */
[----:B------:R-:W3:Y:S01]  /*d0d0*/  @P3 MUFU.LG2 R6, R6 ;  /* 0x0000000600063308 */ /* 0x000ee20000000c00 */
[C---:B------:R-:W-:Y:S01]  /*d0e0*/  @P0 IMAD.WIDE.U32 R18, R167.reuse, R4, RZ ;  /* 0x00000004a7120225 */ /* 0x040fe200078e00ff */
[----:B------:R-:W-:Y:S01]  /*d0f0*/  BSSY.RECONVERGENT B0, `(.L_x_1206) ;  /* 0x000002d000007945 */ /* 0x000fe20003800200 */
[----:B------:R-:W-:Y:S02]  /*d100*/  MOV R20, 0x7f800000 ;  /* 0x7f80000000147802 */ /* 0x000fe40000000f00 */
[----:B------:R-:W-:Y:S01]  /*d110*/  @!P0 IMAD R21, R168, R21, R29 ;  /* 0x00000015a8158224 */ /* 0x000fe200078e021d */
[----:B------:R-:W-:Y:S01]  /*d120*/  MOV R16, 0x7f800000 ;  /* 0x7f80000000107802 */ /* 0x000fe20000000f00 */
[----:B------:R-:W4:Y:S01]  /*d130*/  @P3 LDC R9, c[0x0][0x458] ;  /* 0x00011600ff093b82 */ /* 0x000f220000000800 */
[----:B------:R-:W5:Y:S01]  /*d140*/  @P4 MUFU.LG2 R7, R7 ;  /* 0x0000000700074308 */ /* 0x000f620000000c00 */
[----:B------:R-:W-:-:S02]  /*d150*/  @P0 IMAD R21, R167, R5, R19 ;  /* 0x00000005a7150224 */ /* 0x000fc400078e0213 */
[----:B------:R-:W-:Y:S02]  /*d160*/  @!P2 IMAD R167, R168, R23, RZ ;  /* 0x00000017a8a7a224 */ /* 0x000fe400078e02ff */
[----:B--2---:R-:W-:Y:S02]  /*d170*/  IMAD R25, R172, R25, RZ ;  /* 0x00000019ac197224 */ /* 0x004fe400078e02ff */
[----:B------:R-:W-:Y:S01]  /*d180*/  IMAD R4, R8, UR21, RZ ;  /* 0x0000001508047c24 */ /* 0x000fe2000f8e02ff */
[----:B------:R-:W-:Y:S01]  /*d190*/  SHF.R.S32.HI R5, RZ, 0x1f, R167 ;  /* 0x0000001fff057819 */ /* 0x000fe200000114a7 */
[----:B------:R2:W2:Y:S01]  /*d1a0*/  LDS.128 R12, [R170+0x800] ;  /* 0x00080000aa0c7984 */ /* 0x0004a20000000c00 */
[----:B------:R-:W-:Y:S01]  /*d1b0*/  @!P1 IMAD R25, R168, R27, R25 ;  /* 0x0000001ba8199224 */ /* 0x000fe200078e0219 */
[----:B------:R-:W-:Y:S01]  /*d1c0*/  SEL R167, R167, RZ, P1 ;  /* 0x000000ffa7a77207 */ /* 0x000fe20000800000 */
[----:B---3--:R-:W-:Y:S01]  /*d1d0*/  @P3 FMUL.FTZ R23, R6, 0.69314718246459960938 ;  /* 0x3f31721806173820 */ /* 0x008fe20000410000 */
[----:B------:R-:W-:-:S02]  /*d1e0*/  SEL R5, R5, RZ, P1 ;  /* 0x000000ff05057207 */ /* 0x000fc40000800000 */
[--C-:B------:R-:W-:Y:S01]  /*d1f0*/  IADD3 R6, P2, P1, R4, R167, R25.reuse ;  /* 0x000000a704067210 */ /* 0x100fe2000795e019 */
[----:B-----5:R-:W-:Y:S01]  /*d200*/  @P4 FMUL.FTZ R7, R7, 0.69314718246459960938 ;  /* 0x3f31721807074820 */ /* 0x020fe20000410000 */
[----:B------:R-:W-:Y:S02]  /*d210*/  SHF.R.S32.HI R4, RZ, 0x1f, R4 ;  /* 0x0000001fff047819 */ /* 0x000fe40000011404 */
[----:B------:R-:W-:Y:S01]  /*d220*/  SHF.R.S32.HI R25, RZ, 0x1f, R25 ;  /* 0x0000001fff197819 */ /* 0x000fe20000011419 */
[----:B-1----:R-:W-:Y:S01]  /*d230*/  @P4 FFMA.FTZ R20, R2, R17, R7 ;  /* 0x0000001102144223 */ /* 0x002fe20000010007 */
[----:B----4-:R-:W-:Y:S02]  /*d240*/  @P3 FFMA.FTZ R16, R0, R9, R23 ;  /* 0x0000000900103223 */ /* 0x010fe40000010017 */
[----:B------:R-:W-:Y:S01]  /*d250*/  IADD3.X R25, PT, PT, R4, R5, R25, P2, P1 ;  /* 0x0000000504197210 */ /* 0x000fe200017e2419 */
[----:B--2---:R-:W-:Y:S06]  /*d260*/  @P5 BRA `(.L_x_1207) ;  /* 0x0000000000545947 */ /* 0x004fec0003800000 */
        /* <DEDUP_REMOVED lines=21> */
.L_x_1207:
[----:B------:R-:W-:Y:S05]  /*d3c0*/  BSYNC.RECONVERGENT B0 ;  /* 0x0000000000007941 */ /* 0x000fea0003800200 */
.L_x_1206:
[----:B------:R-:W-:Y:S01]  /*d3d0*/  @P0 MOV R28, R18 ;  /* 0x00000012001c0202 */ /* 0x000fe20000000f00 */
[----:B------:R-:W-:Y:S01]  /*d3e0*/  IMAD.MOV.U32 R11, RZ, RZ, RZ ;  /* 0x000000ffff0b7224 */ /* 0x000fe200078e00ff */
[----:B------:R-:W-:Y:S01]  /*d3f0*/  IADD3 R0, PT, PT, R10, 0x20, RZ ;  /* 0x000000200a007810 */ /* 0x000fe20007ffe0ff */
[----:B-1----:R1:W2:Y:S01]  /*d400*/  LDS.128 R16, [R170] ;  /* 0x00000000aa107984 */ /* 0x0022a20000000c00 */
        /* <DEDUP_REMOVED lines=9> */
[----:B------:R1:W1:Y:S02]  /*d4a0*/  LDS.128 R8, [R170+0x1000] ;  /* 0x00100000aa087984 */ /* 0x0002640000000c00 */
        /* <DEDUP_REMOVED lines=16> */
[----:B------:R3:W-:Y:S04]  /*d5b0*/  @!P3 STG.E.128 desc[UR24][R24.64], R16 ;  /* 0x000000101800b986 */ /* 0x0007e8000c101d18 */
[----:B-1----:R3:W-:Y:S04]  /*d5c0*/  @!P2 STG.E.128 desc[UR24][R24.64+0x40], R8 ;  /* 0x000040081800a986 */ /* 0x0027e8000c101d18 */
[----:B----4-:R3:W-:Y:S02]  /*d5d0*/  @!P1 STG.E.128 desc[UR24][R24.64+0x80], R4 ;  /* 0x0000800418009986 */ /* 0x0107e4000c101d18 */
.L_x_1209:
[----:B------:R-:W-:Y:S05]  /*d5e0*/  BSYNC.RECONVERGENT B0 ;  /* 0x0000000000007941 */ /* 0x000fea0003800200 */
.L_x_1208:
[----:B---34-:R3:W4:Y:S01]  /*d5f0*/  LDS.128 R4, [R170+0x1800] ;  /* 0x00180000aa047984 */ /* 0x0187220000000c00 */
[----:B------:R-:W-:Y:S05]  /*d600*/  @P0 EXIT ;  /* 0x000000000000094d */ /* 0x000fea0003800000 */
[----:B------:R-:W5:Y:S01]  /*d610*/  LDCU.64 UR6, c[0x0][0x408] ;  /* 0x00008100ff0677ac */ /* 0x000f620008000a00 */
[----:B-1-3--:R-:W1:Y:S01]  /*d620*/  LDS.128 R168, [R170+0x2800] ;  /* 0x00280000aaa87984 */ /* 0x00ae620000000c00 */
        /* <DEDUP_REMOVED lines=20> */
.L_x_1210:
        /* <DEDUP_REMOVED lines=9> */
.L_x_1285:


//--------------------- .text._ZN5flash16flash_fwd_kernelI23Flash_fwd_kernel_traitsILi96ELi64ELi64ELi4ELb0ELb0EN7cutlass6half_tE19Flash_kernel_traitsILi96ELi64ELi64ELi4ES3_EELb0ELb1ELb0ELb1ELb0ELb0ELb1ELb0EEEvNS_16Flash_fwd_paramsE --------------------------
	.section	.text._ZN5flash16flash_fwd_kernelI23Flash_fwd_kernel_traitsILi96ELi64ELi64ELi4ELb0ELb0EN7cutlass6half_tE19Flash_kernel_traitsILi96ELi64ELi64ELi4ES3_EELb0ELb1ELb0ELb1ELb0ELb0ELb1ELb0EEEvNS_16Flash_fwd_paramsE,"ax",@progbits
	.align	128
        .global         _ZN5flash16flash_fwd_kernelI23Flash_fwd_kernel_traitsILi96ELi64ELi64ELi4ELb0ELb0EN7cutlass6half_tE19Flash_kernel_traitsILi96ELi64ELi64ELi4ES3_EELb0ELb1ELb0ELb1ELb0ELb0ELb1ELb0EEEvNS_16Flash_fwd_paramsE
        .type           _ZN5flash16flash_fwd_kernelI23Flash_fwd_kernel_traitsILi96ELi64ELi64ELi4ELb0ELb0EN7cutlass6half_tE19Flash_kernel_traitsILi96ELi64ELi64ELi4ES3_EELb0ELb1ELb0ELb1ELb0ELb0ELb1ELb0EEEvNS_16Flash_fwd_paramsE,@function
        .size           _ZN5flash16flash_fwd_kernelI23Flash_fwd_kernel_traitsILi96ELi64ELi64ELi4ELb0ELb0EN7cutlass6half_tE19Flash_kernel_traitsILi96ELi64ELi64ELi4ES3_EELb0ELb1ELb0ELb1ELb0ELb0ELb1ELb0EEEvNS_16Flash_fwd_paramsE,(.L_x_1286 - _ZN5flash16flash_fwd_kernelI23Flash_fwd_kernel_traitsILi96ELi64ELi64ELi4ELb0ELb0EN7cutlass6half_tE19Flash_kernel_traitsILi96ELi64ELi64ELi4ES3_EELb0ELb1ELb0ELb1ELb0ELb0ELb1ELb0EEEvNS_16Flash_fwd_paramsE)
        .other          _ZN5flash16flash_fwd_kernelI23Flash_fwd_kernel_traitsILi96ELi64ELi64ELi4ELb0ELb0EN7cutlass6half_tE19Flash_kernel_traitsILi96ELi64ELi64ELi4ES3_EELb0ELb1ELb0ELb1ELb0ELb0ELb1ELb0EEEvNS_16Flash_fwd_paramsE,@"STO_CUDA_ENTRY STV_DEFAULT"
_ZN5flash16flash_fwd_kernelI23Flash_fwd_kernel_traitsILi96ELi64ELi64ELi4ELb0ELb0EN7cutlass6half_tE19Flash_kernel_traitsILi96ELi64ELi64ELi4ES3_EELb0ELb1ELb0ELb1ELb0ELb0ELb1ELb0EEEvNS_16Flash_fwd_paramsE:
.text._ZN5flash16flash_fwd_kernelI23Flash_fwd_kernel_traitsILi96ELi64ELi64ELi4ELb0ELb0EN7cutlass6half_tE19Flash_kernel_traitsILi96ELi64ELi64ELi4ES3_EELb0ELb1ELb0ELb1ELb0ELb0ELb1ELb0EEEvNS_16Flash_fwd_paramsE:
        /* <DEDUP_REMOVED lines=26> */
[----:B------:R-:W5:Y:S02]  /*01a0*/  @P2 LDG.E R14, desc[UR14][R14.64] ;  /* 0x0000000e0e0e2981 */ /* 0x000f64000c1e1900 */
        /* <DEDUP_REMOVED lines=15> */
[----:B---3--:R-:W-:-:S12]  /*02a0*/  IMAD.MOV.U32 R12, RZ, RZ, -0x1 ;  /* 0xffffffffff0c7424 */ /* 0x008fd800078e00ff */
[----:B------:R3:W5:Y:S01]  /*02b0*/  @!P3 LDG.E R12, desc[UR14][R16.64] ;  /* 0x0000000e100cb981 */ /* 0x000762000c1e1900 */
[----:B----4-:R-:W-:Y:S02]  /*02c0*/  IMAD.SHL.U32 R9, R21, 0x40, RZ ;  /* 0x0000004015097824 */ /* 0x010fe400078e00ff */
[----:B--2---:R-:W-:-:S05]  /*02d0*/  @P4 IMAD.IADD R10, R7, 0x1, -R128 ;  /* 0x00000001070a4824 */ /* 0x004fca00078e0a80 */
[----:B------:R-:W-:Y:S01]  /*02e0*/  ISETP.GT.AND P3, PT, R10, R9, PT ;  /* 0x000000090a00720c */ /* 0x000fe20003f64270 */
[----:B-1-3--:R-:W-:-:S12]  /*02f0*/  @!P0 BRA `(.L_x_1211) ;  /* 0x00000000000c8947 */ /* 0x00afd80003800000 */
[----:B------:R-:W2:Y:S02]  /*0300*/  @P1 LDG.E R5, desc[UR14][R16.64+0x4] ;  /* 0x0000040e10051981 */ /* 0x000ea4000c1e1900 */
[----:B--2--5:R-:W-:-:S06]  /*0310*/  @P1 IADD3 R4, PT, PT, R5, -R12, RZ ;  /* 0x8000000c05041210 */ /* 0x024fcc0007ffe0ff */
[----:B------:R1:W5:Y:S02]  /*0320*/  @!P1 LDG.E R4, desc[UR14][R16.64] ;  /* 0x0000000e10049981 */ /* 0x000364000c1e1900 */
.L_x_1211:
        /* <DEDUP_REMOVED lines=49> */
.L_x_1213:
        /* <DEDUP_REMOVED lines=9> */
[----:B------:R-:W-:Y:S01]  /*06d0*/  IMAD.MOV.U32 R19, RZ, RZ, RZ ;  /* 0x000000ffff137224 */ /* 0x000fe200078e00ff */
[----:B------:R-:W-:Y:S01]  /*06e0*/  ISETP.GE.AND P2, PT, R18, R5, PT ;  /* 0x000000051200720c */ /* 0x000fe20003f46270 */
[----:B----4-:R-:W-:Y:S01]  /*06f0*/  IMAD R3, R14, R3, RZ ;  /* 0x000000030e037224 */ /* 0x010fe200078e02ff */
[----:B------:R-:W-:Y:S01]  /*0700*/  ISETP.NE.AND P3, PT, R128, -0x1, PT ;  /* 0xffffffff8000780c */ /* 0x000fe20003f65270 */
[----:B------:R-:W-:Y:S01]  /*0710*/  IMAD.X R7, RZ, RZ, R7, P0 ;  /* 0x000000ffff077224 */ /* 0x000fe200000e0607 */
[----:B------:R-:W-:Y:S01]  /*0720*/  IADD3 R2, PT, PT, R18, 0x20, RZ ;  /* 0x0000002012027810 */ /* 0x000fe20007ffe0ff */
[----:B------:R-:W-:Y:S01]  /*0730*/  IMAD.WIDE.U32 R16, R21, 0x40, R18 ;  /* 0x0000004015107825 */ /* 0x000fe200078e0012 */
[----:B------:R-:W-:Y:S01]  /*0740*/  SEL R11, R11, R128, !P3 ;  /* 0x000000800b0b7207 */ /* 0x000fe20005800000 */
[----:B------:R-:W-:Y:S01]  /*0750*/  BSSY.RECONVERGENT B0, `(.L_x_1214) ;  /* 0x000001b000007945 */ /* 0x000fe20003800200 */
[----:B------:R-:W-:Y:S01]  /*0760*/  ISETP.GE.AND P0, PT, R2, R5, PT ;  /* 0x000000050200720c */ /* 0x000fe20003f06270 */
[----:B-1----:R-:W-:Y:S01]  /*0770*/  IMAD.WIDE.U32 R6, R14, UR4, R6 ;  /* 0x000000040e067c25 */ /* 0x002fe2000f8e0006 */
[----:B------:R-:W-:-:S02]  /*0780*/  ISETP.NE.AND P5, PT, R13, RZ, PT ;  /* 0x000000ff0d00720c */ /* 0x000fc40003fa5270 */
[----:B------:R-:W-:Y:S01]  /*0790*/  LOP3.LUT R4, R13, 0x20, RZ, 0xfc, !PT ;  /* 0x000000200d047812 */ /* 0x000fe200078efcff */
[----:B------:R-:W-:Y:S02]  /*07a0*/  IMAD R21, R14, UR5, R7 ;  /* 0x000000050e157c24 */ /* 0x000fe4000f8e0207 */
[----:B------:R-:W-:Y:S01]  /*07b0*/  @!P1 IMAD R3, R0, R23, R3 ;  /* 0x0000001700039224 */ /* 0x000fe200078e0203 */
[----:B------:R-:W-:Y:S01]  /*07c0*/  SEL R0, R11, RZ, P1 ;  /* 0x000000ff0b007207 */ /* 0x000fe20000800000 */
[----:B------:R-:W-:Y:S01]  /*07d0*/  IMAD R10, R9, R12, RZ ;  /* 0x0000000c090a7224 */ /* 0x000fe200078e02ff */
        /* <DEDUP_REMOVED lines=18> */
.L_x_1215:
[----:B------:R-:W-:Y:S05]  /*0900*/  BSYNC.RECONVERGENT B0 ;  /* 0x0000000000007941 */ /* 0x000fea0003800200 */
.L_x_1214:
        /* <DEDUP_REMOVED lines=12> */
[----:B------:R-:W1:Y:S03]  /*09d0*/  LDCU.64 UR4, c[0x0][0x3f0] ;  /* 0x00007e00ff0477ac */ /* 0x000e660008000a00 */
[----:B------:R-:W-:Y:S01]  /*09e0*/  IMAD.X R8, RZ, RZ, R17, P0 ;  /* 0x000000ffff087224 */ /* 0x000fe200000e0611 */
[----:B------:R-:W3:Y:S03]  /*09f0*/  LDCU UR8, c[0x0][0x440] ;  /* 0x00008800ff0877ac */ /* 0x000ee60008000800 */
[----:B--2---:R-:W-:-:S02]  /*0a00*/  IMAD R8, R8, UR6, RZ ;  /* 0x0000000608087c24 */ /* 0x004fc4000f8e02ff */
[----:B------:R-:W-:-:S04]  /*0a10*/  IMAD.WIDE.U32 R6, R3, UR6, R6 ;  /* 0x0000000603067c25 */ /* 0x000fc8000f8e0006 */
[----:B------:R-:W-:Y:S01]  /*0a20*/  IMAD R8, R3, UR7, R8 ;  /* 0x0000000703087c24 */ /* 0x000fe2000f8e0208 */
[----:B-1----:R-:W-:Y:S02]  /*0a30*/  LEA R14, P0, R6, UR4, 0x1 ;  /* 0x00000004060e7c11 */ /* 0x002fe4000f8008ff */
[----:B---3--:R-:W-:Y:S01]  /*0a40*/  ISETP.GE.AND P2, PT, R13, UR8, PT ;  /* 0x000000080d007c0c */ /* 0x008fe2000bf46270 */
[----:B------:R-:W-:Y:S01]  /*0a50*/  IMAD.IADD R3, R7, 0x1, R8 ;  /* 0x0000000107037824 */ /* 0x000fe200078e0208 */
[----:B------:R-:W-:-:S04]  /*0a60*/  ISETP.GE.AND P1, PT, R4, UR8, PT ;  /* 0x0000000804007c0c */ /* 0x000fc8000bf26270 */
[----:B------:R-:W-:Y:S02]  /*0a70*/  LEA.HI.X R15, R6, UR5, R3, 0x1, P0 ;  /* 0x00000005060f7c11 */ /* 0x000fe400080f0c03 */
[----:B------:R-:W-:-:S05]  /*0a80*/  ISETP.GE.AND P0, PT, R9, UR8, PT ;  /* 0x0000000809007c0c */ /* 0x000fca000bf06270 */
[----:B------:R2:W-:Y:S04]  /*0a90*/  @!P2 STG.E.128 desc[UR14][R14.64], RZ ;  /* 0x000000ff0e00a986 */ /* 0x0005e8000c101d0e */
[----:B------:R2:W-:Y:S04]  /*0aa0*/  @!P1 STG.E.128 desc[UR14][R14.64+0x40], RZ ;  /* 0x000040ff0e009986 */ /* 0x0005e8000c101d0e */
[----:B------:R2:W-:Y:S02]  /*0ab0*/  @!P0 STG.E.128 desc[UR14][R14.64+0x80], RZ ;  /* 0x000080ff0e008986 */ /* 0x0005e4000c101d0e */
.L_x_1217:
[----:B------:R-:W-:Y:S05]  /*0ac0*/  BSYNC.RECONVERGENT B0 ;  /* 0x0000000000007941 */ /* 0x000fea0003800200 */
.L_x_1216:
        /* <DEDUP_REMOVED lines=11> */
.L_x_1219:
[----:B------:R-:W-:Y:S05]  /*0b80*/  BSYNC.RECONVERGENT B0 ;  /* 0x0000000000007941 */ /* 0x000fea0003800200 */
.L_x_1218:
        /* <DEDUP_REMOVED lines=10> */
.L_x_1212:
        /* <DEDUP_REMOVED lines=22> */
.L_x_1220:
[----:B------:R-:W1:Y:S01]  /*0d90*/  LDC.64 R96, c[0x0][0x3b8] ;  /* 0x0000ee00ff607b82 */ /* 0x000e620000000a00 */
[----:B------:R-:W-:-:S05]  /*0da0*/  IADD3 R18, PT, PT, R11, R12, RZ ;  /* 0x0000000c0b127210 */ /* 0x000fca0007ffe0ff */
[C---:B-1----:R-:W-:Y:S02]  /*0db0*/  IMAD R6, R18.reuse, R97, RZ ;  /* 0x0000006112067224 */ /* 0x042fe400078e02ff */
[----:B------:R-:W-:-:S05]  /*0dc0*/  IMAD.WIDE.U32 R18, R18, R96, RZ ;  /* 0x0000006012127225 */ /* 0x000fca00078e00ff */
[----:B------:R-:W-:-:S07]  /*0dd0*/  IADD3 R6, PT, PT, R19, R6, RZ ;  /* 0x0000000613067210 */ /* 0x000fce0007ffe0ff */
.L_x_1221:
        /* <DEDUP_REMOVED lines=39> */
.L_x_1222:
[----:B------:R-:W1:Y:S01]  /*1050*/  LDC.64 R84, c[0x0][0x3c0] ;  /* 0x0000f000ff547b82 */ /* 0x000e620000000a00 */
[----:B------:R-:W-:-:S05]  /*1060*/  IADD3 R11, PT, PT, R11, R12, RZ ;  /* 0x0000000c0b0b7210 */ /* 0x000fca0007ffe0ff */
[C---:B-1----:R-:W-:Y:S02]  /*1070*/  IMAD R5, R11.reuse, R85, RZ ;  /* 0x000000550b057224 */ /* 0x042fe400078e02ff */
[----:B------:R-:W-:-:S05]  /*1080*/  IMAD.WIDE.U32 R22, R11, R84, RZ ;  /* 0x000000540b167225 */ /* 0x000fca00078e00ff */
[----:B------:R-:W-:-:S07]  /*1090*/  IADD3 R5, PT, PT, R23, R5, RZ ;  /* 0x0000000517057210 */ /* 0x000fce0007ffe0ff */
.L_x_1223:
        /* <DEDUP_REMOVED lines=11> */
[C---:B------:R-:W-:Y:S01]  /*1150*/  IADD3 R22, P0, PT, R132.reuse, R22, RZ ;  /* 0x0000001684167210 */ /* 0x040fe20007f1e0ff */
[----:B------:R-:W-:Y:S01]  /*1160*/  IMAD.WIDE.U32 R20, R21, 0x40, R12 ;  /* 0x0000004015147825 */ /* 0x000fe200078e000c */
[----:B------:R-:W-:Y:S01]  /*1170*/  IADD3.X R19, PT, PT, RZ, R6, RZ, P1, !PT ;  /* 0x00000006ff137210 */ /* 0x000fe20000ffe4ff */
[----:B------:R-:W5:Y:S01]  /*1180*/  LDCU.64 UR8, c[0x0][0x3c8] ;  /* 0x00007900ff0877ac */ /* 0x000f620008000a00 */
[----:B------:R-:W-:Y:S01]  /*1190*/  IADD3 R120, PT, PT, -R9, R10, RZ ;  /* 0x0000000a09787210 */ /* 0x000fe20007ffe1ff */
[----:B------:R-:W-:Y:S01]  /*11a0*/  IMAD.X R23, RZ, RZ, R5, P0 ;  /* 0x000000ffff177224 */ /* 0x000fe200000e0605 */
[----:B------:R-:W-:Y:S01]  /*11b0*/  IADD3 R16, P0, PT, R132, R16, RZ ;  /* 0x0000001084107210 */ /* 0x000fe20007f1e0ff */
[C---:B------:R-:W-:Y:S01]  /*11c0*/  IMAD.WIDE.U32 R18, R12.reuse, R96, R18 ;  /* 0x000000600c127225 */ /* 0x040fe200078e0012 */
[----:B------:R-:W-:-:S02]  /*11d0*/  ISETP.GE.AND P2, PT, R12, R120, PT ;  /* 0x000000780c00720c */ /* 0x000fc40003f46270 */
[C---:B------:R-:W-:Y:S01]  /*11e0*/  LOP3.LUT R129, R133.reuse, 0xd8, RZ, 0xc0, !PT ;  /* 0x000000d885817812 */ /* 0x040fe200078ec0ff */
[----:B------:R-:W-:Y:S01]  /*11f0*/  IMAD.WIDE.U32 R22, R12, R84, R22 ;  /* 0x000000540c167225 */ /* 0x000fe200078e0016 */
[----:B------:R-:W-:Y:S02]  /*1200*/  LOP3.LUT R6, R133, 0x1f20, RZ, 0xc0, !PT ;  /* 0x00001f2085067812 */ /* 0x000fe400078ec0ff */
[----:B------:R-:W-:Y:S01]  /*1210*/  LOP3.LUT R129, R129, 0x18, R116, 0x78, !PT ;  /* 0x0000001881817812 */ /* 0x000fe200078e7874 */
[C---:B-1----:R-:W-:Y:S01]  /*1220*/  IMAD R5, R7.reuse, UR4, RZ ;  /* 0x0000000407057c24 */ /* 0x042fe2000f8e02ff */
        /* <DEDUP_REMOVED lines=52> */
.L_x_1226:
[----:B------:R2:W-:Y:S02]  /*1570*/  STS.128 [R129+0x2000], RZ ;  /* 0x002000ff81007388 */ /* 0x0005e40000000c00 */
.L_x_1225:
[----:B------:R-:W-:Y:S05]  /*1580*/  BSYNC.RECONVERGENT B0 ;  /* 0x0000000000007941 */ /* 0x000fea0003800200 */
.L_x_1224:
        /* <DEDUP_REMOVED lines=37> */
.L_x_1229:
[----:B------:R4:W-:Y:S02]  /*17e0*/  STS.128 [R129+0x2800], RZ ;  /* 0x002800ff81007388 */ /* 0x0009e40000000c00 */
.L_x_1228:
[----:B------:R-:W-:Y:S05]  /*17f0*/  BSYNC.RECONVERGENT B0 ;  /* 0x0000000000007941 */ /* 0x000fea0003800200 */
.L_x_1227:
        /* <DEDUP_REMOVED lines=30> */
.L_x_1232:
[----:B------:R3:W-:Y:S02]  /*19e0*/  STS.128 [R129+0x5000], RZ ;  /* 0x005000ff81007388 */ /* 0x0007e40000000c00 */
.L_x_1231:
[----:B------:R-:W-:Y:S05]  /*19f0*/  BSYNC.RECONVERGENT B0 ;  /* 0x0000000000007941 */ /* 0x000fea0003800200 */
.L_x_1230:
        /* <DEDUP_REMOVED lines=27> */
.L_x_1235:
[----:B------:R1:W-:Y:S02]  /*1bb0*/  STS.128 [R129+0x5800], RZ ;  /* 0x005800ff81007388 */ /* 0x0003e40000000c00 */
.L_x_1234:
[----:B------:R-:W-:Y:S05]  /*1bc0*/  BSYNC.RECONVERGENT B0 ;  /* 0x0000000000007941 */ /* 0x000fea0003800200 */
.L_x_1233:
        /* <DEDUP_REMOVED lines=52> */
.L_x_1238:
[----:B------:R2:W-:Y:S01]  /*1f10*/  STS.128 [R129+0x8000], RZ ;  /* 0x008000ff81007388 */ /* 0x0005e20000000c00 */
[----:B------:R-:W-:Y:S05]  /*1f20*/  BRA `(.L_x_1239) ;  /* 0x00000000000c7947 */ /* 0x000fea0003800000 */
.L_x_1237:
[----:B------:R1:W-:Y:S04]  /*1f30*/  STS.128 [R129+0x6000], RZ ;  /* 0x006000ff81007388 */ /* 0x0003e80000000c00 */
[----:B------:R1:W-:Y:S04]  /*1f40*/  STS.128 [R129+0x7000], RZ ;  /* 0x007000ff81007388 */ /* 0x0003e80000000c00 */
[----:B------:R1:W-:Y:S02]  /*1f50*/  STS.128 [R129+0x8000], RZ ;  /* 0x008000ff81007388 */ /* 0x0003e40000000c00 */
.L_x_1239:
[----:B------:R-:W-:Y:S05]  /*1f60*/  BSYNC.RECONVERGENT B0 ;  /* 0x0000000000007941 */ /* 0x000fea0003800200 */
.L_x_1236:
        /* <DEDUP_REMOVED lines=30> */
.L_x_1242:
[----:B------:R2:W-:Y:S02]  /*2150*/  STS.128 [R129+0x8800], RZ ;  /* 0x008800ff81007388 */ /* 0x0005e40000000c00 */
.L_x_1241:
[----:B------:R-:W-:Y:S05]  /*2160*/  BSYNC.RECONVERGENT B0 ;  /* 0x0000000000007941 */ /* 0x000fea0003800200 */
.L_x_1240:
[C---:B------:R-:W-:Y:S01]  /*2170*/  IMAD.SHL.U32 R118, R116.reuse, 0x4, RZ ;  /* 0x0000000474767824 */ /* 0x040fe200078e00ff */
[C---:B------:R-:W-:Y:S01]  /*2180*/  LOP3.LUT P6, RZ, R116.reuse, 0x4, RZ, 0xc0, !PT ;  /* 0x0000000474ff7812 */ /* 0x040fe200078cc0ff */
[C---:B------:R-:W-:Y:S01]  /*2190*/  IMAD.SHL.U32 R98, R116.reuse, 0x20, RZ ;  /* 0x0000002074627824 */ /* 0x040fe200078e00ff */
[----:B------:R-:W5:Y:S01]  /*21a0*/  LDCU UR4, c[0x0][0x50c] ;  /* 0x0000a180ff0477ac */ /* 0x000f620008000800 */
[----:B------:R-:W-:Y:S01]  /*21b0*/  IMAD.SHL.U32 R119, R116, 0x10, RZ ;  /* 0x0000001074777824 */ /* 0x000fe200078e00ff */
[----:B------:R-:W-:Y:S01]  /*21c0*/  LOP3.LUT R7, R118, 0x18, RZ, 0xc0, !PT ;  /* 0x0000001876077812 */ /* 0x000fe200078ec0ff */
[----:B------:R-:W-:Y:S01]  /*21d0*/  IMAD.MOV.U32 R86, RZ, RZ, 0x20 ;  /* 0x00000020ff567424 */ /* 0x000fe200078e00ff */
[----:B------:R-:W-:Y:S01]  /*21e0*/  VIMNMX R102, PT, PT, R2, R3, PT ;  /* 0x0000000302667248 */ /* 0x000fe20003fe0100 */
        /* <DEDUP_REMOVED lines=14> */
[----:B------:R-:W-:Y:S01]  /*22d0*/  VIADDMNMX R101, R2, 0x8, R3, PT ;  /* 0x0000000802657846 */ /* 0x000fe20003800103 */
[----:B------:R-:W-:Y:S02]  /*22e0*/  IMAD.SHL.U32 R2, R116, 0x2, RZ ;  /* 0x0000000274027824 */ /* 0x000fe400078e00ff */
[----:B------:R-:W3:Y:S01]  /*22f0*/  LDSM.16.M88.4 R12, [R83+0x3000] ;  /* 0x00300000530c783b */ /* 0x000ee20000000200 */
[----:B------:R-:W-:-:S02]  /*2300*/  IMAD.IADD R82, R117, 0x1, R86 ;  /* 0x0000000175527824 */ /* 0x000fc400078e0256 */
[----:B------:R-:W-:Y:S01]  /*2310*/  IMAD.IADD R80, R83, 0x1, R86 ;  /* 0x0000000153507824 */ /* 0x000fe200078e0256 */
[----:B------:R-:W1:Y:S01]  /*2320*/  LDSM.16.M88.4 R40, [R83+0x3400] ;  /* 0x003400005328783b */ /* 0x000e620000000200 */
[----:B------:R-:W-:-:S03]  /*2330*/  LOP3.LUT R2, R2, 0x6, RZ, 0xc0, !PT ;  /* 0x0000000602027812 */ /* 0x000fc600078ec0ff */
[----:B------:R-:W2:Y:S02]  /*2340*/  LDSM.16.M88.4 R32, [R83+0x3800] ;  /* 0x003800005320783b */ /* 0x000ea40000000200 */
[----:B------:R-:W-:Y:S02]  /*2350*/  IMAD R3, R99, 0x40, R2 ;  /* 0x0000004063037824 */ /* 0x000fe400078e0202 */
[----:B------:R-:W4:Y:S02]  /*2360*/  LDSM.16.M88.4 R48, [R83+0x3c00] ;  /* 0x003c00005330783b */ /* 0x000f240000000200 */
[----:B------:R-:W-:Y:S02]  /*2370*/  VIADD R2, R3, 0xfffffff8 ;  /* 0xfffffff803027836 */ /* 0x000fe40000000000 */
[----:B------:R-:W-:Y:S03]  /*2380*/  LDSM.16.M88.4 R24, [R82] ;  /* 0x000000005218783b */ /* 0x000fe60000000200 */
[C---:B------:R-:W-:Y:S01]  /*2390*/  ISETP.GE.AND P0, PT, R2.reuse, R102, PT ;  /* 0x000000660200720c */ /* 0x040fe20003f06270 */
[----:B------:R-:W5:Y:S01]  /*23a0*/  LDSM.16.M88.4 R20, [R80+0x3000] ;  /* 0x003000005014783b */ /* 0x000f620000000200 */
[----:B------:R-:W-:-:S02]  /*23b0*/  ISETP.GE.AND P3, PT, R2, R101, PT ;  /* 0x000000650200720c */ /* 0x000fc40003f66270 */
[----:B------:R-:W-:Y:S01]  /*23c0*/  I2FP.F32.U32 R2, R2 ;  /* 0x0000000200027245 */ /* 0x000fe20000201000 */
[----:B------:R-:W5:Y:S04]  /*23d0*/  LDSM.16.M88.4 R56, [R80+0x3400] ;  /* 0x003400005038783b */ /* 0x000f680000000200 */
[----:B------:R-:W5:Y:S04]  /*23e0*/  LDSM.16.M88.4 R52, [R80+0x3800] ;  /* 0x003800005034783b */ /* 0x000f680000000200 */
[----:B------:R-:W5:Y:S04]  /*23f0*/  LDSM.16.M88.4 R28, [R80+0x3c00] ;  /* 0x003c0000501c783b */ /* 0x000f680000000200 */
[----:B------:R-:W-:Y:S01]  /*2400*/  LDSM.16.M88.4 R76, [R117+0x1000] ;  /* 0x00100000754c783b */ /* 0x000fe20000000200 */
[C---:B---3--:R-:W-:Y:S03]  /*2410*/  HMMA.16816.F32 R16, R64.reuse, R12, RZ ;  /* 0x0000000c4010723c */ /* 0x048fe600000018ff */
[----:B------:R-:W3:Y:S04]  /*2420*/  LDSM.16.M88.4 R8, [R83+0x4000] ;  /* 0x004000005308783b */ /* 0x000ee80000000200 */
[----:B------:R-:W3:Y:S01]  /*2430*/  LDSM.16.M88.4 R4, [R83+0x4400] ;  /* 0x004400005304783b */ /* 0x000ee20000000200 */
[C---:B------:R-:W-:Y:S03]  /*2440*/  HMMA.16816.F32 R12, R64.reuse, R14, RZ ;  /* 0x0000000e400c723c */ /* 0x040fe600000018ff */
[----:B------:R-:W-:Y:S04]  /*2450*/  LDSM.16.M88.4 R60, [R82+0x1000] ;  /* 0x00100000523c783b */ /* 0x000fe80000000200 */
[----:B------:R-:W-:Y:S01]  /*2460*/  LDSM.16.M88.4 R72, [R83+0x4c00] ;  /* 0x004c00005348783b */ /* 0x000fe20000000200 */
[C---:B-1----:R-:W-:Y:S08]  /*2470*/  HMMA.16816.F32 R44, R64.reuse, R40, RZ ;  /* 0x00000028402c723c */ /* 0x042ff000000018ff */
[C---:B--2---:R-:W-:Y:S08]  /*2480*/  HMMA.16816.F32 R36, R64.reuse, R32, RZ ;  /* 0x000000204024723c */ /* 0x044ff000000018ff */
[C---:B------:R-:W-:Y:S08]  /*2490*/  HMMA.16816.F32 R40, R64.reuse, R42, RZ ;  /* 0x0000002a4028723c */ /* 0x040ff000000018ff */
[C---:B------:R-:W-:Y:S08]  /*24a0*/  HMMA.16816.F32 R32, R64.reuse, R34, RZ ;  /* 0x000000224020723c */ /* 0x040ff000000018ff */
[C---:B----4-:R-:W-:Y:S08]  /*24b0*/  HMMA.16816.F32 R68, R64.reuse, R48, RZ ;  /* 0x000000304044723c */ /* 0x050ff000000018ff */
[----:B------:R-:W-:Y:S01]  /*24c0*/  HMMA.16816.F32 R64, R64, R50, RZ ;  /* 0x000000324040723c */ /* 0x000fe200000018ff */
[----:B------:R-:W-:Y:S07]  /*24d0*/  LDSM.16.M88.4 R48, [R83+0x4800] ;  /* 0x004800005330783b */ /* 0x000fee0000000200 */
[C---:B-----5:R-:W-:Y:S08]  /*24e0*/  HMMA.16816.F32 R16, R24.reuse, R20, R16 ;  /* 0x000000141810723c */ /* 0x060ff00000001810 */
        /* <DEDUP_REMOVED lines=10> */
[----:B------:R-:W-:Y:S04]  /*2590*/  LDSM.16.M88.4 R28, [R117+0x2000] ;  /* 0x00200000751c783b */ /* 0x000fe80000000200 */
[----:B------:R-:W2:Y:S03]  /*25a0*/  LDSM.16.M88.4 R24, [R83+0x5000] ;  /* 0x005000005318783b */ /* 0x000ea60000000200 */
[C---:B---3--:R-:W-:Y:S08]  /*25b0*/  HMMA.16816.F32 R16, R76.reuse, R8, R16 ;  /* 0x000000084c10723c */ /* 0x048ff00000001810 */
[C---:B------:R-:W-:Y:S01]  /*25c0*/  HMMA.16816.F32 R12, R76.reuse, R10, R12 ;  /* 0x0000000a4c0c723c */ /* 0x040fe2000000180c */
[----:B------:R-:W-:Y:S07]  /*25d0*/  LDSM.16.M88.4 R8, [R82+0x2000] ;  /* 0x002000005208783b */ /* 0x000fee0000000200 */
[C---:B------:R-:W-:Y:S08]  /*25e0*/  HMMA.16816.F32 R44, R76.reuse, R4, R44 ;  /* 0x000000044c2c723c */ /* 0x040ff0000000182c */
[----:B------:R-:W-:Y:S01]  /*25f0*/  HMMA.16816.F32 R40, R76, R6, R40 ;  /* 0x000000064c28723c */ /* 0x000fe20000001828 */
[----:B------:R-:W3:Y:S07]  /*2600*/  LDSM.16.M88.4 R4, [R80+0x5000] ;  /* 0x005000005004783b */ /* 0x000eee0000000200 */
[C---:B-1----:R-:W-:Y:S08]  /*2610*/  HMMA.16816.F32 R16, R60.reuse, R20, R16 ;  /* 0x000000143c10723c */ /* 0x042ff00000001810 */
[----:B------:R-:W-:Y:S01]  /*2620*/  HMMA.16816.F32 R12, R60, R22, R12 ;  /* 0x000000163c0c723c */ /* 0x000fe2000000180c */
[----:B------:R-:W-:Y:S07]  /*2630*/  LDSM.16.M88.4 R20, [R83+0x5400] ;  /* 0x005400005314783b */ /* 0x000fee0000000200 */
[C---:B------:R-:W-:Y:S08]  /*2640*/  HMMA.16816.F32 R36, R76.reuse, R48, R36 ;  /* 0x000000304c24723c */ /* 0x040ff00000001824 */
[----:B------:R-:W-:Y:S01]  /*2650*/  HMMA.16816.F32 R32, R76, R50, R32 ;  /* 0x000000324c20723c */ /* 0x000fe20000001820 */
[----:B------:R-:W1:Y:S07]  /*2660*/  LDSM.16.M88.4 R48, [R80+0x4c00] ;  /* 0x004c00005030783b */ /* 0x000e6e0000000200 */
[C---:B--2---:R-:W-:Y:S08]  /*2670*/  HMMA.16816.F32 R16, R28.reuse, R24, R16 ;  /* 0x000000181c10723c */ /* 0x044ff00000001810 */
[----:B------:R-:W-:Y:S01]  /*2680*/  HMMA.16816.F32 R12, R28, R26, R12 ;  /* 0x0000001a1c0c723c */ /* 0x000fe2000000180c */
[----:B------:R-:W2:Y:S07]  /*2690*/  LDSM.16.M88.4 R24, [R83+0x5800] ;  /* 0x005800005318783b */ /* 0x000eae0000000200 */
[C---:B------:R-:W-:Y:S08]  /*26a0*/  HMMA.16816.F32 R68, R76.reuse, R72, R68 ;  /* 0x000000484c44723c */ /* 0x040ff00000001844 */
[----:B------:R-:W-:Y:S08]  /*26b0*/  HMMA.16816.F32 R64, R76, R74, R64 ;  /* 0x0000004a4c40723c */ /* 0x000ff00000001840 */
[----:B---3--:R-:W-:Y:S08]  /*26c0*/  HMMA.16816.F32 R16, R8, R4, R16 ;  /* 0x000000040810723c */ /* 0x008ff00000001810 */
[C---:B------:R-:W-:Y:S08]  /*26d0*/  HMMA.16816.F32 R44, R60.reuse, R56, R44 ;  /* 0x000000383c2c723c */ /* 0x040ff0000000182c */
[----:B------:R-:W-:Y:S03]  /*26e0*/  HMMA.16816.F32 R40, R60, R58, R40 ;  /* 0x0000003a3c28723c */ /* 0x000fe60000001828 */
[----:B------:R-:W-:Y:S01]  /*26f0*/  FMUL.FTZ R16, R16, UR4 ;  /* 0x0000000410107c20 */ /* 0x000fe20008410000 */
[----:B------:R-:W-:-:S04]  /*2700*/  FMUL.FTZ R57, R17, UR4 ;  /* 0x0000000411397c20 */ /* 0x000fc80008410000 */
[C---:B------:R-:W-:Y:S02]  /*2710*/  HMMA.16816.F32 R36, R60.reuse, R52, R36 ;  /* 0x000000343c24723c */ /* 0x040fe40000001824 */
[----:B------:R-:W-:Y:S06]  /*2720*/  MUFU.TANH R57, R57 ;  /* 0x0000003900397308 */ /* 0x000fec0000002400 */
[C---:B-1----:R-:W-:Y:S08]  /*2730*/  HMMA.16816.F32 R68, R60.reuse, R48, R68 ;  /* 0x000000303c44723c */ /* 0x042ff00000001844 */
[----:B------:R-:W-:Y:S01]  /*2740*/  HMMA.16816.F32 R64, R60, R50, R64 ;  /* 0x000000323c40723c */ /* 0x000fe20000001840 */
[----:B------:R-:W1:Y:S07]  /*2750*/  LDSM.16.M88.4 R48, [R83+0x5c00] ;  /* 0x005c00005330783b */ /* 0x000e6e0000000200 */
[----:B------:R-:W-:Y:S01]  /*2760*/  HMMA.16816.F32 R44, R28, R20, R44 ;  /* 0x000000141c2c723c */ /* 0x000fe2000000182c */
[----:B------:R3:W4:Y:S01]  /*2770*/  MUFU.TANH R21, R16 ;  /* 0x0000001000157308 */ /* 0x0007220000002400 */
[----:B------:R-:W-:-:S06]  /*2780*/  VIADD R20, R3, 0xffffffd8 ;  /* 0xffffffd803147836 */ /* 0x000fcc0000000000 */
[----:B------:R-:W-:Y:S01]  /*2790*/  HMMA.16816.F32 R12, R8, R6, R12 ;  /* 0x00000006080c723c */ /* 0x000fe2000000180c */
[----:B------:R-:W5:Y:S07]  /*27a0*/  LDSM.16.M88.4 R4, [R80+0x5800] ;  /* 0x005800005004783b */ /* 0x000f6e0000000200 */
[----:B------:R-:W-:Y:S01]  /*27b0*/  HMMA.16816.F32 R40, R28, R22, R40 ;  /* 0x000000161c28723c */ /* 0x000fe20000001828 */
[----:B------:R-:W-:Y:S01]  /*27c0*/  FMUL.FTZ R23, R18, UR4 ;  /* 0x0000000412177c20 */ /* 0x000fe20008410000 */
[----:B------:R-:W-:-:S05]  /*27d0*/  VIADD R22, R3, 0xffffffe0 ;  /* 0xffffffe003167836 */ /* 0x000fca0000000000 */
[----:B------:R-:W4:Y:S01]  /*27e0*/  MUFU.TANH R23, R23 ;  /* 0x0000001700177308 */ /* 0x000f220000002400 */
[----:B--2---:R-:W-:Y:S01]  /*27f0*/  HMMA.16816.F32 R36, R28, R24, R36 ;  /* 0x000000181c24723c */ /* 0x004fe20000001824 */
[----:B------:R-:W-:Y:S02]  /*2800*/  FMUL.FTZ R25, R19, UR4 ;  /* 0x0000000413197c20 */ /* 0x000fe40008410000 */
[----:B---3--:R-:W2:Y:S01]  /*2810*/  LDSM.16.M88.4 R16, [R80+0x5c00] ;  /* 0x005c00005010783b */ /* 0x008ea20000000200 */
[----:B------:R-:W-:Y:S01]  /*2820*/  FMUL.FTZ R12, R12, UR4 ;  /* 0x000000040c0c7c20 */ /* 0x000fe20008410000 */
[----:B------:R-:W-:Y:S01]  /*2830*/  FMUL.FTZ R13, R13, UR4 ;  /* 0x000000040d0d7c20 */ /* 0x000fe20008410000 */
[----:B------:R-:W-:Y:S01]  /*2840*/  FMUL.FTZ R15, R15, UR4 ;  /* 0x000000040f0f7c20 */ /* 0x000fe20008410000 */
[----:B------:R-:W-:Y:S01]  /*2850*/  MUFU.TANH R25, R25 ;  /* 0x0000001900197308 */ /* 0x000fe20000002400 */
[----:B------:R-:W-:Y:S01]  /*2860*/  HMMA.16816.F32 R32, R60, R54, R32 ;  /* 0x000000363c20723c */ /* 0x000fe20000001820 */
[----:B------:R-:W3:Y:S01]  /*2870*/  LDSM.16.M88.4 R52, [R80+0x5400] ;  /* 0x005400005034783b */ /* 0x000ee20000000200 */
[----:B------:R-:W-:Y:S01]  /*2880*/  FMUL.FTZ R14, R14, UR4 ;  /* 0x000000040e0e7c20 */ /* 0x000fe20008410000 */
[----:B------:R-:W-:-:S04]  /*2890*/  DEPBAR.LE SB0, 0x0 ;  /* 0x000080000000791a */ /* 0x000fc80000000000 */
[----:B------:R-:W-:Y:S01]  /*28a0*/  MUFU.TANH R13, R13 ;  /* 0x0000000d000d7308 */ /* 0x000fe20000002400 */
[C---:B-1----:R-:W-:Y:S07]  /*28b0*/  HMMA.16816.F32 R64, R28.reuse, R50, R64 ;  /* 0x000000321c40723c */ /* 0x042fee0000001840 */
[----:B------:R-:W-:Y:S01]  /*28c0*/  MUFU.TANH R15, R15 ;  /* 0x0000000f000f7308 */ /* 0x000fe20000002400 */
[C---:B------:R-:W-:Y:S07]  /*28d0*/  HMMA.16816.F32 R68, R28.reuse, R48, R68 ;  /* 0x000000301c44723c */ /* 0x040fee0000001844 */
[----:B------:R-:W-:Y:S01]  /*28e0*/  MUFU.TANH R49, R14 ;  /* 0x0000000e00317308 */ /* 0x000fe20000002400 */
[----:B------:R-:W-:Y:S07]  /*28f0*/  HMMA.16816.F32 R32, R28, R26, R32 ;  /* 0x0000001a1c20723c */ /* 0x000fee0000001820 */
[----:B------:R1:W-:Y:S01]  /*2900*/  MUFU.TANH R27, R12 ;  /* 0x0000000c001b7308 */ /* 0x0003e20000002400 */
[C---:B-----5:R-:W-:Y:S08]  /*2910*/  HMMA.16816.F32 R36, R8.reuse, R4, R36 ;  /* 0x000000040824723c */ /* 0x060ff00000001824 */
[----:B--2---:R-:W-:Y:S01]  /*2920*/  HMMA.16816.F32 R64, R8, R18, R64 ;  /* 0x000000120840723c */ /* 0x004fe20000001840 */
[----:B------:R-:W-:-:S07]  /*2930*/  VIADD R18, R3, 0xffffffd9 ;  /* 0xffffffd903127836 */ /* 0x000fce0000000000 */
[C---:B------:R-:W-:Y:S01]  /*2940*/  HMMA.16816.F32 R32, R8.reuse, R6, R32 ;  /* 0x000000060820723c */ /* 0x040fe20000001820 */
[----:B-1----:R-:W-:Y:S02]  /*2950*/  VIADD R12, R3, 0xffffffc0 ;  /* 0xffffffc0030c7836 */ /* 0x002fe40000000000 */
[----:B------:R-:W-:Y:S01]  /*2960*/  FMUL.FTZ R39, R39, UR4 ;  /* 0x0000000427277c20 */ /* 0x000fe20008410000 */
[----:B------:R-:W-:Y:S01]  /*2970*/  FMUL.FTZ R36, R36, UR4 ;  /* 0x0000000424247c20 */ /* 0x000fe20008410000 */
[----:B------:R-:W-:Y:S01]  /*2980*/  FMUL.FTZ R38, R38, UR4 ;  /* 0x0000000426267c20 */ /* 0x000fe20008410000 */
[C---:B------:R-:W-:Y:S02]  /*2990*/  ISETP.GE.AND P4, PT, R12.reuse, R102, PT ;  /* 0x000000660c00720c */ /* 0x040fe40003f86270 */
[----:B---3--:R-:W-:Y:S01]  /*29a0*/  HMMA.16816.F32 R44, R8, R52, R44 ;  /* 0x00000034082c723c */ /* 0x008fe2000000182c */
[----:B------:R-:W-:Y:S01]  /*29b0*/  ISETP.GE.AND P1, PT, R12, R101, PT ;  /* 0x000000650c00720c */ /* 0x000fe20003f26270 */
[----:B------:R-:W-:Y:S01]  /*29c0*/  MUFU.TANH R39, R39 ;  /* 0x0000002700277308 */ /* 0x000fe20000002400 */
[----:B------:R-:W-:Y:S01]  /*29d0*/  I2FP.F32.U32 R12, R12 ;  /* 0x0000000c000c7245 */ /* 0x000fe20000201000 */
[----:B------:R-:W-:Y:S01]  /*29e0*/  FMUL.FTZ R65, R65, UR4 ;  /* 0x0000000441417c20 */ /* 0x000fe20008410000 */
[----:B------:R-:W-:-:S03]  /*29f0*/  FMUL.FTZ R67, R67, UR4 ;  /* 0x0000000443437c20 */ /* 0x000fc60008410000 */
[C---:B------:R-:W-:Y:S01]  /*2a00*/  HMMA.16816.F32 R40, R8.reuse, R54, R40 ;  /* 0x000000360828723c */ /* 0x040fe20000001828 */
[----:B----4-:R-:W-:Y:S01]  /*2a10*/  FFMA.FTZ R6, R12, R0, R21 ;  /* 0x000000000c067223 */ /* 0x010fe20000010015 */
[----:B------:R-:W-:Y:S01]  /*2a20*/  MUFU.TANH R65, R65 ;  /* 0x0000004100417308 */ /* 0x000fe20000002400 */
[----:B------:R-:W-:Y:S01]  /*2a30*/  FMUL.FTZ R4, R35, UR4 ;  /* 0x0000000423047c20 */ /* 0x000fe20008410000 */
[----:B------:R-:W-:Y:S01]  /*2a40*/  FMUL.FTZ R35, R66, UR4 ;  /* 0x0000000442237c20 */ /* 0x000fe20008410000 */
[----:B------:R-:W-:Y:S01]  /*2a50*/  FMUL.FTZ R32, R32, UR4 ;  /* 0x0000000420207c20 */ /* 0x000fe20008410000 */
[----:B------:R-:W-:Y:S01]  /*2a60*/  FSEL R6, R6, -INF , !P4 ;  /* 0xff80000006067808 */ /* 0x000fe20006000000 */
[----:B------:R-:W-:Y:S01]  /*2a70*/  FMUL.FTZ R34, R34, UR4 ;  /* 0x0000000422227c20 */ /* 0x000fe20008410000 */
[----:B------:R-:W-:Y:S01]  /*2a80*/  HMMA.16816.F32 R68, R8, R16, R68 ;  /* 0x000000100844723c */ /* 0x000fe20000001844 */
[----:B------:R-:W-:Y:S01]  /*2a90*/  FMUL.FTZ R9, R64, UR4 ;  /* 0x0000000440097c20 */ /* 0x000fe20008410000 */
[----:B------:R-:W1:Y:S01]  /*2aa0*/  MUFU.TANH R35, R35 ;  /* 0x0000002300237308 */ /* 0x000e620000002400 */
[----:B------:R-:W-:-:S02]  /*2ab0*/  VIADD R10, R3, 0xffffffc1 ;  /* 0xffffffc1030a7836 */ /* 0x000fc40000000000 */
[----:B------:R-:W-:Y:S01]  /*2ac0*/  FMUL.FTZ R29, R44, UR4 ;  /* 0x000000042c1d7c20 */ /* 0x000fe20008410000 */
[----:B------:R-:W-:Y:S01]  /*2ad0*/  FMUL.FTZ R7, R46, UR4 ;  /* 0x000000042e077c20 */ /* 0x000fe20008410000 */
[----:B------:R-:W-:Y:S01]  /*2ae0*/  FFMA.FTZ R11, R12, R0, R23 ;  /* 0x000000000c0b7223 */ /* 0x000fe20000010017 */
[----:B------:R-:W-:Y:S01]  /*2af0*/  FMUL.FTZ R19, R47, UR4 ;  /* 0x000000042f137c20 */ /* 0x000fe20008410000 */
[C---:B------:R-:W-:Y:S01]  /*2b00*/  ISETP.GE.AND P5, PT, R10.reuse, R102, PT ;  /* 0x000000660a00720c */ /* 0x040fe20003fa6270 */
[----:B------:R-:W-:Y:S01]  /*2b10*/  VIADD R12, R3, 0xffffffc8 ;  /* 0xffffffc8030c7836 */ /* 0x000fe20000000000 */
[----:B------:R-:W2:Y:S01]  /*2b20*/  MUFU.TANH R9, R9 ;  /* 0x0000000900097308 */ /* 0x000ea20000002400 */
[-C--:B------:R-:W-:Y:S01]  /*2b30*/  ISETP.GE.AND P2, PT, R10, R101.reuse, PT ;  /* 0x000000650a00720c */ /* 0x080fe20003f46270 */
[----:B------:R-:W-:Y:S01]  /*2b40*/  FMUL.FTZ R43, R43, UR4 ;  /* 0x000000042b2b7c20 */ /* 0x000fe20008410000 */
[----:B------:R-:W-:Y:S01]  /*2b50*/  I2FP.F32.U32 R10, R10 ;  /* 0x0000000a000a7245 */ /* 0x000fe20000201000 */
[----:B------:R-:W-:Y:S01]  /*2b60*/  FMUL.FTZ R8, R37, UR4 ;  /* 0x0000000425087c20 */ /* 0x000fe20008410000 */
[----:B------:R-:W-:Y:S01]  /*2b70*/  FMUL.FTZ R5, R45, UR4 ;  /* 0x000000042d057c20 */ /* 0x000fe20008410000 */
[----:B------:R-:W-:Y:S01]  /*2b80*/  ISETP.GE.AND P4, PT, R12, R102, PT ;  /* 0x000000660c00720c */ /* 0x000fe20003f86270 */
[----:B------:R-:W-:Y:S01]  /*2b90*/  FMUL.FTZ R31, R40, UR4 ;  /* 0x00000004281f7c20 */ /* 0x000fe20008410000 */
[----:B------:R-:W3:Y:S01]  /*2ba0*/  MUFU.TANH R29, R29 ;  /* 0x0000001d001d7308 */ /* 0x000ee20000002400 */
[-C--:B-1----:R-:W-:Y:S01]  /*2bb0*/  FFMA.FTZ R35, R2, R0.reuse, R35 ;  /* 0x0000000002237223 */ /* 0x082fe20000010023 */
[-C--:B------:R-:W-:Y:S01]  /*2bc0*/  FFMA.FTZ R17, R10, R0.reuse, R25 ;  /* 0x000000000a117223 */ /* 0x080fe20000010019 */
[----:B------:R-:W-:Y:S01]  /*2bd0*/  FSEL R25, R11, -INF , !P1 ;  /* 0xff8000000b197808 */ /* 0x000fe20004800000 */
[----:B------:R-:W-:Y:S01]  /*2be0*/  FMUL.FTZ R41, R41, UR4 ;  /* 0x0000000429297c20 */ /* 0x000fe20008410000 */
[-C--:B------:R-:W-:Y:S01]  /*2bf0*/  ISETP.GE.AND P1, PT, R12, R101.reuse, PT ;  /* 0x000000650c00720c */ /* 0x080fe20003f26270 */
[----:B------:R-:W-:Y:S01]  /*2c00*/  FMUL.FTZ R42, R42, UR4 ;  /* 0x000000042a2a7c20 */ /* 0x000fe20008410000 */
[----:B------:R-:W-:Y:S01]  /*2c10*/  FSEL R35, R35, -INF , !P3 ;  /* 0xff80000023237808 */ /* 0x000fe20005800000 */
[----:B------:R-:W1:Y:S01]  /*2c20*/  MUFU.TANH R7, R7 ;  /* 0x0000000700077308 */ /* 0x000e620000002400 */
[-C--:B--2---:R-:W-:Y:S01]  /*2c30*/  FFMA.FTZ R106, R2, R0.reuse, R9 ;  /* 0x00000000026a7223 */ /* 0x084fe20000010009 */
[----:B------:R-:W-:Y:S01]  /*2c40*/  FFMA.FTZ R2, R10, R0, R57 ;  /* 0x000000000a027223 */ /* 0x000fe20000010039 */
[C---:B------:R-:W-:Y:S01]  /*2c50*/  VIADD R10, R3.reuse, 0xffffffc9 ;  /* 0xffffffc9030a7836 */ /* 0x040fe20000000000 */
[----:B------:R-:W-:Y:S01]  /*2c60*/  I2FP.F32.U32 R12, R12 ;  /* 0x0000000c000c7245 */ /* 0x000fe20000201000 */
[----:B------:R-:W-:Y:S01]  /*2c70*/  VIADD R9, R3, 0xffffffd0 ;  /* 0xffffffd003097836 */ /* 0x000fe20000000000 */
[----:B------:R-:W-:Y:S01]  /*2c80*/  FSEL R106, R106, -INF , !P0 ;  /* 0xff8000006a6a7808 */ /* 0x000fe20004000000 */
[----:B------:R-:W-:Y:S01]  /*2c90*/  FMUL.FTZ R68, R68, UR4 ;  /* 0x0000000444447c20 */ /* 0x000fe20008410000 */
[----:B------:R-:W-:Y:S01]  /*2ca0*/  MUFU.TANH R45, R43 ;  /* 0x0000002b002d7308 */ /* 0x000fe20000002400 */
[----:B------:R-:W-:Y:S01]  /*2cb0*/  ISETP.GE.AND P0, PT, R10, R102, PT ;  /* 0x000000660a00720c */ /* 0x000fe20003f06270 */
[-C--:B------:R-:W-:Y:S01]  /*2cc0*/  FFMA.FTZ R16, R12, R0.reuse, R27 ;  /* 0x000000000c107223 */ /* 0x080fe2000001001b */
[-C--:B------:R-:W-:Y:S01]  /*2cd0*/  ISETP.GE.AND P3, PT, R10, R101.reuse, PT ;  /* 0x000000650a00720c */ /* 0x080fe20003f66270 */
[----:B------:R-:W-:Y:S01]  /*2ce0*/  FFMA.FTZ R49, R12, R0, R49 ;  /* 0x000000000c317223 */ /* 0x000fe20000010031 */
[----:B------:R-:W-:Y:S01]  /*2cf0*/  I2FP.F32.U32 R10, R10 ;  /* 0x0000000a000a7245 */ /* 0x000fe20000201000 */
[----:B------:R-:W-:Y:S01]  /*2d00*/  FMUL.FTZ R33, R33, UR4 ;  /* 0x0000000421217c20 */ /* 0x000fe20008410000 */
[----:B------:R-:W-:Y:S01]  /*2d10*/  FSEL R16, R16, -INF , !P4 ;  /* 0xff80000010107808 */ /* 0x000fe20006000000 */
[----:B------:R2:W-:Y:S01]  /*2d20*/  MUFU.TANH R43, R8 ;  /* 0x00000008002b7308 */ /* 0x0005e20000002400 */
[----:B------:R-:W-:Y:S01]  /*2d30*/  FSEL R2, R2, -INF , !P5 ;  /* 0xff80000002027808 */ /* 0x000fe20006800000 */
[CC--:B------:R-:W-:Y:S01]  /*2d40*/  FFMA.FTZ R14, R10.reuse, R0.reuse, R13 ;  /* 0x000000000a0e7223 */ /* 0x0c0fe2000001000d */
[----:B------:R-:W-:Y:S01]  /*2d50*/  FFMA.FTZ R11, R10, R0, R15 ;  /* 0x000000000a0b7223 */ /* 0x000fe2000001000f */
[----:B------:R-:W-:Y:S01]  /*2d60*/  FSEL R13, R49, -INF , !P1 ;  /* 0xff800000310d7808 */ /* 0x000fe20004800000 */
[----:B------:R-:W-:Y:S01]  /*2d70*/  FMUL.FTZ R70, R70, UR4 ;  /* 0x0000000446467c20 */ /* 0x000fe20008410000 */
[----:B------:R-:W-:Y:S01]  /*2d80*/  FSEL R17, R17, -INF , !P2 ;  /* 0xff80000011117808 */ /* 0x000fe20005000000 */
[----:B------:R-:W-:Y:S01]  /*2d90*/  FMUL.FTZ R69, R69, UR4 ;  /* 0x0000000445457c20 */ /* 0x000fe20008410000 */
[----:B------:R-:W4:Y:S01]  /*2da0*/  MUFU.TANH R19, R19 ;  /* 0x0000001300137308 */ /* 0x000f220000002400 */
[----:B------:R-:W-:Y:S01]  /*2db0*/  ISETP.GE.AND P5, PT, R9, R102, PT ;  /* 0x000000660900720c */ /* 0x000fe20003fa6270 */
[----:B------:R-:W-:Y:S01]  /*2dc0*/  FMUL.FTZ R71, R71, UR4 ;  /* 0x0000000447477c20 */ /* 0x000fe20008410000 */
[----:B------:R-:W-:-:S02]  /*2dd0*/  ISETP.GE.AND P2, PT, R9, R101, PT ;  /* 0x000000650900720c */ /* 0x000fc40003f46270 */
[----:B------:R-:W-:Y:S02]  /*2de0*/  FSEL R14, R14, -INF , !P0 ;  /* 0xff8000000e0e7808 */ /* 0x000fe40004000000 */
[----:B------:R-:W-:Y:S01]  /*2df0*/  FSEL R11, R11, -INF , !P3 ;  /* 0xff8000000b0b7808 */ /* 0x000fe20005800000 */
[----:B------:R-:W5:Y:S01]  /*2e00*/  MUFU.TANH R5, R5 ;  /* 0x0000000500057308 */ /* 0x000f620000002400 */
[----:B--2---:R-:W-:Y:S02]  /*2e10*/  I2FP.F32.U32 R8, R9 ;  /* 0x0000000900087245 */ /* 0x004fe40000201000 */
[C---:B------:R-:W-:Y:S02]  /*2e20*/  ISETP.GE.AND P0, PT, R20.reuse, R102, PT ;  /* 0x000000661400720c */ /* 0x040fe40003f06270 */
[----:B------:R-:W-:Y:S01]  /*2e30*/  ISETP.GE.AND P3, PT, R20, R101, PT ;  /* 0x000000651400720c */ /* 0x000fe20003f66270 */
[CC--:B---3--:R-:W-:Y:S01]  /*2e40*/  FFMA.FTZ R10, R8.reuse, R0.reuse, R29 ;  /* 0x00000000080a7223 */ /* 0x0c8fe2000001001d */
[----:B-1----:R-:W-:Y:S01]  /*2e50*/  FFMA.FTZ R7, R8, R0, R7 ;  /* 0x0000000008077223 */ /* 0x002fe20000010007 */
[----:B------:R-:W-:Y:S01]  /*2e60*/  MUFU.TANH R37, R41 ;  /* 0x0000002900257308 */ /* 0x000fe20000002400 */
[----:B------:R-:W-:Y:S01]  /*2e70*/  VIADD R8, R3, 0xffffffd1 ;  /* 0xffffffd103087836 */ /* 0x000fe20000000000 */
[----:B------:R-:W-:-:S02]  /*2e80*/  I2FP.F32.U32 R20, R20 ;  /* 0x0000001400147245 */ /* 0x000fc40000201000 */
[----:B------:R-:W-:Y:S02]  /*2e90*/  FSEL R10, R10, -INF , !P5 ;  /* 0xff8000000a0a7808 */ /* 0x000fe40006800000 */
[C---:B------:R-:W-:Y:S02]  /*2ea0*/  ISETP.GE.AND P4, PT, R8.reuse, R102, PT ;  /* 0x000000660800720c */ /* 0x040fe40003f86270 */
[----:B------:R-:W1:Y:S01]  /*2eb0*/  MUFU.TANH R31, R31 ;  /* 0x0000001f001f7308 */ /* 0x000e620000002400 */
[-C--:B------:R-:W-:Y:S02]  /*2ec0*/  ISETP.GE.AND P1, PT, R8, R101.reuse, PT ;  /* 0x000000650800720c */ /* 0x080fe40003f26270 */
[----:B------:R-:W-:Y:S02]  /*2ed0*/  I2FP.F32.U32 R8, R8 ;  /* 0x0000000800087245 */ /* 0x000fe40000201000 */
[----:B------:R-:W-:Y:S02]  /*2ee0*/  FSEL R9, R7, -INF , !P2 ;  /* 0xff80000007097808 */ /* 0x000fe40005000000 */
[C---:B------:R-:W-:Y:S01]  /*2ef0*/  ISETP.GE.AND P5, PT, R18.reuse, R102, PT ;  /* 0x000000661200720c */ /* 0x040fe20003fa6270 */
[----:B------:R-:W2:Y:S01]  /*2f00*/  MUFU.TANH R41, R42 ;  /* 0x0000002a00297308 */ /* 0x000ea20000002400 */
[----:B------:R-:W-:Y:S01]  /*2f10*/  ISETP.GE.AND P2, PT, R18, R101, PT ;  /* 0x000000651200720c */ /* 0x000fe20003f46270 */
[C---:B----4-:R-:W-:Y:S01]  /*2f20*/  FFMA.FTZ R7, R8.reuse, R0, R19 ;  /* 0x0000000008077223 */ /* 0x050fe20000010013 */
[----:B------:R-:W-:Y:S01]  /*2f30*/  I2FP.F32.U32 R18, R18 ;  /* 0x0000001200127245 */ /* 0x000fe20000201000 */
[----:B-----5:R-:W-:-:S03]  /*2f40*/  FFMA.FTZ R12, R8, R0, R5 ;  /* 0x00000000080c7223 */ /* 0x020fc60000010005 */
[----:B------:R-:W-:Y:S01]  /*2f50*/  FSEL R7, R7, -INF , !P1 ;  /* 0xff80000007077808 */ /* 0x000fe20004800000 */
[----:B------:R-:W-:Y:S01]  /*2f60*/  MUFU.TANH R15, R32 ;  /* 0x00000020000f7308 */ /* 0x000fe20000002400 */
[-C--:B-1----:R-:W-:Y:S01]  /*2f70*/  FFMA.FTZ R8, R20, R0.reuse, R31 ;  /* 0x0000000014087223 */ /* 0x082fe2000001001f */
[CC--:B------:R-:W-:Y:S01]  /*2f80*/  FFMA.FTZ R37, R18.reuse, R0.reuse, R37 ;  /* 0x0000000012257223 */ /* 0x0c0fe20000010025 */
[-C--:B------:R-:W-:Y:S01]  /*2f90*/  FFMA.FTZ R5, R18, R0.reuse, R45 ;  /* 0x0000000012057223 */ /* 0x080fe2000001002d */
[C---:B------:R-:W-:Y:S01]  /*2fa0*/  VIADD R18, R3.reuse, 0xffffffe8 ;  /* 0xffffffe803127836 */ /* 0x040fe20000000000 */
[----:B------:R-:W-:Y:S02]  /*2fb0*/  FSEL R12, R12, -INF , !P4 ;  /* 0xff8000000c0c7808 */ /* 0x000fe40006000000 */
[----:B------:R-:W-:Y:S01]  /*2fc0*/  FSEL R8, R8, -INF , !P0 ;  /* 0xff80000008087808 */ /* 0x000fe20004000000 */
[----:B------:R-:W-:Y:S01]  /*2fd0*/  MUFU.TANH R19, R34 ;  /* 0x0000002200137308 */ /* 0x000fe20000002400 */
[----:B--2---:R-:W-:Y:S01]  /*2fe0*/  FFMA.FTZ R21, R20, R0, R41 ;  /* 0x0000000014157223 */ /* 0x004fe20000010029 */
[----:B------:R-:W-:Y:S01]  /*2ff0*/  VIADD R20, R3, 0xffffffe1 ;  /* 0xffffffe103147836 */ /* 0x000fe20000000000 */
[----:B------:R-:W-:-:S02]  /*3000*/  FSEL R5, R5, -INF , !P2 ;  /* 0xff80000005057808 */ /* 0x000fc40005000000 */
[-C--:B------:R-:W-:Y:S02]  /*3010*/  ISETP.GE.AND P2, PT, R18, R101.reuse, PT ;  /* 0x000000651200720c */ /* 0x080fe40003f46270 */
[----:B------:R-:W-:Y:S01]  /*3020*/  FSEL R21, R21, -INF , !P3 ;  /* 0xff80000015157808 */ /* 0x000fe20005800000 */
[----:B------:R-:W1:Y:S01]  /*3030*/  MUFU.TANH R23, R36 ;  /* 0x0000002400177308 */ /* 0x000e620000002400 */
[C---:B------:R-:W-:Y:S02]  /*3040*/  ISETP.GE.AND P0, PT, R20.reuse, R102, PT ;  /* 0x000000661400720c */ /* 0x040fe40003f06270 */
[-C--:B------:R-:W-:Y:S02]  /*3050*/  ISETP.GE.AND P3, PT, R20, R101.reuse, PT ;  /* 0x000000651400720c */ /* 0x080fe40003f66270 */
[----:B------:R-:W-:Y:S02]  /*3060*/  I2FP.F32.U32 R20, R20 ;  /* 0x0000001400147245 */ /* 0x000fe40000201000 */
[C---:B------:R-:W-:Y:S01]  /*3070*/  ISETP.GE.AND P4, PT, R22.reuse, R102, PT ;  /* 0x000000661600720c */ /* 0x040fe20003f86270 */
[----:B------:R-:W2:Y:S01]  /*3080*/  MUFU.TANH R47, R38 ;  /* 0x00000026002f7308 */ /* 0x000ea20000002400 */
[----:B------:R-:W-:Y:S01]  /*3090*/  ISETP.GE.AND P1, PT, R22, R101, PT ;  /* 0x000000651600720c */ /* 0x000fe20003f26270 */
[C---:B------:R-:W-:Y:S01]  /*30a0*/  FFMA.FTZ R43, R20.reuse, R0, R43 ;  /* 0x00000000142b7223 */ /* 0x040fe2000001002b */
[----:B------:R-:W-:Y:S01]  /*30b0*/  I2FP.F32.U32 R22, R22 ;  /* 0x0000001600167245 */ /* 0x000fe20000201000 */
[----:B------:R-:W-:Y:S01]  /*30c0*/  FFMA.FTZ R39, R20, R0, R39 ;  /* 0x0000000014277223 */ /* 0x000fe20000010027 */
[----:B------:R-:W-:-:S02]  /*30d0*/  VIADD R20, R3, 0xffffffe9 ;  /* 0xffffffe903147836 */ /* 0x000fc40000000000 */
[----:B------:R-:W-:Y:S01]  /*30e0*/  FSEL R112, R43, -INF , !P0 ;  /* 0xff8000002b707808 */ /* 0x000fe20004000000 */
[----:B------:R3:W4:Y:S01]  /*30f0*/  MUFU.TANH R27, R4 ;  /* 0x00000004001b7308 */ /* 0x0007220000002400 */
[----:B-1----:R-:W-:Y:S01]  /*3100*/  FFMA.FTZ R23, R22, R0, R23 ;  /* 0x0000000016177223 */ /* 0x002fe20000010017 */
[----:B------:R-:W-:-:S04]  /*3110*/  FSEL R123, R39, -INF , !P3 ;  /* 0xff800000277b7808 */ /* 0x000fc80005800000 */
[----:B------:R-:W-:Y:S02]  /*3120*/  FSEL R122, R23, -INF , !P4 ;  /* 0xff800000177a7808 */ /* 0x000fe40006000000 */
[----:B------:R-:W-:Y:S01]  /*3130*/  MUFU.TANH R29, R68 ;  /* 0x00000044001d7308 */ /* 0x000fe20000002400 */
[----:B--2---:R-:W-:Y:S01]  /*3140*/  FFMA.FTZ R47, R22, R0, R47 ;  /* 0x00000000162f7223 */ /* 0x004fe2000001002f */
[----:B------:R-:W-:-:S04]  /*3150*/  ISETP.GE.AND P4, PT, R20, R102, PT ;  /* 0x000000661400720c */ /* 0x000fc80003f86270 */
[----:B------:R-:W-:Y:S02]  /*3160*/  FSEL R111, R47, -INF , !P1 ;  /* 0xff8000002f6f7808 */ /* 0x000fe40004800000 */
[----:B------:R-:W1:Y:S01]  /*3170*/  MUFU.TANH R33, R33 ;  /* 0x0000002100217308 */ /* 0x000e620000002400 */
[----:B---3--:R-:W-:Y:S01]  /*3180*/  FSEL R4, R37, -INF , !P5 ;  /* 0xff80000025047808 */ /* 0x008fe20006800000 */
[----:B------:R-:W-:Y:S01]  /*3190*/  BAR.SYNC.DEFER_BLOCKING 0x0 ;  /* 0x0000000000007b1d */ /* 0x000fe20000010000 */
[----:B------:R-:W-:Y:S02]  /*31a0*/  ISETP.GE.AND P5, PT, R18, R102, PT ;  /* 0x000000661200720c */ /* 0x000fe40003fa6270 */
[----:B------:R-:W-:Y:S02]  /*31b0*/  I2FP.F32.U32 R18, R18 ;  /* 0x0000001200127245 */ /* 0x000fe40000201000 */
[----:B------:R-:W-:Y:S01]  /*31c0*/  ISETP.GE.AND P1, PT, R20, R101, PT ;  /* 0x000000651400720c */ /* 0x000fe20003f26270 */
[----:B------:R-:W2:Y:S01]  /*31d0*/  MUFU.TANH R31, R70 ;  /* 0x00000046001f7308 */ /* 0x000ea20000002400 */
[----:B------:R-:W-:Y:S01]  /*31e0*/  I2FP.F32.U32 R20, R20 ;  /* 0x0000001400147245 */ /* 0x000fe20000201000 */
[CC--:B------:R-:W-:Y:S01]  /*31f0*/  FFMA.FTZ R15, R18.reuse, R0.reuse, R15 ;  /* 0x00000000120f7223 */ /* 0x0c0fe2000001000f */
[----:B------:R-:W-:Y:S01]  /*3200*/  FFMA.FTZ R19, R18, R0, R19 ;  /* 0x0000000012137223 */ /* 0x000fe20000010013 */
[----:B------:R-:W-:-:S02]  /*3210*/  VIADD R18, R3, 0xfffffff0 ;  /* 0xfffffff003127836 */ /* 0x000fc40000000000 */
[----:B----4-:R-:W-:Y:S01]  /*3220*/  FFMA.FTZ R27, R20, R0, R27 ;  /* 0x00000000141b7223 */ /* 0x010fe2000001001b */
[----:B------:R-:W-:Y:S01]  /*3230*/  FSEL R114, R15, -INF , !P5 ;  /* 0xff8000000f727808 */ /* 0x000fe20006800000 */
[----:B------:R-:W3:Y:S01]  /*3240*/  MUFU.TANH R69, R69 ;  /* 0x0000004500457308 */ /* 0x000ee20000002400 */
[----:B------:R-:W-:Y:S01]  /*3250*/  ISETP.GE.AND P0, PT, R18, R102, PT ;  /* 0x000000661200720c */ /* 0x000fe20003f06270 */
[----:B-1----:R-:W-:Y:S01]  /*3260*/  FFMA.FTZ R33, R20, R0, R33 ;  /* 0x0000000014217223 */ /* 0x002fe20000010021 */
[-C--:B------:R-:W-:Y:S01]  /*3270*/  ISETP.GE.AND P3, PT, R18, R101.reuse, PT ;  /* 0x000000651200720c */ /* 0x080fe20003f66270 */
[C---:B------:R-:W-:Y:S01]  /*3280*/  VIADD R20, R3.reuse, 0xfffffff1 ;  /* 0xfffffff103147836 */ /* 0x040fe20000000000 */
[----:B------:R-:W-:Y:S01]  /*3290*/  I2FP.F32.U32 R18, R18 ;  /* 0x0000001200127245 */ /* 0x000fe20000201000 */
[----:B------:R-:W-:Y:S01]  /*32a0*/  VIADD R3, R3, 0xfffffff9 ;  /* 0xfffffff903037836 */ /* 0x000fe20000000000 */
[----:B------:R-:W-:Y:S01]  /*32b0*/  FSEL R121, R19, -INF , !P2 ;  /* 0xff80000013797808 */ /* 0x000fe20005000000 */
[----:B------:R-:W1:Y:S01]  /*32c0*/  MUFU.TANH R71, R71 ;  /* 0x0000004700477308 */ /* 0x000e620000002400 */
[----:B------:R-:W-:Y:S01]  /*32d0*/  ISETP.GE.AND P5, PT, R20, R102, PT ;  /* 0x000000661400720c */ /* 0x000fe20003fa6270 */
[CC--:B------:R-:W-:Y:S01]  /*32e0*/  FFMA.FTZ R29, R18.reuse, R0.reuse, R29 ;  /* 0x00000000121d7223 */ /* 0x0c0fe2000001001d */
[----:B--2---:R-:W-:Y:S01]  /*32f0*/  FFMA.FTZ R31, R18, R0, R31 ;  /* 0x00000000121f7223 */ /* 0x004fe2000001001f */
[----:B------:R-:W-:-:S02]  /*3300*/  ISETP.GE.AND P2, PT, R20, R101, PT ;  /* 0x000000651400720c */ /* 0x000fc40003f46270 */
[----:B------:R-:W-:Y:S02]  /*3310*/  I2FP.F32.U32 R20, R20 ;  /* 0x0000001400147245 */ /* 0x000fe40000201000 */
[----:B------:R-:W2:Y:S01]  /*3320*/  MUFU.TANH R67, R67 ;  /* 0x0000004300437308 */ /* 0x000ea20000002400 */
[----:B------:R-:W-:Y:S02]  /*3330*/  FSEL R108, R29, -INF , !P0 ;  /* 0xff8000001d6c7808 */ /* 0x000fe40004000000 */
[----:B------:R-:W-:Y:S01]  /*3340*/  ISETP.NE.AND P0, PT, R99, 0x1, PT ;  /* 0x000000016300780c */ /* 0x000fe20003f05270 */
[CC--:B---3--:R-:W-:Y:S01]  /*3350*/  FFMA.FTZ R69, R20.reuse, R0.reuse, R69 ;  /* 0x0000000014457223 */ /* 0x0c8fe20000010045 */
[----:B------:R-:W-:Y:S02]  /*3360*/  I2FP.F32.U32 R18, R3 ;  /* 0x0000000300127245 */ /* 0x000fe40000201000 */
[----:B------:R-:W-:Y:S02]  /*3370*/  FSEL R110, R33, -INF , !P4 ;  /* 0xff800000216e7808 */ /* 0x000fe40006000000 */
[----:B------:R-:W-:Y:S01]  /*3380*/  FSEL R115, R27, -INF , !P1 ;  /* 0xff8000001b737808 */ /* 0x000fe20004800000 */
[-C--:B-1----:R-:W-:Y:S01]  /*3390*/  FFMA.FTZ R71, R20, R0.reuse, R71 ;  /* 0x0000000014477223 */ /* 0x082fe20000010047 */
[----:B------:R-:W-:Y:S01]  /*33a0*/  FFMA.FTZ R65, R18, R0, R65 ;  /* 0x0000000012417223 */ /* 0x000fe20000010041 */
[----:B------:R-:W-:-:S02]  /*33b0*/  ISETP.GE.AND P4, PT, R3, R102, PT ;  /* 0x000000660300720c */ /* 0x000fc40003f86270 */
[----:B------:R-:W-:Y:S02]  /*33c0*/  ISETP.GE.AND P1, PT, R3, R101, PT ;  /* 0x000000650300720c */ /* 0x000fe40003f26270 */
[----:B------:R-:W-:Y:S01]  /*33d0*/  FSEL R105, R31, -INF , !P3 ;  /* 0xff8000001f697808 */ /* 0x000fe20005800000 */
[----:B--2---:R-:W-:Y:S01]  /*33e0*/  FFMA.FTZ R34, R18, R0, R67 ;  /* 0x0000000012227223 */ /* 0x004fe20000010043 */
        /* <DEDUP_REMOVED lines=52> */
.L_x_1245:
[----:B------:R3:W-:Y:S02]  /*3730*/  STS.128 [R129+0x5800], RZ ;  /* 0x005800ff81007388 */ /* 0x0007e40000000c00 */
.L_x_1246:
[----:B------:R-:W-:Y:S05]  /*3740*/  BSYNC.RECONVERGENT B0 ;  /* 0x0000000000007941 */ /* 0x000fea0003800200 */
.L_x_1244:
[----:B------:R-:W0:Y:S02]  /*3750*/  LDGDEPBAR ;  /* 0x00000000000079af */ /* 0x000e240000000000 */
.L_x_1243:
        /* <DEDUP_REMOVED lines=15> */
[----:B------:R-:W-:Y:S02]  /*3850*/  FMNMX.FTZ R19, R104, R19, !PT ;  /* 0x0000001368137209 */ /* 0x000fe40007810000 */
[----:B------:R-:W-:Y:S02]  /*3860*/  FMNMX.FTZ R18, R34, R15, !PT ;  /* 0x0000000f22127209 */ /* 0x000fe40007810000 */
[----:B------:R-:W-:Y:S01]  /*3870*/  LOP3.LUT R100, R81, 0x120, R98, 0xf8, !PT ;  /* 0x0000012051647812 */ /* 0x000fe200078ef862 */
[----:B------:R-:W5:Y:S01]  /*3880*/  SHFL.BFLY PT, R20, R19, 0x2, 0x1f ;  /* 0x0c401f0013147f89 */ /* 0x000f6200000e0000 */
[----:B------:R-:W-:-:S02]  /*3890*/  MOV R131, 0xffffffff ;  /* 0xffffffff00837802 */ /* 0x000fc40000000f00 */
[----:B------:R-:W-:Y:S01]  /*38a0*/  LEA R100, R100, UR5, 0x1 ;  /* 0x0000000564647c11 */ /* 0x000fe2000f8e08ff */
[----:B------:R-:W1:Y:S03]  /*38b0*/  SHFL.BFLY PT, R15, R18, 0x2, 0x1f ;  /* 0x0c401f00120f7f89 */ /* 0x000e6600000e0000 */
[----:B------:R-:W-:Y:S01]  /*38c0*/  IADD3 R33, PT, PT, R86, R100, RZ ;  /* 0x0000006456217210 */ /* 0x000fe20007ffe0ff */
[----:B------:R-:W-:Y:S04]  /*38d0*/  LDSM.16.MT88.4 R60, [R100+0x7000] ;  /* 0x00700000643c783b */ /* 0x000fe80000004200 */
[----:B------:R-:W-:Y:S04]  /*38e0*/  LDSM.16.MT88.4 R68, [R33+0x6000] ;  /* 0x006000002144783b */ /* 0x000fe80000004200 */
[----:B------:R-:W-:Y:S04]  /*38f0*/  LDSM.16.MT88.4 R40, [R100+0x8000] ;  /* 0x008000006428783b */ /* 0x000fe80000004200 */
[----:B------:R-:W-:Y:S01]  /*3900*/  LDSM.16.MT88.4 R76, [R100+0x6000] ;  /* 0x00600000644c783b */ /* 0x000fe20000004200 */
[----:B-----5:R-:W-:-:S03]  /*3910*/  FMNMX.FTZ R20, R19, R20, !PT ;  /* 0x0000001413147209 */ /* 0x020fc60007810000 */
[----:B------:R-:W-:Y:S01]  /*3920*/  LDSM.16.MT88.4 R52, [R33+0x7000] ;  /* 0x007000002134783b */ /* 0x000fe20000004200 */
[----:B-1----:R-:W-:-:S03]  /*3930*/  FMNMX.FTZ R15, R18, R15, !PT ;  /* 0x0000000f120f7209 */ /* 0x002fc60007810000 */
[----:B------:R-:W1:Y:S02]  /*3940*/  SHFL.BFLY PT, R3, R20, 0x1, 0x1f ;  /* 0x0c201f0014037f89 */ /* 0x000e6400000e0000 */
[----:B-1----:R-:W-:-:S04]  /*3950*/  FMNMX.FTZ R3, R20, R3, !PT ;  /* 0x0000000314037209 */ /* 0x002fc80007810000 */
[C---:B------:R-:W-:Y:S01]  /*3960*/  FSETP.NEU.FTZ.AND P1, PT, R3.reuse, -INF , PT ;  /* 0xff8000000300780b */ /* 0x040fe20003f3d000 */
[----:B----4-:R-:W-:-:S05]  /*3970*/  FMUL.FTZ R109, R3, UR4 ;  /* 0x00000004036d7c20 */ /* 0x010fca0008410000 */
[----:B------:R-:W-:-:S05]  /*3980*/  FSEL R109, R109, RZ, P1 ;  /* 0x000000ff6d6d7208 */ /* 0x000fca0000800000 */
[--C-:B------:R-:W-:Y:S01]  /*3990*/  FFMA.FTZ R92, R6, UR4, -R109.reuse ;  /* 0x00000004065c7c23 */ /* 0x100fe2000801086d */
[--C-:B------:R-:W-:Y:S01]  /*39a0*/  FFMA.FTZ R91, R2, UR4, -R109.reuse ;  /* 0x00000004025b7c23 */ /* 0x100fe2000801086d */
[----:B------:R-:W1:Y:S01]  /*39b0*/  SHFL.BFLY PT, R6, R15, 0x1, 0x1f ;  /* 0x0c201f000f067f89 */ /* 0x000e6200000e0000 */
        /* <DEDUP_REMOVED lines=12> */
[----:B------:R-:W-:-:S07]  /*3a80*/  FFMA.FTZ R106, R106, UR4, -R109 ;  /* 0x000000046a6a7c23 */ /* 0x000fce000801086d */
[----:B------:R-:W-:Y:S01]  /*3a90*/  MUFU.EX2 R90, R90 ;  /* 0x0000005a005a7308 */ /* 0x000fe20000000800 */
[----:B-1----:R-:W-:-:S04]  /*3aa0*/  FMNMX.FTZ R2, R15, R6, !PT ;  /* 0x000000060f027209 */ /* 0x002fc80007810000 */
[C---:B------:R-:W-:Y:S01]  /*3ab0*/  FSETP.NEU.FTZ.AND P1, PT, R2.reuse, -INF , PT ;  /* 0xff8000000200780b */ /* 0x040fe20003f3d000 */
[----:B------:R-:W-:Y:S02]  /*3ac0*/  FMUL.FTZ R88, R2, UR4 ;  /* 0x0000000402587c20 */ /* 0x000fe40008410000 */
[----:B------:R-:W1:Y:S01]  /*3ad0*/  MUFU.EX2 R89, R89 ;  /* 0x0000005900597308 */ /* 0x000e620000000800 */
[----:B----4-:R-:W-:Y:S01]  /*3ae0*/  F2FP.F16.F32.PACK_AB R48, R91, R92 ;  /* 0x0000005c5b30723e */ /* 0x010fe200000000ff */
[----:B------:R-:W-:Y:S01]  /*3af0*/  FADD.FTZ R91, R92, R91 ;  /* 0x0000005b5c5b7221 */ /* 0x000fe20000010000 */
[----:B------:R-:W-:-:S05]  /*3b00*/  FSEL R88, R88, RZ, P1 ;  /* 0x000000ff58587208 */ /* 0x000fca0000800000 */
[----:B------:R-:W-:Y:S01]  /*3b10*/  MUFU.EX2 R31, R31 ;  /* 0x0000001f001f7308 */ /* 0x000fe20000000800 */
[--C-:B------:R-:W-:Y:S01]  /*3b20*/  FFMA.FTZ R95, R25, UR4, -R88.reuse ;  /* 0x00000004195f7c23 */ /* 0x100fe20008010858 */
[--C-:B------:R-:W-:Y:S01]  /*3b30*/  FFMA.FTZ R94, R17, UR4, -R88.reuse ;  /* 0x00000004115e7c23 */ /* 0x100fe20008010858 */
[--C-:B------:R-:W-:Y:S01]  /*3b40*/  FFMA.FTZ R93, R13, UR4, -R88.reuse ;  /* 0x000000040d5d7c23 */ /* 0x100fe20008010858 */
[--C-:B------:R-:W-:Y:S01]  /*3b50*/  FFMA.FTZ R32, R11, UR4, -R88.reuse ;  /* 0x000000040b207c23 */ /* 0x100fe20008010858 */
[--C-:B------:R-:W-:Y:S01]  /*3b60*/  FFMA.FTZ R29, R9, UR4, -R88.reuse ;  /* 0x00000004091d7c23 */ /* 0x100fe20008010858 */
[--C-:B------:R-:W-:Y:S01]  /*3b70*/  FFMA.FTZ R28, R7, UR4, -R88.reuse ;  /* 0x00000004071c7c23 */ /* 0x100fe20008010858 */
[----:B------:R-:W4:Y:S01]  /*3b80*/  LDSM.16.MT88.4 R8, [R100+0x7400] ;  /* 0x007400006408783b */ /* 0x000f220000004200 */
[----:B------:R-:W-:Y:S01]  /*3b90*/  MUFU.EX2 R95, R95 ;  /* 0x0000005f005f7308 */ /* 0x000fe20000000800 */
[--C-:B------:R-:W-:Y:S01]  /*3ba0*/  FFMA.FTZ R21, R21, UR4, -R88.reuse ;  /* 0x0000000415157c23 */ /* 0x100fe20008010858 */
[--C-:B------:R-:W-:Y:S01]  /*3bb0*/  FFMA.FTZ R20, R5, UR4, -R88.reuse ;  /* 0x0000000405147c23 */ /* 0x100fe20008010858 */
[----:B-1----:R-:W-:Y:S01]  /*3bc0*/  F2FP.F16.F32.PACK_AB R50, R89, R90 ;  /* 0x0000005a5932723e */ /* 0x002fe200000000ff */
[----:B------:R-:W1:Y:S01]  /*3bd0*/  LDSM.16.MT88.4 R12, [R33+0x6400] ;  /* 0x00640000210c783b */ /* 0x000e620000004200 */
[--C-:B------:R-:W-:Y:S01]  /*3be0*/  FFMA.FTZ R111, R111, UR4, -R88.reuse ;  /* 0x000000046f6f7c23 */ /* 0x100fe20008010858 */
[--C-:B------:R-:W-:Y:S01]  /*3bf0*/  FFMA.FTZ R103, R103, UR4, -R88.reuse ;  /* 0x0000000467677c23 */ /* 0x100fe20008010858 */
[--C-:B------:R-:W-:Y:S01]  /*3c00*/  FFMA.FTZ R35, R35, UR4, -R88.reuse ;  /* 0x0000000423237c23 */ /* 0x100fe20008010858 */
[----:B------:R-:W5:Y:S01]  /*3c10*/  MUFU.EX2 R94, R94 ;  /* 0x0000005e005e7308 */ /* 0x000f620000000800 */
[----:B--2---:R-:W-:Y:S01]  /*3c20*/  LDSM.16.MT88.4 R24, [R100+0x6400] ;  /* 0x006400006418783b */ /* 0x004fe20000004200 */
[----:B------:R-:W-:-:S03]  /*3c30*/  FFMA.FTZ R34, R34, UR4, -R88 ;  /* 0x0000000422227c23 */ /* 0x000fc60008010858 */
[----:B------:R-:W-:Y:S03]  /*3c40*/  LDSM.16.MT88.4 R16, [R33+0x7400] ;  /* 0x007400002110783b */ /* 0x000fe60000004200 */
[----:B------:R-:W-:Y:S08]  /*3c50*/  MUFU.EX2 R93, R93 ;  /* 0x0000005d005d7308 */ /* 0x000ff00000000800 */
[----:B------:R-:W2:Y:S01]  /*3c60*/  MUFU.EX2 R32, R32 ;  /* 0x0000002000207308 */ /* 0x000ea20000000800 */
[----:B-----5:R-:W-:Y:S01]  /*3c70*/  F2FP.F16.F32.PACK_AB R49, R94, R95 ;  /* 0x0000005f5e31723e */ /* 0x020fe200000000ff */
[----:B------:R-:W-:-:S06]  /*3c80*/  FADD.FTZ R94, R95, R94 ;  /* 0x0000005e5f5e7221 */ /* 0x000fcc0000010000 */
[----:B------:R-:W5:Y:S08]  /*3c90*/  MUFU.EX2 R30, R30 ;  /* 0x0000001e001e7308 */ /* 0x000f700000000800 */
[----:B------:R-:W-:Y:S01]  /*3ca0*/  MUFU.EX2 R23, R23 ;  /* 0x0000001700177308 */ /* 0x000fe20000000800 */
[----:B--2---:R-:W-:Y:S01]  /*3cb0*/  F2FP.F16.F32.PACK_AB R51, R32, R93 ;  /* 0x0000005d2033723e */ /* 0x004fe200000000ff */
[----:B------:R-:W-:-:S04]  /*3cc0*/  FADD.FTZ R93, R93, R94 ;  /* 0x0000005e5d5d7221 */ /* 0x000fc80000010000 */
[----:B------:R-:W-:Y:S02]  /*3cd0*/  FADD.FTZ R32, R32, R93 ;  /* 0x0000005d20207221 */ /* 0x000fe40000010000 */
[----:B------:R-:W2:Y:S01]  /*3ce0*/  MUFU.EX2 R22, R22 ;  /* 0x0000001600167308 */ /* 0x000ea20000000800 */
[----:B------:R-:W-:Y:S01]  /*3cf0*/  HMMA.16816.F32 R64, R48, R60, RZ ;  /* 0x0000003c3040723c */ /* 0x000fe200000018ff */
[----:B-----5:R-:W-:-:S06]  /*3d00*/  F2FP.F16.F32.PACK_AB R4, R30, R31 ;  /* 0x0000001f1e04723e */ /* 0x020fcc00000000ff */
[----:B------:R-:W-:Y:S01]  /*3d10*/  MUFU.EX2 R29, R29 ;  /* 0x0000001d001d7308 */ /* 0x000fe20000000800 */
[C---:B------:R-:W-:Y:S07]  /*3d20*/  HMMA.16816.F32 R60, R48.reuse, R62, RZ ;  /* 0x0000003e303c723c */ /* 0x040fee00000018ff */
[----:B------:R-:W5:Y:S01]  /*3d30*/  MUFU.EX2 R28, R28 ;  /* 0x0000001c001c7308 */ /* 0x000f620000000800 */
[----:B--2---:R-:W-:Y:S01]  /*3d40*/  F2FP.F16.F32.PACK_AB R6, R22, R23 ;  /* 0x000000171606723e */ /* 0x004fe200000000ff */
[C---:B------:R-:W-:Y:S06]  /*3d50*/  HMMA.16816.F32 R72, R48.reuse, R68, RZ ;  /* 0x000000443048723c */ /* 0x040fec00000018ff */
        /* <DEDUP_REMOVED lines=36> */
[----:B------:R-:W-:Y:S01]  /*3fa0*/  HMMA.16816.F32 R76, R4, R26, R76 ;  /* 0x0000001a044c723c */ /* 0x000fe2000000184c */
[--C-:B------:R-:W-:Y:S01]  /*3fb0*/  FFMA.FTZ R26, R110, UR4, -R109.reuse ;  /* 0x000000046e1a7c23 */ /* 0x100fe2000801086d */
[--C-:B------:R-:W-:Y:S01]  /*3fc0*/  FFMA.FTZ R27, R114, UR4, -R109.reuse ;  /* 0x00000004721b7c23 */ /* 0x100fe2000801086d */
[--C-:B------:R-:W-:Y:S01]  /*3fd0*/  FFMA.FTZ R110, R123, UR4, -R88.reuse ;  /* 0x000000047b6e7c23 */ /* 0x100fe20008010858 */
[----:B------:R-:W-:Y:S01]  /*3fe0*/  FFMA.FTZ R109, R104, UR4, -R109 ;  /* 0x00000004686d7c23 */ /* 0x000fe2000801086d */
[----:B------:R-:W-:-:S02]  /*3ff0*/  FFMA.FTZ R104, R105, UR4, -R88 ;  /* 0x0000000469687c23 */ /* 0x000fc40008010858 */
[----:B------:R-:W-:Y:S01]  /*4000*/  MUFU.EX2 R26, R26 ;  /* 0x0000001a001a7308 */ /* 0x000fe20000000800 */
[----:B------:R-:W-:Y:S01]  /*4010*/  HMMA.16816.F32 R80, R4, R24, R80 ;  /* 0x000000180450723c */ /* 0x000fe20000001850 */
[--C-:B------:R-:W-:Y:S01]  /*4020*/  FFMA.FTZ R25, R121, UR4, -R88.reuse ;  /* 0x0000000479197c23 */ /* 0x100fe20008010858 */
[----:B------:R-:W-:Y:S01]  /*4030*/  FFMA.FTZ R24, R115, UR4, -R88 ;  /* 0x0000000473187c23 */ /* 0x000fe20008010858 */
[----:B------:R-:W-:-:S04]  /*4040*/  FADD.FTZ R88, R90, R91 ;  /* 0x0000005b5a587221 */ /* 0x000fc80000010000 */
[----:B------:R-:W-:Y:S01]  /*4050*/  MUFU.EX2 R27, R27 ;  /* 0x0000001b001b7308 */ /* 0x000fe20000000800 */
[----:B------:R-:W-:Y:S01]  /*4060*/  HMMA.16816.F32 R56, R4, R16, R56 ;  /* 0x000000100438723c */ /* 0x000fe20000001838 */
[----:B------:R-:W-:-:S04]  /*4070*/  FADD.FTZ R88, R89, R88 ;  /* 0x0000005859587221 */ /* 0x000fc80000010000 */
[----:B------:R-:W-:Y:S02]  /*4080*/  FADD.FTZ R31, R31, R88 ;  /* 0x000000581f1f7221 */ /* 0x000fe40000010000 */
[----:B------:R-:W1:Y:S01]  /*4090*/  MUFU.EX2 R110, R110 ;  /* 0x0000006e006e7308 */ /* 0x000e620000000800 */
[----:B--2---:R-:W-:Y:S01]  /*40a0*/  HMMA.16816.F32 R44, R4, R8, R44 ;  /* 0x00000008042c723c */ /* 0x004fe2000000182c */
[----:B------:R-:W-:-:S04]  /*40b0*/  FADD.FTZ R30, R30, R31 ;  /* 0x0000001f1e1e7221 */ /* 0x000fc80000010000 */
[----:B------:R-:W-:Y:S02]  /*40c0*/  FADD.FTZ R23, R23, R30 ;  /* 0x0000001e17177221 */ /* 0x000fe40000010000 */
[----:B------:R-:W-:Y:S01]  /*40d0*/  MUFU.EX2 R25, R25 ;  /* 0x0000001900197308 */ /* 0x000fe20000000800 */
[----:B------:R-:W-:Y:S01]  /*40e0*/  HMMA.16816.F32 R48, R4, R10, R48 ;  /* 0x0000000a0430723c */ /* 0x000fe20000001830 */
[----:B------:R-:W2:Y:S01]  /*40f0*/  LDSM.16.MT88.4 R8, [R100+0x6800] ;  /* 0x006800006408783b */ /* 0x000ea20000004200 */
[----:B------:R-:W-:-:S05]  /*4100*/  FADD.FTZ R22, R22, R23 ;  /* 0x0000001716167221 */ /* 0x000fca0000010000 */
[----:B------:R-:W4:Y:S01]  /*4110*/  MUFU.EX2 R24, R24 ;  /* 0x0000001800187308 */ /* 0x000f220000000800 */
[----:B------:R-:W-:Y:S01]  /*4120*/  HMMA.16816.F32 R52, R4, R18, R52 ;  /* 0x000000120434723c */ /* 0x000fe20000001834 */
[----:B-----5:R-:W-:Y:S01]  /*4130*/  F2FP.F16.F32.PACK_AB R4, R112, R113 ;  /* 0x000000717004723e */ /* 0x020fe200000000ff */
[----:B------:R-:W-:Y:S01]  /*4140*/  LDSM.16.MT88.4 R16, [R100+0x6c00] ;  /* 0x006c00006410783b */ /* 0x000fe20000004200 */
[----:B-1----:R-:W-:Y:S01]  /*4150*/  F2FP.F16.F32.PACK_AB R5, R110, R111 ;  /* 0x0000006f6e05723e */ /* 0x002fe200000000ff */
[----:B------:R-:W-:Y:S01]  /*4160*/  FADD.FTZ R113, R113, R22 ;  /* 0x0000001671717221 */ /* 0x000fe20000010000 */
[----:B------:R-:W-:Y:S01]  /*4170*/  F2FP.F16.F32.PACK_AB R6, R26, R27 ;  /* 0x0000001b1a06723e */ /* 0x000fe200000000ff */
[----:B------:R-:W-:Y:S01]  /*4180*/  FADD.FTZ R111, R111, R20 ;  /* 0x000000146f6f7221 */ /* 0x000fe20000010000 */
[----:B------:R-:W-:Y:S01]  /*4190*/  MUFU.EX2 R109, R109 ;  /* 0x0000006d006d7308 */ /* 0x000fe20000000800 */
[----:B------:R-:W-:Y:S02]  /*41a0*/  FADD.FTZ R112, R112, R113 ;  /* 0x0000007170707221 */ /* 0x000fe40000010000 */
[----:B------:R-:W-:-:S05]  /*41b0*/  FADD.FTZ R110, R110, R111 ;  /* 0x0000006f6e6e7221 */ /* 0x000fca0000010000 */
[----:B------:R-:W1:Y:S01]  /*41c0*/  MUFU.EX2 R104, R104 ;  /* 0x0000006800687308 */ /* 0x000e620000000800 */
[----:B----4-:R-:W-:-:S07]  /*41d0*/  F2FP.F16.F32.PACK_AB R7, R24, R25 ;  /* 0x000000191807723e */ /* 0x010fce00000000ff */
        /* <DEDUP_REMOVED lines=17> */
[----:B------:R-:W2:Y:S01]  /*42f0*/  LDSM.16.MT88.4 R8, [R100+0x7c00] ;  /* 0x007c00006408783b */ /* 0x000ea20000004200 */
[----:B------:R-:W-:-:S02]  /*4300*/  F2FP.F16.F32.PACK_AB R4, R107, R108 ;  /* 0x0000006c6b04723e */ /* 0x000fc400000000ff */
[----:B-1----:R-:W-:Y:S02]  /*4310*/  F2FP.F16.F32.PACK_AB R5, R103, R104 ;  /* 0x000000686705723e */ /* 0x002fe400000000ff */
[----:B------:R-:W-:Y:S02]  /*4320*/  F2FP.F16.F32.PACK_AB R6, R109, R106 ;  /* 0x0000006a6d06723e */ /* 0x000fe400000000ff */
[----:B------:R-:W-:-:S07]  /*4330*/  F2FP.F16.F32.PACK_AB R7, R34, R35 ;  /* 0x000000232207723e */ /* 0x000fce00000000ff */
[C---:B------:R-:W-:Y:S08]  /*4340*/  HMMA.16816.F32 R72, R4.reuse, R12, R72 ;  /* 0x0000000c0448723c */ /* 0x040ff00000001848 */
[C---:B------:R-:W-:Y:S01]  /*4350*/  HMMA.16816.F32 R68, R4.reuse, R14, R68 ;  /* 0x0000000e0444723c */ /* 0x040fe20000001844 */
[----:B------:R-:W1:Y:S07]  /*4360*/  LDSM.16.MT88.4 R12, [R100+0x8c00] ;  /* 0x008c0000640c783b */ /* 0x000e6e0000004200 */
[C---:B------:R-:W-:Y:S08]  /*4370*/  HMMA.16816.F32 R80, R4.reuse, R16, R80 ;  /* 0x000000100450723c */ /* 0x040ff00000001850 */
[C---:B------:R-:W-:Y:S01]  /*4380*/  HMMA.16816.F32 R76, R4.reuse, R18, R76 ;  /* 0x00000012044c723c */ /* 0x040fe2000000184c */
[----:B------:R-:W4:Y:S07]  /*4390*/  LDSM.16.MT88.4 R16, [R33+0x7c00] ;  /* 0x007c00002110783b */ /* 0x000f2e0000004200 */
        /* <DEDUP_REMOVED lines=31> */
[----:B------:R-:W-:Y:S02]  /*4590*/  LEA R8, P1, R10, R125, 0x7 ;  /* 0x0000007d0a087211 */ /* 0x000fe400078238ff */
[----:B-1----:R-:W-:Y:S02]  /*45a0*/  ISETP.GE.AND P3, PT, R132, UR4, PT ;  /* 0x0000000484007c0c */ /* 0x002fe4000bf66270 */
[C---:B------:R-:W-:Y:S02]  /*45b0*/  SHF.L.U32 R7, R10.reuse, 0x6, RZ ;  /* 0x000000060a077819 */ /* 0x040fe400000006ff */
        /* <DEDUP_REMOVED lines=46> */
[----:B------:R-:W-:Y:S04]  /*48a0*/  LDSM.16.M88.4 R84, [R104] ;  /* 0x000000006854783b */ /* 0x000fe80000000200 */
[----:B------:R-:W3:Y:S04]  /*48b0*/  LDSM.16.M88.4 R24, [R103+0x3000] ;  /* 0x003000006718783b */ /* 0x000ee80000000200 */
[----:B------:R-:W1:Y:S04]  /*48c0*/  LDSM.16.M88.4 R20, [R105+0x3800] ;  /* 0x003800006914783b */ /* 0x000e680000000200 */
[----:B--2---:R-:W2:Y:S04]  /*48d0*/  LDSM.16.M88.4 R16, [R103+0x3400] ;  /* 0x003400006710783b */ /* 0x004ea80000000200 */
[----:B------:R-:W2:Y:S04]  /*48e0*/  LDSM.16.M88.4 R88, [R105+0x3c00] ;  /* 0x003c00006958783b */ /* 0x000ea80000000200 */
[----:B------:R-:W2:Y:S04]  /*48f0*/  LDSM.16.M88.4 R92, [R103+0x3800] ;  /* 0x00380000675c783b */ /* 0x000ea80000000200 */
[----:B------:R-:W0:Y:S01]  /*4900*/  LDGDEPBAR ;  /* 0x00000000000079af */ /* 0x000e220000000000 */
[C---:B----4-:R-:W-:Y:S08]  /*4910*/  HMMA.16816.F32 R8, R12.reuse, R4, RZ ;  /* 0x000000040c08723c */ /* 0x050ff000000018ff */
[C---:B------:R-:W-:Y:S08]  /*4920*/  HMMA.16816.F32 R4, R12.reuse, R6, RZ ;  /* 0x000000060c04723c */ /* 0x040ff000000018ff */
[C---:B-----5:R-:W-:Y:S08]  /*4930*/  HMMA.16816.F32 R32, R12.reuse, R28, RZ ;  /* 0x0000001c0c20723c */ /* 0x060ff000000018ff */
[----:B------:R-:W-:Y:S08]  /*4940*/  HMMA.16816.F32 R28, R12, R30, RZ ;  /* 0x0000001e0c1c723c */ /* 0x000ff000000018ff */
[C---:B---3--:R-:W-:Y:S08]  /*4950*/  HMMA.16816.F32 R8, R84.reuse, R24, R8 ;  /* 0x000000185408723c */ /* 0x048ff00000001808 */
[----:B------:R-:W-:Y:S08]  /*4960*/  HMMA.16816.F32 R4, R84, R26, R4 ;  /* 0x0000001a5404723c */ /* 0x000ff00000001804 */
[----:B-1----:R-:W-:Y:S08]  /*4970*/  HMMA.16816.F32 R24, R12, R20, RZ ;  /* 0x000000140c18723c */ /* 0x002ff000000018ff */
[C---:B--2---:R-:W-:Y:S08]  /*4980*/  HMMA.16816.F32 R32, R84.reuse, R16, R32 ;  /* 0x000000105420723c */ /* 0x044ff00000001820 */
        /* <DEDUP_REMOVED lines=54> */
[----:B--2---:R-:W-:Y:S03]  /*4cf0*/  HMMA.16816.F32 R28, R92, R90, R28 ;  /* 0x0000005a5c1c723c */ /* 0x004fe6000000181c */
        /* <DEDUP_REMOVED lines=9> */
[----:B------:R-:W-:-:S03]  /*4d90*/  FMUL.FTZ R7, R7, UR4 ;  /* 0x0000000407077c20 */ /* 0x000fc60008410000 */
[----:B------:R3:W4:Y:S02]  /*4da0*/  MUFU.TANH R107, R6 ;  /* 0x00000006006b7308 */ /* 0x0007240000002400 */
[----:B------:R-:W-:Y:S01]  /*4db0*/  FMUL.FTZ R29, R29, UR4 ;  /* 0x000000041d1d7c20 */ /* 0x000fe20008410000 */
[----:B------:R-:W-:-:S05]  /*4dc0*/  FMUL.FTZ R30, R30, UR4 ;  /* 0x000000041e1e7c20 */ /* 0x000fca0008410000 */
[----:B------:R5:W2:Y:S02]  /*4dd0*/  MUFU.TANH R105, R4 ;  /* 0x0000000400697308 */ /* 0x000aa40000002400 */
[----:B------:R-:W-:Y:S01]  /*4de0*/  FMUL.FTZ R33, R33, UR4 ;  /* 0x0000000421217c20 */ /* 0x000fe20008410000 */
[----:B------:R-:W-:Y:S01]  /*4df0*/  FMUL.FTZ R35, R35, UR4 ;  /* 0x0000000423237c20 */ /* 0x000fe20008410000 */
[----:B------:R-:W-:Y:S01]  /*4e00*/  FMUL.FTZ R32, R32, UR4 ;  /* 0x0000000420207c20 */ /* 0x000fe20008410000 */
[----:B------:R-:W-:Y:S01]  /*4e10*/  FMUL.FTZ R34, R34, UR4 ;  /* 0x0000000422227c20 */ /* 0x000fe20008410000 */
[C---:B-1----:R-:W-:Y:S01]  /*4e20*/  HMMA.16816.F32 R24, R92.reuse, R84, R24 ;  /* 0x000000545c18723c */ /* 0x042fe20000001818 */
[----:B---3--:R-:W-:Y:S01]  /*4e30*/  FMUL.FTZ R6, R31, UR4 ;  /* 0x000000041f067c20 */ /* 0x008fe20008410000 */
[----:B------:R-:W1:Y:S06]  /*4e40*/  MUFU.TANH R11, R11 ;  /* 0x0000000b000b7308 */ /* 0x000e6c0000002400 */
[----:B------:R-:W-:Y:S01]  /*4e50*/  HMMA.16816.F32 R20, R92, R86, R20 ;  /* 0x000000565c14723c */ /* 0x000fe20000001814 */
[----:B------:R3:W4:Y:S01]  /*4e60*/  LDSM.16.M88.4 R84, [R103+0x5c00] ;  /* 0x005c00006754783b */ /* 0x0007220000000200 */
[----:B-----5:R-:W-:Y:S01]  /*4e70*/  SHF.L.U32 R4, R116, 0x1, RZ ;  /* 0x0000000174047819 */ /* 0x020fe200000006ff */
[----:B------:R-:W1:Y:S01]  /*4e80*/  MUFU.TANH R5, R5 ;  /* 0x0000000500057308 */ /* 0x000e620000002400 */
[----:B------:R-:W-:-:S04]  /*4e90*/  DEPBAR.LE SB0, 0x0 ;  /* 0x000080000000791a */ /* 0x000fc80000000000 */
[----:B------:R-:W-:-:S03]  /*4ea0*/  LOP3.LUT R4, R4, 0x6, RZ, 0xc0, !PT ;  /* 0x0000000604047812 */ /* 0x000fc600078ec0ff */
[----:B------:R-:W-:Y:S01]  /*4eb0*/  FMUL.FTZ R31, R24, UR4 ;  /* 0x00000004181f7c20 */ /* 0x000fe20008410000 */
[----:B------:R-:W1:Y:S01]  /*4ec0*/  MUFU.TANH R7, R7 ;  /* 0x0000000700077308 */ /* 0x000e620000002400 */
[----:B------:R-:W-:Y:S01]  /*4ed0*/  LEA R4, R99, R4, 0x6 ;  /* 0x0000000463047211 */ /* 0x000fe200078e30ff */
[----:B------:R-:W-:-:S05]  /*4ee0*/  FMUL.FTZ R26, R26, UR4 ;  /* 0x000000041a1a7c20 */ /* 0x000fca0008410000 */
[----:B------:R-:W-:Y:S01]  /*4ef0*/  FMUL.FTZ R20, R20, UR4 ;  /* 0x0000000414147c20 */ /* 0x000fe20008410000 */
[----:B------:R-:W1:Y:S01]  /*4f00*/  MUFU.TANH R33, R33 ;  /* 0x0000002100217308 */ /* 0x000e620000002400 */
[----:B------:R-:W-:-:S07]  /*4f10*/  FMUL.FTZ R22, R22, UR4 ;  /* 0x0000000416167c20 */ /* 0x000fce0008410000 */
[----:B---3--:R-:W3:Y:S08]  /*4f20*/  MUFU.TANH R103, R32 ;  /* 0x0000002000677308 */ /* 0x008ef00000002400 */
[----:B------:R-:W1:Y:S01]  /*4f30*/  MUFU.TANH R35, R35 ;  /* 0x0000002300237308 */ /* 0x000e620000002400 */
[C---:B----4-:R-:W-:Y:S07]  /*4f40*/  HMMA.16816.F32 R12, R92.reuse, R86, R12 ;  /* 0x000000565c0c723c */ /* 0x050fee000000180c */
[----:B------:R-:W4:Y:S01]  /*4f50*/  MUFU.TANH R29, R29 ;  /* 0x0000001d001d7308 */ /* 0x000f220000002400 */
[----:B------:R-:W-:Y:S01]  /*4f60*/  HMMA.16816.F32 R16, R92, R84, R16 ;  /* 0x000000545c10723c */ /* 0x000fe20000001810 */
[----:B------:R-:W-:Y:S01]  /*4f70*/  FMUL.FTZ R85, R28, UR4 ;  /* 0x000000041c557c20 */ /* 0x000fe20008410000 */
[----:B------:R-:W-:-:S05]  /*4f80*/  FMUL.FTZ R28, R25, UR4 ;  /* 0x00000004191c7c20 */ /* 0x000fca0008410000 */
[----:B------:R5:W1:Y:S04]  /*4f90*/  MUFU.TANH R87, R34 ;  /* 0x0000002200577308 */ /* 0x000a680000002400 */
[----:B------:R-:W-:-:S04]  /*4fa0*/  FMUL.FTZ R24, R12, UR4 ;  /* 0x000000040c187c20 */ /* 0x000fc80008410000 */
[----:B------:R-:W1:Y:S01]  /*4fb0*/  MUFU.TANH R85, R85 ;  /* 0x0000005500557308 */ /* 0x000e620000002400 */
[----:B------:R-:W-:-:S07]  /*4fc0*/  FMUL.FTZ R12, R27, UR4 ;  /* 0x000000041b0c7c20 */ /* 0x000fce0008410000 */
[----:B------:R-:W1:Y:S01]  /*4fd0*/  MUFU.TANH R24, R24 ;  /* 0x0000001800187308 */ /* 0x000e620000002400 */
[----:B-----5:R-:W-:Y:S01]  /*4fe0*/  IADD3 R34, PT, PT, R4, -0x80, RZ ;  /* 0xffffff8004227810 */ /* 0x020fe20007ffe0ff */
[----:B------:R-:W-:Y:S03]  /*4ff0*/  BAR.SYNC.DEFER_BLOCKING 0x0 ;  /* 0x0000000000007b1d */ /* 0x000fe60000010000 */
[C---:B------:R-:W-:Y:S02]  /*5000*/  ISETP.GE.AND P5, PT, R34.reuse, R102, PT ;  /* 0x000000662200720c */ /* 0x040fe40003fa6270 */
[----:B------:R-:W-:Y:S01]  /*5010*/  ISETP.GE.AND P4, PT, R34, R101, PT ;  /* 0x000000652200720c */ /* 0x000fe20003f86270 */
[----:B------:R5:W1:Y:S01]  /*5020*/  MUFU.TANH R89, R8 ;  /* 0x0000000800597308 */ /* 0x000a620000002400 */
[----:B------:R-:W-:-:S07]  /*5030*/  I2FP.F32.U32 R34, R34 ;  /* 0x0000002200227245 */ /* 0x000fce0000201000 */
[----:B------:R2:W1:Y:S01]  /*5040*/  MUFU.TANH R91, R10 ;  /* 0x0000000a005b7308 */ /* 0x0004620000002400 */
[----:B-----5:R-:W-:Y:S01]  /*5050*/  FMUL.FTZ R8, R23, UR4 ;  /* 0x0000000417087c20 */ /* 0x020fe20008410000 */
[----:B--2---:R-:W-:Y:S01]  /*5060*/  FMUL.FTZ R10, R21, UR4 ;  /* 0x00000004150a7c20 */ /* 0x004fe20008410000 */
[----:B-1-34-:R-:W-:Y:S06]  /*5070*/  @!P0 BRA `(.L_x_1248) ;  /* 0x0000000000d88947 */ /* 0x01afec0003800000 */
[----:B------:R-:W-:-:S04]  /*5080*/  VIADD R21, R99, 0xfffffffd ;  /* 0xfffffffd63157836 */ /* 0x000fc80000000000 */
[----:B------:R-:W-:-:S04]  /*5090*/  IMAD.WIDE.U32 R94, R21, R96, RZ ;  /* 0x00000060155e7225 */ /* 0x000fc800078e00ff */
[----:B------:R-:W-:Y:S02]  /*50a0*/  IMAD R21, R21, R97, R95 ;  /* 0x0000006115157224 */ /* 0x000fe400078e025f */
[----:B------:R-:W-:-:S03]  /*50b0*/  IMAD.SHL.U32 R23, R94, 0x40, RZ ;  /* 0x000000405e177824 */ /* 0x000fc600078e00ff */
[----:B------:R-:W-:Y:S02]  /*50c0*/  SHF.L.U64.HI R25, R94, 0x6, R21 ;  /* 0x000000065e197819 */ /* 0x000fe40000010215 */
        /* <DEDUP_REMOVED lines=49> */
.L_x_1248:
[----:B------:R-:W-:Y:S01]  /*53e0*/  IADD3 R25, PT, PT, R4, -0x48, RZ ;  /* 0xffffffb804197810 */ /* 0x000fe20007ffe0ff */
[----:B------:R-:W-:Y:S01]  /*53f0*/  FFMA.FTZ R21, R34, R0, R91 ;  /* 0x0000000022157223 */ /* 0x000fe2000001005b */
[----:B------:R-:W-:Y:S01]  /*5400*/  IADD3 R32, PT, PT, R4, -0x7f, RZ ;  /* 0xffffff8104207810 */ /* 0x000fe20007ffe0ff */
[----:B------:R2:W3:Y:S01]  /*5410*/  MUFU.TANH R91, R30 ;  /* 0x0000001e005b7308 */ /* 0x0004e20000002400 */
[C---:B------:R-:W-:Y:S01]  /*5420*/  ISETP.GE.AND P2, PT, R25.reuse, R102, PT ;  /* 0x000000661900720c */ /* 0x040fe20003f46270 */
[----:B------:R-:W-:Y:S01]  /*5430*/  FFMA.FTZ R23, R34, R0, R89 ;  /* 0x0000000022177223 */ /* 0x000fe20000010059 */
[-C--:B------:R-:W-:Y:S01]  /*5440*/  ISETP.GE.AND P0, PT, R25, R101.reuse, PT ;  /* 0x000000651900720c */ /* 0x080fe20003f06270 */
[----:B------:R-:W-:Y:S01]  /*5450*/  FMUL.FTZ R16, R16, UR4 ;  /* 0x0000000410107c20 */ /* 0x000fe20008410000 */
[----:B------:R-:W-:Y:S01]  /*5460*/  ISETP.GE.AND P3, PT, R32, R102, PT ;  /* 0x000000662000720c */ /* 0x000fe20003f66270 */
[----:B------:R-:W-:Y:S01]  /*5470*/  FMUL.FTZ R18, R18, UR4 ;  /* 0x0000000412127c20 */ /* 0x000fe20008410000 */
[----:B------:R-:W-:Y:S01]  /*5480*/  ISETP.GE.AND P1, PT, R32, R101, PT ;  /* 0x000000652000720c */ /* 0x000fe20003f26270 */
[----:B------:R4:W5:Y:S01]  /*5490*/  MUFU.TANH R27, R6 ;  /* 0x00000006001b7308 */ /* 0x0009620000002400 */
[----:B------:R-:W-:Y:S01]  /*54a0*/  I2FP.F32.U32 R25, R25 ;  /* 0x0000001900197245 */ /* 0x000fe20000201000 */
[----:B------:R-:W-:Y:S01]  /*54b0*/  FMUL.FTZ R14, R14, UR4 ;  /* 0x000000040e0e7c20 */ /* 0x000fe20008410000 */
[----:B------:R-:W-:Y:S01]  /*54c0*/  I2FP.F32.U32 R32, R32 ;  /* 0x0000002000207245 */ /* 0x000fe20000201000 */
[----:B------:R-:W-:Y:S01]  /*54d0*/  FMUL.FTZ R15, R15, UR4 ;  /* 0x000000040f0f7c20 */ /* 0x000fe20008410000 */
[C---:B------:R-:W-:Y:S01]  /*54e0*/  IADD3 R84, PT, PT, R4.reuse, -0x78, RZ ;  /* 0xffffff8804547810 */ /* 0x040fe20007ffe0ff */
[-C--:B------:R-:W-:Y:S01]  /*54f0*/  FFMA.FTZ R24, R25, R0.reuse, R24 ;  /* 0x0000000019187223 */ /* 0x080fe20000010018 */
[----:B------:R-:W-:Y:S01]  /*5500*/  IADD3 R34, PT, PT, R4, -0x77, RZ ;  /* 0xffffff8904227810 */ /* 0x000fe20007ffe0ff */
[C---:B------:R-:W-:Y:S01]  /*5510*/  FFMA.FTZ R9, R32.reuse, R0, R9 ;  /* 0x0000000020097223 */ /* 0x040fe20000010009 */
[----:B--2---:R-:W-:Y:S01]  /*5520*/  I2FP.F32.U32 R30, R84 ;  /* 0x00000054001e7245 */ /* 0x004fe20000201000 */
[-C--:B------:R-:W-:Y:S01]  /*5530*/  FFMA.FTZ R11, R32, R0.reuse, R11 ;  /* 0x00000000200b7223 */ /* 0x080fe2000001000b */
[----:B-1----:R-:W-:Y:S01]  /*5540*/  FSEL R97, R24, -INF , !P2 ;  /* 0xff80000018617808 */ /* 0x002fe20005000000 */
[----:B------:R1:W-:Y:S01]  /*5550*/  MUFU.TANH R89, R28 ;  /* 0x0000001c00597308 */ /* 0x0003e20000002400 */
[----:B------:R-:W-:Y:S01]  /*5560*/  FSEL R9, R9, -INF , !P3 ;  /* 0xff80000009097808 */ /* 0x000fe20005800000 */
[----:B------:R-:W-:Y:S01]  /*5570*/  FFMA.FTZ R107, R30, R0, R107 ;  /* 0x000000001e6b7223 */ /* 0x000fe2000001006b */
[----:B------:R-:W-:Y:S01]  /*5580*/  FSEL R23, R23, -INF , !P5 ;  /* 0xff80000017177808 */ /* 0x000fe20006800000 */
[----:B------:R-:W-:Y:S01]  /*5590*/  FMUL.FTZ R24, R17, UR4 ;  /* 0x0000000411187c20 */ /* 0x000fe20008410000 */
[----:B----4-:R-:W-:Y:S01]  /*55a0*/  FMUL.FTZ R6, R19, UR4 ;  /* 0x0000000413067c20 */ /* 0x010fe20008410000 */
[----:B------:R-:W-:Y:S01]  /*55b0*/  ISETP.GE.AND P2, PT, R34, R102, PT ;  /* 0x000000662200720c */ /* 0x000fe20003f46270 */
[----:B------:R-:W-:Y:S01]  /*55c0*/  FFMA.FTZ R19, R30, R0, R105 ;  /* 0x000000001e137223 */ /* 0x000fe20000010069 */
[----:B------:R-:W-:Y:S01]  /*55d0*/  ISETP.GE.AND P3, PT, R34, R101, PT ;  /* 0x000000652200720c */ /* 0x000fe20003f66270 */
[----:B------:R2:W-:Y:S01]  /*55e0*/  MUFU.TANH R95, R26 ;  /* 0x0000001a005f7308 */ /* 0x0005e20000002400 */
[----:B------:R-:W-:-:S02]  /*55f0*/  ISETP.GE.AND P5, PT, R84, R102, PT ;  /* 0x000000665400720c */ /* 0x000fc40003fa6270 */
[----:B------:R-:W-:Y:S02]  /*5600*/  I2FP.F32.U32 R34, R34 ;  /* 0x0000002200227245 */ /* 0x000fe40000201000 */
[C---:B------:R-:W-:Y:S02]  /*5610*/  IADD3 R30, PT, PT, R4.reuse, -0x70, RZ ;  /* 0xffffff90041e7810 */ /* 0x040fe40007ffe0ff */
[----:B------:R-:W-:Y:S01]  /*5620*/  IADD3 R32, PT, PT, R4, -0x6f, RZ ;  /* 0xffffff9104207810 */ /* 0x000fe20007ffe0ff */
[-C--:B------:R-:W-:Y:S01]  /*5630*/  FFMA.FTZ R17, R34, R0.reuse, R5 ;  /* 0x0000000022117223 */ /* 0x080fe20000010005 */
[----:B-1----:R-:W-:Y:S01]  /*5640*/  IADD3 R28, PT, PT, R4, -0x68, RZ ;  /* 0xffffff98041c7810 */ /* 0x002fe20007ffe0ff */
[----:B------:R1:W-:Y:S01]  /*5650*/  MUFU.TANH R105, R12 ;  /* 0x0000000c00697308 */ /* 0x0003e20000002400 */
[----:B------:R-:W-:Y:S01]  /*5660*/  FSEL R11, R11, -INF , !P1 ;  /* 0xff8000000b0b7808 */ /* 0x000fe20004800000 */
[----:B------:R-:W-:Y:S01]  /*5670*/  FFMA.FTZ R5, R34, R0, R7 ;  /* 0x0000000022057223 */ /* 0x000fe20000010007 */
[----:B------:R-:W-:-:S02]  /*5680*/  FSEL R19, R19, -INF , !P5 ;  /* 0xff80000013137808 */ /* 0x000fc40006800000 */
[C---:B------:R-:W-:Y:S02]  /*5690*/  ISETP.GE.AND P1, PT, R30.reuse, R102, PT ;  /* 0x000000661e00720c */ /* 0x040fe40003f26270 */
[-C--:B------:R-:W-:Y:S01]  /*56a0*/  ISETP.GE.AND P5, PT, R30, R101.reuse, PT ;  /* 0x000000651e00720c */ /* 0x080fe20003fa6270 */
[----:B------:R-:W4:Y:S01]  /*56b0*/  MUFU.TANH R31, R31 ;  /* 0x0000001f001f7308 */ /* 0x000f220000002400 */
[----:B------:R-:W-:Y:S02]  /*56c0*/  FSEL R21, R21, -INF , !P4 ;  /* 0xff80000015157808 */ /* 0x000fe40006000000 */
[----:B------:R-:W-:Y:S02]  /*56d0*/  I2FP.F32.U32 R30, R30 ;  /* 0x0000001e001e7245 */ /* 0x000fe40000201000 */
[----:B--2---:R-:W-:Y:S02]  /*56e0*/  I2FP.F32.U32 R26, R32 ;  /* 0x00000020001a7245 */ /* 0x004fe40000201000 */
[-C--:B------:R-:W-:Y:S01]  /*56f0*/  ISETP.GE.AND P4, PT, R84, R101.reuse, PT ;  /* 0x000000655400720c */ /* 0x080fe20003f86270 */
[----:B------:R-:W-:Y:S01]  /*5700*/  FFMA.FTZ R87, R30, R0, R87 ;  /* 0x000000001e577223 */ /* 0x000fe20000010057 */
[----:B-1----:R-:W-:Y:S01]  /*5710*/  I2FP.F32.U32 R12, R28 ;  /* 0x0000001c000c7245 */ /* 0x002fe20000201000 */
[CC--:B------:R-:W-:Y:S01]  /*5720*/  FFMA.FTZ R157, R26.reuse, R0.reuse, R33 ;  /* 0x000000001a9d7223 */ /* 0x0c0fe20000010021 */
[----:B------:R-:W-:Y:S01]  /*5730*/  FSEL R7, R107, -INF , !P4 ;  /* 0xff8000006b077808 */ /* 0x000fe20006000000 */
[-C--:B------:R-:W-:Y:S01]  /*5740*/  FFMA.FTZ R153, R26, R0.reuse, R35 ;  /* 0x000000001a997223 */ /* 0x080fe20000010023 */
[----:B------:R-:W-:Y:S01]  /*5750*/  FSEL R17, R17, -INF , !P2 ;  /* 0xff80000011117808 */ /* 0x000fe20005000000 */
[CC--:B------:R-:W-:Y:S01]  /*5760*/  FFMA.FTZ R85, R12.reuse, R0.reuse, R85 ;  /* 0x000000000c557223 */ /* 0x0c0fe20000010055 */
[----:B------:R-:W-:Y:S01]  /*5770*/  FSEL R5, R5, -INF , !P3 ;  /* 0xff80000005057808 */ /* 0x000fe20005800000 */
[----:B---3--:R-:W-:Y:S01]  /*5780*/  FFMA.FTZ R91, R12, R0, R91 ;  /* 0x000000000c5b7223 */ /* 0x008fe2000001005b */
[C---:B------:R-:W-:Y:S01]  /*5790*/  ISETP.GE.AND P4, PT, R32.reuse, R102, PT ;  /* 0x000000662000720c */ /* 0x040fe20003f86270 */
[----:B------:R1:W2:Y:S01]  /*57a0*/  MUFU.TANH R93, R20 ;  /* 0x00000014005d7308 */ /* 0x0002a20000002400 */
[----:B------:R-:W-:Y:S01]  /*57b0*/  ISETP.GE.AND P2, PT, R32, R101, PT ;  /* 0x000000652000720c */ /* 0x000fe20003f46270 */
[----:B------:R-:W-:Y:S01]  /*57c0*/  FFMA.FTZ R103, R30, R0, R103 ;  /* 0x000000001e677223 */ /* 0x000fe20000010067 */
[----:B------:R-:W-:-:S02]  /*57d0*/  ISETP.GE.AND P3, PT, R28, R102, PT ;  /* 0x000000661c00720c */ /* 0x000fc40003f66270 */
[C---:B------:R-:W-:Y:S02]  /*57e0*/  IADD3 R26, PT, PT, R4.reuse, -0x67, RZ ;  /* 0xffffff99041a7810 */ /* 0x040fe40007ffe0ff */
[----:B------:R-:W-:Y:S01]  /*57f0*/  IADD3 R12, PT, PT, R4, -0x60, RZ ;  /* 0xffffffa0040c7810 */ /* 0x000fe20007ffe0ff */
[----:B------:R3:W-:Y:S01]  /*5800*/  MUFU.TANH R35, R10 ;  /* 0x0000000a00237308 */ /* 0x0007e20000002400 */
[----:B------:R-:W-:Y:S02]  /*5810*/  FSEL R115, R87, -INF , !P5 ;  /* 0xff80000057737808 */ /* 0x000fe40006800000 */
[----:B------:R-:W-:Y:S02]  /*5820*/  FSEL R157, R157, -INF , !P4 ;  /* 0xff8000009d9d7808 */ /* 0x000fe40006000000 */
[----:B------:R-:W-:Y:S02]  /*5830*/  FSEL R153, R153, -INF , !P2 ;  /* 0xff80000099997808 */ /* 0x000fe40005000000 */
[----:B------:R-:W-:Y:S01]  /*5840*/  FSEL R113, R85, -INF , !P3 ;  /* 0xff80000055717808 */ /* 0x000fe20005800000 */
[----:B------:R-:W2:Y:S01]  /*5850*/  MUFU.TANH R33, R22 ;  /* 0x0000001600217308 */ /* 0x000ea20000002400 */
[----:B------:R-:W-:-:S02]  /*5860*/  ISETP.GE.AND P5, PT, R26, R102, PT ;  /* 0x000000661a00720c */ /* 0x000fc40003fa6270 */
[-C--:B------:R-:W-:Y:S02]  /*5870*/  ISETP.GE.AND P4, PT, R26, R101.reuse, PT ;  /* 0x000000651a00720c */ /* 0x080fe40003f86270 */
[C---:B------:R-:W-:Y:S02]  /*5880*/  ISETP.GE.AND P2, PT, R12.reuse, R102, PT ;  /* 0x000000660c00720c */ /* 0x040fe40003f46270 */
[----:B------:R-:W-:Y:S01]  /*5890*/  ISETP.GE.AND P3, PT, R12, R101, PT ;  /* 0x000000650c00720c */ /* 0x000fe20003f66270 */
[----:B------:R-:W-:Y:S01]  /*58a0*/  MUFU.TANH R85, R24 ;  /* 0x0000001800557308 */ /* 0x000fe20000002400 */
[----:B------:R-:W-:Y:S02]  /*58b0*/  I2FP.F32.U32 R26, R26 ;  /* 0x0000001a001a7245 */ /* 0x000fe40000201000 */
[----:B------:R-:W-:Y:S02]  /*58c0*/  I2FP.F32.U32 R12, R12 ;  /* 0x0000000c000c7245 */ /* 0x000fe40000201000 */
[----:B-1----:R-:W-:Y:S01]  /*58d0*/  IADD3 R20, PT, PT, R4, -0x5f, RZ ;  /* 0xffffffa104147810 */ /* 0x002fe20007ffe0ff */
[CC--:B------:R-:W-:Y:S01]  /*58e0*/  FFMA.FTZ R155, R26.reuse, R0.reuse, R29 ;  /* 0x000000001a9b7223 */ /* 0x0c0fe2000001001d */
[-C--:B-----5:R-:W-:Y:S01]  /*58f0*/  FFMA.FTZ R151, R26, R0.reuse, R27 ;  /* 0x000000001a977223 */ /* 0x0a0fe2000001001b */
[C---:B----4-:R-:W-:Y:S01]  /*5900*/  FFMA.FTZ R31, R12.reuse, R0, R31 ;  /* 0x000000000c1f7223 */ /* 0x050fe2000001001f */
[----:B------:R1:W-:Y:S01]  /*5910*/  MUFU.TANH R29, R8 ;  /* 0x00000008001d7308 */ /* 0x0003e20000002400 */
[----:B---3--:R-:W-:Y:S01]  /*5920*/  I2FP.F32.U32 R10, R20 ;  /* 0x00000014000a7245 */ /* 0x008fe20000201000 */
[----:B------:R-:W-:Y:S01]  /*5930*/  FFMA.FTZ R95, R12, R0, R95 ;  /* 0x000000000c5f7223 */ /* 0x000fe2000001005f */
[----:B------:R-:W-:-:S02]  /*5940*/  FSEL R151, R151, -INF , !P4 ;  /* 0xff80000097977808 */ /* 0x000fc40006000000 */
[----:B------:R-:W-:Y:S01]  /*5950*/  FSEL R145, R31, -INF , !P2 ;  /* 0xff8000001f917808 */ /* 0x000fe20005000000 */
[-C--:B------:R-:W-:Y:S01]  /*5960*/  FFMA.FTZ R105, R10, R0.reuse, R105 ;  /* 0x000000000a697223 */ /* 0x080fe20000010069 */
[----:B------:R-:W-:Y:S01]  /*5970*/  FSEL R121, R103, -INF , !P1 ;  /* 0xff80000067797808 */ /* 0x000fe20004800000 */
[----:B------:R3:W-:Y:S01]  /*5980*/  MUFU.TANH R27, R16 ;  /* 0x00000010001b7308 */ /* 0x0007e20000002400 */
[-C--:B------:R-:W-:Y:S01]  /*5990*/  ISETP.GE.AND P1, PT, R28, R101.reuse, PT ;  /* 0x000000651c00720c */ /* 0x080fe20003f26270 */
[----:B------:R-:W-:Y:S01]  /*59a0*/  FFMA.FTZ R89, R10, R0, R89 ;  /* 0x000000000a597223 */ /* 0x000fe20000010059 */
[----:B------:R-:W-:Y:S02]  /*59b0*/  FSEL R155, R155, -INF , !P5 ;  /* 0xff8000009b9b7808 */ /* 0x000fe40006800000 */
[----:B------:R-:W-:Y:S02]  /*59c0*/  ISETP.GE.AND P5, PT, R20, R101, PT ;  /* 0x000000651400720c */ /* 0x000fe40003fa6270 */
[----:B------:R-:W-:Y:S01]  /*59d0*/  FSEL R111, R91, -INF , !P1 ;  /* 0xff8000005b6f7808 */ /* 0x000fe20004800000 */
[----:B------:R-:W-:Y:S01]  /*59e0*/  MUFU.TANH R31, R18 ;  /* 0x00000012001f7308 */ /* 0x000fe20000002400 */
[----:B-1----:R-:W-:-:S02]  /*59f0*/  IADD3 R8, PT, PT, R4, -0x58, RZ ;  /* 0xffffffa804087810 */ /* 0x002fc40007ffe0ff */
[----:B------:R-:W-:Y:S02]  /*5a00*/  IADD3 R10, PT, PT, R4, -0x50, RZ ;  /* 0xffffffb0040a7810 */ /* 0x000fe40007ffe0ff */
[C---:B------:R-:W-:Y:S02]  /*5a10*/  ISETP.GE.AND P4, PT, R8.reuse, R102, PT ;  /* 0x000000660800720c */ /* 0x040fe40003f86270 */
[----:B------:R-:W-:Y:S01]  /*5a20*/  ISETP.GE.AND P2, PT, R8, R101, PT ;  /* 0x000000650800720c */ /* 0x000fe20003f46270 */
[----:B------:R-:W1:Y:S01]  /*5a30*/  MUFU.TANH R14, R14 ;  /* 0x0000000e000e7308 */ /* 0x000e620000002400 */
[----:B------:R-:W-:Y:S01]  /*5a40*/  I2FP.F32.U32 R8, R8 ;  /* 0x0000000800087245 */ /* 0x000fe20000201000 */
[----:B---3--:R-:W-:Y:S01]  /*5a50*/  FMUL.FTZ R16, R13, UR4 ;  /* 0x000000040d107c20 */ /* 0x008fe20008410000 */
[----:B------:R-:W-:Y:S01]  /*5a60*/  ISETP.GE.AND P1, PT, R20, R102, PT ;  /* 0x000000661400720c */ /* 0x000fe20003f26270 */
[----:B------:R-:W3:Y:S01]  /*5a70*/  LDCU UR4, c[0x0][0x45c] ;  /* 0x00008b80ff0477ac */ /* 0x000ee20008000800 */
[----:B------:R-:W-:Y:S01]  /*5a80*/  FMNMX3.FTZ R20, R3, R23, R9, !PT ;  /* 0x0000001703147276 */ /* 0x000fe20007810009 */
[----:B--2---:R-:W-:Y:S01]  /*5a90*/  FFMA.FTZ R93, R8, R0, R93 ;  /* 0x00000000085d7223 */ /* 0x004fe2000001005d */
[----:B------:R-:W-:Y:S01]  /*5aa0*/  FSEL R131, R105, -INF , !P5 ;  /* 0xff80000069837808 */ /* 0x000fe20006800000 */
[----:B------:R-:W-:Y:S01]  /*5ab0*/  MUFU.TANH R16, R16 ;  /* 0x0000001000107308 */ /* 0x000fe20000002400 */
[----:B------:R-:W-:Y:S01]  /*5ac0*/  ISETP.GE.AND P5, PT, R10, R102, PT ;  /* 0x000000660a00720c */ /* 0x000fe20003fa6270 */
[----:B------:R-:W-:Y:S01]  /*5ad0*/  FFMA.FTZ R33, R8, R0, R33 ;  /* 0x0000000008217223 */ /* 0x000fe20000010021 */
[----:B------:R-:W-:-:S02]  /*5ae0*/  FSEL R147, R93, -INF , !P4 ;  /* 0xff8000005d937808 */ /* 0x000fc40006000000 */
[----:B------:R-:W-:Y:S02]  /*5af0*/  ISETP.GE.AND P4, PT, R10, R101, PT ;  /* 0x000000650a00720c */ /* 0x000fe40003f86270 */
[----:B------:R-:W-:Y:S02]  /*5b00*/  I2FP.F32.U32 R10, R10 ;  /* 0x0000000a000a7245 */ /* 0x000fe40000201000 */
[----:B------:R-:W-:Y:S01]  /*5b10*/  FMNMX3.FTZ R20, R20, R19, R17, !PT ;  /* 0x0000001314147276 */ /* 0x000fe20007810011 */
[-C--:B-1----:R-:W-:Y:S01]  /*5b20*/  FFMA.FTZ R14, R25, R0.reuse, R14 ;  /* 0x00000000190e7223 */ /* 0x082fe2000001000e */
[----:B------:R-:W-:Y:S01]  /*5b30*/  IADD3 R12, PT, PT, R4, -0x57, RZ ;  /* 0xffffffa9040c7810 */ /* 0x000fe20007ffe0ff */
[-C--:B------:R-:W-:Y:S01]  /*5b40*/  FFMA.FTZ R27, R10, R0.reuse, R27 ;  /* 0x000000000a1b7223 */ /* 0x080fe2000001001b */
[----:B------:R-:W-:Y:S01]  /*5b50*/  FMNMX3.FTZ R20, R20, R121, R157, !PT ;  /* 0x0000007914147276 */ /* 0x000fe2000781009d */
[----:B------:R-:W-:Y:S01]  /*5b60*/  FFMA.FTZ R31, R10, R0, R31 ;  /* 0x000000000a1f7223 */ /* 0x000fe2000001001f */
[----:B------:R-:W-:-:S02]  /*5b70*/  FSEL R141, R95, -INF , !P3 ;  /* 0xff8000005f8d7808 */ /* 0x000fc40005800000 */
[----:B------:R-:W-:Y:S02]  /*5b80*/  FSEL R143, R89, -INF , !P1 ;  /* 0xff800000598f7808 */ /* 0x000fe40004800000 */
[C---:B------:R-:W-:Y:S02]  /*5b90*/  ISETP.GE.AND P3, PT, R12.reuse, R102, PT ;  /* 0x000000660c00720c */ /* 0x040fe40003f66270 */
[----:B------:R-:W-:Y:S02]  /*5ba0*/  ISETP.GE.AND P1, PT, R12, R101, PT ;  /* 0x000000650c00720c */ /* 0x000fe40003f26270 */
[----:B------:R-:W-:Y:S02]  /*5bb0*/  FMNMX3.FTZ R20, R20, R113, R155, !PT ;  /* 0x0000007114147276 */ /* 0x000fe4000781009b */
[----:B------:R-:W-:Y:S02]  /*5bc0*/  I2FP.F32.U32 R12, R12 ;  /* 0x0000000c000c7245 */ /* 0x000fe40000201000 */
[----:B------:R-:W-:-:S02]  /*5bd0*/  FSEL R107, R27, -INF , !P5 ;  /* 0xff8000001b6b7808 */ /* 0x000fc40006800000 */
[----:B------:R-:W1:Y:S01]  /*5be0*/  MUFU.TANH R27, R6 ;  /* 0x00000006001b7308 */ /* 0x000e620000002400 */
[----:B------:R-:W-:Y:S01]  /*5bf0*/  IADD3 R13, PT, PT, R4, -0x4f, RZ ;  /* 0xffffffb1040d7810 */ /* 0x000fe20007ffe0ff */
[-C--:B------:R-:W-:Y:S01]  /*5c00*/  FFMA.FTZ R35, R12, R0.reuse, R35 ;  /* 0x000000000c237223 */ /* 0x080fe20000010023 */
[----:B------:R-:W-:Y:S01]  /*5c10*/  FMNMX3.FTZ R24, R2, R21, R11, !PT ;  /* 0x0000001502187276 */ /* 0x000fe2000781000b */
[-C--:B------:R-:W-:Y:S01]  /*5c20*/  FFMA.FTZ R29, R12, R0.reuse, R29 ;  /* 0x000000000c1d7223 */ /* 0x080fe2000001001d */
[----:B------:R-:W-:Y:S02]  /*5c30*/  FMNMX3.FTZ R22, R20, R145, R143, !PT ;  /* 0x0000009114167276 */ /* 0x000fe4000781008f */
[----:B------:R-:W-:Y:S01]  /*5c40*/  I2FP.F32.U32 R18, R13 ;  /* 0x0000000d00127245 */ /* 0x000fe20000201000 */
[----:B------:R-:W2:Y:S01]  /*5c50*/  MUFU.TANH R20, R15 ;  /* 0x0000000f00147308 */ /* 0x000ea20000002400 */
[----:B------:R-:W-:Y:S02]  /*5c60*/  FMNMX3.FTZ R24, R24, R7, R5, !PT ;  /* 0x0000000718187276 */ /* 0x000fe40007810005 */
[----:B------:R-:W-:Y:S01]  /*5c70*/  IADD3 R4, PT, PT, R4, -0x47, RZ ;  /* 0xffffffb904047810 */ /* 0x000fe20007ffe0ff */
[----:B------:R-:W-:Y:S01]  /*5c80*/  FFMA.FTZ R85, R18, R0, R85 ;  /* 0x0000000012557223 */ /* 0x000fe20000010055 */
[----:B------:R-:W-:-:S02]  /*5c90*/  FSEL R149, R35, -INF , !P3 ;  /* 0xff80000023957808 */ /* 0x000fc40005800000 */
[C---:B------:R-:W-:Y:S02]  /*5ca0*/  ISETP.GE.AND P3, PT, R13.reuse, R102, PT ;  /* 0x000000660d00720c */ /* 0x040fe40003f66270 */
[----:B------:R-:W-:Y:S01]  /*5cb0*/  ISETP.GE.AND P5, PT, R13, R101, PT ;  /* 0x000000650d00720c */ /* 0x000fe20003fa6270 */
[----:B-1----:R-:W-:Y:S01]  /*5cc0*/  FFMA.FTZ R27, R18, R0, R27 ;  /* 0x00000000121b7223 */ /* 0x002fe2000001001b */
[----:B------:R-:W-:Y:S02]  /*5cd0*/  FMNMX3.FTZ R24, R24, R115, R153, !PT ;  /* 0x0000007318187276 */ /* 0x000fe40007810099 */
[----:B------:R-:W-:Y:S02]  /*5ce0*/  I2FP.F32.U32 R13, R4 ;  /* 0x00000004000d7245 */ /* 0x000fe40000201000 */
[----:B------:R-:W-:Y:S02]  /*5cf0*/  FMNMX3.FTZ R6, R24, R111, R151, !PT ;  /* 0x0000006f18067276 */ /* 0x000fe40007810097 */
[----:B------:R-:W-:Y:S01]  /*5d00*/  FSEL R109, R85, -INF , !P3 ;  /* 0xff800000556d7808 */ /* 0x000fe20005800000 */
[C---:B------:R-:W-:Y:S01]  /*5d10*/  FFMA.FTZ R16, R13.reuse, R0, R16 ;  /* 0x000000000d107223 */ /* 0x040fe20000010010 */
[----:B------:R-:W-:Y:S01]  /*5d20*/  ISETP.GE.AND P3, PT, R4, R102, PT ;  /* 0x000000660400720c */ /* 0x000fe20003f66270 */
[----:B--2---:R-:W-:Y:S01]  /*5d30*/  FFMA.FTZ R20, R13, R0, R20 ;  /* 0x000000000d147223 */ /* 0x004fe20000010014 */
[----:B------:R-:W-:-:S02]  /*5d40*/  FSEL R135, R33, -INF , !P2 ;  /* 0xff80000021877808 */ /* 0x000fc40005000000 */
[----:B------:R-:W-:Y:S02]  /*5d50*/  FSEL R123, R29, -INF , !P1 ;  /* 0xff8000001d7b7808 */ /* 0x000fe40004800000 */
[----:B------:R-:W-:Y:S02]  /*5d60*/  FMNMX3.FTZ R6, R6, R141, R131, !PT ;  /* 0x0000008d06067276 */ /* 0x000fe40007810083 */
[----:B------:R-:W-:Y:S02]  /*5d70*/  FSEL R102, R16, -INF , !P3 ;  /* 0xff80000010667808 */ /* 0x000fe40005800000 */
[----:B------:R-:W-:Y:S02]  /*5d80*/  ISETP.GE.AND P3, PT, R4, R101, PT ;  /* 0x000000650400720c */ /* 0x000fe40003f66270 */
[----:B------:R-:W-:Y:S02]  /*5d90*/  FSEL R105, R31, -INF , !P4 ;  /* 0xff8000001f697808 */ /* 0x000fe40006000000 */
[----:B------:R-:W-:Y:S01]  /*5da0*/  FSEL R103, R27, -INF , !P5 ;  /* 0xff8000001b677808 */ /* 0x000fe20006800000 */
[----:B------:R-:W-:Y:S01]  /*5db0*/  LDSM.16.MT88.4 R28, [R100+0x7000] ;  /* 0x00700000641c783b */ /* 0x000fe20000004200 */
[----:B------:R-:W-:-:S02]  /*5dc0*/  FMNMX3.FTZ R6, R6, R135, R123, !PT ;  /* 0x0000008706067276 */ /* 0x000fc4000781007b */
[----:B------:R-:W-:Y:S02]  /*5dd0*/  FSEL R101, R14, -INF , !P0 ;  /* 0xff8000000e657808 */ /* 0x000fe40004000000 */
[----:B------:R-:W-:Y:S02]  /*5de0*/  FSEL R95, R20, -INF , !P3 ;  /* 0xff800000145f7808 */ /* 0x000fe40005800000 */
[----:B------:R-:W-:Y:S02]  /*5df0*/  FMNMX3.FTZ R6, R6, R105, R103, !PT ;  /* 0x0000006906067276 */ /* 0x000fe40007810067 */
[----:B------:R-:W-:Y:S02]  /*5e00*/  FMNMX3.FTZ R22, R22, R147, R149, !PT ;  /* 0x0000009316167276 */ /* 0x000fe40007810095 */
[----:B------:R-:W-:Y:S02]  /*5e10*/  FMNMX3.FTZ R6, R6, R101, R95, !PT ;  /* 0x0000006506067276 */ /* 0x000fe4000781005f */
[----:B------:R-:W-:-:S02]  /*5e20*/  FMNMX3.FTZ R4, R22, R107, R109, !PT ;  /* 0x0000006b16047276 */ /* 0x000fc4000781006d */
[----:B------:R-:W-:Y:S01]  /*5e30*/  IADD3 R89, PT, PT, R100, 0x6020, RZ ;  /* 0x0000602064597810 */ /* 0x000fe20007ffe0ff */
[----:B------:R-:W1:Y:S01]  /*5e40*/  SHFL.BFLY PT, R13, R6, 0x2, 0x1f ;  /* 0x0c401f00060d7f89 */ /* 0x000e6200000e0000 */
[----:B------:R-:W-:-:S05]  /*5e50*/  FMNMX3.FTZ R4, R4, R97, R102, !PT ;  /* 0x0000006104047276 */ /* 0x000fca0007810066 */
[----:B------:R-:W2:Y:S01]  /*5e60*/  SHFL.BFLY PT, R15, R4, 0x2, 0x1f ;  /* 0x0c401f00040f7f89 */ /* 0x000ea200000e0000 */
[----:B-1----:R-:W-:-:S05]  /*5e70*/  FMNMX.FTZ R13, R6, R13, !PT ;  /* 0x0000000d060d7209 */ /* 0x002fca0007810000 */
[----:B------:R-:W1:Y:S01]  /*5e80*/  SHFL.BFLY PT, R84, R13, 0x1, 0x1f ;  /* 0x0c201f000d547f89 */ /* 0x000e6200000e0000 */
[----:B--2---:R-:W-:-:S05]  /*5e90*/  FMNMX.FTZ R4, R4, R15, !PT ;  /* 0x0000000f04047209 */ /* 0x004fca0007810000 */
[----:B------:R-:W2:Y:S01]  /*5ea0*/  SHFL.BFLY PT, R85, R4, 0x1, 0x1f ;  /* 0x0c201f0004557f89 */ /* 0x000ea200000e0000 */
[----:B-1----:R-:W-:-:S03]  /*5eb0*/  FMNMX.FTZ R84, R13, R84, !PT ;  /* 0x000000540d547209 */ /* 0x002fc60007810000 */
[----:B------:R-:W-:Y:S01]  /*5ec0*/  LDSM.16.MT88.4 R12, [R100+0x6000] ;  /* 0x00600000640c783b */ /* 0x000fe20000004200 */
[C---:B------:R-:W-:Y:S01]  /*5ed0*/  FSETP.NEU.FTZ.AND P0, PT, R84.reuse, -INF , PT ;  /* 0xff8000005400780b */ /* 0x040fe20003f1d000 */
[----:B---3--:R-:W-:Y:S01]  /*5ee0*/  FMUL.FTZ R96, R84, UR4 ;  /* 0x0000000454607c20 */ /* 0x008fe20008410000 */
[----:B--2---:R-:W-:Y:S02]  /*5ef0*/  FMNMX.FTZ R85, R4, R85, !PT ;  /* 0x0000005504557209 */ /* 0x004fe40007810000 */
[----:B------:R-:W-:Y:S02]  /*5f00*/  IADD3 R4, PT, PT, R100, 0x6000, RZ ;  /* 0x0000600064047810 */ /* 0x000fe40007ffe0ff */
[----:B------:R-:W-:Y:S01]  /*5f10*/  FSEL R96, R96, RZ, P0 ;  /* 0x000000ff60607208 */ /* 0x000fe20000000000 */
[C---:B------:R-:W-:Y:S01]  /*5f20*/  FMUL.FTZ R104, R85.reuse, UR4 ;  /* 0x0000000455687c20 */ /* 0x040fe20008410000 */
[----:B------:R-:W-:Y:S02]  /*5f30*/  FSETP.NEU.FTZ.AND P1, PT, R85, -INF , PT ;  /* 0xff8000005500780b */ /* 0x000fe40003f3d000 */
[----:B------:R-:W-:Y:S01]  /*5f40*/  @P6 IADD3 R89, PT, PT, R4, -0x20, RZ ;  /* 0xffffffe004596810 */ /* 0x000fe20007ffe0ff */
[--C-:B------:R-:W-:Y:S01]  /*5f50*/  FFMA.FTZ R6, R7, UR4, -R96.reuse ;  /* 0x0000000407067c23 */ /* 0x100fe20008010860 */
[----:B------:R-:W-:Y:S01]  /*5f60*/  FSEL R94, R85, RZ, P1 ;  /* 0x000000ff555e7208 */ /* 0x000fe20000800000 */
[--C-:B------:R-:W-:Y:S01]  /*5f70*/  FFMA.FTZ R90, R21, UR4, -R96.reuse ;  /* 0x00000004155a7c23 */ /* 0x100fe20008010860 */
[----:B------:R-:W-:Y:S01]  /*5f80*/  FSEL R7, R84, RZ, P0 ;  /* 0x000000ff54077208 */ /* 0x000fe20000000000 */
[----:B------:R-:W-:Y:S01]  /*5f90*/  FFMA.FTZ R88, R11, UR4, -R96 ;  /* 0x000000040b587c23 */ /* 0x000fe20008010860 */
[----:B------:R-:W-:Y:S01]  /*5fa0*/  FSEL R104, R104, RZ, P1 ;  /* 0x000000ff68687208 */ /* 0x000fe20000800000 */
[----:B------:R-:W-:Y:S01]  /*5fb0*/  FADD.FTZ R94, R3, -R94 ;  /* 0x8000005e035e7221 */ /* 0x000fe20000010000 */
[----:B------:R-:W-:Y:S01]  /*5fc0*/  FFMA.FTZ R115, R115, UR4, -R96 ;  /* 0x0000000473737c23 */ /* 0x000fe20008010860 */
[----:B------:R-:W-:Y:S01]  /*5fd0*/  FADD.FTZ R2, R2, -R7 ;  /* 0x8000000702027221 */ /* 0x000fe20000010000 */
[----:B------:R-:W-:Y:S01]  /*5fe0*/  MUFU.EX2 R90, R90 ;  /* 0x0000005a005a7308 */ /* 0x000fe20000000800 */
[----:B------:R-:W-:Y:S01]  /*5ff0*/  FMUL.FTZ R94, R94, UR4 ;  /* 0x000000045e5e7c20 */ /* 0x000fe20008410000 */
[--C-:B------:R-:W-:Y:S01]  /*6000*/  FFMA.FTZ R93, R23, UR4, -R104.reuse ;  /* 0x00000004175d7c23 */ /* 0x100fe20008010868 */
[----:B------:R-:W-:Y:S01]  /*6010*/  FMUL.FTZ R92, R2, UR4 ;  /* 0x00000004025c7c20 */ /* 0x000fe20008410000 */
[----:B------:R-:W1:Y:S01]  /*6020*/  LDSM.16.MT88.4 R20, [R89] ;  /* 0x000000005914783b */ /* 0x000e620000004200 */
[--C-:B------:R-:W-:Y:S01]  /*6030*/  FFMA.FTZ R91, R9, UR4, -R104.reuse ;  /* 0x00000004095b7c23 */ /* 0x100fe20008010868 */
[--C-:B------:R-:W-:Y:S01]  /*6040*/  FFMA.FTZ R87, R19, UR4, -R104.reuse ;  /* 0x0000000413577c23 */ /* 0x100fe20008010868 */
[----:B------:R-:W-:Y:S01]  /*6050*/  FFMA.FTZ R86, R17, UR4, -R104 ;  /* 0x0000000411567c23 */ /* 0x000fe20008010868 */
        /* <DEDUP_REMOVED lines=46> */
[-C--:B------:R-:W-:Y:S01]  /*6340*/  FMUL.FTZ R40, R40, R94.reuse ;  /* 0x0000005e28287220 */ /* 0x080fe20000410000 */
[----:B------:R-:W-:Y:S01]  /*6350*/  FMUL.FTZ R41, R41, R94 ;  /* 0x0000005e29297220 */ /* 0x000fe20000410000 */
[----:B------:R-:W2:Y:S01]  /*6360*/  MUFU.EX2 R88, R88 ;  /* 0x0000005800587308 */ /* 0x000ea20000000800 */
[-C--:B------:R-:W-:Y:S01]  /*6370*/  FMUL.FTZ R42, R42, R92.reuse ;  /* 0x0000005c2a2a7220 */ /* 0x080fe20000410000 */
[----:B------:R-:W-:Y:S01]  /*6380*/  FMUL.FTZ R43, R43, R92 ;  /* 0x0000005c2b2b7220 */ /* 0x000fe20000410000 */
[-C--:B------:R-:W-:Y:S01]  /*6390*/  FMUL.FTZ R4, R80, R94.reuse ;  /* 0x0000005e50047220 */ /* 0x080fe20000410000 */
[----:B------:R-:W-:Y:S01]  /*63a0*/  FMUL.FTZ R5, R81, R94 ;  /* 0x0000005e51057220 */ /* 0x000fe20000410000 */
[----:B------:R-:W-:Y:S01]  /*63b0*/  FMUL.FTZ R7, R83, R92 ;  /* 0x0000005c53077220 */ /* 0x000fe20000410000 */
[-C--:B------:R-:W-:Y:S01]  /*63c0*/  FMUL.FTZ R76, R76, R94.reuse ;  /* 0x0000005e4c4c7220 */ /* 0x080fe20000410000 */
[----:B------:R-:W-:Y:S01]  /*63d0*/  FMUL.FTZ R77, R77, R94 ;  /* 0x0000005e4d4d7220 */ /* 0x000fe20000410000 */
[----:B------:R5:W-:Y:S01]  /*63e0*/  MUFU.EX2 R3, R6 ;  /* 0x0000000600037308 */ /* 0x000be20000000800 */
[----:B----4-:R-:W-:Y:S01]  /*63f0*/  F2FP.F16.F32.PACK_AB R10, R86, R87 ;  /* 0x00000057560a723e */ /* 0x010fe200000000ff */
        /* <DEDUP_REMOVED lines=14> */
[----:B------:R-:W-:Y:S01]  /*64e0*/  MUFU.EX2 R121, R121 ;  /* 0x0000007900797308 */ /* 0x000fe20000000800 */
[-C--:B-----5:R-:W-:Y:S01]  /*64f0*/  FMUL.FTZ R6, R82, R92.reuse ;  /* 0x0000005c52067220 */ /* 0x0a0fe20000410000 */
[-C--:B------:R-:W-:Y:S01]  /*6500*/  FMUL.FTZ R50, R50, R92.reuse ;  /* 0x0000005c32327220 */ /* 0x080fe20000410000 */
[-C--:B------:R-:W-:Y:S01]  /*6510*/  FMUL.FTZ R51, R51, R92.reuse ;  /* 0x0000005c33337220 */ /* 0x080fe20000410000 */
[--C-:B------:R-:W-:Y:S01]  /*6520*/  FFMA.FTZ R130, R135, UR4, -R96.reuse ;  /* 0x0000000487827c23 */ /* 0x100fe20008010860 */
[----:B------:R-:W-:Y:S01]  /*6530*/  FFMA.FTZ R123, R123, UR4, -R96 ;  /* 0x000000047b7b7c23 */ /* 0x000fe20008010860 */
[--C-:B------:R-:W-:Y:S01]  /*6540*/  FFMA.FTZ R140, R107, UR4, -R104.reuse ;  /* 0x000000046b8c7c23 */ /* 0x100fe20008010868 */
[--C-:B------:R-:W-:Y:S01]  /*6550*/  FFMA.FTZ R107, R109, UR4, -R104.reuse ;  /* 0x000000046d6b7c23 */ /* 0x100fe20008010868 */
[----:B------:R-:W2:Y:S01]  /*6560*/  MUFU.EX2 R112, R112 ;  /* 0x0000007000707308 */ /* 0x000ea20000000800 */
[----:B----4-:R-:W-:Y:S01]  /*6570*/  F2FP.F16.F32.PACK_AB R11, R2, R3 ;  /* 0x00000003020b723e */ /* 0x010fe200000000ff */
[--C-:B------:R-:W-:Y:S01]  /*6580*/  FFMA.FTZ R97, R97, UR4, -R104.reuse ;  /* 0x0000000461617c23 */ /* 0x100fe20008010868 */
[----:B------:R-:W-:Y:S01]  /*6590*/  FFMA.FTZ R102, R102, UR4, -R104 ;  /* 0x0000000466667c23 */ /* 0x000fe20008010868 */
[--C-:B------:R-:W-:Y:S01]  /*65a0*/  FFMA.FTZ R104, R105, UR4, -R96.reuse ;  /* 0x0000000469687c23 */ /* 0x100fe20008010860 */
[--C-:B------:R-:W-:Y:S01]  /*65b0*/  FFMA.FTZ R103, R103, UR4, -R96.reuse ;  /* 0x0000000467677c23 */ /* 0x100fe20008010860 */
[--C-:B------:R-:W-:Y:S01]  /*65c0*/  FFMA.FTZ R101, R101, UR4, -R96.reuse ;  /* 0x0000000465657c23 */ /* 0x100fe20008010860 */
[----:B------:R-:W-:Y:S01]  /*65d0*/  FFMA.FTZ R96, R95, UR4, -R96 ;  /* 0x000000045f607c23 */ /* 0x000fe20008010860 */
[----:B-1----:R-:W-:Y:S01]  /*65e0*/  HMMA.16816.F32 R16, R8, R20, R16 ;  /* 0x000000140810723c */ /* 0x002fe20000001810 */
[----:B------:R-:W-:Y:S01]  /*65f0*/  MUFU.EX2 R113, R113 ;  /* 0x0000007100717308 */ /* 0x000fe20000000800 */
[----:B------:R-:W-:-:S04]  /*6600*/  FFMA.FTZ R139, R139, R92, R90 ;  /* 0x0000005c8b8b7223 */ /* 0x000fc8000001005a */
[----:B------:R-:W-:Y:S02]  /*6610*/  FADD.FTZ R88, R88, R139 ;  /* 0x0000008b58587221 */ /* 0x000fe40000010000 */
[----:B------:R-:W-:Y:S01]  /*6620*/  HMMA.16816.F32 R24, R8, R28, R24 ;  /* 0x0000001c0818723c */ /* 0x000fe20000001818 */
[----:B------:R-:W-:Y:S01]  /*6630*/  MUFU.EX2 R108, R108 ;  /* 0x0000006c006c7308 */ /* 0x000fe20000000800 */
[----:B------:R-:W-:-:S04]  /*6640*/  FADD.FTZ R3, R3, R88 ;  /* 0x0000005803037221 */ /* 0x000fc80000010000 */
[----:B------:R-:W-:Y:S01]  /*6650*/  FADD.FTZ R2, R2, R3 ;  /* 0x0000000302027221 */ /* 0x000fe20000010000 */
[----:B------:R-:W-:Y:S01]  /*6660*/  MOV R3, R85 ;  /* 0x0000005500037202 */ /* 0x000fe20000000f00 */
[C---:B------:R-:W-:Y:S01]  /*6670*/  HMMA.16816.F32 R20, R8.reuse, R22, R68 ;  /* 0x000000160814723c */ /* 0x040fe20000001844 */
[----:B------:R-:W1:Y:S01]  /*6680*/  LDSM.16.MT88.4 R68, [R89+0x1000] ;  /* 0x001000005944783b */ /* 0x000e620000004200 */
[----:B------:R-:W-:Y:S06]  /*6690*/  MUFU.EX2 R115, R115 ;  /* 0x0000007300737308 */ /* 0x000fec0000000800 */
[C---:B------:R-:W-:Y:S01]  /*66a0*/  HMMA.16816.F32 R28, R8.reuse, R30, R60 ;  /* 0x0000001e081c723c */ /* 0x040fe2000000183c */
[----:B------:R-:W4:Y:S01]  /*66b0*/  LDSM.16.MT88.4 R60, [R89+0x2000] ;  /* 0x00200000593c783b */ /* 0x000f220000004200 */
[----:B------:R-:W5:Y:S06]  /*66c0*/  MUFU.EX2 R110, R110 ;  /* 0x0000006e006e7308 */ /* 0x000f6c0000000800 */
[C---:B---3--:R-:W-:Y:S02]  /*66d0*/  HMMA.16816.F32 R36, R8.reuse, R56, R36 ;  /* 0x000000380824723c */ /* 0x048fe40000001824 */
[----:B------:R-:W-:Y:S06]  /*66e0*/  MUFU.EX2 R111, R111 ;  /* 0x0000006f006f7308 */ /* 0x000fec0000000800 */
[C---:B------:R-:W-:Y:S01]  /*66f0*/  HMMA.16816.F32 R40, R8.reuse, R58, R40 ;  /* 0x0000003a0828723c */ /* 0x040fe20000001828 */
[----:B------:R-:W3:Y:S01]  /*6700*/  LDSM.16.MT88.4 R56, [R100+0x6400] ;  /* 0x006400006438783b */ /* 0x000ee20000004200 */
[----:B------:R-:W5:Y:S06]  /*6710*/  MUFU.EX2 R106, R106 ;  /* 0x0000006a006a7308 */ /* 0x000f6c0000000800 */
[C---:B------:R-:W-:Y:S02]  /*6720*/  HMMA.16816.F32 R4, R8.reuse, R12, R4 ;  /* 0x0000000c0804723c */ /* 0x040fe40000001804 */
[----:B------:R-:W-:Y:S06]  /*6730*/  MUFU.EX2 R145, R145 ;  /* 0x0000009100917308 */ /* 0x000fec0000000800 */
[C---:B------:R-:W-:Y:S01]  /*6740*/  HMMA.16816.F32 R12, R8.reuse, R14, R76 ;  /* 0x0000000e080c723c */ /* 0x040fe2000000184c */
[----:B------:R-:W-:Y:S01]  /*6750*/  LDSM.16.MT88.4 R76, [R100+0x6c00] ;  /* 0x006c0000644c783b */ /* 0x000fe20000004200 */
[----:B------:R-:W3:Y:S06]  /*6760*/  MUFU.EX2 R122, R122 ;  /* 0x0000007a007a7308 */ /* 0x000eec0000000800 */
[C---:B-1----:R-:W-:Y:S02]  /*6770*/  HMMA.16816.F32 R32, R8.reuse, R68, R32 ;  /* 0x000000440820723c */ /* 0x042fe40000001820 */
[----:B------:R-:W-:Y:S06]  /*6780*/  MUFU.EX2 R143, R143 ;  /* 0x0000008f008f7308 */ /* 0x000fec0000000800 */
[C---:B------:R-:W-:Y:S01]  /*6790*/  HMMA.16816.F32 R52, R8.reuse, R70, R52 ;  /* 0x000000460834723c */ /* 0x040fe20000001834 */
[----:B------:R-:W-:Y:S01]  /*67a0*/  LDSM.16.MT88.4 R68, [R89+0xc00] ;  /* 0x000c00005944783b */ /* 0x000fe20000004200 */
[----:B------:R-:W-:Y:S06]  /*67b0*/  MUFU.EX2 R114, R114 ;  /* 0x0000007200727308 */ /* 0x000fec0000000800 */
[C---:B----4-:R-:W-:Y:S02]  /*67c0*/  HMMA.16816.F32 R44, R8.reuse, R60, R44 ;  /* 0x0000003c082c723c */ /* 0x050fe4000000182c */
[----:B------:R-:W-:Y:S06]  /*67d0*/  MUFU.EX2 R134, R134 ;  /* 0x0000008600867308 */ /* 0x000fec0000000800 */
[----:B------:R-:W-:Y:S01]  /*67e0*/  HMMA.16816.F32 R8, R8, R62, R48 ;  /* 0x0000003e0808723c */ /* 0x000fe20000001830 */
[----:B--2---:R-:W-:Y:S01]  /*67f0*/  F2FP.F16.F32.PACK_AB R48, R112, R121 ;  /* 0x000000797030723e */ /* 0x004fe200000000ff */
[----:B------:R-:W1:Y:S01]  /*6800*/  LDSM.16.MT88.4 R60, [R89+0x400] ;  /* 0x00040000593c783b */ /* 0x000e620000004200 */
[----:B-----5:R-:W-:Y:S01]  /*6810*/  F2FP.F16.F32.PACK_AB R49, R110, R115 ;  /* 0x000000736e31723e */ /* 0x020fe200000000ff */
[----:B------:R-:W2:Y:S01]  /*6820*/  MUFU.EX2 R131, R131 ;  /* 0x0000008300837308 */ /* 0x000ea20000000800 */
[----:B------:R-:W-:Y:S01]  /*6830*/  F2FP.F16.F32.PACK_AB R50, R108, R113 ;  /* 0x000000716c32723e */ /* 0x000fe200000000ff */
[----:B------:R-:W-:Y:S01]  /*6840*/  FADD.FTZ R115, R115, R2 ;  /* 0x0000000273737221 */ /* 0x000fe20000010000 */
[----:B------:R-:W-:-:S02]  /*6850*/  F2FP.F16.F32.PACK_AB R51, R106, R111 ;  /* 0x0000006f6a33723e */ /* 0x000fc400000000ff */
[----:B------:R-:W-:Y:S01]  /*6860*/  MOV R2, R84 ;  /* 0x0000005400027202 */ /* 0x000fe20000000f00 */
[----:B------:R-:W-:Y:S02]  /*6870*/  FADD.FTZ R110, R110, R115 ;  /* 0x000000736e6e7221 */ /* 0x000fe40000010000 */
[----:B------:R-:W-:Y:S02]  /*6880*/  MUFU.EX2 R130, R130 ;  /* 0x0000008200827308 */ /* 0x000fe40000000800 */
[----:B---3--:R-:W-:Y:S01]  /*6890*/  HMMA.16816.F32 R4, R48, R56, R4 ;  /* 0x000000383004723c */ /* 0x008fe20000001804 */
[----:B------:R-:W-:-:S04]  /*68a0*/  FADD.FTZ R111, R111, R110 ;  /* 0x0000006e6f6f7221 */ /* 0x000fc80000010000 */
[----:B------:R-:W-:Y:S01]  /*68b0*/  FADD.FTZ R111, R106, R111 ;  /* 0x0000006f6a6f7221 */ /* 0x000fe20000010000 */
[----:B------:R-:W3:Y:S02]  /*68c0*/  MUFU.EX2 R123, R123 ;  /* 0x0000007b007b7308 */ /* 0x000ee40000000800 */
[C---:B------:R-:W-:Y:S01]  /*68d0*/  HMMA.16816.F32 R12, R48.reuse, R58, R12 ;  /* 0x0000003a300c723c */ /* 0x040fe2000000180c */
[----:B------:R-:W4:Y:S05]  /*68e0*/  LDSM.16.MT88.4 R56, [R100+0x7400] ;  /* 0x007400006438783b */ /* 0x000f2a0000004200 */
[----:B------:R-:W-:Y:S08]  /*68f0*/  MUFU.EX2 R140, R140 ;  /* 0x0000008c008c7308 */ /* 0x000ff00000000800 */
[----:B------:R-:W5:Y:S01]  /*6900*/  MUFU.EX2 R107, R107 ;  /* 0x0000006b006b7308 */ /* 0x000f620000000800 */
[C---:B-1----:R-:W-:Y:S07]  /*6910*/  HMMA.16816.F32 R16, R48.reuse, R60, R16 ;  /* 0x0000003c3010723c */ /* 0x042fee0000001810 */
[----:B------:R-:W-:Y:S01]  /*6920*/  MUFU.EX2 R97, R97 ;  /* 0x0000006100617308 */ /* 0x000fe20000000800 */
[C---:B------:R-:W-:Y:S01]  /*6930*/  HMMA.16816.F32 R20, R48.reuse, R62, R20 ;  /* 0x0000003e3014723c */ /* 0x040fe20000001814 */
[----:B------:R-:W1:Y:S06]  /*6940*/  LDSM.16.MT88.4 R60, [R89+0x1400] ;  /* 0x00140000593c783b */ /* 0x000e6c0000004200 */
[----:B------:R-:W-:Y:S08]  /*6950*/  MUFU.EX2 R102, R102 ;  /* 0x0000006600667308 */ /* 0x000ff00000000800 */
[----:B------:R-:W-:Y:S01]  /*6960*/  MUFU.EX2 R104, R104 ;  /* 0x0000006800687308 */ /* 0x000fe20000000800 */
[C---:B----4-:R-:W-:Y:S07]  /*6970*/  HMMA.16816.F32 R24, R48.reuse, R56, R24 ;  /* 0x000000383018723c */ /* 0x050fee0000001818 */
[----:B------:R-:W4:Y:S01]  /*6980*/  MUFU.EX2 R103, R103 ;  /* 0x0000006700677308 */ /* 0x000f220000000800 */
[C---:B------:R-:W-:Y:S01]  /*6990*/  HMMA.16816.F32 R28, R48.reuse, R58, R28 ;  /* 0x0000003a301c723c */ /* 0x040fe2000000181c */
[----:B------:R-:W2:Y:S06]  /*69a0*/  LDSM.16.MT88.4 R56, [R100+0x8400] ;  /* 0x008400006438783b */ /* 0x000eac0000004200 */
[----:B------:R-:W-:Y:S08]  /*69b0*/  MUFU.EX2 R101, R101 ;  /* 0x0000006500657308 */ /* 0x000ff00000000800 */
[----:B------:R-:W4:Y:S01]  /*69c0*/  MUFU.EX2 R96, R96 ;  /* 0x0000006000607308 */ /* 0x000f220000000800 */
        /* <DEDUP_REMOVED lines=12> */
[----:B------:R-:W-:-:S02]  /*6a90*/  F2FP.F16.F32.PACK_AB R50, R114, R143 ;  /* 0x0000008f7232723e */ /* 0x000fc400000000ff */
[----:B---3--:R-:W-:Y:S01]  /*6aa0*/  F2FP.F16.F32.PACK_AB R51, R123, R130 ;  /* 0x000000827b33723e */ /* 0x008fe200000000ff */
[----:B------:R-:W-:-:S04]  /*6ab0*/  FADD.FTZ R131, R131, R134 ;  /* 0x0000008683837221 */ /* 0x000fc80000010000 */
[----:B------:R-:W-:Y:S01]  /*6ac0*/  FADD.FTZ R130, R130, R131 ;  /* 0x0000008382827221 */ /* 0x000fe20000010000 */
[----:B------:R-:W-:Y:S01]  /*6ad0*/  IADD3 R131, PT, PT, R99, -0x3, RZ ;  /* 0xfffffffd63837810 */ /* 0x000fe20007ffe0ff */
[----:B--2---:R-:W-:Y:S02]  /*6ae0*/  HMMA.16816.F32 R4, R48, R56, R4 ;  /* 0x000000383004723c */ /* 0x004fe40000001804 */
[----:B------:R-:W-:-:S06]  /*6af0*/  FADD.FTZ R123, R123, R130 ;  /* 0x000000827b7b7221 */ /* 0x000fcc0000010000 */
        /* <DEDUP_REMOVED lines=10> */
[----:B------:R-:W-:Y:S07]  /*6ba0*/  LDSM.16.MT88.4 R60, [R100+0x7c00] ;  /* 0x007c0000643c783b */ /* 0x000fee0000004200 */
[C---:B--2---:R-:W-:Y:S08]  /*6bb0*/  HMMA.16816.F32 R32, R48.reuse, R56, R32 ;  /* 0x000000383020723c */ /* 0x044ff00000001820 */
[C---:B------:R-:W-:Y:S01]  /*6bc0*/  HMMA.16816.F32 R52, R48.reuse, R58, R52 ;  /* 0x0000003a3034723c */ /* 0x040fe20000001834 */
[----:B------:R-:W1:Y:S07]  /*6bd0*/  LDSM.16.MT88.4 R56, [R89+0x2800] ;  /* 0x002800005938783b */ /* 0x000e6e0000004200 */
[----:B-1----:R-:W-:Y:S01]  /*6be0*/  HMMA.16816.F32 R44, R48, R56, R44 ;  /* 0x00000038302c723c */ /* 0x002fe2000000182c */
[----:B------:R-:W-:-:S04]  /*6bf0*/  FFMA.FTZ R56, R138, R94, R93 ;  /* 0x0000005e8a387223 */ /* 0x000fc8000001005d */
[----:B------:R-:W-:-:S03]  /*6c00*/  FADD.FTZ R56, R91, R56 ;  /* 0x000000385b387221 */ /* 0x000fc60000010000 */
[----:B------:R-:W-:Y:S01]  /*6c10*/  HMMA.16816.F32 R8, R48, R58, R8 ;  /* 0x0000003a3008723c */ /* 0x000fe20000001808 */
[----:B-----5:R-:W-:Y:S01]  /*6c20*/  F2FP.F16.F32.PACK_AB R48, R107, R140 ;  /* 0x0000008c6b30723e */ /* 0x020fe200000000ff */
[----:B------:R-:W-:Y:S01]  /*6c30*/  FADD.FTZ R87, R87, R56 ;  /* 0x0000003857577221 */ /* 0x000fe20000010000 */
[C---:B----4-:R-:W-:Y:S01]  /*6c40*/  F2FP.F16.F32.PACK_AB R49, R103.reuse, R104 ;  /* 0x000000686731723e */ /* 0x050fe200000000ff */
[----:B------:R-:W-:Y:S01]  /*6c50*/  FADD.FTZ R104, R104, R123 ;  /* 0x0000007b68687221 */ /* 0x000fe20000010000 */
[----:B------:R-:W-:Y:S01]  /*6c60*/  F2FP.F16.F32.PACK_AB R50, R102, R97 ;  /* 0x000000616632723e */ /* 0x000fe200000000ff */
[----:B------:R-:W-:Y:S01]  /*6c70*/  FADD.FTZ R86, R86, R87 ;  /* 0x0000005756567221 */ /* 0x000fe20000010000 */
[----:B------:R-:W-:Y:S01]  /*6c80*/  F2FP.F16.F32.PACK_AB R51, R96, R101 ;  /* 0x000000656033723e */ /* 0x000fe200000000ff */
[----:B------:R-:W-:Y:S02]  /*6c90*/  FADD.FTZ R104, R103, R104 ;  /* 0x0000006867687221 */ /* 0x000fe40000010000 */
[----:B------:R-:W-:-:S02]  /*6ca0*/  FADD.FTZ R121, R121, R86 ;  /* 0x0000005679797221 */ /* 0x000fc40000010000 */
[----:B------:R-:W-:Y:S02]  /*6cb0*/  FADD.FTZ R101, R101, R104 ;  /* 0x0000006865657221 */ /* 0x000fe40000010000 */
[----:B------:R-:W-:Y:S01]  /*6cc0*/  HMMA.16816.F32 R80, R48, R76, R4 ;  /* 0x0000004c3050723c */ /* 0x000fe20000001804 */
[----:B------:R-:W1:Y:S01]  /*6cd0*/  LDSM.16.MT88.4 R4, [R100+0x8c00] ;  /* 0x008c00006404783b */ /* 0x000e620000004200 */
[----:B------:R-:W-:Y:S01]  /*6ce0*/  FADD.FTZ R112, R112, R121 ;  /* 0x0000007970707221 */ /* 0x000fe20000010000 */
[----:B------:R-:W-:-:S03]  /*6cf0*/  FADD.FTZ R139, R96, R101 ;  /* 0x00000065608b7221 */ /* 0x000fc60000010000 */
[----:B------:R-:W-:Y:S02]  /*6d00*/  FADD.FTZ R113, R113, R112 ;  /* 0x0000007071717221 */ /* 0x000fe40000010000 */
[----:B------:R-:W-:Y:S01]  /*6d10*/  HMMA.16816.F32 R76, R48, R78, R12 ;  /* 0x0000004e304c723c */ /* 0x000fe2000000180c */
[----:B------:R-:W2:Y:S01]  /*6d20*/  LDSM.16.MT88.4 R12, [R89+0x1c00] ;  /* 0x001c0000590c783b */ /* 0x000ea20000004200 */
        /* <DEDUP_REMOVED lines=12> */
[----:B------:R-:W-:-:S06]  /*6df0*/  FADD.FTZ R138, R102, R97 ;  /* 0x00000061668a7221 */ /* 0x000fcc0000010000 */
[C---:B-1----:R-:W-:Y:S08]  /*6e00*/  HMMA.16816.F32 R36, R48.reuse, R4, R36 ;  /* 0x000000043024723c */ /* 0x042ff00000001824 */
[C---:B------:R-:W-:Y:S01]  /*6e10*/  HMMA.16816.F32 R40, R48.reuse, R6, R40 ;  /* 0x000000063028723c */ /* 0x040fe20000001828 */
[----:B------:R-:W1:Y:S07]  /*6e20*/  LDSM.16.MT88.4 R4, [R89+0x2c00] ;  /* 0x002c00005904783b */ /* 0x000e6e0000004200 */
[C---:B--2---:R-:W-:Y:S08]  /*6e30*/  HMMA.16816.F32 R56, R48.reuse, R12, R32 ;  /* 0x0000000c3038723c */ /* 0x044ff00000001820 */
[C---:B------:R-:W-:Y:S08]  /*6e40*/  HMMA.16816.F32 R52, R48.reuse, R14, R52 ;  /* 0x0000000e3034723c */ /* 0x040ff00000001834 */
[C---:B-1----:R-:W-:Y:S08]  /*6e50*/  HMMA.16816.F32 R44, R48.reuse, R4, R44 ;  /* 0x00000004302c723c */ /* 0x042ff0000000182c */
[----:B------:R-:W-:-:S15]  /*6e60*/  HMMA.16816.F32 R48, R48, R6, R8 ;  /* 0x000000063030723c */ /* 0x000fde0000001808 */
[----:B------:R-:W-:-:S05]  /*6e70*/  NOP ;  /* 0x0000000000007918 */ /* 0x000fca0000000000 */
.L_x_1247:
[----:B------:R-:W-:-:S13]  /*6e80*/  ISETP.GE.AND P0, PT, R131, RZ, PT ;  /* 0x000000ff8300720c */ /* 0x000fda0003f06270 */
[----:B------:R-:W-:Y:S05]  /*6e90*/  @!P0 BRA `(.L_x_1249) ;  /* 0x0000002400cc8947 */ /* 0x000fea0003800000 */
[----:B------:R-:W-:Y:S01]  /*6ea0*/  SHF.R.U32.HI R115, RZ, 0x1, R116 ;  /* 0x00000001ff737819 */ /* 0x000fe20000011674 */
[----:B------:R-:W-:Y:S01]  /*6eb0*/  IMAD.SHL.U32 R130, R116, 0x2, RZ ;  /* 0x0000000274827824 */ /* 0x000fe200078e00ff */
[----:B------:R-:W1:Y:S01]  /*6ec0*/  S2UR UR7, SR_CgaCtaId ;  /* 0x00000000000779c3 */ /* 0x000e620000008800 */
[----:B------:R-:W2:Y:S01]  /*6ed0*/  S2R R116, SR_TID.X ;  /* 0x0000000000747919 */ /* 0x000ea20000002100 */
[----:B------:R-:W-:Y:S01]  /*6ee0*/  LOP3.LUT R5, R98, 0xc0, RZ, 0xc0, !PT ;  /* 0x000000c062057812 */ /* 0x000fe200078ec0ff */
[----:B------:R-:W4:Y:S01]  /*6ef0*/  LDCU UR4, c[0x0][0x440] ;  /* 0x00008800ff0477ac */ /* 0x000f220008000800 */
[----:B------:R-:W-:Y:S01]  /*6f00*/  IMAD.MOV.U32 R114, RZ, RZ, 0x20 ;  /* 0x00000020ff727424 */ /* 0x000fe200078e00ff */
[----:B------:R-:W-:Y:S01]  /*6f10*/  LOP3.LUT R130, R130, 0x6, RZ, 0xc0, !PT ;  /* 0x0000000682827812 */ /* 0x000fe200078ec0ff */
[----:B------:R-:W-:Y:S01]  /*6f20*/  IMAD.MOV.U32 R85, RZ, RZ, R2 ;  /* 0x000000ffff557224 */ /* 0x000fe200078e0002 */
[----:B------:R-:W-:Y:S01]  /*6f30*/  LOP3.LUT R118, R5, 0x18, R118, 0xf8, !PT ;  /* 0x0000001805767812 */ /* 0x000fe200078ef876 */
[----:B------:R-:W3:Y:S01]  /*6f40*/  LDC.64 R122, c[0x0][0x3c0] ;  /* 0x0000f000ff7a7b82 */ /* 0x000ee20000000a00 */
[----:B------:R-:W-:Y:S01]  /*6f50*/  IMAD.MOV.U32 R84, RZ, RZ, R3 ;  /* 0x000000ffff547224 */ /* 0x000fe200078e0003 */
[----:B------:R-:W-:Y:S01]  /*6f60*/  UMOV UR8, 0x400 ;  /* 0x0000040000087882 */ /* 0x000fe20000000000 */
[----:B------:R-:W-:Y:S01]  /*6f70*/  LOP3.LUT R115, R118, 0x8, R115, 0x78, !PT ;  /* 0x0000000876737812 */ /* 0x000fe200078e7873 */
[----:B------:R-:W2:Y:S03]  /*6f80*/  LDCU UR9, c[0x0][0x440] ;  /* 0x00008800ff0977ac */ /* 0x000ea60008000800 */
[----:B------:R-:W-:Y:S01]  /*6f90*/  LOP3.LUT R115, R115, 0x120, R98, 0xf8, !PT ;  /* 0x0000012073737812 */ /* 0x000fe200078ef862 */
[----:B------:R-:W3:Y:S03]  /*6fa0*/  LDCU UR6, c[0x0][0x50c] ;  /* 0x0000a180ff0677ac */ /* 0x000ee60008000800 */
[----:B------:R-:W-:-:S02]  /*6fb0*/  LEA R115, R115, UR5, 0x1 ;  /* 0x0000000573737c11 */ /* 0x000fc4000f8e08ff */
[----:B----4-:R-:W-:Y:S01]  /*6fc0*/  ISETP.GE.AND P5, PT, R132, UR4, PT ;  /* 0x0000000484007c0c */ /* 0x010fe2000bfa6270 */
[----:B------:R-:W4:Y:S02]  /*6fd0*/  LDCU UR4, c[0x0][0x45c] ;  /* 0x00008b80ff0477ac */ /* 0x000f240008000800 */
[C---:B------:R-:W-:Y:S02]  /*6fe0*/  VIADD R135, R115.reuse, 0x6000 ;  /* 0x0000600073877836 */ /* 0x040fe40000000000 */
[----:B------:R-:W-:Y:S01]  /*6ff0*/  VIADD R134, R115, 0x6020 ;  /* 0x0000602073867836 */ /* 0x000fe20000000000 */
[----:B-1----:R-:W-:Y:S01]  /*7000*/  ULEA UR7, UR7, UR8, 0x18 ;  /* 0x0000000807077291 */ /* 0x002fe2000f8ec0ff */
[C---:B--2---:R-:W-:Y:S01]  /*7010*/  LOP3.LUT P0, RZ, R116.reuse, 0x4, RZ, 0xc0, !PT ;  /* 0x0000000474ff7812 */ /* 0x044fe2000780c0ff */
[----:B------:R-:W-:-:S03]  /*7020*/  IMAD.SHL.U32 R113, R116, 0x20, RZ ;  /* 0x0000002074717824 */ /* 0x000fc600078e00ff */
[----:B------:R-:W-:-:S05]  /*7030*/  SEL R114, R114, 0xffffffe0, !P0 ;  /* 0xffffffe072727807 */ /* 0x000fca0004000000 */
[----:B------:R-:W-:Y:S01]  /*7040*/  IMAD.IADD R112, R117, 0x1, R114 ;  /* 0x0000000175707824 */ /* 0x000fe200078e0272 */
[----:B----4-:R-:W-:Y:S06]  /*7050*/  BRA `(.L_x_1250) ;  /* 0x0000000000d47947 */ /* 0x010fec0003800000 */
.L_x_1252:
        /* <DEDUP_REMOVED lines=11> */
[C---:B------:R-:W-:Y:S02]  /*7110*/  @!P5 LEA R8, P2, R5.reuse, R127, 0x1 ;  /* 0x0000007f0508d211 */ /* 0x040fe400078408ff */
[C---:B------:R-:W-:Y:S02]  /*7120*/  LEA R6, P1, R2.reuse, R5, 0x5 ;  /* 0x0000000502067211 */ /* 0x040fe400078228ff */
[C-C-:B------:R-:W-:Y:S02]  /*7130*/  @!P5 LEA.HI.X R9, R5.reuse, R126, R4.reuse, 0x1, P2 ;  /* 0x0000007e0509d211 */ /* 0x140fe400010f0c04 */
[CC--:B------:R-:W-:Y:S02]  /*7140*/  @!P4 LEA R12, P2, R5.reuse, R127.reuse, 0x1 ;  /* 0x0000007f050cc211 */ /* 0x0c0fe400078408ff */
[----:B------:R-:W-:Y:S01]  /*7150*/  LEA.HI.X R3, R2, R4, R3, 0x5, P1 ;  /* 0x0000000402037211 */ /* 0x000fe200008f2c03 */
[----:B------:R-:W-:Y:S01]  /*7160*/  @!PT LDS RZ, [RZ] ;  /* 0x00000000fffff984 */ /* 0x000fe20000000800 */
[----:B------:R-:W-:Y:S01]  /*7170*/  @!PT LDS RZ, [RZ] ;  /* 0x00000000fffff984 */ /* 0x000fe20000000800 */
[----:B------:R-:W-:Y:S01]  /*7180*/  @!PT LDS RZ, [RZ] ;  /* 0x00000000fffff984 */ /* 0x000fe20000000800 */
[----:B------:R1:W-:Y:S01]  /*7190*/  @!P5 LDGSTS.E.BYPASS.LTC128B.128 [R129+0x3000], desc[UR14][R8.64] ;  /* 0x030000000881dfae */ /* 0x0003e2000b981a0e */
[CCC-:B------:R-:W-:Y:S02]  /*71a0*/  @!P4 LEA.HI.X R13, R5.reuse, R126.reuse, R4.reuse, 0x1, P2 ;  /* 0x0000007e050dc211 */ /* 0x1c0fe400010f0c04 */
[CC--:B------:R-:W-:Y:S01]  /*71b0*/  @!P3 LEA R10, P1, R5.reuse, R127.reuse, 0x1 ;  /* 0x0000007f050ab211 */ /* 0x0c0fe200078208ff */
[----:B------:R1:W-:Y:S01]  /*71c0*/  @P5 STS.128 [R129+0x3000], RZ ;  /* 0x003000ff81005388 */ /* 0x0003e20000000c00 */
[C---:B------:R-:W-:Y:S02]  /*71d0*/  LEA R2, P6, R6.reuse, R127, 0x1 ;  /* 0x0000007f06027211 */ /* 0x040fe400078c08ff */
[-C--:B------:R-:W-:Y:S01]  /*71e0*/  @!P3 LEA.HI.X R11, R5, R126.reuse, R4, 0x1, P1 ;  /* 0x0000007e050bb211 */ /* 0x080fe200008f0c04 */
        /* <DEDUP_REMOVED lines=28> */
.L_x_1250:
[----:B------:R-:W-:Y:S04]  /*73b0*/  DEPBAR.LE SB0, 0x0 ;  /* 0x000080000000791a */ /* 0x000fe80000000000 */
[----:B------:R-:W-:Y:S01]  /*73c0*/  BAR.SYNC.DEFER_BLOCKING 0x0 ;  /* 0x0000000000007b1d */ /* 0x000fe20000010000 */
[C---:B---3--:R-:W-:Y:S01]  /*73d0*/  IMAD.WIDE.U32 R88, R131.reuse, R122, RZ ;  /* 0x0000007a83587225 */ /* 0x048fe200078e00ff */
[C---:B------:R-:W-:Y:S02]  /*73e0*/  SHF.L.U32 R133, R116.reuse, 0x3, RZ ;  /* 0x0000000374857819 */ /* 0x040fe400000006ff */
[----:B------:R-:W-:Y:S01]  /*73f0*/  SHF.L.U32 R118, R116, 0x2, RZ ;  /* 0x0000000274767819 */ /* 0x000fe200000006ff */
[----:B------:R-:W-:Y:S01]  /*7400*/  IMAD R87, R131, R123, R89 ;  /* 0x0000007b83577224 */ /* 0x000fe200078e0259 */
[C---:B------:R-:W-:Y:S02]  /*7410*/  LEA R86, P1, R88.reuse, R125, 0x7 ;  /* 0x0000007d58567211 */ /* 0x040fe400078238ff */
[----:B------:R-:W-:Y:S02]  /*7420*/  LOP3.LUT R132, R133, 0x18, RZ, 0xc0, !PT ;  /* 0x0000001885847812 */ /* 0x000fe400078ec0ff */
[C-C-:B------:R-:W-:Y:S02]  /*7430*/  SHF.L.U64.HI R89, R88.reuse, 0x6, R87.reuse ;  /* 0x0000000658597819 */ /* 0x140fe40000010257 */
[-C--:B------:R-:W-:Y:S02]  /*7440*/  LEA.HI.X R87, R88, R124.reuse, R87, 0x7, P1 ;  /* 0x0000007c58577211 */ /* 0x080fe400008f3c57 */
[C---:B------:R-:W-:Y:S02]  /*7450*/  LOP3.LUT R137, R132.reuse, 0x20, RZ, 0xfc, !PT ;  /* 0x0000002084897812 */ /* 0x040fe400078efcff */
[----:B------:R-:W-:Y:S02]  /*7460*/  LOP3.LUT R136, R132, 0x40, RZ, 0xfc, !PT ;  /* 0x0000004084887812 */ /* 0x000fe400078efcff */
[----:B------:R-:W-:Y:S02]  /*7470*/  ISETP.GE.AND P4, PT, R137, UR9, PT ;  /* 0x0000000989007c0c */ /* 0x000fe4000bf86270 */
[----:B------:R-:W-:Y:S02]  /*7480*/  ISETP.GE.AND P3, PT, R136, UR9, PT ;  /* 0x0000000988007c0c */ /* 0x000fe4000bf66270 */
[----:B------:R-:W-:Y:S01]  /*7490*/  SHF.L.U32 R3, R88, 0x6, RZ ;  /* 0x0000000658037819 */ /* 0x000fe200000006ff */
[----:B------:R-:W-:Y:S01]  /*74a0*/  @!PT LDS RZ, [RZ] ;  /* 0x00000000fffff984 */ /* 0x000fe20000000800 */
[----:B------:R-:W-:Y:S01]  /*74b0*/  @!PT LDS RZ, [RZ] ;  /* 0x00000000fffff984 */ /* 0x000fe20000000800 */
[----:B------:R-:W-:Y:S01]  /*74c0*/  @!PT LDS RZ, [RZ] ;  /* 0x00000000fffff984 */ /* 0x000fe20000000800 */
[----:B------:R-:W-:Y:S01]  /*74d0*/  @!P5 LDGSTS.E.BYPASS.LTC128B.128 [R129+0x6000], desc[UR14][R86.64] ;  /* 0x060000005681dfae */ /* 0x000fe2000b981a0e */
[----:B------:R-:W-:Y:S01]  /*74e0*/  SHF.L.U32 R119, R116, 0x4, RZ ;  /* 0x0000000474777819 */ /* 0x000fe200000006ff */
[----:B------:R-:W-:Y:S01]  /*74f0*/  UMOV UR5, UR7 ;  /* 0x0000000700057c82 */ /* 0x000fe20008000000 */
[----:B------:R-:W-:Y:S02]  /*7500*/  LEA R3, P1, R122, R3, 0x5 ;  /* 0x000000037a037211 */ /* 0x000fe400078228ff */
[----:B------:R-:W-:Y:S02]  /*7510*/  LOP3.LUT R90, R118, 0x18, RZ, 0xc0, !PT ;  /* 0x00000018765a7812 */ /* 0x000fe400078ec0ff */
[----:B------:R-:W-:Y:S01]  /*7520*/  LEA.HI.X R89, R122, R89, R123, 0x5, P1 ;  /* 0x000000597a597211 */ /* 0x000fe200008f2c7b */
[----:B------:R-:W-:Y:S01]  /*7530*/  @P5 STS.128 [R129+0x6000], RZ ;  /* 0x006000ff81005388 */ /* 0x000fe20000000c00 */
[----:B------:R-:W-:Y:S02]  /*7540*/  LEA R88, P1, R3, R125, 0x1 ;  /* 0x0000007d03587211 */ /* 0x000fe400078208ff */
[----:B------:R-:W-:Y:S02]  /*7550*/  LOP3.LUT R2, R119, 0x100, RZ, 0xc0, !PT ;  /* 0x0000010077027812 */ /* 0x000fe400078ec0ff */
[----:B------:R-:W-:Y:S02]  /*7560*/  LEA.HI.X R89, R3, R124, R89, 0x1, P1 ;  /* 0x0000007c03597211 */ /* 0x000fe400008f0c59 */
[--C-:B------:R-:W-:Y:S01]  /*7570*/  LOP3.LUT R93, R90, 0xc0, R113.reuse, 0xf8, !PT ;  /* 0x000000c05a5d7812 */ /* 0x100fe200078ef871 */
[----:B------:R-:W-:Y:S01]  /*7580*/  @!PT LDS RZ, [RZ] ;  /* 0x00000000fffff984 */ /* 0x000fe20000000800 */
[----:B------:R-:W-:Y:S01]  /*7590*/  @!PT LDS RZ, [RZ] ;  /* 0x00000000fffff984 */ /* 0x000fe20000000800 */
[----:B------:R-:W-:Y:S01]  /*75a0*/  @!PT LDS RZ, [RZ] ;  /* 0x00000000fffff984 */ /* 0x000fe20000000800 */
[----:B------:R-:W-:Y:S01]  /*75b0*/  @!P4 LDGSTS.E.BYPASS.LTC128B.128 [R129+0x7000], desc[UR14][R86.64+0x40] ;  /* 0x070000405681cfae */ /* 0x000fe2000b981a0e */
[----:B------:R-:W-:Y:S02]  /*75c0*/  LOP3.LUT R91, R2, 0x20, R113, 0xf8, !PT ;  /* 0x00000020025b7812 */ /* 0x000fe400078ef871 */
[----:B------:R-:W-:Y:S02]  /*75d0*/  LOP3.LUT R2, R93, 0x8, R116, 0x78, !PT ;  /* 0x000000085d027812 */ /* 0x000fe400078e7874 */
[----:B------:R-:W-:Y:S02]  /*75e0*/  ISETP.NE.AND P1, PT, R131, RZ, PT ;  /* 0x000000ff8300720c */ /* 0x000fe40003f25270 */
[----:B------:R-:W-:Y:S01]  /*75f0*/  LOP3.LUT R2, R91, R2, RZ, 0xfc, !PT ;  /* 0x000000025b027212 */ /* 0x000fe200078efcff */
[----:B------:R-:W-:Y:S03]  /*7600*/  @P4 STS.128 [R129+0x7000], RZ ;  /* 0x007000ff81004388 */ /* 0x000fe60000000c00 */
[----:B------:R-:W-:Y:S04]  /*7610*/  LEA R121, R2, UR5, 0x1 ;  /* 0x0000000502797c11 */ /* 0x000fe8000f8e08ff */
[----:B------:R-:W-:Y:S01]  /*7620*/  IADD3 R2, PT, PT, R121, R114, RZ ;  /* 0x0000007279027210 */ /* 0x000fe20007ffe0ff */
        /* <DEDUP_REMOVED lines=26> */
[----:B-1----:R-:W-:Y:S01]  /*77d0*/  LDSM.16.M88.4 R88, [R112+0x1000] ;  /* 0x001000007058783b */ /* 0x002fe20000000200 */
[C---:B--2---:R-:W-:Y:S08]  /*77e0*/  HMMA.16816.F32 R4, R92.reuse, R96, RZ ;  /* 0x000000605c04723c */ /* 0x044ff000000018ff */
[C---:B------:R-:W-:Y:S01]  /*77f0*/  HMMA.16816.F32 R8, R92.reuse, R98, RZ ;  /* 0x000000625c08723c */ /* 0x040fe200000018ff */
[----:B------:R-:W-:Y:S07]  /*7800*/  LDSM.16.M88.4 R96, [R112] ;  /* 0x000000007060783b */ /* 0x000fee0000000200 */
[C---:B---3--:R-:W-:Y:S08]  /*7810*/  HMMA.16816.F32 R12, R92.reuse, R100, RZ ;  /* 0x000000645c0c723c */ /* 0x048ff000000018ff */
[C---:B------:R-:W-:Y:S08]  /*7820*/  HMMA.16816.F32 R16, R92.reuse, R102, RZ ;  /* 0x000000665c10723c */ /* 0x040ff000000018ff */
[C---:B----4-:R-:W-:Y:S08]  /*7830*/  HMMA.16816.F32 R20, R92.reuse, R104, RZ ;  /* 0x000000685c14723c */ /* 0x050ff000000018ff */
[C---:B------:R-:W-:Y:S08]  /*7840*/  HMMA.16816.F32 R24, R92.reuse, R106, RZ ;  /* 0x0000006a5c18723c */ /* 0x040ff000000018ff */
[C---:B-----5:R-:W-:Y:S08]  /*7850*/  HMMA.16816.F32 R28, R92.reuse, R108, RZ ;  /* 0x0000006c5c1c723c */ /* 0x060ff000000018ff */
        /* <DEDUP_REMOVED lines=13> */
[----:B------:R-:W-:Y:S08]  /*7930*/  LDSM.16.M88.4 R92, [R117+0x1000] ;  /* 0x00100000755c783b */ /* 0x000ff00000000200 */
        /* <DEDUP_REMOVED lines=12> */
[----:B------:R-:W1:Y:S08]  /*7a00*/  LDSM.16.M88.4 R92, [R2+0x4000] ;  /* 0x00400000025c783b */ /* 0x000e700000000200 */
[----:B------:R-:W-:Y:S01]  /*7a10*/  LDSM.16.M88.4 R96, [R121+0x5c00] ;  /* 0x005c00007960783b */ /* 0x000fe20000000200 */
        /* <DEDUP_REMOVED lines=21> */
[----:B------:R-:W-:Y:S07]  /*7b70*/  LDSM.16.M88.4 R92, [R112+0x2000] ;  /* 0x00200000705c783b */ /* 0x000fee0000000200 */
[C---:B------:R-:W-:Y:S08]  /*7b80*/  HMMA.16816.F32 R28, R88.reuse, R96, R28 ;  /* 0x00000060581c723c */ /* 0x040ff0000000181c */
[----:B------:R-:W-:Y:S01]  /*7b90*/  HMMA.16816.F32 R32, R88, R98, R32 ;  /* 0x000000625820723c */ /* 0x000fe20000001820 */
[----:B------:R-:W1:Y:S08]  /*7ba0*/  LDSM.16.M88.4 R88, [R2+0x5000] ;  /* 0x005000000258783b */ /* 0x000e700000000200 */
        /* <DEDUP_REMOVED lines=9> */
[----:B------:R2:W3:Y:S01]  /*7c40*/  MUFU.TANH R101, R86 ;  /* 0x0000005600657308 */ /* 0x0004e20000002400 */
[C---:B------:R-:W-:Y:S01]  /*7c50*/  HMMA.16816.F32 R16, R92.reuse, R98, R16 ;  /* 0x000000625c10723c */ /* 0x040fe20000001810 */
[----:B------:R-:W4:Y:S01]  /*7c60*/  LDSM.16.M88.4 R96, [R2+0x5c00] ;  /* 0x005c00000260783b */ /* 0x000f220000000200 */
[----:B------:R-:W-:Y:S04]  /*7c70*/  DEPBAR.LE SB0, 0x0 ;  /* 0x000080000000791a */ /* 0x000fe80000000000 */
        /* <DEDUP_REMOVED lines=10> */
[----:B------:R-:W-:Y:S01]  /*7d20*/  BAR.SYNC.DEFER_BLOCKING 0x0 ;  /* 0x0000000000007b1d */ /* 0x000fe20000010000 */
[----:B------:R-:W-:Y:S01]  /*7d30*/  FMUL.FTZ R149, R17, UR6 ;  /* 0x0000000611957c20 */ /* 0x000fe20008410000 */
[----:B------:R-:W-:Y:S01]  /*7d40*/  FMUL.FTZ R146, R19, UR6 ;  /* 0x0000000613927c20 */ /* 0x000fe20008410000 */
[----:B------:R-:W-:Y:S01]  /*7d50*/  FMUL.FTZ R158, R16, UR6 ;  /* 0x00000006109e7c20 */ /* 0x000fe20008410000 */
[----:B------:R-:W-:Y:S05]  /*7d60*/  FMUL.FTZ R148, R18, UR6 ;  /* 0x0000000612947c20 */ /* 0x000fea0008410000 */
[----:B------:R-:W5:Y:S01]  /*7d70*/  MUFU.TANH R161, R161 ;  /* 0x000000a100a17308 */ /* 0x000f620000002400 */
[C---:B-1----:R-:W-:Y:S09]  /*7d80*/  HMMA.16816.F32 R20, R92.reuse, R88, R20 ;  /* 0x000000585c14723c */ /* 0x042ff20000001814 */
[----:B------:R-:W1:Y:S01]  /*7d90*/  MUFU.TANH R164, R164 ;  /* 0x000000a400a47308 */ /* 0x000e620000002400 */
[C---:B------:R-:W-:Y:S03]  /*7da0*/  HMMA.16816.F32 R24, R92.reuse, R90, R24 ;  /* 0x0000005a5c18723c */ /* 0x040fe60000001818 */
[----:B------:R-:W-:Y:S06]  /*7db0*/  LEA R90, R131, R130, 0x6 ;  /* 0x00000082835a7211 */ /* 0x000fec00078e30ff */
[----:B------:R-:W1:Y:S01]  /*7dc0*/  MUFU.TANH R159, R159 ;  /* 0x0000009f009f7308 */ /* 0x000e620000002400 */
[----:B------:R-:W-:Y:S01]  /*7dd0*/  VIADD R152, R90, 0x1 ;  /* 0x000000015a987836 */ /* 0x000fe20000000000 */
[C---:B----4-:R-:W-:Y:S03]  /*7de0*/  HMMA.16816.F32 R28, R92.reuse, R96, R28 ;  /* 0x000000605c1c723c */ /* 0x050fe6000000181c */
[----:B------:R-:W-:Y:S01]  /*7df0*/  I2FP.F32.U32 R88, R90 ;  /* 0x0000005a00587245 */ /* 0x000fe20000201000 */
[----:B------:R-:W-:Y:S01]  /*7e00*/  FMUL.FTZ R145, R20, UR6 ;  /* 0x0000000614917c20 */ /* 0x000fe20008410000 */
[----:B------:R-:W-:Y:S03]  /*7e10*/  I2FP.F32.U32 R152, R152 ;  /* 0x0000009800987245 */ /* 0x000fe60000201000 */
[----:B------:R-:W4:Y:S01]  /*7e20*/  MUFU.TANH R162, R162 ;  /* 0x000000a200a27308 */ /* 0x000f220000002400 */
[----:B--2---:R-:W-:Y:S01]  /*7e30*/  IADD3 R86, PT, PT, R90, 0x8, RZ ;  /* 0x000000085a567810 */ /* 0x004fe20007ffe0ff */
[CC--:B---3--:R-:W-:Y:S01]  /*7e40*/  FFMA.FTZ R101, R88.reuse, R0.reuse, R101 ;  /* 0x0000000058657223 */ /* 0x0c8fe20000010065 */
[-C--:B-----5:R-:W-:Y:S01]  /*7e50*/  FFMA.FTZ R165, R88, R0.reuse, R165 ;  /* 0x0000000058a57223 */ /* 0x0a0fe200000100a5 */
[----:B------:R-:W-:Y:S01]  /*7e60*/  IADD3 R88, PT, PT, R90, 0x9, RZ ;  /* 0x000000095a587810 */ /* 0x000fe20007ffe0ff */
[----:B------:R-:W-:Y:S01]  /*7e70*/  FMUL.FTZ R143, R22, UR6 ;  /* 0x00000006168f7c20 */ /* 0x000fe20008410000 */
[----:B------:R-:W-:Y:S01]  /*7e80*/  IADD3 R87, PT, PT, R90, 0x10, RZ ;  /* 0x000000105a577810 */ /* 0x000fe20007ffe0ff */
[----:B------:R-:W-:Y:S03]  /*7e90*/  FFMA.FTZ R91, R152, R0, R3 ;  /* 0x00000000985b7223 */ /* 0x000fe60000010003 */
[----:B------:R-:W2:Y:S01]  /*7ea0*/  MUFU.TANH R155, R155 ;  /* 0x0000009b009b7308 */ /* 0x000ea20000002400 */
[----:B------:R-:W-:Y:S01]  /*7eb0*/  I2FP.F32.U32 R86, R86 ;  /* 0x0000005600567245 */ /* 0x000fe20000201000 */
[----:B------:R-:W-:Y:S01]  /*7ec0*/  FMUL.FTZ R144, R21, UR6 ;  /* 0x0000000615907c20 */ /* 0x000fe20008410000 */
[----:B------:R-:W-:Y:S01]  /*7ed0*/  I2FP.F32.U32 R3, R88 ;  /* 0x0000005800037245 */ /* 0x000fe20000201000 */
[----:B------:R-:W-:Y:S01]  /*7ee0*/  FMUL.FTZ R142, R23, UR6 ;  /* 0x00000006178e7c20 */ /* 0x000fe20008410000 */
[----:B------:R-:W-:Y:S01]  /*7ef0*/  I2FP.F32.U32 R87, R87 ;  /* 0x0000005700577245 */ /* 0x000fe20000201000 */
[----:B------:R-:W-:Y:S01]  /*7f00*/  FMUL.FTZ R147, R24, UR6 ;  /* 0x0000000618937c20 */ /* 0x000fe20008410000 */
[----:B------:R-:W-:Y:S03]  /*7f10*/  FMUL.FTZ R140, R26, UR6 ;  /* 0x000000061a8c7c20 */ /* 0x000fe60008410000 */
[----:B------:R-:W3:Y:S01]  /*7f20*/  MUFU.TANH R156, R156 ;  /* 0x0000009c009c7308 */ /* 0x000ee20000002400 */
[CC--:B------:R-:W-:Y:S01]  /*7f30*/  FFMA.FTZ R161, R86.reuse, R0.reuse, R161 ;  /* 0x0000000056a17223 */ /* 0x0c0fe200000100a1 */
[-C--:B-1----:R-:W-:Y:S01]  /*7f40*/  FFMA.FTZ R164, R86, R0.reuse, R164 ;  /* 0x0000000056a47223 */ /* 0x082fe200000100a4 */
[CC--:B------:R-:W-:Y:S01]  /*7f50*/  FFMA.FTZ R159, R3.reuse, R0.reuse, R159 ;  /* 0x00000000039f7223 */ /* 0x0c0fe2000001009f */
[-C--:B----4-:R-:W-:Y:S01]  /*7f60*/  FFMA.FTZ R162, R3, R0.reuse, R162 ;  /* 0x0000000003a27223 */ /* 0x090fe200000100a2 */
[C---:B------:R-:W-:Y:S01]  /*7f70*/  VIADD R86, R90.reuse, 0x18 ;  /* 0x000000185a567836 */ /* 0x040fe20000000000 */
[----:B------:R-:W-:Y:S01]  /*7f80*/  IADD3 R3, PT, PT, R90, 0x11, RZ ;  /* 0x000000115a037810 */ /* 0x000fe20007ffe0ff */
[----:B------:R-:W-:Y:S03]  /*7f90*/  FMUL.FTZ R150, R25, UR6 ;  /* 0x0000000619967c20 */ /* 0x000fe60008410000 */
[----:B------:R-:W1:Y:S01]  /*7fa0*/  MUFU.TANH R157, R157 ;  /* 0x0000009d009d7308 */ /* 0x000e620000002400 */
[-C--:B--2---:R-:W-:Y:S01]  /*7fb0*/  FFMA.FTZ R155, R87, R0.reuse, R155 ;  /* 0x00000000579b7223 */ /* 0x084fe2000001009b */
[----:B------:R-:W-:Y:S01]  /*7fc0*/  FMUL.FTZ R141, R27, UR6 ;  /* 0x000000061b8d7c20 */ /* 0x000fe20008410000 */
[----:B------:R-:W-:Y:S01]  /*7fd0*/  FMUL.FTZ R153, R28, UR6 ;  /* 0x000000061c997c20 */ /* 0x000fe20008410000 */
[----:B------:R-:W-:Y:S01]  /*7fe0*/  FMUL.FTZ R89, R30, UR6 ;  /* 0x000000061e597c20 */ /* 0x000fe20008410000 */
[----:B------:R-:W-:Y:S01]  /*7ff0*/  I2FP.F32.U32 R3, R3 ;  /* 0x0000000300037245 */ /* 0x000fe20000201000 */
[----:B------:R-:W-:Y:S04]  /*8000*/  HMMA.16816.F32 R32, R92, R98, R32 ;  /* 0x000000625c20723c */ /* 0x000fe80000001820 */
[----:B------:R-:W2:Y:S01]  /*8010*/  MUFU.TANH R160, R160 ;  /* 0x000000a000a07308 */ /* 0x000ea20000002400 */
[----:B---3--:R-:W-:Y:S01]  /*8020*/  FFMA.FTZ R156, R87, R0, R156 ;  /* 0x00000000579c7223 */ /* 0x008fe2000001009c */
[C---:B------:R-:W-:Y:S01]  /*8030*/  IADD3 R87, PT, PT, R90.reuse, 0x19, RZ ;  /* 0x000000195a577810 */ /* 0x040fe20007ffe0ff */
[C---:B------:R-:W-:Y:S01]  /*8040*/  VIADD R154, R90.reuse, 0x29 ;  /* 0x000000295a9a7836 */ /* 0x040fe20000000000 */
[----:B------:R-:W-:Y:S01]  /*8050*/  I2FP.F32.U32 R151, R86 ;  /* 0x0000005600977245 */ /* 0x000fe20000201000 */
[----:B------:R-:W-:Y:S01]  /*8060*/  FMUL.FTZ R88, R31, UR6 ;  /* 0x000000061f587c20 */ /* 0x000fe20008410000 */
[C---:B------:R-:W-:Y:S04]  /*8070*/  IADD3 R86, PT, PT, R90.reuse, 0x20, RZ ;  /* 0x000000205a567810 */ /* 0x040fe80007ffe0ff */
[----:B------:R-:W3:Y:S01]  /*8080*/  MUFU.TANH R149, R149 ;  /* 0x0000009500957308 */ /* 0x000ee20000002400 */
[----:B------:R-:W-:Y:S01]  /*8090*/  I2FP.F32.U32 R87, R87 ;  /* 0x0000005700577245 */ /* 0x000fe20000201000 */
[C---:B-1----:R-:W-:Y:S01]  /*80a0*/  FFMA.FTZ R157, R3.reuse, R0, R157 ;  /* 0x00000000039d7223 */ /* 0x042fe2000001009d */
[----:B------:R-:W-:Y:S02]  /*80b0*/  I2FP.F32.U32 R86, R86 ;  /* 0x0000005600567245 */ /* 0x000fe40000201000 */
[C---:B------:R-:W-:Y:S02]  /*80c0*/  IADD3 R102, PT, PT, R90.reuse, 0x30, RZ ;  /* 0x000000305a667810 */ /* 0x040fe40007ffe0ff */
[C---:B------:R-:W-:Y:S03]  /*80d0*/  IADD3 R106, PT, PT, R90.reuse, 0x38, RZ ;  /* 0x000000385a6a7810 */ /* 0x040fe60007ffe0ff */
[----:B------:R-:W1:Y:S01]  /*80e0*/  MUFU.TANH R146, R146 ;  /* 0x0000009200927308 */ /* 0x000e620000002400 */
[----:B--2---:R-:W-:Y:S01]  /*80f0*/  FFMA.FTZ R160, R3, R0, R160 ;  /* 0x0000000003a07223 */ /* 0x004fe200000100a0 */
[C---:B------:R-:W-:Y:S01]  /*8100*/  IADD3 R3, PT, PT, R90.reuse, 0x21, RZ ;  /* 0x000000215a037810 */ /* 0x040fe20007ffe0ff */
[----:B------:R-:W-:Y:S01]  /*8110*/  FMUL.FTZ R107, R35, UR6 ;  /* 0x00000006236b7c20 */ /* 0x000fe20008410000 */
[----:B------:R-:W-:Y:S02]  /*8120*/  I2FP.F32.U32 R5, R106 ;  /* 0x0000006a00057245 */ /* 0x000fe40000201000 */
[----:B------:R-:W-:Y:S04]  /*8130*/  I2FP.F32.U32 R3, R3 ;  /* 0x0000000300037245 */ /* 0x000fe80000201000 */
[----:B------:R-:W2:Y:S01]  /*8140*/  MUFU.TANH R145, R145 ;  /* 0x0000009100917308 */ /* 0x000ea20000002400 */
[CC--:B---3--:R-:W-:Y:S09]  /*8150*/  FFMA.FTZ R149, R87.reuse, R0.reuse, R149 ;  /* 0x0000000057957223 */ /* 0x0c8ff20000010095 */
[----:B------:R-:W3:Y:S01]  /*8160*/  MUFU.TANH R143, R143 ;  /* 0x0000008f008f7308 */ /* 0x000ee20000002400 */
[-C--:B-1----:R-:W-:Y:S01]  /*8170*/  FFMA.FTZ R146, R87, R0.reuse, R146 ;  /* 0x0000000057927223 */ /* 0x082fe20000010092 */
[----:B------:R-:W-:Y:S08]  /*8180*/  IADD3 R87, PT, PT, R90, 0x28, RZ ;  /* 0x000000285a577810 */ /* 0x000ff00007ffe0ff */
[----:B------:R-:W1:Y:S01]  /*8190*/  MUFU.TANH R144, R144 ;  /* 0x0000009000907308 */ /* 0x000e620000002400 */
[CC--:B--2---:R-:W-:Y:S09]  /*81a0*/  FFMA.FTZ R145, R86.reuse, R0.reuse, R145 ;  /* 0x0000000056917223 */ /* 0x0c4ff20000010091 */
[----:B------:R-:W2:Y:S01]  /*81b0*/  MUFU.TANH R142, R142 ;  /* 0x0000008e008e7308 */ /* 0x000ea20000002400 */
[-C--:B---3--:R-:W-:Y:S01]  /*81c0*/  FFMA.FTZ R143, R86, R0.reuse, R143 ;  /* 0x00000000568f7223 */ /* 0x088fe2000001008f */
[----:B------:R-:W-:Y:S01]  /*81d0*/  I2FP.F32.U32 R86, R87 ;  /* 0x0000005700567245 */ /* 0x000fe20000201000 */
[----:B------:R-:W-:Y:S07]  /*81e0*/  FMUL.FTZ R87, R34, UR6 ;  /* 0x0000000622577c20 */ /* 0x000fee0008410000 */
[----:B------:R-:W3:Y:S01]  /*81f0*/  MUFU.TANH R147, R147 ;  /* 0x0000009300937308 */ /* 0x000ee20000002400 */
[CC--:B-1----:R-:W-:Y:S09]  /*8200*/  FFMA.FTZ R144, R3.reuse, R0.reuse, R144 ;  /* 0x0000000003907223 */ /* 0x0c2ff20000010090 */
[----:B------:R-:W1:Y:S01]  /*8210*/  MUFU.TANH R140, R140 ;  /* 0x0000008c008c7308 */ /* 0x000e620000002400 */
[----:B--2---:R-:W-:Y:S01]  /*8220*/  FFMA.FTZ R142, R3, R0, R142 ;  /* 0x00000000038e7223 */ /* 0x004fe2000001008e */
[----:B------:R-:W-:Y:S01]  /*8230*/  I2FP.F32.U32 R3, R154 ;  /* 0x0000009a00037245 */ /* 0x000fe20000201000 */
[----:B------:R-:W-:Y:S07]  /*8240*/  FMUL.FTZ R154, R33, UR6 ;  /* 0x00000006219a7c20 */ /* 0x000fee0008410000 */
[----:B------:R-:W2:Y:S01]  /*8250*/  MUFU.TANH R163, R163 ;  /* 0x000000a300a37308 */ /* 0x000ea20000002400 */
[CC--:B---3--:R-:W-:Y:S09]  /*8260*/  FFMA.FTZ R147, R86.reuse, R0.reuse, R147 ;  /* 0x0000000056937223 */ /* 0x0c8ff20000010093 */
[----:B------:R-:W3:Y:S01]  /*8270*/  MUFU.TANH R150, R150 ;  /* 0x0000009600967308 */ /* 0x000ee20000002400 */
[----:B-1----:R-:W-:Y:S01]  /*8280*/  FFMA.FTZ R140, R86, R0, R140 ;  /* 0x00000000568c7223 */ /* 0x002fe2000001008c */
[----:B------:R-:W-:Y:S08]  /*8290*/  I2FP.F32.U32 R86, R102 ;  /* 0x0000006600567245 */ /* 0x000ff00000201000 */
[----:B------:R-:W1:Y:S01]  /*82a0*/  MUFU.TANH R141, R141 ;  /* 0x0000008d008d7308 */ /* 0x000e620000002400 */
[-C--:B--2---:R-:W-:Y:S01]  /*82b0*/  FFMA.FTZ R163, R152, R0.reuse, R163 ;  /* 0x0000000098a37223 */ /* 0x084fe200000100a3 */
[----:B------:R-:W-:Y:S04]  /*82c0*/  FMUL.FTZ R152, R29, UR6 ;  /* 0x000000061d987c20 */ /* 0x000fe80008410000 */
[----:B------:R-:W-:Y:S04]  /*82d0*/  FMNMX3.FTZ R103, R85, R165, R163, !PT ;  /* 0x000000a555677276 */ /* 0x000fe800078100a3 */
[----:B------:R-:W2:Y:S01]  /*82e0*/  MUFU.TANH R158, R158 ;  /* 0x0000009e009e7308 */ /* 0x000ea20000002400 */
[----:B---3--:R-:W-:Y:S01]  /*82f0*/  FFMA.FTZ R150, R3, R0, R150 ;  /* 0x0000000003967223 */ /* 0x008fe20000010096 */
[----:B------:R-:W-:Y:S04]  /*8300*/  FMNMX3.FTZ R103, R103, R164, R162, !PT ;  /* 0x000000a467677276 */ /* 0x000fe800078100a2 */
[----:B------:R-:W-:Y:S04]  /*8310*/  FMNMX3.FTZ R103, R103, R156, R160, !PT ;  /* 0x0000009c67677276 */ /* 0x000fe800078100a0 */
[----:B------:R-:W3:Y:S01]  /*8320*/  MUFU.TANH R148, R148 ;  /* 0x0000009400947308 */ /* 0x000ee20000002400 */
[-C--:B-1----:R-:W-:Y:S01]  /*8330*/  FFMA.FTZ R141, R3, R0.reuse, R141 ;  /* 0x00000000038d7223 */ /* 0x082fe2000001008d */
[----:B------:R-:W-:Y:S04]  /*8340*/  IADD3 R3, PT, PT, R90, 0x31, RZ ;  /* 0x000000315a037810 */ /* 0x000fe80007ffe0ff */
[----:B------:R-:W-:Y:S04]  /*8350*/  I2FP.F32.U32 R105, R3 ;  /* 0x0000000300697245 */ /* 0x000fe80000201000 */
[----:B------:R-:W1:Y:S01]  /*8360*/  MUFU.TANH R153, R153 ;  /* 0x0000009900997308 */ /* 0x000e620000002400 */
[CC--:B--2---:R-:W-:Y:S09]  /*8370*/  FFMA.FTZ R158, R151.reuse, R0.reuse, R158 ;  /* 0x00000000979e7223 */ /* 0x0c4ff2000001009e */
[----:B------:R-:W2:Y:S01]  /*8380*/  MUFU.TANH R89, R89 ;  /* 0x0000005900597308 */ /* 0x000ea20000002400 */
[----:B---3--:R-:W-:Y:S01]  /*8390*/  FFMA.FTZ R148, R151, R0, R148 ;  /* 0x0000000097947223 */ /* 0x008fe20000010094 */
[----:B------:R-:W-:Y:S04]  /*83a0*/  FMUL.FTZ R151, R32, UR6 ;  /* 0x0000000620977c20 */ /* 0x000fe80008410000 */
[----:B------:R-:W-:Y:S04]  /*83b0*/  FMNMX3.FTZ R103, R103, R148, R146, !PT ;  /* 0x0000009467677276 */ /* 0x000fe80007810092 */
[----:B------:R-:W3:Y:S01]  /*83c0*/  MUFU.TANH R152, R152 ;  /* 0x0000009800987308 */ /* 0x000ee20000002400 */
[C---:B-1----:R-:W-:Y:S01]  /*83d0*/  FFMA.FTZ R153, R86.reuse, R0, R153 ;  /* 0x0000000056997223 */ /* 0x042fe20000010099 */
[----:B------:R-:W-:Y:S04]  /*83e0*/  FMNMX3.FTZ R103, R103, R143, R142, !PT ;  /* 0x0000008f67677276 */ /* 0x000fe8000781008e */
[----:B------:R-:W-:Y:S04]  /*83f0*/  FMNMX3.FTZ R7, R103, R140, R141, !PT ;  /* 0x0000008c67077276 */ /* 0x000fe8000781008d */
[----:B------:R-:W1:Y:S01]  /*8400*/  MUFU.TANH R88, R88 ;  /* 0x0000005800587308 */ /* 0x000e620000002400 */
[-C--:B--2---:R-:W-:Y:S01]  /*8410*/  FFMA.FTZ R89, R86, R0.reuse, R89 ;  /* 0x0000000056597223 */ /* 0x084fe20000010059 */
[----:B------:R-:W-:Y:S04]  /*8420*/  FMNMX3.FTZ R86, R84, R101, R91, !PT ;  /* 0x0000006554567276 */ /* 0x000fe8000781005b */
[----:B------:R-:W-:Y:S04]  /*8430*/  FMNMX3.FTZ R3, R86, R161, R159, !PT ;  /* 0x000000a156037276 */ /* 0x000fe8000781009f */
[----:B------:R-:W2:Y:S01]  /*8440*/  MUFU.TANH R151, R151 ;  /* 0x0000009700977308 */ /* 0x000ea20000002400 */
[----:B---3--:R-:W-:Y:S01]  /*8450*/  FFMA.FTZ R152, R105, R0, R152 ;  /* 0x0000000069987223 */ /* 0x008fe20000010098 */
[----:B------:R-:W-:Y:S02]  /*8460*/  FMNMX3.FTZ R102, R3, R155, R157, !PT ;  /* 0x0000009b03667276 */ /* 0x000fe4000781009d */
[----:B------:R-:W-:Y:S02]  /*8470*/  IADD3 R3, PT, PT, R90, 0x39, RZ ;  /* 0x000000395a037810 */ /* 0x000fe40007ffe0ff */
[----:B------:R-:W-:Y:S04]  /*8480*/  FMNMX3.FTZ R90, R102, R158, R149, !PT ;  /* 0x0000009e665a7276 */ /* 0x000fe80007810095 */
[----:B------:R-:W3:Y:S01]  /*8490*/  MUFU.TANH R154, R154 ;  /* 0x0000009a009a7308 */ /* 0x000ee20000002400 */
[----:B------:R-:W-:Y:S01]  /*84a0*/  I2FP.F32.U32 R3, R3 ;  /* 0x0000000300037245 */ /* 0x000fe20000201000 */
[-C--:B-1----:R-:W-:Y:S01]  /*84b0*/  FFMA.FTZ R88, R105, R0.reuse, R88 ;  /* 0x0000000069587223 */ /* 0x082fe20000010058 */
[----:B------:R-:W-:Y:S04]  /*84c0*/  FMNMX3.FTZ R90, R90, R145, R144, !PT ;  /* 0x000000915a5a7276 */ /* 0x000fe80007810090 */
[----:B------:R-:W-:Y:S03]  /*84d0*/  FMNMX3.FTZ R90, R90, R147, R150, !PT ;  /* 0x000000935a5a7276 */ /* 0x000fe60007810096 */
[----:B------:R-:W1:Y:S01]  /*84e0*/  MUFU.TANH R86, R107 ;  /* 0x0000006b00567308 */ /* 0x000e620000002400 */
[-C--:B--2---:R-:W-:Y:S01]  /*84f0*/  FFMA.FTZ R151, R5, R0.reuse, R151 ;  /* 0x0000000005977223 */ /* 0x084fe20000010097 */
[----:B------:R-:W-:Y:S08]  /*8500*/  FMNMX3.FTZ R7, R7, R89, R88, !PT ;  /* 0x0000005907077276 */ /* 0x000ff00007810058 */
[----:B------:R-:W2:Y:S01]  /*8510*/  MUFU.TANH R87, R87 ;  /* 0x0000005700577308 */ /* 0x000ea20000002400 */
[CC--:B---3--:R-:W-:Y:S01]  /*8520*/  FFMA.FTZ R154, R3.reuse, R0.reuse, R154 ;  /* 0x00000000039a7223 */ /* 0x0c8fe2000001009a */
[-C--:B-1----:R-:W-:Y:S01]  /*8530*/  FFMA.FTZ R86, R3, R0.reuse, R86 ;  /* 0x0000000003567223 */ /* 0x082fe20000010056 */
[----:B------:R-:W-:Y:S04]  /*8540*/  FMNMX3.FTZ R3, R90, R153, R152, !PT ;  /* 0x000000995a037276 */ /* 0x000fe80007810098 */
[----:B------:R-:W-:Y:S01]  /*8550*/  FMNMX3.FTZ R90, R3, R151, R154, !PT ;  /* 0x00000097035a7276 */ /* 0x000fe2000781009a */
[----:B--2---:R-:W-:Y:S01]  /*8560*/  FFMA.FTZ R87, R5, R0, R87 ;  /* 0x0000000005577223 */ /* 0x004fe20000010057 */
[----:B------:R-:W-:Y:S06]  /*8570*/  @P1 BRA `(.L_x_1252) ;  /* 0xffffffe800b81947 */ /* 0x000fec000383ffff */
.L_x_1251:
[----:B-1----:R-:W1:Y:S01]  /*8580*/  SHFL.BFLY PT, R3, R90, 0x2, 0x1f ;  /* 0x0c401f005a037f89 */ /* 0x002e6200000e0000 */
[----:B------:R-:W-:Y:S07]  /*8590*/  FMNMX3.FTZ R7, R7, R87, R86, !PT ;  /* 0x0000005707077276 */ /* 0x000fee0007810056 */
[----:B------:R-:W-:Y:S08]  /*85a0*/  LDSM.16.MT88.4 R12, [R115+0x6000] ;  /* 0x00600000730c783b */ /* 0x000ff00000004200 */
[----:B------:R-:W2:Y:S08]  /*85b0*/  SHFL.BFLY PT, R2, R7, 0x2, 0x1f ;  /* 0x0c401f0007027f89 */ /* 0x000eb000000e0000 */
[----:B------:R-:W-:Y:S01]  /*85c0*/  LDSM.16.MT88.4 R28, [R115+0x7000] ;  /* 0x00700000731c783b */ /* 0x000fe20000004200 */
[----:B-1----:R-:W-:Y:S02]  /*85d0*/  FMNMX.FTZ R8, R90, R3, !PT ;  /* 0x000000035a087209 */ /* 0x002fe40007810000 */
[----:B------:R-:W-:Y:S02]  /*85e0*/  MOV R90, R134 ;  /* 0x00000086005a7202 */ /* 0x000fe40000000f00 */
[----:B------:R-:W-:Y:S03]  /*85f0*/  @P0 IADD3 R90, PT, PT, R135, -0x20, RZ ;  /* 0xffffffe0875a0810 */ /* 0x000fe60007ffe0ff */
[----:B------:R-:W1:Y:S08]  /*8600*/  SHFL.BFLY PT, R3, R8, 0x1, 0x1f ;  /* 0x0c201f0008037f89 */ /* 0x000e7000000e0000 */
[----:B------:R-:W-:Y:S01]  /*8610*/  LDSM.16.MT88.4 R20, [R90] ;  /* 0x000000005a14783b */ /* 0x000fe20000004200 */
        /* <DEDUP_REMOVED lines=29> */
[--C-:B------:R-:W-:Y:S01]  /*87f0*/  FFMA.FTZ R100, R146, UR4, -R105.reuse ;  /* 0x0000000492647c23 */ /* 0x100fe20008010869 */
        /* <DEDUP_REMOVED lines=21> */
[----:B------:R-:W2:Y:S01]  /*8950*/  LDSM.16.MT88.4 R60, [R90+0x1000] ;  /* 0x001000005a3c783b */ /* 0x000ea20000004200 */
[C---:B------:R-:W-:Y:S01]  /*8960*/  FMUL.FTZ R18, R84.reuse, R70 ;  /* 0x0000004654127220 */ /* 0x040fe20000410000 */
[C---:B------:R-:W-:Y:S01]  /*8970*/  FMUL.FTZ R19, R84.reuse, R71 ;  /* 0x0000004754137220 */ /* 0x040fe20000410000 */
[C---:B------:R-:W-:Y:S01]  /*8980*/  FMUL.FTZ R32, R85.reuse, R52 ;  /* 0x0000003455207220 */ /* 0x040fe20000410000 */
[C---:B------:R-:W-:Y:S01]  /*8990*/  FMUL.FTZ R33, R85.reuse, R53 ;  /* 0x0000003555217220 */ /* 0x040fe20000410000 */
[C---:B------:R-:W-:Y:S01]  /*89a0*/  FMUL.FTZ R34, R84.reuse, R54 ;  /* 0x0000003654227220 */ /* 0x040fe20000410000 */
[----:B------:R-:W-:Y:S03]  /*89b0*/  FMUL.FTZ R35, R84, R55 ;  /* 0x0000003754237220 */ /* 0x000fe60000410000 */
[----:B------:R-:W3:Y:S01]  /*89c0*/  MUFU.EX2 R95, R95 ;  /* 0x0000005f005f7308 */ /* 0x000ee20000000800 */
[----:B-1----:R-:W-:Y:S01]  /*89d0*/  F2FP.F16.F32.PACK_AB R80, R96, R104 ;  /* 0x000000686050723e */ /* 0x002fe200000000ff */
[----:B------:R-:W1:Y:S01]  /*89e0*/  LDSM.16.MT88.4 R52, [R115+0x8000] ;  /* 0x008000007334783b */ /* 0x000e620000004200 */
        /* <DEDUP_REMOVED lines=13> */
[----:B------:R-:W4:Y:S01]  /*8ac0*/  MUFU.EX2 R92, R92 ;  /* 0x0000005c005c7308 */ /* 0x000f220000000800 */
[----:B---3--:R-:W-:Y:S01]  /*8ad0*/  F2FP.F16.F32.PACK_AB R81, R95, R103 ;  /* 0x000000675f51723e */ /* 0x008fe200000000ff */
        /* <DEDUP_REMOVED lines=8> */
[----:B------:R-:W-:Y:S01]  /*8b60*/  FFMA.FTZ R111, R141, UR4, -R105 ;  /* 0x000000048d6f7c23 */ /* 0x000fe20008010869 */
[----:B------:R-:W-:Y:S01]  /*8b70*/  FFMA.FTZ R103, R84, R139, R103 ;  /* 0x0000008b54677223 */ /* 0x000fe20000010067 */
[----:B------:R-:W-:Y:S01]  /*8b80*/  FFMA.FTZ R104, R85, R138, R104 ;  /* 0x0000008a55687223 */ /* 0x000fe20000010068 */
[--C-:B------:R-:W-:Y:S01]  /*8b90*/  FFMA.FTZ R153, R153, UR4, -R106.reuse ;  /* 0x0000000499997c23 */ /* 0x100fe2000801086a */
[----:B------:R-:W-:Y:S01]  /*8ba0*/  LDSM.16.MT88.4 R68, [R90+0xc00] ;  /* 0x000c00005a44783b */ /* 0x000fe20000004200 */
[--C-:B------:R-:W-:Y:S03]  /*8bb0*/  FFMA.FTZ R152, R152, UR4, -R106.reuse ;  /* 0x0000000498987c23 */ /* 0x100fe6000801086a */
[----:B------:R-:W3:Y:S01]  /*8bc0*/  MUFU.EX2 R91, R91 ;  /* 0x0000005b005b7308 */ /* 0x000ee20000000800 */
[----:B----4-:R-:W-:Y:S01]  /*8bd0*/  F2FP.F16.F32.PACK_AB R82, R92, R93 ;  /* 0x0000005d5c52723e */ /* 0x010fe200000000ff */
[--C-:B------:R-:W-:Y:S01]  /*8be0*/  FFMA.FTZ R151, R151, UR4, -R106.reuse ;  /* 0x0000000497977c23 */ /* 0x100fe2000801086a */
[----:B------:R-:W-:Y:S01]  /*8bf0*/  FFMA.FTZ R154, R154, UR4, -R106 ;  /* 0x000000049a9a7c23 */ /* 0x000fe2000801086a */
[----:B------:R-:W-:Y:S01]  /*8c00*/  FFMA.FTZ R88, R88, UR4, -R105 ;  /* 0x0000000458587c23 */ /* 0x000fe20008010869 */
[----:B------:R-:W-:Y:S01]  /*8c10*/  FADD.FTZ R103, R95, R103 ;  /* 0x000000675f677221 */ /* 0x000fe20000010000 */
[----:B------:R-:W-:Y:S01]  /*8c20*/  FADD.FTZ R104, R96, R104 ;  /* 0x0000006860687221 */ /* 0x000fe20000010000 */
[C---:B------:R-:W-:Y:S03]  /*8c30*/  ISETP.NE.AND P1, PT, R131.reuse, RZ, PT ;  /* 0x000000ff8300720c */ /* 0x040fe60003f25270 */
[----:B------:R-:W-:Y:S01]  /*8c40*/  MUFU.EX2 R97, R97 ;  /* 0x0000006100617308 */ /* 0x000fe20000000800 */
[----:B------:R-:W-:Y:S01]  /*8c50*/  IADD3 R131, PT, PT, R131, -0x1, RZ ;  /* 0xffffffff83837810 */ /* 0x000fe20007ffe0ff */
[----:B------:R-:W-:Y:S04]  /*8c60*/  FADD.FTZ R93, R93, R104 ;  /* 0x000000685d5d7221 */ /* 0x000fe80000010000 */
[----:B------:R-:W-:Y:S04]  /*8c70*/  FADD.FTZ R93, R92, R93 ;  /* 0x0000005d5c5d7221 */ /* 0x000fe80000010000 */
[----:B------:R-:W-:Y:S01]  /*8c80*/  MUFU.EX2 R98, R98 ;  /* 0x0000006200627308 */ /* 0x000fe20000000800 */
[----:B---3--:R-:W-:Y:S07]  /*8c90*/  F2FP.F16.F32.PACK_AB R83, R91, R94 ;  /* 0x0000005e5b53723e */ /* 0x008fee00000000ff */
[C---:B------:R-:W-:Y:S02]  /*8ca0*/  HMMA.16816.F32 R4, R80.reuse, R12, R4 ;  /* 0x0000000c5004723c */ /* 0x040fe40000001804 */
[----:B------:R-:W-:Y:S03]  /*8cb0*/  MUFU.EX2 R108, R108 ;  /* 0x0000006c006c7308 */ /* 0x000fe60000000800 */
[C---:B------:R-:W-:Y:S01]  /*8cc0*/  FMUL.FTZ R12, R85.reuse, R72 ;  /* 0x00000048550c7220 */ /* 0x040fe20000410000 */
[C---:B------:R-:W-:Y:S02]  /*8cd0*/  FMUL.FTZ R13, R85.reuse, R73 ;  /* 0x00000049550d7220 */ /* 0x040fe40000410000 */
[C---:B------:R-:W-:Y:S04]  /*8ce0*/  HMMA.16816.F32 R8, R80.reuse, R14, R8 ;  /* 0x0000000e5008723c */ /* 0x040fe80000001808 */
[----:B------:R-:W-:Y:S01]  /*8cf0*/  MUFU.EX2 R99, R99 ;  /* 0x0000006300637308 */ /* 0x000fe20000000800 */
[C---:B------:R-:W-:Y:S01]  /*8d00*/  FMUL.FTZ R14, R84.reuse, R74 ;  /* 0x0000004a540e7220 */ /* 0x040fe20000410000 */
[----:B------:R-:W-:Y:S08]  /*8d10*/  FMUL.FTZ R15, R84, R75 ;  /* 0x0000004b540f7220 */ /* 0x000ff00000410000 */
[----:B------:R-:W-:Y:S01]  /*8d20*/  MUFU.EX2 R107, R107 ;  /* 0x0000006b006b7308 */ /* 0x000fe20000000800 */
[C---:B------:R-:W-:Y:S03]  /*8d30*/  HMMA.16816.F32 R12, R80.reuse, R20, R12 ;  /* 0x00000014500c723c */ /* 0x040fe6000000180c */
[C---:B------:R-:W-:Y:S01]  /*8d40*/  FMUL.FTZ R20, R85.reuse, R64 ;  /* 0x0000004055147220 */ /* 0x040fe20000410000 */
[----:B------:R-:W-:Y:S01]  /*8d50*/  FMUL.FTZ R21, R85, R65 ;  /* 0x0000004155157220 */ /* 0x000fe20000410000 */
[----:B------:R-:W-:Y:S04]  /*8d60*/  FFMA.FTZ R64, R155, UR4, -R106 ;  /* 0x000000049b407c23 */ /* 0x000fe8000801086a */
[----:B------:R-:W-:Y:S01]  /*8d70*/  MUFU.EX2 R109, R109 ;  /* 0x0000006d006d7308 */ /* 0x000fe20000000800 */
[--C-:B------:R-:W-:Y:S01]  /*8d80*/  FFMA.FTZ R106, R142, UR4, -R105.reuse ;  /* 0x000000048e6a7c23 */ /* 0x100fe20008010869 */
[C---:B------:R-:W-:Y:S03]  /*8d90*/  HMMA.16816.F32 R16, R80.reuse, R22, R16 ;  /* 0x000000165010723c */ /* 0x040fe60000001810 */
[C---:B------:R-:W-:Y:S01]  /*8da0*/  FMUL.FTZ R22, R84.reuse, R66 ;  /* 0x0000004254167220 */ /* 0x040fe20000410000 */
[----:B------:R-:W-:Y:S01]  /*8db0*/  FMUL.FTZ R23, R84, R67 ;  /* 0x0000004354177220 */ /* 0x000fe20000410000 */
[--C-:B------:R-:W-:Y:S03]  /*8dc0*/  FFMA.FTZ R65, R156, UR4, -R105.reuse ;  /* 0x000000049c417c23 */ /* 0x100fe60008010869 */
[----:B------:R-:W-:Y:S01]  /*8dd0*/  MUFU.EX2 R106, R106 ;  /* 0x0000006a006a7308 */ /* 0x000fe20000000800 */
[--C-:B------:R-:W-:Y:S01]  /*8de0*/  FFMA.FTZ R66, R89, UR4, -R105.reuse ;  /* 0x0000000459427c23 */ /* 0x100fe20008010869 */
[--C-:B------:R-:W-:Y:S01]  /*8df0*/  FFMA.FTZ R89, R87, UR4, -R105.reuse ;  /* 0x0000000457597c23 */ /* 0x100fe20008010869 */
[----:B------:R-:W-:Y:S01]  /*8e00*/  FFMA.FTZ R105, R86, UR4, -R105 ;  /* 0x0000000456697c23 */ /* 0x000fe20008010869 */
[C---:B------:R-:W-:Y:S03]  /*8e10*/  HMMA.16816.F32 R20, R80.reuse, R28, R20 ;  /* 0x0000001c5014723c */ /* 0x040fe60000001814 */
[C---:B------:R-:W-:Y:S01]  /*8e20*/  FMUL.FTZ R28, R85.reuse, R56 ;  /* 0x00000038551c7220 */ /* 0x040fe20000410000 */
[----:B------:R-:W-:Y:S02]  /*8e30*/  FMUL.FTZ R29, R85, R57 ;  /* 0x00000039551d7220 */ /* 0x000fe40000410000 */
[----:B------:R-:W-:Y:S02]  /*8e40*/  MUFU.EX2 R110, R110 ;  /* 0x0000006e006e7308 */ /* 0x000fe40000000800 */
[C---:B------:R-:W-:Y:S03]  /*8e50*/  HMMA.16816.F32 R24, R80.reuse, R30, R24 ;  /* 0x0000001e5018723c */ /* 0x040fe60000001818 */
[C---:B------:R-:W-:Y:S01]  /*8e60*/  FMUL.FTZ R30, R84.reuse, R58 ;  /* 0x0000003a541e7220 */ /* 0x040fe20000410000 */
[----:B------:R-:W-:Y:S04]  /*8e70*/  FMUL.FTZ R31, R84, R59 ;  /* 0x0000003b541f7220 */ /* 0x000fe80000410000 */
[----:B------:R-:W-:Y:S01]  /*8e80*/  MUFU.EX2 R121, R121 ;  /* 0x0000007900797308 */ /* 0x000fe20000000800 */
[----:B------:R-:W-:Y:S02]  /*8e90*/  LDSM.16.MT88.4 R56, [R115+0x6400] ;  /* 0x006400007338783b */ /* 0x000fe40000004200 */
[C---:B--2---:R-:W-:Y:S07]  /*8ea0*/  HMMA.16816.F32 R28, R80.reuse, R60, R28 ;  /* 0x0000003c501c723c */ /* 0x044fee000000181c */
[----:B------:R-:W-:Y:S01]  /*8eb0*/  MUFU.EX2 R140, R140 ;  /* 0x0000008c008c7308 */ /* 0x000fe20000000800 */
[C---:B------:R-:W-:Y:S01]  /*8ec0*/  HMMA.16816.F32 R32, R80.reuse, R62, R32 ;  /* 0x0000003e5020723c */ /* 0x040fe20000001820 */
[----:B------:R-:W-:Y:S08]  /*8ed0*/  LDSM.16.MT88.4 R60, [R90+0x800] ;  /* 0x000800005a3c783b */ /* 0x000ff00000004200 */
[----:B------:R-:W-:Y:S01]  /*8ee0*/  MUFU.EX2 R111, R111 ;  /* 0x0000006f006f7308 */ /* 0x000fe20000000800 */
[C---:B-1----:R-:W-:Y:S09]  /*8ef0*/  HMMA.16816.F32 R36, R80.reuse, R52, R36 ;  /* 0x000000345024723c */ /* 0x042ff20000001824 */
[----:B------:R-:W1:Y:S01]  /*8f00*/  MUFU.EX2 R64, R64 ;  /* 0x0000004000407308 */ /* 0x000e620000000800 */
[C---:B------:R-:W-:Y:S01]  /*8f10*/  HMMA.16816.F32 R40, R80.reuse, R54, R40 ;  /* 0x000000365028723c */ /* 0x040fe20000001828 */
[----:B------:R-:W2:Y:S08]  /*8f20*/  LDSM.16.MT88.4 R52, [R90+0x2000] ;  /* 0x002000005a34783b */ /* 0x000eb00000004200 */
[----:B------:R-:W3:Y:S10]  /*8f30*/  MUFU.EX2 R65, R65 ;  /* 0x0000004100417308 */ /* 0x000ef40000000800 */
[----:B------:R-:W4:Y:S01]  /*8f40*/  MUFU.EX2 R102, R102 ;  /* 0x0000006600667308 */ /* 0x000f220000000800 */
[----:B-1----:R-:W-:Y:S04]  /*8f50*/  FADD.FTZ R92, R64, R93 ;  /* 0x0000005d405c7221 */ /* 0x002fe80000010000 */
[C---:B------:R-:W-:Y:S05]  /*8f60*/  FADD.FTZ R92, R97.reuse, R92 ;  /* 0x0000005c615c7221 */ /* 0x040fea0000010000 */
[----:B------:R-:W-:Y:S10]  /*8f70*/  MUFU.EX2 R101, R101 ;  /* 0x0000006500657308 */ /* 0x000ff40000000800 */
[----:B------:R-:W1:Y:S10]  /*8f80*/  MUFU.EX2 R100, R100 ;  /* 0x0000006400647308 */ /* 0x000e740000000800 */
[----:B------:R-:W-:Y:S01]  /*8f90*/  MUFU.EX2 R153, R153 ;  /* 0x0000009900997308 */ /* 0x000fe20000000800 */
[C---:B--2---:R-:W-:Y:S09]  /*8fa0*/  HMMA.16816.F32 R44, R80.reuse, R52, R44 ;  /* 0x00000034502c723c */ /* 0x044ff2000000182c */
[----:B------:R-:W2:Y:S01]  /*8fb0*/  MUFU.EX2 R152, R152 ;  /* 0x0000009800987308 */ /* 0x000ea20000000800 */
[----:B------:R-:W-:Y:S02]  /*8fc0*/  F2FP.F16.F32.PACK_AB R52, R97, R64 ;  /* 0x000000406134723e */ /* 0x000fe400000000ff */
[----:B---3--:R-:W-:Y:S01]  /*8fd0*/  F2FP.F16.F32.PACK_AB R53, R98, R65 ;  /* 0x000000416235723e */ /* 0x008fe200000000ff */
[----:B------:R-:W-:Y:S06]  /*8fe0*/  HMMA.16816.F32 R48, R80, R54, R48 ;  /* 0x000000365030723c */ /* 0x000fec0000001830 */
[----:B------:R-:W-:Y:S01]  /*8ff0*/  MUFU.EX2 R95, R66 ;  /* 0x00000042005f7308 */ /* 0x000fe20000000800 */
[----:B----4-:R-:W-:Y:S02]  /*9000*/  F2FP.F16.F32.PACK_AB R54, R102, R99 ;  /* 0x000000636636723e */ /* 0x010fe400000000ff */
[----:B-1----:R-:W-:Y:S07]  /*9010*/  F2FP.F16.F32.PACK_AB R55, R100, R101 ;  /* 0x000000656437723e */ /* 0x002fee00000000ff */
[----:B------:R-:W1:Y:S01]  /*9020*/  MUFU.EX2 R88, R88 ;  /* 0x0000005800587308 */ /* 0x000e620000000800 */
[----:B--2---:R-:W-:Y:S01]  /*9030*/  F2FP.F16.F32.PACK_AB R84, R152, R153 ;  /* 0x000000999854723e */ /* 0x004fe200000000ff */
[C---:B------:R-:W-:Y:S08]  /*9040*/  HMMA.16816.F32 R4, R52.reuse, R56, R4 ;  /* 0x000000383404723c */ /* 0x040ff00000001804 */
[----:B------:R-:W-:Y:S01]  /*9050*/  MUFU.EX2 R151, R151 ;  /* 0x0000009700977308 */ /* 0x000fe20000000800 */
[C---:B------:R-:W-:Y:S01]  /*9060*/  HMMA.16816.F32 R8, R52.reuse, R58, R8 ;  /* 0x0000003a3408723c */ /* 0x040fe20000001808 */
[----:B------:R-:W2:Y:S08]  /*9070*/  LDSM.16.MT88.4 R56, [R90+0x400] ;  /* 0x000400005a38783b */ /* 0x000eb00000004200 */
[----:B------:R-:W3:Y:S01]  /*9080*/  MUFU.EX2 R154, R154 ;  /* 0x0000009a009a7308 */ /* 0x000ee20000000800 */
[----:B-1----:R-:W-:Y:S09]  /*9090*/  F2FP.F16.F32.PACK_AB R85, R88, R95 ;  /* 0x0000005f5855723e */ /* 0x002ff200000000ff */
[----:B------:R-:W-:Y:S01]  /*90a0*/  MUFU.EX2 R89, R89 ;  /* 0x0000005900597308 */ /* 0x000fe20000000800 */
[----:B---3--:R-:W-:Y:S01]  /*90b0*/  F2FP.F16.F32.PACK_AB R86, R154, R151 ;  /* 0x000000979a56723e */ /* 0x008fe200000000ff */
        /* <DEDUP_REMOVED lines=16> */
[----:B------:R-:W-:Y:S02]  /*91c0*/  F2FP.F16.F32.PACK_AB R53, R106, R109 ;  /* 0x0000006d6a35723e */ /* 0x000fe400000000ff */
[----:B------:R-:W-:Y:S02]  /*91d0*/  F2FP.F16.F32.PACK_AB R54, R121, R110 ;  /* 0x0000006e7936723e */ /* 0x000fe400000000ff */
[----:B------:R-:W-:Y:S07]  /*91e0*/  F2FP.F16.F32.PACK_AB R55, R111, R140 ;  /* 0x0000008c6f37723e */ /* 0x000fee00000000ff */
        /* <DEDUP_REMOVED lines=12> */
[C---:B-1----:R-:W-:Y:S03]  /*92b0*/  HMMA.16816.F32 R36, R52.reuse, R56, R36 ;  /* 0x000000383424723c */ /* 0x042fe60000001824 */
[----:B------:R-:W-:Y:S02]  /*92c0*/  FADD.FTZ R56, R94, R103 ;  /* 0x000000675e387221 */ /* 0x000fe40000010000 */
[----:B------:R-:W1:Y:S02]  /*92d0*/  MUFU.EX2 R94, R105 ;  /* 0x00000069005e7308 */ /* 0x000e640000000800 */
[----:B------:R-:W-:Y:S01]  /*92e0*/  FADD.FTZ R56, R91, R56 ;  /* 0x000000385b387221 */ /* 0x000fe20000010000 */
[C---:B------:R-:W-:Y:S03]  /*92f0*/  HMMA.16816.F32 R40, R52.reuse, R58, R40 ;  /* 0x0000003a3428723c */ /* 0x040fe60000001828 */
[----:B------:R-:W-:Y:S04]  /*9300*/  FADD.FTZ R91, R65, R56 ;  /* 0x00000038415b7221 */ /* 0x000fe80000010000 */
[----:B------:R-:W-:Y:S01]  /*9310*/  FADD.FTZ R98, R98, R91 ;  /* 0x0000005b62627221 */ /* 0x000fe20000010000 */
[C---:B--2---:R-:W-:Y:S03]  /*9320*/  HMMA.16816.F32 R44, R52.reuse, R60, R44 ;  /* 0x0000003c342c723c */ /* 0x044fe6000000182c */
[----:B------:R-:W-:Y:S01]  /*9330*/  FADD.FTZ R101, R101, R98 ;  /* 0x0000006265657221 */ /* 0x000fe20000010000 */
[----:B-1----:R-:W-:Y:S03]  /*9340*/  F2FP.F16.F32.PACK_AB R87, R94, R89 ;  /* 0x000000595e57723e */ /* 0x002fe600000000ff */
[----:B------:R-:W-:Y:S01]  /*9350*/  FADD.FTZ R100, R100, R101 ;  /* 0x0000006564647221 */ /* 0x000fe20000010000 */
[----:B------:R-:W-:Y:S01]  /*9360*/  HMMA.16816.F32 R48, R52, R62, R48 ;  /* 0x0000003e3430723c */ /* 0x000fe20000001830 */
[----:B------:R-:W1:Y:S02]  /*9370*/  LDSM.16.MT88.4 R60, [R115+0x7c00] ;  /* 0x007c0000733c783b */ /* 0x000e640000004200 */
[----:B------:R-:W-:Y:S04]  /*9380*/  FADD.FTZ R109, R109, R100 ;  /* 0x000000646d6d7221 */ /* 0x000fe80000010000 */
[----:B------:R-:W-:Y:S01]  /*9390*/  FADD.FTZ R109, R106, R109 ;  /* 0x0000006d6a6d7221 */ /* 0x000fe20000010000 */
[C---:B------:R-:W-:Y:S01]  /*93a0*/  HMMA.16816.F32 R80, R84.reuse, R76, R4 ;  /* 0x0000004c5450723c */ /* 0x040fe20000001804 */
[----:B------:R-:W2:Y:S04]  /*93b0*/  LDSM.16.MT88.4 R52, [R90+0x1c00] ;  /* 0x001c00005a34783b */ /* 0x000ea80000004200 */
[----:B------:R-:W-:Y:S03]  /*93c0*/  FADD.FTZ R140, R140, R109 ;  /* 0x0000006d8c8c7221 */ /* 0x000fe60000010000 */
[C---:B------:R-:W-:Y:S01]  /*93d0*/  HMMA.16816.F32 R76, R84.reuse, R78, R8 ;  /* 0x0000004e544c723c */ /* 0x040fe20000001808 */
[----:B------:R-:W3:Y:S02]  /*93e0*/  LDSM.16.MT88.4 R4, [R115+0x8c00] ;  /* 0x008c00007304783b */ /* 0x000ee40000004200 */
[----:B------:R-:W-:Y:S04]  /*93f0*/  FADD.FTZ R140, R111, R140 ;  /* 0x0000008c6f8c7221 */ /* 0x000fe80000010000 */
[----:B------:R-:W-:Y:S01]  /*9400*/  FADD.FTZ R95, R95, R140 ;  /* 0x0000008c5f5f7221 */ /* 0x000fe20000010000 */
[C---:B------:R-:W-:Y:S01]  /*9410*/  HMMA.16816.F32 R72, R84.reuse, R68, R12 ;  /* 0x000000445448723c */ /* 0x040fe2000000180c */
[----:B------:R-:W4:Y:S02]  /*9420*/  LDSM.16.MT88.4 R8, [R90+0x2c00] ;  /* 0x002c00005a08783b */ /* 0x000f240000004200 */
[----:B------:R-:W-:Y:S01]  /*9430*/  FADD.FTZ R13, R99, R92 ;  /* 0x0000005c630d7221 */ /* 0x000fe20000010000 */
[----:B------:R-:W-:Y:S03]  /*9440*/  FADD.FTZ R88, R88, R95 ;  /* 0x0000005f58587221 */ /* 0x000fe60000010000 */
[----:B------:R-:W-:Y:S01]  /*9450*/  FADD.FTZ R13, R102, R13 ;  /* 0x0000000d660d7221 */ /* 0x000fe20000010000 */
[C---:B------:R-:W-:Y:S03]  /*9460*/  HMMA.16816.F32 R68, R84.reuse, R70, R16 ;  /* 0x000000465444723c */ /* 0x040fe60000001810 */
[----:B------:R-:W-:Y:S01]  /*9470*/  FADD.FTZ R108, R108, R13 ;  /* 0x0000000d6c6c7221 */ /* 0x000fe20000010000 */
[----:B------:R-:W-:Y:S03]  /*9480*/  FADD.FTZ R89, R89, R88 ;  /* 0x0000005859597221 */ /* 0x000fe60000010000 */
[----:B------:R-:W-:Y:S01]  /*9490*/  FADD.FTZ R107, R107, R108 ;  /* 0x0000006c6b6b7221 */ /* 0x000fe20000010000 */
[----:B------:R-:W-:Y:S01]  /*94a0*/  FADD.FTZ R139, R94, R89 ;  /* 0x000000595e8b7221 */ /* 0x000fe20000010000 */
[C---:B-1----:R-:W-:Y:S08]  /*94b0*/  HMMA.16816.F32 R64, R84.reuse, R60, R20 ;  /* 0x0000003c5440723c */ /* 0x042ff00000001814 */
        /* <DEDUP_REMOVED lines=12> */
[----:B------:R-:W-:Y:S03]  /*9580*/  HMMA.16816.F32 R48, R84, R10, R48 ;  /* 0x0000000a5430723c */ /* 0x000fe60000001830 */
[----:B------:R-:W-:Y:S02]  /*9590*/  MOV R85, R2 ;  /* 0x0000000200557202 */ /* 0x000fe40000000f00 */
[----:B------:R-:W-:Y:S03]  /*95a0*/  MOV R84, R3 ;  /* 0x0000000300547202 */ /* 0x000fe60000000f00 */
[----:B------:R-:W-:Y:S01]  /*95b0*/  @!UPT UIADD3 URZ, UPT, UPT, URZ, URZ, URZ ;  /* 0x000000fffffff290 */ /* 0x000fe2000fffe0ff */
[----:B------:R-:W-:Y:S11]  /*95c0*/  @P1 BRA `(.L_x_1250) ;  /* 0xffffffdc00781947 */ /* 0x000ff6000383ffff */
.L_x_1249:
[----:B------:R-:W1:Y:S01]  /*95d0*/  SHFL.BFLY PT, R0, R139, 0x2, 0x1f ;  /* 0x0c401f008b007f89 */ /* 0x000e6200000e0000 */
[----:B------:R-:W-:Y:S01]  /*95e0*/  LOP3.LUT R7, R133, 0xc0, RZ, 0xc0, !PT ;  /* 0x000000c085077812 */ /* 0x000fe200078ec0ff */
[----:B------:R-:W2:Y:S01]  /*95f0*/  LDC.U8 R20, c[0x0][0x548] ;  /* 0x00015200ff147b82 */ /* 0x000ea20000000000 */
[----:B------:R-:W-:Y:S01]  /*9600*/  ISETP.NE.AND P0, PT, R128, -0x1, PT ;  /* 0xffffffff8000780c */ /* 0x000fe20003f05270 */
[----:B------:R-:W4:Y:S01]  /*9610*/  SHFL.BFLY PT, R5, R138, 0x2, 0x1f ;  /* 0x0c401f008a057f89 */ /* 0x000f2200000e0000 */
[----:B------:R-:W-:Y:S02]  /*9620*/  LOP3.LUT R7, R7, 0x18, R116, 0xf8, !PT ;  /* 0x0000001807077812 */ /* 0x000fe400078ef874 */
[----:B------:R-:W-:Y:S01]  /*9630*/  LOP3.LUT R12, R116, 0x18, RZ, 0xc0, !PT ;  /* 0x00000018740c7812 */ /* 0x000fe200078ec0ff */
[----:B------:R-:W2:Y:S03]  /*9640*/  S2R R23, SR_CTAID.Y ;  /* 0x0000000000177919 */ /* 0x000ea60000002600 */
[----:B------:R-:W-:Y:S01]  /*9650*/  LOP3.LUT R12, R12, 0xd8, R133, 0x78, !PT ;  /* 0x000000d80c0c7812 */ /* 0x000fe200078e7885 */
[----:B------:R-:W2:Y:S04]  /*9660*/  S2R R21, SR_CTAID.Z ;  /* 0x0000000000157919 */ /* 0x000ea80000002700 */
[----:B------:R-:W2:Y:S01]  /*9670*/  @!P0 LDC.64 R14, c[0x0][0x400] ;  /* 0x00010000ff0e8b82 */ /* 0x000ea20000000a00 */
[----:B-1----:R-:W-:Y:S01]  /*9680*/  FADD.FTZ R9, R0, R139 ;  /* 0x0000008b00097221 */ /* 0x002fe20000010000 */
[----:B------:R-:W-:Y:S01]  /*9690*/  SHF.L.U32 R0, R116, 0x1, RZ ;  /* 0x0000000174007819 */ /* 0x000fe200000006ff */
[----:B----4-:R-:W-:-:S03]  /*96a0*/  FADD.FTZ R10, R5, R138 ;  /* 0x0000008a050a7221 */ /* 0x010fc60000010000 */
[----:B------:R-:W1:Y:S01]  /*96b0*/  SHFL.BFLY PT, R4, R9, 0x1, 0x1f ;  /* 0x0c201f0009047f89 */ /* 0x000e6200000e0000 */
[----:B------:R-:W-:-:S03]  /*96c0*/  LOP3.LUT R0, R0, 0x6, RZ, 0xc0, !PT ;  /* 0x0000000600007812 */ /* 0x000fc600078ec0ff */
[----:B------:R-:W4:Y:S01]  /*96d0*/  SHFL.BFLY PT, R5, R10, 0x1, 0x1f ;  /* 0x0c201f000a057f89 */ /* 0x000f2200000e0000 */
        /* <DEDUP_REMOVED lines=10> */
[----:B----4-:R-:W-:Y:S01]  /*9780*/  FADD.FTZ R5, R10, R5 ;  /* 0x000000050a057221 */ /* 0x010fe20000010000 */
[C---:B------:R-:W-:Y:S01]  /*9790*/  IADD3 R7, PT, PT, R9.reuse, -R7, RZ ;  /* 0x8000000709077210 */ /* 0x040fe20007ffe0ff */
[----:B------:R-:W4:Y:S01]  /*97a0*/  LDC R10, c[0x0][0x434] ;  /* 0x00010d00ff0a7b82 */ /* 0x000f220000000800 */
[----:B------:R-:W-:-:S02]  /*97b0*/  IADD3 R11, PT, PT, R9, -R118, RZ ;  /* 0x80000076090b7210 */ /* 0x000fc40007ffe0ff */
[----:B------:R-:W-:Y:S01]  /*97c0*/  FSETP.NE.FTZ.AND P4, PT, R5, RZ, PT ;  /* 0x000000ff0500720b */ /* 0x000fe20003f95000 */
[----:B------:R-:W3:Y:S01]  /*97d0*/  MUFU.RCP R8, R5 ;  /* 0x0000000500087308 */ /* 0x000ee20000001000 */
        /* <DEDUP_REMOVED lines=27> */
[----:B---3--:R-:W-:Y:S01]  /*9990*/  FSEL R8, R8, 1, P4 ;  /* 0x3f80000008087808 */ /* 0x008fe20002000000 */
[----:B------:R-:W3:Y:S01]  /*99a0*/  LDC.U8 R6, c[0x0][0x549] ;  /* 0x00015240ff067b82 */ /* 0x000ee20000000000 */
        /* <DEDUP_REMOVED lines=22> */
[----:B---3--:R-:W-:Y:S01]  /*9b10*/  ISETP.NE.AND P1, PT, R6, RZ, PT ;  /* 0x000000ff0600720c */ /* 0x008fe20003f25270 */
        /* <DEDUP_REMOVED lines=67> */
.L_x_1253:
[----:B------:R-:W-:Y:S01]  /*9f50*/  BAR.SYNC.DEFER_BLOCKING 0x0 ;  /* 0x0000000000007b1d */ /* 0x000fe20000010000 */
[----:B------:R-:W-:Y:S01]  /*9f60*/  ISETP.NE.AND P2, PT, R128, -0x1, PT ;  /* 0xffffffff8000780c */ /* 0x000fe20003f45270 */
[----:B------:R-:W-:Y:S01]  /*9f70*/  @!P0 IMAD.WIDE.U32 R26, R23, R14, RZ ;  /* 0x0000000e171a8225 */ /* 0x000fe200078e00ff */
[----:B------:R-:W-:Y:S02]  /*9f80*/  ISETP.NE.AND P1, PT, R20, RZ, !P1 ;  /* 0x000000ff1400720c */ /* 0x000fe40004f25270 */
[----:B------:R-:W-:-:S03]  /*9f90*/  LOP3.LUT P5, RZ, R116, 0x3, RZ, 0xc0, !PT ;  /* 0x0000000374ff7812 */ /* 0x000fc600078ac0ff */
[----:B------:R-:W5:Y:S01]  /*9fa0*/  @P4 LDC R14, c[0x0][0x458] ;  /* 0x00011600ff0e4b82 */ /* 0x000f620000000800 */
[----:B------:R-:W4:Y:S01]  /*9fb0*/  @P3 MUFU.LG2 R4, R4 ;  /* 0x0000000400043308 */ /* 0x000f220000000c00 */
[C---:B---3--:R-:W-:Y:S01]  /*9fc0*/  @P0 IMAD.WIDE.U32 R24, R128.reuse, R8, RZ ;  /* 0x0000000880180225 */ /* 0x048fe200078e00ff */
        /* <DEDUP_REMOVED lines=45> */
.L_x_1255:
[----:B------:R-:W-:Y:S05]  /*a2a0*/  BSYNC.RECONVERGENT B0 ;  /* 0x0000000000007941 */ /* 0x000fea0003800200 */
.L_x_1254:
        /* <DEDUP_REMOVED lines=32> */
.L_x_1257:
[----:B------:R-:W-:Y:S05]  /*a4b0*/  BSYNC.RECONVERGENT B0 ;  /* 0x0000000000007941 */ /* 0x000fea0003800200 */
.L_x_1256:
        /* <DEDUP_REMOVED lines=24> */
.L_x_1258:
        /* <DEDUP_REMOVED lines=12> */
.L_x_1286:


//--------------------- .nv.shared._ZN5flash16flash_fwd_kernelI23Flash_fwd_kernel_traitsILi96ELi128ELi64ELi4ELb0ELb0EN7cutlass6half_tE19Flash_kernel_traitsILi96ELi128ELi64ELi4ES3_EELb0ELb1ELb0ELb0ELb1ELb1ELb0ELb0EEEvNS_16Flash_fwd_paramsE --------------------------
	.section	.nv.shared._ZN5flash16flash_fwd_kernelI23Flash_fwd_kernel_traitsILi96ELi128ELi64ELi4ELb0ELb0EN7cutlass6half_tE19Flash_kernel_traitsILi96ELi128ELi64ELi4ES3_EELb0ELb1ELb0ELb0ELb1ELb1ELb0ELb0EEEvNS_16Flash_fwd_paramsE,"aw",@nobits
	.sectionflags	@""
	.align	16
	.zero		1024


//--------------------- .nv.shared.reserved.0     --------------------------
	.section	.nv.shared.reserved.0,"aw",@nobits
	.weak		__nv_reservedSMEM_offset_0_alias
	.size		__nv_reservedSMEM_offset_0_alias, 0, 64
	.other		__nv_reservedSMEM_offset_0_alias,@"STO_CUDA_RESERVED_SHARED STV_DEFAULT"
__nv_reservedSMEM_offset_0_alias:
	.zero		0
	.zero		64


//--------------------- .nv.global                --------------------------
	.section	.nv.global,"aw",@nobits
.nv.global:
	.type		_ZN72_INTERNAL_9204a569_36_flash_fwd_hdim96_fp16_causal_sm80_cu_e763cb1e_26754cute1_E,@object
	.size		_ZN72_INTERNAL_9204a569_36_flash_fwd_hdim96_fp16_causal_sm80_cu_e763cb1e_26754cute1_E,(_ZN72_INTERNAL_9204a569_36_flash_fwd_hdim96_fp16_causal_sm80_cu_e763cb1e_26754cuda3std3__45__cpo6cbeginE - _ZN72_INTERNAL_9204a569_36_flash_fwd_hdim96_fp16_causal_sm80_cu_e763cb1e_26754cute1_E)
_ZN72_INTERNAL_9204a569_36_flash_fwd_hdim96_fp16_causal_sm80_cu_e763cb1e_26754cute1_E:
	.zero		1
	.type		_ZN72_INTERNAL_9204a569_36_flash_fwd_hdim96_fp16_causal_sm80_cu_e763cb1e_26754cuda3std3__45__cpo6cbeginE,@object
	.size		_ZN72_INTERNAL_9204a569_36_flash_fwd_hdim96_fp16_causal_sm80_cu_e763cb1e_26754cuda3std3__45__cpo6cbeginE,(_ZN72_INTERNAL_9204a569_36_flash_fwd_hdim96_fp16_causal_sm80_cu_e763cb1e_26754cuda3std3__48in_placeE - _ZN72_INTERNAL_9204a569_36_flash_fwd_hdim96_fp16_causal_sm80_cu_e763cb1e_26754cuda3std3__45__cpo6cbeginE)
_ZN72_INTERNAL_9204a569_36_flash_fwd_hdim96_fp16_causal_sm80_cu_e763cb1e_26754cuda3std3__45__cpo6cbeginE:
	.zero		1
	.type		_ZN72_INTERNAL_9204a569_36_flash_fwd_hdim96_fp16_causal_sm80_cu_e763cb1e_26754cuda3std3__48in_placeE,@object
	.size		_ZN72_INTERNAL_9204a569_36_flash_fwd_hdim96_fp16_causal_sm80_cu_e763cb1e_26754cuda3std3__48in_placeE,(_ZN72_INTERNAL_9204a569_36_flash_fwd_hdim96_fp16_causal_sm80_cu_e763cb1e_26754cuda3std6ranges3__45__cpo9iter_moveE - _ZN72_INTERNAL_9204a569_36_flash_fwd_hdim96_fp16_causal_sm80_cu_e763cb1e_26754cuda3std3__48in_placeE)
_ZN72_INTERNAL_9204a569_36_flash_fwd_hdim96_fp16_causal_sm80_cu_e763cb1e_26754cuda3std3__48in_placeE:
	.zero		1
	.type		_ZN72_INTERNAL_9204a569_36_flash_fwd_hdim96_fp16_causal_sm80_cu_e763cb1e_26754cuda3std6ranges3__45__cpo9iter_moveE,@object
	.size		_ZN72_INTERNAL_9204a569_36_flash_fwd_hdim96_fp16_causal_sm80_cu_e763cb1e_26754cuda3std6ranges3__45__cpo9iter_moveE,(_ZN72_INTERNAL_9204a569_36_flash_fwd_hdim96_fp16_causal_sm80_cu_e763cb1e_26754cuda3std3__45__cpo5beginE - _ZN72_INTERNAL_9204a569_36_flash_fwd_hdim96_fp16_causal_sm80_cu_e763cb1e_26754cuda3std6ranges3__45__cpo9iter_moveE)
_ZN72_INTERNAL_9204a569_36_flash_fwd_hdim96_fp16_causal_sm80_cu_e763cb1e_26754cuda3std6ranges3__45__cpo9iter_moveE:
	.zero		1
	.type		_ZN72_INTERNAL_9204a569_36_flash_fwd_hdim96_fp16_causal_sm80_cu_e763cb1e_26754cuda3std3__45__cpo5beginE,@object
	.size		_ZN72_INTERNAL_9204a569_36_flash_fwd_hdim96_fp16_causal_sm80_cu_e763cb1e_26754cuda3std3__45__cpo5beginE,(_ZN72_INTERNAL_9204a569_36_flash_fwd_hdim96_fp16_causal_sm80_cu_e763cb1e_26754cuda3std3__474_GLOBAL__N__9204a569_36_flash_fwd_hdim96_fp16_causal_sm80_cu_e763cb1e_26756ignoreE - _ZN72_INTERNAL_9204a569_36_flash_fwd_hdim96_fp16_causal_sm80_cu_e763cb1e_26754cuda3std3__45__cpo5beginE)
_ZN72_INTERNAL_9204a569_36_flash_fwd_hdim96_fp16_causal_sm80_cu_e763cb1e_26754cuda3std3__45__cpo5beginE:
	.zero		1
	.type		_ZN72_INTERNAL_9204a569_36_flash_fwd_hdim96_fp16_causal_sm80_cu_e763cb1e_26754cuda3std3__474_GLOBAL__N__9204a569_36_flash_fwd_hdim96_fp16_causal_sm80_cu_e763cb1e_26756ignoreE,@object
	.size		_ZN72_INTERNAL_9204a569_36_flash_fwd_hdim96_fp16_causal_sm80_cu_e763cb1e_26754cuda3std3__474_GLOBAL__N__9204a569_36_flash_fwd_hdim96_fp16_causal_sm80_cu_e763cb1e_26756ignoreE,(_ZN72_INTERNAL_9204a569_36_flash_fwd_hdim96_fp16_causal_sm80_cu_e763cb1e_26754cute7productE - _ZN72_INTERNAL_9204a569_36_flash_fwd_hdim96_fp16_causal_sm80_cu_e763cb1e_26754cuda3std3__474_GLOBAL__N__9204a569_36_flash_fwd_hdim96_fp16_causal_sm80_cu_e763cb1e_26756ignoreE)
_ZN72_INTERNAL_9204a569_36_flash_fwd_hdim96_fp16_causal_sm80_cu_e763cb1e_26754cuda3std3__474_GLOBAL__N__9204a569_36_flash_fwd_hdim96_fp16_causal_sm80_cu_e763cb1e_26756ignoreE:
	.zero		1
	.type		_ZN72_INTERNAL_9204a569_36_flash_fwd_hdim96_fp16_causal_sm80_cu_e763cb1e_26754cute7productE,@object
	.size		_ZN72_INTERNAL_9204a569_36_flash_fwd_hdim96_fp16_causal_sm80_cu_e763cb1e_26754cute7productE,(_ZN72_INTERNAL_9204a569_36_flash_fwd_hdim96_fp16_causal_sm80_cu_e763cb1e_26754cuda3std3__45__cpo3endE - _ZN72_INTERNAL_9204a569_36_flash_fwd_hdim96_fp16_causal_sm80_cu_e763cb1e_26754cute7productE)
_ZN72_INTERNAL_9204a569_36_flash_fwd_hdim96_fp16_causal_sm80_cu_e763cb1e_26754cute7productE:
	.zero		1
	.type		_ZN72_INTERNAL_9204a569_36_flash_fwd_hdim96_fp16_causal_sm80_cu_e763cb1e_26754cuda3std3__45__cpo3endE,@object
	.size		_ZN72_INTERNAL_9204a569_36_flash_fwd_hdim96_fp16_causal_sm80_cu_e763cb1e_26754cuda3std3__45__cpo3endE,(_ZN72_INTERNAL_9204a569_36_flash_fwd_hdim96_fp16_causal_sm80_cu_e763cb1e_26754cuda3std3__419piecewise_constructE - _ZN72_INTERNAL_9204a569_36_flash_fwd_hdim96_fp16_causal_sm80_cu_e763cb1e_26754cuda3std3__45__cpo3endE)
_ZN72_INTERNAL_9204a569_36_flash_fwd_hdim96_fp16_causal_sm80_cu_e763cb1e_26754cuda3std3__45__cpo3endE:
	.zero		1
	.type		_ZN72_INTERNAL_9204a569_36_flash_fwd_hdim96_fp16_causal_sm80_cu_e763cb1e_26754cuda3std3__419piecewise_constructE,@object
	.size		_ZN72_INTERNAL_9204a569_36_flash_fwd_hdim96_fp16_causal_sm80_cu_e763cb1e_26754cuda3std3__419piecewise_constructE,(_ZN72_INTERNAL_9204a569_36_flash_fwd_hdim96_fp16_causal_sm80_cu_e763cb1e_26754cuda3std3__45__cpo4cendE - _ZN72_INTERNAL_9204a569_36_flash_fwd_hdim96_fp16_causal_sm80_cu_e763cb1e_26754cuda3std3__419piecewise_constructE)
_ZN72_INTERNAL_9204a569_36_flash_fwd_hdim96_fp16_causal_sm80_cu_e763cb1e_26754cuda3std3__419piecewise_constructE:
	.zero		1
	.type		_ZN72_INTERNAL_9204a569_36_flash_fwd_hdim96_fp16_causal_sm80_cu_e763cb1e_26754cuda3std3__45__cpo4cendE,@object
	.size		_ZN72_INTERNAL_9204a569_36_flash_fwd_hdim96_fp16_causal_sm80_cu_e763cb1e_26754cuda3std3__45__cpo4cendE,(_ZN72_INTERNAL_9204a569_36_flash_fwd_hdim96_fp16_causal_sm80_cu_e763cb1e_26754cuda3std6ranges3__45__cpo4swapE - _ZN72_INTERNAL_9204a569_36_flash_fwd_hdim96_fp16_causal_sm80_cu_e763cb1e_26754cuda3std3__45__cpo4cendE)
_ZN72_INTERNAL_9204a569_36_flash_fwd_hdim96_fp16_causal_sm80_cu_e763cb1e_26754cuda3std3__45__cpo4cendE:
	.zero		1
	.type		_ZN72_INTERNAL_9204a569_36_flash_fwd_hdim96_fp16_causal_sm80_cu_e763cb1e_26754cuda3std6ranges3__45__cpo4swapE,@object
	.size		_ZN72_INTERNAL_9204a569_36_flash_fwd_hdim96_fp16_causal_sm80_cu_e763cb1e_26754cuda3std6ranges3__45__cpo4swapE,(.L_7 - _ZN72_INTERNAL_9204a569_36_flash_fwd_hdim96_fp16_causal_sm80_cu_e763cb1e_26754cuda3std6ranges3__45__cpo4swapE)
_ZN72_INTERNAL_9204a569_36_flash_fwd_hdim96_fp16_causal_sm80_cu_e763cb1e_26754cuda3std6ranges3__45__cpo4swapE:
	.zero		1
.L_7:


//--------------------- .nv.shared._ZN5flash16flash_fwd_kernelI23Flash_fwd_kernel_traitsILi96ELi128ELi64ELi4ELb0ELb0EN7cutlass6half_tE19Flash_kernel_traitsILi96ELi128ELi64ELi4ES3_EELb0ELb1ELb0ELb0ELb0ELb1ELb0ELb0EEEvNS_16Flash_fwd_paramsE --------------------------
	.section	.nv.shared._ZN5flash16flash_fwd_kernelI23Flash_fwd_kernel_traitsILi96ELi128ELi64ELi4ELb0ELb0EN7cutlass6half_tE19Flash_kernel_traitsILi96ELi128ELi64ELi4ES3_EELb0ELb1ELb0ELb0ELb0ELb1ELb0ELb0EEEvNS_16Flash_fwd_paramsE,"aw",@nobits
	.sectionflags	@""
	.align	16
	.zero		1024


//--------------------- .nv.shared._ZN5flash16flash_fwd_kernelI23Flash_fwd_kernel_traitsILi96ELi128ELi64ELi4ELb0ELb0EN7cutlass6half_tE19Flash_kernel_traitsILi96ELi128ELi64ELi4ES3_EELb0ELb1ELb0ELb0ELb0ELb0ELb0ELb0EEEvNS_16Flash_fwd_paramsE --------------------------
	.section	.nv.shared._ZN5flash16flash_fwd_kernelI23Flash_fwd_kernel_traitsILi96ELi128ELi64ELi4ELb0ELb0EN7cutlass6half_tE19Flash_kernel_traitsILi96ELi128ELi64ELi4ES3_EELb0ELb1ELb0ELb0ELb0ELb0ELb0ELb0EEEvNS_16Flash_fwd_paramsE,"aw",@nobits
	.sectionflags	@""
	.align	16
	.zero		1024


//--------------------- .nv.shared._ZN5flash16flash_fwd_kernelI23Flash_fwd_kernel_traitsILi96ELi128ELi64ELi4ELb0ELb0EN7cutlass6half_tE19Flash_kernel_traitsILi96ELi128ELi64ELi4ES3_EELb0ELb1ELb0ELb1ELb0ELb0ELb0ELb0EEEvNS_16Flash_fwd_paramsE --------------------------
	.section	.nv.shared._ZN5flash16flash_fwd_kernelI23Flash_fwd_kernel_traitsILi96ELi128ELi64ELi4ELb0ELb0EN7cutlass6half_tE19Flash_kernel_traitsILi96ELi128ELi64ELi4ES3_EELb0ELb1ELb0ELb1ELb0ELb0ELb0ELb0EEEvNS_16Flash_fwd_paramsE,"aw",@nobits
	.sectionflags	@""
	.align	16
	.zero		1024


//--------------------- .nv.shared._ZN5flash16flash_fwd_kernelI23Flash_fwd_kernel_traitsILi96ELi64ELi64ELi4ELb0ELb0EN7cutlass6half_tE19Flash_kernel_traitsILi96ELi64ELi64ELi4ES3_EELb0ELb1ELb0ELb0ELb1ELb1ELb0ELb0EEEvNS_16Flash_fwd_paramsE --------------------------
	.section	.nv.shared._ZN5flash16flash_fwd_kernelI23Flash_fwd_kernel_traitsILi96ELi64ELi64ELi4ELb0ELb0EN7cutlass6half_tE19Flash_kernel_traitsILi96ELi64ELi64ELi4ES3_EELb0ELb1ELb0ELb0ELb1ELb1ELb0ELb0EEEvNS_16Flash_fwd_paramsE,"aw",@nobits
	.sectionflags	@""
	.align	16
	.zero		1024


//--------------------- .nv.shared._ZN5flash16flash_fwd_kernelI23Flash_fwd_kernel_traitsILi96ELi64ELi64ELi4ELb0ELb0EN7cutlass6half_tE19Flash_kernel_traitsILi96ELi64ELi64ELi4ES3_EELb0ELb1ELb0ELb0ELb0ELb1ELb0ELb0EEEvNS_16Flash_fwd_paramsE --------------------------
	.section	.nv.shared._ZN5flash16flash_fwd_kernelI23Flash_fwd_kernel_traitsILi96ELi64ELi64ELi4ELb0ELb0EN7cutlass6half_tE19Flash_kernel_traitsILi96ELi64ELi64ELi4ES3_EELb0ELb1ELb0ELb0ELb0ELb1ELb0ELb0EEEvNS_16Flash_fwd_paramsE,"aw",@nobits
	.sectionflags	@""
	.align	16
	.zero		1024


//--------------------- .nv.shared._ZN5flash16flash_fwd_kernelI23Flash_fwd_kernel_traitsILi96ELi64ELi64ELi4ELb0ELb0EN7cutlass6half_tE19Flash_kernel_traitsILi96ELi64ELi64ELi4ES3_EELb0ELb1ELb0ELb0ELb0ELb0ELb0ELb0EEEvNS_16Flash_fwd_paramsE --------------------------
	.section	.nv.shared._ZN5flash16flash_fwd_kernelI23Flash_fwd_kernel_traitsILi96ELi64ELi64ELi4ELb0ELb0EN7cutlass6half_tE19Flash_kernel_traitsILi96ELi64ELi64ELi4ES3_EELb0ELb1ELb0ELb0ELb0ELb0ELb0ELb0EEEvNS_16Flash_fwd_paramsE,"aw",@nobits
	.sectionflags	@""
	.align	16
	.zero		1024


//--------------------- .nv.shared._ZN5flash16flash_fwd_kernelI23Flash_fwd_kernel_traitsILi96ELi64ELi64ELi4ELb0ELb0EN7cutlass6half_tE19Flash_kernel_traitsILi96ELi64ELi64ELi4ES3_EELb0ELb1ELb0ELb1ELb0ELb0ELb0ELb0EEEvNS_16Flash_fwd_paramsE --------------------------
	.section	.nv.shared._ZN5flash16flash_fwd_kernelI23Flash_fwd_kernel_traitsILi96ELi64ELi64ELi4ELb0ELb0EN7cutlass6half_tE19Flash_kernel_traitsILi96ELi64ELi64ELi4ES3_EELb0ELb1ELb0ELb1ELb0ELb0ELb0ELb0EEEvNS_16Flash_fwd_paramsE,"aw",@nobits
	.sectionflags	@""
	.align	16
	.zero		1024


//--------------------- .nv.shared._ZN5flash16flash_fwd_kernelI23Flash_fwd_kernel_traitsILi96ELi128ELi64ELi4ELb0ELb0EN7cutlass6half_tE19Flash_kernel_traitsILi96ELi128ELi64ELi4ES3_EELb1ELb1ELb0ELb0ELb0ELb0ELb0ELb0EEEvNS_16Flash_fwd_paramsE --------------------------
	.section	.nv.shared._ZN5flash16flash_fwd_kernelI23Flash_fwd_kernel_traitsILi96ELi128ELi64ELi4ELb0ELb0EN7cutlass6half_tE19Flash_kernel_traitsILi96ELi128ELi64ELi4ES3_EELb1ELb1ELb0ELb0ELb0ELb0ELb0ELb0EEEvNS_16Flash_fwd_paramsE,"aw",@nobits
	.sectionflags	@""
	.align	16
	.zero		1024


//--------------------- .nv.shared._ZN5flash16flash_fwd_kernelI23Flash_fwd_kernel_traitsILi96ELi128ELi64ELi4ELb0ELb0EN7cutlass6half_tE19Flash_kernel_traitsILi96ELi128ELi64ELi4ES3_EELb1ELb1ELb0ELb0ELb1ELb1ELb0ELb0EEEvNS_16Flash_fwd_paramsE --------------------------
	.section	.nv.shared._ZN5flash16flash_fwd_kernelI23Flash_fwd_kernel_traitsILi96ELi128ELi64ELi4ELb0ELb0EN7cutlass6half_tE19Flash_kernel_traitsILi96ELi128ELi64ELi4ES3_EELb1ELb1ELb0ELb0ELb1ELb1ELb0ELb0EEEvNS_16Flash_fwd_paramsE,"aw",@nobits
	.sectionflags	@""
	.align	16
	.zero		1024


//--------------------- .nv.shared._ZN5flash16flash_fwd_kernelI23Flash_fwd_kernel_traitsILi96ELi128ELi64ELi4ELb0ELb0EN7cutlass6half_tE19Flash_kernel_traitsILi96ELi128ELi64ELi4ES3_EELb0ELb1ELb0ELb0ELb1ELb1ELb1ELb0EEEvNS_16Flash_fwd_paramsE --------------------------
	.section	.nv.shared._ZN5flash16flash_fwd_kernelI23Flash_fwd_kernel_traitsILi96ELi128ELi64ELi4ELb0ELb0EN7cutlass6half_tE19Flash_kernel_traitsILi96ELi128ELi64ELi4ES3_EELb0ELb1ELb0ELb0ELb1ELb1ELb1ELb0EEEvNS_16Flash_fwd_paramsE,"aw",@nobits
	.sectionflags	@""
	.align	16
	.zero		1024


//--------------------- .nv.shared._ZN5flash16flash_fwd_kernelI23Flash_fwd_kernel_traitsILi96ELi128ELi64ELi4ELb0ELb0EN7cutlass6half_tE19Flash_kernel_traitsILi96ELi128ELi64ELi4ES3_EELb1ELb1ELb0ELb0ELb0ELb1ELb0ELb0EEEvNS_16Flash_fwd_paramsE --------------------------
	.section	.nv.shared._ZN5flash16flash_fwd_kernelI23Flash_fwd_kernel_traitsILi96ELi128ELi64ELi4ELb0ELb0EN7cutlass6half_tE19Flash_kernel_traitsILi96ELi128ELi64ELi4ES3_EELb1ELb1ELb0ELb0ELb0ELb1ELb0ELb0EEEvNS_16Flash_fwd_paramsE,"aw",@nobits
	.sectionflags	@""
	.align	16
	.zero		1024


//--------------------- .nv.shared._ZN5flash16flash_fwd_kernelI23Flash_fwd_kernel_traitsILi96ELi128ELi64ELi4ELb0ELb0EN7cutlass6half_tE19Flash_kernel_traitsILi96ELi128ELi64ELi4ES3_EELb0ELb1ELb0ELb0ELb0ELb1ELb1ELb0EEEvNS_16Flash_fwd_paramsE --------------------------
	.section	.nv.shared._ZN5flash16flash_fwd_kernelI23Flash_fwd_kernel_traitsILi96ELi128ELi64ELi4ELb0ELb0EN7cutlass6half_tE19Flash_kernel_traitsILi96ELi128ELi64ELi4ES3_EELb0ELb1ELb0ELb0ELb0ELb1ELb1ELb0EEEvNS_16Flash_fwd_paramsE,"aw",@nobits
	.sectionflags	@""
	.align	16
	.zero		1024


//--------------------- .nv.shared._ZN5flash16flash_fwd_kernelI23Flash_fwd_kernel_traitsILi96ELi128ELi64ELi4ELb0ELb0EN7cutlass6half_tE19Flash_kernel_traitsILi96ELi128ELi64ELi4ES3_EELb1ELb1ELb0ELb1ELb0ELb0ELb0ELb0EEEvNS_16Flash_fwd_paramsE --------------------------
	.section	.nv.shared._ZN5flash16flash_fwd_kernelI23Flash_fwd_kernel_traitsILi96ELi128ELi64ELi4ELb0ELb0EN7cutlass6half_tE19Flash_kernel_traitsILi96ELi128ELi64ELi4ES3_EELb1ELb1ELb0ELb1ELb0ELb0ELb0ELb0EEEvNS_16Flash_fwd_paramsE,"aw",@nobits
	.sectionflags	@""
	.align	16
	.zero		1024


//--------------------- .nv.shared._ZN5flash16flash_fwd_kernelI23Flash_fwd_kernel_traitsILi96ELi128ELi64ELi4ELb0ELb0EN7cutlass6half_tE19Flash_kernel_traitsILi96ELi128ELi64ELi4ES3_EELb1ELb1ELb0ELb0ELb0ELb0ELb0ELb1EEEvNS_16Flash_fwd_paramsE --------------------------
	.section	.nv.shared._ZN5flash16flash_fwd_kernelI23Flash_fwd_kernel_traitsILi96ELi128ELi64ELi4ELb0ELb0EN7cutlass6half_tE19Flash_kernel_traitsILi96ELi128ELi64ELi4ES3_EELb1ELb1ELb0ELb0ELb0ELb0ELb0ELb1EEEvNS_16Flash_fwd_paramsE,"aw",@nobits
	.sectionflags	@""
	.align	16
	.zero		1024


//--------------------- .nv.shared._ZN5flash16flash_fwd_kernelI23Flash_fwd_kernel_traitsILi96ELi128ELi64ELi4ELb0ELb0EN7cutlass6half_tE19Flash_kernel_traitsILi96ELi128ELi64ELi4ES3_EELb0ELb1ELb0ELb0ELb0ELb0ELb1ELb0EEEvNS_16Flash_fwd_paramsE --------------------------
	.section	.nv.shared._ZN5flash16flash_fwd_kernelI23Flash_fwd_kernel_traitsILi96ELi128ELi64ELi4ELb0ELb0EN7cutlass6half_tE19Flash_kernel_traitsILi96ELi128ELi64ELi4ES3_EELb0ELb1ELb0ELb0ELb0ELb0ELb1ELb0EEEvNS_16Flash_fwd_paramsE,"aw",@nobits
	.sectionflags	@""
	.align	16
	.zero		1024


//--------------------- .nv.shared._ZN5flash16flash_fwd_kernelI23Flash_fwd_kernel_traitsILi96ELi128ELi64ELi4ELb0ELb0EN7cutlass6half_tE19Flash_kernel_traitsILi96ELi128ELi64ELi4ES3_EELb1ELb1ELb0ELb1ELb0ELb0ELb0ELb1EEEvNS_16Flash_fwd_paramsE --------------------------
	.section	.nv.shared._ZN5flash16flash_fwd_kernelI23Flash_fwd_kernel_traitsILi96ELi128ELi64ELi4ELb0ELb0EN7cutlass6half_tE19Flash_kernel_traitsILi96ELi128ELi64ELi4ES3_EELb1ELb1ELb0ELb1ELb0ELb0ELb0ELb1EEEvNS_16Flash_fwd_paramsE,"aw",@nobits
	.sectionflags	@""
	.align	16
	.zero		1024


//--------------------- .nv.shared._ZN5flash16flash_fwd_kernelI23Flash_fwd_kernel_traitsILi96ELi128ELi64ELi4ELb0ELb0EN7cutlass6half_tE19Flash_kernel_traitsILi96ELi128ELi64ELi4ES3_EELb0ELb1ELb0ELb1ELb0ELb0ELb1ELb0EEEvNS_16Flash_fwd_paramsE --------------------------
	.section	.nv.shared._ZN5flash16flash_fwd_kernelI23Flash_fwd_kernel_traitsILi96ELi128ELi64ELi4ELb0ELb0EN7cutlass6half_tE19Flash_kernel_traitsILi96ELi128ELi64ELi4ES3_EELb0ELb1ELb0ELb1ELb0ELb0ELb1ELb0EEEvNS_16Flash_fwd_paramsE,"aw",@nobits
	.sectionflags	@""
	.align	16
	.zero		1024


//--------------------- .nv.shared._ZN5flash16flash_fwd_kernelI23Flash_fwd_kernel_traitsILi96ELi64ELi64ELi4ELb0ELb0EN7cutlass6half_tE19Flash_kernel_traitsILi96ELi64ELi64ELi4ES3_EELb1ELb1ELb0ELb0ELb0ELb0ELb0ELb0EEEvNS_16Flash_fwd_paramsE --------------------------
	.section	.nv.shared._ZN5flash16flash_fwd_kernelI23Flash_fwd_kernel_traitsILi96ELi64ELi64ELi4ELb0ELb0EN7cutlass6half_tE19Flash_kernel_traitsILi96ELi64ELi64ELi4ES3_EELb1ELb1ELb0ELb0ELb0ELb0ELb0ELb0EEEvNS_16Flash_fwd_paramsE,"aw",@nobits
	.sectionflags	@""
	.align	16
	.zero		1024


//--------------------- .nv.shared._ZN5flash16flash_fwd_kernelI23Flash_fwd_kernel_traitsILi96ELi64ELi64ELi4ELb0ELb0EN7cutlass6half_tE19Flash_kernel_traitsILi96ELi64ELi64ELi4ES3_EELb1ELb1ELb0ELb0ELb1ELb1ELb0ELb0EEEvNS_16Flash_fwd_paramsE --------------------------
	.section	.nv.shared._ZN5flash16flash_fwd_kernelI23Flash_fwd_kernel_traitsILi96ELi64ELi64ELi4ELb0ELb0EN7cutlass6half_tE19Flash_kernel_traitsILi96ELi64ELi64ELi4ES3_EELb1ELb1ELb0ELb0ELb1ELb1ELb0ELb0EEEvNS_16Flash_fwd_paramsE,"aw",@nobits
	.sectionflags	@""
	.align	16
	.zero		1024


//--------------------- .nv.shared._ZN5flash16flash_fwd_kernelI23Flash_fwd_kernel_traitsILi96ELi64ELi64ELi4ELb0ELb0EN7cutlass6half_tE19Flash_kernel_traitsILi96ELi64ELi64ELi4ES3_EELb0ELb1ELb0ELb0ELb1ELb1ELb1ELb0EEEvNS_16Flash_fwd_paramsE --------------------------
	.section	.nv.shared._ZN5flash16flash_fwd_kernelI23Flash_fwd_kernel_traitsILi96ELi64ELi64ELi4ELb0ELb0EN7cutlass6half_tE19Flash_kernel_traitsILi96ELi64ELi64ELi4ES3_EELb0ELb1ELb0ELb0ELb1ELb1ELb1ELb0EEEvNS_16Flash_fwd_paramsE,"aw",@nobits
	.sectionflags	@""
	.align	16
	.zero		1024


//--------------------- .nv.shared._ZN5flash16flash_fwd_kernelI23Flash_fwd_kernel_traitsILi96ELi64ELi64ELi4ELb0ELb0EN7cutlass6half_tE19Flash_kernel_traitsILi96ELi64ELi64ELi4ES3_EELb1ELb1ELb0ELb0ELb0ELb1ELb0ELb0EEEvNS_16Flash_fwd_paramsE --------------------------
	.section	.nv.shared._ZN5flash16flash_fwd_kernelI23Flash_fwd_kernel_traitsILi96ELi64ELi64ELi4ELb0ELb0EN7cutlass6half_tE19Flash_kernel_traitsILi96ELi64ELi64ELi4ES3_EELb1ELb1ELb0ELb0ELb0ELb1ELb0ELb0EEEvNS_16Flash_fwd_paramsE,"aw",@nobits
	.sectionflags	@""
	.align	16
	.zero		1024


//--------------------- .nv.shared._ZN5flash16flash_fwd_kernelI23Flash_fwd_kernel_traitsILi96ELi64ELi64ELi4ELb0ELb0EN7cutlass6half_tE19Flash_kernel_traitsILi96ELi64ELi64ELi4ES3_EELb0ELb1ELb0ELb0ELb0ELb1ELb1ELb0EEEvNS_16Flash_fwd_paramsE --------------------------
	.section	.nv.shared._ZN5flash16flash_fwd_kernelI23Flash_fwd_kernel_traitsILi96ELi64ELi64ELi4ELb0ELb0EN7cutlass6half_tE19Flash_kernel_traitsILi96ELi64ELi64ELi4ES3_EELb0ELb1ELb0ELb0ELb0ELb1ELb1ELb0EEEvNS_16Flash_fwd_paramsE,"aw",@nobits
	.sectionflags	@""
	.align	16
	.zero		1024


//--------------------- .nv.shared._ZN5flash16flash_fwd_kernelI23Flash_fwd_kernel_traitsILi96ELi64ELi64ELi4ELb0ELb0EN7cutlass6half_tE19Flash_kernel_traitsILi96ELi64ELi64ELi4ES3_EELb1ELb1ELb0ELb1ELb0ELb0ELb0ELb0EEEvNS_16Flash_fwd_paramsE --------------------------
	.section	.nv.shared._ZN5flash16flash_fwd_kernelI23Flash_fwd_kernel_traitsILi96ELi64ELi64ELi4ELb0ELb0EN7cutlass6half_tE19Flash_kernel_traitsILi96ELi64ELi64ELi4ES3_EELb1ELb1ELb0ELb1ELb0ELb0ELb0ELb0EEEvNS_16Flash_fwd_paramsE,"aw",@nobits
	.sectionflags	@""
	.align	16
	.zero		1024


//--------------------- .nv.shared._ZN5flash16flash_fwd_kernelI23Flash_fwd_kernel_traitsILi96ELi64ELi64ELi4ELb0ELb0EN7cutlass6half_tE19Flash_kernel_traitsILi96ELi64ELi64ELi4ES3_EELb1ELb1ELb0ELb0ELb0ELb0ELb0ELb1EEEvNS_16Flash_fwd_paramsE --------------------------
	.section	.nv.shared._ZN5flash16flash_fwd_kernelI23Flash_fwd_kernel_traitsILi96ELi64ELi64ELi4ELb0ELb0EN7cutlass6half_tE19Flash_kernel_traitsILi96ELi64ELi64ELi4ES3_EELb1ELb1ELb0ELb0ELb0ELb0ELb0ELb1EEEvNS_16Flash_fwd_paramsE,"aw",@nobits
	.sectionflags	@""
	.align	16
	.zero		1024


//--------------------- .nv.shared._ZN5flash16flash_fwd_kernelI23Flash_fwd_kernel_traitsILi96ELi64ELi64ELi4ELb0ELb0EN7cutlass6half_tE19Flash_kernel_traitsILi96ELi64ELi64ELi4ES3_EELb0ELb1ELb0ELb0ELb0ELb0ELb1ELb0EEEvNS_16Flash_fwd_paramsE --------------------------
	.section	.nv.shared._ZN5flash16flash_fwd_kernelI23Flash_fwd_kernel_traitsILi96ELi64ELi64ELi4ELb0ELb0EN7cutlass6half_tE19Flash_kernel_traitsILi96ELi64ELi64ELi4ES3_EELb0ELb1ELb0ELb0ELb0ELb0ELb1ELb0EEEvNS_16Flash_fwd_paramsE,"aw",@nobits
	.sectionflags	@""
	.align	16
	.zero		1024


//--------------------- .nv.shared._ZN5flash16flash_fwd_kernelI23Flash_fwd_kernel_traitsILi96ELi64ELi64ELi4ELb0ELb0EN7cutlass6half_tE19Flash_kernel_traitsILi96ELi64ELi64ELi4ES3_EELb1ELb1ELb0ELb1ELb0ELb0ELb0ELb1EEEvNS_16Flash_fwd_paramsE --------------------------
	.section	.nv.shared._ZN5flash16flash_fwd_kernelI23Flash_fwd_kernel_traitsILi96ELi64ELi64ELi4ELb0ELb0EN7cutlass6half_tE19Flash_kernel_traitsILi96ELi64ELi64ELi4ES3_EELb1ELb1ELb0ELb1ELb0ELb0ELb0ELb1EEEvNS_16Flash_fwd_paramsE,"aw",@nobits
	.sectionflags	@""
	.align	16
	.zero		1024


//--------------------- .nv.shared._ZN5flash16flash_fwd_kernelI23Flash_fwd_kernel_traitsILi96ELi64ELi64ELi4ELb0ELb0EN7cutlass6half_tE19Flash_kernel_traitsILi96ELi64ELi64ELi4ES3_EELb0ELb1ELb0ELb1ELb0ELb0ELb1ELb0EEEvNS_16Flash_fwd_paramsE --------------------------
	.section	.nv.shared._ZN5flash16flash_fwd_kernelI23Flash_fwd_kernel_traitsILi96ELi64ELi64ELi4ELb0ELb0EN7cutlass6half_tE19Flash_kernel_traitsILi96ELi64ELi64ELi4ES3_EELb0ELb1ELb0ELb1ELb0ELb0ELb1ELb0EEEvNS_16Flash_fwd_paramsE,"aw",@nobits
	.sectionflags	@""
	.align	16
	.zero		1024


//--------------------- .nv.constant0._ZN5flash16flash_fwd_kernelI23Flash_fwd_kernel_traitsILi96ELi128ELi64ELi4ELb0ELb0EN7cutlass6half_tE19Flash_kernel_traitsILi96ELi128ELi64ELi4ES3_EELb0ELb1ELb0ELb0ELb1ELb1ELb0ELb0EEEvNS_16Flash_fwd_paramsE --------------------------
	.section	.nv.constant0._ZN5flash16flash_fwd_kernelI23Flash_fwd_kernel_traitsILi96ELi128ELi64ELi4ELb0ELb0EN7cutlass6half_tE19Flash_kernel_traitsILi96ELi128ELi64ELi4ES3_EELb0ELb1ELb0ELb0ELb1ELb1ELb0ELb0EEEvNS_16Flash_fwd_paramsE,"a",@progbits
	.sectionflags	@""
	.align	4
.nv.constant0._ZN5flash16flash_fwd_kernelI23Flash_fwd_kernel_traitsILi96ELi128ELi64ELi4ELb0ELb0EN7cutlass6half_tE19Flash_kernel_traitsILi96ELi128ELi64ELi4ES3_EELb0ELb1ELb0ELb0ELb1ELb1ELb0ELb0EEEvNS_16Flash_fwd_paramsE:
	.zero		1360


//--------------------- .nv.constant0._ZN5flash16flash_fwd_kernelI23Flash_fwd_kernel_traitsILi96ELi128ELi64ELi4ELb0ELb0EN7cutlass6half_tE19Flash_kernel_traitsILi96ELi128ELi64ELi4ES3_EELb0ELb1ELb0ELb0ELb0ELb1ELb0ELb0EEEvNS_16Flash_fwd_paramsE --------------------------
	.section	.nv.constant0._ZN5flash16flash_fwd_kernelI23Flash_fwd_kernel_traitsILi96ELi128ELi64ELi4ELb0ELb0EN7cutlass6half_tE19Flash_kernel_traitsILi96ELi128ELi64ELi4ES3_EELb0ELb1ELb0ELb0ELb0ELb1ELb0ELb0EEEvNS_16Flash_fwd_paramsE,"a",@progbits
	.sectionflags	@""
	.align	4
.nv.constant0._ZN5flash16flash_fwd_kernelI23Flash_fwd_kernel_traitsILi96ELi128ELi64ELi4ELb0ELb0EN7cutlass6half_tE19Flash_kernel_traitsILi96ELi128ELi64ELi4ES3_EELb0ELb1ELb0ELb0ELb0ELb1ELb0ELb0EEEvNS_16Flash_fwd_paramsE:
	.zero		1360


//--------------------- .nv.constant0._ZN5flash16flash_fwd_kernelI23Flash_fwd_kernel_traitsILi96ELi128ELi64ELi4ELb0ELb0EN7cutlass6half_tE19Flash_kernel_traitsILi96ELi128ELi64ELi4ES3_EELb0ELb1ELb0ELb0ELb0ELb0ELb0ELb0EEEvNS_16Flash_fwd_paramsE --------------------------
	.section	.nv.constant0._ZN5flash16flash_fwd_kernelI23Flash_fwd_kernel_traitsILi96ELi128ELi64ELi4ELb0ELb0EN7cutlass6half_tE19Flash_kernel_traitsILi96ELi128ELi64ELi4ES3_EELb0ELb1ELb0ELb0ELb0ELb0ELb0ELb0EEEvNS_16Flash_fwd_paramsE,"a",@progbits
	.sectionflags	@""
	.align	4
.nv.constant0._ZN5flash16flash_fwd_kernelI23Flash_fwd_kernel_traitsILi96ELi128ELi64ELi4ELb0ELb0EN7cutlass6half_tE19Flash_kernel_traitsILi96ELi128ELi64ELi4ES3_EELb0ELb1ELb0ELb0ELb0ELb0ELb0ELb0EEEvNS_16Flash_fwd_paramsE:
	.zero		1360


//--------------------- .nv.constant0._ZN5flash16flash_fwd_kernelI23Flash_fwd_kernel_traitsILi96ELi128ELi64ELi4ELb0ELb0EN7cutlass6half_tE19Flash_kernel_traitsILi96ELi128ELi64ELi4ES3_EELb0ELb1ELb0ELb1ELb0ELb0ELb0ELb0EEEvNS_16Flash_fwd_paramsE --------------------------
	.section	.nv.constant0._ZN5flash16flash_fwd_kernelI23Flash_fwd_kernel_traitsILi96ELi128ELi64ELi4ELb0ELb0EN7cutlass6half_tE19Flash_kernel_traitsILi96ELi128ELi64ELi4ES3_EELb0ELb1ELb0ELb1ELb0ELb0ELb0ELb0EEEvNS_16Flash_fwd_paramsE,"a",@progbits
	.sectionflags	@""
	.align	4
.nv.constant0._ZN5flash16flash_fwd_kernelI23Flash_fwd_kernel_traitsILi96ELi128ELi64ELi4ELb0ELb0EN7cutlass6half_tE19Flash_kernel_traitsILi96ELi128ELi64ELi4ES3_EELb0ELb1ELb0ELb1ELb0ELb0ELb0ELb0EEEvNS_16Flash_fwd_paramsE:
	.zero		1360


//--------------------- .nv.constant0._ZN5flash16flash_fwd_kernelI23Flash_fwd_kernel_traitsILi96ELi64ELi64ELi4ELb0ELb0EN7cutlass6half_tE19Flash_kernel_traitsILi96ELi64ELi64ELi4ES3_EELb0ELb1ELb0ELb0ELb1ELb1ELb0ELb0EEEvNS_16Flash_fwd_paramsE --------------------------
	.section	.nv.constant0._ZN5flash16flash_fwd_kernelI23Flash_fwd_kernel_traitsILi96ELi64ELi64ELi4ELb0ELb0EN7cutlass6half_tE19Flash_kernel_traitsILi96ELi64ELi64ELi4ES3_EELb0ELb1ELb0ELb0ELb1ELb1ELb0ELb0EEEvNS_16Flash_fwd_paramsE,"a",@progbits
	.sectionflags	@""
	.align	4
.nv.constant0._ZN5flash16flash_fwd_kernelI23Flash_fwd_kernel_traitsILi96ELi64ELi64ELi4ELb0ELb0EN7cutlass6half_tE19Flash_kernel_traitsILi96ELi64ELi64ELi4ES3_EELb0ELb1ELb0ELb0ELb1ELb1ELb0ELb0EEEvNS_16Flash_fwd_paramsE:
	.zero		1360


//--------------------- .nv.constant0._ZN5flash16flash_fwd_kernelI23Flash_fwd_kernel_traitsILi96ELi64ELi64ELi4ELb0ELb0EN7cutlass6half_tE19Flash_kernel_traitsILi96ELi64ELi64ELi4ES3_EELb0ELb1ELb0ELb0ELb0ELb1ELb0ELb0EEEvNS_16Flash_fwd_paramsE --------------------------
	.section	.nv.constant0._ZN5flash16flash_fwd_kernelI23Flash_fwd_kernel_traitsILi96ELi64ELi64ELi4ELb0ELb0EN7cutlass6half_tE19Flash_kernel_traitsILi96ELi64ELi64ELi4ES3_EELb0ELb1ELb0ELb0ELb0ELb1ELb0ELb0EEEvNS_16Flash_fwd_paramsE,"a",@progbits
	.sectionflags	@""
	.align	4
.nv.constant0._ZN5flash16flash_fwd_kernelI23Flash_fwd_kernel_traitsILi96ELi64ELi64ELi4ELb0ELb0EN7cutlass6half_tE19Flash_kernel_traitsILi96ELi64ELi64ELi4ES3_EELb0ELb1ELb0ELb0ELb0ELb1ELb0ELb0EEEvNS_16Flash_fwd_paramsE:
	.zero		1360


//--------------------- .nv.constant0._ZN5flash16flash_fwd_kernelI23Flash_fwd_kernel_traitsILi96ELi64ELi64ELi4ELb0ELb0EN7cutlass6half_tE19Flash_kernel_traitsILi96ELi64ELi64ELi4ES3_EELb0ELb1ELb0ELb0ELb0ELb0ELb0ELb0EEEvNS_16Flash_fwd_paramsE --------------------------
	.section	.nv.constant0._ZN5flash16flash_fwd_kernelI23Flash_fwd_kernel_traitsILi96ELi64ELi64ELi4ELb0ELb0EN7cutlass6half_tE19Flash_kernel_traitsILi96ELi64ELi64ELi4ES3_EELb0ELb1ELb0ELb0ELb0ELb0ELb0ELb0EEEvNS_16Flash_fwd_paramsE,"a",@progbits
	.sectionflags	@""
	.align	4
.nv.constant0._ZN5flash16flash_fwd_kernelI23Flash_fwd_kernel_traitsILi96ELi64ELi64ELi4ELb0ELb0EN7cutlass6half_tE19Flash_kernel_traitsILi96ELi64ELi64ELi4ES3_EELb0ELb1ELb0ELb0ELb0ELb0ELb0ELb0EEEvNS_16Flash_fwd_paramsE:
	.zero		1360


//--------------------- .nv.constant0._ZN5flash16flash_fwd_kernelI23Flash_fwd_kernel_traitsILi96ELi64ELi64ELi4ELb0ELb0EN7cutlass6half_tE19Flash_kernel_traitsILi96ELi64ELi64ELi4ES3_EELb0ELb1ELb0ELb1ELb0ELb0ELb0ELb0EEEvNS_16Flash_fwd_paramsE --------------------------
	.section	.nv.constant0._ZN5flash16flash_fwd_kernelI23Flash_fwd_kernel_traitsILi96ELi64ELi64ELi4ELb0ELb0EN7cutlass6half_tE19Flash_kernel_traitsILi96ELi64ELi64ELi4ES3_EELb0ELb1ELb0ELb1ELb0ELb0ELb0ELb0EEEvNS_16Flash_fwd_paramsE,"a",@progbits
	.sectionflags	@""
	.align	4
.nv.constant0._ZN5flash16flash_fwd_kernelI23Flash_fwd_kernel_traitsILi96ELi64ELi64ELi4ELb0ELb0EN7cutlass6half_tE19Flash_kernel_traitsILi96ELi64ELi64ELi4ES3_EELb0ELb1ELb0ELb1ELb0ELb0ELb0ELb0EEEvNS_16Flash_fwd_paramsE:
	.zero		1360


//--------------------- .nv.constant0._ZN5flash16flash_fwd_kernelI23Flash_fwd_kernel_traitsILi96ELi128ELi64ELi4ELb0ELb0EN7cutlass6half_tE19Flash_kernel_traitsILi96ELi128ELi64ELi4ES3_EELb1ELb1ELb0ELb0ELb0ELb0ELb0ELb0EEEvNS_16Flash_fwd_paramsE --------------------------
	.section	.nv.constant0._ZN5flash16flash_fwd_kernelI23Flash_fwd_kernel_traitsILi96ELi128ELi64ELi4ELb0ELb0EN7cutlass6half_tE19Flash_kernel_traitsILi96ELi128ELi64ELi4ES3_EELb1ELb1ELb0ELb0ELb0ELb0ELb0ELb0EEEvNS_16Flash_fwd_paramsE,"a",@progbits
	.sectionflags	@""
	.align	4
.nv.constant0._ZN5flash16flash_fwd_kernelI23Flash_fwd_kernel_traitsILi96ELi128ELi64ELi4ELb0ELb0EN7cutlass6half_tE19Flash_kernel_traitsILi96ELi128ELi64ELi4ES3_EELb1ELb1ELb0ELb0ELb0ELb0ELb0ELb0EEEvNS_16Flash_fwd_paramsE:
	.zero		1360


//--------------------- .nv.constant0._ZN5flash16flash_fwd_kernelI23Flash_fwd_kernel_traitsILi96ELi128ELi64ELi4ELb0ELb0EN7cutlass6half_tE19Flash_kernel_traitsILi96ELi128ELi64ELi4ES3_EELb1ELb1ELb0ELb0ELb1ELb1ELb0ELb0EEEvNS_16Flash_fwd_paramsE --------------------------
	.section	.nv.constant0._ZN5flash16flash_fwd_kernelI23Flash_fwd_kernel_traitsILi96ELi128ELi64ELi4ELb0ELb0EN7cutlass6half_tE19Flash_kernel_traitsILi96ELi128ELi64ELi4ES3_EELb1ELb1ELb0ELb0ELb1ELb1ELb0ELb0EEEvNS_16Flash_fwd_paramsE,"a",@progbits
	.sectionflags	@""
	.align	4
.nv.constant0._ZN5flash16flash_fwd_kernelI23Flash_fwd_kernel_traitsILi96ELi128ELi64ELi4ELb0ELb0EN7cutlass6half_tE19Flash_kernel_traitsILi96ELi128ELi64ELi4ES3_EELb1ELb1ELb0ELb0ELb1ELb1ELb0ELb0EEEvNS_16Flash_fwd_paramsE:
	.zero		1360


//--------------------- .nv.constant0._ZN5flash16flash_fwd_kernelI23Flash_fwd_kernel_traitsILi96ELi128ELi64ELi4ELb0ELb0EN7cutlass6half_tE19Flash_kernel_traitsILi96ELi128ELi64ELi4ES3_EELb0ELb1ELb0ELb0ELb1ELb1ELb1ELb0EEEvNS_16Flash_fwd_paramsE --------------------------
	.section	.nv.constant0._ZN5flash16flash_fwd_kernelI23Flash_fwd_kernel_traitsILi96ELi128ELi64ELi4ELb0ELb0EN7cutlass6half_tE19Flash_kernel_traitsILi96ELi128ELi64ELi4ES3_EELb0ELb1ELb0ELb0ELb1ELb1ELb1ELb0EEEvNS_16Flash_fwd_paramsE,"a",@progbits
	.sectionflags	@""
	.align	4
.nv.constant0._ZN5flash16flash_fwd_kernelI23Flash_fwd_kernel_traitsILi96ELi128ELi64ELi4ELb0ELb0EN7cutlass6half_tE19Flash_kernel_traitsILi96ELi128ELi64ELi4ES3_EELb0ELb1ELb0ELb0ELb1ELb1ELb1ELb0EEEvNS_16Flash_fwd_paramsE:
	.zero		1360


//--------------------- .nv.constant0._ZN5flash16flash_fwd_kernelI23Flash_fwd_kernel_traitsILi96ELi128ELi64ELi4ELb0ELb0EN7cutlass6half_tE19Flash_kernel_traitsILi96ELi128ELi64ELi4ES3_EELb1ELb1ELb0ELb0ELb0ELb1ELb0ELb0EEEvNS_16Flash_fwd_paramsE --------------------------
	.section	.nv.constant0._ZN5flash16flash_fwd_kernelI23Flash_fwd_kernel_traitsILi96ELi128ELi64ELi4ELb0ELb0EN7cutlass6half_tE19Flash_kernel_traitsILi96ELi128ELi64ELi4ES3_EELb1ELb1ELb0ELb0ELb0ELb1ELb0ELb0EEEvNS_16Flash_fwd_paramsE,"a",@progbits
	.sectionflags	@""
	.align	4
.nv.constant0._ZN5flash16flash_fwd_kernelI23Flash_fwd_kernel_traitsILi96ELi128ELi64ELi4ELb0ELb0EN7cutlass6half_tE19Flash_kernel_traitsILi96ELi128ELi64ELi4ES3_EELb1ELb1ELb0ELb0ELb0ELb1ELb0ELb0EEEvNS_16Flash_fwd_paramsE:
	.zero		1360


//--------------------- .nv.constant0._ZN5flash16flash_fwd_kernelI23Flash_fwd_kernel_traitsILi96ELi128ELi64ELi4ELb0ELb0EN7cutlass6half_tE19Flash_kernel_traitsILi96ELi128ELi64ELi4ES3_EELb0ELb1ELb0ELb0ELb0ELb1ELb1ELb0EEEvNS_16Flash_fwd_paramsE --------------------------
	.section	.nv.constant0._ZN5flash16flash_fwd_kernelI23Flash_fwd_kernel_traitsILi96ELi128ELi64ELi4ELb0ELb0EN7cutlass6half_tE19Flash_kernel_traitsILi96ELi128ELi64ELi4ES3_EELb0ELb1ELb0ELb0ELb0ELb1ELb1ELb0EEEvNS_16Flash_fwd_paramsE,"a",@progbits
	.sectionflags	@""
	.align	4
.nv.constant0._ZN5flash16flash_fwd_kernelI23Flash_fwd_kernel_traitsILi96ELi128ELi64ELi4ELb0ELb0EN7cutlass6half_tE19Flash_kernel_traitsILi96ELi128ELi64ELi4ES3_EELb0ELb1ELb0ELb0ELb0ELb1ELb1ELb0EEEvNS_16Flash_fwd_paramsE:
	.zero		1360


//--------------------- .nv.constant0._ZN5flash16flash_fwd_kernelI23Flash_fwd_kernel_traitsILi96ELi128ELi64ELi4ELb0ELb0EN7cutlass6half_tE19Flash_kernel_traitsILi96ELi128ELi64ELi4ES3_EELb1ELb1ELb0ELb1ELb0ELb0ELb0ELb0EEEvNS_16Flash_fwd_paramsE --------------------------
	.section	.nv.constant0._ZN5flash16flash_fwd_kernelI23Flash_fwd_kernel_traitsILi96ELi128ELi64ELi4ELb0ELb0EN7cutlass6half_tE19Flash_kernel_traitsILi96ELi128ELi64ELi4ES3_EELb1ELb1ELb0ELb1ELb0ELb0ELb0ELb0EEEvNS_16Flash_fwd_paramsE,"a",@progbits
	.sectionflags	@""
	.align	4
.nv.constant0._ZN5flash16flash_fwd_kernelI23Flash_fwd_kernel_traitsILi96ELi128ELi64ELi4ELb0ELb0EN7cutlass6half_tE19Flash_kernel_traitsILi96ELi128ELi64ELi4ES3_EELb1ELb1ELb0ELb1ELb0ELb0ELb0ELb0EEEvNS_16Flash_fwd_paramsE:
	.zero		1360


//--------------------- .nv.constant0._ZN5flash16flash_fwd_kernelI23Flash_fwd_kernel_traitsILi96ELi128ELi64ELi4ELb0ELb0EN7cutlass6half_tE19Flash_kernel_traitsILi96ELi128ELi64ELi4ES3_EELb1ELb1ELb0ELb0ELb0ELb0ELb0ELb1EEEvNS_16Flash_fwd_paramsE --------------------------
	.section	.nv.constant0._ZN5flash16flash_fwd_kernelI23Flash_fwd_kernel_traitsILi96ELi128ELi64ELi4ELb0ELb0EN7cutlass6half_tE19Flash_kernel_traitsILi96ELi128ELi64ELi4ES3_EELb1ELb1ELb0ELb0ELb0ELb0ELb0ELb1EEEvNS_16Flash_fwd_paramsE,"a",@progbits
	.sectionflags	@""
	.align	4
.nv.constant0._ZN5flash16flash_fwd_kernelI23Flash_fwd_kernel_traitsILi96ELi128ELi64ELi4ELb0ELb0EN7cutlass6half_tE19Flash_kernel_traitsILi96ELi128ELi64ELi4ES3_EELb1ELb1ELb0ELb0ELb0ELb0ELb0ELb1EEEvNS_16Flash_fwd_paramsE:
	.zero		1360


//--------------------- .nv.constant0._ZN5flash16flash_fwd_kernelI23Flash_fwd_kernel_traitsILi96ELi128ELi64ELi4ELb0ELb0EN7cutlass6half_tE19Flash_kernel_traitsILi96ELi128ELi64ELi4ES3_EELb0ELb1ELb0ELb0ELb0ELb0ELb1ELb0EEEvNS_16Flash_fwd_paramsE --------------------------
	.section	.nv.constant0._ZN5flash16flash_fwd_kernelI23Flash_fwd_kernel_traitsILi96ELi128ELi64ELi4ELb0ELb0EN7cutlass6half_tE19Flash_kernel_traitsILi96ELi128ELi64ELi4ES3_EELb0ELb1ELb0ELb0ELb0ELb0ELb1ELb0EEEvNS_16Flash_fwd_paramsE,"a",@progbits
	.sectionflags	@""
	.align	4
.nv.constant0._ZN5flash16flash_fwd_kernelI23Flash_fwd_kernel_traitsILi96ELi128ELi64ELi4ELb0ELb0EN7cutlass6half_tE19Flash_kernel_traitsILi96ELi128ELi64ELi4ES3_EELb0ELb1ELb0ELb0ELb0ELb0ELb1ELb0EEEvNS_16Flash_fwd_paramsE:
	.zero		1360


//--------------------- .nv.constant0._ZN5flash16flash_fwd_kernelI23Flash_fwd_kernel_traitsILi96ELi128ELi64ELi4ELb0ELb0EN7cutlass6half_tE19Flash_kernel_traitsILi96ELi128ELi64ELi4ES3_EELb1ELb1ELb0ELb1ELb0ELb0ELb0ELb1EEEvNS_16Flash_fwd_paramsE --------------------------
	.section	.nv.constant0._ZN5flash16flash_fwd_kernelI23Flash_fwd_kernel_traitsILi96ELi128ELi64ELi4ELb0ELb0EN7cutlass6half_tE19Flash_kernel_traitsILi96ELi128ELi64ELi4ES3_EELb1ELb1ELb0ELb1ELb0ELb0ELb0ELb1EEEvNS_16Flash_fwd_paramsE,"a",@progbits
	.sectionflags	@""
	.align	4
.nv.constant0._ZN5flash16flash_fwd_kernelI23Flash_fwd_kernel_traitsILi96ELi128ELi64ELi4ELb0ELb0EN7cutlass6half_tE19Flash_kernel_traitsILi96ELi128ELi64ELi4ES3_EELb1ELb1ELb0ELb1ELb0ELb0ELb0ELb1EEEvNS_16Flash_fwd_paramsE:
	.zero		1360


//--------------------- .nv.constant0._ZN5flash16flash_fwd_kernelI23Flash_fwd_kernel_traitsILi96ELi128ELi64ELi4ELb0ELb0EN7cutlass6half_tE19Flash_kernel_traitsILi96ELi128ELi64ELi4ES3_EELb0ELb1ELb0ELb1ELb0ELb0ELb1ELb0EEEvNS_16Flash_fwd_paramsE --------------------------
	.section	.nv.constant0._ZN5flash16flash_fwd_kernelI23Flash_fwd_kernel_traitsILi96ELi128ELi64ELi4ELb0ELb0EN7cutlass6half_tE19Flash_kernel_traitsILi96ELi128ELi64ELi4ES3_EELb0ELb1ELb0ELb1ELb0ELb0ELb1ELb0EEEvNS_16Flash_fwd_paramsE,"a",@progbits
	.sectionflags	@""
	.align	4
.nv.constant0._ZN5flash16flash_fwd_kernelI23Flash_fwd_kernel_traitsILi96ELi128ELi64ELi4ELb0ELb0EN7cutlass6half_tE19Flash_kernel_traitsILi96ELi128ELi64ELi4ES3_EELb0ELb1ELb0ELb1ELb0ELb0ELb1ELb0EEEvNS_16Flash_fwd_paramsE:
	.zero		1360


//--------------------- .nv.constant0._ZN5flash16flash_fwd_kernelI23Flash_fwd_kernel_traitsILi96ELi64ELi64ELi4ELb0ELb0EN7cutlass6half_tE19Flash_kernel_traitsILi96ELi64ELi64ELi4ES3_EELb1ELb1ELb0ELb0ELb0ELb0ELb0ELb0EEEvNS_16Flash_fwd_paramsE --------------------------
	.section	.nv.constant0._ZN5flash16flash_fwd_kernelI23Flash_fwd_kernel_traitsILi96ELi64ELi64ELi4ELb0ELb0EN7cutlass6half_tE19Flash_kernel_traitsILi96ELi64ELi64ELi4ES3_EELb1ELb1ELb0ELb0ELb0ELb0ELb0ELb0EEEvNS_16Flash_fwd_paramsE,"a",@progbits
	.sectionflags	@""
	.align	4
.nv.constant0._ZN5flash16flash_fwd_kernelI23Flash_fwd_kernel_traitsILi96ELi64ELi64ELi4ELb0ELb0EN7cutlass6half_tE19Flash_kernel_traitsILi96ELi64ELi64ELi4ES3_EELb1ELb1ELb0ELb0ELb0ELb0ELb0ELb0EEEvNS_16Flash_fwd_paramsE:
	.zero		1360


//--------------------- .nv.constant0._ZN5flash16flash_fwd_kernelI23Flash_fwd_kernel_traitsILi96ELi64ELi64ELi4ELb0ELb0EN7cutlass6half_tE19Flash_kernel_traitsILi96ELi64ELi64ELi4ES3_EELb1ELb1ELb0ELb0ELb1ELb1ELb0ELb0EEEvNS_16Flash_fwd_paramsE --------------------------
	.section	.nv.constant0._ZN5flash16flash_fwd_kernelI23Flash_fwd_kernel_traitsILi96ELi64ELi64ELi4ELb0ELb0EN7cutlass6half_tE19Flash_kernel_traitsILi96ELi64ELi64ELi4ES3_EELb1ELb1ELb0ELb0ELb1ELb1ELb0ELb0EEEvNS_16Flash_fwd_paramsE,"a",@progbits
	.sectionflags	@""
	.align	4
.nv.constant0._ZN5flash16flash_fwd_kernelI23Flash_fwd_kernel_traitsILi96ELi64ELi64ELi4ELb0ELb0EN7cutlass6half_tE19Flash_kernel_traitsILi96ELi64ELi64ELi4ES3_EELb1ELb1ELb0ELb0ELb1ELb1ELb0ELb0EEEvNS_16Flash_fwd_paramsE:
	.zero		1360


//--------------------- .nv.constant0._ZN5flash16flash_fwd_kernelI23Flash_fwd_kernel_traitsILi96ELi64ELi64ELi4ELb0ELb0EN7cutlass6half_tE19Flash_kernel_traitsILi96ELi64ELi64ELi4ES3_EELb0ELb1ELb0ELb0ELb1ELb1ELb1ELb0EEEvNS_16Flash_fwd_paramsE --------------------------
	.section	.nv.constant0._ZN5flash16flash_fwd_kernelI23Flash_fwd_kernel_traitsILi96ELi64ELi64ELi4ELb0ELb0EN7cutlass6half_tE19Flash_kernel_traitsILi96ELi64ELi64ELi4ES3_EELb0ELb1ELb0ELb0ELb1ELb1ELb1ELb0EEEvNS_16Flash_fwd_paramsE,"a",@progbits
	.sectionflags	@""
	.align	4
.nv.constant0._ZN5flash16flash_fwd_kernelI23Flash_fwd_kernel_traitsILi96ELi64ELi64ELi4ELb0ELb0EN7cutlass6half_tE19Flash_kernel_traitsILi96ELi64ELi64ELi4ES3_EELb0ELb1ELb0ELb0ELb1ELb1ELb1ELb0EEEvNS_16Flash_fwd_paramsE:
	.zero		1360


//--------------------- .nv.constant0._ZN5flash16flash_fwd_kernelI23Flash_fwd_kernel_traitsILi96ELi64ELi64ELi4ELb0ELb0EN7cutlass6half_tE19Flash_kernel_traitsILi96ELi64ELi64ELi4ES3_EELb1ELb1ELb0ELb0ELb0ELb1ELb0ELb0EEEvNS_16Flash_fwd_paramsE --------------------------
	.section	.nv.constant0._ZN5flash16flash_fwd_kernelI23Flash_fwd_kernel_traitsILi96ELi64ELi64ELi4ELb0ELb0EN7cutlass6half_tE19Flash_kernel_traitsILi96ELi64ELi64ELi4ES3_EELb1ELb1ELb0ELb0ELb0ELb1ELb0ELb0EEEvNS_16Flash_fwd_paramsE,"a",@progbits
	.sectionflags	@""
	.align	4
.nv.constant0._ZN5flash16flash_fwd_kernelI23Flash_fwd_kernel_traitsILi96ELi64ELi64ELi4ELb0ELb0EN7cutlass6half_tE19Flash_kernel_traitsILi96ELi64ELi64ELi4ES3_EELb1ELb1ELb0ELb0ELb0ELb1ELb0ELb0EEEvNS_16Flash_fwd_paramsE:
	.zero		1360


//--------------------- .nv.constant0._ZN5flash16flash_fwd_kernelI23Flash_fwd_kernel_traitsILi96ELi64ELi64ELi4ELb0ELb0EN7cutlass6half_tE19Flash_kernel_traitsILi96ELi64ELi64ELi4ES3_EELb0ELb1ELb0ELb0ELb0ELb1ELb1ELb0EEEvNS_16Flash_fwd_paramsE --------------------------
	.section	.nv.constant0._ZN5flash16flash_fwd_kernelI23Flash_fwd_kernel_traitsILi96ELi64ELi64ELi4ELb0ELb0EN7cutlass6half_tE19Flash_kernel_traitsILi96ELi64ELi64ELi4ES3_EELb0ELb1ELb0ELb0ELb0ELb1ELb1ELb0EEEvNS_16Flash_fwd_paramsE,"a",@progbits
	.sectionflags	@""
	.align	4
.nv.constant0._ZN5flash16flash_fwd_kernelI23Flash_fwd_kernel_traitsILi96ELi64ELi64ELi4ELb0ELb0EN7cutlass6half_tE19Flash_kernel_traitsILi96ELi64ELi64ELi4ES3_EELb0ELb1ELb0ELb0ELb0ELb1ELb1ELb0EEEvNS_16Flash_fwd_paramsE:
	.zero		1360


//--------------------- .nv.constant0._ZN5flash16flash_fwd_kernelI23Flash_fwd_kernel_traitsILi96ELi64ELi64ELi4ELb0ELb0EN7cutlass6half_tE19Flash_kernel_traitsILi96ELi64ELi64ELi4ES3_EELb1ELb1ELb0ELb1ELb0ELb0ELb0ELb0EEEvNS_16Flash_fwd_paramsE --------------------------
	.section	.nv.constant0._ZN5flash16flash_fwd_kernelI23Flash_fwd_kernel_traitsILi96ELi64ELi64ELi4ELb0ELb0EN7cutlass6half_tE19Flash_kernel_traitsILi96ELi64ELi64ELi4ES3_EELb1ELb1ELb0ELb1ELb0ELb0ELb0ELb0EEEvNS_16Flash_fwd_paramsE,"a",@progbits
	.sectionflags	@""
	.align	4
.nv.constant0._ZN5flash16flash_fwd_kernelI23Flash_fwd_kernel_traitsILi96ELi64ELi64ELi4ELb0ELb0EN7cutlass6half_tE19Flash_kernel_traitsILi96ELi64ELi64ELi4ES3_EELb1ELb1ELb0ELb1ELb0ELb0ELb0ELb0EEEvNS_16Flash_fwd_paramsE:
	.zero		1360


//--------------------- .nv.constant0._ZN5flash16flash_fwd_kernelI23Flash_fwd_kernel_traitsILi96ELi64ELi64ELi4ELb0ELb0EN7cutlass6half_tE19Flash_kernel_traitsILi96ELi64ELi64ELi4ES3_EELb1ELb1ELb0ELb0ELb0ELb0ELb0ELb1EEEvNS_16Flash_fwd_paramsE --------------------------
	.section	.nv.constant0._ZN5flash16flash_fwd_kernelI23Flash_fwd_kernel_traitsILi96ELi64ELi64ELi4ELb0ELb0EN7cutlass6half_tE19Flash_kernel_traitsILi96ELi64ELi64ELi4ES3_EELb1ELb1ELb0ELb0ELb0ELb0ELb0ELb1EEEvNS_16Flash_fwd_paramsE,"a",@progbits
	.sectionflags	@""
	.align	4
.nv.constant0._ZN5flash16flash_fwd_kernelI23Flash_fwd_kernel_traitsILi96ELi64ELi64ELi4ELb0ELb0EN7cutlass6half_tE19Flash_kernel_traitsILi96ELi64ELi64ELi4ES3_EELb1ELb1ELb0ELb0ELb0ELb0ELb0ELb1EEEvNS_16Flash_fwd_paramsE:
	.zero		1360


//--------------------- .nv.constant0._ZN5flash16flash_fwd_kernelI23Flash_fwd_kernel_traitsILi96ELi64ELi64ELi4ELb0ELb0EN7cutlass6half_tE19Flash_kernel_traitsILi96ELi64ELi64ELi4ES3_EELb0ELb1ELb0ELb0ELb0ELb0ELb1ELb0EEEvNS_16Flash_fwd_paramsE --------------------------
	.section	.nv.constant0._ZN5flash16flash_fwd_kernelI23Flash_fwd_kernel_traitsILi96ELi64ELi64ELi4ELb0ELb0EN7cutlass6half_tE19Flash_kernel_traitsILi96ELi64ELi64ELi4ES3_EELb0ELb1ELb0ELb0ELb0ELb0ELb1ELb0EEEvNS_16Flash_fwd_paramsE,"a",@progbits
	.sectionflags	@""
	.align	4
.nv.constant0._ZN5flash16flash_fwd_kernelI23Flash_fwd_kernel_traitsILi96ELi64ELi64ELi4ELb0ELb0EN7cutlass6half_tE19Flash_kernel_traitsILi96ELi64ELi64ELi4ES3_EELb0ELb1ELb0ELb0ELb0ELb0ELb1ELb0EEEvNS_16Flash_fwd_paramsE:
	.zero		1360


//--------------------- .nv.constant0._ZN5flash16flash_fwd_kernelI23Flash_fwd_kernel_traitsILi96ELi64ELi64ELi4ELb0ELb0EN7cutlass6half_tE19Flash_kernel_traitsILi96ELi64ELi64ELi4ES3_EELb1ELb1ELb0ELb1ELb0ELb0ELb0ELb1EEEvNS_16Flash_fwd_paramsE --------------------------
	.section	.nv.constant0._ZN5flash16flash_fwd_kernelI23Flash_fwd_kernel_traitsILi96ELi64ELi64ELi4ELb0ELb0EN7cutlass6half_tE19Flash_kernel_traitsILi96ELi64ELi64ELi4ES3_EELb1ELb1ELb0ELb1ELb0ELb0ELb0ELb1EEEvNS_16Flash_fwd_paramsE,"a",@progbits
	.sectionflags	@""
	.align	4
.nv.constant0._ZN5flash16flash_fwd_kernelI23Flash_fwd_kernel_traitsILi96ELi64ELi64ELi4ELb0ELb0EN7cutlass6half_tE19Flash_kernel_traitsILi96ELi64ELi64ELi4ES3_EELb1ELb1ELb0ELb1ELb0ELb0ELb0ELb1EEEvNS_16Flash_fwd_paramsE:
	.zero		1360


//--------------------- .nv.constant0._ZN5flash16flash_fwd_kernelI23Flash_fwd_kernel_traitsILi96ELi64ELi64ELi4ELb0ELb0EN7cutlass6half_tE19Flash_kernel_traitsILi96ELi64ELi64ELi4ES3_EELb0ELb1ELb0ELb1ELb0ELb0ELb1ELb0EEEvNS_16Flash_fwd_paramsE --------------------------
	.section	.nv.constant0._ZN5flash16flash_fwd_kernelI23Flash_fwd_kernel_traitsILi96ELi64ELi64ELi4ELb0ELb0EN7cutlass6half_tE19Flash_kernel_traitsILi96ELi64ELi64ELi4ES3_EELb0ELb1ELb0ELb1ELb0ELb0ELb1ELb0EEEvNS_16Flash_fwd_paramsE,"a",@progbits
	.sectionflags	@""
	.align	4
.nv.constant0._ZN5flash16flash_fwd_kernelI23Flash_fwd_kernel_traitsILi96ELi64ELi64ELi4ELb0ELb0EN7cutlass6half_tE19Flash_kernel_traitsILi96ELi64ELi64ELi4ES3_EELb0ELb1ELb0ELb1ELb0ELb0ELb1ELb0EEEvNS_16Flash_fwd_paramsE:
	.zero		1360


//--------------------- SYMBOLS --------------------------

	.type		.nv.reservedSmem.offset0,@object
	.size		.nv.reservedSmem.offset0,0x4
	.type		.nv.reservedSmem.cap,@object
	.size		.nv.reservedSmem.cap,0x4
